// Copyright (c) 2024, Tri Dao.
// Splitting the different head dimensions to different files to speed up compilation.
// This file is auto-generated. See "generate_kernels.py"
#include "namespace_config.h"
#include "flash_bwd_launch_template.h"

namespace FLASH_NAMESPACE {

template<>
void run_mha_bwd_<cutlass::bfloat16_t, 64, false>(Flash_bwd_params &params, cudaStream_t stream) {
    run_mha_bwd_hdim64<cutlass::bfloat16_t, false>(params, stream);
}

} // namespace FLASH_NAMESPACE

// ===== COMPILED SASS (sm_90a) =====

	.target	sm_90a

	.elftype	@"ET_EXEC"


//--------------------- .note.nv.tkinfo           --------------------------
	.section	.note.nv.tkinfo,"",@"SHT_NOTE"
	.sectionflags	@"SHF_NOTE_NV_TKINFO"
	.tkinfo
        /*0018*/ 	.word	0x00000002
        /*0030*/ 	.string	""
        /*0030*/ 	.string	"ptxas"
        /*0030*/ 	.string	"Cuda compilation tools, release 13.0, V13.0.88"
        /*0030*/ 	.string	"Build cuda_13.0.r13.0/compiler.36424714_0"
        /*0030*/ 	.string	"-arch sm_90a -m 64 "



//--------------------- .note.nv.cuinfo           --------------------------
	.section	.note.nv.cuinfo,"",@"SHT_NOTE"
	.sectionflags	@"SHF_NOTE_NV_CUINFO"
        /*0018*/ 	.short	0x0002
        /*001a*/ 	.short	0x005a
        /*001c*/ 	.short	0x0082
	.zero		2


//--------------------- .nv.info                  --------------------------
	.section	.nv.info,"",@"SHT_CUDA_INFO"
	.align	4


	//----- nvinfo : EIATTR_REGCOUNT
	.align		4
        /*0000*/ 	.byte	0x04, 0x2f
        /*0002*/ 	.short	(.L_12 - .L_11)
	.align		4
.L_11:
        /*0004*/ 	.word	index@(_ZN5flash25flash_bwd_dot_do_o_kernelILb1E23Flash_bwd_kernel_traitsILi64ELi128ELi128ELi8ELi4ELi4ELi4ELb0ELb0EN7cutlass10bfloat16_tE19Flash_kernel_traitsILi64ELi128ELi128ELi8ES3_EEEEvNS_16Flash_bwd_paramsE)
        /*0008*/ 	.word	0x00000022


	//----- nvinfo : EIATTR_FRAME_SIZE
	.align		4
.L_12:
        /*000c*/ 	.byte	0x04, 0x11
        /*000e*/ 	.short	(.L_14 - .L_13)
	.align		4
.L_13:
        /*0010*/ 	.word	index@(_ZN5flash25flash_bwd_dot_do_o_kernelILb1E23Flash_bwd_kernel_traitsILi64ELi128ELi128ELi8ELi4ELi4ELi4ELb0ELb0EN7cutlass10bfloat16_tE19Flash_kernel_traitsILi64ELi128ELi128ELi8ES3_EEEEvNS_16Flash_bwd_paramsE)
        /*0014*/ 	.word	0x00000000


	//----- nvinfo : EIATTR_REGCOUNT
	.align		4
.L_14:
        /*0018*/ 	.byte	0x04, 0x2f
        /*001a*/ 	.short	(.L_16 - .L_15)
	.align		4
.L_15:
        /*001c*/ 	.word	index@(_ZN5flash25flash_bwd_dot_do_o_kernelILb0E23Flash_bwd_kernel_traitsILi64ELi128ELi128ELi8ELi4ELi4ELi4ELb0ELb0EN7cutlass10bfloat16_tE19Flash_kernel_traitsILi64ELi128ELi128ELi8ES3_EEEEvNS_16Flash_bwd_paramsE)
        /*0020*/ 	.word	0x00000028


	//----- nvinfo : EIATTR_FRAME_SIZE
	.align		4
.L_16:
        /*0024*/ 	.byte	0x04, 0x11
        /*0026*/ 	.short	(.L_18 - .L_17)
	.align		4
.L_17:
        /*0028*/ 	.word	index@(_ZN5flash25flash_bwd_dot_do_o_kernelILb0E23Flash_bwd_kernel_traitsILi64ELi128ELi128ELi8ELi4ELi4ELi4ELb0ELb0EN7cutlass10bfloat16_tE19Flash_kernel_traitsILi64ELi128ELi128ELi8ES3_EEEEvNS_16Flash_bwd_paramsE)
        /*002c*/ 	.word	0x00000000


	//----- nvinfo : EIATTR_REGCOUNT
	.align		4
.L_18:
        /*0030*/ 	.byte	0x04, 0x2f
        /*0032*/ 	.short	(.L_20 - .L_19)
	.align		4
.L_19:
        /*0034*/ 	.word	index@(_ZN5flash44flash_bwd_dq_dk_dv_loop_seqk_parallel_kernelI23Flash_bwd_kernel_traitsILi64ELi128ELi128ELi8ELi4ELi4ELi4ELb0ELb0EN7cutlass10bfloat16_tE19Flash_kernel_traitsILi64ELi128ELi128ELi8ES3_EELb0ELb0ELb1ELb1ELb0ELb0ELb1EEEvNS_16Flash_bwd_paramsE)
        /*0038*/ 	.word	0x000000ff


	//----- nvinfo : EIATTR_FRAME_SIZE
	.align		4
.L_20:
        /*003c*/ 	.byte	0x04, 0x11
        /*003e*/ 	.short	(.L_22 - .L_21)
	.align		4
.L_21:
        /*0040*/ 	.word	index@(_ZN5flash44flash_bwd_dq_dk_dv_loop_seqk_parallel_kernelI23Flash_bwd_kernel_traitsILi64ELi128ELi128ELi8ELi4ELi4ELi4ELb0ELb0EN7cutlass10bfloat16_tE19Flash_kernel_traitsILi64ELi128ELi128ELi8ES3_EELb0ELb0ELb1ELb1ELb0ELb0ELb1EEEvNS_16Flash_bwd_paramsE)
        /*0044*/ 	.word	0x00000138


	//----- nvinfo : EIATTR_REGCOUNT
	.align		4
.L_22:
        /*0048*/ 	.byte	0x04, 0x2f
        /*004a*/ 	.short	(.L_24 - .L_23)
	.align		4
.L_23:
        /*004c*/ 	.word	index@(_ZN5flash44flash_bwd_dq_dk_dv_loop_seqk_parallel_kernelI23Flash_bwd_kernel_traitsILi64ELi128ELi128ELi8ELi4ELi4ELi4ELb0ELb0EN7cutlass10bfloat16_tE19Flash_kernel_traitsILi64ELi128ELi128ELi8ES3_EELb1ELb0ELb1ELb1ELb0ELb0ELb0EEEvNS_16Flash_bwd_paramsE)
        /*0050*/ 	.word	0x000000ff


	//----- nvinfo : EIATTR_FRAME_SIZE
	.align		4
.L_24:
        /*0054*/ 	.byte	0x04, 0x11
        /*0056*/ 	.short	(.L_26 - .L_25)
	.align		4
.L_25:
        /*0058*/ 	.word	index@(_ZN5flash44flash_bwd_dq_dk_dv_loop_seqk_parallel_kernelI23Flash_bwd_kernel_traitsILi64ELi128ELi128ELi8ELi4ELi4ELi4ELb0ELb0EN7cutlass10bfloat16_tE19Flash_kernel_traitsILi64ELi128ELi128ELi8ES3_EELb1ELb0ELb1ELb1ELb0ELb0ELb0EEEvNS_16Flash_bwd_paramsE)
        /*005c*/ 	.word	0x00000038


	//----- nvinfo : EIATTR_REGCOUNT
	.align		4
.L_26:
        /*0060*/ 	.byte	0x04, 0x2f
        /*0062*/ 	.short	(.L_28 - .L_27)
	.align		4
.L_27:
        /*0064*/ 	.word	index@(_ZN5flash44flash_bwd_dq_dk_dv_loop_seqk_parallel_kernelI23Flash_bwd_kernel_traitsILi64ELi128ELi128ELi8ELi4ELi4ELi4ELb0ELb0EN7cutlass10bfloat16_tE19Flash_kernel_traitsILi64ELi128ELi128ELi8ES3_EELb0ELb0ELb1ELb0ELb0ELb1ELb1EEEvNS_16Flash_bwd_paramsE)
        /*0068*/ 	.word	0x000000ff


	//----- nvinfo : EIATTR_FRAME_SIZE
	.align		4
.L_28:
        /*006c*/ 	.byte	0x04, 0x11
        /*006e*/ 	.short	(.L_30 - .L_29)
	.align		4
.L_29:
        /*0070*/ 	.word	index@(_ZN5flash44flash_bwd_dq_dk_dv_loop_seqk_parallel_kernelI23Flash_bwd_kernel_traitsILi64ELi128ELi128ELi8ELi4ELi4ELi4ELb0ELb0EN7cutlass10bfloat16_tE19Flash_kernel_traitsILi64ELi128ELi128ELi8ES3_EELb0ELb0ELb1ELb0ELb0ELb1ELb1EEEvNS_16Flash_bwd_paramsE)
        /*0074*/ 	.word	0x00000138


	//----- nvinfo : EIATTR_REGCOUNT
	.align		4
.L_30:
        /*0078*/ 	.byte	0x04, 0x2f
        /*007a*/ 	.short	(.L_32 - .L_31)
	.align		4
.L_31:
        /*007c*/ 	.word	index@(_ZN5flash44flash_bwd_dq_dk_dv_loop_seqk_parallel_kernelI23Flash_bwd_kernel_traitsILi64ELi128ELi128ELi8ELi4ELi4ELi4ELb0ELb0EN7cutlass10bfloat16_tE19Flash_kernel_traitsILi64ELi128ELi128ELi8ES3_EELb1ELb0ELb1ELb0ELb0ELb1ELb0EEEvNS_16Flash_bwd_paramsE)
        /*0080*/ 	.word	0x000000ff


	//----- nvinfo : EIATTR_FRAME_SIZE
	.align		4
.L_32:
        /*0084*/ 	.byte	0x04, 0x11
        /*0086*/ 	.short	(.L_34 - .L_33)
	.align		4
.L_33:
        /*0088*/ 	.word	index@(_ZN5flash44flash_bwd_dq_dk_dv_loop_seqk_parallel_kernelI23Flash_bwd_kernel_traitsILi64ELi128ELi128ELi8ELi4ELi4ELi4ELb0ELb0EN7cutlass10bfloat16_tE19Flash_kernel_traitsILi64ELi128ELi128ELi8ES3_EELb1ELb0ELb1ELb0ELb0ELb1ELb0EEEvNS_16Flash_bwd_paramsE)
        /*008c*/ 	.word	0x00000030


	//----- nvinfo : EIATTR_REGCOUNT
	.align		4
.L_34:
        /*0090*/ 	.byte	0x04, 0x2f
        /*0092*/ 	.short	(.L_36 - .L_35)
	.align		4
.L_35:
        /*0094*/ 	.word	index@(_ZN5flash44flash_bwd_dq_dk_dv_loop_seqk_parallel_kernelI23Flash_bwd_kernel_traitsILi64ELi128ELi128ELi8ELi4ELi4ELi4ELb0ELb0EN7cutlass10bfloat16_tE19Flash_kernel_traitsILi64ELi128ELi128ELi8ES3_EELb0ELb0ELb0ELb1ELb0ELb0ELb1EEEvNS_16Flash_bwd_paramsE)
        /*0098*/ 	.word	0x000000ff


	//----- nvinfo : EIATTR_FRAME_SIZE
	.align		4
.L_36:
        /*009c*/ 	.byte	0x04, 0x11
        /*009e*/ 	.short	(.L_38 - .L_37)
	.align		4
.L_37:
        /*00a0*/ 	.word	index@(_ZN5flash44flash_bwd_dq_dk_dv_loop_seqk_parallel_kernelI23Flash_bwd_kernel_traitsILi64ELi128ELi128ELi8ELi4ELi4ELi4ELb0ELb0EN7cutlass10bfloat16_tE19Flash_kernel_traitsILi64ELi128ELi128ELi8ES3_EELb0ELb0ELb0ELb1ELb0ELb0ELb1EEEvNS_16Flash_bwd_paramsE)
        /*00a4*/ 	.word	0x00000140


	//----- nvinfo : EIATTR_REGCOUNT
	.align		4
.L_38:
        /*00a8*/ 	.byte	0x04, 0x2f
        /*00aa*/ 	.short	(.L_40 - .L_39)
	.align		4
.L_39:
        /*00ac*/ 	.word	index@(_ZN5flash44flash_bwd_dq_dk_dv_loop_seqk_parallel_kernelI23Flash_bwd_kernel_traitsILi64ELi128ELi128ELi8ELi4ELi4ELi4ELb0ELb0EN7cutlass10bfloat16_tE19Flash_kernel_traitsILi64ELi128ELi128ELi8ES3_EELb1ELb0ELb0ELb1ELb0ELb0ELb0EEEvNS_16Flash_bwd_paramsE)
        /*00b0*/ 	.word	0x000000ff


	//----- nvinfo : EIATTR_FRAME_SIZE
	.align		4
.L_40:
        /*00b4*/ 	.byte	0x04, 0x11
        /*00b6*/ 	.short	(.L_42 - .L_41)
	.align		4
.L_41:
        /*00b8*/ 	.word	index@(_ZN5flash44flash_bwd_dq_dk_dv_loop_seqk_parallel_kernelI23Flash_bwd_kernel_traitsILi64ELi128ELi128ELi8ELi4ELi4ELi4ELb0ELb0EN7cutlass10bfloat16_tE19Flash_kernel_traitsILi64ELi128ELi128ELi8ES3_EELb1ELb0ELb0ELb1ELb0ELb0ELb0EEEvNS_16Flash_bwd_paramsE)
        /*00bc*/ 	.word	0x00000040


	//----- nvinfo : EIATTR_REGCOUNT
	.align		4
.L_42:
        /*00c0*/ 	.byte	0x04, 0x2f
        /*00c2*/ 	.short	(.L_44 - .L_43)
	.align		4
.L_43:
        /*00c4*/ 	.word	index@(_ZN5flash44flash_bwd_dq_dk_dv_loop_seqk_parallel_kernelI23Flash_bwd_kernel_traitsILi64ELi128ELi128ELi8ELi4ELi4ELi4ELb0ELb0EN7cutlass10bfloat16_tE19Flash_kernel_traitsILi64ELi128ELi128ELi8ES3_EELb0ELb0ELb0ELb0ELb1ELb1ELb1EEEvNS_16Flash_bwd_paramsE)
        /*00c8*/ 	.word	0x000000ff


	//----- nvinfo : EIATTR_FRAME_SIZE
	.align		4
.L_44:
        /*00cc*/ 	.byte	0x04, 0x11
        /*00ce*/ 	.short	(.L_46 - .L_45)
	.align		4
.L_45:
        /*00d0*/ 	.word	index@(_ZN5flash44flash_bwd_dq_dk_dv_loop_seqk_parallel_kernelI23Flash_bwd_kernel_traitsILi64ELi128ELi128ELi8ELi4ELi4ELi4ELb0ELb0EN7cutlass10bfloat16_tE19Flash_kernel_traitsILi64ELi128ELi128ELi8ES3_EELb0ELb0ELb0ELb0ELb1ELb1ELb1EEEvNS_16Flash_bwd_paramsE)
        /*00d4*/ 	.word	0x00000128


	//----- nvinfo : EIATTR_REGCOUNT
	.align		4
.L_46:
        /*00d8*/ 	.byte	0x04, 0x2f
        /*00da*/ 	.short	(.L_48 - .L_47)
	.align		4
.L_47:
        /*00dc*/ 	.word	index@(_ZN5flash44flash_bwd_dq_dk_dv_loop_seqk_parallel_kernelI23Flash_bwd_kernel_traitsILi64ELi128ELi128ELi8ELi4ELi4ELi4ELb0ELb0EN7cutlass10bfloat16_tE19Flash_kernel_traitsILi64ELi128ELi128ELi8ES3_EELb1ELb0ELb0ELb0ELb1ELb1ELb0EEEvNS_16Flash_bwd_paramsE)
        /*00e0*/ 	.word	0x000000ff


	//----- nvinfo : EIATTR_FRAME_SIZE
	.align		4
.L_48:
        /*00e4*/ 	.byte	0x04, 0x11
        /*00e6*/ 	.short	(.L_50 - .L_49)
	.align		4
.L_49:
        /*00e8*/ 	.word	index@(_ZN5flash44flash_bwd_dq_dk_dv_loop_seqk_parallel_kernelI23Flash_bwd_kernel_traitsILi64ELi128ELi128ELi8ELi4ELi4ELi4ELb0ELb0EN7cutlass10bfloat16_tE19Flash_kernel_traitsILi64ELi128ELi128ELi8ES3_EELb1ELb0ELb0ELb0ELb1ELb1ELb0EEEvNS_16Flash_bwd_paramsE)
        /*00ec*/ 	.word	0x00000050


	//----- nvinfo : EIATTR_REGCOUNT
	.align		4
.L_50:
        /*00f0*/ 	.byte	0x04, 0x2f
        /*00f2*/ 	.short	(.L_52 - .L_51)
	.align		4
.L_51:
        /*00f4*/ 	.word	index@(_ZN5flash44flash_bwd_dq_dk_dv_loop_seqk_parallel_kernelI23Flash_bwd_kernel_traitsILi64ELi128ELi128ELi8ELi4ELi4ELi4ELb0ELb0EN7cutlass10bfloat16_tE19Flash_kernel_traitsILi64ELi128ELi128ELi8ES3_EELb0ELb0ELb1ELb0ELb0ELb0ELb1EEEvNS_16Flash_bwd_paramsE)
        /*00f8*/ 	.word	0x000000ff


	//----- nvinfo : EIATTR_FRAME_SIZE
	.align		4
.L_52:
        /*00fc*/ 	.byte	0x04, 0x11
        /*00fe*/ 	.short	(.L_54 - .L_53)
	.align		4
.L_53:
        /*0100*/ 	.word	index@(_ZN5flash44flash_bwd_dq_dk_dv_loop_seqk_parallel_kernelI23Flash_bwd_kernel_traitsILi64ELi128ELi128ELi8ELi4ELi4ELi4ELb0ELb0EN7cutlass10bfloat16_tE19Flash_kernel_traitsILi64ELi128ELi128ELi8ES3_EELb0ELb0ELb1ELb0ELb0ELb0ELb1EEEvNS_16Flash_bwd_paramsE)
        /*0104*/ 	.word	0x00000138


	//----- nvinfo : EIATTR_REGCOUNT
	.align		4
.L_54:
        /*0108*/ 	.byte	0x04, 0x2f
        /*010a*/ 	.short	(.L_56 - .L_55)
	.align		4
.L_55:
        /*010c*/ 	.word	index@(_ZN5flash44flash_bwd_dq_dk_dv_loop_seqk_parallel_kernelI23Flash_bwd_kernel_traitsILi64ELi128ELi128ELi8ELi4ELi4ELi4ELb0ELb0EN7cutlass10bfloat16_tE19Flash_kernel_traitsILi64ELi128ELi128ELi8ES3_EELb1ELb0ELb1ELb0ELb0ELb0ELb0EEEvNS_16Flash_bwd_paramsE)
        /*0110*/ 	.word	0x000000ff


	//----- nvinfo : EIATTR_FRAME_SIZE
	.align		4
.L_56:
        /*0114*/ 	.byte	0x04, 0x11
        /*0116*/ 	.short	(.L_58 - .L_57)
	.align		4
.L_57:
        /*0118*/ 	.word	index@(_ZN5flash44flash_bwd_dq_dk_dv_loop_seqk_parallel_kernelI23Flash_bwd_kernel_traitsILi64ELi128ELi128ELi8ELi4ELi4ELi4ELb0ELb0EN7cutlass10bfloat16_tE19Flash_kernel_traitsILi64ELi128ELi128ELi8ES3_EELb1ELb0ELb1ELb0ELb0ELb0ELb0EEEvNS_16Flash_bwd_paramsE)
        /*011c*/ 	.word	0x00000038


	//----- nvinfo : EIATTR_REGCOUNT
	.align		4
.L_58:
        /*0120*/ 	.byte	0x04, 0x2f
        /*0122*/ 	.short	(.L_60 - .L_59)
	.align		4
.L_59:
        /*0124*/ 	.word	index@(_ZN5flash44flash_bwd_dq_dk_dv_loop_seqk_parallel_kernelI23Flash_bwd_kernel_traitsILi64ELi128ELi128ELi8ELi4ELi4ELi4ELb0ELb0EN7cutlass10bfloat16_tE19Flash_kernel_traitsILi64ELi128ELi128ELi8ES3_EELb0ELb0ELb0ELb0ELb0ELb0ELb1EEEvNS_16Flash_bwd_paramsE)
        /*0128*/ 	.word	0x000000ff


	//----- nvinfo : EIATTR_FRAME_SIZE
	.align		4
.L_60:
        /*012c*/ 	.byte	0x04, 0x11
        /*012e*/ 	.short	(.L_62 - .L_61)
	.align		4
.L_61:
        /*0130*/ 	.word	index@(_ZN5flash44flash_bwd_dq_dk_dv_loop_seqk_parallel_kernelI23Flash_bwd_kernel_traitsILi64ELi128ELi128ELi8ELi4ELi4ELi4ELb0ELb0EN7cutlass10bfloat16_tE19Flash_kernel_traitsILi64ELi128ELi128ELi8ES3_EELb0ELb0ELb0ELb0ELb0ELb0ELb1EEEvNS_16Flash_bwd_paramsE)
        /*0134*/ 	.word	0x00000140


	//----- nvinfo : EIATTR_REGCOUNT
	.align		4
.L_62:
        /*0138*/ 	.byte	0x04, 0x2f
        /*013a*/ 	.short	(.L_64 - .L_63)
	.align		4
.L_63:
        /*013c*/ 	.word	index@(_ZN5flash44flash_bwd_dq_dk_dv_loop_seqk_parallel_kernelI23Flash_bwd_kernel_traitsILi64ELi128ELi128ELi8ELi4ELi4ELi4ELb0ELb0EN7cutlass10bfloat16_tE19Flash_kernel_traitsILi64ELi128ELi128ELi8ES3_EELb1ELb0ELb0ELb0ELb0ELb0ELb0EEEvNS_16Flash_bwd_paramsE)
        /*0140*/ 	.word	0x000000ff


	//----- nvinfo : EIATTR_FRAME_SIZE
	.align		4
.L_64:
        /*0144*/ 	.byte	0x04, 0x11
        /*0146*/ 	.short	(.L_66 - .L_65)
	.align		4
.L_65:
        /*0148*/ 	.word	index@(_ZN5flash44flash_bwd_dq_dk_dv_loop_seqk_parallel_kernelI23Flash_bwd_kernel_traitsILi64ELi128ELi128ELi8ELi4ELi4ELi4ELb0ELb0EN7cutlass10bfloat16_tE19Flash_kernel_traitsILi64ELi128ELi128ELi8ES3_EELb1ELb0ELb0ELb0ELb0ELb0ELb0EEEvNS_16Flash_bwd_paramsE)
        /*014c*/ 	.word	0x00000038


	//----- nvinfo : EIATTR_REGCOUNT
	.align		4
.L_66:
        /*0150*/ 	.byte	0x04, 0x2f
        /*0152*/ 	.short	(.L_68 - .L_67)
	.align		4
.L_67:
        /*0154*/ 	.word	index@(_ZN5flash44flash_bwd_dq_dk_dv_loop_seqk_parallel_kernelI23Flash_bwd_kernel_traitsILi64ELi128ELi128ELi8ELi4ELi4ELi4ELb0ELb0EN7cutlass10bfloat16_tE19Flash_kernel_traitsILi64ELi128ELi128ELi8ES3_EELb0ELb0ELb0ELb0ELb0ELb1ELb1EEEvNS_16Flash_bwd_paramsE)
        /*0158*/ 	.word	0x000000ff


	//----- nvinfo : EIATTR_FRAME_SIZE
	.align		4
.L_68:
        /*015c*/ 	.byte	0x04, 0x11
        /*015e*/ 	.short	(.L_70 - .L_69)
	.align		4
.L_69:
        /*0160*/ 	.word	index@(_ZN5flash44flash_bwd_dq_dk_dv_loop_seqk_parallel_kernelI23Flash_bwd_kernel_traitsILi64ELi128ELi128ELi8ELi4ELi4ELi4ELb0ELb0EN7cutlass10bfloat16_tE19Flash_kernel_traitsILi64ELi128ELi128ELi8ES3_EELb0ELb0ELb0ELb0ELb0ELb1ELb1EEEvNS_16Flash_bwd_paramsE)
        /*0164*/ 	.word	0x00000138


	//----- nvinfo : EIATTR_REGCOUNT
	.align		4
.L_70:
        /*0168*/ 	.byte	0x04, 0x2f
        /*016a*/ 	.short	(.L_72 - .L_71)
	.align		4
.L_71:
        /*016c*/ 	.word	index@(_ZN5flash44flash_bwd_dq_dk_dv_loop_seqk_parallel_kernelI23Flash_bwd_kernel_traitsILi64ELi128ELi128ELi8ELi4ELi4ELi4ELb0ELb0EN7cutlass10bfloat16_tE19Flash_kernel_traitsILi64ELi128ELi128ELi8ES3_EELb1ELb0ELb0ELb0ELb0ELb1ELb0EEEvNS_16Flash_bwd_paramsE)
        /*0170*/ 	.word	0x000000ff


	//----- nvinfo : EIATTR_FRAME_SIZE
	.align		4
.L_72:
        /*0174*/ 	.byte	0x04, 0x11
        /*0176*/ 	.short	(.L_74 - .L_73)
	.align		4
.L_73:
        /*0178*/ 	.word	index@(_ZN5flash44flash_bwd_dq_dk_dv_loop_seqk_parallel_kernelI23Flash_bwd_kernel_traitsILi64ELi128ELi128ELi8ELi4ELi4ELi4ELb0ELb0EN7cutlass10bfloat16_tE19Flash_kernel_traitsILi64ELi128ELi128ELi8ES3_EELb1ELb0ELb0ELb0ELb0ELb1ELb0EEEvNS_16Flash_bwd_paramsE)
        /*017c*/ 	.word	0x00000038


	//----- nvinfo : EIATTR_REGCOUNT
	.align		4
.L_74:
        /*0180*/ 	.byte	0x04, 0x2f
        /*0182*/ 	.short	(.L_76 - .L_75)
	.align		4
.L_75:
        /*0184*/ 	.word	index@(_ZN5flash27flash_bwd_convert_dq_kernelI23Flash_bwd_kernel_traitsILi64ELi128ELi128ELi8ELi4ELi4ELi4ELb0ELb0EN7cutlass10bfloat16_tE19Flash_kernel_traitsILi64ELi128ELi128ELi8ES3_EEEEvNS_16Flash_bwd_paramsEi)
        /*0188*/ 	.word	0x00000040


	//----- nvinfo : EIATTR_FRAME_SIZE
	.align		4
.L_76:
        /*018c*/ 	.byte	0x04, 0x11
        /*018e*/ 	.short	(.L_78 - .L_77)
	.align		4
.L_77:
        /*0190*/ 	.word	index@(_ZN5flash27flash_bwd_convert_dq_kernelI23Flash_bwd_kernel_traitsILi64ELi128ELi128ELi8ELi4ELi4ELi4ELb0ELb0EN7cutlass10bfloat16_tE19Flash_kernel_traitsILi64ELi128ELi128ELi8ES3_EEEEvNS_16Flash_bwd_paramsEi)
        /*0194*/ 	.word	0x00000000


	//----- nvinfo : EIATTR_REGCOUNT
	.align		4
.L_78:
        /*0198*/ 	.byte	0x04, 0x2f
        /*019a*/ 	.short	(.L_80 - .L_79)
	.align		4
.L_79:
        /*019c*/ 	.word	index@(_ZN5flash25flash_bwd_dot_do_o_kernelILb1E23Flash_bwd_kernel_traitsILi64ELi64ELi128ELi8ELi2ELi4ELi4ELb1ELb0EN7cutlass10bfloat16_tE19Flash_kernel_traitsILi64ELi64ELi128ELi8ES3_EEEEvNS_16Flash_bwd_paramsE)
        /*01a0*/ 	.word	0x00000020


	//----- nvinfo : EIATTR_FRAME_SIZE
	.align		4
.L_80:
        /*01a4*/ 	.byte	0x04, 0x11
        /*01a6*/ 	.short	(.L_82 - .L_81)
	.align		4
.L_81:
        /*01a8*/ 	.word	index@(_ZN5flash25flash_bwd_dot_do_o_kernelILb1E23Flash_bwd_kernel_traitsILi64ELi64ELi128ELi8ELi2ELi4ELi4ELb1ELb0EN7cutlass10bfloat16_tE19Flash_kernel_traitsILi64ELi64ELi128ELi8ES3_EEEEvNS_16Flash_bwd_paramsE)
        /*01ac*/ 	.word	0x00000000


	//----- nvinfo : EIATTR_REGCOUNT
	.align		4
.L_82:
        /*01b0*/ 	.byte	0x04, 0x2f
        /*01b2*/ 	.short	(.L_84 - .L_83)
	.align		4
.L_83:
        /*01b4*/ 	.word	index@(_ZN5flash25flash_bwd_dot_do_o_kernelILb0E23Flash_bwd_kernel_traitsILi64ELi64ELi128ELi8ELi2ELi4ELi4ELb1ELb0EN7cutlass10bfloat16_tE19Flash_kernel_traitsILi64ELi64ELi128ELi8ES3_EEEEvNS_16Flash_bwd_paramsE)
        /*01b8*/ 	.word	0x00000020


	//----- nvinfo : EIATTR_FRAME_SIZE
	.align		4
.L_84:
        /*01bc*/ 	.byte	0x04, 0x11
        /*01be*/ 	.short	(.L_86 - .L_85)
	.align		4
.L_85:
        /*01c0*/ 	.word	index@(_ZN5flash25flash_bwd_dot_do_o_kernelILb0E23Flash_bwd_kernel_traitsILi64ELi64ELi128ELi8ELi2ELi4ELi4ELb1ELb0EN7cutlass10bfloat16_tE19Flash_kernel_traitsILi64ELi64ELi128ELi8ES3_EEEEvNS_16Flash_bwd_paramsE)
        /*01c4*/ 	.word	0x00000000


	//----- nvinfo : EIATTR_REGCOUNT
	.align		4
.L_86:
        /*01c8*/ 	.byte	0x04, 0x2f
        /*01ca*/ 	.short	(.L_88 - .L_87)
	.align		4
.L_87:
        /*01cc*/ 	.word	index@(_ZN5flash44flash_bwd_dq_dk_dv_loop_seqk_parallel_kernelI23Flash_bwd_kernel_traitsILi64ELi64ELi128ELi8ELi2ELi4ELi4ELb1ELb0EN7cutlass10bfloat16_tE19Flash_kernel_traitsILi64ELi64ELi128ELi8ES3_EELb0ELb0ELb1ELb1ELb0ELb0ELb1EEEvNS_16Flash_bwd_paramsE)
        /*01d0*/ 	.word	0x000000ff


	//----- nvinfo : EIATTR_FRAME_SIZE
	.align		4
.L_88:
        /*01d4*/ 	.byte	0x04, 0x11
        /*01d6*/ 	.short	(.L_90 - .L_89)
	.align		4
.L_89:
        /*01d8*/ 	.word	index@(_ZN5flash44flash_bwd_dq_dk_dv_loop_seqk_parallel_kernelI23Flash_bwd_kernel_traitsILi64ELi64ELi128ELi8ELi2ELi4ELi4ELb1ELb0EN7cutlass10bfloat16_tE19Flash_kernel_traitsILi64ELi64ELi128ELi8ES3_EELb0ELb0ELb1ELb1ELb0ELb0ELb1EEEvNS_16Flash_bwd_paramsE)
        /*01dc*/ 	.word	0x00000000


	//----- nvinfo : EIATTR_REGCOUNT
	.align		4
.L_90:
        /*01e0*/ 	.byte	0x04, 0x2f
        /*01e2*/ 	.short	(.L_92 - .L_91)
	.align		4
.L_91:
        /*01e4*/ 	.word	index@(_ZN5flash44flash_bwd_dq_dk_dv_loop_seqk_parallel_kernelI23Flash_bwd_kernel_traitsILi64ELi64ELi128ELi8ELi2ELi4ELi4ELb1ELb0EN7cutlass10bfloat16_tE19Flash_kernel_traitsILi64ELi64ELi128ELi8ES3_EELb1ELb0ELb1ELb1ELb0ELb0ELb0EEEvNS_16Flash_bwd_paramsE)
        /*01e8*/ 	.word	0x000000ff


	//----- nvinfo : EIATTR_FRAME_SIZE
	.align		4
.L_92:
        /*01ec*/ 	.byte	0x04, 0x11
        /*01ee*/ 	.short	(.L_94 - .L_93)
	.align		4
.L_93:
        /*01f0*/ 	.word	index@(_ZN5flash44flash_bwd_dq_dk_dv_loop_seqk_parallel_kernelI23Flash_bwd_kernel_traitsILi64ELi64ELi128ELi8ELi2ELi4ELi4ELb1ELb0EN7cutlass10bfloat16_tE19Flash_kernel_traitsILi64ELi64ELi128ELi8ES3_EELb1ELb0ELb1ELb1ELb0ELb0ELb0EEEvNS_16Flash_bwd_paramsE)
        /*01f4*/ 	.word	0x00000000


	//----- nvinfo : EIATTR_REGCOUNT
	.align		4
.L_94:
        /*01f8*/ 	.byte	0x04, 0x2f
        /*01fa*/ 	.short	(.L_96 - .L_95)
	.align		4
.L_95:
        /*01fc*/ 	.word	index@(_ZN5flash44flash_bwd_dq_dk_dv_loop_seqk_parallel_kernelI23Flash_bwd_kernel_traitsILi64ELi64ELi128ELi8ELi2ELi4ELi4ELb1ELb0EN7cutlass10bfloat16_tE19Flash_kernel_traitsILi64ELi64ELi128ELi8ES3_EELb0ELb0ELb1ELb0ELb0ELb1ELb1EEEvNS_16Flash_bwd_paramsE)
        /*0200*/ 	.word	0x000000ff


	//----- nvinfo : EIATTR_FRAME_SIZE
	.align		4
.L_96:
        /*0204*/ 	.byte	0x04, 0x11
        /*0206*/ 	.short	(.L_98 - .L_97)
	.align		4
.L_97:
        /*0208*/ 	.word	index@(_ZN5flash44flash_bwd_dq_dk_dv_loop_seqk_parallel_kernelI23Flash_bwd_kernel_traitsILi64ELi64ELi128ELi8ELi2ELi4ELi4ELb1ELb0EN7cutlass10bfloat16_tE19Flash_kernel_traitsILi64ELi64ELi128ELi8ES3_EELb0ELb0ELb1ELb0ELb0ELb1ELb1EEEvNS_16Flash_bwd_paramsE)
        /*020c*/ 	.word	0x00000000


	//----- nvinfo : EIATTR_REGCOUNT
	.align		4
.L_98:
        /*0210*/ 	.byte	0x04, 0x2f
        /*0212*/ 	.short	(.L_100 - .L_99)
	.align		4
.L_99:
        /*0214*/ 	.word	index@(_ZN5flash44flash_bwd_dq_dk_dv_loop_seqk_parallel_kernelI23Flash_bwd_kernel_traitsILi64ELi64ELi128ELi8ELi2ELi4ELi4ELb1ELb0EN7cutlass10bfloat16_tE19Flash_kernel_traitsILi64ELi64ELi128ELi8ES3_EELb1ELb0ELb1ELb0ELb0ELb1ELb0EEEvNS_16Flash_bwd_paramsE)
        /*0218*/ 	.word	0x000000fe


	//----- nvinfo : EIATTR_FRAME_SIZE
	.align		4
.L_100:
        /*021c*/ 	.byte	0x04, 0x11
        /*021e*/ 	.short	(.L_102 - .L_101)
	.align		4
.L_101:
        /*0220*/ 	.word	index@(_ZN5flash44flash_bwd_dq_dk_dv_loop_seqk_parallel_kernelI23Flash_bwd_kernel_traitsILi64ELi64ELi128ELi8ELi2ELi4ELi4ELb1ELb0EN7cutlass10bfloat16_tE19Flash_kernel_traitsILi64ELi64ELi128ELi8ES3_EELb1ELb0ELb1ELb0ELb0ELb1ELb0EEEvNS_16Flash_bwd_paramsE)
        /*0224*/ 	.word	0x00000000


	//----- nvinfo : EIATTR_REGCOUNT
	.align		4
.L_102:
        /*0228*/ 	.byte	0x04, 0x2f
        /*022a*/ 	.short	(.L_104 - .L_103)
	.align		4
.L_103:
        /*022c*/ 	.word	index@(_ZN5flash44flash_bwd_dq_dk_dv_loop_seqk_parallel_kernelI23Flash_bwd_kernel_traitsILi64ELi64ELi128ELi8ELi2ELi4ELi4ELb1ELb0EN7cutlass10bfloat16_tE19Flash_kernel_traitsILi64ELi64ELi128ELi8ES3_EELb0ELb0ELb0ELb1ELb0ELb0ELb1EEEvNS_16Flash_bwd_paramsE)
        /*0230*/ 	.word	0x000000ff


	//----- nvinfo : EIATTR_FRAME_SIZE
	.align		4
.L_104:
        /*0234*/ 	.byte	0x04, 0x11
        /*0236*/ 	.short	(.L_106 - .L_105)
	.align		4
.L_105:
        /*0238*/ 	.word	index@(_ZN5flash44flash_bwd_dq_dk_dv_loop_seqk_parallel_kernelI23Flash_bwd_kernel_traitsILi64ELi64ELi128ELi8ELi2ELi4ELi4ELb1ELb0EN7cutlass10bfloat16_tE19Flash_kernel_traitsILi64ELi64ELi128ELi8ES3_EELb0ELb0ELb0ELb1ELb0ELb0ELb1EEEvNS_16Flash_bwd_paramsE)
        /*023c*/ 	.word	0x00000000


	//----- nvinfo : EIATTR_REGCOUNT
	.align		4
.L_106:
        /*0240*/ 	.byte	0x04, 0x2f
        /*0242*/ 	.short	(.L_108 - .L_107)
	.align		4
.L_107:
        /*0244*/ 	.word	index@(_ZN5flash44flash_bwd_dq_dk_dv_loop_seqk_parallel_kernelI23Flash_bwd_kernel_traitsILi64ELi64ELi128ELi8ELi2ELi4ELi4ELb1ELb0EN7cutlass10bfloat16_tE19Flash_kernel_traitsILi64ELi64ELi128ELi8ES3_EELb1ELb0ELb0ELb1ELb0ELb0ELb0EEEvNS_16Flash_bwd_paramsE)
        /*0248*/ 	.word	0x000000ff


	//----- nvinfo : EIATTR_FRAME_SIZE
	.align		4
.L_108:
        /*024c*/ 	.byte	0x04, 0x11
        /*024e*/ 	.short	(.L_110 - .L_109)
	.align		4
.L_109:
        /*0250*/ 	.word	index@(_ZN5flash44flash_bwd_dq_dk_dv_loop_seqk_parallel_kernelI23Flash_bwd_kernel_traitsILi64ELi64ELi128ELi8ELi2ELi4ELi4ELb1ELb0EN7cutlass10bfloat16_tE19Flash_kernel_traitsILi64ELi64ELi128ELi8ES3_EELb1ELb0ELb0ELb1ELb0ELb0ELb0EEEvNS_16Flash_bwd_paramsE)
        /*0254*/ 	.word	0x00000000


	//----- nvinfo : EIATTR_REGCOUNT
	.align		4
.L_110:
        /*0258*/ 	.byte	0x04, 0x2f
        /*025a*/ 	.short	(.L_112 - .L_111)
	.align		4
.L_111:
        /*025c*/ 	.word	index@(_ZN5flash44flash_bwd_dq_dk_dv_loop_seqk_parallel_kernelI23Flash_bwd_kernel_traitsILi64ELi64ELi128ELi8ELi2ELi4ELi4ELb1ELb0EN7cutlass10bfloat16_tE19Flash_kernel_traitsILi64ELi64ELi128ELi8ES3_EELb0ELb0ELb0ELb0ELb1ELb1ELb1EEEvNS_16Flash_bwd_paramsE)
        /*0260*/ 	.word	0x000000fe


	//----- nvinfo : EIATTR_FRAME_SIZE
	.align		4
.L_112:
        /*0264*/ 	.byte	0x04, 0x11
        /*0266*/ 	.short	(.L_114 - .L_113)
	.align		4
.L_113:
        /*0268*/ 	.word	index@(_ZN5flash44flash_bwd_dq_dk_dv_loop_seqk_parallel_kernelI23Flash_bwd_kernel_traitsILi64ELi64ELi128ELi8ELi2ELi4ELi4ELb1ELb0EN7cutlass10bfloat16_tE19Flash_kernel_traitsILi64ELi64ELi128ELi8ES3_EELb0ELb0ELb0ELb0ELb1ELb1ELb1EEEvNS_16Flash_bwd_paramsE)
        /*026c*/ 	.word	0x00000000


	//----- nvinfo : EIATTR_REGCOUNT
	.align		4
.L_114:
        /*0270*/ 	.byte	0x04, 0x2f
        /*0272*/ 	.short	(.L_116 - .L_115)
	.align		4
.L_115:
        /*0274*/ 	.word	index@(_ZN5flash44flash_bwd_dq_dk_dv_loop_seqk_parallel_kernelI23Flash_bwd_kernel_traitsILi64ELi64ELi128ELi8ELi2ELi4ELi4ELb1ELb0EN7cutlass10bfloat16_tE19Flash_kernel_traitsILi64ELi64ELi128ELi8ES3_EELb1ELb0ELb0ELb0ELb1ELb1ELb0EEEvNS_16Flash_bwd_paramsE)
        /*0278*/ 	.word	0x000000ff


	//----- nvinfo : EIATTR_FRAME_SIZE
	.align		4
.L_116:
        /*027c*/ 	.byte	0x04, 0x11
        /*027e*/ 	.short	(.L_118 - .L_117)
	.align		4
.L_117:
        /*0280*/ 	.word	index@(_ZN5flash44flash_bwd_dq_dk_dv_loop_seqk_parallel_kernelI23Flash_bwd_kernel_traitsILi64ELi64ELi128ELi8ELi2ELi4ELi4ELb1ELb0EN7cutlass10bfloat16_tE19Flash_kernel_traitsILi64ELi64ELi128ELi8ES3_EELb1ELb0ELb0ELb0ELb1ELb1ELb0EEEvNS_16Flash_bwd_paramsE)
        /*0284*/ 	.word	0x00000000


	//----- nvinfo : EIATTR_REGCOUNT
	.align		4
.L_118:
        /*0288*/ 	.byte	0x04, 0x2f
        /*028a*/ 	.short	(.L_120 - .L_119)
	.align		4
.L_119:
        /*028c*/ 	.word	index@(_ZN5flash44flash_bwd_dq_dk_dv_loop_seqk_parallel_kernelI23Flash_bwd_kernel_traitsILi64ELi64ELi128ELi8ELi2ELi4ELi4ELb1ELb0EN7cutlass10bfloat16_tE19Flash_kernel_traitsILi64ELi64ELi128ELi8ES3_EELb0ELb0ELb1ELb0ELb0ELb0ELb1EEEvNS_16Flash_bwd_paramsE)
        /*0290*/ 	.word	0x000000ff


	//----- nvinfo : EIATTR_FRAME_SIZE
	.align		4
.L_120:
        /*0294*/ 	.byte	0x04, 0x11
        /*0296*/ 	.short	(.L_122 - .L_121)
	.align		4
.L_121:
        /*0298*/ 	.word	index@(_ZN5flash44flash_bwd_dq_dk_dv_loop_seqk_parallel_kernelI23Flash_bwd_kernel_traitsILi64ELi64ELi128ELi8ELi2ELi4ELi4ELb1ELb0EN7cutlass10bfloat16_tE19Flash_kernel_traitsILi64ELi64ELi128ELi8ES3_EELb0ELb0ELb1ELb0ELb0ELb0ELb1EEEvNS_16Flash_bwd_paramsE)
        /*029c*/ 	.word	0x00000000


	//----- nvinfo : EIATTR_REGCOUNT
	.align		4
.L_122:
        /*02a0*/ 	.byte	0x04, 0x2f
        /*02a2*/ 	.short	(.L_124 - .L_123)
	.align		4
.L_123:
        /*02a4*/ 	.word	index@(_ZN5flash44flash_bwd_dq_dk_dv_loop_seqk_parallel_kernelI23Flash_bwd_kernel_traitsILi64ELi64ELi128ELi8ELi2ELi4ELi4ELb1ELb0EN7cutlass10bfloat16_tE19Flash_kernel_traitsILi64ELi64ELi128ELi8ES3_EELb1ELb0ELb1ELb0ELb0ELb0ELb0EEEvNS_16Flash_bwd_paramsE)
        /*02a8*/ 	.word	0x000000fe


	//----- nvinfo : EIATTR_FRAME_SIZE
	.align		4
.L_124:
        /*02ac*/ 	.byte	0x04, 0x11
        /*02ae*/ 	.short	(.L_126 - .L_125)
	.align		4
.L_125:
        /*02b0*/ 	.word	index@(_ZN5flash44flash_bwd_dq_dk_dv_loop_seqk_parallel_kernelI23Flash_bwd_kernel_traitsILi64ELi64ELi128ELi8ELi2ELi4ELi4ELb1ELb0EN7cutlass10bfloat16_tE19Flash_kernel_traitsILi64ELi64ELi128ELi8ES3_EELb1ELb0ELb1ELb0ELb0ELb0ELb0EEEvNS_16Flash_bwd_paramsE)
        /*02b4*/ 	.word	0x00000000


	//----- nvinfo : EIATTR_REGCOUNT
	.align		4
.L_126:
        /*02b8*/ 	.byte	0x04, 0x2f
        /*02ba*/ 	.short	(.L_128 - .L_127)
	.align		4
.L_127:
        /*02bc*/ 	.word	index@(_ZN5flash44flash_bwd_dq_dk_dv_loop_seqk_parallel_kernelI23Flash_bwd_kernel_traitsILi64ELi64ELi128ELi8ELi2ELi4ELi4ELb1ELb0EN7cutlass10bfloat16_tE19Flash_kernel_traitsILi64ELi64ELi128ELi8ES3_EELb0ELb0ELb0ELb0ELb0ELb0ELb1EEEvNS_16Flash_bwd_paramsE)
        /*02c0*/ 	.word	0x000000ff


	//----- nvinfo : EIATTR_FRAME_SIZE
	.align		4
.L_128:
        /*02c4*/ 	.byte	0x04, 0x11
        /*02c6*/ 	.short	(.L_130 - .L_129)
	.align		4
.L_129:
        /*02c8*/ 	.word	index@(_ZN5flash44flash_bwd_dq_dk_dv_loop_seqk_parallel_kernelI23Flash_bwd_kernel_traitsILi64ELi64ELi128ELi8ELi2ELi4ELi4ELb1ELb0EN7cutlass10bfloat16_tE19Flash_kernel_traitsILi64ELi64ELi128ELi8ES3_EELb0ELb0ELb0ELb0ELb0ELb0ELb1EEEvNS_16Flash_bwd_paramsE)
        /*02cc*/ 	.word	0x00000008


	//----- nvinfo : EIATTR_REGCOUNT
	.align		4
.L_130:
        /*02d0*/ 	.byte	0x04, 0x2f
        /*02d2*/ 	.short	(.L_132 - .L_131)
	.align		4
.L_131:
        /*02d4*/ 	.word	index@(_ZN5flash44flash_bwd_dq_dk_dv_loop_seqk_parallel_kernelI23Flash_bwd_kernel_traitsILi64ELi64ELi128ELi8ELi2ELi4ELi4ELb1ELb0EN7cutlass10bfloat16_tE19Flash_kernel_traitsILi64ELi64ELi128ELi8ES3_EELb1ELb0ELb0ELb0ELb0ELb0ELb0EEEvNS_16Flash_bwd_paramsE)
        /*02d8*/ 	.word	0x000000ff


	//----- nvinfo : EIATTR_FRAME_SIZE
	.align		4
.L_132:
        /*02dc*/ 	.byte	0x04, 0x11
        /*02de*/ 	.short	(.L_134 - .L_133)
	.align		4
.L_133:
        /*02e0*/ 	.word	index@(_ZN5flash44flash_bwd_dq_dk_dv_loop_seqk_parallel_kernelI23Flash_bwd_kernel_traitsILi64ELi64ELi128ELi8ELi2ELi4ELi4ELb1ELb0EN7cutlass10bfloat16_tE19Flash_kernel_traitsILi64ELi64ELi128ELi8ES3_EELb1ELb0ELb0ELb0ELb0ELb0ELb0EEEvNS_16Flash_bwd_paramsE)
        /*02e4*/ 	.word	0x00000000


	//----- nvinfo : EIATTR_REGCOUNT
	.align		4
.L_134:
        /*02e8*/ 	.byte	0x04, 0x2f
        /*02ea*/ 	.short	(.L_136 - .L_135)
	.align		4
.L_135:
        /*02ec*/ 	.word	index@(_ZN5flash44flash_bwd_dq_dk_dv_loop_seqk_parallel_kernelI23Flash_bwd_kernel_traitsILi64ELi64ELi128ELi8ELi2ELi4ELi4ELb1ELb0EN7cutlass10bfloat16_tE19Flash_kernel_traitsILi64ELi64ELi128ELi8ES3_EELb0ELb0ELb0ELb0ELb0ELb1ELb1EEEvNS_16Flash_bwd_paramsE)
        /*02f0*/ 	.word	0x000000ff


	//----- nvinfo : EIATTR_FRAME_SIZE
	.align		4
.L_136:
        /*02f4*/ 	.byte	0x04, 0x11
        /*02f6*/ 	.short	(.L_138 - .L_137)
	.align		4
.L_137:
        /*02f8*/ 	.word	index@(_ZN5flash44flash_bwd_dq_dk_dv_loop_seqk_parallel_kernelI23Flash_bwd_kernel_traitsILi64ELi64ELi128ELi8ELi2ELi4ELi4ELb1ELb0EN7cutlass10bfloat16_tE19Flash_kernel_traitsILi64ELi64ELi128ELi8ES3_EELb0ELb0ELb0ELb0ELb0ELb1ELb1EEEvNS_16Flash_bwd_paramsE)
        /*02fc*/ 	.word	0x00000000


	//----- nvinfo : EIATTR_REGCOUNT
	.align		4
.L_138:
        /*0300*/ 	.byte	0x04, 0x2f
        /*0302*/ 	.short	(.L_140 - .L_139)
	.align		4
.L_139:
        /*0304*/ 	.word	index@(_ZN5flash44flash_bwd_dq_dk_dv_loop_seqk_parallel_kernelI23Flash_bwd_kernel_traitsILi64ELi64ELi128ELi8ELi2ELi4ELi4ELb1ELb0EN7cutlass10bfloat16_tE19Flash_kernel_traitsILi64ELi64ELi128ELi8ES3_EELb1ELb0ELb0ELb0ELb0ELb1ELb0EEEvNS_16Flash_bwd_paramsE)
        /*0308*/ 	.word	0x000000ff


	//----- nvinfo : EIATTR_FRAME_SIZE
	.align		4
.L_140:
        /*030c*/ 	.byte	0x04, 0x11
        /*030e*/ 	.short	(.L_142 - .L_141)
	.align		4
.L_141:
        /*0310*/ 	.word	index@(_ZN5flash44flash_bwd_dq_dk_dv_loop_seqk_parallel_kernelI23Flash_bwd_kernel_traitsILi64ELi64ELi128ELi8ELi2ELi4ELi4ELb1ELb0EN7cutlass10bfloat16_tE19Flash_kernel_traitsILi64ELi64ELi128ELi8ES3_EELb1ELb0ELb0ELb0ELb0ELb1ELb0EEEvNS_16Flash_bwd_paramsE)
        /*0314*/ 	.word	0x00000000


	//----- nvinfo : EIATTR_REGCOUNT
	.align		4
.L_142:
        /*0318*/ 	.byte	0x04, 0x2f
        /*031a*/ 	.short	(.L_144 - .L_143)
	.align		4
.L_143:
        /*031c*/ 	.word	index@(_ZN5flash27flash_bwd_convert_dq_kernelI23Flash_bwd_kernel_traitsILi64ELi64ELi128ELi8ELi2ELi4ELi4ELb1ELb0EN7cutlass10bfloat16_tE19Flash_kernel_traitsILi64ELi64ELi128ELi8ES3_EEEEvNS_16Flash_bwd_paramsEi)
        /*0320*/ 	.word	0x00000020


	//----- nvinfo : EIATTR_FRAME_SIZE
	.align		4
.L_144:
        /*0324*/ 	.byte	0x04, 0x11
        /*0326*/ 	.short	(.L_146 - .L_145)
	.align		4
.L_145:
        /*0328*/ 	.word	index@(_ZN5flash27flash_bwd_convert_dq_kernelI23Flash_bwd_kernel_traitsILi64ELi64ELi128ELi8ELi2ELi4ELi4ELb1ELb0EN7cutlass10bfloat16_tE19Flash_kernel_traitsILi64ELi64ELi128ELi8ES3_EEEEvNS_16Flash_bwd_paramsEi)
        /*032c*/ 	.word	0x00000000


	//----- nvinfo : EIATTR_REGCOUNT
	.align		4
.L_146:
        /*0330*/ 	.byte	0x04, 0x2f
        /*0332*/ 	.short	(.L_148 - .L_147)
	.align		4
.L_147:
        /*0334*/ 	.word	index@(_ZN5flash44flash_bwd_dq_dk_dv_loop_seqk_parallel_kernelI23Flash_bwd_kernel_traitsILi64ELi128ELi128ELi8ELi4ELi4ELi4ELb0ELb0EN7cutlass10bfloat16_tE19Flash_kernel_traitsILi64ELi128ELi128ELi8ES3_EELb0ELb0ELb1ELb1ELb0ELb0ELb0EEEvNS_16Flash_bwd_paramsE)
        /*0338*/ 	.word	0x000000ff


	//----- nvinfo : EIATTR_FRAME_SIZE
	.align		4
.L_148:
        /*033c*/ 	.byte	0x04, 0x11
        /*033e*/ 	.short	(.L_150 - .L_149)
	.align		4
.L_149:
        /*0340*/ 	.word	index@(_ZN5flash44flash_bwd_dq_dk_dv_loop_seqk_parallel_kernelI23Flash_bwd_kernel_traitsILi64ELi128ELi128ELi8ELi4ELi4ELi4ELb0ELb0EN7cutlass10bfloat16_tE19Flash_kernel_traitsILi64ELi128ELi128ELi8ES3_EELb0ELb0ELb1ELb1ELb0ELb0ELb0EEEvNS_16Flash_bwd_paramsE)
        /*0344*/ 	.word	0x00000038


	//----- nvinfo : EIATTR_REGCOUNT
	.align		4
.L_150:
        /*0348*/ 	.byte	0x04, 0x2f
        /*034a*/ 	.short	(.L_152 - .L_151)
	.align		4
.L_151:
        /*034c*/ 	.word	index@(_ZN5flash44flash_bwd_dq_dk_dv_loop_seqk_parallel_kernelI23Flash_bwd_kernel_traitsILi64ELi128ELi128ELi8ELi4ELi4ELi4ELb0ELb0EN7cutlass10bfloat16_tE19Flash_kernel_traitsILi64ELi128ELi128ELi8ES3_EELb0ELb0ELb1ELb0ELb0ELb1ELb0EEEvNS_16Flash_bwd_paramsE)
        /*0350*/ 	.word	0x000000ff


	//----- nvinfo : EIATTR_FRAME_SIZE
	.align		4
.L_152:
        /*0354*/ 	.byte	0x04, 0x11
        /*0356*/ 	.short	(.L_154 - .L_153)
	.align		4
.L_153:
        /*0358*/ 	.word	index@(_ZN5flash44flash_bwd_dq_dk_dv_loop_seqk_parallel_kernelI23Flash_bwd_kernel_traitsILi64ELi128ELi128ELi8ELi4ELi4ELi4ELb0ELb0EN7cutlass10bfloat16_tE19Flash_kernel_traitsILi64ELi128ELi128ELi8ES3_EELb0ELb0ELb1ELb0ELb0ELb1ELb0EEEvNS_16Flash_bwd_paramsE)
        /*035c*/ 	.word	0x00000038


	//----- nvinfo : EIATTR_REGCOUNT
	.align		4
.L_154:
        /*0360*/ 	.byte	0x04, 0x2f
        /*0362*/ 	.short	(.L_156 - .L_155)
	.align		4
.L_155:
        /*0364*/ 	.word	index@(_ZN5flash44flash_bwd_dq_dk_dv_loop_seqk_parallel_kernelI23Flash_bwd_kernel_traitsILi64ELi128ELi128ELi8ELi4ELi4ELi4ELb0ELb0EN7cutlass10bfloat16_tE19Flash_kernel_traitsILi64ELi128ELi128ELi8ES3_EELb0ELb0ELb0ELb1ELb0ELb0ELb0EEEvNS_16Flash_bwd_paramsE)
        /*0368*/ 	.word	0x000000ff


	//----- nvinfo : EIATTR_FRAME_SIZE
	.align		4
.L_156:
        /*036c*/ 	.byte	0x04, 0x11
        /*036e*/ 	.short	(.L_158 - .L_157)
	.align		4
.L_157:
        /*0370*/ 	.word	index@(_ZN5flash44flash_bwd_dq_dk_dv_loop_seqk_parallel_kernelI23Flash_bwd_kernel_traitsILi64ELi128ELi128ELi8ELi4ELi4ELi4ELb0ELb0EN7cutlass10bfloat16_tE19Flash_kernel_traitsILi64ELi128ELi128ELi8ES3_EELb0ELb0ELb0ELb1ELb0ELb0ELb0EEEvNS_16Flash_bwd_paramsE)
        /*0374*/ 	.word	0x00000048


	//----- nvinfo : EIATTR_REGCOUNT
	.align		4
.L_158:
        /*0378*/ 	.byte	0x04, 0x2f
        /*037a*/ 	.short	(.L_160 - .L_159)
	.align		4
.L_159:
        /*037c*/ 	.word	index@(_ZN5flash44flash_bwd_dq_dk_dv_loop_seqk_parallel_kernelI23Flash_bwd_kernel_traitsILi64ELi128ELi128ELi8ELi4ELi4ELi4ELb0ELb0EN7cutlass10bfloat16_tE19Flash_kernel_traitsILi64ELi128ELi128ELi8ES3_EELb0ELb0ELb0ELb0ELb1ELb1ELb0EEEvNS_16Flash_bwd_paramsE)
        /*0380*/ 	.word	0x000000ff


	//----- nvinfo : EIATTR_FRAME_SIZE
	.align		4
.L_160:
        /*0384*/ 	.byte	0x04, 0x11
        /*0386*/ 	.short	(.L_162 - .L_161)
	.align		4
.L_161:
        /*0388*/ 	.word	index@(_ZN5flash44flash_bwd_dq_dk_dv_loop_seqk_parallel_kernelI23Flash_bwd_kernel_traitsILi64ELi128ELi128ELi8ELi4ELi4ELi4ELb0ELb0EN7cutlass10bfloat16_tE19Flash_kernel_traitsILi64ELi128ELi128ELi8ES3_EELb0ELb0ELb0ELb0ELb1ELb1ELb0EEEvNS_16Flash_bwd_paramsE)
        /*038c*/ 	.word	0x00000040


	//----- nvinfo : EIATTR_REGCOUNT
	.align		4
.L_162:
        /*0390*/ 	.byte	0x04, 0x2f
        /*0392*/ 	.short	(.L_164 - .L_163)
	.align		4
.L_163:
        /*0394*/ 	.word	index@(_ZN5flash44flash_bwd_dq_dk_dv_loop_seqk_parallel_kernelI23Flash_bwd_kernel_traitsILi64ELi128ELi128ELi8ELi4ELi4ELi4ELb0ELb0EN7cutlass10bfloat16_tE19Flash_kernel_traitsILi64ELi128ELi128ELi8ES3_EELb0ELb0ELb1ELb0ELb0ELb0ELb0EEEvNS_16Flash_bwd_paramsE)
        /*0398*/ 	.word	0x000000ff


	//----- nvinfo : EIATTR_FRAME_SIZE
	.align		4
.L_164:
        /*039c*/ 	.byte	0x04, 0x11
        /*039e*/ 	.short	(.L_166 - .L_165)
	.align		4
.L_165:
        /*03a0*/ 	.word	index@(_ZN5flash44flash_bwd_dq_dk_dv_loop_seqk_parallel_kernelI23Flash_bwd_kernel_traitsILi64ELi128ELi128ELi8ELi4ELi4ELi4ELb0ELb0EN7cutlass10bfloat16_tE19Flash_kernel_traitsILi64ELi128ELi128ELi8ES3_EELb0ELb0ELb1ELb0ELb0ELb0ELb0EEEvNS_16Flash_bwd_paramsE)
        /*03a4*/ 	.word	0x00000038


	//----- nvinfo : EIATTR_REGCOUNT
	.align		4
.L_166:
        /*03a8*/ 	.byte	0x04, 0x2f
        /*03aa*/ 	.short	(.L_168 - .L_167)
	.align		4
.L_167:
        /*03ac*/ 	.word	index@(_ZN5flash44flash_bwd_dq_dk_dv_loop_seqk_parallel_kernelI23Flash_bwd_kernel_traitsILi64ELi128ELi128ELi8ELi4ELi4ELi4ELb0ELb0EN7cutlass10bfloat16_tE19Flash_kernel_traitsILi64ELi128ELi128ELi8ES3_EELb0ELb0ELb0ELb0ELb0ELb0ELb0EEEvNS_16Flash_bwd_paramsE)
        /*03b0*/ 	.word	0x000000ff


	//----- nvinfo : EIATTR_FRAME_SIZE
	.align		4
.L_168:
        /*03b4*/ 	.byte	0x04, 0x11
        /*03b6*/ 	.short	(.L_170 - .L_169)
	.align		4
.L_169:
        /*03b8*/ 	.word	index@(_ZN5flash44flash_bwd_dq_dk_dv_loop_seqk_parallel_kernelI23Flash_bwd_kernel_traitsILi64ELi128ELi128ELi8ELi4ELi4ELi4ELb0ELb0EN7cutlass10bfloat16_tE19Flash_kernel_traitsILi64ELi128ELi128ELi8ES3_EELb0ELb0ELb0ELb0ELb0ELb0ELb0EEEvNS_16Flash_bwd_paramsE)
        /*03bc*/ 	.word	0x00000040


	//----- nvinfo : EIATTR_REGCOUNT
	.align		4
.L_170:
        /*03c0*/ 	.byte	0x04, 0x2f
        /*03c2*/ 	.short	(.L_172 - .L_171)
	.align		4
.L_171:
        /*03c4*/ 	.word	index@(_ZN5flash44flash_bwd_dq_dk_dv_loop_seqk_parallel_kernelI23Flash_bwd_kernel_traitsILi64ELi128ELi128ELi8ELi4ELi4ELi4ELb0ELb0EN7cutlass10bfloat16_tE19Flash_kernel_traitsILi64ELi128ELi128ELi8ES3_EELb0ELb0ELb0ELb0ELb0ELb1ELb0EEEvNS_16Flash_bwd_paramsE)
        /*03c8*/ 	.word	0x000000ff


	//----- nvinfo : EIATTR_FRAME_SIZE
	.align		4
.L_172:
        /*03cc*/ 	.byte	0x04, 0x11
        /*03ce*/ 	.short	(.L_174 - .L_173)
	.align		4
.L_173:
        /*03d0*/ 	.word	index@(_ZN5flash44flash_bwd_dq_dk_dv_loop_seqk_parallel_kernelI23Flash_bwd_kernel_traitsILi64ELi128ELi128ELi8ELi4ELi4ELi4ELb0ELb0EN7cutlass10bfloat16_tE19Flash_kernel_traitsILi64ELi128ELi128ELi8ES3_EELb0ELb0ELb0ELb0ELb0ELb1ELb0EEEvNS_16Flash_bwd_paramsE)
        /*03d4*/ 	.word	0x00000038


	//----- nvinfo : EIATTR_REGCOUNT
	.align		4
.L_174:
        /*03d8*/ 	.byte	0x04, 0x2f
        /*03da*/ 	.short	(.L_176 - .L_175)
	.align		4
.L_175:
        /*03dc*/ 	.word	index@(_ZN5flash44flash_bwd_dq_dk_dv_loop_seqk_parallel_kernelI23Flash_bwd_kernel_traitsILi64ELi64ELi128ELi8ELi2ELi4ELi4ELb1ELb0EN7cutlass10bfloat16_tE19Flash_kernel_traitsILi64ELi64ELi128ELi8ES3_EELb0ELb0ELb1ELb1ELb0ELb0ELb0EEEvNS_16Flash_bwd_paramsE)
        /*03e0*/ 	.word	0x000000ff


	//----- nvinfo : EIATTR_FRAME_SIZE
	.align		4
.L_176:
        /*03e4*/ 	.byte	0x04, 0x11
        /*03e6*/ 	.short	(.L_178 - .L_177)
	.align		4
.L_177:
        /*03e8*/ 	.word	index@(_ZN5flash44flash_bwd_dq_dk_dv_loop_seqk_parallel_kernelI23Flash_bwd_kernel_traitsILi64ELi64ELi128ELi8ELi2ELi4ELi4ELb1ELb0EN7cutlass10bfloat16_tE19Flash_kernel_traitsILi64ELi64ELi128ELi8ES3_EELb0ELb0ELb1ELb1ELb0ELb0ELb0EEEvNS_16Flash_bwd_paramsE)
        /*03ec*/ 	.word	0x00000008


	//----- nvinfo : EIATTR_REGCOUNT
	.align		4
.L_178:
        /*03f0*/ 	.byte	0x04, 0x2f
        /*03f2*/ 	.short	(.L_180 - .L_179)
	.align		4
.L_179:
        /*03f4*/ 	.word	index@(_ZN5flash44flash_bwd_dq_dk_dv_loop_seqk_parallel_kernelI23Flash_bwd_kernel_traitsILi64ELi64ELi128ELi8ELi2ELi4ELi4ELb1ELb0EN7cutlass10bfloat16_tE19Flash_kernel_traitsILi64ELi64ELi128ELi8ES3_EELb0ELb0ELb1ELb0ELb0ELb1ELb0EEEvNS_16Flash_bwd_paramsE)
        /*03f8*/ 	.word	0x000000ff


	//----- nvinfo : EIATTR_FRAME_SIZE
	.align		4
.L_180:
        /*03fc*/ 	.byte	0x04, 0x11
        /*03fe*/ 	.short	(.L_182 - .L_181)
	.align		4
.L_181:
        /*0400*/ 	.word	index@(_ZN5flash44flash_bwd_dq_dk_dv_loop_seqk_parallel_kernelI23Flash_bwd_kernel_traitsILi64ELi64ELi128ELi8ELi2ELi4ELi4ELb1ELb0EN7cutlass10bfloat16_tE19Flash_kernel_traitsILi64ELi64ELi128ELi8ES3_EELb0ELb0ELb1ELb0ELb0ELb1ELb0EEEvNS_16Flash_bwd_paramsE)
        /*0404*/ 	.word	0x00000000


	//----- nvinfo : EIATTR_REGCOUNT
	.align		4
.L_182:
        /*0408*/ 	.byte	0x04, 0x2f
        /*040a*/ 	.short	(.L_184 - .L_183)
	.align		4
.L_183:
        /*040c*/ 	.word	index@(_ZN5flash44flash_bwd_dq_dk_dv_loop_seqk_parallel_kernelI23Flash_bwd_kernel_traitsILi64ELi64ELi128ELi8ELi2ELi4ELi4ELb1ELb0EN7cutlass10bfloat16_tE19Flash_kernel_traitsILi64ELi64ELi128ELi8ES3_EELb0ELb0ELb0ELb1ELb0ELb0ELb0EEEvNS_16Flash_bwd_paramsE)
        /*0410*/ 	.word	0x000000ff


	//----- nvinfo : EIATTR_FRAME_SIZE
	.align		4
.L_184:
        /*0414*/ 	.byte	0x04, 0x11
        /*0416*/ 	.short	(.L_186 - .L_185)
	.align		4
.L_185:
        /*0418*/ 	.word	index@(_ZN5flash44flash_bwd_dq_dk_dv_loop_seqk_parallel_kernelI23Flash_bwd_kernel_traitsILi64ELi64ELi128ELi8ELi2ELi4ELi4ELb1ELb0EN7cutlass10bfloat16_tE19Flash_kernel_traitsILi64ELi64ELi128ELi8ES3_EELb0ELb0ELb0ELb1ELb0ELb0ELb0EEEvNS_16Flash_bwd_paramsE)
        /*041c*/ 	.word	0x00000000


	//----- nvinfo : EIATTR_REGCOUNT
	.align		4
.L_186:
        /*0420*/ 	.byte	0x04, 0x2f
        /*0422*/ 	.short	(.L_188 - .L_187)
	.align		4
.L_187:
        /*0424*/ 	.word	index@(_ZN5flash44flash_bwd_dq_dk_dv_loop_seqk_parallel_kernelI23Flash_bwd_kernel_traitsILi64ELi64ELi128ELi8ELi2ELi4ELi4ELb1ELb0EN7cutlass10bfloat16_tE19Flash_kernel_traitsILi64ELi64ELi128ELi8ES3_EELb0ELb0ELb0ELb0ELb1ELb1ELb0EEEvNS_16Flash_bwd_paramsE)
        /*0428*/ 	.word	0x000000ff


	//----- nvinfo : EIATTR_FRAME_SIZE
	.align		4
.L_188:
        /*042c*/ 	.byte	0x04, 0x11
        /*042e*/ 	.short	(.L_190 - .L_189)
	.align		4
.L_189:
        /*0430*/ 	.word	index@(_ZN5flash44flash_bwd_dq_dk_dv_loop_seqk_parallel_kernelI23Flash_bwd_kernel_traitsILi64ELi64ELi128ELi8ELi2ELi4ELi4ELb1ELb0EN7cutlass10bfloat16_tE19Flash_kernel_traitsILi64ELi64ELi128ELi8ES3_EELb0ELb0ELb0ELb0ELb1ELb1ELb0EEEvNS_16Flash_bwd_paramsE)
        /*0434*/ 	.word	0x00000000


	//----- nvinfo : EIATTR_REGCOUNT
	.align		4
.L_190:
        /*0438*/ 	.byte	0x04, 0x2f
        /*043a*/ 	.short	(.L_192 - .L_191)
	.align		4
.L_191:
        /*043c*/ 	.word	index@(_ZN5flash44flash_bwd_dq_dk_dv_loop_seqk_parallel_kernelI23Flash_bwd_kernel_traitsILi64ELi64ELi128ELi8ELi2ELi4ELi4ELb1ELb0EN7cutlass10bfloat16_tE19Flash_kernel_traitsILi64ELi64ELi128ELi8ES3_EELb0ELb0ELb1ELb0ELb0ELb0ELb0EEEvNS_16Flash_bwd_paramsE)
        /*0440*/ 	.word	0x000000ff


	//----- nvinfo : EIATTR_FRAME_SIZE
	.align		4
.L_192:
        /*0444*/ 	.byte	0x04, 0x11
        /*0446*/ 	.short	(.L_194 - .L_193)
	.align		4
.L_193:
        /*0448*/ 	.word	index@(_ZN5flash44flash_bwd_dq_dk_dv_loop_seqk_parallel_kernelI23Flash_bwd_kernel_traitsILi64ELi64ELi128ELi8ELi2ELi4ELi4ELb1ELb0EN7cutlass10bfloat16_tE19Flash_kernel_traitsILi64ELi64ELi128ELi8ES3_EELb0ELb0ELb1ELb0ELb0ELb0ELb0EEEvNS_16Flash_bwd_paramsE)
        /*044c*/ 	.word	0x00000008


	//----- nvinfo : EIATTR_REGCOUNT
	.align		4
.L_194:
        /*0450*/ 	.byte	0x04, 0x2f
        /*0452*/ 	.short	(.L_196 - .L_195)
	.align		4
.L_195:
        /*0454*/ 	.word	index@(_ZN5flash44flash_bwd_dq_dk_dv_loop_seqk_parallel_kernelI23Flash_bwd_kernel_traitsILi64ELi64ELi128ELi8ELi2ELi4ELi4ELb1ELb0EN7cutlass10bfloat16_tE19Flash_kernel_traitsILi64ELi64ELi128ELi8ES3_EELb0ELb0ELb0ELb0ELb0ELb0ELb0EEEvNS_16Flash_bwd_paramsE)
        /*0458*/ 	.word	0x000000ff


	//----- nvinfo : EIATTR_FRAME_SIZE
	.align		4
.L_196:
        /*045c*/ 	.byte	0x04, 0x11
        /*045e*/ 	.short	(.L_198 - .L_197)
	.align		4
.L_197:
        /*0460*/ 	.word	index@(_ZN5flash44flash_bwd_dq_dk_dv_loop_seqk_parallel_kernelI23Flash_bwd_kernel_traitsILi64ELi64ELi128ELi8ELi2ELi4ELi4ELb1ELb0EN7cutlass10bfloat16_tE19Flash_kernel_traitsILi64ELi64ELi128ELi8ES3_EELb0ELb0ELb0ELb0ELb0ELb0ELb0EEEvNS_16Flash_bwd_paramsE)
        /*0464*/ 	.word	0x00000000


	//----- nvinfo : EIATTR_REGCOUNT
	.align		4
.L_198:
        /*0468*/ 	.byte	0x04, 0x2f
        /*046a*/ 	.short	(.L_200 - .L_199)
	.align		4
.L_199:
        /*046c*/ 	.word	index@(_ZN5flash44flash_bwd_dq_dk_dv_loop_seqk_parallel_kernelI23Flash_bwd_kernel_traitsILi64ELi64ELi128ELi8ELi2ELi4ELi4ELb1ELb0EN7cutlass10bfloat16_tE19Flash_kernel_traitsILi64ELi64ELi128ELi8ES3_EELb0ELb0ELb0ELb0ELb0ELb1ELb0EEEvNS_16Flash_bwd_paramsE)
        /*0470*/ 	.word	0x000000ff


	//----- nvinfo : EIATTR_FRAME_SIZE
	.align		4
.L_200:
        /*0474*/ 	.byte	0x04, 0x11
        /*0476*/ 	.short	(.L_202 - .L_201)
	.align		4
.L_201:
        /*0478*/ 	.word	index@(_ZN5flash44flash_bwd_dq_dk_dv_loop_seqk_parallel_kernelI23Flash_bwd_kernel_traitsILi64ELi64ELi128ELi8ELi2ELi4ELi4ELb1ELb0EN7cutlass10bfloat16_tE19Flash_kernel_traitsILi64ELi64ELi128ELi8ES3_EELb0ELb0ELb0ELb0ELb0ELb1ELb0EEEvNS_16Flash_bwd_paramsE)
        /*047c*/ 	.word	0x00000000


	//----- nvinfo : EIATTR_MIN_STACK_SIZE
	.align		4
.L_202:
        /*0480*/ 	.byte	0x04, 0x12
        /*0482*/ 	.short	(.L_204 - .L_203)
	.align		4
.L_203:
        /*0484*/ 	.word	index@(_ZN5flash44flash_bwd_dq_dk_dv_loop_seqk_parallel_kernelI23Flash_bwd_kernel_traitsILi64ELi64ELi128ELi8ELi2ELi4ELi4ELb1ELb0EN7cutlass10bfloat16_tE19Flash_kernel_traitsILi64ELi64ELi128ELi8ES3_EELb0ELb0ELb0ELb0ELb0ELb1ELb0EEEvNS_16Flash_bwd_paramsE)
        /*0488*/ 	.word	0x00000000


	//----- nvinfo : EIATTR_MIN_STACK_SIZE
	.align		4
.L_204:
        /*048c*/ 	.byte	0x04, 0x12
        /*048e*/ 	.short	(.L_206 - .L_205)
	.align		4
.L_205:
        /*0490*/ 	.word	index@(_ZN5flash44flash_bwd_dq_dk_dv_loop_seqk_parallel_kernelI23Flash_bwd_kernel_traitsILi64ELi64ELi128ELi8ELi2ELi4ELi4ELb1ELb0EN7cutlass10bfloat16_tE19Flash_kernel_traitsILi64ELi64ELi128ELi8ES3_EELb0ELb0ELb0ELb0ELb0ELb0ELb0EEEvNS_16Flash_bwd_paramsE)
        /*0494*/ 	.word	0x00000000


	//----- nvinfo : EIATTR_MIN_STACK_SIZE
	.align		4
.L_206:
        /*0498*/ 	.byte	0x04, 0x12
        /*049a*/ 	.short	(.L_208 - .L_207)
	.align		4
.L_207:
        /*049c*/ 	.word	index@(_ZN5flash44flash_bwd_dq_dk_dv_loop_seqk_parallel_kernelI23Flash_bwd_kernel_traitsILi64ELi64ELi128ELi8ELi2ELi4ELi4ELb1ELb0EN7cutlass10bfloat16_tE19Flash_kernel_traitsILi64ELi64ELi128ELi8ES3_EELb0ELb0ELb1ELb0ELb0ELb0ELb0EEEvNS_16Flash_bwd_paramsE)
        /*04a0*/ 	.word	0x00000008


	//----- nvinfo : EIATTR_MIN_STACK_SIZE
	.align		4
.L_208:
        /*04a4*/ 	.byte	0x04, 0x12
        /*04a6*/ 	.short	(.L_210 - .L_209)
	.align		4
.L_209:
        /*04a8*/ 	.word	index@(_ZN5flash44flash_bwd_dq_dk_dv_loop_seqk_parallel_kernelI23Flash_bwd_kernel_traitsILi64ELi64ELi128ELi8ELi2ELi4ELi4ELb1ELb0EN7cutlass10bfloat16_tE19Flash_kernel_traitsILi64ELi64ELi128ELi8ES3_EELb0ELb0ELb0ELb0ELb1ELb1ELb0EEEvNS_16Flash_bwd_paramsE)
        /*04ac*/ 	.word	0x00000000


	//----- nvinfo : EIATTR_MIN_STACK_SIZE
	.align		4
.L_210:
        /*04b0*/ 	.byte	0x04, 0x12
        /*04b2*/ 	.short	(.L_212 - .L_211)
	.align		4
.L_211:
        /*04b4*/ 	.word	index@(_ZN5flash44flash_bwd_dq_dk_dv_loop_seqk_parallel_kernelI23Flash_bwd_kernel_traitsILi64ELi64ELi128ELi8ELi2ELi4ELi4ELb1ELb0EN7cutlass10bfloat16_tE19Flash_kernel_traitsILi64ELi64ELi128ELi8ES3_EELb0ELb0ELb0ELb1ELb0ELb0ELb0EEEvNS_16Flash_bwd_paramsE)
        /*04b8*/ 	.word	0x00000000


	//----- nvinfo : EIATTR_MIN_STACK_SIZE
	.align		4
.L_212:
        /*04bc*/ 	.byte	0x04, 0x12
        /*04be*/ 	.short	(.L_214 - .L_213)
	.align		4
.L_213:
        /*04c0*/ 	.word	index@(_ZN5flash44flash_bwd_dq_dk_dv_loop_seqk_parallel_kernelI23Flash_bwd_kernel_traitsILi64ELi64ELi128ELi8ELi2ELi4ELi4ELb1ELb0EN7cutlass10bfloat16_tE19Flash_kernel_traitsILi64ELi64ELi128ELi8ES3_EELb0ELb0ELb1ELb0ELb0ELb1ELb0EEEvNS_16Flash_bwd_paramsE)
        /*04c4*/ 	.word	0x00000000


	//----- nvinfo : EIATTR_MIN_STACK_SIZE
	.align		4
.L_214:
        /*04c8*/ 	.byte	0x04, 0x12
        /*04ca*/ 	.short	(.L_216 - .L_215)
	.align		4
.L_215:
        /*04cc*/ 	.word	index@(_ZN5flash44flash_bwd_dq_dk_dv_loop_seqk_parallel_kernelI23Flash_bwd_kernel_traitsILi64ELi64ELi128ELi8ELi2ELi4ELi4ELb1ELb0EN7cutlass10bfloat16_tE19Flash_kernel_traitsILi64ELi64ELi128ELi8ES3_EELb0ELb0ELb1ELb1ELb0ELb0ELb0EEEvNS_16Flash_bwd_paramsE)
        /*04d0*/ 	.word	0x00000008


	//----- nvinfo : EIATTR_MIN_STACK_SIZE
	.align		4
.L_216:
        /*04d4*/ 	.byte	0x04, 0x12
        /*04d6*/ 	.short	(.L_218 - .L_217)
	.align		4
.L_217:
        /*04d8*/ 	.word	index@(_ZN5flash44flash_bwd_dq_dk_dv_loop_seqk_parallel_kernelI23Flash_bwd_kernel_traitsILi64ELi128ELi128ELi8ELi4ELi4ELi4ELb0ELb0EN7cutlass10bfloat16_tE19Flash_kernel_traitsILi64ELi128ELi128ELi8ES3_EELb0ELb0ELb0ELb0ELb0ELb1ELb0EEEvNS_16Flash_bwd_paramsE)
        /*04dc*/ 	.word	0x00000038


	//----- nvinfo : EIATTR_MIN_STACK_SIZE
	.align		4
.L_218:
        /*04e0*/ 	.byte	0x04, 0x12
        /*04e2*/ 	.short	(.L_220 - .L_219)
	.align		4
.L_219:
        /*04e4*/ 	.word	index@(_ZN5flash44flash_bwd_dq_dk_dv_loop_seqk_parallel_kernelI23Flash_bwd_kernel_traitsILi64ELi128ELi128ELi8ELi4ELi4ELi4ELb0ELb0EN7cutlass10bfloat16_tE19Flash_kernel_traitsILi64ELi128ELi128ELi8ES3_EELb0ELb0ELb0ELb0ELb0ELb0ELb0EEEvNS_16Flash_bwd_paramsE)
        /*04e8*/ 	.word	0x00000040


	//----- nvinfo : EIATTR_MIN_STACK_SIZE
	.align		4
.L_220:
        /*04ec*/ 	.byte	0x04, 0x12
        /*04ee*/ 	.short	(.L_222 - .L_221)
	.align		4
.L_221:
        /*04f0*/ 	.word	index@(_ZN5flash44flash_bwd_dq_dk_dv_loop_seqk_parallel_kernelI23Flash_bwd_kernel_traitsILi64ELi128ELi128ELi8ELi4ELi4ELi4ELb0ELb0EN7cutlass10bfloat16_tE19Flash_kernel_traitsILi64ELi128ELi128ELi8ES3_EELb0ELb0ELb1ELb0ELb0ELb0ELb0EEEvNS_16Flash_bwd_paramsE)
        /*04f4*/ 	.word	0x00000038


	//----- nvinfo : EIATTR_MIN_STACK_SIZE
	.align		4
.L_222:
        /*04f8*/ 	.byte	0x04, 0x12
        /*04fa*/ 	.short	(.L_224 - .L_223)
	.align		4
.L_223:
        /*04fc*/ 	.word	index@(_ZN5flash44flash_bwd_dq_dk_dv_loop_seqk_parallel_kernelI23Flash_bwd_kernel_traitsILi64ELi128ELi128ELi8ELi4ELi4ELi4ELb0ELb0EN7cutlass10bfloat16_tE19Flash_kernel_traitsILi64ELi128ELi128ELi8ES3_EELb0ELb0ELb0ELb0ELb1ELb1ELb0EEEvNS_16Flash_bwd_paramsE)
        /*0500*/ 	.word	0x00000040


	//----- nvinfo : EIATTR_MIN_STACK_SIZE
	.align		4
.L_224:
        /*0504*/ 	.byte	0x04, 0x12
        /*0506*/ 	.short	(.L_226 - .L_225)
	.align		4
.L_225:
        /*0508*/ 	.word	index@(_ZN5flash44flash_bwd_dq_dk_dv_loop_seqk_parallel_kernelI23Flash_bwd_kernel_traitsILi64ELi128ELi128ELi8ELi4ELi4ELi4ELb0ELb0EN7cutlass10bfloat16_tE19Flash_kernel_traitsILi64ELi128ELi128ELi8ES3_EELb0ELb0ELb0ELb1ELb0ELb0ELb0EEEvNS_16Flash_bwd_paramsE)
        /*050c*/ 	.word	0x00000048


	//----- nvinfo : EIATTR_MIN_STACK_SIZE
	.align		4
.L_226:
        /*0510*/ 	.byte	0x04, 0x12
        /*0512*/ 	.short	(.L_228 - .L_227)
	.align		4
.L_227:
        /*0514*/ 	.word	index@(_ZN5flash44flash_bwd_dq_dk_dv_loop_seqk_parallel_kernelI23Flash_bwd_kernel_traitsILi64ELi128ELi128ELi8ELi4ELi4ELi4ELb0ELb0EN7cutlass10bfloat16_tE19Flash_kernel_traitsILi64ELi128ELi128ELi8ES3_EELb0ELb0ELb1ELb0ELb0ELb1ELb0EEEvNS_16Flash_bwd_paramsE)
        /*0518*/ 	.word	0x00000038


	//----- nvinfo : EIATTR_MIN_STACK_SIZE
	.align		4
.L_228:
        /*051c*/ 	.byte	0x04, 0x12
        /*051e*/ 	.short	(.L_230 - .L_229)
	.align		4
.L_229:
        /*0520*/ 	.word	index@(_ZN5flash44flash_bwd_dq_dk_dv_loop_seqk_parallel_kernelI23Flash_bwd_kernel_traitsILi64ELi128ELi128ELi8ELi4ELi4ELi4ELb0ELb0EN7cutlass10bfloat16_tE19Flash_kernel_traitsILi64ELi128ELi128ELi8ES3_EELb0ELb0ELb1ELb1ELb0ELb0ELb0EEEvNS_16Flash_bwd_paramsE)
        /*0524*/ 	.word	0x00000038


	//----- nvinfo : EIATTR_MIN_STACK_SIZE
	.align		4
.L_230:
        /*0528*/ 	.byte	0x04, 0x12
        /*052a*/ 	.short	(.L_232 - .L_231)
	.align		4
.L_231:
        /*052c*/ 	.word	index@(_ZN5flash27flash_bwd_convert_dq_kernelI23Flash_bwd_kernel_traitsILi64ELi64ELi128ELi8ELi2ELi4ELi4ELb1ELb0EN7cutlass10bfloat16_tE19Flash_kernel_traitsILi64ELi64ELi128ELi8ES3_EEEEvNS_16Flash_bwd_paramsEi)
        /*0530*/ 	.word	0x00000000


	//----- nvinfo : EIATTR_MIN_STACK_SIZE
	.align		4
.L_232:
        /*0534*/ 	.byte	0x04, 0x12
        /*0536*/ 	.short	(.L_234 - .L_233)
	.align		4
.L_233:
        /*0538*/ 	.word	index@(_ZN5flash44flash_bwd_dq_dk_dv_loop_seqk_parallel_kernelI23Flash_bwd_kernel_traitsILi64ELi64ELi128ELi8ELi2ELi4ELi4ELb1ELb0EN7cutlass10bfloat16_tE19Flash_kernel_traitsILi64ELi64ELi128ELi8ES3_EELb1ELb0ELb0ELb0ELb0ELb1ELb0EEEvNS_16Flash_bwd_paramsE)
        /*053c*/ 	.word	0x00000000


	//----- nvinfo : EIATTR_MIN_STACK_SIZE
	.align		4
.L_234:
        /*0540*/ 	.byte	0x04, 0x12
        /*0542*/ 	.short	(.L_236 - .L_235)
	.align		4
.L_235:
        /*0544*/ 	.word	index@(_ZN5flash44flash_bwd_dq_dk_dv_loop_seqk_parallel_kernelI23Flash_bwd_kernel_traitsILi64ELi64ELi128ELi8ELi2ELi4ELi4ELb1ELb0EN7cutlass10bfloat16_tE19Flash_kernel_traitsILi64ELi64ELi128ELi8ES3_EELb0ELb0ELb0ELb0ELb0ELb1ELb1EEEvNS_16Flash_bwd_paramsE)
        /*0548*/ 	.word	0x00000000


	//----- nvinfo : EIATTR_MIN_STACK_SIZE
	.align		4
.L_236:
        /*054c*/ 	.byte	0x04, 0x12
        /*054e*/ 	.short	(.L_238 - .L_237)
	.align		4
.L_237:
        /*0550*/ 	.word	index@(_ZN5flash44flash_bwd_dq_dk_dv_loop_seqk_parallel_kernelI23Flash_bwd_kernel_traitsILi64ELi64ELi128ELi8ELi2ELi4ELi4ELb1ELb0EN7cutlass10bfloat16_tE19Flash_kernel_traitsILi64ELi64ELi128ELi8ES3_EELb1ELb0ELb0ELb0ELb0ELb0ELb0EEEvNS_16Flash_bwd_paramsE)
        /*0554*/ 	.word	0x00000000


	//----- nvinfo : EIATTR_MIN_STACK_SIZE
	.align		4
.L_238:
        /*0558*/ 	.byte	0x04, 0x12
        /*055a*/ 	.short	(.L_240 - .L_239)
	.align		4
.L_239:
        /*055c*/ 	.word	index@(_ZN5flash44flash_bwd_dq_dk_dv_loop_seqk_parallel_kernelI23Flash_bwd_kernel_traitsILi64ELi64ELi128ELi8ELi2ELi4ELi4ELb1ELb0EN7cutlass10bfloat16_tE19Flash_kernel_traitsILi64ELi64ELi128ELi8ES3_EELb0ELb0ELb0ELb0ELb0ELb0ELb1EEEvNS_16Flash_bwd_paramsE)
        /*0560*/ 	.word	0x00000008


	//----- nvinfo : EIATTR_MIN_STACK_SIZE
	.align		4
.L_240:
        /*0564*/ 	.byte	0x04, 0x12
        /*0566*/ 	.short	(.L_242 - .L_241)
	.align		4
.L_241:
        /*0568*/ 	.word	index@(_ZN5flash44flash_bwd_dq_dk_dv_loop_seqk_parallel_kernelI23Flash_bwd_kernel_traitsILi64ELi64ELi128ELi8ELi2ELi4ELi4ELb1ELb0EN7cutlass10bfloat16_tE19Flash_kernel_traitsILi64ELi64ELi128ELi8ES3_EELb1ELb0ELb1ELb0ELb0ELb0ELb0EEEvNS_16Flash_bwd_paramsE)
        /*056c*/ 	.word	0x00000000


	//----- nvinfo : EIATTR_MIN_STACK_SIZE
	.align		4
.L_242:
        /*0570*/ 	.byte	0x04, 0x12
        /*0572*/ 	.short	(.L_244 - .L_243)
	.align		4
.L_243:
        /*0574*/ 	.word	index@(_ZN5flash44flash_bwd_dq_dk_dv_loop_seqk_parallel_kernelI23Flash_bwd_kernel_traitsILi64ELi64ELi128ELi8ELi2ELi4ELi4ELb1ELb0EN7cutlass10bfloat16_tE19Flash_kernel_traitsILi64ELi64ELi128ELi8ES3_EELb0ELb0ELb1ELb0ELb0ELb0ELb1EEEvNS_16Flash_bwd_paramsE)
        /*0578*/ 	.word	0x00000000


	//----- nvinfo : EIATTR_MIN_STACK_SIZE
	.align		4
.L_244:
        /*057c*/ 	.byte	0x04, 0x12
        /*057e*/ 	.short	(.L_246 - .L_245)
	.align		4
.L_245:
        /*0580*/ 	.word	index@(_ZN5flash44flash_bwd_dq_dk_dv_loop_seqk_parallel_kernelI23Flash_bwd_kernel_traitsILi64ELi64ELi128ELi8ELi2ELi4ELi4ELb1ELb0EN7cutlass10bfloat16_tE19Flash_kernel_traitsILi64ELi64ELi128ELi8ES3_EELb1ELb0ELb0ELb0ELb1ELb1ELb0EEEvNS_16Flash_bwd_paramsE)
        /*0584*/ 	.word	0x00000000


	//----- nvinfo : EIATTR_MIN_STACK_SIZE
	.align		4
.L_246:
        /*0588*/ 	.byte	0x04, 0x12
        /*058a*/ 	.short	(.L_248 - .L_247)
	.align		4
.L_247:
        /*058c*/ 	.word	index@(_ZN5flash44flash_bwd_dq_dk_dv_loop_seqk_parallel_kernelI23Flash_bwd_kernel_traitsILi64ELi64ELi128ELi8ELi2ELi4ELi4ELb1ELb0EN7cutlass10bfloat16_tE19Flash_kernel_traitsILi64ELi64ELi128ELi8ES3_EELb0ELb0ELb0ELb0ELb1ELb1ELb1EEEvNS_16Flash_bwd_paramsE)
        /*0590*/ 	.word	0x00000000


	//----- nvinfo : EIATTR_MIN_STACK_SIZE
	.align		4
.L_248:
        /*0594*/ 	.byte	0x04, 0x12
        /*0596*/ 	.short	(.L_250 - .L_249)
	.align		4
.L_249:
        /*0598*/ 	.word	index@(_ZN5flash44flash_bwd_dq_dk_dv_loop_seqk_parallel_kernelI23Flash_bwd_kernel_traitsILi64ELi64ELi128ELi8ELi2ELi4ELi4ELb1ELb0EN7cutlass10bfloat16_tE19Flash_kernel_traitsILi64ELi64ELi128ELi8ES3_EELb1ELb0ELb0ELb1ELb0ELb0ELb0EEEvNS_16Flash_bwd_paramsE)
        /*059c*/ 	.word	0x00000000


	//----- nvinfo : EIATTR_MIN_STACK_SIZE
	.align		4
.L_250:
        /*05a0*/ 	.byte	0x04, 0x12
        /*05a2*/ 	.short	(.L_252 - .L_251)
	.align		4
.L_251:
        /*05a4*/ 	.word	index@(_ZN5flash44flash_bwd_dq_dk_dv_loop_seqk_parallel_kernelI23Flash_bwd_kernel_traitsILi64ELi64ELi128ELi8ELi2ELi4ELi4ELb1ELb0EN7cutlass10bfloat16_tE19Flash_kernel_traitsILi64ELi64ELi128ELi8ES3_EELb0ELb0ELb0ELb1ELb0ELb0ELb1EEEvNS_16Flash_bwd_paramsE)
        /*05a8*/ 	.word	0x00000000


	//----- nvinfo : EIATTR_MIN_STACK_SIZE
	.align		4
.L_252:
        /*05ac*/ 	.byte	0x04, 0x12
        /*05ae*/ 	.short	(.L_254 - .L_253)
	.align		4
.L_253:
        /*05b0*/ 	.word	index@(_ZN5flash44flash_bwd_dq_dk_dv_loop_seqk_parallel_kernelI23Flash_bwd_kernel_traitsILi64ELi64ELi128ELi8ELi2ELi4ELi4ELb1ELb0EN7cutlass10bfloat16_tE19Flash_kernel_traitsILi64ELi64ELi128ELi8ES3_EELb1ELb0ELb1ELb0ELb0ELb1ELb0EEEvNS_16Flash_bwd_paramsE)
        /*05b4*/ 	.word	0x00000000


	//----- nvinfo : EIATTR_MIN_STACK_SIZE
	.align		4
.L_254:
        /*05b8*/ 	.byte	0x04, 0x12
        /*05ba*/ 	.short	(.L_256 - .L_255)
	.align		4
.L_255:
        /*05bc*/ 	.word	index@(_ZN5flash44flash_bwd_dq_dk_dv_loop_seqk_parallel_kernelI23Flash_bwd_kernel_traitsILi64ELi64ELi128ELi8ELi2ELi4ELi4ELb1ELb0EN7cutlass10bfloat16_tE19Flash_kernel_traitsILi64ELi64ELi128ELi8ES3_EELb0ELb0ELb1ELb0ELb0ELb1ELb1EEEvNS_16Flash_bwd_paramsE)
        /*05c0*/ 	.word	0x00000000


	//----- nvinfo : EIATTR_MIN_STACK_SIZE
	.align		4
.L_256:
        /*05c4*/ 	.byte	0x04, 0x12
        /*05c6*/ 	.short	(.L_258 - .L_257)
	.align		4
.L_257:
        /*05c8*/ 	.word	index@(_ZN5flash44flash_bwd_dq_dk_dv_loop_seqk_parallel_kernelI23Flash_bwd_kernel_traitsILi64ELi64ELi128ELi8ELi2ELi4ELi4ELb1ELb0EN7cutlass10bfloat16_tE19Flash_kernel_traitsILi64ELi64ELi128ELi8ES3_EELb1ELb0ELb1ELb1ELb0ELb0ELb0EEEvNS_16Flash_bwd_paramsE)
        /*05cc*/ 	.word	0x00000000


	//----- nvinfo : EIATTR_MIN_STACK_SIZE
	.align		4
.L_258:
        /*05d0*/ 	.byte	0x04, 0x12
        /*05d2*/ 	.short	(.L_260 - .L_259)
	.align		4
.L_259:
        /*05d4*/ 	.word	index@(_ZN5flash44flash_bwd_dq_dk_dv_loop_seqk_parallel_kernelI23Flash_bwd_kernel_traitsILi64ELi64ELi128ELi8ELi2ELi4ELi4ELb1ELb0EN7cutlass10bfloat16_tE19Flash_kernel_traitsILi64ELi64ELi128ELi8ES3_EELb0ELb0ELb1ELb1ELb0ELb0ELb1EEEvNS_16Flash_bwd_paramsE)
        /*05d8*/ 	.word	0x00000000


	//----- nvinfo : EIATTR_MIN_STACK_SIZE
	.align		4
.L_260:
        /*05dc*/ 	.byte	0x04, 0x12
        /*05de*/ 	.short	(.L_262 - .L_261)
	.align		4
.L_261:
        /*05e0*/ 	.word	index@(_ZN5flash25flash_bwd_dot_do_o_kernelILb0E23Flash_bwd_kernel_traitsILi64ELi64ELi128ELi8ELi2ELi4ELi4ELb1ELb0EN7cutlass10bfloat16_tE19Flash_kernel_traitsILi64ELi64ELi128ELi8ES3_EEEEvNS_16Flash_bwd_paramsE)
        /*05e4*/ 	.word	0x00000000


	//----- nvinfo : EIATTR_MIN_STACK_SIZE
	.align		4
.L_262:
        /*05e8*/ 	.byte	0x04, 0x12
        /*05ea*/ 	.short	(.L_264 - .L_263)
	.align		4
.L_263:
        /*05ec*/ 	.word	index@(_ZN5flash25flash_bwd_dot_do_o_kernelILb1E23Flash_bwd_kernel_traitsILi64ELi64ELi128ELi8ELi2ELi4ELi4ELb1ELb0EN7cutlass10bfloat16_tE19Flash_kernel_traitsILi64ELi64ELi128ELi8ES3_EEEEvNS_16Flash_bwd_paramsE)
        /*05f0*/ 	.word	0x00000000


	//----- nvinfo : EIATTR_MIN_STACK_SIZE
	.align		4
.L_264:
        /*05f4*/ 	.byte	0x04, 0x12
        /*05f6*/ 	.short	(.L_266 - .L_265)
	.align		4
.L_265:
        /*05f8*/ 	.word	index@(_ZN5flash27flash_bwd_convert_dq_kernelI23Flash_bwd_kernel_traitsILi64ELi128ELi128ELi8ELi4ELi4ELi4ELb0ELb0EN7cutlass10bfloat16_tE19Flash_kernel_traitsILi64ELi128ELi128ELi8ES3_EEEEvNS_16Flash_bwd_paramsEi)
        /*05fc*/ 	.word	0x00000000


	//----- nvinfo : EIATTR_MIN_STACK_SIZE
	.align		4
.L_266:
        /*0600*/ 	.byte	0x04, 0x12
        /*0602*/ 	.short	(.L_268 - .L_267)
	.align		4
.L_267:
        /*0604*/ 	.word	index@(_ZN5flash44flash_bwd_dq_dk_dv_loop_seqk_parallel_kernelI23Flash_bwd_kernel_traitsILi64ELi128ELi128ELi8ELi4ELi4ELi4ELb0ELb0EN7cutlass10bfloat16_tE19Flash_kernel_traitsILi64ELi128ELi128ELi8ES3_EELb1ELb0ELb0ELb0ELb0ELb1ELb0EEEvNS_16Flash_bwd_paramsE)
        /*0608*/ 	.word	0x00000038


	//----- nvinfo : EIATTR_MIN_STACK_SIZE
	.align		4
.L_268:
        /*060c*/ 	.byte	0x04, 0x12
        /*060e*/ 	.short	(.L_270 - .L_269)
	.align		4
.L_269:
        /*0610*/ 	.word	index@(_ZN5flash44flash_bwd_dq_dk_dv_loop_seqk_parallel_kernelI23Flash_bwd_kernel_traitsILi64ELi128ELi128ELi8ELi4ELi4ELi4ELb0ELb0EN7cutlass10bfloat16_tE19Flash_kernel_traitsILi64ELi128ELi128ELi8ES3_EELb0ELb0ELb0ELb0ELb0ELb1ELb1EEEvNS_16Flash_bwd_paramsE)
        /*0614*/ 	.word	0x00000138


	//----- nvinfo : EIATTR_MIN_STACK_SIZE
	.align		4
.L_270:
        /*0618*/ 	.byte	0x04, 0x12
        /*061a*/ 	.short	(.L_272 - .L_271)
	.align		4
.L_271:
        /*061c*/ 	.word	index@(_ZN5flash44flash_bwd_dq_dk_dv_loop_seqk_parallel_kernelI23Flash_bwd_kernel_traitsILi64ELi128ELi128ELi8ELi4ELi4ELi4ELb0ELb0EN7cutlass10bfloat16_tE19Flash_kernel_traitsILi64ELi128ELi128ELi8ES3_EELb1ELb0ELb0ELb0ELb0ELb0ELb0EEEvNS_16Flash_bwd_paramsE)
        /*0620*/ 	.word	0x00000038


	//----- nvinfo : EIATTR_MIN_STACK_SIZE
	.align		4
.L_272:
        /*0624*/ 	.byte	0x04, 0x12
        /*0626*/ 	.short	(.L_274 - .L_273)
	.align		4
.L_273:
        /*0628*/ 	.word	index@(_ZN5flash44flash_bwd_dq_dk_dv_loop_seqk_parallel_kernelI23Flash_bwd_kernel_traitsILi64ELi128ELi128ELi8ELi4ELi4ELi4ELb0ELb0EN7cutlass10bfloat16_tE19Flash_kernel_traitsILi64ELi128ELi128ELi8ES3_EELb0ELb0ELb0ELb0ELb0ELb0ELb1EEEvNS_16Flash_bwd_paramsE)
        /*062c*/ 	.word	0x00000140


	//----- nvinfo : EIATTR_MIN_STACK_SIZE
	.align		4
.L_274:
        /*0630*/ 	.byte	0x04, 0x12
        /*0632*/ 	.short	(.L_276 - .L_275)
	.align		4
.L_275:
        /*0634*/ 	.word	index@(_ZN5flash44flash_bwd_dq_dk_dv_loop_seqk_parallel_kernelI23Flash_bwd_kernel_traitsILi64ELi128ELi128ELi8ELi4ELi4ELi4ELb0ELb0EN7cutlass10bfloat16_tE19Flash_kernel_traitsILi64ELi128ELi128ELi8ES3_EELb1ELb0ELb1ELb0ELb0ELb0ELb0EEEvNS_16Flash_bwd_paramsE)
        /*0638*/ 	.word	0x00000038


	//----- nvinfo : EIATTR_MIN_STACK_SIZE
	.align		4
.L_276:
        /*063c*/ 	.byte	0x04, 0x12
        /*063e*/ 	.short	(.L_278 - .L_277)
	.align		4
.L_277:
        /*0640*/ 	.word	index@(_ZN5flash44flash_bwd_dq_dk_dv_loop_seqk_parallel_kernelI23Flash_bwd_kernel_traitsILi64ELi128ELi128ELi8ELi4ELi4ELi4ELb0ELb0EN7cutlass10bfloat16_tE19Flash_kernel_traitsILi64ELi128ELi128ELi8ES3_EELb0ELb0ELb1ELb0ELb0ELb0ELb1EEEvNS_16Flash_bwd_paramsE)
        /*0644*/ 	.word	0x00000138


	//----- nvinfo : EIATTR_MIN_STACK_SIZE
	.align		4
.L_278:
        /*0648*/ 	.byte	0x04, 0x12
        /*064a*/ 	.short	(.L_280 - .L_279)
	.align		4
.L_279:
        /*064c*/ 	.word	index@(_ZN5flash44flash_bwd_dq_dk_dv_loop_seqk_parallel_kernelI23Flash_bwd_kernel_traitsILi64ELi128ELi128ELi8ELi4ELi4ELi4ELb0ELb0EN7cutlass10bfloat16_tE19Flash_kernel_traitsILi64ELi128ELi128ELi8ES3_EELb1ELb0ELb0ELb0ELb1ELb1ELb0EEEvNS_16Flash_bwd_paramsE)
        /*0650*/ 	.word	0x00000050


	//----- nvinfo : EIATTR_MIN_STACK_SIZE
	.align		4
.L_280:
        /*0654*/ 	.byte	0x04, 0x12
        /*0656*/ 	.short	(.L_282 - .L_281)
	.align		4
.L_281:
        /*0658*/ 	.word	index@(_ZN5flash44flash_bwd_dq_dk_dv_loop_seqk_parallel_kernelI23Flash_bwd_kernel_traitsILi64ELi128ELi128ELi8ELi4ELi4ELi4ELb0ELb0EN7cutlass10bfloat16_tE19Flash_kernel_traitsILi64ELi128ELi128ELi8ES3_EELb0ELb0ELb0ELb0ELb1ELb1ELb1EEEvNS_16Flash_bwd_paramsE)
        /*065c*/ 	.word	0x00000128


	//----- nvinfo : EIATTR_MIN_STACK_SIZE
	.align		4
.L_282:
        /*0660*/ 	.byte	0x04, 0x12
        /*0662*/ 	.short	(.L_284 - .L_283)
	.align		4
.L_283:
        /*0664*/ 	.word	index@(_ZN5flash44flash_bwd_dq_dk_dv_loop_seqk_parallel_kernelI23Flash_bwd_kernel_traitsILi64ELi128ELi128ELi8ELi4ELi4ELi4ELb0ELb0EN7cutlass10bfloat16_tE19Flash_kernel_traitsILi64ELi128ELi128ELi8ES3_EELb1ELb0ELb0ELb1ELb0ELb0ELb0EEEvNS_16Flash_bwd_paramsE)
        /*0668*/ 	.word	0x00000040


	//----- nvinfo : EIATTR_MIN_STACK_SIZE
	.align		4
.L_284:
        /*066c*/ 	.byte	0x04, 0x12
        /*066e*/ 	.short	(.L_286 - .L_285)
	.align		4
.L_285:
        /*0670*/ 	.word	index@(_ZN5flash44flash_bwd_dq_dk_dv_loop_seqk_parallel_kernelI23Flash_bwd_kernel_traitsILi64ELi128ELi128ELi8ELi4ELi4ELi4ELb0ELb0EN7cutlass10bfloat16_tE19Flash_kernel_traitsILi64ELi128ELi128ELi8ES3_EELb0ELb0ELb0ELb1ELb0ELb0ELb1EEEvNS_16Flash_bwd_paramsE)
        /*0674*/ 	.word	0x00000140


	//----- nvinfo : EIATTR_MIN_STACK_SIZE
	.align		4
.L_286:
        /*0678*/ 	.byte	0x04, 0x12
        /*067a*/ 	.short	(.L_288 - .L_287)
	.align		4
.L_287:
        /*067c*/ 	.word	index@(_ZN5flash44flash_bwd_dq_dk_dv_loop_seqk_parallel_kernelI23Flash_bwd_kernel_traitsILi64ELi128ELi128ELi8ELi4ELi4ELi4ELb0ELb0EN7cutlass10bfloat16_tE19Flash_kernel_traitsILi64ELi128ELi128ELi8ES3_EELb1ELb0ELb1ELb0ELb0ELb1ELb0EEEvNS_16Flash_bwd_paramsE)
        /*0680*/ 	.word	0x00000030


	//----- nvinfo : EIATTR_MIN_STACK_SIZE
	.align		4
.L_288:
        /*0684*/ 	.byte	0x04, 0x12
        /*0686*/ 	.short	(.L_290 - .L_289)
	.align		4
.L_289:
        /*0688*/ 	.word	index@(_ZN5flash44flash_bwd_dq_dk_dv_loop_seqk_parallel_kernelI23Flash_bwd_kernel_traitsILi64ELi128ELi128ELi8ELi4ELi4ELi4ELb0ELb0EN7cutlass10bfloat16_tE19Flash_kernel_traitsILi64ELi128ELi128ELi8ES3_EELb0ELb0ELb1ELb0ELb0ELb1ELb1EEEvNS_16Flash_bwd_paramsE)
        /*068c*/ 	.word	0x00000138


	//----- nvinfo : EIATTR_MIN_STACK_SIZE
	.align		4
.L_290:
        /*0690*/ 	.byte	0x04, 0x12
        /*0692*/ 	.short	(.L_292 - .L_291)
	.align		4
.L_291:
        /*0694*/ 	.word	index@(_ZN5flash44flash_bwd_dq_dk_dv_loop_seqk_parallel_kernelI23Flash_bwd_kernel_traitsILi64ELi128ELi128ELi8ELi4ELi4ELi4ELb0ELb0EN7cutlass10bfloat16_tE19Flash_kernel_traitsILi64ELi128ELi128ELi8ES3_EELb1ELb0ELb1ELb1ELb0ELb0ELb0EEEvNS_16Flash_bwd_paramsE)
        /*0698*/ 	.word	0x00000038


	//----- nvinfo : EIATTR_MIN_STACK_SIZE
	.align		4
.L_292:
        /*069c*/ 	.byte	0x04, 0x12
        /*069e*/ 	.short	(.L_294 - .L_293)
	.align		4
.L_293:
        /*06a0*/ 	.word	index@(_ZN5flash44flash_bwd_dq_dk_dv_loop_seqk_parallel_kernelI23Flash_bwd_kernel_traitsILi64ELi128ELi128ELi8ELi4ELi4ELi4ELb0ELb0EN7cutlass10bfloat16_tE19Flash_kernel_traitsILi64ELi128ELi128ELi8ES3_EELb0ELb0ELb1ELb1ELb0ELb0ELb1EEEvNS_16Flash_bwd_paramsE)
        /*06a4*/ 	.word	0x00000138


	//----- nvinfo : EIATTR_MIN_STACK_SIZE
	.align		4
.L_294:
        /*06a8*/ 	.byte	0x04, 0x12
        /*06aa*/ 	.short	(.L_296 - .L_295)
	.align		4
.L_295:
        /*06ac*/ 	.word	index@(_ZN5flash25flash_bwd_dot_do_o_kernelILb0E23Flash_bwd_kernel_traitsILi64ELi128ELi128ELi8ELi4ELi4ELi4ELb0ELb0EN7cutlass10bfloat16_tE19Flash_kernel_traitsILi64ELi128ELi128ELi8ES3_EEEEvNS_16Flash_bwd_paramsE)
        /*06b0*/ 	.word	0x00000000


	//----- nvinfo : EIATTR_MIN_STACK_SIZE
	.align		4
.L_296:
        /*06b4*/ 	.byte	0x04, 0x12
        /*06b6*/ 	.short	(.L_298 - .L_297)
	.align		4
.L_297:
        /*06b8*/ 	.word	index@(_ZN5flash25flash_bwd_dot_do_o_kernelILb1E23Flash_bwd_kernel_traitsILi64ELi128ELi128ELi8ELi4ELi4ELi4ELb0ELb0EN7cutlass10bfloat16_tE19Flash_kernel_traitsILi64ELi128ELi128ELi8ES3_EEEEvNS_16Flash_bwd_paramsE)
        /*06bc*/ 	.word	0x00000000
.L_298:


//--------------------- .nv.compat                --------------------------
	.section	.nv.compat,"",@"SHT_CUDA_COMPAT_INFO"
	.align	4
        /*0000*/ 	.byte	0x02, 0x09, 0x01, 0x00, 0x02, 0x02, 0x01, 0x00, 0x02, 0x05, 0x05, 0x00, 0x03, 0x07, 0x01, 0x01
        /*0010*/ 	.byte	0x02, 0x03, 0x00, 0x00, 0x02, 0x06, 0x01, 0x00, 0x04, 0x0b, 0x08, 0x00, 0x00, 0x00, 0x00, 0x00
        /*0020*/ 	.byte	0x00, 0x00, 0x00, 0x00


//--------------------- .nv.info._ZN5flash44flash_bwd_dq_dk_dv_loop_seqk_parallel_kernelI23Flash_bwd_kernel_traitsILi64ELi64ELi128ELi8ELi2ELi4ELi4ELb1ELb0EN7cutlass10bfloat16_tE19Flash_kernel_traitsILi64ELi64ELi128ELi8ES3_EELb0ELb0ELb0ELb0ELb0ELb1ELb0EEEvNS_16Flash_bwd_paramsE --------------------------
	.section	.nv.info._ZN5flash44flash_bwd_dq_dk_dv_loop_seqk_parallel_kernelI23Flash_bwd_kernel_traitsILi64ELi64ELi128ELi8ELi2ELi4ELi4ELb1ELb0EN7cutlass10bfloat16_tE19Flash_kernel_traitsILi64ELi64ELi128ELi8ES3_EELb0ELb0ELb0ELb0ELb0ELb1ELb0EEEvNS_16Flash_bwd_paramsE,"",@"SHT_CUDA_INFO"
	.sectionflags	@""
	.align	4


	//----- nvinfo : EIATTR_CUDA_API_VERSION
	.align		4
        /*0000*/ 	.byte	0x04, 0x37
        /*0002*/ 	.short	(.L_300 - .L_299)
.L_299:
        /*0004*/ 	.word	0x00000082


	//----- nvinfo : EIATTR_KPARAM_INFO
	.align		4
.L_300:
        /*0008*/ 	.byte	0x04, 0x17
        /*000a*/ 	.short	(.L_302 - .L_301)
.L_301:
        /*000c*/ 	.word	0x00000000
        /*0010*/ 	.short	0x0000
        /*0012*/ 	.short	0x0000
        /*0014*/ 	.byte	0x00, 0xf0, 0x01, 0x0a


	//----- nvinfo : EIATTR_SPARSE_MMA_MASK
	.align		4
.L_302:
        /*0018*/ 	.byte	0x03, 0x50
        /*001a*/ 	.short	0x0000


	//----- nvinfo : EIATTR_MAXREG_COUNT
	.align		4
        /*001c*/ 	.byte	0x03, 0x1b
        /*001e*/ 	.short	0x00ff


	//----- nvinfo : EIATTR_NUM_BARRIERS
	.align		4
        /*0020*/ 	.byte	0x02, 0x4c
        /*0022*/ 	.byte	0x01
	.zero		1


	//----- nvinfo : EIATTR_MERCURY_ISA_VERSION
	.align		4
        /*0024*/ 	.byte	0x03, 0x5f
        /*0026*/ 	.short	0x0101


	//----- nvinfo : EIATTR_EXIT_INSTR_OFFSETS
	.align		4
        /*0028*/ 	.byte	0x04, 0x1c
        /*002a*/ 	.short	(.L_304 - .L_303)


	//   ....[0]....
.L_303:
        /*002c*/ 	.word	0x00000080


	//   ....[1]....
        /*0030*/ 	.word	0x00007290


	//----- nvinfo : EIATTR_CRS_STACK_SIZE
	.align		4
.L_304:
        /*0034*/ 	.byte	0x04, 0x1e
        /*0036*/ 	.short	(.L_306 - .L_305)
.L_305:
        /*0038*/ 	.word	0x00000000


	//----- nvinfo : EIATTR_CBANK_PARAM_SIZE
	.align		4
.L_306:
        /*003c*/ 	.byte	0x03, 0x19
        /*003e*/ 	.short	0x0280


	//----- nvinfo : EIATTR_PARAM_CBANK
	.align		4
        /*0040*/ 	.byte	0x04, 0x0a
        /*0042*/ 	.short	(.L_308 - .L_307)
	.align		4
.L_307:
        /*0044*/ 	.word	index@(.nv.constant0._ZN5flash44flash_bwd_dq_dk_dv_loop_seqk_parallel_kernelI23Flash_bwd_kernel_traitsILi64ELi64ELi128ELi8ELi2ELi4ELi4ELb1ELb0EN7cutlass10bfloat16_tE19Flash_kernel_traitsILi64ELi64ELi128ELi8ES3_EELb0ELb0ELb0ELb0ELb0ELb1ELb0EEEvNS_16Flash_bwd_paramsE)
        /*0048*/ 	.short	0x0210
        /*004a*/ 	.short	0x0280


	//----- nvinfo : EIATTR_SW_WAR
	.align		4
.L_308:
        /*004c*/ 	.byte	0x04, 0x36
        /*004e*/ 	.short	(.L_310 - .L_309)
.L_309:
        /*0050*/ 	.word	0x00000008
.L_310:


//--------------------- .nv.info._ZN5flash44flash_bwd_dq_dk_dv_loop_seqk_parallel_kernelI23Flash_bwd_kernel_traitsILi64ELi64ELi128ELi8ELi2ELi4ELi4ELb1ELb0EN7cutlass10bfloat16_tE19Flash_kernel_traitsILi64ELi64ELi128ELi8ES3_EELb0ELb0ELb0ELb0ELb0ELb0ELb0EEEvNS_16Flash_bwd_paramsE --------------------------
	.section	.nv.info._ZN5flash44flash_bwd_dq_dk_dv_loop_seqk_parallel_kernelI23Flash_bwd_kernel_traitsILi64ELi64ELi128ELi8ELi2ELi4ELi4ELb1ELb0EN7cutlass10bfloat16_tE19Flash_kernel_traitsILi64ELi64ELi128ELi8ES3_EELb0ELb0ELb0ELb0ELb0ELb0ELb0EEEvNS_16Flash_bwd_paramsE,"",@"SHT_CUDA_INFO"
	.sectionflags	@""
	.align	4


	//----- nvinfo : EIATTR_CUDA_API_VERSION
	.align		4
        /*0000*/ 	.byte	0x04, 0x37
        /*0002*/ 	.short	(.L_312 - .L_311)
.L_311:
        /*0004*/ 	.word	0x00000082


	//----- nvinfo : EIATTR_KPARAM_INFO
	.align		4
.L_312:
        /*0008*/ 	.byte	0x04, 0x17
        /*000a*/ 	.short	(.L_314 - .L_313)
.L_313:
        /*000c*/ 	.word	0x00000000
        /*0010*/ 	.short	0x0000
        /*0012*/ 	.short	0x0000
        /*0014*/ 	.byte	0x00, 0xf0, 0x01, 0x0a


	//----- nvinfo : EIATTR_SPARSE_MMA_MASK
	.align		4
.L_314:
        /*0018*/ 	.byte	0x03, 0x50
        /*001a*/ 	.short	0x0000


	//----- nvinfo : EIATTR_MAXREG_COUNT
	.align		4
        /*001c*/ 	.byte	0x03, 0x1b
        /*001e*/ 	.short	0x00ff


	//----- nvinfo : EIATTR_NUM_BARRIERS
	.align		4
        /*0020*/ 	.byte	0x02, 0x4c
        /*0022*/ 	.byte	0x01
	.zero		1


	//----- nvinfo : EIATTR_MERCURY_ISA_VERSION
	.align		4
        /*0024*/ 	.byte	0x03, 0x5f
        /*0026*/ 	.short	0x0101


	//----- nvinfo : EIATTR_EXIT_INSTR_OFFSETS
	.align		4
        /*0028*/ 	.byte	0x04, 0x1c
        /*002a*/ 	.short	(.L_316 - .L_315)


	//   ....[0]....
.L_315:
        /*002c*/ 	.word	0x00000080


	//   ....[1]....
        /*0030*/ 	.word	0x00007bc0


	//----- nvinfo : EIATTR_CRS_STACK_SIZE
	.align		4
.L_316:
        /*0034*/ 	.byte	0x04, 0x1e
        /*0036*/ 	.short	(.L_318 - .L_317)
.L_317:
        /*0038*/ 	.word	0x00000000


	//----- nvinfo : EIATTR_CBANK_PARAM_SIZE
	.align		4
.L_318:
        /*003c*/ 	.byte	0x03, 0x19
        /*003e*/ 	.short	0x0280


	//----- nvinfo : EIATTR_PARAM_CBANK
	.align		4
        /*0040*/ 	.byte	0x04, 0x0a
        /*0042*/ 	.short	(.L_320 - .L_319)
	.align		4
.L_319:
        /*0044*/ 	.word	index@(.nv.constant0._ZN5flash44flash_bwd_dq_dk_dv_loop_seqk_parallel_kernelI23Flash_bwd_kernel_traitsILi64ELi64ELi128ELi8ELi2ELi4ELi4ELb1ELb0EN7cutlass10bfloat16_tE19Flash_kernel_traitsILi64ELi64ELi128ELi8ES3_EELb0ELb0ELb0ELb0ELb0ELb0ELb0EEEvNS_16Flash_bwd_paramsE)
        /*0048*/ 	.short	0x0210
        /*004a*/ 	.short	0x0280


	//----- nvinfo : EIATTR_SW_WAR
	.align		4
.L_320:
        /*004c*/ 	.byte	0x04, 0x36
        /*004e*/ 	.short	(.L_322 - .L_321)
.L_321:
        /*0050*/ 	.word	0x00000008
.L_322:


//--------------------- .nv.info._ZN5flash44flash_bwd_dq_dk_dv_loop_seqk_parallel_kernelI23Flash_bwd_kernel_traitsILi64ELi64ELi128ELi8ELi2ELi4ELi4ELb1ELb0EN7cutlass10bfloat16_tE19Flash_kernel_traitsILi64ELi64ELi128ELi8ES3_EELb0ELb0ELb1ELb0ELb0ELb0ELb0EEEvNS_16Flash_bwd_paramsE --------------------------
	.section	.nv.info._ZN5flash44flash_bwd_dq_dk_dv_loop_seqk_parallel_kernelI23Flash_bwd_kernel_traitsILi64ELi64ELi128ELi8ELi2ELi4ELi4ELb1ELb0EN7cutlass10bfloat16_tE19Flash_kernel_traitsILi64ELi64ELi128ELi8ES3_EELb0ELb0ELb1ELb0ELb0ELb0ELb0EEEvNS_16Flash_bwd_paramsE,"",@"SHT_CUDA_INFO"
	.sectionflags	@""
	.align	4


	//----- nvinfo : EIATTR_CUDA_API_VERSION
	.align		4
        /*0000*/ 	.byte	0x04, 0x37
        /*0002*/ 	.short	(.L_324 - .L_323)
.L_323:
        /*0004*/ 	.word	0x00000082


	//----- nvinfo : EIATTR_KPARAM_INFO
	.align		4
.L_324:
        /*0008*/ 	.byte	0x04, 0x17
        /*000a*/ 	.short	(.L_326 - .L_325)
.L_325:
        /*000c*/ 	.word	0x00000000
        /*0010*/ 	.short	0x0000
        /*0012*/ 	.short	0x0000
        /*0014*/ 	.byte	0x00, 0xf0, 0x01, 0x0a


	//----- nvinfo : EIATTR_SPARSE_MMA_MASK
	.align		4
.L_326:
        /*0018*/ 	.byte	0x03, 0x50
        /*001a*/ 	.short	0x0000


	//----- nvinfo : EIATTR_MAXREG_COUNT
	.align		4
        /*001c*/ 	.byte	0x03, 0x1b
        /*001e*/ 	.short	0x00ff


	//----- nvinfo : EIATTR_NUM_BARRIERS
	.align		4
        /*0020*/ 	.byte	0x02, 0x4c
        /*0022*/ 	.byte	0x01
	.zero		1


	//----- nvinfo : EIATTR_ANNOTATIONS
	.align		4
        /*0024*/ 	.byte	0x04, 0x55
        /*0026*/ 	.short	(.L_328 - .L_327)


	//   ....[0]....
.L_327:
        /*0028*/ 	.word	0x00000001
        /*002c*/ 	.byte	0x90, 0x07, 0x00, 0x00, 0x01, 0x00, 0x00, 0x00, 0xd0, 0x39, 0x00, 0x00


	//----- nvinfo : EIATTR_MERCURY_ISA_VERSION
	.align		4
.L_328:
        /*0038*/ 	.byte	0x03, 0x5f
        /*003a*/ 	.short	0x0101


	//----- nvinfo : EIATTR_EXIT_INSTR_OFFSETS
	.align		4
        /*003c*/ 	.byte	0x04, 0x1c
        /*003e*/ 	.short	(.L_330 - .L_329)


	//   ....[0]....
.L_329:
        /*0040*/ 	.word	0x00000090


	//   ....[1]....
        /*0044*/ 	.word	0x000081f0


	//----- nvinfo : EIATTR_CRS_STACK_SIZE
	.align		4
.L_330:
        /*0048*/ 	.byte	0x04, 0x1e
        /*004a*/ 	.short	(.L_332 - .L_331)
.L_331:
        /*004c*/ 	.word	0x00000000


	//----- nvinfo : EIATTR_CBANK_PARAM_SIZE
	.align		4
.L_332:
        /*0050*/ 	.byte	0x03, 0x19
        /*0052*/ 	.short	0x0280


	//----- nvinfo : EIATTR_PARAM_CBANK
	.align		4
        /*0054*/ 	.byte	0x04, 0x0a
        /*0056*/ 	.short	(.L_334 - .L_333)
	.align		4
.L_333:
        /*0058*/ 	.word	index@(.nv.constant0._ZN5flash44flash_bwd_dq_dk_dv_loop_seqk_parallel_kernelI23Flash_bwd_kernel_traitsILi64ELi64ELi128ELi8ELi2ELi4ELi4ELb1ELb0EN7cutlass10bfloat16_tE19Flash_kernel_traitsILi64ELi64ELi128ELi8ES3_EELb0ELb0ELb1ELb0ELb0ELb0ELb0EEEvNS_16Flash_bwd_paramsE)
        /*005c*/ 	.short	0x0210
        /*005e*/ 	.short	0x0280


	//----- nvinfo : EIATTR_SW_WAR
	.align		4
.L_334:
        /*0060*/ 	.byte	0x04, 0x36
        /*0062*/ 	.short	(.L_336 - .L_335)
.L_335:
        /*0064*/ 	.word	0x00000008
.L_336:


//--------------------- .nv.info._ZN5flash44flash_bwd_dq_dk_dv_loop_seqk_parallel_kernelI23Flash_bwd_kernel_traitsILi64ELi64ELi128ELi8ELi2ELi4ELi4ELb1ELb0EN7cutlass10bfloat16_tE19Flash_kernel_traitsILi64ELi64ELi128ELi8ES3_EELb0ELb0ELb0ELb0ELb1ELb1ELb0EEEvNS_16Flash_bwd_paramsE --------------------------
	.section	.nv.info._ZN5flash44flash_bwd_dq_dk_dv_loop_seqk_parallel_kernelI23Flash_bwd_kernel_traitsILi64ELi64ELi128ELi8ELi2ELi4ELi4ELb1ELb0EN7cutlass10bfloat16_tE19Flash_kernel_traitsILi64ELi64ELi128ELi8ES3_EELb0ELb0ELb0ELb0ELb1ELb1ELb0EEEvNS_16Flash_bwd_paramsE,"",@"SHT_CUDA_INFO"
	.sectionflags	@""
	.align	4


	//----- nvinfo : EIATTR_CUDA_API_VERSION
	.align		4
        /*0000*/ 	.byte	0x04, 0x37
        /*0002*/ 	.short	(.L_338 - .L_337)
.L_337:
        /*0004*/ 	.word	0x00000082


	//----- nvinfo : EIATTR_KPARAM_INFO
	.align		4
.L_338:
        /*0008*/ 	.byte	0x04, 0x17
        /*000a*/ 	.short	(.L_340 - .L_339)
.L_339:
        /*000c*/ 	.word	0x00000000
        /*0010*/ 	.short	0x0000
        /*0012*/ 	.short	0x0000
        /*0014*/ 	.byte	0x00, 0xf0, 0x01, 0x0a


	//----- nvinfo : EIATTR_SPARSE_MMA_MASK
	.align		4
.L_340:
        /*0018*/ 	.byte	0x03, 0x50
        /*001a*/ 	.short	0x0000


	//----- nvinfo : EIATTR_MAXREG_COUNT
	.align		4
        /*001c*/ 	.byte	0x03, 0x1b
        /*001e*/ 	.short	0x00ff


	//----- nvinfo : EIATTR_NUM_BARRIERS
	.align		4
        /*0020*/ 	.byte	0x02, 0x4c
        /*0022*/ 	.byte	0x01
	.zero		1


	//----- nvinfo : EIATTR_MERCURY_ISA_VERSION
	.align		4
        /*0024*/ 	.byte	0x03, 0x5f
        /*0026*/ 	.short	0x0101


	//----- nvinfo : EIATTR_EXIT_INSTR_OFFSETS
	.align		4
        /*0028*/ 	.byte	0x04, 0x1c
        /*002a*/ 	.short	(.L_342 - .L_341)


	//   ....[0]....
.L_341:
        /*002c*/ 	.word	0x00000090


	//   ....[1]....
        /*0030*/ 	.word	0x000051b0


	//----- nvinfo : EIATTR_CBANK_PARAM_SIZE
	.align		4
.L_342:
        /*0034*/ 	.byte	0x03, 0x19
        /*0036*/ 	.short	0x0280


	//----- nvinfo : EIATTR_PARAM_CBANK
	.align		4
        /*0038*/ 	.byte	0x04, 0x0a
        /*003a*/ 	.short	(.L_344 - .L_343)
	.align		4
.L_343:
        /*003c*/ 	.word	index@(.nv.constant0._ZN5flash44flash_bwd_dq_dk_dv_loop_seqk_parallel_kernelI23Flash_bwd_kernel_traitsILi64ELi64ELi128ELi8ELi2ELi4ELi4ELb1ELb0EN7cutlass10bfloat16_tE19Flash_kernel_traitsILi64ELi64ELi128ELi8ES3_EELb0ELb0ELb0ELb0ELb1ELb1ELb0EEEvNS_16Flash_bwd_paramsE)
        /*0040*/ 	.short	0x0210
        /*0042*/ 	.short	0x0280


	//----- nvinfo : EIATTR_SW_WAR
	.align		4
.L_344:
        /*0044*/ 	.byte	0x04, 0x36
        /*0046*/ 	.short	(.L_346 - .L_345)
.L_345:
        /*0048*/ 	.word	0x00000008
.L_346:


//--------------------- .nv.info._ZN5flash44flash_bwd_dq_dk_dv_loop_seqk_parallel_kernelI23Flash_bwd_kernel_traitsILi64ELi64ELi128ELi8ELi2ELi4ELi4ELb1ELb0EN7cutlass10bfloat16_tE19Flash_kernel_traitsILi64ELi64ELi128ELi8ES3_EELb0ELb0ELb0ELb1ELb0ELb0ELb0EEEvNS_16Flash_bwd_paramsE --------------------------
	.section	.nv.info._ZN5flash44flash_bwd_dq_dk_dv_loop_seqk_parallel_kernelI23Flash_bwd_kernel_traitsILi64ELi64ELi128ELi8ELi2ELi4ELi4ELb1ELb0EN7cutlass10bfloat16_tE19Flash_kernel_traitsILi64ELi64ELi128ELi8ES3_EELb0ELb0ELb0ELb1ELb0ELb0ELb0EEEvNS_16Flash_bwd_paramsE,"",@"SHT_CUDA_INFO"
	.sectionflags	@""
	.align	4


	//----- nvinfo : EIATTR_CUDA_API_VERSION
	.align		4
        /*0000*/ 	.byte	0x04, 0x37
        /*0002*/ 	.short	(.L_348 - .L_347)
.L_347:
        /*0004*/ 	.word	0x00000082


	//----- nvinfo : EIATTR_KPARAM_INFO
	.align		4
.L_348:
        /*0008*/ 	.byte	0x04, 0x17
        /*000a*/ 	.short	(.L_350 - .L_349)
.L_349:
        /*000c*/ 	.word	0x00000000
        /*0010*/ 	.short	0x0000
        /*0012*/ 	.short	0x0000
        /*0014*/ 	.byte	0x00, 0xf0, 0x01, 0x0a


	//----- nvinfo : EIATTR_SPARSE_MMA_MASK
	.align		4
.L_350:
        /*0018*/ 	.byte	0x03, 0x50
        /*001a*/ 	.short	0x0000


	//----- nvinfo : EIATTR_MAXREG_COUNT
	.align		4
        /*001c*/ 	.byte	0x03, 0x1b
        /*001e*/ 	.short	0x00ff


	//----- nvinfo : EIATTR_NUM_BARRIERS
	.align		4
        /*0020*/ 	.byte	0x02, 0x4c
        /*0022*/ 	.byte	0x01
	.zero		1


	//----- nvinfo : EIATTR_MERCURY_ISA_VERSION
	.align		4
        /*0024*/ 	.byte	0x03, 0x5f
        /*0026*/ 	.short	0x0101


	//----- nvinfo : EIATTR_EXIT_INSTR_OFFSETS
	.align		4
        /*0028*/ 	.byte	0x04, 0x1c
        /*002a*/ 	.short	(.L_352 - .L_351)


	//   ....[0]....
.L_351:
        /*002c*/ 	.word	0x00000080


	//   ....[1]....
        /*0030*/ 	.word	0x00008120


	//----- nvinfo : EIATTR_CRS_STACK_SIZE
	.align		4
.L_352:
        /*0034*/ 	.byte	0x04, 0x1e
        /*0036*/ 	.short	(.L_354 - .L_353)
.L_353:
        /*0038*/ 	.word	0x00000000


	//----- nvinfo : EIATTR_CBANK_PARAM_SIZE
	.align		4
.L_354:
        /*003c*/ 	.byte	0x03, 0x19
        /*003e*/ 	.short	0x0280


	//----- nvinfo : EIATTR_PARAM_CBANK
	.align		4
        /*0040*/ 	.byte	0x04, 0x0a
        /*0042*/ 	.short	(.L_356 - .L_355)
	.align		4
.L_355:
        /*0044*/ 	.word	index@(.nv.constant0._ZN5flash44flash_bwd_dq_dk_dv_loop_seqk_parallel_kernelI23Flash_bwd_kernel_traitsILi64ELi64ELi128ELi8ELi2ELi4ELi4ELb1ELb0EN7cutlass10bfloat16_tE19Flash_kernel_traitsILi64ELi64ELi128ELi8ES3_EELb0ELb0ELb0ELb1ELb0ELb0ELb0EEEvNS_16Flash_bwd_paramsE)
        /*0048*/ 	.short	0x0210
        /*004a*/ 	.short	0x0280


	//----- nvinfo : EIATTR_SW_WAR
	.align		4
.L_356:
        /*004c*/ 	.byte	0x04, 0x36
        /*004e*/ 	.short	(.L_358 - .L_357)
.L_357:
        /*0050*/ 	.word	0x00000008
.L_358:


//--------------------- .nv.info._ZN5flash44flash_bwd_dq_dk_dv_loop_seqk_parallel_kernelI23Flash_bwd_kernel_traitsILi64ELi64ELi128ELi8ELi2ELi4ELi4ELb1ELb0EN7cutlass10bfloat16_tE19Flash_kernel_traitsILi64ELi64ELi128ELi8ES3_EELb0ELb0ELb1ELb0ELb0ELb1ELb0EEEvNS_16Flash_bwd_paramsE --------------------------
	.section	.nv.info._ZN5flash44flash_bwd_dq_dk_dv_loop_seqk_parallel_kernelI23Flash_bwd_kernel_traitsILi64ELi64ELi128ELi8ELi2ELi4ELi4ELb1ELb0EN7cutlass10bfloat16_tE19Flash_kernel_traitsILi64ELi64ELi128ELi8ES3_EELb0ELb0ELb1ELb0ELb0ELb1ELb0EEEvNS_16Flash_bwd_paramsE,"",@"SHT_CUDA_INFO"
	.sectionflags	@""
	.align	4


	//----- nvinfo : EIATTR_CUDA_API_VERSION
	.align		4
        /*0000*/ 	.byte	0x04, 0x37
        /*0002*/ 	.short	(.L_360 - .L_359)
.L_359:
        /*0004*/ 	.word	0x00000082


	//----- nvinfo : EIATTR_KPARAM_INFO
	.align		4
.L_360:
        /*0008*/ 	.byte	0x04, 0x17
        /*000a*/ 	.short	(.L_362 - .L_361)
.L_361:
        /*000c*/ 	.word	0x00000000
        /*0010*/ 	.short	0x0000
        /*0012*/ 	.short	0x0000
        /*0014*/ 	.byte	0x00, 0xf0, 0x01, 0x0a


	//----- nvinfo : EIATTR_SPARSE_MMA_MASK
	.align		4
.L_362:
        /*0018*/ 	.byte	0x03, 0x50
        /*001a*/ 	.short	0x0000


	//----- nvinfo : EIATTR_MAXREG_COUNT
	.align		4
        /*001c*/ 	.byte	0x03, 0x1b
        /*001e*/ 	.short	0x00ff


	//----- nvinfo : EIATTR_NUM_BARRIERS
	.align		4
        /*0020*/ 	.byte	0x02, 0x4c
        /*0022*/ 	.byte	0x01
	.zero		1


	//----- nvinfo : EIATTR_MERCURY_ISA_VERSION
	.align		4
        /*0024*/ 	.byte	0x03, 0x5f
        /*0026*/ 	.short	0x0101


	//----- nvinfo : EIATTR_EXIT_INSTR_OFFSETS
	.align		4
        /*0028*/ 	.byte	0x04, 0x1c
        /*002a*/ 	.short	(.L_364 - .L_363)


	//   ....[0]....
.L_363:
        /*002c*/ 	.word	0x00000080


	//   ....[1]....
        /*0030*/ 	.word	0x000078d0


	//----- nvinfo : EIATTR_CRS_STACK_SIZE
	.align		4
.L_364:
        /*0034*/ 	.byte	0x04, 0x1e
        /*0036*/ 	.short	(.L_366 - .L_365)
.L_365:
        /*0038*/ 	.word	0x00000000


	//----- nvinfo : EIATTR_CBANK_PARAM_SIZE
	.align		4
.L_366:
        /*003c*/ 	.byte	0x03, 0x19
        /*003e*/ 	.short	0x0280


	//----- nvinfo : EIATTR_PARAM_CBANK
	.align		4
        /*0040*/ 	.byte	0x04, 0x0a
        /*0042*/ 	.short	(.L_368 - .L_367)
	.align		4
.L_367:
        /*0044*/ 	.word	index@(.nv.constant0._ZN5flash44flash_bwd_dq_dk_dv_loop_seqk_parallel_kernelI23Flash_bwd_kernel_traitsILi64ELi64ELi128ELi8ELi2ELi4ELi4ELb1ELb0EN7cutlass10bfloat16_tE19Flash_kernel_traitsILi64ELi64ELi128ELi8ES3_EELb0ELb0ELb1ELb0ELb0ELb1ELb0EEEvNS_16Flash_bwd_paramsE)
        /*0048*/ 	.short	0x0210
        /*004a*/ 	.short	0x0280


	//----- nvinfo : EIATTR_SW_WAR
	.align		4
.L_368:
        /*004c*/ 	.byte	0x04, 0x36
        /*004e*/ 	.short	(.L_370 - .L_369)
.L_369:
        /*0050*/ 	.word	0x00000008
.L_370:


//--------------------- .nv.info._ZN5flash44flash_bwd_dq_dk_dv_loop_seqk_parallel_kernelI23Flash_bwd_kernel_traitsILi64ELi64ELi128ELi8ELi2ELi4ELi4ELb1ELb0EN7cutlass10bfloat16_tE19Flash_kernel_traitsILi64ELi64ELi128ELi8ES3_EELb0ELb0ELb1ELb1ELb0ELb0ELb0EEEvNS_16Flash_bwd_paramsE --------------------------
	.section	.nv.info._ZN5flash44flash_bwd_dq_dk_dv_loop_seqk_parallel_kernelI23Flash_bwd_kernel_traitsILi64ELi64ELi128ELi8ELi2ELi4ELi4ELb1ELb0EN7cutlass10bfloat16_tE19Flash_kernel_traitsILi64ELi64ELi128ELi8ES3_EELb0ELb0ELb1ELb1ELb0ELb0ELb0EEEvNS_16Flash_bwd_paramsE,"",@"SHT_CUDA_INFO"
	.sectionflags	@""
	.align	4


	//----- nvinfo : EIATTR_CUDA_API_VERSION
	.align		4
        /*0000*/ 	.byte	0x04, 0x37
        /*0002*/ 	.short	(.L_372 - .L_371)
.L_371:
        /*0004*/ 	.word	0x00000082


	//----- nvinfo : EIATTR_KPARAM_INFO
	.align		4
.L_372:
        /*0008*/ 	.byte	0x04, 0x17
        /*000a*/ 	.short	(.L_374 - .L_373)
.L_373:
        /*000c*/ 	.word	0x00000000
        /*0010*/ 	.short	0x0000
        /*0012*/ 	.short	0x0000
        /*0014*/ 	.byte	0x00, 0xf0, 0x01, 0x0a


	//----- nvinfo : EIATTR_SPARSE_MMA_MASK
	.align		4
.L_374:
        /*0018*/ 	.byte	0x03, 0x50
        /*001a*/ 	.short	0x0000


	//----- nvinfo : EIATTR_MAXREG_COUNT
	.align		4
        /*001c*/ 	.byte	0x03, 0x1b
        /*001e*/ 	.short	0x00ff


	//----- nvinfo : EIATTR_NUM_BARRIERS
	.align		4
        /*0020*/ 	.byte	0x02, 0x4c
        /*0022*/ 	.byte	0x01
	.zero		1


	//----- nvinfo : EIATTR_ANNOTATIONS
	.align		4
        /*0024*/ 	.byte	0x04, 0x55
        /*0026*/ 	.short	(.L_376 - .L_375)


	//   ....[0]....
.L_375:
        /*0028*/ 	.word	0x00000001
        /*002c*/ 	.byte	0x70, 0x06, 0x00, 0x00, 0x01, 0x00, 0x00, 0x00, 0x50, 0x08, 0x00, 0x00, 0x01, 0x00, 0x00, 0x00
        /*003c*/ 	.byte	0x30, 0x39, 0x00, 0x00, 0x01, 0x00, 0x00, 0x00, 0x90, 0x75, 0x00, 0x00


	//----- nvinfo : EIATTR_MERCURY_ISA_VERSION
	.align		4
.L_376:
        /*0048*/ 	.byte	0x03, 0x5f
        /*004a*/ 	.short	0x0101


	//----- nvinfo : EIATTR_EXIT_INSTR_OFFSETS
	.align		4
        /*004c*/ 	.byte	0x04, 0x1c
        /*004e*/ 	.short	(.L_378 - .L_377)


	//   ....[0]....
.L_377:
        /*0050*/ 	.word	0x00000090


	//   ....[1]....
        /*0054*/ 	.word	0x00008880


	//----- nvinfo : EIATTR_CRS_STACK_SIZE
	.align		4
.L_378:
        /*0058*/ 	.byte	0x04, 0x1e
        /*005a*/ 	.short	(.L_380 - .L_379)
.L_379:
        /*005c*/ 	.word	0x00000000


	//----- nvinfo : EIATTR_CBANK_PARAM_SIZE
	.align		4
.L_380:
        /*0060*/ 	.byte	0x03, 0x19
        /*0062*/ 	.short	0x0280


	//----- nvinfo : EIATTR_PARAM_CBANK
	.align		4
        /*0064*/ 	.byte	0x04, 0x0a
        /*0066*/ 	.short	(.L_382 - .L_381)
	.align		4
.L_381:
        /*0068*/ 	.word	index@(.nv.constant0._ZN5flash44flash_bwd_dq_dk_dv_loop_seqk_parallel_kernelI23Flash_bwd_kernel_traitsILi64ELi64ELi128ELi8ELi2ELi4ELi4ELb1ELb0EN7cutlass10bfloat16_tE19Flash_kernel_traitsILi64ELi64ELi128ELi8ES3_EELb0ELb0ELb1ELb1ELb0ELb0ELb0EEEvNS_16Flash_bwd_paramsE)
        /*006c*/ 	.short	0x0210
        /*006e*/ 	.short	0x0280


	//----- nvinfo : EIATTR_SW_WAR
	.align		4
.L_382:
        /*0070*/ 	.byte	0x04, 0x36
        /*0072*/ 	.short	(.L_384 - .L_383)
.L_383:
        /*0074*/ 	.word	0x00000008
.L_384:


//--------------------- .nv.info._ZN5flash44flash_bwd_dq_dk_dv_loop_seqk_parallel_kernelI23Flash_bwd_kernel_traitsILi64ELi128ELi128ELi8ELi4ELi4ELi4ELb0ELb0EN7cutlass10bfloat16_tE19Flash_kernel_traitsILi64ELi128ELi128ELi8ES3_EELb0ELb0ELb0ELb0ELb0ELb1ELb0EEEvNS_16Flash_bwd_paramsE --------------------------
	.section	.nv.info._ZN5flash44flash_bwd_dq_dk_dv_loop_seqk_parallel_kernelI23Flash_bwd_kernel_traitsILi64ELi128ELi128ELi8ELi4ELi4ELi4ELb0ELb0EN7cutlass10bfloat16_tE19Flash_kernel_traitsILi64ELi128ELi128ELi8ES3_EELb0ELb0ELb0ELb0ELb0ELb1ELb0EEEvNS_16Flash_bwd_paramsE,"",@"SHT_CUDA_INFO"
	.sectionflags	@""
	.align	4


	//----- nvinfo : EIATTR_CUDA_API_VERSION
	.align		4
        /*0000*/ 	.byte	0x04, 0x37
        /*0002*/ 	.short	(.L_386 - .L_385)
.L_385:
        /*0004*/ 	.word	0x00000082


	//----- nvinfo : EIATTR_KPARAM_INFO
	.align		4
.L_386:
        /*0008*/ 	.byte	0x04, 0x17
        /*000a*/ 	.short	(.L_388 - .L_387)
.L_387:
        /*000c*/ 	.word	0x00000000
        /*0010*/ 	.short	0x0000
        /*0012*/ 	.short	0x0000
        /*0014*/ 	.byte	0x00, 0xf0, 0x01, 0x0a


	//----- nvinfo : EIATTR_SPARSE_MMA_MASK
	.align		4
.L_388:
        /*0018*/ 	.byte	0x03, 0x50
        /*001a*/ 	.short	0x0000


	//----- nvinfo : EIATTR_MAXREG_COUNT
	.align		4
        /*001c*/ 	.byte	0x03, 0x1b
        /*001e*/ 	.short	0x00ff


	//----- nvinfo : EIATTR_NUM_BARRIERS
	.align		4
        /*0020*/ 	.byte	0x02, 0x4c
        /*0022*/ 	.byte	0x01
	.zero		1


	//----- nvinfo : EIATTR_ANNOTATIONS
	.align		4
        /*0024*/ 	.byte	0x04, 0x55
        /*0026*/ 	.short	(.L_390 - .L_389)


	//   ....[0]....
.L_389:
        /*0028*/ 	.word	0x00000001
        /*002c*/ 	.byte	0x60, 0x04, 0x00, 0x00, 0x01, 0x00, 0x00, 0x00, 0x20, 0x09, 0x00, 0x00, 0x01, 0x00, 0x00, 0x00
        /* <DEDUP_REMOVED lines=12> */
        /*00fc*/ 	.byte	0x00, 0x85, 0x00, 0x00, 0x01, 0x00, 0x00, 0x00, 0x10, 0x85, 0x00, 0x00


	//----- nvinfo : EIATTR_MERCURY_ISA_VERSION
	.align		4
.L_390:
        /*0108*/ 	.byte	0x03, 0x5f
        /*010a*/ 	.short	0x0101


	//----- nvinfo : EIATTR_INT_WARP_WIDE_INSTR_OFFSETS
	.align		4
        /*010c*/ 	.byte	0x04, 0x31
        /*010e*/ 	.short	(.L_392 - .L_391)


	//   ....[0]....
.L_391:
        /*0110*/ 	.word	0x00002130


	//----- nvinfo : EIATTR_EXIT_INSTR_OFFSETS
	.align		4
.L_392:
        /*0114*/ 	.byte	0x04, 0x1c
        /*0116*/ 	.short	(.L_394 - .L_393)


	//   ....[0]....
.L_393:
        /*0118*/ 	.word	0x000000a0


	//   ....[1]....
        /*011c*/ 	.word	0x0000a590


	//----- nvinfo : EIATTR_CRS_STACK_SIZE
	.align		4
.L_394:
        /*0120*/ 	.byte	0x04, 0x1e
        /*0122*/ 	.short	(.L_396 - .L_395)
.L_395:
        /*0124*/ 	.word	0x00000000


	//----- nvinfo : EIATTR_CBANK_PARAM_SIZE
	.align		4
.L_396:
        /*0128*/ 	.byte	0x03, 0x19
        /*012a*/ 	.short	0x0280


	//----- nvinfo : EIATTR_PARAM_CBANK
	.align		4
        /*012c*/ 	.byte	0x04, 0x0a
        /*012e*/ 	.short	(.L_398 - .L_397)
	.align		4
.L_397:
        /*0130*/ 	.word	index@(.nv.constant0._ZN5flash44flash_bwd_dq_dk_dv_loop_seqk_parallel_kernelI23Flash_bwd_kernel_traitsILi64ELi128ELi128ELi8ELi4ELi4ELi4ELb0ELb0EN7cutlass10bfloat16_tE19Flash_kernel_traitsILi64ELi128ELi128ELi8ES3_EELb0ELb0ELb0ELb0ELb0ELb1ELb0EEEvNS_16Flash_bwd_paramsE)
        /*0134*/ 	.short	0x0210
        /*0136*/ 	.short	0x0280


	//----- nvinfo : EIATTR_SW_WAR
	.align		4
.L_398:
        /*0138*/ 	.byte	0x04, 0x36
        /*013a*/ 	.short	(.L_400 - .L_399)
.L_399:
        /*013c*/ 	.word	0x00000008
.L_400:


//--------------------- .nv.info._ZN5flash44flash_bwd_dq_dk_dv_loop_seqk_parallel_kernelI23Flash_bwd_kernel_traitsILi64ELi128ELi128ELi8ELi4ELi4ELi4ELb0ELb0EN7cutlass10bfloat16_tE19Flash_kernel_traitsILi64ELi128ELi128ELi8ES3_EELb0ELb0ELb0ELb0ELb0ELb0ELb0EEEvNS_16Flash_bwd_paramsE --------------------------
	.section	.nv.info._ZN5flash44flash_bwd_dq_dk_dv_loop_seqk_parallel_kernelI23Flash_bwd_kernel_traitsILi64ELi128ELi128ELi8ELi4ELi4ELi4ELb0ELb0EN7cutlass10bfloat16_tE19Flash_kernel_traitsILi64ELi128ELi128ELi8ES3_EELb0ELb0ELb0ELb0ELb0ELb0ELb0EEEvNS_16Flash_bwd_paramsE,"",@"SHT_CUDA_INFO"
	.sectionflags	@""
	.align	4


	//----- nvinfo : EIATTR_CUDA_API_VERSION
	.align		4
        /*0000*/ 	.byte	0x04, 0x37
        /*0002*/ 	.short	(.L_402 - .L_401)
.L_401:
        /*0004*/ 	.word	0x00000082


	//----- nvinfo : EIATTR_KPARAM_INFO
	.align		4
.L_402:
        /*0008*/ 	.byte	0x04, 0x17
        /*000a*/ 	.short	(.L_404 - .L_403)
.L_403:
        /*000c*/ 	.word	0x00000000
        /*0010*/ 	.short	0x0000
        /*0012*/ 	.short	0x0000
        /*0014*/ 	.byte	0x00, 0xf0, 0x01, 0x0a


	//----- nvinfo : EIATTR_SPARSE_MMA_MASK
	.align		4
.L_404:
        /*0018*/ 	.byte	0x03, 0x50
        /*001a*/ 	.short	0x0000


	//----- nvinfo : EIATTR_MAXREG_COUNT
	.align		4
        /*001c*/ 	.byte	0x03, 0x1b
        /*001e*/ 	.short	0x00ff


	//----- nvinfo : EIATTR_NUM_BARRIERS
	.align		4
        /*0020*/ 	.byte	0x02, 0x4c
        /*0022*/ 	.byte	0x01
	.zero		1


	//----- nvinfo : EIATTR_ANNOTATIONS
	.align		4
        /*0024*/ 	.byte	0x04, 0x55
        /*0026*/ 	.short	(.L_406 - .L_405)


	//   ....[0]....
.L_405:
        /* <DEDUP_REMOVED lines=16> */


	//----- nvinfo : EIATTR_MERCURY_ISA_VERSION
	.align		4
.L_406:
        /*0118*/ 	.byte	0x03, 0x5f
        /*011a*/ 	.short	0x0101


	//----- nvinfo : EIATTR_EXIT_INSTR_OFFSETS
	.align		4
        /*011c*/ 	.byte	0x04, 0x1c
        /*011e*/ 	.short	(.L_408 - .L_407)


	//   ....[0]....
.L_407:
        /*0120*/ 	.word	0x000000a0


	//   ....[1]....
        /*0124*/ 	.word	0x0000b290


	//----- nvinfo : EIATTR_CRS_STACK_SIZE
	.align		4
.L_408:
        /*0128*/ 	.byte	0x04, 0x1e
        /*012a*/ 	.short	(.L_410 - .L_409)
.L_409:
        /*012c*/ 	.word	0x00000000


	//----- nvinfo : EIATTR_CBANK_PARAM_SIZE
	.align		4
.L_410:
        /*0130*/ 	.byte	0x03, 0x19
        /*0132*/ 	.short	0x0280


	//----- nvinfo : EIATTR_PARAM_CBANK
	.align		4
        /*0134*/ 	.byte	0x04, 0x0a
        /*0136*/ 	.short	(.L_412 - .L_411)
	.align		4
.L_411:
        /*0138*/ 	.word	index@(.nv.constant0._ZN5flash44flash_bwd_dq_dk_dv_loop_seqk_parallel_kernelI23Flash_bwd_kernel_traitsILi64ELi128ELi128ELi8ELi4ELi4ELi4ELb0ELb0EN7cutlass10bfloat16_tE19Flash_kernel_traitsILi64ELi128ELi128ELi8ES3_EELb0ELb0ELb0ELb0ELb0ELb0ELb0EEEvNS_16Flash_bwd_paramsE)
        /*013c*/ 	.short	0x0210
        /*013e*/ 	.short	0x0280


	//----- nvinfo : EIATTR_SW_WAR
	.align		4
.L_412:
        /*0140*/ 	.byte	0x04, 0x36
        /*0142*/ 	.short	(.L_414 - .L_413)
.L_413:
        /*0144*/ 	.word	0x00000008
.L_414:


//--------------------- .nv.info._ZN5flash44flash_bwd_dq_dk_dv_loop_seqk_parallel_kernelI23Flash_bwd_kernel_traitsILi64ELi128ELi128ELi8ELi4ELi4ELi4ELb0ELb0EN7cutlass10bfloat16_tE19Flash_kernel_traitsILi64ELi128ELi128ELi8ES3_EELb0ELb0ELb1ELb0ELb0ELb0ELb0EEEvNS_16Flash_bwd_paramsE --------------------------
	.section	.nv.info._ZN5flash44flash_bwd_dq_dk_dv_loop_seqk_parallel_kernelI23Flash_bwd_kernel_traitsILi64ELi128ELi128ELi8ELi4ELi4ELi4ELb0ELb0EN7cutlass10bfloat16_tE19Flash_kernel_traitsILi64ELi128ELi128ELi8ES3_EELb0ELb0ELb1ELb0ELb0ELb0ELb0EEEvNS_16Flash_bwd_paramsE,"",@"SHT_CUDA_INFO"
	.sectionflags	@""
	.align	4


	//----- nvinfo : EIATTR_CUDA_API_VERSION
	.align		4
        /*0000*/ 	.byte	0x04, 0x37
        /*0002*/ 	.short	(.L_416 - .L_415)
.L_415:
        /*0004*/ 	.word	0x00000082


	//----- nvinfo : EIATTR_KPARAM_INFO
	.align		4
.L_416:
        /*0008*/ 	.byte	0x04, 0x17
        /*000a*/ 	.short	(.L_418 - .L_417)
.L_417:
        /*000c*/ 	.word	0x00000000
        /*0010*/ 	.short	0x0000
        /*0012*/ 	.short	0x0000
        /*0014*/ 	.byte	0x00, 0xf0, 0x01, 0x0a


	//----- nvinfo : EIATTR_SPARSE_MMA_MASK
	.align		4
.L_418:
        /*0018*/ 	.byte	0x03, 0x50
        /*001a*/ 	.short	0x0000


	//----- nvinfo : EIATTR_MAXREG_COUNT
	.align		4
        /*001c*/ 	.byte	0x03, 0x1b
        /*001e*/ 	.short	0x00ff


	//----- nvinfo : EIATTR_NUM_BARRIERS
	.align		4
        /*0020*/ 	.byte	0x02, 0x4c
        /*0022*/ 	.byte	0x01
	.zero		1


	//----- nvinfo : EIATTR_ANNOTATIONS
	.align		4
        /*0024*/ 	.byte	0x04, 0x55
        /*0026*/ 	.short	(.L_420 - .L_419)


	//   ....[0]....
.L_419:
        /* <DEDUP_REMOVED lines=15> */


	//----- nvinfo : EIATTR_MERCURY_ISA_VERSION
	.align		4
.L_420:
        /*0108*/ 	.byte	0x03, 0x5f
        /*010a*/ 	.short	0x0101


	//----- nvinfo : EIATTR_EXIT_INSTR_OFFSETS
	.align		4
        /*010c*/ 	.byte	0x04, 0x1c
        /*010e*/ 	.short	(.L_422 - .L_421)


	//   ....[0]....
.L_421:
        /*0110*/ 	.word	0x000000a0


	//   ....[1]....
        /*0114*/ 	.word	0x0000b950


	//----- nvinfo : EIATTR_CRS_STACK_SIZE
	.align		4
.L_422:
        /*0118*/ 	.byte	0x04, 0x1e
        /*011a*/ 	.short	(.L_424 - .L_423)
.L_423:
        /*011c*/ 	.word	0x00000000


	//----- nvinfo : EIATTR_CBANK_PARAM_SIZE
	.align		4
.L_424:
        /*0120*/ 	.byte	0x03, 0x19
        /*0122*/ 	.short	0x0280


	//----- nvinfo : EIATTR_PARAM_CBANK
	.align		4
        /*0124*/ 	.byte	0x04, 0x0a
        /*0126*/ 	.short	(.L_426 - .L_425)
	.align		4
.L_425:
        /*0128*/ 	.word	index@(.nv.constant0._ZN5flash44flash_bwd_dq_dk_dv_loop_seqk_parallel_kernelI23Flash_bwd_kernel_traitsILi64ELi128ELi128ELi8ELi4ELi4ELi4ELb0ELb0EN7cutlass10bfloat16_tE19Flash_kernel_traitsILi64ELi128ELi128ELi8ES3_EELb0ELb0ELb1ELb0ELb0ELb0ELb0EEEvNS_16Flash_bwd_paramsE)
        /*012c*/ 	.short	0x0210
        /*012e*/ 	.short	0x0280


	//----- nvinfo : EIATTR_SW_WAR
	.align		4
.L_426:
        /*0130*/ 	.byte	0x04, 0x36
        /*0132*/ 	.short	(.L_428 - .L_427)
.L_427:
        /*0134*/ 	.word	0x00000008
.L_428:


//--------------------- .nv.info._ZN5flash44flash_bwd_dq_dk_dv_loop_seqk_parallel_kernelI23Flash_bwd_kernel_traitsILi64ELi128ELi128ELi8ELi4ELi4ELi4ELb0ELb0EN7cutlass10bfloat16_tE19Flash_kernel_traitsILi64ELi128ELi128ELi8ES3_EELb0ELb0ELb0ELb0ELb1ELb1ELb0EEEvNS_16Flash_bwd_paramsE --------------------------
	.section	.nv.info._ZN5flash44flash_bwd_dq_dk_dv_loop_seqk_parallel_kernelI23Flash_bwd_kernel_traitsILi64ELi128ELi128ELi8ELi4ELi4ELi4ELb0ELb0EN7cutlass10bfloat16_tE19Flash_kernel_traitsILi64ELi128ELi128ELi8ES3_EELb0ELb0ELb0ELb0ELb1ELb1ELb0EEEvNS_16Flash_bwd_paramsE,"",@"SHT_CUDA_INFO"
	.sectionflags	@""
	.align	4


	//----- nvinfo : EIATTR_CUDA_API_VERSION
	.align		4
        /*0000*/ 	.byte	0x04, 0x37
        /*0002*/ 	.short	(.L_430 - .L_429)
.L_429:
        /*0004*/ 	.word	0x00000082


	//----- nvinfo : EIATTR_KPARAM_INFO
	.align		4
.L_430:
        /*0008*/ 	.byte	0x04, 0x17
        /*000a*/ 	.short	(.L_432 - .L_431)
.L_431:
        /*000c*/ 	.word	0x00000000
        /*0010*/ 	.short	0x0000
        /*0012*/ 	.short	0x0000
        /*0014*/ 	.byte	0x00, 0xf0, 0x01, 0x0a


	//----- nvinfo : EIATTR_SPARSE_MMA_MASK
	.align		4
.L_432:
        /*0018*/ 	.byte	0x03, 0x50
        /*001a*/ 	.short	0x0000


	//----- nvinfo : EIATTR_MAXREG_COUNT
	.align		4
        /*001c*/ 	.byte	0x03, 0x1b
        /*001e*/ 	.short	0x00ff


	//----- nvinfo : EIATTR_NUM_BARRIERS
	.align		4
        /*0020*/ 	.byte	0x02, 0x4c
        /*0022*/ 	.byte	0x01
	.zero		1


	//----- nvinfo : EIATTR_ANNOTATIONS
	.align		4
        /*0024*/ 	.byte	0x04, 0x55
        /*0026*/ 	.short	(.L_434 - .L_433)


	//   ....[0]....
.L_433:
        /* <DEDUP_REMOVED lines=17> */


	//----- nvinfo : EIATTR_MERCURY_ISA_VERSION
	.align		4
.L_434:
        /*0128*/ 	.byte	0x03, 0x5f
        /*012a*/ 	.short	0x0101


	//----- nvinfo : EIATTR_EXIT_INSTR_OFFSETS
	.align		4
        /*012c*/ 	.byte	0x04, 0x1c
        /*012e*/ 	.short	(.L_436 - .L_435)


	//   ....[0]....
.L_435:
        /*0130*/ 	.word	0x000000a0


	//   ....[1]....
        /*0134*/ 	.word	0x000073d0


	//----- nvinfo : EIATTR_CBANK_PARAM_SIZE
	.align		4
.L_436:
        /*0138*/ 	.byte	0x03, 0x19
        /*013a*/ 	.short	0x0280


	//----- nvinfo : EIATTR_PARAM_CBANK
	.align		4
        /*013c*/ 	.byte	0x04, 0x0a
        /*013e*/ 	.short	(.L_438 - .L_437)
	.align		4
.L_437:
        /*0140*/ 	.word	index@(.nv.constant0._ZN5flash44flash_bwd_dq_dk_dv_loop_seqk_parallel_kernelI23Flash_bwd_kernel_traitsILi64ELi128ELi128ELi8ELi4ELi4ELi4ELb0ELb0EN7cutlass10bfloat16_tE19Flash_kernel_traitsILi64ELi128ELi128ELi8ES3_EELb0ELb0ELb0ELb0ELb1ELb1ELb0EEEvNS_16Flash_bwd_paramsE)
        /*0144*/ 	.short	0x0210
        /*0146*/ 	.short	0x0280


	//----- nvinfo : EIATTR_SW_WAR
	.align		4
.L_438:
        /*0148*/ 	.byte	0x04, 0x36
        /*014a*/ 	.short	(.L_440 - .L_439)
.L_439:
        /*014c*/ 	.word	0x00000008
.L_440:


//--------------------- .nv.info._ZN5flash44flash_bwd_dq_dk_dv_loop_seqk_parallel_kernelI23Flash_bwd_kernel_traitsILi64ELi128ELi128ELi8ELi4ELi4ELi4ELb0ELb0EN7cutlass10bfloat16_tE19Flash_kernel_traitsILi64ELi128ELi128ELi8ES3_EELb0ELb0ELb0ELb1ELb0ELb0ELb0EEEvNS_16Flash_bwd_paramsE --------------------------
	.section	.nv.info._ZN5flash44flash_bwd_dq_dk_dv_loop_seqk_parallel_kernelI23Flash_bwd_kernel_traitsILi64ELi128ELi128ELi8ELi4ELi4ELi4ELb0ELb0EN7cutlass10bfloat16_tE19Flash_kernel_traitsILi64ELi128ELi128ELi8ES3_EELb0ELb0ELb0ELb1ELb0ELb0ELb0EEEvNS_16Flash_bwd_paramsE,"",@"SHT_CUDA_INFO"
	.sectionflags	@""
	.align	4


	//----- nvinfo : EIATTR_CUDA_API_VERSION
	.align		4
        /*0000*/ 	.byte	0x04, 0x37
        /*0002*/ 	.short	(.L_442 - .L_441)
.L_441:
        /*0004*/ 	.word	0x00000082


	//----- nvinfo : EIATTR_KPARAM_INFO
	.align		4
.L_442:
        /*0008*/ 	.byte	0x04, 0x17
        /*000a*/ 	.short	(.L_444 - .L_443)
.L_443:
        /*000c*/ 	.word	0x00000000
        /*0010*/ 	.short	0x0000
        /*0012*/ 	.short	0x0000
        /*0014*/ 	.byte	0x00, 0xf0, 0x01, 0x0a


	//----- nvinfo : EIATTR_SPARSE_MMA_MASK
	.align		4
.L_444:
        /*0018*/ 	.byte	0x03, 0x50
        /*001a*/ 	.short	0x0000


	//----- nvinfo : EIATTR_MAXREG_COUNT
	.align		4
        /*001c*/ 	.byte	0x03, 0x1b
        /*001e*/ 	.short	0x00ff


	//----- nvinfo : EIATTR_NUM_BARRIERS
	.align		4
        /*0020*/ 	.byte	0x02, 0x4c
        /*0022*/ 	.byte	0x01
	.zero		1


	//----- nvinfo : EIATTR_ANNOTATIONS
	.align		4
        /*0024*/ 	.byte	0x04, 0x55
        /*0026*/ 	.short	(.L_446 - .L_445)


	//   ....[0]....
.L_445:
        /* <DEDUP_REMOVED lines=18> */
        /*013c*/ 	.byte	0xd0, 0xb5, 0x00, 0x00


	//----- nvinfo : EIATTR_MERCURY_ISA_VERSION
	.align		4
.L_446:
        /*0140*/ 	.byte	0x03, 0x5f
        /*0142*/ 	.short	0x0101


	//----- nvinfo : EIATTR_EXIT_INSTR_OFFSETS
	.align		4
        /*0144*/ 	.byte	0x04, 0x1c
        /*0146*/ 	.short	(.L_448 - .L_447)


	//   ....[0]....
.L_447:
        /*0148*/ 	.word	0x000000a0


	//   ....[1]....
        /*014c*/ 	.word	0x0000c020


	//----- nvinfo : EIATTR_CRS_STACK_SIZE
	.align		4
.L_448:
        /*0150*/ 	.byte	0x04, 0x1e
        /*0152*/ 	.short	(.L_450 - .L_449)
.L_449:
        /*0154*/ 	.word	0x00000000


	//----- nvinfo : EIATTR_CBANK_PARAM_SIZE
	.align		4
.L_450:
        /*0158*/ 	.byte	0x03, 0x19
        /*015a*/ 	.short	0x0280


	//----- nvinfo : EIATTR_PARAM_CBANK
	.align		4
        /*015c*/ 	.byte	0x04, 0x0a
        /*015e*/ 	.short	(.L_452 - .L_451)
	.align		4
.L_451:
        /*0160*/ 	.word	index@(.nv.constant0._ZN5flash44flash_bwd_dq_dk_dv_loop_seqk_parallel_kernelI23Flash_bwd_kernel_traitsILi64ELi128ELi128ELi8ELi4ELi4ELi4ELb0ELb0EN7cutlass10bfloat16_tE19Flash_kernel_traitsILi64ELi128ELi128ELi8ES3_EELb0ELb0ELb0ELb1ELb0ELb0ELb0EEEvNS_16Flash_bwd_paramsE)
        /*0164*/ 	.short	0x0210
        /*0166*/ 	.short	0x0280


	//----- nvinfo : EIATTR_SW_WAR
	.align		4
.L_452:
        /*0168*/ 	.byte	0x04, 0x36
        /*016a*/ 	.short	(.L_454 - .L_453)
.L_453:
        /*016c*/ 	.word	0x00000008
.L_454:


//--------------------- .nv.info._ZN5flash44flash_bwd_dq_dk_dv_loop_seqk_parallel_kernelI23Flash_bwd_kernel_traitsILi64ELi128ELi128ELi8ELi4ELi4ELi4ELb0ELb0EN7cutlass10bfloat16_tE19Flash_kernel_traitsILi64ELi128ELi128ELi8ES3_EELb0ELb0ELb1ELb0ELb0ELb1ELb0EEEvNS_16Flash_bwd_paramsE --------------------------
	.section	.nv.info._ZN5flash44flash_bwd_dq_dk_dv_loop_seqk_parallel_kernelI23Flash_bwd_kernel_traitsILi64ELi128ELi128ELi8ELi4ELi4ELi4ELb0ELb0EN7cutlass10bfloat16_tE19Flash_kernel_traitsILi64ELi128ELi128ELi8ES3_EELb0ELb0ELb1ELb0ELb0ELb1ELb0EEEvNS_16Flash_bwd_paramsE,"",@"SHT_CUDA_INFO"
	.sectionflags	@""
	.align	4


	//----- nvinfo : EIATTR_CUDA_API_VERSION
	.align		4
        /*0000*/ 	.byte	0x04, 0x37
        /*0002*/ 	.short	(.L_456 - .L_455)
.L_455:
        /*0004*/ 	.word	0x00000082


	//----- nvinfo : EIATTR_KPARAM_INFO
	.align		4
.L_456:
        /*0008*/ 	.byte	0x04, 0x17
        /*000a*/ 	.short	(.L_458 - .L_457)
.L_457:
        /*000c*/ 	.word	0x00000000
        /*0010*/ 	.short	0x0000
        /*0012*/ 	.short	0x0000
        /*0014*/ 	.byte	0x00, 0xf0, 0x01, 0x0a


	//----- nvinfo : EIATTR_SPARSE_MMA_MASK
	.align		4
.L_458:
        /*0018*/ 	.byte	0x03, 0x50
        /*001a*/ 	.short	0x0000


	//----- nvinfo : EIATTR_MAXREG_COUNT
	.align		4
        /*001c*/ 	.byte	0x03, 0x1b
        /*001e*/ 	.short	0x00ff


	//----- nvinfo : EIATTR_NUM_BARRIERS
	.align		4
        /*0020*/ 	.byte	0x02, 0x4c
        /*0022*/ 	.byte	0x01
	.zero		1


	//----- nvinfo : EIATTR_ANNOTATIONS
	.align		4
        /*0024*/ 	.byte	0x04, 0x55
        /*0026*/ 	.short	(.L_460 - .L_459)


	//   ....[0]....
.L_459:
        /* <DEDUP_REMOVED lines=14> */


	//----- nvinfo : EIATTR_MERCURY_ISA_VERSION
	.align		4
.L_460:
        /*00f8*/ 	.byte	0x03, 0x5f
        /*00fa*/ 	.short	0x0101


	//----- nvinfo : EIATTR_INT_WARP_WIDE_INSTR_OFFSETS
	.align		4
        /*00fc*/ 	.byte	0x04, 0x31
        /*00fe*/ 	.short	(.L_462 - .L_461)


	//   ....[0]....
.L_461:
        /*0100*/ 	.word	0x00002d70


	//----- nvinfo : EIATTR_EXIT_INSTR_OFFSETS
	.align		4
.L_462:
        /*0104*/ 	.byte	0x04, 0x1c
        /*0106*/ 	.short	(.L_464 - .L_463)


	//   ....[0]....
.L_463:
        /*0108*/ 	.word	0x000000a0


	//   ....[1]....
        /*010c*/ 	.word	0x0000a870


	//----- nvinfo : EIATTR_CRS_STACK_SIZE
	.align		4
.L_464:
        /*0110*/ 	.byte	0x04, 0x1e
        /*0112*/ 	.short	(.L_466 - .L_465)
.L_465:
        /*0114*/ 	.word	0x00000000


	//----- nvinfo : EIATTR_CBANK_PARAM_SIZE
	.align		4
.L_466:
        /*0118*/ 	.byte	0x03, 0x19
        /*011a*/ 	.short	0x0280


	//----- nvinfo : EIATTR_PARAM_CBANK
	.align		4
        /*011c*/ 	.byte	0x04, 0x0a
        /*011e*/ 	.short	(.L_468 - .L_467)
	.align		4
.L_467:
        /*0120*/ 	.word	index@(.nv.constant0._ZN5flash44flash_bwd_dq_dk_dv_loop_seqk_parallel_kernelI23Flash_bwd_kernel_traitsILi64ELi128ELi128ELi8ELi4ELi4ELi4ELb0ELb0EN7cutlass10bfloat16_tE19Flash_kernel_traitsILi64ELi128ELi128ELi8ES3_EELb0ELb0ELb1ELb0ELb0ELb1ELb0EEEvNS_16Flash_bwd_paramsE)
        /*0124*/ 	.short	0x0210
        /*0126*/ 	.short	0x0280


	//----- nvinfo : EIATTR_SW_WAR
	.align		4
.L_468:
        /*0128*/ 	.byte	0x04, 0x36
        /*012a*/ 	.short	(.L_470 - .L_469)
.L_469:
        /*012c*/ 	.word	0x00000008
.L_470:


//--------------------- .nv.info._ZN5flash44flash_bwd_dq_dk_dv_loop_seqk_parallel_kernelI23Flash_bwd_kernel_traitsILi64ELi128ELi128ELi8ELi4ELi4ELi4ELb0ELb0EN7cutlass10bfloat16_tE19Flash_kernel_traitsILi64ELi128ELi128ELi8ES3_EELb0ELb0ELb1ELb1ELb0ELb0ELb0EEEvNS_16Flash_bwd_paramsE --------------------------
	.section	.nv.info._ZN5flash44flash_bwd_dq_dk_dv_loop_seqk_parallel_kernelI23Flash_bwd_kernel_traitsILi64ELi128ELi128ELi8ELi4ELi4ELi4ELb0ELb0EN7cutlass10bfloat16_tE19Flash_kernel_traitsILi64ELi128ELi128ELi8ES3_EELb0ELb0ELb1ELb1ELb0ELb0ELb0EEEvNS_16Flash_bwd_paramsE,"",@"SHT_CUDA_INFO"
	.sectionflags	@""
	.align	4


	//----- nvinfo : EIATTR_CUDA_API_VERSION
	.align		4
        /*0000*/ 	.byte	0x04, 0x37
        /*0002*/ 	.short	(.L_472 - .L_471)
.L_471:
        /*0004*/ 	.word	0x00000082


	//----- nvinfo : EIATTR_KPARAM_INFO
	.align		4
.L_472:
        /*0008*/ 	.byte	0x04, 0x17
        /*000a*/ 	.short	(.L_474 - .L_473)
.L_473:
        /*000c*/ 	.word	0x00000000
        /*0010*/ 	.short	0x0000
        /*0012*/ 	.short	0x0000
        /*0014*/ 	.byte	0x00, 0xf0, 0x01, 0x0a


	//----- nvinfo : EIATTR_SPARSE_MMA_MASK
	.align		4
.L_474:
        /*0018*/ 	.byte	0x03, 0x50
        /*001a*/ 	.short	0x0000


	//----- nvinfo : EIATTR_MAXREG_COUNT
	.align		4
        /*001c*/ 	.byte	0x03, 0x1b
        /*001e*/ 	.short	0x00ff


	//----- nvinfo : EIATTR_NUM_BARRIERS
	.align		4
        /*0020*/ 	.byte	0x02, 0x4c
        /*0022*/ 	.byte	0x01
	.zero		1


	//----- nvinfo : EIATTR_ANNOTATIONS
	.align		4
        /*0024*/ 	.byte	0x04, 0x55
        /*0026*/ 	.short	(.L_476 - .L_475)


	//   ....[0]....
.L_475:
        /* <DEDUP_REMOVED lines=15> */


	//----- nvinfo : EIATTR_MERCURY_ISA_VERSION
	.align		4
.L_476:
        /*0108*/ 	.byte	0x03, 0x5f
        /*010a*/ 	.short	0x0101


	//----- nvinfo : EIATTR_EXIT_INSTR_OFFSETS
	.align		4
        /*010c*/ 	.byte	0x04, 0x1c
        /*010e*/ 	.short	(.L_478 - .L_477)


	//   ....[0]....
.L_477:
        /*0110*/ 	.word	0x000000a0


	//   ....[1]....
        /*0114*/ 	.word	0x0000c760


	//----- nvinfo : EIATTR_CRS_STACK_SIZE
	.align		4
.L_478:
        /*0118*/ 	.byte	0x04, 0x1e
        /*011a*/ 	.short	(.L_480 - .L_479)
.L_479:
        /*011c*/ 	.word	0x00000000


	//----- nvinfo : EIATTR_CBANK_PARAM_SIZE
	.align		4
.L_480:
        /*0120*/ 	.byte	0x03, 0x19
        /*0122*/ 	.short	0x0280


	//----- nvinfo : EIATTR_PARAM_CBANK
	.align		4
        /*0124*/ 	.byte	0x04, 0x0a
        /*0126*/ 	.short	(.L_482 - .L_481)
	.align		4
.L_481:
        /*0128*/ 	.word	index@(.nv.constant0._ZN5flash44flash_bwd_dq_dk_dv_loop_seqk_parallel_kernelI23Flash_bwd_kernel_traitsILi64ELi128ELi128ELi8ELi4ELi4ELi4ELb0ELb0EN7cutlass10bfloat16_tE19Flash_kernel_traitsILi64ELi128ELi128ELi8ES3_EELb0ELb0ELb1ELb1ELb0ELb0ELb0EEEvNS_16Flash_bwd_paramsE)
        /*012c*/ 	.short	0x0210
        /*012e*/ 	.short	0x0280


	//----- nvinfo : EIATTR_SW_WAR
	.align		4
.L_482:
        /*0130*/ 	.byte	0x04, 0x36
        /*0132*/ 	.short	(.L_484 - .L_483)
.L_483:
        /*0134*/ 	.word	0x00000008
.L_484:


//--------------------- .nv.info._ZN5flash27flash_bwd_convert_dq_kernelI23Flash_bwd_kernel_traitsILi64ELi64ELi128ELi8ELi2ELi4ELi4ELb1ELb0EN7cutlass10bfloat16_tE19Flash_kernel_traitsILi64ELi64ELi128ELi8ES3_EEEEvNS_16Flash_bwd_paramsEi --------------------------
	.section	.nv.info._ZN5flash27flash_bwd_convert_dq_kernelI23Flash_bwd_kernel_traitsILi64ELi64ELi128ELi8ELi2ELi4ELi4ELb1ELb0EN7cutlass10bfloat16_tE19Flash_kernel_traitsILi64ELi64ELi128ELi8ES3_EEEEvNS_16Flash_bwd_paramsEi,"",@"SHT_CUDA_INFO"
	.sectionflags	@""
	.align	4


	//----- nvinfo : EIATTR_CUDA_API_VERSION
	.align		4
        /*0000*/ 	.byte	0x04, 0x37
        /*0002*/ 	.short	(.L_486 - .L_485)
.L_485:
        /*0004*/ 	.word	0x00000082


	//----- nvinfo : EIATTR_KPARAM_INFO
	.align		4
.L_486:
        /*0008*/ 	.byte	0x04, 0x17
        /*000a*/ 	.short	(.L_488 - .L_487)
.L_487:
        /*000c*/ 	.word	0x00000000
        /*0010*/ 	.short	0x0001
        /*0012*/ 	.short	0x0280
        /*0014*/ 	.byte	0x00, 0xf0, 0x11, 0x00


	//----- nvinfo : EIATTR_KPARAM_INFO
	.align		4
.L_488:
        /*0018*/ 	.byte	0x04, 0x17
        /*001a*/ 	.short	(.L_490 - .L_489)
.L_489:
        /*001c*/ 	.word	0x00000000
        /*0020*/ 	.short	0x0000
        /*0022*/ 	.short	0x0000
        /*0024*/ 	.byte	0x00, 0xf0, 0x01, 0x0a


	//----- nvinfo : EIATTR_SPARSE_MMA_MASK
	.align		4
.L_490:
        /*0028*/ 	.byte	0x03, 0x50
        /*002a*/ 	.short	0x0000


	//----- nvinfo : EIATTR_MAXREG_COUNT
	.align		4
        /*002c*/ 	.byte	0x03, 0x1b
        /*002e*/ 	.short	0x00ff


	//----- nvinfo : EIATTR_NUM_BARRIERS
	.align		4
        /*0030*/ 	.byte	0x02, 0x4c
        /*0032*/ 	.byte	0x01
	.zero		1


	//----- nvinfo : EIATTR_MERCURY_ISA_VERSION
	.align		4
        /*0034*/ 	.byte	0x03, 0x5f
        /*0036*/ 	.short	0x0101


	//----- nvinfo : EIATTR_EXIT_INSTR_OFFSETS
	.align		4
        /*0038*/ 	.byte	0x04, 0x1c
        /*003a*/ 	.short	(.L_492 - .L_491)


	//   ....[0]....
.L_491:
        /*003c*/ 	.word	0x00000160


	//   ....[1]....
        /*0040*/ 	.word	0x00001c40


	//   ....[2]....
        /*0044*/ 	.word	0x00001d00


	//----- nvinfo : EIATTR_CRS_STACK_SIZE
	.align		4
.L_492:
        /*0048*/ 	.byte	0x04, 0x1e
        /*004a*/ 	.short	(.L_494 - .L_493)
.L_493:
        /*004c*/ 	.word	0x00000000


	//----- nvinfo : EIATTR_CBANK_PARAM_SIZE
	.align		4
.L_494:
        /*0050*/ 	.byte	0x03, 0x19
        /*0052*/ 	.short	0x0284


	//----- nvinfo : EIATTR_PARAM_CBANK
	.align		4
        /*0054*/ 	.byte	0x04, 0x0a
        /*0056*/ 	.short	(.L_496 - .L_495)
	.align		4
.L_495:
        /*0058*/ 	.word	index@(.nv.constant0._ZN5flash27flash_bwd_convert_dq_kernelI23Flash_bwd_kernel_traitsILi64ELi64ELi128ELi8ELi2ELi4ELi4ELb1ELb0EN7cutlass10bfloat16_tE19Flash_kernel_traitsILi64ELi64ELi128ELi8ES3_EEEEvNS_16Flash_bwd_paramsEi)
        /*005c*/ 	.short	0x0210
        /*005e*/ 	.short	0x0284


	//----- nvinfo : EIATTR_SW_WAR
	.align		4
.L_496:
        /*0060*/ 	.byte	0x04, 0x36
        /*0062*/ 	.short	(.L_498 - .L_497)
.L_497:
        /*0064*/ 	.word	0x00000008
.L_498:


//--------------------- .nv.info._ZN5flash44flash_bwd_dq_dk_dv_loop_seqk_parallel_kernelI23Flash_bwd_kernel_traitsILi64ELi64ELi128ELi8ELi2ELi4ELi4ELb1ELb0EN7cutlass10bfloat16_tE19Flash_kernel_traitsILi64ELi64ELi128ELi8ES3_EELb1ELb0ELb0ELb0ELb0ELb1ELb0EEEvNS_16Flash_bwd_paramsE --------------------------
	.section	.nv.info._ZN5flash44flash_bwd_dq_dk_dv_loop_seqk_parallel_kernelI23Flash_bwd_kernel_traitsILi64ELi64ELi128ELi8ELi2ELi4ELi4ELb1ELb0EN7cutlass10bfloat16_tE19Flash_kernel_traitsILi64ELi64ELi128ELi8ES3_EELb1ELb0ELb0ELb0ELb0ELb1ELb0EEEvNS_16Flash_bwd_paramsE,"",@"SHT_CUDA_INFO"
	.sectionflags	@""
	.align	4


	//----- nvinfo : EIATTR_CUDA_API_VERSION
	.align		4
        /*0000*/ 	.byte	0x04, 0x37
        /*0002*/ 	.short	(.L_500 - .L_499)
.L_499:
        /*0004*/ 	.word	0x00000082


	//----- nvinfo : EIATTR_KPARAM_INFO
	.align		4
.L_500:
        /*0008*/ 	.byte	0x04, 0x17
        /*000a*/ 	.short	(.L_502 - .L_501)
.L_501:
        /*000c*/ 	.word	0x00000000
        /*0010*/ 	.short	0x0000
        /*0012*/ 	.short	0x0000
        /*0014*/ 	.byte	0x00, 0xf0, 0x01, 0x0a


	//----- nvinfo : EIATTR_SPARSE_MMA_MASK
	.align		4
.L_502:
        /*0018*/ 	.byte	0x03, 0x50
        /*001a*/ 	.short	0x0000


	//----- nvinfo : EIATTR_MAXREG_COUNT
	.align		4
        /*001c*/ 	.byte	0x03, 0x1b
        /*001e*/ 	.short	0x00ff


	//----- nvinfo : EIATTR_NUM_BARRIERS
	.align		4
        /*0020*/ 	.byte	0x02, 0x4c
        /*0022*/ 	.byte	0x01
	.zero		1


	//----- nvinfo : EIATTR_MERCURY_ISA_VERSION
	.align		4
        /*0024*/ 	.byte	0x03, 0x5f
        /*0026*/ 	.short	0x0101


	//----- nvinfo : EIATTR_EXIT_INSTR_OFFSETS
	.align		4
        /*0028*/ 	.byte	0x04, 0x1c
        /*002a*/ 	.short	(.L_504 - .L_503)


	//   ....[0]....
.L_503:
        /*002c*/ 	.word	0x00000080


	//   ....[1]....
        /*0030*/ 	.word	0x00008490


	//----- nvinfo : EIATTR_CRS_STACK_SIZE
	.align		4
.L_504:
        /*0034*/ 	.byte	0x04, 0x1e
        /*0036*/ 	.short	(.L_506 - .L_505)
.L_505:
        /*0038*/ 	.word	0x00000000


	//----- nvinfo : EIATTR_CBANK_PARAM_SIZE
	.align		4
.L_506:
        /*003c*/ 	.byte	0x03, 0x19
        /*003e*/ 	.short	0x0280


	//----- nvinfo : EIATTR_PARAM_CBANK
	.align		4
        /*0040*/ 	.byte	0x04, 0x0a
        /*0042*/ 	.short	(.L_508 - .L_507)
	.align		4
.L_507:
        /*0044*/ 	.word	index@(.nv.constant0._ZN5flash44flash_bwd_dq_dk_dv_loop_seqk_parallel_kernelI23Flash_bwd_kernel_traitsILi64ELi64ELi128ELi8ELi2ELi4ELi4ELb1ELb0EN7cutlass10bfloat16_tE19Flash_kernel_traitsILi64ELi64ELi128ELi8ES3_EELb1ELb0ELb0ELb0ELb0ELb1ELb0EEEvNS_16Flash_bwd_paramsE)
        /*0048*/ 	.short	0x0210
        /*004a*/ 	.short	0x0280


	//----- nvinfo : EIATTR_SW_WAR
	.align		4
.L_508:
        /*004c*/ 	.byte	0x04, 0x36
        /*004e*/ 	.short	(.L_510 - .L_509)
.L_509:
        /*0050*/ 	.word	0x00000008
.L_510:


//--------------------- .nv.info._ZN5flash44flash_bwd_dq_dk_dv_loop_seqk_parallel_kernelI23Flash_bwd_kernel_traitsILi64ELi64ELi128ELi8ELi2ELi4ELi4ELb1ELb0EN7cutlass10bfloat16_tE19Flash_kernel_traitsILi64ELi64ELi128ELi8ES3_EELb0ELb0ELb0ELb0ELb0ELb1ELb1EEEvNS_16Flash_bwd_paramsE --------------------------
	.section	.nv.info._ZN5flash44flash_bwd_dq_dk_dv_loop_seqk_parallel_kernelI23Flash_bwd_kernel_traitsILi64ELi64ELi128ELi8ELi2ELi4ELi4ELb1ELb0EN7cutlass10bfloat16_tE19Flash_kernel_traitsILi64ELi64ELi128ELi8ES3_EELb0ELb0ELb0ELb0ELb0ELb1ELb1EEEvNS_16Flash_bwd_paramsE,"",@"SHT_CUDA_INFO"
	.sectionflags	@""
	.align	4


	//----- nvinfo : EIATTR_CUDA_API_VERSION
	.align		4
        /*0000*/ 	.byte	0x04, 0x37
        /*0002*/ 	.short	(.L_512 - .L_511)
.L_511:
        /*0004*/ 	.word	0x00000082


	//----- nvinfo : EIATTR_KPARAM_INFO
	.align		4
.L_512:
        /*0008*/ 	.byte	0x04, 0x17
        /*000a*/ 	.short	(.L_514 - .L_513)
.L_513:
        /*000c*/ 	.word	0x00000000
        /*0010*/ 	.short	0x0000
        /*0012*/ 	.short	0x0000
        /*0014*/ 	.byte	0x00, 0xf0, 0x01, 0x0a


	//----- nvinfo : EIATTR_SPARSE_MMA_MASK
	.align		4
.L_514:
        /*0018*/ 	.byte	0x03, 0x50
        /*001a*/ 	.short	0x0000


	//----- nvinfo : EIATTR_MAXREG_COUNT
	.align		4
        /*001c*/ 	.byte	0x03, 0x1b
        /*001e*/ 	.short	0x00ff


	//----- nvinfo : EIATTR_NUM_BARRIERS
	.align		4
        /*0020*/ 	.byte	0x02, 0x4c
        /*0022*/ 	.byte	0x01
	.zero		1


	//----- nvinfo : EIATTR_MERCURY_ISA_VERSION
	.align		4
        /*0024*/ 	.byte	0x03, 0x5f
        /*0026*/ 	.short	0x0101


	//----- nvinfo : EIATTR_EXIT_INSTR_OFFSETS
	.align		4
        /*0028*/ 	.byte	0x04, 0x1c
        /*002a*/ 	.short	(.L_516 - .L_515)


	//   ....[0]....
.L_515:
        /*002c*/ 	.word	0x000000a0


	//   ....[1]....
        /*0030*/ 	.word	0x00008920


	//----- nvinfo : EIATTR_CRS_STACK_SIZE
	.align		4
.L_516:
        /*0034*/ 	.byte	0x04, 0x1e
        /*0036*/ 	.short	(.L_518 - .L_517)
.L_517:
        /*0038*/ 	.word	0x00000000


	//----- nvinfo : EIATTR_CBANK_PARAM_SIZE
	.align		4
.L_518:
        /*003c*/ 	.byte	0x03, 0x19
        /*003e*/ 	.short	0x0280


	//----- nvinfo : EIATTR_PARAM_CBANK
	.align		4
        /*0040*/ 	.byte	0x04, 0x0a
        /*0042*/ 	.short	(.L_520 - .L_519)
	.align		4
.L_519:
        /*0044*/ 	.word	index@(.nv.constant0._ZN5flash44flash_bwd_dq_dk_dv_loop_seqk_parallel_kernelI23Flash_bwd_kernel_traitsILi64ELi64ELi128ELi8ELi2ELi4ELi4ELb1ELb0EN7cutlass10bfloat16_tE19Flash_kernel_traitsILi64ELi64ELi128ELi8ES3_EELb0ELb0ELb0ELb0ELb0ELb1ELb1EEEvNS_16Flash_bwd_paramsE)
        /*0048*/ 	.short	0x0210
        /*004a*/ 	.short	0x0280


	//----- nvinfo : EIATTR_SW_WAR
	.align		4
.L_520:
        /*004c*/ 	.byte	0x04, 0x36
        /*004e*/ 	.short	(.L_522 - .L_521)
.L_521:
        /*0050*/ 	.word	0x00000008
.L_522:


//--------------------- .nv.info._ZN5flash44flash_bwd_dq_dk_dv_loop_seqk_parallel_kernelI23Flash_bwd_kernel_traitsILi64ELi64ELi128ELi8ELi2ELi4ELi4ELb1ELb0EN7cutlass10bfloat16_tE19Flash_kernel_traitsILi64ELi64ELi128ELi8ES3_EELb1ELb0ELb0ELb0ELb0ELb0ELb0EEEvNS_16Flash_bwd_paramsE --------------------------
	.section	.nv.info._ZN5flash44flash_bwd_dq_dk_dv_loop_seqk_parallel_kernelI23Flash_bwd_kernel_traitsILi64ELi64ELi128ELi8ELi2ELi4ELi4ELb1ELb0EN7cutlass10bfloat16_tE19Flash_kernel_traitsILi64ELi64ELi128ELi8ES3_EELb1ELb0ELb0ELb0ELb0ELb0ELb0EEEvNS_16Flash_bwd_paramsE,"",@"SHT_CUDA_INFO"
	.sectionflags	@""
	.align	4


	//----- nvinfo : EIATTR_CUDA_API_VERSION
	.align		4
        /*0000*/ 	.byte	0x04, 0x37
        /*0002*/ 	.short	(.L_524 - .L_523)
.L_523:
        /*0004*/ 	.word	0x00000082


	//----- nvinfo : EIATTR_KPARAM_INFO
	.align		4
.L_524:
        /*0008*/ 	.byte	0x04, 0x17
        /*000a*/ 	.short	(.L_526 - .L_525)
.L_525:
        /*000c*/ 	.word	0x00000000
        /*0010*/ 	.short	0x0000
        /*0012*/ 	.short	0x0000
        /*0014*/ 	.byte	0x00, 0xf0, 0x01, 0x0a


	//----- nvinfo : EIATTR_SPARSE_MMA_MASK
	.align		4
.L_526:
        /*0018*/ 	.byte	0x03, 0x50
        /*001a*/ 	.short	0x0000


	//----- nvinfo : EIATTR_MAXREG_COUNT
	.align		4
        /*001c*/ 	.byte	0x03, 0x1b
        /*001e*/ 	.short	0x00ff


	//----- nvinfo : EIATTR_NUM_BARRIERS
	.align		4
        /*0020*/ 	.byte	0x02, 0x4c
        /*0022*/ 	.byte	0x01
	.zero		1


	//----- nvinfo : EIATTR_MERCURY_ISA_VERSION
	.align		4
        /*0024*/ 	.byte	0x03, 0x5f
        /*0026*/ 	.short	0x0101


	//----- nvinfo : EIATTR_EXIT_INSTR_OFFSETS
	.align		4
        /*0028*/ 	.byte	0x04, 0x1c
        /*002a*/ 	.short	(.L_528 - .L_527)


	//   ....[0]....
.L_527:
        /*002c*/ 	.word	0x00000080


	//   ....[1]....
        /*0030*/ 	.word	0x00008ba0


	//----- nvinfo : EIATTR_CRS_STACK_SIZE
	.align		4
.L_528:
        /*0034*/ 	.byte	0x04, 0x1e
        /*0036*/ 	.short	(.L_530 - .L_529)
.L_529:
        /*0038*/ 	.word	0x00000000


	//----- nvinfo : EIATTR_CBANK_PARAM_SIZE
	.align		4
.L_530:
        /*003c*/ 	.byte	0x03, 0x19
        /*003e*/ 	.short	0x0280


	//----- nvinfo : EIATTR_PARAM_CBANK
	.align		4
        /*0040*/ 	.byte	0x04, 0x0a
        /*0042*/ 	.short	(.L_532 - .L_531)
	.align		4
.L_531:
        /*0044*/ 	.word	index@(.nv.constant0._ZN5flash44flash_bwd_dq_dk_dv_loop_seqk_parallel_kernelI23Flash_bwd_kernel_traitsILi64ELi64ELi128ELi8ELi2ELi4ELi4ELb1ELb0EN7cutlass10bfloat16_tE19Flash_kernel_traitsILi64ELi64ELi128ELi8ES3_EELb1ELb0ELb0ELb0ELb0ELb0ELb0EEEvNS_16Flash_bwd_paramsE)
        /*0048*/ 	.short	0x0210
        /*004a*/ 	.short	0x0280


	//----- nvinfo : EIATTR_SW_WAR
	.align		4
.L_532:
        /*004c*/ 	.byte	0x04, 0x36
        /*004e*/ 	.short	(.L_534 - .L_533)
.L_533:
        /*0050*/ 	.word	0x00000008
.L_534:


//--------------------- .nv.info._ZN5flash44flash_bwd_dq_dk_dv_loop_seqk_parallel_kernelI23Flash_bwd_kernel_traitsILi64ELi64ELi128ELi8ELi2ELi4ELi4ELb1ELb0EN7cutlass10bfloat16_tE19Flash_kernel_traitsILi64ELi64ELi128ELi8ES3_EELb0ELb0ELb0ELb0ELb0ELb0ELb1EEEvNS_16Flash_bwd_paramsE --------------------------
	.section	.nv.info._ZN5flash44flash_bwd_dq_dk_dv_loop_seqk_parallel_kernelI23Flash_bwd_kernel_traitsILi64ELi64ELi128ELi8ELi2ELi4ELi4ELb1ELb0EN7cutlass10bfloat16_tE19Flash_kernel_traitsILi64ELi64ELi128ELi8ES3_EELb0ELb0ELb0ELb0ELb0ELb0ELb1EEEvNS_16Flash_bwd_paramsE,"",@"SHT_CUDA_INFO"
	.sectionflags	@""
	.align	4


	//----- nvinfo : EIATTR_CUDA_API_VERSION
	.align		4
        /*0000*/ 	.byte	0x04, 0x37
        /*0002*/ 	.short	(.L_536 - .L_535)
.L_535:
        /*0004*/ 	.word	0x00000082


	//----- nvinfo : EIATTR_KPARAM_INFO
	.align		4
.L_536:
        /*0008*/ 	.byte	0x04, 0x17
        /*000a*/ 	.short	(.L_538 - .L_537)
.L_537:
        /*000c*/ 	.word	0x00000000
        /*0010*/ 	.short	0x0000
        /*0012*/ 	.short	0x0000
        /*0014*/ 	.byte	0x00, 0xf0, 0x01, 0x0a


	//----- nvinfo : EIATTR_SPARSE_MMA_MASK
	.align		4
.L_538:
        /*0018*/ 	.byte	0x03, 0x50
        /*001a*/ 	.short	0x0000


	//----- nvinfo : EIATTR_MAXREG_COUNT
	.align		4
        /*001c*/ 	.byte	0x03, 0x1b
        /*001e*/ 	.short	0x00ff


	//----- nvinfo : EIATTR_NUM_BARRIERS
	.align		4
        /*0020*/ 	.byte	0x02, 0x4c
        /*0022*/ 	.byte	0x01
	.zero		1


	//----- nvinfo : EIATTR_ANNOTATIONS
	.align		4
        /*0024*/ 	.byte	0x04, 0x55
        /*0026*/ 	.short	(.L_540 - .L_539)


	//   ....[0]....
.L_539:
        /*0028*/ 	.word	0x00000001
        /*002c*/ 	.byte	0xa0, 0x00, 0x00, 0x00, 0x01, 0x00, 0x00, 0x00, 0x50, 0x90, 0x00, 0x00


	//----- nvinfo : EIATTR_MERCURY_ISA_VERSION
	.align		4
.L_540:
        /*0038*/ 	.byte	0x03, 0x5f
        /*003a*/ 	.short	0x0101


	//----- nvinfo : EIATTR_EXIT_INSTR_OFFSETS
	.align		4
        /*003c*/ 	.byte	0x04, 0x1c
        /*003e*/ 	.short	(.L_542 - .L_541)


	//   ....[0]....
.L_541:
        /*0040*/ 	.word	0x000000c0


	//   ....[1]....
        /*0044*/ 	.word	0x000090d0


	//----- nvinfo : EIATTR_CRS_STACK_SIZE
	.align		4
.L_542:
        /*0048*/ 	.byte	0x04, 0x1e
        /*004a*/ 	.short	(.L_544 - .L_543)
.L_543:
        /*004c*/ 	.word	0x00000000


	//----- nvinfo : EIATTR_CBANK_PARAM_SIZE
	.align		4
.L_544:
        /*0050*/ 	.byte	0x03, 0x19
        /*0052*/ 	.short	0x0280


	//----- nvinfo : EIATTR_PARAM_CBANK
	.align		4
        /*0054*/ 	.byte	0x04, 0x0a
        /*0056*/ 	.short	(.L_546 - .L_545)
	.align		4
.L_545:
        /*0058*/ 	.word	index@(.nv.constant0._ZN5flash44flash_bwd_dq_dk_dv_loop_seqk_parallel_kernelI23Flash_bwd_kernel_traitsILi64ELi64ELi128ELi8ELi2ELi4ELi4ELb1ELb0EN7cutlass10bfloat16_tE19Flash_kernel_traitsILi64ELi64ELi128ELi8ES3_EELb0ELb0ELb0ELb0ELb0ELb0ELb1EEEvNS_16Flash_bwd_paramsE)
        /*005c*/ 	.short	0x0210
        /*005e*/ 	.short	0x0280


	//----- nvinfo : EIATTR_SW_WAR
	.align		4
.L_546:
        /*0060*/ 	.byte	0x04, 0x36
        /*0062*/ 	.short	(.L_548 - .L_547)
.L_547:
        /*0064*/ 	.word	0x00000008
.L_548:


//--------------------- .nv.info._ZN5flash44flash_bwd_dq_dk_dv_loop_seqk_parallel_kernelI23Flash_bwd_kernel_traitsILi64ELi64ELi128ELi8ELi2ELi4ELi4ELb1ELb0EN7cutlass10bfloat16_tE19Flash_kernel_traitsILi64ELi64ELi128ELi8ES3_EELb1ELb0ELb1ELb0ELb0ELb0ELb0EEEvNS_16Flash_bwd_paramsE --------------------------
	.section	.nv.info._ZN5flash44flash_bwd_dq_dk_dv_loop_seqk_parallel_kernelI23Flash_bwd_kernel_traitsILi64ELi64ELi128ELi8ELi2ELi4ELi4ELb1ELb0EN7cutlass10bfloat16_tE19Flash_kernel_traitsILi64ELi64ELi128ELi8ES3_EELb1ELb0ELb1ELb0ELb0ELb0ELb0EEEvNS_16Flash_bwd_paramsE,"",@"SHT_CUDA_INFO"
	.sectionflags	@""
	.align	4


	//----- nvinfo : EIATTR_CUDA_API_VERSION
	.align		4
        /*0000*/ 	.byte	0x04, 0x37
        /*0002*/ 	.short	(.L_550 - .L_549)
.L_549:
        /*0004*/ 	.word	0x00000082


	//----- nvinfo : EIATTR_KPARAM_INFO
	.align		4
.L_550:
        /*0008*/ 	.byte	0x04, 0x17
        /*000a*/ 	.short	(.L_552 - .L_551)
.L_551:
        /*000c*/ 	.word	0x00000000
        /*0010*/ 	.short	0x0000
        /*0012*/ 	.short	0x0000
        /*0014*/ 	.byte	0x00, 0xf0, 0x01, 0x0a


	//----- nvinfo : EIATTR_SPARSE_MMA_MASK
	.align		4
.L_552:
        /*0018*/ 	.byte	0x03, 0x50
        /*001a*/ 	.short	0x0000


	//----- nvinfo : EIATTR_MAXREG_COUNT
	.align		4
        /*001c*/ 	.byte	0x03, 0x1b
        /*001e*/ 	.short	0x00ff


	//----- nvinfo : EIATTR_NUM_BARRIERS
	.align		4
        /*0020*/ 	.byte	0x02, 0x4c
        /*0022*/ 	.byte	0x01
	.zero		1


	//----- nvinfo : EIATTR_MERCURY_ISA_VERSION
	.align		4
        /*0024*/ 	.byte	0x03, 0x5f
        /*0026*/ 	.short	0x0101


	//----- nvinfo : EIATTR_EXIT_INSTR_OFFSETS
	.align		4
        /*0028*/ 	.byte	0x04, 0x1c
        /*002a*/ 	.short	(.L_554 - .L_553)


	//   ....[0]....
.L_553:
        /*002c*/ 	.word	0x00000080


	//   ....[1]....
        /*0030*/ 	.word	0x000091d0


	//----- nvinfo : EIATTR_CRS_STACK_SIZE
	.align		4
.L_554:
        /*0034*/ 	.byte	0x04, 0x1e
        /*0036*/ 	.short	(.L_556 - .L_555)
.L_555:
        /*0038*/ 	.word	0x00000000


	//----- nvinfo : EIATTR_CBANK_PARAM_SIZE
	.align		4
.L_556:
        /*003c*/ 	.byte	0x03, 0x19
        /*003e*/ 	.short	0x0280


	//----- nvinfo : EIATTR_PARAM_CBANK
	.align		4
        /*0040*/ 	.byte	0x04, 0x0a
        /*0042*/ 	.short	(.L_558 - .L_557)
	.align		4
.L_557:
        /*0044*/ 	.word	index@(.nv.constant0._ZN5flash44flash_bwd_dq_dk_dv_loop_seqk_parallel_kernelI23Flash_bwd_kernel_traitsILi64ELi64ELi128ELi8ELi2ELi4ELi4ELb1ELb0EN7cutlass10bfloat16_tE19Flash_kernel_traitsILi64ELi64ELi128ELi8ES3_EELb1ELb0ELb1ELb0ELb0ELb0ELb0EEEvNS_16Flash_bwd_paramsE)
        /*0048*/ 	.short	0x0210
        /*004a*/ 	.short	0x0280


	//----- nvinfo : EIATTR_SW_WAR
	.align		4
.L_558:
        /*004c*/ 	.byte	0x04, 0x36
        /*004e*/ 	.short	(.L_560 - .L_559)
.L_559:
        /*0050*/ 	.word	0x00000008
.L_560:


//--------------------- .nv.info._ZN5flash44flash_bwd_dq_dk_dv_loop_seqk_parallel_kernelI23Flash_bwd_kernel_traitsILi64ELi64ELi128ELi8ELi2ELi4ELi4ELb1ELb0EN7cutlass10bfloat16_tE19Flash_kernel_traitsILi64ELi64ELi128ELi8ES3_EELb0ELb0ELb1ELb0ELb0ELb0ELb1EEEvNS_16Flash_bwd_paramsE --------------------------
	.section	.nv.info._ZN5flash44flash_bwd_dq_dk_dv_loop_seqk_parallel_kernelI23Flash_bwd_kernel_traitsILi64ELi64ELi128ELi8ELi2ELi4ELi4ELb1ELb0EN7cutlass10bfloat16_tE19Flash_kernel_traitsILi64ELi64ELi128ELi8ES3_EELb0ELb0ELb1ELb0ELb0ELb0ELb1EEEvNS_16Flash_bwd_paramsE,"",@"SHT_CUDA_INFO"
	.sectionflags	@""
	.align	4


	//----- nvinfo : EIATTR_CUDA_API_VERSION
	.align		4
        /*0000*/ 	.byte	0x04, 0x37
        /*0002*/ 	.short	(.L_562 - .L_561)
.L_561:
        /*0004*/ 	.word	0x00000082


	//----- nvinfo : EIATTR_KPARAM_INFO
	.align		4
.L_562:
        /*0008*/ 	.byte	0x04, 0x17
        /*000a*/ 	.short	(.L_564 - .L_563)
.L_563:
        /*000c*/ 	.word	0x00000000
        /*0010*/ 	.short	0x0000
        /*0012*/ 	.short	0x0000
        /*0014*/ 	.byte	0x00, 0xf0, 0x01, 0x0a


	//----- nvinfo : EIATTR_SPARSE_MMA_MASK
	.align		4
.L_564:
        /*0018*/ 	.byte	0x03, 0x50
        /*001a*/ 	.short	0x0000


	//----- nvinfo : EIATTR_MAXREG_COUNT
	.align		4
        /*001c*/ 	.byte	0x03, 0x1b
        /*001e*/ 	.short	0x00ff


	//----- nvinfo : EIATTR_NUM_BARRIERS
	.align		4
        /*0020*/ 	.byte	0x02, 0x4c
        /*0022*/ 	.byte	0x01
	.zero		1


	//----- nvinfo : EIATTR_MERCURY_ISA_VERSION
	.align		4
        /*0024*/ 	.byte	0x03, 0x5f
        /*0026*/ 	.short	0x0101


	//----- nvinfo : EIATTR_EXIT_INSTR_OFFSETS
	.align		4
        /*0028*/ 	.byte	0x04, 0x1c
        /*002a*/ 	.short	(.L_566 - .L_565)


	//   ....[0]....
.L_565:
        /*002c*/ 	.word	0x000000a0


	//   ....[1]....
        /*0030*/ 	.word	0x00009420


	//----- nvinfo : EIATTR_CRS_STACK_SIZE
	.align		4
.L_566:
        /*0034*/ 	.byte	0x04, 0x1e
        /*0036*/ 	.short	(.L_568 - .L_567)
.L_567:
        /*0038*/ 	.word	0x00000000


	//----- nvinfo : EIATTR_CBANK_PARAM_SIZE
	.align		4
.L_568:
        /*003c*/ 	.byte	0x03, 0x19
        /*003e*/ 	.short	0x0280


	//----- nvinfo : EIATTR_PARAM_CBANK
	.align		4
        /*0040*/ 	.byte	0x04, 0x0a
        /*0042*/ 	.short	(.L_570 - .L_569)
	.align		4
.L_569:
        /*0044*/ 	.word	index@(.nv.constant0._ZN5flash44flash_bwd_dq_dk_dv_loop_seqk_parallel_kernelI23Flash_bwd_kernel_traitsILi64ELi64ELi128ELi8ELi2ELi4ELi4ELb1ELb0EN7cutlass10bfloat16_tE19Flash_kernel_traitsILi64ELi64ELi128ELi8ES3_EELb0ELb0ELb1ELb0ELb0ELb0ELb1EEEvNS_16Flash_bwd_paramsE)
        /*0048*/ 	.short	0x0210
        /*004a*/ 	.short	0x0280


	//----- nvinfo : EIATTR_SW_WAR
	.align		4
.L_570:
        /*004c*/ 	.byte	0x04, 0x36
        /*004e*/ 	.short	(.L_572 - .L_571)
.L_571:
        /*0050*/ 	.word	0x00000008
.L_572:


//--------------------- .nv.info._ZN5flash44flash_bwd_dq_dk_dv_loop_seqk_parallel_kernelI23Flash_bwd_kernel_traitsILi64ELi64ELi128ELi8ELi2ELi4ELi4ELb1ELb0EN7cutlass10bfloat16_tE19Flash_kernel_traitsILi64ELi64ELi128ELi8ES3_EELb1ELb0ELb0ELb0ELb1ELb1ELb0EEEvNS_16Flash_bwd_paramsE --------------------------
	.section	.nv.info._ZN5flash44flash_bwd_dq_dk_dv_loop_seqk_parallel_kernelI23Flash_bwd_kernel_traitsILi64ELi64ELi128ELi8ELi2ELi4ELi4ELb1ELb0EN7cutlass10bfloat16_tE19Flash_kernel_traitsILi64ELi64ELi128ELi8ES3_EELb1ELb0ELb0ELb0ELb1ELb1ELb0EEEvNS_16Flash_bwd_paramsE,"",@"SHT_CUDA_INFO"
	.sectionflags	@""
	.align	4


	//----- nvinfo : EIATTR_CUDA_API_VERSION
	.align		4
        /*0000*/ 	.byte	0x04, 0x37
        /*0002*/ 	.short	(.L_574 - .L_573)
.L_573:
        /*0004*/ 	.word	0x00000082


	//----- nvinfo : EIATTR_KPARAM_INFO
	.align		4
.L_574:
        /*0008*/ 	.byte	0x04, 0x17
        /*000a*/ 	.short	(.L_576 - .L_575)
.L_575:
        /*000c*/ 	.word	0x00000000
        /*0010*/ 	.short	0x0000
        /*0012*/ 	.short	0x0000
        /*0014*/ 	.byte	0x00, 0xf0, 0x01, 0x0a


	//----- nvinfo : EIATTR_SPARSE_MMA_MASK
	.align		4
.L_576:
        /*0018*/ 	.byte	0x03, 0x50
        /*001a*/ 	.short	0x0000


	//----- nvinfo : EIATTR_MAXREG_COUNT
	.align		4
        /*001c*/ 	.byte	0x03, 0x1b
        /*001e*/ 	.short	0x00ff


	//----- nvinfo : EIATTR_NUM_BARRIERS
	.align		4
        /*0020*/ 	.byte	0x02, 0x4c
        /*0022*/ 	.byte	0x01
	.zero		1


	//----- nvinfo : EIATTR_MERCURY_ISA_VERSION
	.align		4
        /*0024*/ 	.byte	0x03, 0x5f
        /*0026*/ 	.short	0x0101


	//----- nvinfo : EIATTR_EXIT_INSTR_OFFSETS
	.align		4
        /*0028*/ 	.byte	0x04, 0x1c
        /*002a*/ 	.short	(.L_578 - .L_577)


	//   ....[0]....
.L_577:
        /*002c*/ 	.word	0x00000090


	//   ....[1]....
        /*0030*/ 	.word	0x00006490


	//----- nvinfo : EIATTR_CBANK_PARAM_SIZE
	.align		4
.L_578:
        /*0034*/ 	.byte	0x03, 0x19
        /*0036*/ 	.short	0x0280


	//----- nvinfo : EIATTR_PARAM_CBANK
	.align		4
        /*0038*/ 	.byte	0x04, 0x0a
        /*003a*/ 	.short	(.L_580 - .L_579)
	.align		4
.L_579:
        /*003c*/ 	.word	index@(.nv.constant0._ZN5flash44flash_bwd_dq_dk_dv_loop_seqk_parallel_kernelI23Flash_bwd_kernel_traitsILi64ELi64ELi128ELi8ELi2ELi4ELi4ELb1ELb0EN7cutlass10bfloat16_tE19Flash_kernel_traitsILi64ELi64ELi128ELi8ES3_EELb1ELb0ELb0ELb0ELb1ELb1ELb0EEEvNS_16Flash_bwd_paramsE)
        /*0040*/ 	.short	0x0210
        /*0042*/ 	.short	0x0280


	//----- nvinfo : EIATTR_SW_WAR
	.align		4
.L_580:
        /*0044*/ 	.byte	0x04, 0x36
        /*0046*/ 	.short	(.L_582 - .L_581)
.L_581:
        /*0048*/ 	.word	0x00000008
.L_582:


//--------------------- .nv.info._ZN5flash44flash_bwd_dq_dk_dv_loop_seqk_parallel_kernelI23Flash_bwd_kernel_traitsILi64ELi64ELi128ELi8ELi2ELi4ELi4ELb1ELb0EN7cutlass10bfloat16_tE19Flash_kernel_traitsILi64ELi64ELi128ELi8ES3_EELb0ELb0ELb0ELb0ELb1ELb1ELb1EEEvNS_16Flash_bwd_paramsE --------------------------
	.section	.nv.info._ZN5flash44flash_bwd_dq_dk_dv_loop_seqk_parallel_kernelI23Flash_bwd_kernel_traitsILi64ELi64ELi128ELi8ELi2ELi4ELi4ELb1ELb0EN7cutlass10bfloat16_tE19Flash_kernel_traitsILi64ELi64ELi128ELi8ES3_EELb0ELb0ELb0ELb0ELb1ELb1ELb1EEEvNS_16Flash_bwd_paramsE,"",@"SHT_CUDA_INFO"
	.sectionflags	@""
	.align	4


	//----- nvinfo : EIATTR_CUDA_API_VERSION
	.align		4
        /*0000*/ 	.byte	0x04, 0x37
        /*0002*/ 	.short	(.L_584 - .L_583)
.L_583:
        /*0004*/ 	.word	0x00000082


	//----- nvinfo : EIATTR_KPARAM_INFO
	.align		4
.L_584:
        /*0008*/ 	.byte	0x04, 0x17
        /*000a*/ 	.short	(.L_586 - .L_585)
.L_585:
        /*000c*/ 	.word	0x00000000
        /*0010*/ 	.short	0x0000
        /*0012*/ 	.short	0x0000
        /*0014*/ 	.byte	0x00, 0xf0, 0x01, 0x0a


	//----- nvinfo : EIATTR_SPARSE_MMA_MASK
	.align		4
.L_586:
        /*0018*/ 	.byte	0x03, 0x50
        /*001a*/ 	.short	0x0000


	//----- nvinfo : EIATTR_MAXREG_COUNT
	.align		4
        /*001c*/ 	.byte	0x03, 0x1b
        /*001e*/ 	.short	0x00ff


	//----- nvinfo : EIATTR_NUM_BARRIERS
	.align		4
        /*0020*/ 	.byte	0x02, 0x4c
        /*0022*/ 	.byte	0x01
	.zero		1


	//----- nvinfo : EIATTR_MERCURY_ISA_VERSION
	.align		4
        /*0024*/ 	.byte	0x03, 0x5f
        /*0026*/ 	.short	0x0101


	//----- nvinfo : EIATTR_EXIT_INSTR_OFFSETS
	.align		4
        /*0028*/ 	.byte	0x04, 0x1c
        /*002a*/ 	.short	(.L_588 - .L_587)


	//   ....[0]....
.L_587:
        /*002c*/ 	.word	0x00000090


	//   ....[1]....
        /*0030*/ 	.word	0x00005d60


	//----- nvinfo : EIATTR_CBANK_PARAM_SIZE
	.align		4
.L_588:
        /*0034*/ 	.byte	0x03, 0x19
        /*0036*/ 	.short	0x0280


	//----- nvinfo : EIATTR_PARAM_CBANK
	.align		4
        /*0038*/ 	.byte	0x04, 0x0a
        /*003a*/ 	.short	(.L_590 - .L_589)
	.align		4
.L_589:
        /*003c*/ 	.word	index@(.nv.constant0._ZN5flash44flash_bwd_dq_dk_dv_loop_seqk_parallel_kernelI23Flash_bwd_kernel_traitsILi64ELi64ELi128ELi8ELi2ELi4ELi4ELb1ELb0EN7cutlass10bfloat16_tE19Flash_kernel_traitsILi64ELi64ELi128ELi8ES3_EELb0ELb0ELb0ELb0ELb1ELb1ELb1EEEvNS_16Flash_bwd_paramsE)
        /*0040*/ 	.short	0x0210
        /*0042*/ 	.short	0x0280


	//----- nvinfo : EIATTR_SW_WAR
	.align		4
.L_590:
        /*0044*/ 	.byte	0x04, 0x36
        /*0046*/ 	.short	(.L_592 - .L_591)
.L_591:
        /*0048*/ 	.word	0x00000008
.L_592:


//--------------------- .nv.info._ZN5flash44flash_bwd_dq_dk_dv_loop_seqk_parallel_kernelI23Flash_bwd_kernel_traitsILi64ELi64ELi128ELi8ELi2ELi4ELi4ELb1ELb0EN7cutlass10bfloat16_tE19Flash_kernel_traitsILi64ELi64ELi128ELi8ES3_EELb1ELb0ELb0ELb1ELb0ELb0ELb0EEEvNS_16Flash_bwd_paramsE --------------------------
	.section	.nv.info._ZN5flash44flash_bwd_dq_dk_dv_loop_seqk_parallel_kernelI23Flash_bwd_kernel_traitsILi64ELi64ELi128ELi8ELi2ELi4ELi4ELb1ELb0EN7cutlass10bfloat16_tE19Flash_kernel_traitsILi64ELi64ELi128ELi8ES3_EELb1ELb0ELb0ELb1ELb0ELb0ELb0EEEvNS_16Flash_bwd_paramsE,"",@"SHT_CUDA_INFO"
	.sectionflags	@""
	.align	4


	//----- nvinfo : EIATTR_CUDA_API_VERSION
	.align		4
        /*0000*/ 	.byte	0x04, 0x37
        /*0002*/ 	.short	(.L_594 - .L_593)
.L_593:
        /*0004*/ 	.word	0x00000082


	//----- nvinfo : EIATTR_KPARAM_INFO
	.align		4
.L_594:
        /*0008*/ 	.byte	0x04, 0x17
        /*000a*/ 	.short	(.L_596 - .L_595)
.L_595:
        /*000c*/ 	.word	0x00000000
        /*0010*/ 	.short	0x0000
        /*0012*/ 	.short	0x0000
        /*0014*/ 	.byte	0x00, 0xf0, 0x01, 0x0a


	//----- nvinfo : EIATTR_SPARSE_MMA_MASK
	.align		4
.L_596:
        /*0018*/ 	.byte	0x03, 0x50
        /*001a*/ 	.short	0x0000


	//----- nvinfo : EIATTR_MAXREG_COUNT
	.align		4
        /*001c*/ 	.byte	0x03, 0x1b
        /*001e*/ 	.short	0x00ff


	//----- nvinfo : EIATTR_NUM_BARRIERS
	.align		4
        /*0020*/ 	.byte	0x02, 0x4c
        /*0022*/ 	.byte	0x01
	.zero		1


	//----- nvinfo : EIATTR_MERCURY_ISA_VERSION
	.align		4
        /*0024*/ 	.byte	0x03, 0x5f
        /*0026*/ 	.short	0x0101


	//----- nvinfo : EIATTR_EXIT_INSTR_OFFSETS
	.align		4
        /*0028*/ 	.byte	0x04, 0x1c
        /*002a*/ 	.short	(.L_598 - .L_597)


	//   ....[0]....
.L_597:
        /*002c*/ 	.word	0x00000080


	//   ....[1]....
        /*0030*/ 	.word	0x00009560


	//----- nvinfo : EIATTR_CRS_STACK_SIZE
	.align		4
.L_598:
        /*0034*/ 	.byte	0x04, 0x1e
        /*0036*/ 	.short	(.L_600 - .L_599)
.L_599:
        /*0038*/ 	.word	0x00000000


	//----- nvinfo : EIATTR_CBANK_PARAM_SIZE
	.align		4
.L_600:
        /*003c*/ 	.byte	0x03, 0x19
        /*003e*/ 	.short	0x0280


	//----- nvinfo : EIATTR_PARAM_CBANK
	.align		4
        /*0040*/ 	.byte	0x04, 0x0a
        /*0042*/ 	.short	(.L_602 - .L_601)
	.align		4
.L_601:
        /*0044*/ 	.word	index@(.nv.constant0._ZN5flash44flash_bwd_dq_dk_dv_loop_seqk_parallel_kernelI23Flash_bwd_kernel_traitsILi64ELi64ELi128ELi8ELi2ELi4ELi4ELb1ELb0EN7cutlass10bfloat16_tE19Flash_kernel_traitsILi64ELi64ELi128ELi8ES3_EELb1ELb0ELb0ELb1ELb0ELb0ELb0EEEvNS_16Flash_bwd_paramsE)
        /*0048*/ 	.short	0x0210
        /*004a*/ 	.short	0x0280


	//----- nvinfo : EIATTR_SW_WAR
	.align		4
.L_602:
        /*004c*/ 	.byte	0x04, 0x36
        /*004e*/ 	.short	(.L_604 - .L_603)
.L_603:
        /*0050*/ 	.word	0x00000008
.L_604:


//--------------------- .nv.info._ZN5flash44flash_bwd_dq_dk_dv_loop_seqk_parallel_kernelI23Flash_bwd_kernel_traitsILi64ELi64ELi128ELi8ELi2ELi4ELi4ELb1ELb0EN7cutlass10bfloat16_tE19Flash_kernel_traitsILi64ELi64ELi128ELi8ES3_EELb0ELb0ELb0ELb1ELb0ELb0ELb1EEEvNS_16Flash_bwd_paramsE --------------------------
	.section	.nv.info._ZN5flash44flash_bwd_dq_dk_dv_loop_seqk_parallel_kernelI23Flash_bwd_kernel_traitsILi64ELi64ELi128ELi8ELi2ELi4ELi4ELb1ELb0EN7cutlass10bfloat16_tE19Flash_kernel_traitsILi64ELi64ELi128ELi8ES3_EELb0ELb0ELb0ELb1ELb0ELb0ELb1EEEvNS_16Flash_bwd_paramsE,"",@"SHT_CUDA_INFO"
	.sectionflags	@""
	.align	4


	//----- nvinfo : EIATTR_CUDA_API_VERSION
	.align		4
        /*0000*/ 	.byte	0x04, 0x37
        /*0002*/ 	.short	(.L_606 - .L_605)
.L_605:
        /*0004*/ 	.word	0x00000082


	//----- nvinfo : EIATTR_KPARAM_INFO
	.align		4
.L_606:
        /*0008*/ 	.byte	0x04, 0x17
        /*000a*/ 	.short	(.L_608 - .L_607)
.L_607:
        /*000c*/ 	.word	0x00000000
        /*0010*/ 	.short	0x0000
        /*0012*/ 	.short	0x0000
        /*0014*/ 	.byte	0x00, 0xf0, 0x01, 0x0a


	//----- nvinfo : EIATTR_SPARSE_MMA_MASK
	.align		4
.L_608:
        /*0018*/ 	.byte	0x03, 0x50
        /*001a*/ 	.short	0x0000


	//----- nvinfo : EIATTR_MAXREG_COUNT
	.align		4
        /*001c*/ 	.byte	0x03, 0x1b
        /*001e*/ 	.short	0x00ff


	//----- nvinfo : EIATTR_NUM_BARRIERS
	.align		4
        /*0020*/ 	.byte	0x02, 0x4c
        /*0022*/ 	.byte	0x01
	.zero		1


	//----- nvinfo : EIATTR_MERCURY_ISA_VERSION
	.align		4
        /*0024*/ 	.byte	0x03, 0x5f
        /*0026*/ 	.short	0x0101


	//----- nvinfo : EIATTR_EXIT_INSTR_OFFSETS
	.align		4
        /*0028*/ 	.byte	0x04, 0x1c
        /*002a*/ 	.short	(.L_610 - .L_609)


	//   ....[0]....
.L_609:
        /*002c*/ 	.word	0x00000090


	//   ....[1]....
        /*0030*/ 	.word	0x00009630


	//----- nvinfo : EIATTR_CRS_STACK_SIZE
	.align		4
.L_610:
        /*0034*/ 	.byte	0x04, 0x1e
        /*0036*/ 	.short	(.L_612 - .L_611)
.L_611:
        /*0038*/ 	.word	0x00000000


	//----- nvinfo : EIATTR_CBANK_PARAM_SIZE
	.align		4
.L_612:
        /*003c*/ 	.byte	0x03, 0x19
        /*003e*/ 	.short	0x0280


	//----- nvinfo : EIATTR_PARAM_CBANK
	.align		4
        /*0040*/ 	.byte	0x04, 0x0a
        /*0042*/ 	.short	(.L_614 - .L_613)
	.align		4
.L_613:
        /*0044*/ 	.word	index@(.nv.constant0._ZN5flash44flash_bwd_dq_dk_dv_loop_seqk_parallel_kernelI23Flash_bwd_kernel_traitsILi64ELi64ELi128ELi8ELi2ELi4ELi4ELb1ELb0EN7cutlass10bfloat16_tE19Flash_kernel_traitsILi64ELi64ELi128ELi8ES3_EELb0ELb0ELb0ELb1ELb0ELb0ELb1EEEvNS_16Flash_bwd_paramsE)
        /*0048*/ 	.short	0x0210
        /*004a*/ 	.short	0x0280


	//----- nvinfo : EIATTR_SW_WAR
	.align		4
.L_614:
        /*004c*/ 	.byte	0x04, 0x36
        /*004e*/ 	.short	(.L_616 - .L_615)
.L_615:
        /*0050*/ 	.word	0x00000008
.L_616:


//--------------------- .nv.info._ZN5flash44flash_bwd_dq_dk_dv_loop_seqk_parallel_kernelI23Flash_bwd_kernel_traitsILi64ELi64ELi128ELi8ELi2ELi4ELi4ELb1ELb0EN7cutlass10bfloat16_tE19Flash_kernel_traitsILi64ELi64ELi128ELi8ES3_EELb1ELb0ELb1ELb0ELb0ELb1ELb0EEEvNS_16Flash_bwd_paramsE --------------------------
	.section	.nv.info._ZN5flash44flash_bwd_dq_dk_dv_loop_seqk_parallel_kernelI23Flash_bwd_kernel_traitsILi64ELi64ELi128ELi8ELi2ELi4ELi4ELb1ELb0EN7cutlass10bfloat16_tE19Flash_kernel_traitsILi64ELi64ELi128ELi8ES3_EELb1ELb0ELb1ELb0ELb0ELb1ELb0EEEvNS_16Flash_bwd_paramsE,"",@"SHT_CUDA_INFO"
	.sectionflags	@""
	.align	4


	//----- nvinfo : EIATTR_CUDA_API_VERSION
	.align		4
        /*0000*/ 	.byte	0x04, 0x37
        /*0002*/ 	.short	(.L_618 - .L_617)
.L_617:
        /*0004*/ 	.word	0x00000082


	//----- nvinfo : EIATTR_KPARAM_INFO
	.align		4
.L_618:
        /*0008*/ 	.byte	0x04, 0x17
        /*000a*/ 	.short	(.L_620 - .L_619)
.L_619:
        /*000c*/ 	.word	0x00000000
        /*0010*/ 	.short	0x0000
        /*0012*/ 	.short	0x0000
        /*0014*/ 	.byte	0x00, 0xf0, 0x01, 0x0a


	//----- nvinfo : EIATTR_SPARSE_MMA_MASK
	.align		4
.L_620:
        /*0018*/ 	.byte	0x03, 0x50
        /*001a*/ 	.short	0x0000


	//----- nvinfo : EIATTR_MAXREG_COUNT
	.align		4
        /*001c*/ 	.byte	0x03, 0x1b
        /*001e*/ 	.short	0x00ff


	//----- nvinfo : EIATTR_NUM_BARRIERS
	.align		4
        /*0020*/ 	.byte	0x02, 0x4c
        /*0022*/ 	.byte	0x01
	.zero		1


	//----- nvinfo : EIATTR_MERCURY_ISA_VERSION
	.align		4
        /*0024*/ 	.byte	0x03, 0x5f
        /*0026*/ 	.short	0x0101


	//----- nvinfo : EIATTR_EXIT_INSTR_OFFSETS
	.align		4
        /*0028*/ 	.byte	0x04, 0x1c
        /*002a*/ 	.short	(.L_622 - .L_621)


	//   ....[0]....
.L_621:
        /*002c*/ 	.word	0x00000080


	//   ....[1]....
        /*0030*/ 	.word	0x00008ab0


	//----- nvinfo : EIATTR_CRS_STACK_SIZE
	.align		4
.L_622:
        /*0034*/ 	.byte	0x04, 0x1e
        /*0036*/ 	.short	(.L_624 - .L_623)
.L_623:
        /*0038*/ 	.word	0x00000000


	//----- nvinfo : EIATTR_CBANK_PARAM_SIZE
	.align		4
.L_624:
        /*003c*/ 	.byte	0x03, 0x19
        /*003e*/ 	.short	0x0280


	//----- nvinfo : EIATTR_PARAM_CBANK
	.align		4
        /*0040*/ 	.byte	0x04, 0x0a
        /*0042*/ 	.short	(.L_626 - .L_625)
	.align		4
.L_625:
        /*0044*/ 	.word	index@(.nv.constant0._ZN5flash44flash_bwd_dq_dk_dv_loop_seqk_parallel_kernelI23Flash_bwd_kernel_traitsILi64ELi64ELi128ELi8ELi2ELi4ELi4ELb1ELb0EN7cutlass10bfloat16_tE19Flash_kernel_traitsILi64ELi64ELi128ELi8ES3_EELb1ELb0ELb1ELb0ELb0ELb1ELb0EEEvNS_16Flash_bwd_paramsE)
        /*0048*/ 	.short	0x0210
        /*004a*/ 	.short	0x0280


	//----- nvinfo : EIATTR_SW_WAR
	.align		4
.L_626:
        /*004c*/ 	.byte	0x04, 0x36
        /*004e*/ 	.short	(.L_628 - .L_627)
.L_627:
        /*0050*/ 	.word	0x00000008
.L_628:


//--------------------- .nv.info._ZN5flash44flash_bwd_dq_dk_dv_loop_seqk_parallel_kernelI23Flash_bwd_kernel_traitsILi64ELi64ELi128ELi8ELi2ELi4ELi4ELb1ELb0EN7cutlass10bfloat16_tE19Flash_kernel_traitsILi64ELi64ELi128ELi8ES3_EELb0ELb0ELb1ELb0ELb0ELb1ELb1EEEvNS_16Flash_bwd_paramsE --------------------------
	.section	.nv.info._ZN5flash44flash_bwd_dq_dk_dv_loop_seqk_parallel_kernelI23Flash_bwd_kernel_traitsILi64ELi64ELi128ELi8ELi2ELi4ELi4ELb1ELb0EN7cutlass10bfloat16_tE19Flash_kernel_traitsILi64ELi64ELi128ELi8ES3_EELb0ELb0ELb1ELb0ELb0ELb1ELb1EEEvNS_16Flash_bwd_paramsE,"",@"SHT_CUDA_INFO"
	.sectionflags	@""
	.align	4


	//----- nvinfo : EIATTR_CUDA_API_VERSION
	.align		4
        /*0000*/ 	.byte	0x04, 0x37
        /*0002*/ 	.short	(.L_630 - .L_629)
.L_629:
        /*0004*/ 	.word	0x00000082


	//----- nvinfo : EIATTR_KPARAM_INFO
	.align		4
.L_630:
        /*0008*/ 	.byte	0x04, 0x17
        /*000a*/ 	.short	(.L_632 - .L_631)
.L_631:
        /*000c*/ 	.word	0x00000000
        /*0010*/ 	.short	0x0000
        /*0012*/ 	.short	0x0000
        /*0014*/ 	.byte	0x00, 0xf0, 0x01, 0x0a


	//----- nvinfo : EIATTR_SPARSE_MMA_MASK
	.align		4
.L_632:
        /*0018*/ 	.byte	0x03, 0x50
        /*001a*/ 	.short	0x0000


	//----- nvinfo : EIATTR_MAXREG_COUNT
	.align		4
        /*001c*/ 	.byte	0x03, 0x1b
        /*001e*/ 	.short	0x00ff


	//----- nvinfo : EIATTR_NUM_BARRIERS
	.align		4
        /*0020*/ 	.byte	0x02, 0x4c
        /*0022*/ 	.byte	0x01
	.zero		1


	//----- nvinfo : EIATTR_MERCURY_ISA_VERSION
	.align		4
        /*0024*/ 	.byte	0x03, 0x5f
        /*0026*/ 	.short	0x0101


	//----- nvinfo : EIATTR_EXIT_INSTR_OFFSETS
	.align		4
        /*0028*/ 	.byte	0x04, 0x1c
        /*002a*/ 	.short	(.L_634 - .L_633)


	//   ....[0]....
.L_633:
        /*002c*/ 	.word	0x000000a0


	//   ....[1]....
        /*0030*/ 	.word	0x00008c60


	//----- nvinfo : EIATTR_CRS_STACK_SIZE
	.align		4
.L_634:
        /*0034*/ 	.byte	0x04, 0x1e
        /*0036*/ 	.short	(.L_636 - .L_635)
.L_635:
        /*0038*/ 	.word	0x00000000


	//----- nvinfo : EIATTR_CBANK_PARAM_SIZE
	.align		4
.L_636:
        /*003c*/ 	.byte	0x03, 0x19
        /*003e*/ 	.short	0x0280


	//----- nvinfo : EIATTR_PARAM_CBANK
	.align		4
        /*0040*/ 	.byte	0x04, 0x0a
        /*0042*/ 	.short	(.L_638 - .L_637)
	.align		4
.L_637:
        /*0044*/ 	.word	index@(.nv.constant0._ZN5flash44flash_bwd_dq_dk_dv_loop_seqk_parallel_kernelI23Flash_bwd_kernel_traitsILi64ELi64ELi128ELi8ELi2ELi4ELi4ELb1ELb0EN7cutlass10bfloat16_tE19Flash_kernel_traitsILi64ELi64ELi128ELi8ES3_EELb0ELb0ELb1ELb0ELb0ELb1ELb1EEEvNS_16Flash_bwd_paramsE)
        /*0048*/ 	.short	0x0210
        /*004a*/ 	.short	0x0280


	//----- nvinfo : EIATTR_SW_WAR
	.align		4
.L_638:
        /*004c*/ 	.byte	0x04, 0x36
        /*004e*/ 	.short	(.L_640 - .L_639)
.L_639:
        /*0050*/ 	.word	0x00000008
.L_640:


//--------------------- .nv.info._ZN5flash44flash_bwd_dq_dk_dv_loop_seqk_parallel_kernelI23Flash_bwd_kernel_traitsILi64ELi64ELi128ELi8ELi2ELi4ELi4ELb1ELb0EN7cutlass10bfloat16_tE19Flash_kernel_traitsILi64ELi64ELi128ELi8ES3_EELb1ELb0ELb1ELb1ELb0ELb0ELb0EEEvNS_16Flash_bwd_paramsE --------------------------
	.section	.nv.info._ZN5flash44flash_bwd_dq_dk_dv_loop_seqk_parallel_kernelI23Flash_bwd_kernel_traitsILi64ELi64ELi128ELi8ELi2ELi4ELi4ELb1ELb0EN7cutlass10bfloat16_tE19Flash_kernel_traitsILi64ELi64ELi128ELi8ES3_EELb1ELb0ELb1ELb1ELb0ELb0ELb0EEEvNS_16Flash_bwd_paramsE,"",@"SHT_CUDA_INFO"
	.sectionflags	@""
	.align	4


	//----- nvinfo : EIATTR_CUDA_API_VERSION
	.align		4
        /*0000*/ 	.byte	0x04, 0x37
        /*0002*/ 	.short	(.L_642 - .L_641)
.L_641:
        /*0004*/ 	.word	0x00000082


	//----- nvinfo : EIATTR_KPARAM_INFO
	.align		4
.L_642:
        /*0008*/ 	.byte	0x04, 0x17
        /*000a*/ 	.short	(.L_644 - .L_643)
.L_643:
        /*000c*/ 	.word	0x00000000
        /*0010*/ 	.short	0x0000
        /*0012*/ 	.short	0x0000
        /*0014*/ 	.byte	0x00, 0xf0, 0x01, 0x0a


	//----- nvinfo : EIATTR_SPARSE_MMA_MASK
	.align		4
.L_644:
        /*0018*/ 	.byte	0x03, 0x50
        /*001a*/ 	.short	0x0000


	//----- nvinfo : EIATTR_MAXREG_COUNT
	.align		4
        /*001c*/ 	.byte	0x03, 0x1b
        /*001e*/ 	.short	0x00ff


	//----- nvinfo : EIATTR_NUM_BARRIERS
	.align		4
        /*0020*/ 	.byte	0x02, 0x4c
        /*0022*/ 	.byte	0x01
	.zero		1


	//----- nvinfo : EIATTR_MERCURY_ISA_VERSION
	.align		4
        /*0024*/ 	.byte	0x03, 0x5f
        /*0026*/ 	.short	0x0101


	//----- nvinfo : EIATTR_EXIT_INSTR_OFFSETS
	.align		4
        /*0028*/ 	.byte	0x04, 0x1c
        /*002a*/ 	.short	(.L_646 - .L_645)


	//   ....[0]....
.L_645:
        /*002c*/ 	.word	0x00000080


	//   ....[1]....
        /*0030*/ 	.word	0x000099c0


	//----- nvinfo : EIATTR_CRS_STACK_SIZE
	.align		4
.L_646:
        /*0034*/ 	.byte	0x04, 0x1e
        /*0036*/ 	.short	(.L_648 - .L_647)
.L_647:
        /*0038*/ 	.word	0x00000000


	//----- nvinfo : EIATTR_CBANK_PARAM_SIZE
	.align		4
.L_648:
        /*003c*/ 	.byte	0x03, 0x19
        /*003e*/ 	.short	0x0280


	//----- nvinfo : EIATTR_PARAM_CBANK
	.align		4
        /*0040*/ 	.byte	0x04, 0x0a
        /*0042*/ 	.short	(.L_650 - .L_649)
	.align		4
.L_649:
        /*0044*/ 	.word	index@(.nv.constant0._ZN5flash44flash_bwd_dq_dk_dv_loop_seqk_parallel_kernelI23Flash_bwd_kernel_traitsILi64ELi64ELi128ELi8ELi2ELi4ELi4ELb1ELb0EN7cutlass10bfloat16_tE19Flash_kernel_traitsILi64ELi64ELi128ELi8ES3_EELb1ELb0ELb1ELb1ELb0ELb0ELb0EEEvNS_16Flash_bwd_paramsE)
        /*0048*/ 	.short	0x0210
        /*004a*/ 	.short	0x0280


	//----- nvinfo : EIATTR_SW_WAR
	.align		4
.L_650:
        /*004c*/ 	.byte	0x04, 0x36
        /*004e*/ 	.short	(.L_652 - .L_651)
.L_651:
        /*0050*/ 	.word	0x00000008
.L_652:


//--------------------- .nv.info._ZN5flash44flash_bwd_dq_dk_dv_loop_seqk_parallel_kernelI23Flash_bwd_kernel_traitsILi64ELi64ELi128ELi8ELi2ELi4ELi4ELb1ELb0EN7cutlass10bfloat16_tE19Flash_kernel_traitsILi64ELi64ELi128ELi8ES3_EELb0ELb0ELb1ELb1ELb0ELb0ELb1EEEvNS_16Flash_bwd_paramsE --------------------------
	.section	.nv.info._ZN5flash44flash_bwd_dq_dk_dv_loop_seqk_parallel_kernelI23Flash_bwd_kernel_traitsILi64ELi64ELi128ELi8ELi2ELi4ELi4ELb1ELb0EN7cutlass10bfloat16_tE19Flash_kernel_traitsILi64ELi64ELi128ELi8ES3_EELb0ELb0ELb1ELb1ELb0ELb0ELb1EEEvNS_16Flash_bwd_paramsE,"",@"SHT_CUDA_INFO"
	.sectionflags	@""
	.align	4


	//----- nvinfo : EIATTR_CUDA_API_VERSION
	.align		4
        /*0000*/ 	.byte	0x04, 0x37
        /*0002*/ 	.short	(.L_654 - .L_653)
.L_653:
        /*0004*/ 	.word	0x00000082


	//----- nvinfo : EIATTR_KPARAM_INFO
	.align		4
.L_654:
        /*0008*/ 	.byte	0x04, 0x17
        /*000a*/ 	.short	(.L_656 - .L_655)
.L_655:
        /*000c*/ 	.word	0x00000000
        /*0010*/ 	.short	0x0000
        /*0012*/ 	.short	0x0000
        /*0014*/ 	.byte	0x00, 0xf0, 0x01, 0x0a


	//----- nvinfo : EIATTR_SPARSE_MMA_MASK
	.align		4
.L_656:
        /*0018*/ 	.byte	0x03, 0x50
        /*001a*/ 	.short	0x0000


	//----- nvinfo : EIATTR_MAXREG_COUNT
	.align		4
        /*001c*/ 	.byte	0x03, 0x1b
        /*001e*/ 	.short	0x00ff


	//----- nvinfo : EIATTR_NUM_BARRIERS
	.align		4
        /*0020*/ 	.byte	0x02, 0x4c
        /*0022*/ 	.byte	0x01
	.zero		1


	//----- nvinfo : EIATTR_MERCURY_ISA_VERSION
	.align		4
        /*0024*/ 	.byte	0x03, 0x5f
        /*0026*/ 	.short	0x0101


	//----- nvinfo : EIATTR_EXIT_INSTR_OFFSETS
	.align		4
        /*0028*/ 	.byte	0x04, 0x1c
        /*002a*/ 	.short	(.L_658 - .L_657)


	//   ....[0]....
.L_657:
        /*002c*/ 	.word	0x000000a0


	//   ....[1]....
        /*0030*/ 	.word	0x000099d0


	//----- nvinfo : EIATTR_CRS_STACK_SIZE
	.align		4
.L_658:
        /*0034*/ 	.byte	0x04, 0x1e
        /*0036*/ 	.short	(.L_660 - .L_659)
.L_659:
        /*0038*/ 	.word	0x00000000


	//----- nvinfo : EIATTR_CBANK_PARAM_SIZE
	.align		4
.L_660:
        /*003c*/ 	.byte	0x03, 0x19
        /*003e*/ 	.short	0x0280


	//----- nvinfo : EIATTR_PARAM_CBANK
	.align		4
        /*0040*/ 	.byte	0x04, 0x0a
        /*0042*/ 	.short	(.L_662 - .L_661)
	.align		4
.L_661:
        /*0044*/ 	.word	index@(.nv.constant0._ZN5flash44flash_bwd_dq_dk_dv_loop_seqk_parallel_kernelI23Flash_bwd_kernel_traitsILi64ELi64ELi128ELi8ELi2ELi4ELi4ELb1ELb0EN7cutlass10bfloat16_tE19Flash_kernel_traitsILi64ELi64ELi128ELi8ES3_EELb0ELb0ELb1ELb1ELb0ELb0ELb1EEEvNS_16Flash_bwd_paramsE)
        /*0048*/ 	.short	0x0210
        /*004a*/ 	.short	0x0280


	//----- nvinfo : EIATTR_SW_WAR
	.align		4
.L_662:
        /*004c*/ 	.byte	0x04, 0x36
        /*004e*/ 	.short	(.L_664 - .L_663)
.L_663:
        /*0050*/ 	.word	0x00000008
.L_664:


//--------------------- .nv.info._ZN5flash25flash_bwd_dot_do_o_kernelILb0E23Flash_bwd_kernel_traitsILi64ELi64ELi128ELi8ELi2ELi4ELi4ELb1ELb0EN7cutlass10bfloat16_tE19Flash_kernel_traitsILi64ELi64ELi128ELi8ES3_EEEEvNS_16Flash_bwd_paramsE --------------------------
	.section	.nv.info._ZN5flash25flash_bwd_dot_do_o_kernelILb0E23Flash_bwd_kernel_traitsILi64ELi64ELi128ELi8ELi2ELi4ELi4ELb1ELb0EN7cutlass10bfloat16_tE19Flash_kernel_traitsILi64ELi64ELi128ELi8ES3_EEEEvNS_16Flash_bwd_paramsE,"",@"SHT_CUDA_INFO"
	.sectionflags	@""
	.align	4


	//----- nvinfo : EIATTR_CUDA_API_VERSION
	.align		4
        /*0000*/ 	.byte	0x04, 0x37
        /*0002*/ 	.short	(.L_666 - .L_665)
.L_665:
        /*0004*/ 	.word	0x00000082


	//----- nvinfo : EIATTR_KPARAM_INFO
	.align		4
.L_666:
        /*0008*/ 	.byte	0x04, 0x17
        /*000a*/ 	.short	(.L_668 - .L_667)
.L_667:
        /*000c*/ 	.word	0x00000000
        /*0010*/ 	.short	0x0000
        /*0012*/ 	.short	0x0000
        /*0014*/ 	.byte	0x00, 0xf0, 0x01, 0x0a


	//----- nvinfo : EIATTR_SPARSE_MMA_MASK
	.align		4
.L_668:
        /*0018*/ 	.byte	0x03, 0x50
        /*001a*/ 	.short	0x0000


	//----- nvinfo : EIATTR_MAXREG_COUNT
	.align		4
        /*001c*/ 	.byte	0x03, 0x1b
        /*001e*/ 	.short	0x00ff


	//----- nvinfo : EIATTR_MERCURY_ISA_VERSION
	.align		4
        /*0020*/ 	.byte	0x03, 0x5f
        /*0022*/ 	.short	0x0101


	//----- nvinfo : EIATTR_COOP_GROUP_MASK_REGIDS
	.align		4
        /*0024*/ 	.byte	0x04, 0x29
        /*0026*/ 	.short	(.L_670 - .L_669)


	//   ....[0]....
.L_669:
        /*0028*/ 	.word	0xffffffff


	//   ....[1]....
        /*002c*/ 	.word	0xffffffff


	//   ....[2]....
        /*0030*/ 	.word	0xffffffff


	//   ....[3]....
        /*0034*/ 	.word	0xffffffff


	//   ....[4]....
        /*0038*/ 	.word	0xffffffff


	//   ....[5]....
        /*003c*/ 	.word	0xffffffff


	//----- nvinfo : EIATTR_COOP_GROUP_INSTR_OFFSETS
	.align		4
.L_670:
        /*0040*/ 	.byte	0x04, 0x28
        /*0042*/ 	.short	(.L_672 - .L_671)


	//   ....[0]....
.L_671:
        /*0044*/ 	.word	0x00000c30


	//   ....[1]....
        /*0048*/ 	.word	0x00000c40


	//   ....[2]....
        /*004c*/ 	.word	0x00000c70


	//   ....[3]....
        /*0050*/ 	.word	0x00000c80


	//   ....[4]....
        /*0054*/ 	.word	0x00000cd0


	//   ....[5]....
        /*0058*/ 	.word	0x00000ce0


	//----- nvinfo : EIATTR_EXIT_INSTR_OFFSETS
	.align		4
.L_672:
        /*005c*/ 	.byte	0x04, 0x1c
        /*005e*/ 	.short	(.L_674 - .L_673)


	//   ....[0]....
.L_673:
        /*0060*/ 	.word	0x00000130


	//   ....[1]....
        /*0064*/ 	.word	0x00000da0


	//   ....[2]....
        /*0068*/ 	.word	0x00000dc0


	//----- nvinfo : EIATTR_CBANK_PARAM_SIZE
	.align		4
.L_674:
        /*006c*/ 	.byte	0x03, 0x19
        /*006e*/ 	.short	0x0280


	//----- nvinfo : EIATTR_PARAM_CBANK
	.align		4
        /*0070*/ 	.byte	0x04, 0x0a
        /*0072*/ 	.short	(.L_676 - .L_675)
	.align		4
.L_675:
        /*0074*/ 	.word	index@(.nv.constant0._ZN5flash25flash_bwd_dot_do_o_kernelILb0E23Flash_bwd_kernel_traitsILi64ELi64ELi128ELi8ELi2ELi4ELi4ELb1ELb0EN7cutlass10bfloat16_tE19Flash_kernel_traitsILi64ELi64ELi128ELi8ES3_EEEEvNS_16Flash_bwd_paramsE)
        /*0078*/ 	.short	0x0210
        /*007a*/ 	.short	0x0280


	//----- nvinfo : EIATTR_SW_WAR
	.align		4
.L_676:
        /*007c*/ 	.byte	0x04, 0x36
        /*007e*/ 	.short	(.L_678 - .L_677)
.L_677:
        /*0080*/ 	.word	0x00000008
.L_678:


//--------------------- .nv.info._ZN5flash25flash_bwd_dot_do_o_kernelILb1E23Flash_bwd_kernel_traitsILi64ELi64ELi128ELi8ELi2ELi4ELi4ELb1ELb0EN7cutlass10bfloat16_tE19Flash_kernel_traitsILi64ELi64ELi128ELi8ES3_EEEEvNS_16Flash_bwd_paramsE --------------------------
	.section	.nv.info._ZN5flash25flash_bwd_dot_do_o_kernelILb1E23Flash_bwd_kernel_traitsILi64ELi64ELi128ELi8ELi2ELi4ELi4ELb1ELb0EN7cutlass10bfloat16_tE19Flash_kernel_traitsILi64ELi64ELi128ELi8ES3_EEEEvNS_16Flash_bwd_paramsE,"",@"SHT_CUDA_INFO"
	.sectionflags	@""
	.align	4


	//----- nvinfo : EIATTR_CUDA_API_VERSION
	.align		4
        /*0000*/ 	.byte	0x04, 0x37
        /*0002*/ 	.short	(.L_680 - .L_679)
.L_679:
        /*0004*/ 	.word	0x00000082


	//----- nvinfo : EIATTR_KPARAM_INFO
	.align		4
.L_680:
        /*0008*/ 	.byte	0x04, 0x17
        /*000a*/ 	.short	(.L_682 - .L_681)
.L_681:
        /*000c*/ 	.word	0x00000000
        /*0010*/ 	.short	0x0000
        /*0012*/ 	.short	0x0000
        /*0014*/ 	.byte	0x00, 0xf0, 0x01, 0x0a


	//----- nvinfo : EIATTR_SPARSE_MMA_MASK
	.align		4
.L_682:
        /*0018*/ 	.byte	0x03, 0x50
        /*001a*/ 	.short	0x0000


	//----- nvinfo : EIATTR_MAXREG_COUNT
	.align		4
        /*001c*/ 	.byte	0x03, 0x1b
        /*001e*/ 	.short	0x00ff


	//----- nvinfo : EIATTR_MERCURY_ISA_VERSION
	.align		4
        /*0020*/ 	.byte	0x03, 0x5f
        /*0022*/ 	.short	0x0101


	//----- nvinfo : EIATTR_COOP_GROUP_MASK_REGIDS
	.align		4
        /*0024*/ 	.byte	0x04, 0x29
        /*0026*/ 	.short	(.L_684 - .L_683)


	//   ....[0]....
.L_683:
        /*0028*/ 	.word	0xffffffff


	//   ....[1]....
        /*002c*/ 	.word	0xffffffff


	//   ....[2]....
        /*0030*/ 	.word	0xffffffff


	//   ....[3]....
        /*0034*/ 	.word	0xffffffff


	//   ....[4]....
        /*0038*/ 	.word	0xffffffff


	//   ....[5]....
        /*003c*/ 	.word	0xffffffff


	//----- nvinfo : EIATTR_COOP_GROUP_INSTR_OFFSETS
	.align		4
.L_684:
        /*0040*/ 	.byte	0x04, 0x28
        /*0042*/ 	.short	(.L_686 - .L_685)


	//   ....[0]....
.L_685:
        /*0044*/ 	.word	0x00000e90


	//   ....[1]....
        /*0048*/ 	.word	0x00000ea0


	//   ....[2]....
        /*004c*/ 	.word	0x00000ef0


	//   ....[3]....
        /*0050*/ 	.word	0x00000f10


	//   ....[4]....
        /*0054*/ 	.word	0x00000fc0


	//   ....[5]....
        /*0058*/ 	.word	0x00001000


	//----- nvinfo : EIATTR_EXIT_INSTR_OFFSETS
	.align		4
.L_686:
        /*005c*/ 	.byte	0x04, 0x1c
        /*005e*/ 	.short	(.L_688 - .L_687)


	//   ....[0]....
.L_687:
        /*0060*/ 	.word	0x00000130


	//   ....[1]....
        /*0064*/ 	.word	0x00001120


	//----- nvinfo : EIATTR_CBANK_PARAM_SIZE
	.align		4
.L_688:
        /*0068*/ 	.byte	0x03, 0x19
        /*006a*/ 	.short	0x0280


	//----- nvinfo : EIATTR_PARAM_CBANK
	.align		4
        /*006c*/ 	.byte	0x04, 0x0a
        /*006e*/ 	.short	(.L_690 - .L_689)
	.align		4
.L_689:
        /*0070*/ 	.word	index@(.nv.constant0._ZN5flash25flash_bwd_dot_do_o_kernelILb1E23Flash_bwd_kernel_traitsILi64ELi64ELi128ELi8ELi2ELi4ELi4ELb1ELb0EN7cutlass10bfloat16_tE19Flash_kernel_traitsILi64ELi64ELi128ELi8ES3_EEEEvNS_16Flash_bwd_paramsE)
        /*0074*/ 	.short	0x0210
        /*0076*/ 	.short	0x0280


	//----- nvinfo : EIATTR_SW_WAR
	.align		4
.L_690:
        /*0078*/ 	.byte	0x04, 0x36
        /*007a*/ 	.short	(.L_692 - .L_691)
.L_691:
        /*007c*/ 	.word	0x00000008
.L_692:


//--------------------- .nv.info._ZN5flash27flash_bwd_convert_dq_kernelI23Flash_bwd_kernel_traitsILi64ELi128ELi128ELi8ELi4ELi4ELi4ELb0ELb0EN7cutlass10bfloat16_tE19Flash_kernel_traitsILi64ELi128ELi128ELi8ES3_EEEEvNS_16Flash_bwd_paramsEi --------------------------
	.section	.nv.info._ZN5flash27flash_bwd_convert_dq_kernelI23Flash_bwd_kernel_traitsILi64ELi128ELi128ELi8ELi4ELi4ELi4ELb0ELb0EN7cutlass10bfloat16_tE19Flash_kernel_traitsILi64ELi128ELi128ELi8ES3_EEEEvNS_16Flash_bwd_paramsEi,"",@"SHT_CUDA_INFO"
	.sectionflags	@""
	.align	4


	//----- nvinfo : EIATTR_CUDA_API_VERSION
	.align		4
        /*0000*/ 	.byte	0x04, 0x37
        /*0002*/ 	.short	(.L_694 - .L_693)
.L_693:
        /*0004*/ 	.word	0x00000082


	//----- nvinfo : EIATTR_KPARAM_INFO
	.align		4
.L_694:
        /*0008*/ 	.byte	0x04, 0x17
        /*000a*/ 	.short	(.L_696 - .L_695)
.L_695:
        /*000c*/ 	.word	0x00000000
        /*0010*/ 	.short	0x0001
        /*0012*/ 	.short	0x0280
        /*0014*/ 	.byte	0x00, 0xf0, 0x11, 0x00


	//----- nvinfo : EIATTR_KPARAM_INFO
	.align		4
.L_696:
        /*0018*/ 	.byte	0x04, 0x17
        /*001a*/ 	.short	(.L_698 - .L_697)
.L_697:
        /*001c*/ 	.word	0x00000000
        /*0020*/ 	.short	0x0000
        /*0022*/ 	.short	0x0000
        /*0024*/ 	.byte	0x00, 0xf0, 0x01, 0x0a


	//----- nvinfo : EIATTR_SPARSE_MMA_MASK
	.align		4
.L_698:
        /*0028*/ 	.byte	0x03, 0x50
        /*002a*/ 	.short	0x0000


	//----- nvinfo : EIATTR_MAXREG_COUNT
	.align		4
        /*002c*/ 	.byte	0x03, 0x1b
        /*002e*/ 	.short	0x00ff


	//----- nvinfo : EIATTR_NUM_BARRIERS
	.align		4
        /*0030*/ 	.byte	0x02, 0x4c
        /*0032*/ 	.byte	0x01
	.zero		1


	//----- nvinfo : EIATTR_MERCURY_ISA_VERSION
	.align		4
        /*0034*/ 	.byte	0x03, 0x5f
        /*0036*/ 	.short	0x0101


	//----- nvinfo : EIATTR_EXIT_INSTR_OFFSETS
	.align		4
        /*0038*/ 	.byte	0x04, 0x1c
        /*003a*/ 	.short	(.L_700 - .L_699)


	//   ....[0]....
.L_699:
        /*003c*/ 	.word	0x00000100


	//   ....[1]....
        /*0040*/ 	.word	0x00001a20


	//   ....[2]....
        /*0044*/ 	.word	0x00001ae0


	//----- nvinfo : EIATTR_CRS_STACK_SIZE
	.align		4
.L_700:
        /*0048*/ 	.byte	0x04, 0x1e
        /*004a*/ 	.short	(.L_702 - .L_701)
.L_701:
        /*004c*/ 	.word	0x00000000


	//----- nvinfo : EIATTR_CBANK_PARAM_SIZE
	.align		4
.L_702:
        /*0050*/ 	.byte	0x03, 0x19
        /*0052*/ 	.short	0x0284


	//----- nvinfo : EIATTR_PARAM_CBANK
	.align		4
        /*0054*/ 	.byte	0x04, 0x0a
        /*0056*/ 	.short	(.L_704 - .L_703)
	.align		4
.L_703:
        /*0058*/ 	.word	index@(.nv.constant0._ZN5flash27flash_bwd_convert_dq_kernelI23Flash_bwd_kernel_traitsILi64ELi128ELi128ELi8ELi4ELi4ELi4ELb0ELb0EN7cutlass10bfloat16_tE19Flash_kernel_traitsILi64ELi128ELi128ELi8ES3_EEEEvNS_16Flash_bwd_paramsEi)
        /*005c*/ 	.short	0x0210
        /*005e*/ 	.short	0x0284


	//----- nvinfo : EIATTR_SW_WAR
	.align		4
.L_704:
        /*0060*/ 	.byte	0x04, 0x36
        /*0062*/ 	.short	(.L_706 - .L_705)
.L_705:
        /*0064*/ 	.word	0x00000008
.L_706:


//--------------------- .nv.info._ZN5flash44flash_bwd_dq_dk_dv_loop_seqk_parallel_kernelI23Flash_bwd_kernel_traitsILi64ELi128ELi128ELi8ELi4ELi4ELi4ELb0ELb0EN7cutlass10bfloat16_tE19Flash_kernel_traitsILi64ELi128ELi128ELi8ES3_EELb1ELb0ELb0ELb0ELb0ELb1ELb0EEEvNS_16Flash_bwd_paramsE --------------------------
	.section	.nv.info._ZN5flash44flash_bwd_dq_dk_dv_loop_seqk_parallel_kernelI23Flash_bwd_kernel_traitsILi64ELi128ELi128ELi8ELi4ELi4ELi4ELb0ELb0EN7cutlass10bfloat16_tE19Flash_kernel_traitsILi64ELi128ELi128ELi8ES3_EELb1ELb0ELb0ELb0ELb0ELb1ELb0EEEvNS_16Flash_bwd_paramsE,"",@"SHT_CUDA_INFO"
	.sectionflags	@""
	.align	4


	//----- nvinfo : EIATTR_CUDA_API_VERSION
	.align		4
        /*0000*/ 	.byte	0x04, 0x37
        /*0002*/ 	.short	(.L_708 - .L_707)
.L_707:
        /*0004*/ 	.word	0x00000082


	//----- nvinfo : EIATTR_KPARAM_INFO
	.align		4
.L_708:
        /*0008*/ 	.byte	0x04, 0x17
        /*000a*/ 	.short	(.L_710 - .L_709)
.L_709:
        /*000c*/ 	.word	0x00000000
        /*0010*/ 	.short	0x0000
        /*0012*/ 	.short	0x0000
        /*0014*/ 	.byte	0x00, 0xf0, 0x01, 0x0a


	//----- nvinfo : EIATTR_SPARSE_MMA_MASK
	.align		4
.L_710:
        /*0018*/ 	.byte	0x03, 0x50
        /*001a*/ 	.short	0x0000


	//----- nvinfo : EIATTR_MAXREG_COUNT
	.align		4
        /*001c*/ 	.byte	0x03, 0x1b
        /*001e*/ 	.short	0x00ff


	//----- nvinfo : EIATTR_NUM_BARRIERS
	.align		4
        /*0020*/ 	.byte	0x02, 0x4c
        /*0022*/ 	.byte	0x01
	.zero		1


	//----- nvinfo : EIATTR_ANNOTATIONS
	.align		4
        /*0024*/ 	.byte	0x04, 0x55
        /*0026*/ 	.short	(.L_712 - .L_711)


	//   ....[0]....
.L_711:
        /* <DEDUP_REMOVED lines=15> */


	//----- nvinfo : EIATTR_MERCURY_ISA_VERSION
	.align		4
.L_712:
        /*0108*/ 	.byte	0x03, 0x5f
        /*010a*/ 	.short	0x0101


	//----- nvinfo : EIATTR_INT_WARP_WIDE_INSTR_OFFSETS
	.align		4
        /*010c*/ 	.byte	0x04, 0x31
        /*010e*/ 	.short	(.L_714 - .L_713)


	//   ....[0]....
.L_713:
        /*0110*/ 	.word	0x00002110


	//----- nvinfo : EIATTR_EXIT_INSTR_OFFSETS
	.align		4
.L_714:
        /*0114*/ 	.byte	0x04, 0x1c
        /*0116*/ 	.short	(.L_716 - .L_715)


	//   ....[0]....
.L_715:
        /*0118*/ 	.word	0x000000c0


	//   ....[1]....
        /*011c*/ 	.word	0x0000c6c0


	//----- nvinfo : EIATTR_CRS_STACK_SIZE
	.align		4
.L_716:
        /*0120*/ 	.byte	0x04, 0x1e
        /*0122*/ 	.short	(.L_718 - .L_717)
.L_717:
        /*0124*/ 	.word	0x00000000


	//----- nvinfo : EIATTR_CBANK_PARAM_SIZE
	.align		4
.L_718:
        /*0128*/ 	.byte	0x03, 0x19
        /*012a*/ 	.short	0x0280


	//----- nvinfo : EIATTR_PARAM_CBANK
	.align		4
        /*012c*/ 	.byte	0x04, 0x0a
        /*012e*/ 	.short	(.L_720 - .L_719)
	.align		4
.L_719:
        /*0130*/ 	.word	index@(.nv.constant0._ZN5flash44flash_bwd_dq_dk_dv_loop_seqk_parallel_kernelI23Flash_bwd_kernel_traitsILi64ELi128ELi128ELi8ELi4ELi4ELi4ELb0ELb0EN7cutlass10bfloat16_tE19Flash_kernel_traitsILi64ELi128ELi128ELi8ES3_EELb1ELb0ELb0ELb0ELb0ELb1ELb0EEEvNS_16Flash_bwd_paramsE)
        /*0134*/ 	.short	0x0210
        /*0136*/ 	.short	0x0280


	//----- nvinfo : EIATTR_SW_WAR
	.align		4
.L_720:
        /*0138*/ 	.byte	0x04, 0x36
        /*013a*/ 	.short	(.L_722 - .L_721)
.L_721:
        /*013c*/ 	.word	0x00000008
.L_722:


//--------------------- .nv.info._ZN5flash44flash_bwd_dq_dk_dv_loop_seqk_parallel_kernelI23Flash_bwd_kernel_traitsILi64ELi128ELi128ELi8ELi4ELi4ELi4ELb0ELb0EN7cutlass10bfloat16_tE19Flash_kernel_traitsILi64ELi128ELi128ELi8ES3_EELb0ELb0ELb0ELb0ELb0ELb1ELb1EEEvNS_16Flash_bwd_paramsE --------------------------
	.section	.nv.info._ZN5flash44flash_bwd_dq_dk_dv_loop_seqk_parallel_kernelI23Flash_bwd_kernel_traitsILi64ELi128ELi128ELi8ELi4ELi4ELi4ELb0ELb0EN7cutlass10bfloat16_tE19Flash_kernel_traitsILi64ELi128ELi128ELi8ES3_EELb0ELb0ELb0ELb0ELb0ELb1ELb1EEEvNS_16Flash_bwd_paramsE,"",@"SHT_CUDA_INFO"
	.sectionflags	@""
	.align	4


	//----- nvinfo : EIATTR_CUDA_API_VERSION
	.align		4
        /*0000*/ 	.byte	0x04, 0x37
        /*0002*/ 	.short	(.L_724 - .L_723)
.L_723:
        /*0004*/ 	.word	0x00000082


	//----- nvinfo : EIATTR_KPARAM_INFO
	.align		4
.L_724:
        /*0008*/ 	.byte	0x04, 0x17
        /*000a*/ 	.short	(.L_726 - .L_725)
.L_725:
        /*000c*/ 	.word	0x00000000
        /*0010*/ 	.short	0x0000
        /*0012*/ 	.short	0x0000
        /*0014*/ 	.byte	0x00, 0xf0, 0x01, 0x0a


	//----- nvinfo : EIATTR_SPARSE_MMA_MASK
	.align		4
.L_726:
        /*0018*/ 	.byte	0x03, 0x50
        /*001a*/ 	.short	0x0000


	//----- nvinfo : EIATTR_MAXREG_COUNT
	.align		4
        /*001c*/ 	.byte	0x03, 0x1b
        /*001e*/ 	.short	0x00ff


	//----- nvinfo : EIATTR_NUM_BARRIERS
	.align		4
        /*0020*/ 	.byte	0x02, 0x4c
        /*0022*/ 	.byte	0x01
	.zero		1


	//----- nvinfo : EIATTR_ANNOTATIONS
	.align		4
        /*0024*/ 	.byte	0x04, 0x55
        /*0026*/ 	.short	(.L_728 - .L_727)


	//   ....[0]....
.L_727:
        /* <DEDUP_REMOVED lines=91> */


	//----- nvinfo : EIATTR_MERCURY_ISA_VERSION
	.align		4
.L_728:
        /*05c8*/ 	.byte	0x03, 0x5f
        /*05ca*/ 	.short	0x0101


	//----- nvinfo : EIATTR_INT_WARP_WIDE_INSTR_OFFSETS
	.align		4
        /*05cc*/ 	.byte	0x04, 0x31
        /*05ce*/ 	.short	(.L_730 - .L_729)


	//   ....[0]....
.L_729:
        /*05d0*/ 	.word	0x00002490


	//----- nvinfo : EIATTR_EXIT_INSTR_OFFSETS
	.align		4
.L_730:
        /*05d4*/ 	.byte	0x04, 0x1c
        /*05d6*/ 	.short	(.L_732 - .L_731)


	//   ....[0]....
.L_731:
        /*05d8*/ 	.word	0x000000c0


	//   ....[1]....
        /*05dc*/ 	.word	0x0000c6c0


	//----- nvinfo : EIATTR_CRS_STACK_SIZE
	.align		4
.L_732:
        /*05e0*/ 	.byte	0x04, 0x1e
        /*05e2*/ 	.short	(.L_734 - .L_733)
.L_733:
        /*05e4*/ 	.word	0x00000000


	//----- nvinfo : EIATTR_CBANK_PARAM_SIZE
	.align		4
.L_734:
        /*05e8*/ 	.byte	0x03, 0x19
        /*05ea*/ 	.short	0x0280


	//----- nvinfo : EIATTR_PARAM_CBANK
	.align		4
        /*05ec*/ 	.byte	0x04, 0x0a
        /*05ee*/ 	.short	(.L_736 - .L_735)
	.align		4
.L_735:
        /*05f0*/ 	.word	index@(.nv.constant0._ZN5flash44flash_bwd_dq_dk_dv_loop_seqk_parallel_kernelI23Flash_bwd_kernel_traitsILi64ELi128ELi128ELi8ELi4ELi4ELi4ELb0ELb0EN7cutlass10bfloat16_tE19Flash_kernel_traitsILi64ELi128ELi128ELi8ES3_EELb0ELb0ELb0ELb0ELb0ELb1ELb1EEEvNS_16Flash_bwd_paramsE)
        /*05f4*/ 	.short	0x0210
        /*05f6*/ 	.short	0x0280


	//----- nvinfo : EIATTR_SW_WAR
	.align		4
.L_736:
        /*05f8*/ 	.byte	0x04, 0x36
        /*05fa*/ 	.short	(.L_738 - .L_737)
.L_737:
        /*05fc*/ 	.word	0x00000008
.L_738:


//--------------------- .nv.info._ZN5flash44flash_bwd_dq_dk_dv_loop_seqk_parallel_kernelI23Flash_bwd_kernel_traitsILi64ELi128ELi128ELi8ELi4ELi4ELi4ELb0ELb0EN7cutlass10bfloat16_tE19Flash_kernel_traitsILi64ELi128ELi128ELi8ES3_EELb1ELb0ELb0ELb0ELb0ELb0ELb0EEEvNS_16Flash_bwd_paramsE --------------------------
	.section	.nv.info._ZN5flash44flash_bwd_dq_dk_dv_loop_seqk_parallel_kernelI23Flash_bwd_kernel_traitsILi64ELi128ELi128ELi8ELi4ELi4ELi4ELb0ELb0EN7cutlass10bfloat16_tE19Flash_kernel_traitsILi64ELi128ELi128ELi8ES3_EELb1ELb0ELb0ELb0ELb0ELb0ELb0EEEvNS_16Flash_bwd_paramsE,"",@"SHT_CUDA_INFO"
	.sectionflags	@""
	.align	4


	//----- nvinfo : EIATTR_CUDA_API_VERSION
	.align		4
        /*0000*/ 	.byte	0x04, 0x37
        /*0002*/ 	.short	(.L_740 - .L_739)
.L_739:
        /*0004*/ 	.word	0x00000082


	//----- nvinfo : EIATTR_KPARAM_INFO
	.align		4
.L_740:
        /*0008*/ 	.byte	0x04, 0x17
        /*000a*/ 	.short	(.L_742 - .L_741)
.L_741:
        /*000c*/ 	.word	0x00000000
        /*0010*/ 	.short	0x0000
        /*0012*/ 	.short	0x0000
        /*0014*/ 	.byte	0x00, 0xf0, 0x01, 0x0a


	//----- nvinfo : EIATTR_SPARSE_MMA_MASK
	.align		4
.L_742:
        /*0018*/ 	.byte	0x03, 0x50
        /*001a*/ 	.short	0x0000


	//----- nvinfo : EIATTR_MAXREG_COUNT
	.align		4
        /*001c*/ 	.byte	0x03, 0x1b
        /*001e*/ 	.short	0x00ff


	//----- nvinfo : EIATTR_NUM_BARRIERS
	.align		4
        /*0020*/ 	.byte	0x02, 0x4c
        /*0022*/ 	.byte	0x01
	.zero		1


	//----- nvinfo : EIATTR_ANNOTATIONS
	.align		4
        /*0024*/ 	.byte	0x04, 0x55
        /*0026*/ 	.short	(.L_744 - .L_743)


	//   ....[0]....
.L_743:
        /* <DEDUP_REMOVED lines=14> */


	//----- nvinfo : EIATTR_MERCURY_ISA_VERSION
	.align		4
.L_744:
        /*00f8*/ 	.byte	0x03, 0x5f
        /*00fa*/ 	.short	0x0101


	//----- nvinfo : EIATTR_EXIT_INSTR_OFFSETS
	.align		4
        /*00fc*/ 	.byte	0x04, 0x1c
        /*00fe*/ 	.short	(.L_746 - .L_745)


	//   ....[0]....
.L_745:
        /*0100*/ 	.word	0x000000a0


	//   ....[1]....
        /*0104*/ 	.word	0x0000d2e0


	//----- nvinfo : EIATTR_CRS_STACK_SIZE
	.align		4
.L_746:
        /*0108*/ 	.byte	0x04, 0x1e
        /*010a*/ 	.short	(.L_748 - .L_747)
.L_747:
        /*010c*/ 	.word	0x00000000


	//----- nvinfo : EIATTR_CBANK_PARAM_SIZE
	.align		4
.L_748:
        /*0110*/ 	.byte	0x03, 0x19
        /*0112*/ 	.short	0x0280


	//----- nvinfo : EIATTR_PARAM_CBANK
	.align		4
        /*0114*/ 	.byte	0x04, 0x0a
        /*0116*/ 	.short	(.L_750 - .L_749)
	.align		4
.L_749:
        /*0118*/ 	.word	index@(.nv.constant0._ZN5flash44flash_bwd_dq_dk_dv_loop_seqk_parallel_kernelI23Flash_bwd_kernel_traitsILi64ELi128ELi128ELi8ELi4ELi4ELi4ELb0ELb0EN7cutlass10bfloat16_tE19Flash_kernel_traitsILi64ELi128ELi128ELi8ES3_EELb1ELb0ELb0ELb0ELb0ELb0ELb0EEEvNS_16Flash_bwd_paramsE)
        /*011c*/ 	.short	0x0210
        /*011e*/ 	.short	0x0280


	//----- nvinfo : EIATTR_SW_WAR
	.align		4
.L_750:
        /*0120*/ 	.byte	0x04, 0x36
        /*0122*/ 	.short	(.L_752 - .L_751)
.L_751:
        /*0124*/ 	.word	0x00000008
.L_752:


//--------------------- .nv.info._ZN5flash44flash_bwd_dq_dk_dv_loop_seqk_parallel_kernelI23Flash_bwd_kernel_traitsILi64ELi128ELi128ELi8ELi4ELi4ELi4ELb0ELb0EN7cutlass10bfloat16_tE19Flash_kernel_traitsILi64ELi128ELi128ELi8ES3_EELb0ELb0ELb0ELb0ELb0ELb0ELb1EEEvNS_16Flash_bwd_paramsE --------------------------
	.section	.nv.info._ZN5flash44flash_bwd_dq_dk_dv_loop_seqk_parallel_kernelI23Flash_bwd_kernel_traitsILi64ELi128ELi128ELi8ELi4ELi4ELi4ELb0ELb0EN7cutlass10bfloat16_tE19Flash_kernel_traitsILi64ELi128ELi128ELi8ES3_EELb0ELb0ELb0ELb0ELb0ELb0ELb1EEEvNS_16Flash_bwd_paramsE,"",@"SHT_CUDA_INFO"
	.sectionflags	@""
	.align	4


	//----- nvinfo : EIATTR_CUDA_API_VERSION
	.align		4
        /*0000*/ 	.byte	0x04, 0x37
        /*0002*/ 	.short	(.L_754 - .L_753)
.L_753:
        /*0004*/ 	.word	0x00000082


	//----- nvinfo : EIATTR_KPARAM_INFO
	.align		4
.L_754:
        /*0008*/ 	.byte	0x04, 0x17
        /*000a*/ 	.short	(.L_756 - .L_755)
.L_755:
        /*000c*/ 	.word	0x00000000
        /*0010*/ 	.short	0x0000
        /*0012*/ 	.short	0x0000
        /*0014*/ 	.byte	0x00, 0xf0, 0x01, 0x0a


	//----- nvinfo : EIATTR_SPARSE_MMA_MASK
	.align		4
.L_756:
        /*0018*/ 	.byte	0x03, 0x50
        /*001a*/ 	.short	0x0000


	//----- nvinfo : EIATTR_MAXREG_COUNT
	.align		4
        /*001c*/ 	.byte	0x03, 0x1b
        /*001e*/ 	.short	0x00ff


	//----- nvinfo : EIATTR_NUM_BARRIERS
	.align		4
        /*0020*/ 	.byte	0x02, 0x4c
        /*0022*/ 	.byte	0x01
	.zero		1


	//----- nvinfo : EIATTR_ANNOTATIONS
	.align		4
        /*0024*/ 	.byte	0x04, 0x55
        /*0026*/ 	.short	(.L_758 - .L_757)


	//   ....[0]....
.L_757:
        /* <DEDUP_REMOVED lines=93> */


	//----- nvinfo : EIATTR_MERCURY_ISA_VERSION
	.align		4
.L_758:
        /*05e8*/ 	.byte	0x03, 0x5f
        /*05ea*/ 	.short	0x0101


	//----- nvinfo : EIATTR_EXIT_INSTR_OFFSETS
	.align		4
        /*05ec*/ 	.byte	0x04, 0x1c
        /*05ee*/ 	.short	(.L_760 - .L_759)


	//   ....[0]....
.L_759:
        /*05f0*/ 	.word	0x000000a0


	//   ....[1]....
        /*05f4*/ 	.word	0x0000d360


	//----- nvinfo : EIATTR_CRS_STACK_SIZE
	.align		4
.L_760:
        /*05f8*/ 	.byte	0x04, 0x1e
        /*05fa*/ 	.short	(.L_762 - .L_761)
.L_761:
        /*05fc*/ 	.word	0x00000000


	//----- nvinfo : EIATTR_CBANK_PARAM_SIZE
	.align		4
.L_762:
        /*0600*/ 	.byte	0x03, 0x19
        /*0602*/ 	.short	0x0280


	//----- nvinfo : EIATTR_PARAM_CBANK
	.align		4
        /*0604*/ 	.byte	0x04, 0x0a
        /*0606*/ 	.short	(.L_764 - .L_763)
	.align		4
.L_763:
        /*0608*/ 	.word	index@(.nv.constant0._ZN5flash44flash_bwd_dq_dk_dv_loop_seqk_parallel_kernelI23Flash_bwd_kernel_traitsILi64ELi128ELi128ELi8ELi4ELi4ELi4ELb0ELb0EN7cutlass10bfloat16_tE19Flash_kernel_traitsILi64ELi128ELi128ELi8ES3_EELb0ELb0ELb0ELb0ELb0ELb0ELb1EEEvNS_16Flash_bwd_paramsE)
        /*060c*/ 	.short	0x0210
        /*060e*/ 	.short	0x0280


	//----- nvinfo : EIATTR_SW_WAR
	.align		4
.L_764:
        /*0610*/ 	.byte	0x04, 0x36
        /*0612*/ 	.short	(.L_766 - .L_765)
.L_765:
        /*0614*/ 	.word	0x00000008
.L_766:


//--------------------- .nv.info._ZN5flash44flash_bwd_dq_dk_dv_loop_seqk_parallel_kernelI23Flash_bwd_kernel_traitsILi64ELi128ELi128ELi8ELi4ELi4ELi4ELb0ELb0EN7cutlass10bfloat16_tE19Flash_kernel_traitsILi64ELi128ELi128ELi8ES3_EELb1ELb0ELb1ELb0ELb0ELb0ELb0EEEvNS_16Flash_bwd_paramsE --------------------------
	.section	.nv.info._ZN5flash44flash_bwd_dq_dk_dv_loop_seqk_parallel_kernelI23Flash_bwd_kernel_traitsILi64ELi128ELi128ELi8ELi4ELi4ELi4ELb0ELb0EN7cutlass10bfloat16_tE19Flash_kernel_traitsILi64ELi128ELi128ELi8ES3_EELb1ELb0ELb1ELb0ELb0ELb0ELb0EEEvNS_16Flash_bwd_paramsE,"",@"SHT_CUDA_INFO"
	.sectionflags	@""
	.align	4


	//----- nvinfo : EIATTR_CUDA_API_VERSION
	.align		4
        /*0000*/ 	.byte	0x04, 0x37
        /*0002*/ 	.short	(.L_768 - .L_767)
.L_767:
        /*0004*/ 	.word	0x00000082


	//----- nvinfo : EIATTR_KPARAM_INFO
	.align		4
.L_768:
        /*0008*/ 	.byte	0x04, 0x17
        /*000a*/ 	.short	(.L_770 - .L_769)
.L_769:
        /*000c*/ 	.word	0x00000000
        /*0010*/ 	.short	0x0000
        /*0012*/ 	.short	0x0000
        /*0014*/ 	.byte	0x00, 0xf0, 0x01, 0x0a


	//----- nvinfo : EIATTR_SPARSE_MMA_MASK
	.align		4
.L_770:
        /*0018*/ 	.byte	0x03, 0x50
        /*001a*/ 	.short	0x0000


	//----- nvinfo : EIATTR_MAXREG_COUNT
	.align		4
        /*001c*/ 	.byte	0x03, 0x1b
        /*001e*/ 	.short	0x00ff


	//----- nvinfo : EIATTR_NUM_BARRIERS
	.align		4
        /*0020*/ 	.byte	0x02, 0x4c
        /*0022*/ 	.byte	0x01
	.zero		1


	//----- nvinfo : EIATTR_ANNOTATIONS
	.align		4
        /*0024*/ 	.byte	0x04, 0x55
        /*0026*/ 	.short	(.L_772 - .L_771)


	//   ....[0]....
.L_771:
        /* <DEDUP_REMOVED lines=14> */


	//----- nvinfo : EIATTR_MERCURY_ISA_VERSION
	.align		4
.L_772:
        /*00f8*/ 	.byte	0x03, 0x5f
        /*00fa*/ 	.short	0x0101


	//----- nvinfo : EIATTR_EXIT_INSTR_OFFSETS
	.align		4
        /*00fc*/ 	.byte	0x04, 0x1c
        /*00fe*/ 	.short	(.L_774 - .L_773)


	//   ....[0]....
.L_773:
        /*0100*/ 	.word	0x000000a0


	//   ....[1]....
        /*0104*/ 	.word	0x0000dac0


	//----- nvinfo : EIATTR_CRS_STACK_SIZE
	.align		4
.L_774:
        /*0108*/ 	.byte	0x04, 0x1e
        /*010a*/ 	.short	(.L_776 - .L_775)
.L_775:
        /*010c*/ 	.word	0x00000000


	//----- nvinfo : EIATTR_CBANK_PARAM_SIZE
	.align		4
.L_776:
        /*0110*/ 	.byte	0x03, 0x19
        /*0112*/ 	.short	0x0280


	//----- nvinfo : EIATTR_PARAM_CBANK
	.align		4
        /*0114*/ 	.byte	0x04, 0x0a
        /*0116*/ 	.short	(.L_778 - .L_777)
	.align		4
.L_777:
        /*0118*/ 	.word	index@(.nv.constant0._ZN5flash44flash_bwd_dq_dk_dv_loop_seqk_parallel_kernelI23Flash_bwd_kernel_traitsILi64ELi128ELi128ELi8ELi4ELi4ELi4ELb0ELb0EN7cutlass10bfloat16_tE19Flash_kernel_traitsILi64ELi128ELi128ELi8ES3_EELb1ELb0ELb1ELb0ELb0ELb0ELb0EEEvNS_16Flash_bwd_paramsE)
        /*011c*/ 	.short	0x0210
        /*011e*/ 	.short	0x0280


	//----- nvinfo : EIATTR_SW_WAR
	.align		4
.L_778:
        /*0120*/ 	.byte	0x04, 0x36
        /*0122*/ 	.short	(.L_780 - .L_779)
.L_779:
        /*0124*/ 	.word	0x00000008
.L_780:


//--------------------- .nv.info._ZN5flash44flash_bwd_dq_dk_dv_loop_seqk_parallel_kernelI23Flash_bwd_kernel_traitsILi64ELi128ELi128ELi8ELi4ELi4ELi4ELb0ELb0EN7cutlass10bfloat16_tE19Flash_kernel_traitsILi64ELi128ELi128ELi8ES3_EELb0ELb0ELb1ELb0ELb0ELb0ELb1EEEvNS_16Flash_bwd_paramsE --------------------------
	.section	.nv.info._ZN5flash44flash_bwd_dq_dk_dv_loop_seqk_parallel_kernelI23Flash_bwd_kernel_traitsILi64ELi128ELi128ELi8ELi4ELi4ELi4ELb0ELb0EN7cutlass10bfloat16_tE19Flash_kernel_traitsILi64ELi128ELi128ELi8ES3_EELb0ELb0ELb1ELb0ELb0ELb0ELb1EEEvNS_16Flash_bwd_paramsE,"",@"SHT_CUDA_INFO"
	.sectionflags	@""
	.align	4


	//----- nvinfo : EIATTR_CUDA_API_VERSION
	.align		4
        /*0000*/ 	.byte	0x04, 0x37
        /*0002*/ 	.short	(.L_782 - .L_781)
.L_781:
        /*0004*/ 	.word	0x00000082


	//----- nvinfo : EIATTR_KPARAM_INFO
	.align		4
.L_782:
        /*0008*/ 	.byte	0x04, 0x17
        /*000a*/ 	.short	(.L_784 - .L_783)
.L_783:
        /*000c*/ 	.word	0x00000000
        /*0010*/ 	.short	0x0000
        /*0012*/ 	.short	0x0000
        /*0014*/ 	.byte	0x00, 0xf0, 0x01, 0x0a


	//----- nvinfo : EIATTR_SPARSE_MMA_MASK
	.align		4
.L_784:
        /*0018*/ 	.byte	0x03, 0x50
        /*001a*/ 	.short	0x0000


	//----- nvinfo : EIATTR_MAXREG_COUNT
	.align		4
        /*001c*/ 	.byte	0x03, 0x1b
        /*001e*/ 	.short	0x00ff


	//----- nvinfo : EIATTR_NUM_BARRIERS
	.align		4
        /*0020*/ 	.byte	0x02, 0x4c
        /*0022*/ 	.byte	0x01
	.zero		1


	//----- nvinfo : EIATTR_ANNOTATIONS
	.align		4
        /*0024*/ 	.byte	0x04, 0x55
        /*0026*/ 	.short	(.L_786 - .L_785)


	//   ....[0]....
.L_785:
        /* <DEDUP_REMOVED lines=85> */


	//----- nvinfo : EIATTR_MERCURY_ISA_VERSION
	.align		4
.L_786:
        /*0568*/ 	.byte	0x03, 0x5f
        /*056a*/ 	.short	0x0101


	//----- nvinfo : EIATTR_EXIT_INSTR_OFFSETS
	.align		4
        /*056c*/ 	.byte	0x04, 0x1c
        /*056e*/ 	.short	(.L_788 - .L_787)


	//   ....[0]....
.L_787:
        /*0570*/ 	.word	0x000000a0


	//   ....[1]....
        /*0574*/ 	.word	0x0000d6b0


	//----- nvinfo : EIATTR_CRS_STACK_SIZE
	.align		4
.L_788:
        /*0578*/ 	.byte	0x04, 0x1e
        /*057a*/ 	.short	(.L_790 - .L_789)
.L_789:
        /*057c*/ 	.word	0x00000000


	//----- nvinfo : EIATTR_CBANK_PARAM_SIZE
	.align		4
.L_790:
        /*0580*/ 	.byte	0x03, 0x19
        /*0582*/ 	.short	0x0280


	//----- nvinfo : EIATTR_PARAM_CBANK
	.align		4
        /*0584*/ 	.byte	0x04, 0x0a
        /*0586*/ 	.short	(.L_792 - .L_791)
	.align		4
.L_791:
        /*0588*/ 	.word	index@(.nv.constant0._ZN5flash44flash_bwd_dq_dk_dv_loop_seqk_parallel_kernelI23Flash_bwd_kernel_traitsILi64ELi128ELi128ELi8ELi4ELi4ELi4ELb0ELb0EN7cutlass10bfloat16_tE19Flash_kernel_traitsILi64ELi128ELi128ELi8ES3_EELb0ELb0ELb1ELb0ELb0ELb0ELb1EEEvNS_16Flash_bwd_paramsE)
        /*058c*/ 	.short	0x0210
        /*058e*/ 	.short	0x0280


	//----- nvinfo : EIATTR_SW_WAR
	.align		4
.L_792:
        /*0590*/ 	.byte	0x04, 0x36
        /*0592*/ 	.short	(.L_794 - .L_793)
.L_793:
        /*0594*/ 	.word	0x00000008
.L_794:


//--------------------- .nv.info._ZN5flash44flash_bwd_dq_dk_dv_loop_seqk_parallel_kernelI23Flash_bwd_kernel_traitsILi64ELi128ELi128ELi8ELi4ELi4ELi4ELb0ELb0EN7cutlass10bfloat16_tE19Flash_kernel_traitsILi64ELi128ELi128ELi8ES3_EELb1ELb0ELb0ELb0ELb1ELb1ELb0EEEvNS_16Flash_bwd_paramsE --------------------------
	.section	.nv.info._ZN5flash44flash_bwd_dq_dk_dv_loop_seqk_parallel_kernelI23Flash_bwd_kernel_traitsILi64ELi128ELi128ELi8ELi4ELi4ELi4ELb0ELb0EN7cutlass10bfloat16_tE19Flash_kernel_traitsILi64ELi128ELi128ELi8ES3_EELb1ELb0ELb0ELb0ELb1ELb1ELb0EEEvNS_16Flash_bwd_paramsE,"",@"SHT_CUDA_INFO"
	.sectionflags	@""
	.align	4


	//----- nvinfo : EIATTR_CUDA_API_VERSION
	.align		4
        /*0000*/ 	.byte	0x04, 0x37
        /*0002*/ 	.short	(.L_796 - .L_795)
.L_795:
        /*0004*/ 	.word	0x00000082


	//----- nvinfo : EIATTR_KPARAM_INFO
	.align		4
.L_796:
        /*0008*/ 	.byte	0x04, 0x17
        /*000a*/ 	.short	(.L_798 - .L_797)
.L_797:
        /*000c*/ 	.word	0x00000000
        /*0010*/ 	.short	0x0000
        /*0012*/ 	.short	0x0000
        /*0014*/ 	.byte	0x00, 0xf0, 0x01, 0x0a


	//----- nvinfo : EIATTR_SPARSE_MMA_MASK
	.align		4
.L_798:
        /*0018*/ 	.byte	0x03, 0x50
        /*001a*/ 	.short	0x0000


	//----- nvinfo : EIATTR_MAXREG_COUNT
	.align		4
        /*001c*/ 	.byte	0x03, 0x1b
        /*001e*/ 	.short	0x00ff


	//----- nvinfo : EIATTR_NUM_BARRIERS
	.align		4
        /*0020*/ 	.byte	0x02, 0x4c
        /*0022*/ 	.byte	0x01
	.zero		1


	//----- nvinfo : EIATTR_ANNOTATIONS
	.align		4
        /*0024*/ 	.byte	0x04, 0x55
        /*0026*/ 	.short	(.L_800 - .L_799)


	//   ....[0]....
.L_799:
        /* <DEDUP_REMOVED lines=21> */


	//----- nvinfo : EIATTR_MERCURY_ISA_VERSION
	.align		4
.L_800:
        /*0168*/ 	.byte	0x03, 0x5f
        /*016a*/ 	.short	0x0101


	//----- nvinfo : EIATTR_EXIT_INSTR_OFFSETS
	.align		4
        /*016c*/ 	.byte	0x04, 0x1c
        /*016e*/ 	.short	(.L_802 - .L_801)


	//   ....[0]....
.L_801:
        /*0170*/ 	.word	0x000000a0


	//   ....[1]....
        /*0174*/ 	.word	0x00009680


	//----- nvinfo : EIATTR_CBANK_PARAM_SIZE
	.align		4
.L_802:
        /*0178*/ 	.byte	0x03, 0x19
        /*017a*/ 	.short	0x0280


	//----- nvinfo : EIATTR_PARAM_CBANK
	.align		4
        /*017c*/ 	.byte	0x04, 0x0a
        /*017e*/ 	.short	(.L_804 - .L_803)
	.align		4
.L_803:
        /*0180*/ 	.word	index@(.nv.constant0._ZN5flash44flash_bwd_dq_dk_dv_loop_seqk_parallel_kernelI23Flash_bwd_kernel_traitsILi64ELi128ELi128ELi8ELi4ELi4ELi4ELb0ELb0EN7cutlass10bfloat16_tE19Flash_kernel_traitsILi64ELi128ELi128ELi8ES3_EELb1ELb0ELb0ELb0ELb1ELb1ELb0EEEvNS_16Flash_bwd_paramsE)
        /*0184*/ 	.short	0x0210
        /*0186*/ 	.short	0x0280


	//----- nvinfo : EIATTR_SW_WAR
	.align		4
.L_804:
        /*0188*/ 	.byte	0x04, 0x36
        /*018a*/ 	.short	(.L_806 - .L_805)
.L_805:
        /*018c*/ 	.word	0x00000008
.L_806:


//--------------------- .nv.info._ZN5flash44flash_bwd_dq_dk_dv_loop_seqk_parallel_kernelI23Flash_bwd_kernel_traitsILi64ELi128ELi128ELi8ELi4ELi4ELi4ELb0ELb0EN7cutlass10bfloat16_tE19Flash_kernel_traitsILi64ELi128ELi128ELi8ES3_EELb0ELb0ELb0ELb0ELb1ELb1ELb1EEEvNS_16Flash_bwd_paramsE --------------------------
	.section	.nv.info._ZN5flash44flash_bwd_dq_dk_dv_loop_seqk_parallel_kernelI23Flash_bwd_kernel_traitsILi64ELi128ELi128ELi8ELi4ELi4ELi4ELb0ELb0EN7cutlass10bfloat16_tE19Flash_kernel_traitsILi64ELi128ELi128ELi8ES3_EELb0ELb0ELb0ELb0ELb1ELb1ELb1EEEvNS_16Flash_bwd_paramsE,"",@"SHT_CUDA_INFO"
	.sectionflags	@""
	.align	4


	//----- nvinfo : EIATTR_CUDA_API_VERSION
	.align		4
        /*0000*/ 	.byte	0x04, 0x37
        /*0002*/ 	.short	(.L_808 - .L_807)
.L_807:
        /*0004*/ 	.word	0x00000082


	//----- nvinfo : EIATTR_KPARAM_INFO
	.align		4
.L_808:
        /*0008*/ 	.byte	0x04, 0x17
        /*000a*/ 	.short	(.L_810 - .L_809)
.L_809:
        /*000c*/ 	.word	0x00000000
        /*0010*/ 	.short	0x0000
        /*0012*/ 	.short	0x0000
        /*0014*/ 	.byte	0x00, 0xf0, 0x01, 0x0a


	//----- nvinfo : EIATTR_SPARSE_MMA_MASK
	.align		4
.L_810:
        /*0018*/ 	.byte	0x03, 0x50
        /*001a*/ 	.short	0x0000


	//----- nvinfo : EIATTR_MAXREG_COUNT
	.align		4
        /*001c*/ 	.byte	0x03, 0x1b
        /*001e*/ 	.short	0x00ff


	//----- nvinfo : EIATTR_NUM_BARRIERS
	.align		4
        /*0020*/ 	.byte	0x02, 0x4c
        /*0022*/ 	.byte	0x01
	.zero		1


	//----- nvinfo : EIATTR_ANNOTATIONS
	.align		4
        /*0024*/ 	.byte	0x04, 0x55
        /*0026*/ 	.short	(.L_812 - .L_811)


	//   ....[0]....
.L_811:
        /* <DEDUP_REMOVED lines=84> */


	//----- nvinfo : EIATTR_MERCURY_ISA_VERSION
	.align		4
.L_812:
        /*0550*/ 	.byte	0x03, 0x5f
        /*0552*/ 	.short	0x0101


	//----- nvinfo : EIATTR_EXIT_INSTR_OFFSETS
	.align		4
        /*0554*/ 	.byte	0x04, 0x1c
        /*0556*/ 	.short	(.L_814 - .L_813)


	//   ....[0]....
.L_813:
        /*0558*/ 	.word	0x000000a0


	//   ....[1]....
        /*055c*/ 	.word	0x000090e0


	//----- nvinfo : EIATTR_CBANK_PARAM_SIZE
	.align		4
.L_814:
        /*0560*/ 	.byte	0x03, 0x19
        /*0562*/ 	.short	0x0280


	//----- nvinfo : EIATTR_PARAM_CBANK
	.align		4
        /*0564*/ 	.byte	0x04, 0x0a
        /*0566*/ 	.short	(.L_816 - .L_815)
	.align		4
.L_815:
        /*0568*/ 	.word	index@(.nv.constant0._ZN5flash44flash_bwd_dq_dk_dv_loop_seqk_parallel_kernelI23Flash_bwd_kernel_traitsILi64ELi128ELi128ELi8ELi4ELi4ELi4ELb0ELb0EN7cutlass10bfloat16_tE19Flash_kernel_traitsILi64ELi128ELi128ELi8ES3_EELb0ELb0ELb0ELb0ELb1ELb1ELb1EEEvNS_16Flash_bwd_paramsE)
        /*056c*/ 	.short	0x0210
        /*056e*/ 	.short	0x0280


	//----- nvinfo : EIATTR_SW_WAR
	.align		4
.L_816:
        /*0570*/ 	.byte	0x04, 0x36
        /*0572*/ 	.short	(.L_818 - .L_817)
.L_817:
        /*0574*/ 	.word	0x00000008
.L_818:


//--------------------- .nv.info._ZN5flash44flash_bwd_dq_dk_dv_loop_seqk_parallel_kernelI23Flash_bwd_kernel_traitsILi64ELi128ELi128ELi8ELi4ELi4ELi4ELb0ELb0EN7cutlass10bfloat16_tE19Flash_kernel_traitsILi64ELi128ELi128ELi8ES3_EELb1ELb0ELb0ELb1ELb0ELb0ELb0EEEvNS_16Flash_bwd_paramsE --------------------------
	.section	.nv.info._ZN5flash44flash_bwd_dq_dk_dv_loop_seqk_parallel_kernelI23Flash_bwd_kernel_traitsILi64ELi128ELi128ELi8ELi4ELi4ELi4ELb0ELb0EN7cutlass10bfloat16_tE19Flash_kernel_traitsILi64ELi128ELi128ELi8ES3_EELb1ELb0ELb0ELb1ELb0ELb0ELb0EEEvNS_16Flash_bwd_paramsE,"",@"SHT_CUDA_INFO"
	.sectionflags	@""
	.align	4


	//----- nvinfo : EIATTR_CUDA_API_VERSION
	.align		4
        /*0000*/ 	.byte	0x04, 0x37
        /*0002*/ 	.short	(.L_820 - .L_819)
.L_819:
        /*0004*/ 	.word	0x00000082


	//----- nvinfo : EIATTR_KPARAM_INFO
	.align		4
.L_820:
        /*0008*/ 	.byte	0x04, 0x17
        /*000a*/ 	.short	(.L_822 - .L_821)
.L_821:
        /*000c*/ 	.word	0x00000000
        /*0010*/ 	.short	0x0000
        /*0012*/ 	.short	0x0000
        /*0014*/ 	.byte	0x00, 0xf0, 0x01, 0x0a


	//----- nvinfo : EIATTR_SPARSE_MMA_MASK
	.align		4
.L_822:
        /*0018*/ 	.byte	0x03, 0x50
        /*001a*/ 	.short	0x0000


	//----- nvinfo : EIATTR_MAXREG_COUNT
	.align		4
        /*001c*/ 	.byte	0x03, 0x1b
        /*001e*/ 	.short	0x00ff


	//----- nvinfo : EIATTR_NUM_BARRIERS
	.align		4
        /*0020*/ 	.byte	0x02, 0x4c
        /*0022*/ 	.byte	0x01
	.zero		1


	//----- nvinfo : EIATTR_ANNOTATIONS
	.align		4
        /*0024*/ 	.byte	0x04, 0x55
        /*0026*/ 	.short	(.L_824 - .L_823)


	//   ....[0]....
.L_823:
        /* <DEDUP_REMOVED lines=17> */


	//----- nvinfo : EIATTR_MERCURY_ISA_VERSION
	.align		4
.L_824:
        /*0128*/ 	.byte	0x03, 0x5f
        /*012a*/ 	.short	0x0101


	//----- nvinfo : EIATTR_EXIT_INSTR_OFFSETS
	.align		4
        /*012c*/ 	.byte	0x04, 0x1c
        /*012e*/ 	.short	(.L_826 - .L_825)


	//   ....[0]....
.L_825:
        /*0130*/ 	.word	0x000000a0


	//   ....[1]....
        /*0134*/ 	.word	0x0000e150


	//----- nvinfo : EIATTR_CRS_STACK_SIZE
	.align		4
.L_826:
        /*0138*/ 	.byte	0x04, 0x1e
        /*013a*/ 	.short	(.L_828 - .L_827)
.L_827:
        /*013c*/ 	.word	0x00000000


	//----- nvinfo : EIATTR_CBANK_PARAM_SIZE
	.align		4
.L_828:
        /*0140*/ 	.byte	0x03, 0x19
        /*0142*/ 	.short	0x0280


	//----- nvinfo : EIATTR_PARAM_CBANK
	.align		4
        /*0144*/ 	.byte	0x04, 0x0a
        /*0146*/ 	.short	(.L_830 - .L_829)
	.align		4
.L_829:
        /*0148*/ 	.word	index@(.nv.constant0._ZN5flash44flash_bwd_dq_dk_dv_loop_seqk_parallel_kernelI23Flash_bwd_kernel_traitsILi64ELi128ELi128ELi8ELi4ELi4ELi4ELb0ELb0EN7cutlass10bfloat16_tE19Flash_kernel_traitsILi64ELi128ELi128ELi8ES3_EELb1ELb0ELb0ELb1ELb0ELb0ELb0EEEvNS_16Flash_bwd_paramsE)
        /*014c*/ 	.short	0x0210
        /*014e*/ 	.short	0x0280


	//----- nvinfo : EIATTR_SW_WAR
	.align		4
.L_830:
        /*0150*/ 	.byte	0x04, 0x36
        /*0152*/ 	.short	(.L_832 - .L_831)
.L_831:
        /*0154*/ 	.word	0x00000008
.L_832:


//--------------------- .nv.info._ZN5flash44flash_bwd_dq_dk_dv_loop_seqk_parallel_kernelI23Flash_bwd_kernel_traitsILi64ELi128ELi128ELi8ELi4ELi4ELi4ELb0ELb0EN7cutlass10bfloat16_tE19Flash_kernel_traitsILi64ELi128ELi128ELi8ES3_EELb0ELb0ELb0ELb1ELb0ELb0ELb1EEEvNS_16Flash_bwd_paramsE --------------------------
	.section	.nv.info._ZN5flash44flash_bwd_dq_dk_dv_loop_seqk_parallel_kernelI23Flash_bwd_kernel_traitsILi64ELi128ELi128ELi8ELi4ELi4ELi4ELb0ELb0EN7cutlass10bfloat16_tE19Flash_kernel_traitsILi64ELi128ELi128ELi8ES3_EELb0ELb0ELb0ELb1ELb0ELb0ELb1EEEvNS_16Flash_bwd_paramsE,"",@"SHT_CUDA_INFO"
	.sectionflags	@""
	.align	4


	//----- nvinfo : EIATTR_CUDA_API_VERSION
	.align		4
        /*0000*/ 	.byte	0x04, 0x37
        /*0002*/ 	.short	(.L_834 - .L_833)
.L_833:
        /*0004*/ 	.word	0x00000082


	//----- nvinfo : EIATTR_KPARAM_INFO
	.align		4
.L_834:
        /*0008*/ 	.byte	0x04, 0x17
        /*000a*/ 	.short	(.L_836 - .L_835)
.L_835:
        /*000c*/ 	.word	0x00000000
        /*0010*/ 	.short	0x0000
        /*0012*/ 	.short	0x0000
        /*0014*/ 	.byte	0x00, 0xf0, 0x01, 0x0a


	//----- nvinfo : EIATTR_SPARSE_MMA_MASK
	.align		4
.L_836:
        /*0018*/ 	.byte	0x03, 0x50
        /*001a*/ 	.short	0x0000


	//----- nvinfo : EIATTR_MAXREG_COUNT
	.align		4
        /*001c*/ 	.byte	0x03, 0x1b
        /*001e*/ 	.short	0x00ff


	//----- nvinfo : EIATTR_NUM_BARRIERS
	.align		4
        /*0020*/ 	.byte	0x02, 0x4c
        /*0022*/ 	.byte	0x01
	.zero		1


	//----- nvinfo : EIATTR_ANNOTATIONS
	.align		4
        /*0024*/ 	.byte	0x04, 0x55
        /*0026*/ 	.short	(.L_838 - .L_837)


	//   ....[0]....
.L_837:
        /* <DEDUP_REMOVED lines=92> */


	//----- nvinfo : EIATTR_MERCURY_ISA_VERSION
	.align		4
.L_838:
        /*05d0*/ 	.byte	0x03, 0x5f
        /*05d2*/ 	.short	0x0101


	//----- nvinfo : EIATTR_EXIT_INSTR_OFFSETS
	.align		4
        /*05d4*/ 	.byte	0x04, 0x1c
        /*05d6*/ 	.short	(.L_840 - .L_839)


	//   ....[0]....
.L_839:
        /*05d8*/ 	.word	0x000000a0


	//   ....[1]....
        /*05dc*/ 	.word	0x0000dca0


	//----- nvinfo : EIATTR_CRS_STACK_SIZE
	.align		4
.L_840:
        /*05e0*/ 	.byte	0x04, 0x1e
        /*05e2*/ 	.short	(.L_842 - .L_841)
.L_841:
        /*05e4*/ 	.word	0x00000000


	//----- nvinfo : EIATTR_CBANK_PARAM_SIZE
	.align		4
.L_842:
        /*05e8*/ 	.byte	0x03, 0x19
        /*05ea*/ 	.short	0x0280


	//----- nvinfo : EIATTR_PARAM_CBANK
	.align		4
        /*05ec*/ 	.byte	0x04, 0x0a
        /*05ee*/ 	.short	(.L_844 - .L_843)
	.align		4
.L_843:
        /*05f0*/ 	.word	index@(.nv.constant0._ZN5flash44flash_bwd_dq_dk_dv_loop_seqk_parallel_kernelI23Flash_bwd_kernel_traitsILi64ELi128ELi128ELi8ELi4ELi4ELi4ELb0ELb0EN7cutlass10bfloat16_tE19Flash_kernel_traitsILi64ELi128ELi128ELi8ES3_EELb0ELb0ELb0ELb1ELb0ELb0ELb1EEEvNS_16Flash_bwd_paramsE)
        /*05f4*/ 	.short	0x0210
        /*05f6*/ 	.short	0x0280


	//----- nvinfo : EIATTR_SW_WAR
	.align		4
.L_844:
        /*05f8*/ 	.byte	0x04, 0x36
        /*05fa*/ 	.short	(.L_846 - .L_845)
.L_845:
        /*05fc*/ 	.word	0x00000008
.L_846:


//--------------------- .nv.info._ZN5flash44flash_bwd_dq_dk_dv_loop_seqk_parallel_kernelI23Flash_bwd_kernel_traitsILi64ELi128ELi128ELi8ELi4ELi4ELi4ELb0ELb0EN7cutlass10bfloat16_tE19Flash_kernel_traitsILi64ELi128ELi128ELi8ES3_EELb1ELb0ELb1ELb0ELb0ELb1ELb0EEEvNS_16Flash_bwd_paramsE --------------------------
	.section	.nv.info._ZN5flash44flash_bwd_dq_dk_dv_loop_seqk_parallel_kernelI23Flash_bwd_kernel_traitsILi64ELi128ELi128ELi8ELi4ELi4ELi4ELb0ELb0EN7cutlass10bfloat16_tE19Flash_kernel_traitsILi64ELi128ELi128ELi8ES3_EELb1ELb0ELb1ELb0ELb0ELb1ELb0EEEvNS_16Flash_bwd_paramsE,"",@"SHT_CUDA_INFO"
	.sectionflags	@""
	.align	4


	//----- nvinfo : EIATTR_CUDA_API_VERSION
	.align		4
        /*0000*/ 	.byte	0x04, 0x37
        /*0002*/ 	.short	(.L_848 - .L_847)
.L_847:
        /*0004*/ 	.word	0x00000082


	//----- nvinfo : EIATTR_KPARAM_INFO
	.align		4
.L_848:
        /*0008*/ 	.byte	0x04, 0x17
        /*000a*/ 	.short	(.L_850 - .L_849)
.L_849:
        /*000c*/ 	.word	0x00000000
        /*0010*/ 	.short	0x0000
        /*0012*/ 	.short	0x0000
        /*0014*/ 	.byte	0x00, 0xf0, 0x01, 0x0a


	//----- nvinfo : EIATTR_SPARSE_MMA_MASK
	.align		4
.L_850:
        /*0018*/ 	.byte	0x03, 0x50
        /*001a*/ 	.short	0x0000


	//----- nvinfo : EIATTR_MAXREG_COUNT
	.align		4
        /*001c*/ 	.byte	0x03, 0x1b
        /*001e*/ 	.short	0x00ff


	//----- nvinfo : EIATTR_NUM_BARRIERS
	.align		4
        /*0020*/ 	.byte	0x02, 0x4c
        /*0022*/ 	.byte	0x01
	.zero		1


	//----- nvinfo : EIATTR_ANNOTATIONS
	.align		4
        /*0024*/ 	.byte	0x04, 0x55
        /*0026*/ 	.short	(.L_852 - .L_851)


	//   ....[0]....
.L_851:
        /* <DEDUP_REMOVED lines=13> */


	//----- nvinfo : EIATTR_MERCURY_ISA_VERSION
	.align		4
.L_852:
        /*00e8*/ 	.byte	0x03, 0x5f
        /*00ea*/ 	.short	0x0101


	//----- nvinfo : EIATTR_INT_WARP_WIDE_INSTR_OFFSETS
	.align		4
        /*00ec*/ 	.byte	0x04, 0x31
        /*00ee*/ 	.short	(.L_854 - .L_853)


	//   ....[0]....
.L_853:
        /*00f0*/ 	.word	0x00002cc0


	//----- nvinfo : EIATTR_EXIT_INSTR_OFFSETS
	.align		4
.L_854:
        /*00f4*/ 	.byte	0x04, 0x1c
        /*00f6*/ 	.short	(.L_856 - .L_855)


	//   ....[0]....
.L_855:
        /*00f8*/ 	.word	0x000000c0


	//   ....[1]....
        /*00fc*/ 	.word	0x0000c990


	//----- nvinfo : EIATTR_CRS_STACK_SIZE
	.align		4
.L_856:
        /*0100*/ 	.byte	0x04, 0x1e
        /*0102*/ 	.short	(.L_858 - .L_857)
.L_857:
        /*0104*/ 	.word	0x00000000


	//----- nvinfo : EIATTR_CBANK_PARAM_SIZE
	.align		4
.L_858:
        /*0108*/ 	.byte	0x03, 0x19
        /*010a*/ 	.short	0x0280


	//----- nvinfo : EIATTR_PARAM_CBANK
	.align		4
        /*010c*/ 	.byte	0x04, 0x0a
        /*010e*/ 	.short	(.L_860 - .L_859)
	.align		4
.L_859:
        /*0110*/ 	.word	index@(.nv.constant0._ZN5flash44flash_bwd_dq_dk_dv_loop_seqk_parallel_kernelI23Flash_bwd_kernel_traitsILi64ELi128ELi128ELi8ELi4ELi4ELi4ELb0ELb0EN7cutlass10bfloat16_tE19Flash_kernel_traitsILi64ELi128ELi128ELi8ES3_EELb1ELb0ELb1ELb0ELb0ELb1ELb0EEEvNS_16Flash_bwd_paramsE)
        /*0114*/ 	.short	0x0210
        /*0116*/ 	.short	0x0280


	//----- nvinfo : EIATTR_SW_WAR
	.align		4
.L_860:
        /*0118*/ 	.byte	0x04, 0x36
        /*011a*/ 	.short	(.L_862 - .L_861)
.L_861:
        /*011c*/ 	.word	0x00000008
.L_862:


//--------------------- .nv.info._ZN5flash44flash_bwd_dq_dk_dv_loop_seqk_parallel_kernelI23Flash_bwd_kernel_traitsILi64ELi128ELi128ELi8ELi4ELi4ELi4ELb0ELb0EN7cutlass10bfloat16_tE19Flash_kernel_traitsILi64ELi128ELi128ELi8ES3_EELb0ELb0ELb1ELb0ELb0ELb1ELb1EEEvNS_16Flash_bwd_paramsE --------------------------
	.section	.nv.info._ZN5flash44flash_bwd_dq_dk_dv_loop_seqk_parallel_kernelI23Flash_bwd_kernel_traitsILi64ELi128ELi128ELi8ELi4ELi4ELi4ELb0ELb0EN7cutlass10bfloat16_tE19Flash_kernel_traitsILi64ELi128ELi128ELi8ES3_EELb0ELb0ELb1ELb0ELb0ELb1ELb1EEEvNS_16Flash_bwd_paramsE,"",@"SHT_CUDA_INFO"
	.sectionflags	@""
	.align	4


	//----- nvinfo : EIATTR_CUDA_API_VERSION
	.align		4
        /*0000*/ 	.byte	0x04, 0x37
        /*0002*/ 	.short	(.L_864 - .L_863)
.L_863:
        /*0004*/ 	.word	0x00000082


	//----- nvinfo : EIATTR_KPARAM_INFO
	.align		4
.L_864:
        /*0008*/ 	.byte	0x04, 0x17
        /*000a*/ 	.short	(.L_866 - .L_865)
.L_865:
        /*000c*/ 	.word	0x00000000
        /*0010*/ 	.short	0x0000
        /*0012*/ 	.short	0x0000
        /*0014*/ 	.byte	0x00, 0xf0, 0x01, 0x0a


	//----- nvinfo : EIATTR_SPARSE_MMA_MASK
	.align		4
.L_866:
        /*0018*/ 	.byte	0x03, 0x50
        /*001a*/ 	.short	0x0000


	//----- nvinfo : EIATTR_MAXREG_COUNT
	.align		4
        /*001c*/ 	.byte	0x03, 0x1b
        /*001e*/ 	.short	0x00ff


	//----- nvinfo : EIATTR_NUM_BARRIERS
	.align		4
        /*0020*/ 	.byte	0x02, 0x4c
        /*0022*/ 	.byte	0x01
	.zero		1


	//----- nvinfo : EIATTR_ANNOTATIONS
	.align		4
        /*0024*/ 	.byte	0x04, 0x55
        /*0026*/ 	.short	(.L_868 - .L_867)


	//   ....[0]....
.L_867:
        /* <DEDUP_REMOVED lines=85> */


	//----- nvinfo : EIATTR_MERCURY_ISA_VERSION
	.align		4
.L_868:
        /*0568*/ 	.byte	0x03, 0x5f
        /*056a*/ 	.short	0x0101


	//----- nvinfo : EIATTR_INT_WARP_WIDE_INSTR_OFFSETS
	.align		4
        /*056c*/ 	.byte	0x04, 0x31
        /*056e*/ 	.short	(.L_870 - .L_869)


	//   ....[0]....
.L_869:
        /*0570*/ 	.word	0x00002dd0


	//----- nvinfo : EIATTR_EXIT_INSTR_OFFSETS
	.align		4
.L_870:
        /*0574*/ 	.byte	0x04, 0x1c
        /*0576*/ 	.short	(.L_872 - .L_871)


	//   ....[0]....
.L_871:
        /*0578*/ 	.word	0x000000c0


	//   ....[1]....
        /*057c*/ 	.word	0x0000c990


	//----- nvinfo : EIATTR_CRS_STACK_SIZE
	.align		4
.L_872:
        /*0580*/ 	.byte	0x04, 0x1e
        /*0582*/ 	.short	(.L_874 - .L_873)
.L_873:
        /*0584*/ 	.word	0x00000000


	//----- nvinfo : EIATTR_CBANK_PARAM_SIZE
	.align		4
.L_874:
        /*0588*/ 	.byte	0x03, 0x19
        /*058a*/ 	.short	0x0280


	//----- nvinfo : EIATTR_PARAM_CBANK
	.align		4
        /*058c*/ 	.byte	0x04, 0x0a
        /*058e*/ 	.short	(.L_876 - .L_875)
	.align		4
.L_875:
        /*0590*/ 	.word	index@(.nv.constant0._ZN5flash44flash_bwd_dq_dk_dv_loop_seqk_parallel_kernelI23Flash_bwd_kernel_traitsILi64ELi128ELi128ELi8ELi4ELi4ELi4ELb0ELb0EN7cutlass10bfloat16_tE19Flash_kernel_traitsILi64ELi128ELi128ELi8ES3_EELb0ELb0ELb1ELb0ELb0ELb1ELb1EEEvNS_16Flash_bwd_paramsE)
        /*0594*/ 	.short	0x0210
        /*0596*/ 	.short	0x0280


	//----- nvinfo : EIATTR_SW_WAR
	.align		4
.L_876:
        /*0598*/ 	.byte	0x04, 0x36
        /*059a*/ 	.short	(.L_878 - .L_877)
.L_877:
        /*059c*/ 	.word	0x00000008
.L_878:


//--------------------- .nv.info._ZN5flash44flash_bwd_dq_dk_dv_loop_seqk_parallel_kernelI23Flash_bwd_kernel_traitsILi64ELi128ELi128ELi8ELi4ELi4ELi4ELb0ELb0EN7cutlass10bfloat16_tE19Flash_kernel_traitsILi64ELi128ELi128ELi8ES3_EELb1ELb0ELb1ELb1ELb0ELb0ELb0EEEvNS_16Flash_bwd_paramsE --------------------------
	.section	.nv.info._ZN5flash44flash_bwd_dq_dk_dv_loop_seqk_parallel_kernelI23Flash_bwd_kernel_traitsILi64ELi128ELi128ELi8ELi4ELi4ELi4ELb0ELb0EN7cutlass10bfloat16_tE19Flash_kernel_traitsILi64ELi128ELi128ELi8ES3_EELb1ELb0ELb1ELb1ELb0ELb0ELb0EEEvNS_16Flash_bwd_paramsE,"",@"SHT_CUDA_INFO"
	.sectionflags	@""
	.align	4


	//----- nvinfo : EIATTR_CUDA_API_VERSION
	.align		4
        /*0000*/ 	.byte	0x04, 0x37
        /*0002*/ 	.short	(.L_880 - .L_879)
.L_879:
        /*0004*/ 	.word	0x00000082


	//----- nvinfo : EIATTR_KPARAM_INFO
	.align		4
.L_880:
        /*0008*/ 	.byte	0x04, 0x17
        /*000a*/ 	.short	(.L_882 - .L_881)
.L_881:
        /*000c*/ 	.word	0x00000000
        /*0010*/ 	.short	0x0000
        /*0012*/ 	.short	0x0000
        /*0014*/ 	.byte	0x00, 0xf0, 0x01, 0x0a


	//----- nvinfo : EIATTR_SPARSE_MMA_MASK
	.align		4
.L_882:
        /*0018*/ 	.byte	0x03, 0x50
        /*001a*/ 	.short	0x0000


	//----- nvinfo : EIATTR_MAXREG_COUNT
	.align		4
        /*001c*/ 	.byte	0x03, 0x1b
        /*001e*/ 	.short	0x00ff


	//----- nvinfo : EIATTR_NUM_BARRIERS
	.align		4
        /*0020*/ 	.byte	0x02, 0x4c
        /*0022*/ 	.byte	0x01
	.zero		1


	//----- nvinfo : EIATTR_ANNOTATIONS
	.align		4
        /*0024*/ 	.byte	0x04, 0x55
        /*0026*/ 	.short	(.L_884 - .L_883)


	//   ....[0]....
.L_883:
        /* <DEDUP_REMOVED lines=15> */


	//----- nvinfo : EIATTR_MERCURY_ISA_VERSION
	.align		4
.L_884:
        /*0108*/ 	.byte	0x03, 0x5f
        /*010a*/ 	.short	0x0101


	//----- nvinfo : EIATTR_EXIT_INSTR_OFFSETS
	.align		4
        /*010c*/ 	.byte	0x04, 0x1c
        /*010e*/ 	.short	(.L_886 - .L_885)


	//   ....[0]....
.L_885:
        /*0110*/ 	.word	0x000000a0


	//   ....[1]....
        /*0114*/ 	.word	0x0000e850


	//----- nvinfo : EIATTR_CRS_STACK_SIZE
	.align		4
.L_886:
        /*0118*/ 	.byte	0x04, 0x1e
        /*011a*/ 	.short	(.L_888 - .L_887)
.L_887:
        /*011c*/ 	.word	0x00000000


	//----- nvinfo : EIATTR_CBANK_PARAM_SIZE
	.align		4
.L_888:
        /*0120*/ 	.byte	0x03, 0x19
        /*0122*/ 	.short	0x0280


	//----- nvinfo : EIATTR_PARAM_CBANK
	.align		4
        /*0124*/ 	.byte	0x04, 0x0a
        /*0126*/ 	.short	(.L_890 - .L_889)
	.align		4
.L_889:
        /*0128*/ 	.word	index@(.nv.constant0._ZN5flash44flash_bwd_dq_dk_dv_loop_seqk_parallel_kernelI23Flash_bwd_kernel_traitsILi64ELi128ELi128ELi8ELi4ELi4ELi4ELb0ELb0EN7cutlass10bfloat16_tE19Flash_kernel_traitsILi64ELi128ELi128ELi8ES3_EELb1ELb0ELb1ELb1ELb0ELb0ELb0EEEvNS_16Flash_bwd_paramsE)
        /*012c*/ 	.short	0x0210
        /*012e*/ 	.short	0x0280


	//----- nvinfo : EIATTR_SW_WAR
	.align		4
.L_890:
        /*0130*/ 	.byte	0x04, 0x36
        /*0132*/ 	.short	(.L_892 - .L_891)
.L_891:
        /*0134*/ 	.word	0x00000008
.L_892:


//--------------------- .nv.info._ZN5flash44flash_bwd_dq_dk_dv_loop_seqk_parallel_kernelI23Flash_bwd_kernel_traitsILi64ELi128ELi128ELi8ELi4ELi4ELi4ELb0ELb0EN7cutlass10bfloat16_tE19Flash_kernel_traitsILi64ELi128ELi128ELi8ES3_EELb0ELb0ELb1ELb1ELb0ELb0ELb1EEEvNS_16Flash_bwd_paramsE --------------------------
	.section	.nv.info._ZN5flash44flash_bwd_dq_dk_dv_loop_seqk_parallel_kernelI23Flash_bwd_kernel_traitsILi64ELi128ELi128ELi8ELi4ELi4ELi4ELb0ELb0EN7cutlass10bfloat16_tE19Flash_kernel_traitsILi64ELi128ELi128ELi8ES3_EELb0ELb0ELb1ELb1ELb0ELb0ELb1EEEvNS_16Flash_bwd_paramsE,"",@"SHT_CUDA_INFO"
	.sectionflags	@""
	.align	4


	//----- nvinfo : EIATTR_CUDA_API_VERSION
	.align		4
        /*0000*/ 	.byte	0x04, 0x37
        /*0002*/ 	.short	(.L_894 - .L_893)
.L_893:
        /*0004*/ 	.word	0x00000082


	//----- nvinfo : EIATTR_KPARAM_INFO
	.align		4
.L_894:
        /*0008*/ 	.byte	0x04, 0x17
        /*000a*/ 	.short	(.L_896 - .L_895)
.L_895:
        /*000c*/ 	.word	0x00000000
        /*0010*/ 	.short	0x0000
        /*0012*/ 	.short	0x0000
        /*0014*/ 	.byte	0x00, 0xf0, 0x01, 0x0a


	//----- nvinfo : EIATTR_SPARSE_MMA_MASK
	.align		4
.L_896:
        /*0018*/ 	.byte	0x03, 0x50
        /*001a*/ 	.short	0x0000


	//----- nvinfo : EIATTR_MAXREG_COUNT
	.align		4
        /*001c*/ 	.byte	0x03, 0x1b
        /*001e*/ 	.short	0x00ff


	//----- nvinfo : EIATTR_NUM_BARRIERS
	.align		4
        /*0020*/ 	.byte	0x02, 0x4c
        /*0022*/ 	.byte	0x01
	.zero		1


	//----- nvinfo : EIATTR_ANNOTATIONS
	.align		4
        /*0024*/ 	.byte	0x04, 0x55
        /*0026*/ 	.short	(.L_898 - .L_897)


	//   ....[0]....
.L_897:
        /* <DEDUP_REMOVED lines=85> */


	//----- nvinfo : EIATTR_MERCURY_ISA_VERSION
	.align		4
.L_898:
        /*0568*/ 	.byte	0x03, 0x5f
        /*056a*/ 	.short	0x0101


	//----- nvinfo : EIATTR_EXIT_INSTR_OFFSETS
	.align		4
        /*056c*/ 	.byte	0x04, 0x1c
        /*056e*/ 	.short	(.L_900 - .L_899)


	//   ....[0]....
.L_899:
        /*0570*/ 	.word	0x000000a0


	//   ....[1]....
        /*0574*/ 	.word	0x0000e020


	//----- nvinfo : EIATTR_CRS_STACK_SIZE
	.align		4
.L_900:
        /*0578*/ 	.byte	0x04, 0x1e
        /*057a*/ 	.short	(.L_902 - .L_901)
.L_901:
        /*057c*/ 	.word	0x00000000


	//----- nvinfo : EIATTR_CBANK_PARAM_SIZE
	.align		4
.L_902:
        /*0580*/ 	.byte	0x03, 0x19
        /*0582*/ 	.short	0x0280


	//----- nvinfo : EIATTR_PARAM_CBANK
	.align		4
        /*0584*/ 	.byte	0x04, 0x0a
        /*0586*/ 	.short	(.L_904 - .L_903)
	.align		4
.L_903:
        /*0588*/ 	.word	index@(.nv.constant0._ZN5flash44flash_bwd_dq_dk_dv_loop_seqk_parallel_kernelI23Flash_bwd_kernel_traitsILi64ELi128ELi128ELi8ELi4ELi4ELi4ELb0ELb0EN7cutlass10bfloat16_tE19Flash_kernel_traitsILi64ELi128ELi128ELi8ES3_EELb0ELb0ELb1ELb1ELb0ELb0ELb1EEEvNS_16Flash_bwd_paramsE)
        /*058c*/ 	.short	0x0210
        /*058e*/ 	.short	0x0280


	//----- nvinfo : EIATTR_SW_WAR
	.align		4
.L_904:
        /*0590*/ 	.byte	0x04, 0x36
        /*0592*/ 	.short	(.L_906 - .L_905)
.L_905:
        /*0594*/ 	.word	0x00000008
.L_906:


//--------------------- .nv.info._ZN5flash25flash_bwd_dot_do_o_kernelILb0E23Flash_bwd_kernel_traitsILi64ELi128ELi128ELi8ELi4ELi4ELi4ELb0ELb0EN7cutlass10bfloat16_tE19Flash_kernel_traitsILi64ELi128ELi128ELi8ES3_EEEEvNS_16Flash_bwd_paramsE --------------------------
	.section	.nv.info._ZN5flash25flash_bwd_dot_do_o_kernelILb0E23Flash_bwd_kernel_traitsILi64ELi128ELi128ELi8ELi4ELi4ELi4ELb0ELb0EN7cutlass10bfloat16_tE19Flash_kernel_traitsILi64ELi128ELi128ELi8ES3_EEEEvNS_16Flash_bwd_paramsE,"",@"SHT_CUDA_INFO"
	.sectionflags	@""
	.align	4


	//----- nvinfo : EIATTR_CUDA_API_VERSION
	.align		4
        /*0000*/ 	.byte	0x04, 0x37
        /*0002*/ 	.short	(.L_908 - .L_907)
.L_907:
        /*0004*/ 	.word	0x00000082


	//----- nvinfo : EIATTR_KPARAM_INFO
	.align		4
.L_908:
        /*0008*/ 	.byte	0x04, 0x17
        /*000a*/ 	.short	(.L_910 - .L_909)
.L_909:
        /*000c*/ 	.word	0x00000000
        /*0010*/ 	.short	0x0000
        /*0012*/ 	.short	0x0000
        /*0014*/ 	.byte	0x00, 0xf0, 0x01, 0x0a


	//----- nvinfo : EIATTR_SPARSE_MMA_MASK
	.align		4
.L_910:
        /*0018*/ 	.byte	0x03, 0x50
        /*001a*/ 	.short	0x0000


	//----- nvinfo : EIATTR_MAXREG_COUNT
	.align		4
        /*001c*/ 	.byte	0x03, 0x1b
        /*001e*/ 	.short	0x00ff


	//----- nvinfo : EIATTR_MERCURY_ISA_VERSION
	.align		4
        /*0020*/ 	.byte	0x03, 0x5f
        /*0022*/ 	.short	0x0101


	//----- nvinfo : EIATTR_COOP_GROUP_MASK_REGIDS
	.align		4
        /*0024*/ 	.byte	0x04, 0x29
        /*0026*/ 	.short	(.L_912 - .L_911)


	//   ....[0]....
.L_911:
        /*0028*/ 	.word	0xffffffff


	//   ....[1]....
        /*002c*/ 	.word	0xffffffff


	//   ....[2]....
        /*0030*/ 	.word	0xffffffff


	//   ....[3]....
        /*0034*/ 	.word	0xffffffff


	//   ....[4]....
        /*0038*/ 	.word	0xffffffff


	//   ....[5]....
        /*003c*/ 	.word	0xffffffff


	//   ....[6]....
        /*0040*/ 	.word	0xffffffff


	//   ....[7]....
        /*0044*/ 	.word	0xffffffff


	//   ....[8]....
        /*0048*/ 	.word	0xffffffff


	//   ....[9]....
        /*004c*/ 	.word	0xffffffff


	//   ....[10]....
        /*0050*/ 	.word	0xffffffff


	//   ....[11]....
        /*0054*/ 	.word	0xffffffff


	//----- nvinfo : EIATTR_COOP_GROUP_INSTR_OFFSETS
	.align		4
.L_912:
        /*0058*/ 	.byte	0x04, 0x28
        /*005a*/ 	.short	(.L_914 - .L_913)


	//   ....[0]....
.L_913:
        /*005c*/ 	.word	0x00001300


	//   ....[1]....
        /*0060*/ 	.word	0x00001320


	//   ....[2]....
        /*0064*/ 	.word	0x00001330


	//   ....[3]....
        /*0068*/ 	.word	0x00001340


	//   ....[4]....
        /*006c*/ 	.word	0x00001380


	//   ....[5]....
        /*0070*/ 	.word	0x000013a0


	//   ....[6]....
        /*0074*/ 	.word	0x000013c0


	//   ....[7]....
        /*0078*/ 	.word	0x000013d0


	//   ....[8]....
        /*007c*/ 	.word	0x00001410


	//   ....[9]....
        /*0080*/ 	.word	0x00001430


	//   ....[10]....
        /*0084*/ 	.word	0x00001440


	//   ....[11]....
        /*0088*/ 	.word	0x00001450


	//----- nvinfo : EIATTR_EXIT_INSTR_OFFSETS
	.align		4
.L_914:
        /*008c*/ 	.byte	0x04, 0x1c
        /*008e*/ 	.short	(.L_916 - .L_915)


	//   ....[0]....
.L_915:
        /*0090*/ 	.word	0x00000130


	//   ....[1]....
        /*0094*/ 	.word	0x00001580


	//   ....[2]....
        /*0098*/ 	.word	0x000015a0


	//----- nvinfo : EIATTR_CBANK_PARAM_SIZE
	.align		4
.L_916:
        /*009c*/ 	.byte	0x03, 0x19
        /*009e*/ 	.short	0x0280


	//----- nvinfo : EIATTR_PARAM_CBANK
	.align		4
        /*00a0*/ 	.byte	0x04, 0x0a
        /*00a2*/ 	.short	(.L_918 - .L_917)
	.align		4
.L_917:
        /*00a4*/ 	.word	index@(.nv.constant0._ZN5flash25flash_bwd_dot_do_o_kernelILb0E23Flash_bwd_kernel_traitsILi64ELi128ELi128ELi8ELi4ELi4ELi4ELb0ELb0EN7cutlass10bfloat16_tE19Flash_kernel_traitsILi64ELi128ELi128ELi8ES3_EEEEvNS_16Flash_bwd_paramsE)
        /*00a8*/ 	.short	0x0210
        /*00aa*/ 	.short	0x0280


	//----- nvinfo : EIATTR_SW_WAR
	.align		4
.L_918:
        /*00ac*/ 	.byte	0x04, 0x36
        /*00ae*/ 	.short	(.L_920 - .L_919)
.L_919:
        /*00b0*/ 	.word	0x00000008
.L_920:


//--------------------- .nv.info._ZN5flash25flash_bwd_dot_do_o_kernelILb1E23Flash_bwd_kernel_traitsILi64ELi128ELi128ELi8ELi4ELi4ELi4ELb0ELb0EN7cutlass10bfloat16_tE19Flash_kernel_traitsILi64ELi128ELi128ELi8ES3_EEEEvNS_16Flash_bwd_paramsE --------------------------
	.section	.nv.info._ZN5flash25flash_bwd_dot_do_o_kernelILb1E23Flash_bwd_kernel_traitsILi64ELi128ELi128ELi8ELi4ELi4ELi4ELb0ELb0EN7cutlass10bfloat16_tE19Flash_kernel_traitsILi64ELi128ELi128ELi8ES3_EEEEvNS_16Flash_bwd_paramsE,"",@"SHT_CUDA_INFO"
	.sectionflags	@""
	.align	4


	//----- nvinfo : EIATTR_CUDA_API_VERSION
	.align		4
        /*0000*/ 	.byte	0x04, 0x37
        /*0002*/ 	.short	(.L_922 - .L_921)
.L_921:
        /*0004*/ 	.word	0x00000082


	//----- nvinfo : EIATTR_KPARAM_INFO
	.align		4
.L_922:
        /*0008*/ 	.byte	0x04, 0x17
        /*000a*/ 	.short	(.L_924 - .L_923)
.L_923:
        /*000c*/ 	.word	0x00000000
        /*0010*/ 	.short	0x0000
        /*0012*/ 	.short	0x0000
        /*0014*/ 	.byte	0x00, 0xf0, 0x01, 0x0a


	//----- nvinfo : EIATTR_SPARSE_MMA_MASK
	.align		4
.L_924:
        /*0018*/ 	.byte	0x03, 0x50
        /*001a*/ 	.short	0x0000


	//----- nvinfo : EIATTR_MAXREG_COUNT
	.align		4
        /*001c*/ 	.byte	0x03, 0x1b
        /*001e*/ 	.short	0x00ff


	//----- nvinfo : EIATTR_MERCURY_ISA_VERSION
	.align		4
        /*0020*/ 	.byte	0x03, 0x5f
        /*0022*/ 	.short	0x0101


	//----- nvinfo : EIATTR_COOP_GROUP_MASK_REGIDS
	.align		4
        /*0024*/ 	.byte	0x04, 0x29
        /*0026*/ 	.short	(.L_926 - .L_925)


	//   ....[0]....
.L_925:
        /*0028*/ 	.word	0xffffffff


	//   ....[1]....
        /*002c*/ 	.word	0xffffffff


	//   ....[2]....
        /*0030*/ 	.word	0xffffffff


	//   ....[3]....
        /*0034*/ 	.word	0xffffffff


	//   ....[4]....
        /*0038*/ 	.word	0xffffffff


	//   ....[5]....
        /*003c*/ 	.word	0xffffffff


	//   ....[6]....
        /*0040*/ 	.word	0xffffffff


	//   ....[7]....
        /*0044*/ 	.word	0xffffffff


	//   ....[8]....
        /*0048*/ 	.word	0xffffffff


	//   ....[9]....
        /*004c*/ 	.word	0xffffffff


	//   ....[10]....
        /*0050*/ 	.word	0xffffffff


	//   ....[11]....
        /*0054*/ 	.word	0xffffffff


	//----- nvinfo : EIATTR_COOP_GROUP_INSTR_OFFSETS
	.align		4
.L_926:
        /*0058*/ 	.byte	0x04, 0x28
        /*005a*/ 	.short	(.L_928 - .L_927)


	//   ....[0]....
.L_927:
        /*005c*/ 	.word	0x000012a0


	//   ....[1]....
        /*0060*/ 	.word	0x00001320


	//   ....[2]....
        /*0064*/ 	.word	0x000013c0


	//   ....[3]....
        /*0068*/ 	.word	0x00001660


	//   ....[4]....
        /*006c*/ 	.word	0x00001690


	//   ....[5]....
        /*0070*/ 	.word	0x000016a0


	//   ....[6]....
        /*0074*/ 	.word	0x000016e0


	//   ....[7]....
        /*0078*/ 	.word	0x000016f0


	//   ....[8]....
        /*007c*/ 	.word	0x00001700


	//   ....[9]....
        /*0080*/ 	.word	0x00001750


	//   ....[10]....
        /*0084*/ 	.word	0x00001790


	//   ....[11]....
        /*0088*/ 	.word	0x000017a0


	//----- nvinfo : EIATTR_EXIT_INSTR_OFFSETS
	.align		4
.L_928:
        /*008c*/ 	.byte	0x04, 0x1c
        /*008e*/ 	.short	(.L_930 - .L_929)


	//   ....[0]....
.L_929:
        /*0090*/ 	.word	0x00000130


	//   ....[1]....
        /*0094*/ 	.word	0x00001950


	//----- nvinfo : EIATTR_CBANK_PARAM_SIZE
	.align		4
.L_930:
        /*0098*/ 	.byte	0x03, 0x19
        /*009a*/ 	.short	0x0280


	//----- nvinfo : EIATTR_PARAM_CBANK
	.align		4
        /*009c*/ 	.byte	0x04, 0x0a
        /*009e*/ 	.short	(.L_932 - .L_931)
	.align		4
.L_931:
        /*00a0*/ 	.word	index@(.nv.constant0._ZN5flash25flash_bwd_dot_do_o_kernelILb1E23Flash_bwd_kernel_traitsILi64ELi128ELi128ELi8ELi4ELi4ELi4ELb0ELb0EN7cutlass10bfloat16_tE19Flash_kernel_traitsILi64ELi128ELi128ELi8ES3_EEEEvNS_16Flash_bwd_paramsE)
        /*00a4*/ 	.short	0x0210
        /*00a6*/ 	.short	0x0280


	//----- nvinfo : EIATTR_SW_WAR
	.align		4
.L_932:
        /*00a8*/ 	.byte	0x04, 0x36
        /*00aa*/ 	.short	(.L_934 - .L_933)
.L_933:
        /*00ac*/ 	.word	0x00000008
.L_934:


//--------------------- .nv.callgraph             --------------------------
	.section	.nv.callgraph,"",@"SHT_CUDA_CALLGRAPH"
	.align	4
	.sectionentsize	8
	.align		4
        /*0000*/ 	.word	0x00000000
	.align		4
        /*0004*/ 	.word	0xffffffff
	.align		4
        /*0008*/ 	.word	0x00000000
	.align		4
        /*000c*/ 	.word	0xfffffffe
	.align		4
        /*0010*/ 	.word	0x00000000
	.align		4
        /*0014*/ 	.word	0xfffffffd
	.align		4
        /*0018*/ 	.word	0x00000000
	.align		4
        /*001c*/ 	.word	0xfffffffc


//--------------------- .nv.constant4             --------------------------
	.section	.nv.constant4,"a",@progbits
	.align	8
	.align		8
.nv.constant4:
        /*0000*/ 	.dword	_ZN65_INTERNAL_23e465db_29_flash_bwd_hdim64_bf16_sm80_cu_d53ad458_31544cuda3std3__45__cpo5beginE
	.align		8
        /*0008*/ 	.dword	_ZN65_INTERNAL_23e465db_29_flash_bwd_hdim64_bf16_sm80_cu_d53ad458_31544cuda3std3__45__cpo3endE
	.align		8
        /*0010*/ 	.dword	_ZN65_INTERNAL_23e465db_29_flash_bwd_hdim64_bf16_sm80_cu_d53ad458_31544cuda3std3__45__cpo6cbeginE
	.align		8
        /*0018*/ 	.dword	_ZN65_INTERNAL_23e465db_29_flash_bwd_hdim64_bf16_sm80_cu_d53ad458_31544cuda3std3__45__cpo4cendE
	.align		8
        /*0020*/ 	.dword	_ZN65_INTERNAL_23e465db_29_flash_bwd_hdim64_bf16_sm80_cu_d53ad458_31544cuda3std3__467_GLOBAL__N__23e465db_29_flash_bwd_hdim64_bf16_sm80_cu_d53ad458_31546ignoreE
	.align		8
        /*0028*/ 	.dword	_ZN65_INTERNAL_23e465db_29_flash_bwd_hdim64_bf16_sm80_cu_d53ad458_31544cuda3std3__419piecewise_constructE
	.align		8
        /*0030*/ 	.dword	_ZN65_INTERNAL_23e465db_29_flash_bwd_hdim64_bf16_sm80_cu_d53ad458_31544cuda3std3__48in_placeE
	.align		8
        /*0038*/ 	.dword	_ZN65_INTERNAL_23e465db_29_flash_bwd_hdim64_bf16_sm80_cu_d53ad458_31544cuda3std6ranges3__45__cpo4swapE
	.align		8
        /*0040*/ 	.dword	_ZN65_INTERNAL_23e465db_29_flash_bwd_hdim64_bf16_sm80_cu_d53ad458_31544cuda3std6ranges3__45__cpo9iter_moveE
	.align		8
        /*0048*/ 	.dword	_ZN65_INTERNAL_23e465db_29_flash_bwd_hdim64_bf16_sm80_cu_d53ad458_31544cute7productE
	.align		8
        /*0050*/ 	.dword	_ZN65_INTERNAL_23e465db_29_flash_bwd_hdim64_bf16_sm80_cu_d53ad458_31544cute1_E


//--------------------- .text._ZN5flash44flash_bwd_dq_dk_dv_loop_seqk_parallel_kernelI23Flash_bwd_kernel_traitsILi64ELi64ELi128ELi8ELi2ELi4ELi4ELb1ELb0EN7cutlass10bfloat16_tE19Flash_kernel_traitsILi64ELi64ELi128ELi8ES3_EELb0ELb0ELb0ELb0ELb0ELb1ELb0EEEvNS_16Flash_bwd_paramsE --------------------------
	.section	.text._ZN5flash44flash_bwd_dq_dk_dv_loop_seqk_parallel_kernelI23Flash_bwd_kernel_traitsILi64ELi64ELi128ELi8ELi2ELi4ELi4ELb1ELb0EN7cutlass10bfloat16_tE19Flash_kernel_traitsILi64ELi64ELi128ELi8ES3_EELb0ELb0ELb0ELb0ELb0ELb1ELb0EEEvNS_16Flash_bwd_paramsE,"ax",@progbits
	.align	128
        .global         _ZN5flash44flash_bwd_dq_dk_dv_loop_seqk_parallel_kernelI23Flash_bwd_kernel_traitsILi64ELi64ELi128ELi8ELi2ELi4ELi4ELb1ELb0EN7cutlass10bfloat16_tE19Flash_kernel_traitsILi64ELi64ELi128ELi8ES3_EELb0ELb0ELb0ELb0ELb0ELb1ELb0EEEvNS_16Flash_bwd_paramsE
        .type           _ZN5flash44flash_bwd_dq_dk_dv_loop_seqk_parallel_kernelI23Flash_bwd_kernel_traitsILi64ELi64ELi128ELi8ELi2ELi4ELi4ELb1ELb0EN7cutlass10bfloat16_tE19Flash_kernel_traitsILi64ELi64ELi128ELi8ES3_EELb0ELb0ELb0ELb0ELb0ELb1ELb0EEEvNS_16Flash_bwd_paramsE,@function
        .size           _ZN5flash44flash_bwd_dq_dk_dv_loop_seqk_parallel_kernelI23Flash_bwd_kernel_traitsILi64ELi64ELi128ELi8ELi2ELi4ELi4ELb1ELb0EN7cutlass10bfloat16_tE19Flash_kernel_traitsILi64ELi64ELi128ELi8ES3_EELb0ELb0ELb0ELb0ELb0ELb1ELb0EEEvNS_16Flash_bwd_paramsE,(.L_x_2455 - _ZN5flash44flash_bwd_dq_dk_dv_loop_seqk_parallel_kernelI23Flash_bwd_kernel_traitsILi64ELi64ELi128ELi8ELi2ELi4ELi4ELb1ELb0EN7cutlass10bfloat16_tE19Flash_kernel_traitsILi64ELi64ELi128ELi8ES3_EELb0ELb0ELb0ELb0ELb0ELb1ELb0EEEvNS_16Flash_bwd_paramsE)
        .other          _ZN5flash44flash_bwd_dq_dk_dv_loop_seqk_parallel_kernelI23Flash_bwd_kernel_traitsILi64ELi64ELi128ELi8ELi2ELi4ELi4ELb1ELb0EN7cutlass10bfloat16_tE19Flash_kernel_traitsILi64ELi64ELi128ELi8ES3_EELb0ELb0ELb0ELb0ELb0ELb1ELb0EEEvNS_16Flash_bwd_paramsE,@"STO_CUDA_ENTRY STV_DEFAULT"
_ZN5flash44flash_bwd_dq_dk_dv_loop_seqk_parallel_kernelI23Flash_bwd_kernel_traitsILi64ELi64ELi128ELi8ELi2ELi4ELi4ELb1ELb0EN7cutlass10bfloat16_tE19Flash_kernel_traitsILi64ELi64ELi128ELi8ES3_EELb0ELb0ELb0ELb0ELb0ELb1ELb0EEEvNS_16Flash_bwd_paramsE:
.text._ZN5flash44flash_bwd_dq_dk_dv_loop_seqk_parallel_kernelI23Flash_bwd_kernel_traitsILi64ELi64ELi128ELi8ELi2ELi4ELi4ELb1ELb0EN7cutlass10bfloat16_tE19Flash_kernel_traitsILi64ELi64ELi128ELi8ES3_EELb0ELb0ELb0ELb0ELb0ELb1ELb0EEEvNS_16Flash_bwd_paramsE:
[----:B------:R-:W-:Y:S01]  /*0000*/  LDC R1, c[0x0][0x28] ;  /* 0x00000a00ff017b82 */ /* 0x000fe20000000800 */
[----:B------:R-:W1:Y:S01]  /*0010*/  S2R R201, SR_CTAID.X ;  /* 0x0000000000c97919 */ /* 0x000e620000002500 */
[----:B------:R-:W-:Y:S02]  /*0020*/  ULDC UR5, c[0x0][0x2c8] ;  /* 0x0000b20000057ab9 */ /* 0x000fe40000000800 */
[----:B------:R-:W-:-:S04]  /*0030*/  UIADD3 UR5, UR5, 0x7f, URZ ;  /* 0x0000007f05057890 */ /* 0x000fc8000fffe03f */
[----:B------:R-:W-:-:S04]  /*0040*/  USHF.R.S32.HI UR4, URZ, 0x1f, UR5 ;  /* 0x0000001f3f047899 */ /* 0x000fc80008011405 */
[----:B------:R-:W-:-:S04]  /*0050*/  ULEA.HI UR4, UR4, UR5, URZ, 0x7 ;  /* 0x0000000504047291 */ /* 0x000fc8000f8f383f */
[----:B------:R-:W-:-:S06]  /*0060*/  USHF.R.S32.HI UR7, URZ, 0x7, UR4 ;  /* 0x000000073f077899 */ /* 0x000fcc0008011404 */
[----:B-1----:R-:W-:-:S13]  /*0070*/  ISETP.GE.AND P0, PT, R201, UR7, PT ;  /* 0x00000007c9007c0c */ /* 0x002fda000bf06270 */
[----:B------:R-:W-:Y:S05]  /*0080*/  @P0 EXIT ;  /* 0x000000000000094d */ /* 0x000fea0003800000 */
[----:B------:R-:W1:Y:S01]  /*0090*/  S2R R8, SR_TID.X ;  /* 0x0000000000087919 */ /* 0x000e620000002100 */
[----:B------:R-:W2:Y:S01]  /*00a0*/  S2UR UR6, SR_CgaCtaId ;  /* 0x00000000000679c3 */ /* 0x000ea20000008800 */
[----:B------:R-:W-:Y:S01]  /*00b0*/  UMOV UR4, 0x400 ;  /* 0x0000040000047882 */ /* 0x000fe20000000000 */
[----:B------:R-:W-:Y:S01]  /*00c0*/  IMAD.MOV.U32 R213, RZ, RZ, 0x20 ;  /* 0x00000020ffd57424 */ /* 0x000fe200078e00ff */
[----:B------:R-:W3:Y:S01]  /*00d0*/  S2R R200, SR_CTAID.Y ;  /* 0x0000000000c87919 */ /* 0x000ee20000002600 */
[----:B------:R-:W-:Y:S01]  /*00e0*/  ULDC.64 UR14, c[0x0][0x208] ;  /* 0x00008200000e7ab9 */ /* 0x000fe20000000a00 */
[----:B------:R-:W-:Y:S01]  /*00f0*/  ULDC.64 UR12, c[0x0][0x300] ;  /* 0x0000c000000c7ab9 */ /* 0x000fe20000000a00 */
[----:B------:R-:W4:Y:S01]  /*0100*/  S2R R199, SR_CTAID.Z ;  /* 0x0000000000c77919 */ /* 0x000f220000002700 */
[----:B--2---:R-:W-:-:S04]  /*0110*/  ULEA UR6, UR6, UR4, 0x18 ;  /* 0x0000000406067291 */ /* 0x004fc8000f8ec03f */
[----:B------:R-:W-:Y:S02]  /*0120*/  UIADD3 UR4, UR6, 0x6000, URZ ;  /* 0x0000600006047890 */ /* 0x000fe4000fffe03f */
[----:B------:R-:W-:Y:S01]  /*0130*/  UIADD3 UR5, UR6, 0xa000, URZ ;  /* 0x0000a00006057890 */ /* 0x000fe2000fffe03f */
[----:B-1----:R-:W-:-:S04]  /*0140*/  SHF.R.S32.HI R11, RZ, 0x1f, R8 ;  /* 0x0000001fff0b7819 */ /* 0x002fc80000011408 */
[CC--:B------:R-:W-:Y:S02]  /*0150*/  LEA.HI R19, R11.reuse, R8.reuse, RZ, 0x4 ;  /* 0x000000080b137211 */ /* 0x0c0fe400078f20ff */
[----:B------:R-:W-:Y:S02]  /*0160*/  LEA.HI R12, R11, R8, RZ, 0x2 ;  /* 0x000000080b0c7211 */ /* 0x000fe400078f10ff */
[----:B------:R-:W-:Y:S02]  /*0170*/  SHF.R.S32.HI R2, RZ, 0x4, R19 ;  /* 0x00000004ff027819 */ /* 0x000fe40000011413 */
[--C-:B------:R-:W-:Y:S02]  /*0180*/  SHF.R.S32.HI R6, RZ, 0x2, R12.reuse ;  /* 0x00000002ff067819 */ /* 0x100fe4000001140c */
[----:B------:R-:W-:Y:S02]  /*0190*/  LEA.HI R0, R19, R2, RZ, 0x1 ;  /* 0x0000000213007211 */ /* 0x000fe400078f08ff */
[----:B------:R-:W-:-:S02]  /*01a0*/  SHF.R.S32.HI R5, RZ, 0x1f, R12 ;  /* 0x0000001fff057819 */ /* 0x000fc4000001140c */
[CC--:B------:R-:W-:Y:S02]  /*01b0*/  LEA.HI R17, R11.reuse, R8.reuse, RZ, 0x3 ;  /* 0x000000080b117211 */ /* 0x0c0fe400078f18ff */
[----:B------:R-:W-:Y:S02]  /*01c0*/  LEA.HI R7, R11, R8, RZ, 0x5 ;  /* 0x000000080b077211 */ /* 0x000fe400078f28ff */
[----:B------:R-:W-:Y:S02]  /*01d0*/  LOP3.LUT R0, R0, 0xfffffffe, RZ, 0xc0, !PT ;  /* 0xfffffffe00007812 */ /* 0x000fe400078ec0ff */
[----:B------:R-:W-:Y:S02]  /*01e0*/  LEA.HI R5, R5, R6, RZ, 0x3 ;  /* 0x0000000605057211 */ /* 0x000fe400078f18ff */
[----:B------:R-:W-:Y:S01]  /*01f0*/  LOP3.LUT R3, R17, 0xfffffff8, RZ, 0xc0, !PT ;  /* 0xfffffff811037812 */ /* 0x000fe200078ec0ff */
[----:B------:R-:W-:Y:S01]  /*0200*/  IMAD.IADD R0, R2, 0x1, -R0 ;  /* 0x0000000102007824 */ /* 0x000fe200078e0a00 */
[----:B------:R-:W-:-:S02]  /*0210*/  SHF.R.S32.HI R186, RZ, 0x5, R7 ;  /* 0x00000005ffba7819 */ /* 0x000fc40000011407 */
[----:B------:R-:W-:Y:S01]  /*0220*/  SHF.R.S32.HI R13, RZ, 0x1f, R7 ;  /* 0x0000001fff0d7819 */ /* 0x000fe20000011407 */
[----:B------:R-:W-:Y:S01]  /*0230*/  IMAD.IADD R3, R8, 0x1, -R3 ;  /* 0x0000000108037824 */ /* 0x000fe200078e0a03 */
[----:B------:R-:W-:Y:S01]  /*0240*/  LOP3.LUT R5, R5, 0xfffffff8, RZ, 0xc0, !PT ;  /* 0xfffffff805057812 */ /* 0x000fe200078ec0ff */
[----:B------:R-:W-:Y:S01]  /*0250*/  IMAD.SHL.U32 R177, R0, 0x8, RZ ;  /* 0x0000000800b17824 */ /* 0x000fe200078e00ff */
[----:B------:R-:W-:Y:S01]  /*0260*/  LEA.HI R2, R13, R186, RZ, 0x2 ;  /* 0x000000ba0d027211 */ /* 0x000fe200078f10ff */
[C---:B------:R-:W-:Y:S01]  /*0270*/  IMAD.SHL.U32 R188, R3.reuse, 0x8, RZ ;  /* 0x0000000803bc7824 */ /* 0x040fe200078e00ff */
[----:B------:R-:W-:Y:S01]  /*0280*/  SHF.R.S32.HI R187, RZ, 0x3, R17 ;  /* 0x00000003ffbb7819 */ /* 0x000fe20000011411 */
[----:B------:R-:W-:Y:S01]  /*0290*/  IMAD.IADD R5, R6, 0x1, -R5 ;  /* 0x0000000106057824 */ /* 0x000fe200078e0a05 */
[----:B------:R-:W-:Y:S01]  /*02a0*/  LOP3.LUT R13, R2, 0xfffffffc, RZ, 0xc0, !PT ;  /* 0xfffffffc020d7812 */ /* 0x000fe200078ec0ff */
[----:B------:R-:W-:Y:S01]  /*02b0*/  IMAD.SHL.U32 R6, R3, 0x40, RZ ;  /* 0x0000004003067824 */ /* 0x000fe200078e00ff */
[----:B------:R-:W-:Y:S01]  /*02c0*/  LOP3.LUT R19, R19, 0xfffffff0, RZ, 0xc0, !PT ;  /* 0xfffffff013137812 */ /* 0x000fe200078ec0ff */
[----:B------:R-:W-:Y:S01]  /*02d0*/  IMAD.SHL.U32 R15, R187, 0x40, RZ ;  /* 0x00000040bb0f7824 */ /* 0x000fe200078e00ff */
[----:B------:R-:W-:Y:S01]  /*02e0*/  LEA.HI R10, R11, R8, RZ, 0x6 ;  /* 0x000000080b0a7211 */ /* 0x000fe200078f30ff */
[----:B------:R-:W-:Y:S01]  /*02f0*/  IMAD.IADD R2, R186, 0x1, -R13 ;  /* 0x00000001ba027824 */ /* 0x000fe200078e0a0d */
[----:B------:R-:W-:Y:S01]  /*0300*/  LOP3.LUT R6, R6, 0x1c0, RZ, 0xc0, !PT ;  /* 0x000001c006067812 */ /* 0x000fe200078ec0ff */
[----:B------:R-:W-:Y:S01]  /*0310*/  IMAD.IADD R19, R8, 0x1, -R19 ;  /* 0x0000000108137824 */ /* 0x000fe200078e0a13 */
[----:B------:R-:W-:Y:S01]  /*0320*/  LOP3.LUT R15, R15, 0x1c0, RZ, 0xc0, !PT ;  /* 0x000001c00f0f7812 */ /* 0x000fe200078ec0ff */
[----:B------:R-:W-:Y:S01]  /*0330*/  IMAD.SHL.U32 R13, R0, 0x200, RZ ;  /* 0x00000200000d7824 */ /* 0x000fe200078e00ff */
[----:B------:R-:W-:-:S02]  /*0340*/  LOP3.LUT P4, RZ, R3, 0x2, RZ, 0xc0, !PT ;  /* 0x0000000203ff7812 */ /* 0x000fc4000788c0ff */
[----:B------:R-:W-:Y:S01]  /*0350*/  LOP3.LUT P3, RZ, R3, 0x4, RZ, 0xc0, !PT ;  /* 0x0000000403ff7812 */ /* 0x000fe2000786c0ff */
[----:B------:R-:W-:Y:S01]  /*0360*/  IMAD.SHL.U32 R3, R2, 0x10, RZ ;  /* 0x0000001002037824 */ /* 0x000fe200078e00ff */
[----:B------:R-:W-:Y:S02]  /*0370*/  SHF.R.S32.HI R10, RZ, 0x6, R10 ;  /* 0x00000006ff0a7819 */ /* 0x000fe4000001140a */
[----:B------:R-:W-:Y:S02]  /*0380*/  LOP3.LUT R180, R6, 0x8, R17, 0xf8, !PT ;  /* 0x0000000806b47812 */ /* 0x000fe400078ef811 */
[----:B------:R-:W-:Y:S02]  /*0390*/  SHF.R.U32.HI R175, RZ, 0x3, R6 ;  /* 0x00000003ffaf7819 */ /* 0x000fe40000011606 */
[----:B------:R-:W-:Y:S02]  /*03a0*/  SHF.R.U32.HI R9, RZ, 0x3, R15 ;  /* 0x00000003ff097819 */ /* 0x000fe4000001160f */
[----:B------:R-:W-:-:S02]  /*03b0*/  LOP3.LUT R4, R15, 0x38, R188, 0xf8, !PT ;  /* 0x000000380f047812 */ /* 0x000fc400078ef8bc */
[----:B------:R-:W-:Y:S01]  /*03c0*/  LOP3.LUT R14, R6, 0x30, R3, 0xf8, !PT ;  /* 0x00000030060e7812 */ /* 0x000fe200078ef803 */
[----:B------:R-:W-:Y:S01]  /*03d0*/  IMAD R3, R10, 0x800, R13 ;  /* 0x000008000a037824 */ /* 0x000fe200078e020d */
[----:B------:R-:W-:Y:S02]  /*03e0*/  LOP3.LUT R180, R180, R175, RZ, 0x3c, !PT ;  /* 0x000000afb4b47212 */ /* 0x000fe400078e3cff */
[----:B------:R-:W-:Y:S02]  /*03f0*/  LOP3.LUT R9, R4, R9, RZ, 0x3c, !PT ;  /* 0x0000000904097212 */ /* 0x000fe400078e3cff */
[----:B------:R-:W-:Y:S01]  /*0400*/  SHF.R.S32.HI R4, RZ, 0x1f, R19 ;  /* 0x0000001fff047819 */ /* 0x000fe20000011413 */
[----:B------:R-:W-:Y:S01]  /*0410*/  IMAD.IADD R180, R3, 0x1, R180 ;  /* 0x0000000103b47824 */ /* 0x000fe200078e02b4 */
[C---:B------:R-:W-:Y:S01]  /*0420*/  LOP3.LUT R15, R5.reuse, 0x1, RZ, 0xc0, !PT ;  /* 0x00000001050f7812 */ /* 0x040fe200078ec0ff */
[----:B------:R-:W-:Y:S01]  /*0430*/  IMAD R194, R10, 0x200, R9 ;  /* 0x000002000ac27824 */ /* 0x000fe200078e0209 */
[----:B------:R-:W-:Y:S01]  /*0440*/  LEA.HI R4, R4, R19, RZ, 0x3 ;  /* 0x0000001304047211 */ /* 0x000fe200078f18ff */
[----:B------:R-:W-:Y:S01]  /*0450*/  IMAD.SHL.U32 R10, R10, 0x20, RZ ;  /* 0x000000200a0a7824 */ /* 0x000fe200078e00ff */
[----:B------:R-:W-:Y:S01]  /*0460*/  LOP3.LUT R3, R12, 0x7ffffffc, RZ, 0xc0, !PT ;  /* 0x7ffffffc0c037812 */ /* 0x000fe200078ec0ff */
[----:B------:R-:W-:Y:S01]  /*0470*/  IMAD.SHL.U32 R9, R5, 0x40, RZ ;  /* 0x0000004005097824 */ /* 0x000fe200078e00ff */
[----:B------:R-:W-:Y:S01]  /*0480*/  LOP3.LUT R193, R7, 0xffffffe0, RZ, 0xc0, !PT ;  /* 0xffffffe007c17812 */ /* 0x000fe200078ec0ff */
[----:B------:R-:W-:Y:S01]  /*0490*/  IMAD.SHL.U32 R192, R4, 0x40, RZ ;  /* 0x0000004004c07824 */ /* 0x000fe200078e00ff */
[----:B------:R-:W-:Y:S01]  /*04a0*/  LEA.HI R12, R11, R8, RZ, 0x7 ;  /* 0x000000080b0c7211 */ /* 0x000fe200078f38ff */
[----:B------:R-:W-:Y:S01]  /*04b0*/  IMAD.IADD R11, R8, 0x1, -R3 ;  /* 0x00000001080b7824 */ /* 0x000fe200078e0a03 */
[----:B------:R-:W-:Y:S01]  /*04c0*/  LOP3.LUT R6, R4, 0xfffffff8, RZ, 0xc0, !PT ;  /* 0xfffffff804067812 */ /* 0x000fe200078ec0ff */
[C---:B------:R-:W-:Y:S01]  /*04d0*/  IMAD.IADD R193, R8.reuse, 0x1, -R193 ;  /* 0x0000000108c17824 */ /* 0x040fe200078e0ac1 */
[----:B------:R-:W-:Y:S01]  /*04e0*/  ISETP.NE.U32.AND P0, PT, R15, 0x1, PT ;  /* 0x000000010f00780c */ /* 0x000fe20003f05070 */
[----:B------:R-:W-:Y:S01]  /*04f0*/  IMAD.SHL.U32 R3, R8, 0x2, RZ ;  /* 0x0000000208037824 */ /* 0x000fe200078e00ff */
[----:B------:R-:W-:Y:S01]  /*0500*/  LEA.HI R7, R7, R186, RZ, 0x1 ;  /* 0x000000ba07077211 */ /* 0x000fe200078f08ff */
[----:B------:R-:W-:Y:S01]  /*0510*/  IMAD.IADD R6, R19, 0x1, -R6 ;  /* 0x0000000113067824 */ /* 0x000fe200078e0a06 */
[----:B------:R-:W-:-:S02]  /*0520*/  SHF.R.S32.HI R8, RZ, 0x7, R12 ;  /* 0x00000007ff087819 */ /* 0x000fc4000001140c */
[----:B------:R-:W-:Y:S01]  /*0530*/  R2P PR, R5, 0x6 ;  /* 0x0000000605007804 */ /* 0x000fe20000000000 */
[----:B------:R-:W-:Y:S01]  /*0540*/  IMAD.SHL.U32 R5, R11, 0x2, RZ ;  /* 0x000000020b057824 */ /* 0x000fe200078e00ff */
[----:B------:R-:W-:Y:S01]  /*0550*/  LOP3.LUT R7, R7, 0xfffffffe, RZ, 0xc0, !PT ;  /* 0xfffffffe07077812 */ /* 0x000fe200078ec0ff */
[----:B------:R-:W-:Y:S01]  /*0560*/  IMAD.SHL.U32 R202, R8, 0x8, RZ ;  /* 0x0000000808ca7824 */ /* 0x000fe200078e00ff */
[----:B------:R-:W-:Y:S01]  /*0570*/  LOP3.LUT R190, R10, 0x6, R3, 0xf8, !PT ;  /* 0x000000060abe7812 */ /* 0x000fe200078ef803 */
[----:B------:R-:W-:Y:S01]  /*0580*/  IMAD R8, R8, 0x1000, R5 ;  /* 0x0000100008087824 */ /* 0x000fe200078e0205 */
[----:B------:R-:W-:Y:S01]  /*0590*/  LOP3.LUT R11, R9, 0x1c0, RZ, 0xc0, !PT ;  /* 0x000001c0090b7812 */ /* 0x000fe200078ec0ff */
[----:B------:R-:W-:Y:S01]  /*05a0*/  IMAD.IADD R3, R186, 0x1, -R7 ;  /* 0x00000001ba037824 */ /* 0x000fe200078e0a07 */
[----:B------:R-:W-:Y:S01]  /*05b0*/  LOP3.LUT R202, R202, 0x8, RZ, 0xc0, !PT ;  /* 0x00000008caca7812 */ /* 0x000fe200078ec0ff */
[----:B------:R-:W-:Y:S01]  /*05c0*/  IMAD.SHL.U32 R6, R6, 0x40, RZ ;  /* 0x0000004006067824 */ /* 0x000fe200078e00ff */
[----:B------:R-:W-:Y:S01]  /*05d0*/  SHF.R.U32.HI R9, RZ, 0x3, R11 ;  /* 0x00000003ff097819 */ /* 0x000fe2000001160b */
[----:B------:R-:W-:Y:S01]  /*05e0*/  IMAD R203, R3, 0x400, R8 ;  /* 0x0000040003cb7824 */ /* 0x000fe200078e0208 */
[----:B------:R-:W-:Y:S01]  /*05f0*/  LOP3.LUT R10, R11, 0x20, R10, 0xf8, !PT ;  /* 0x000000200b0a7812 */ /* 0x000fe200078ef80a */
[----:B------:R-:W-:Y:S01]  /*0600*/  IMAD.SHL.U32 R7, R0, 0x10, RZ ;  /* 0x0000001000077824 */ /* 0x000fe200078e00ff */
[----:B------:R-:W-:Y:S01]  /*0610*/  LOP3.LUT R8, R6, 0x1c0, RZ, 0xc0, !PT ;  /* 0x000001c006087812 */ /* 0x000fe200078ec0ff */
[----:B------:R-:W-:Y:S01]  /*0620*/  IMAD R5, R2, 0x400, R5 ;  /* 0x0000040002057824 */ /* 0x000fe200078e0205 */
[----:B------:R-:W-:-:S02]  /*0630*/  SHF.R.S32.HI R6, RZ, 0x1f, R193 ;  /* 0x0000001fff067819 */ /* 0x000fc400000114c1 */
[----:B------:R-:W-:Y:S02]  /*0640*/  LOP3.LUT R7, R202, 0x10, R7, 0xf8, !PT ;  /* 0x00000010ca077812 */ /* 0x000fe400078ef807 */
[----:B------:R-:W-:Y:S02]  /*0650*/  SHF.R.U32.HI R0, RZ, 0x3, R8 ;  /* 0x00000003ff007819 */ /* 0x000fe40000011608 */
[----:B------:R-:W-:Y:S02]  /*0660*/  LEA.HI R6, R6, R193, RZ, 0x2 ;  /* 0x000000c106067211 */ /* 0x000fe400078f10ff */
[----:B------:R-:W-:Y:S02]  /*0670*/  LOP3.LUT R177, R8, 0x8, R177, 0xf8, !PT ;  /* 0x0000000808b17812 */ /* 0x000fe400078ef8b1 */
[----:B------:R-:W-:Y:S02]  /*0680*/  LOP3.LUT R192, R192, 0xfffffe00, RZ, 0xc0, !PT ;  /* 0xfffffe00c0c07812 */ /* 0x000fe400078ec0ff */
[----:B------:R-:W-:-:S02]  /*0690*/  LOP3.LUT R202, R9, R11, R202, 0x1e, !PT ;  /* 0x0000000b09ca7212 */ /* 0x000fc400078e1eca */
[----:B------:R-:W-:Y:S01]  /*06a0*/  LOP3.LUT R10, R10, R9, RZ, 0x3c, !PT ;  /* 0x000000090a0a7212 */ /* 0x000fe200078e3cff */
[----:B------:R-:W-:Y:S01]  /*06b0*/  IMAD R2, R2, 0x400, R192 ;  /* 0x0000040002027824 */ /* 0x000fe200078e02c0 */
[----:B------:R-:W-:Y:S01]  /*06c0*/  LOP3.LUT R7, R0, R7, R8, 0x1e, !PT ;  /* 0x0000000700077212 */ /* 0x000fe200078e1e08 */
[----:B------:R-:W-:Y:S01]  /*06d0*/  IMAD.IADD R202, R5, 0x1, R202 ;  /* 0x0000000105ca7824 */ /* 0x000fe200078e02ca */
[----:B------:R-:W-:Y:S01]  /*06e0*/  SHF.R.S32.HI R6, RZ, 0x2, R6 ;  /* 0x00000002ff067819 */ /* 0x000fe20000011406 */
[----:B------:R-:W-:Y:S01]  /*06f0*/  IMAD.IADD R203, R10, 0x1, R203 ;  /* 0x000000010acb7824 */ /* 0x000fe200078e02cb */
[----:B------:R-:W-:Y:S01]  /*0700*/  LOP3.LUT R177, R177, R0, RZ, 0x3c, !PT ;  /* 0x00000000b1b17212 */ /* 0x000fe200078e3cff */
[----:B------:R-:W-:Y:S01]  /*0710*/  IMAD R0, R3, 0x400, R192 ;  /* 0x0000040003007824 */ /* 0x000fe200078e02c0 */
[----:B------:R-:W-:Y:S01]  /*0720*/  LOP3.LUT R192, R7, R192, RZ, 0xfc, !PT ;  /* 0x000000c007c07212 */ /* 0x000fe200078efcff */
[----:B------:R-:W-:Y:S01]  /*0730*/  IMAD R191, R3, 0x10, R6 ;  /* 0x0000001003bf7824 */ /* 0x000fe200078e0206 */
[C---:B------:R-:W-:Y:S01]  /*0740*/  SEL R5, R213.reuse, 0xffffffe0, !P4 ;  /* 0xffffffe0d5057807 */ /* 0x040fe20006000000 */
[----:B------:R-:W-:Y:S01]  /*0750*/  IMAD.MOV.U32 R7, RZ, RZ, 0x40 ;  /* 0x00000040ff077424 */ /* 0x000fe200078e00ff */
[----:B------:R-:W-:Y:S01]  /*0760*/  LEA R202, R202, UR4, 0x1 ;  /* 0x00000004caca7c11 */ /* 0x000fe2000f8e08ff */
[----:B------:R-:W-:Y:S01]  /*0770*/  IMAD.IADD R181, R0, 0x1, R177 ;  /* 0x0000000100b57824 */ /* 0x000fe200078e02b1 */
[----:B------:R-:W-:Y:S01]  /*0780*/  SEL R213, R213, 0xffffffe0, !P1 ;  /* 0xffffffe0d5d57807 */ /* 0x000fe20004800000 */
[----:B------:R-:W-:Y:S01]  /*0790*/  IMAD.IADD R177, R177, 0x1, R2 ;  /* 0x00000001b1b17824 */ /* 0x000fe200078e0202 */
[----:B------:R-:W-:Y:S01]  /*07a0*/  SEL R7, R7, 0xffffffc0, !P3 ;  /* 0xffffffc007077807 */ /* 0x000fe20005800000 */
[----:B------:R-:W-:Y:S01]  /*07b0*/  IMAD.MOV.U32 R2, RZ, RZ, -0x10 ;  /* 0xfffffff0ff027424 */ /* 0x000fe200078e00ff */
[----:B------:R-:W-:Y:S01]  /*07c0*/  LEA R0, R180, UR5, 0x1 ;  /* 0x00000005b4007c11 */ /* 0x000fe2000f8e08ff */
[----:B------:R-:W-:Y:S01]  /*07d0*/  VIADD R196, R191, 0xffffffc0 ;  /* 0xffffffc0bfc47836 */ /* 0x000fe20000000000 */
[----:B------:R-:W-:Y:S01]  /*07e0*/  LEA R203, R203, UR6, 0x1 ;  /* 0x00000006cbcb7c11 */ /* 0x000fe2000f8e08ff */
[----:B------:R-:W-:Y:S01]  /*07f0*/  IMAD.U32 R3, RZ, RZ, UR6 ;  /* 0x00000006ff037e24 */ /* 0x000fe2000f8e00ff */
[----:B------:R-:W-:Y:S01]  /*0800*/  LOP3.LUT R14, R14, 0x8, R17, 0xf8, !PT ;  /* 0x000000080e0e7812 */ /* 0x000fe200078ef811 */
[----:B------:R-:W-:Y:S01]  /*0810*/  IMAD.SHL.U32 R172, R192, 0x2, RZ ;  /* 0x00000002c0ac7824 */ /* 0x000fe200078e00ff */
[----:B------:R-:W-:Y:S01]  /*0820*/  SEL R2, R2, 0x10, !P0 ;  /* 0x0000001002027807 */ /* 0x000fe20004000000 */
[----:B------:R-:W-:Y:S01]  /*0830*/  VIADD R204, R202, 0x40 ;  /* 0x00000040cacc7836 */ /* 0x000fe20000000000 */
[----:B------:R-:W-:Y:S01]  /*0840*/  SHF.R.S32.HI R195, RZ, 0x1f, R196 ;  /* 0x0000001fffc37819 */ /* 0x000fe200000114c4 */
[----:B------:R-:W-:Y:S01]  /*0850*/  IMAD.IADD R178, R0, 0x1, R7 ;  /* 0x0000000100b27824 */ /* 0x000fe200078e0207 */
[----:B------:R-:W-:Y:S01]  /*0860*/  LOP3.LUT R175, R13, R14, R175, 0xf6, !PT ;  /* 0x0000000e0daf7212 */ /* 0x000fe200078ef6af */
[----:B------:R-:W-:Y:S01]  /*0870*/  IMAD.IADD R207, R203, 0x1, R213 ;  /* 0x00000001cbcf7824 */ /* 0x000fe200078e02d5 */
[----:B------:R-:W-:Y:S01]  /*0880*/  SHF.L.U64.HI R195, R196, 0x2, R195 ;  /* 0x00000002c4c37819 */ /* 0x000fe200000102c3 */
[----:B------:R-:W-:Y:S01]  /*0890*/  @P2 VIADD R204, R202, 0xffffffc0 ;  /* 0xffffffc0cacc2836 */ /* 0x000fe20000000000 */
[----:B------:R-:W-:Y:S01]  /*08a0*/  IADD3 R174, R172, 0x4000, R3 ;  /* 0x00004000acae7810 */ /* 0x000fe20007ffe003 */
[----:B------:R-:W-:Y:S01]  /*08b0*/  VIADD R205, R202, 0x420 ;  /* 0x00000420cacd7836 */ /* 0x000fe20000000000 */
[----:B------:R-:W-:Y:S01]  /*08c0*/  LEA R197, R194, UR6, 0x1 ;  /* 0x00000006c2c57c11 */ /* 0x000fe2000f8e08ff */
[----:B------:R-:W-:Y:S01]  /*08d0*/  IMAD.IADD R206, R213, 0x1, R202 ;  /* 0x00000001d5ce7824 */ /* 0x000fe200078e02ca */
[----:B------:R-:W-:Y:S01]  /*08e0*/  SHF.R.S32.HI R198, RZ, 0x1f, R191 ;  /* 0x0000001fffc67819 */ /* 0x000fe200000114bf */
[----:B------:R-:W-:Y:S01]  /*08f0*/  IMAD.SHL.U32 R196, R196, 0x4, RZ ;  /* 0x00000004c4c47824 */ /* 0x000fe200078e00ff */
[----:B------:R-:W-:Y:S01]  /*0900*/  LEA R175, R175, UR6, 0x1 ;  /* 0x00000006afaf7c11 */ /* 0x000fe2000f8e08ff */
[----:B------:R-:W-:Y:S01]  /*0910*/  IMAD.IADD R179, R0, 0x1, R5 ;  /* 0x0000000100b37824 */ /* 0x000fe200078e0205 */
[----:B------:R-:W-:Y:S01]  /*0920*/  LEA R177, R177, UR5, 0x1 ;  /* 0x00000005b1b17c11 */ /* 0x000fe2000f8e08ff */
[----:B------:R-:W-:-:S02]  /*0930*/  IMAD.IADD R176, R5, 0x1, R178 ;  /* 0x0000000105b07824 */ /* 0x000fc400078e02b2 */
[----:B------:R-:W-:Y:S02]  /*0940*/  IMAD.IADD R208, R203, 0x1, R2 ;  /* 0x00000001cbd07824 */ /* 0x000fe400078e0202 */
[----:B------:R-:W-:Y:S02]  /*0950*/  @P1 VIADD R205, R202, 0x3e0 ;  /* 0x000003e0cacd1836 */ /* 0x000fe40000000000 */
[----:B------:R-:W-:Y:S02]  /*0960*/  IMAD.IADD R209, R2, 0x1, R207 ;  /* 0x0000000102d17824 */ /* 0x000fe400078e02cf */
[----:B------:R-:W-:Y:S02]  /*0970*/  VIADD R172, R172, UR4 ;  /* 0x00000004acac7c36 */ /* 0x000fe40008000000 */
[----:B---34-:R-:W-:-:S07]  /*0980*/  IMAD.IADD R213, R213, 0x1, R204 ;  /* 0x00000001d5d57824 */ /* 0x018fce00078e02cc */
.L_x_44:
[----:B-1-34-:R-:W1:Y:S01]  /*0990*/  LDC.64 R4, c[0x0][0x2f0] ;  /* 0x0000bc00ff047b82 */ /* 0x01ae620000000a00 */
[C---:B------:R-:W-:Y:S01]  /*09a0*/  IMAD.SHL.U32 R7, R200.reuse, 0x4, RZ ;  /* 0x00000004c8077824 */ /* 0x040fe200078e00ff */
[----:B------:R-:W-:Y:S01]  /*09b0*/  SHF.R.S32.HI R21, RZ, 0x1f, R200 ;  /* 0x0000001fff157819 */ /* 0x000fe200000114c8 */
[----:B------:R-:W-:Y:S01]  /*09c0*/  IMAD.MOV.U32 R23, RZ, RZ, -0x1 ;  /* 0xffffffffff177424 */ /* 0x000fe200078e00ff */
[----:B------:R-:W-:Y:S02]  /*09d0*/  ISETP.NE.U32.AND P4, PT, RZ, UR12, PT ;  /* 0x0000000cff007c0c */ /* 0x000fe4000bf85070 */
[----:B------:R-:W-:Y:S02]  /*09e0*/  SHF.L.U64.HI R0, R200, 0x2, R21 ;  /* 0x00000002c8007819 */ /* 0x000fe40000010215 */
[----:B------:R-:W2:Y:S01]  /*09f0*/  LDC.64 R2, c[0x0][0x308] ;  /* 0x0000c200ff027b82 */ /* 0x000ea20000000a00 */
[----:B------:R-:W-:Y:S02]  /*0a00*/  ISETP.NE.AND.EX P4, PT, RZ, UR13, PT, P4 ;  /* 0x0000000dff007c0c */ /* 0x000fe4000bf85340 */
[----:B-1----:R-:W-:-:S02]  /*0a10*/  ISETP.NE.U32.AND P0, PT, R4, RZ, PT ;  /* 0x000000ff0400720c */ /* 0x002fc40003f05070 */
[----:B------:R-:W-:Y:S02]  /*0a20*/  IADD3 R12, P1, R7, R4, RZ ;  /* 0x00000004070c7210 */ /* 0x000fe40007f3e0ff */
[----:B------:R-:W-:-:S03]  /*0a30*/  ISETP.NE.AND.EX P0, PT, R5, RZ, PT, P0 ;  /* 0x000000ff0500720c */ /* 0x000fc60003f05300 */
[----:B------:R-:W-:Y:S01]  /*0a40*/  IMAD.X R13, R0, 0x1, R5, P1 ;  /* 0x00000001000d7824 */ /* 0x000fe200008e0605 */
[----:B--2---:R-:W-:Y:S01]  /*0a50*/  ISETP.NE.U32.AND P3, PT, R2, RZ, PT ;  /* 0x000000ff0200720c */ /* 0x004fe20003f65070 */
[----:B------:R-:W-:Y:S02]  /*0a60*/  IMAD.MOV.U32 R225, RZ, RZ, RZ ;  /* 0x000000ffffe17224 */ /* 0x000fe400078e00ff */
[----:B------:R-:W-:Y:S01]  /*0a70*/  @P4 IADD3 R8, P2, R7, UR12, RZ ;  /* 0x0000000c07084c10 */ /* 0x000fe2000ff5e0ff */
[----:B------:R-:W1:Y:S01]  /*0a80*/  LDC.U8 R6, c[0x0][0x3c2] ;  /* 0x0000f080ff067b82 */ /* 0x000e620000000000 */
[----:B------:R-:W-:-:S04]  /*0a90*/  ISETP.NE.AND.EX P3, PT, R3, RZ, PT, P3 ;  /* 0x000000ff0300720c */ /* 0x000fc80003f65330 */
[----:B------:R-:W2:Y:S03]  /*0aa0*/  @P0 LDG.E R23, desc[UR14][R12.64] ;  /* 0x0000000e0c170981 */ /* 0x000ea6000c1e1900 */
[----:B------:R-:W3:Y:S01]  /*0ab0*/  LDC.64 R4, c[0x0][0x2f8] ;  /* 0x0000be00ff047b82 */ /* 0x000ee20000000a00 */
[----:B------:R-:W2:Y:S01]  /*0ac0*/  @P0 LDG.E R18, desc[UR14][R12.64+0x4] ;  /* 0x0000040e0c120981 */ /* 0x000ea2000c1e1900 */
[----:B------:R-:W-:-:S04]  /*0ad0*/  @P4 IADD3.X R9, R0, UR13, RZ, P2, !PT ;  /* 0x0000000d00094c10 */ /* 0x000fc800097fe4ff */
[----:B------:R-:W-:Y:S01]  /*0ae0*/  @P3 IADD3 R10, P1, R7, R2, RZ ;  /* 0x00000002070a3210 */ /* 0x000fe20007f3e0ff */
[----:B------:R-:W4:Y:S04]  /*0af0*/  @P4 LDG.E R225, desc[UR14][R8.64] ;  /* 0x0000000e08e14981 */ /* 0x000f28000c1e1900 */
[----:B------:R-:W-:Y:S02]  /*0b00*/  @P3 IMAD.X R11, R0, 0x1, R3, P1 ;  /* 0x00000001000b3824 */ /* 0x000fe400008e0603 */
[----:B------:R-:W3:Y:S03]  /*0b10*/  @!P3 LDC.64 R2, c[0x0][0x318] ;  /* 0x0000c600ff02bb82 */ /* 0x000ee60000000a00 */
[----:B------:R-:W4:Y:S01]  /*0b20*/  @P3 LDG.E R224, desc[UR14][R10.64] ;  /* 0x0000000e0ae03981 */ /* 0x000f22000c1e1900 */
[----:B-1----:R-:W-:-:S02]  /*0b30*/  ISETP.NE.AND P4, PT, R6, RZ, PT ;  /* 0x000000ff0600720c */ /* 0x002fc40003f85270 */
[----:B---3--:R-:W-:-:S04]  /*0b40*/  ISETP.EQ.U32.AND P2, PT, R4, RZ, PT ;  /* 0x000000ff0400720c */ /* 0x008fc80003f42070 */
[----:B------:R-:W-:Y:S02]  /*0b50*/  ISETP.EQ.OR.EX P2, PT, R5, RZ, !P4, P2 ;  /* 0x000000ff0500720c */ /* 0x000fe40006742720 */
[----:B------:R-:W-:Y:S01]  /*0b60*/  IADD3 R6, P1, R7, R4, RZ ;  /* 0x0000000407067210 */ /* 0x000fe20007f3e0ff */
[----:B------:R-:W-:-:S04]  /*0b70*/  IMAD.MOV.U32 R226, RZ, RZ, -0x1 ;  /* 0xffffffffffe27424 */ /* 0x000fc800078e00ff */
[----:B------:R-:W-:Y:S02]  /*0b80*/  IMAD.X R7, R0, 0x1, R5, P1 ;  /* 0x0000000100077824 */ /* 0x000fe400008e0605 */
[----:B------:R-:W1:Y:S01]  /*0b90*/  @!P3 LDC R0, c[0x0][0x2cc] ;  /* 0x0000b300ff00bb82 */ /* 0x000e620000000800 */
[----:B------:R-:W-:-:S03]  /*0ba0*/  @!P3 ISETP.NE.U32.AND P1, PT, R2, RZ, PT ;  /* 0x000000ff0200b20c */ /* 0x000fc60003f25070 */
[----:B-----5:R3:W5:Y:S01]  /*0bb0*/  @!P2 LDG.E R226, desc[UR14][R6.64] ;  /* 0x0000000e06e2a981 */ /* 0x020762000c1e1900 */
[----:B------:R-:W-:-:S03]  /*0bc0*/  ISETP.NE.U32.AND P2, PT, R4, RZ, PT ;  /* 0x000000ff0400720c */ /* 0x000fc60003f45070 */
[----:B------:R-:W2:Y:S01]  /*0bd0*/  LDC R2, c[0x0][0x2c8] ;  /* 0x0000b200ff027b82 */ /* 0x000ea20000000800 */
[----:B------:R-:W-:Y:S02]  /*0be0*/  ISETP.NE.AND.EX P2, PT, R5, RZ, PT, P2 ;  /* 0x000000ff0500720c */ /* 0x000fe40003f45320 */
[----:B------:R-:W-:-:S04]  /*0bf0*/  @!P3 ISETP.NE.AND.EX P1, PT, R3, RZ, PT, P1 ;  /* 0x000000ff0300b20c */ /* 0x000fc80003f25310 */
[----:B-1----:R-:W-:Y:S01]  /*0c00*/  @!P3 SEL R0, R0, RZ, P1 ;  /* 0x000000ff0000b207 */ /* 0x002fe20000800000 */
[----:B--2---:R-:W-:-:S06]  /*0c10*/  @P0 IMAD.IADD R18, R18, 0x1, -R23 ;  /* 0x0000000112120824 */ /* 0x004fcc00078e0a17 */
[----:B------:R-:W1:Y:S01]  /*0c20*/  @!P0 LDC R18, c[0x0][0x2c4] ;  /* 0x0000b100ff128b82 */ /* 0x000e620000000800 */
[----:B----4-:R-:W-:Y:S01]  /*0c30*/  @P3 IMAD.IADD R224, R224, 0x1, -R225 ;  /* 0x00000001e0e03824 */ /* 0x010fe200078e0ae1 */
[----:B---3--:R-:W-:Y:S06]  /*0c40*/  @!P2 BRA `(.L_x_0) ;  /* 0x00000000000ca947 */ /* 0x008fec0003800000 */
[----:B------:R-:W2:Y:S02]  /*0c50*/  @P4 LDG.E R3, desc[UR14][R6.64+0x4] ;  /* 0x0000040e06034981 */ /* 0x000ea4000c1e1900 */
[----:B--2--5:R-:W-:-:S06]  /*0c60*/  @P4 IADD3 R2, R3, -R226, RZ ;  /* 0x800000e203024210 */ /* 0x024fcc0007ffe0ff */
[----:B------:R2:W5:Y:S02]  /*0c70*/  @!P4 LDG.E R2, desc[UR14][R6.64] ;  /* 0x0000000e0602c981 */ /* 0x000564000c1e1900 */
.L_x_0:
[----:B------:R-:W-:Y:S01]  /*0c80*/  IMAD.SHL.U32 R19, R201, 0x80, RZ ;  /* 0x00000080c9137824 */ /* 0x000fe200078e00ff */
[----:B-----5:R-:W-:-:S04]  /*0c90*/  @!P3 IADD3 R224, R0, R2, -R225 ;  /* 0x0000000200e0b210 */ /* 0x020fc80007ffe8e1 */
[----:B------:R-:W-:-:S13]  /*0ca0*/  ISETP.GT.AND P1, PT, R224, R19, PT ;  /* 0x00000013e000720c */ /* 0x000fda0003f24270 */
[----:B------:R-:W-:Y:S05]  /*0cb0*/  @!P1 BRA `(.L_x_1) ;  /* 0x0000006400609947 */ /* 0x000fea0003800000 */
[----:B------:R-:W2:Y:S01]  /*0cc0*/  LDC R26, c[0x0][0x278] ;  /* 0x00009e00ff1a7b82 */ /* 0x000ea20000000800 */
[----:B-1----:R-:W-:Y:S01]  /*0cd0*/  VIADD R3, R18, 0x3f ;  /* 0x0000003f12037836 */ /* 0x002fe20000000000 */
[C---:B------:R-:W-:Y:S01]  /*0ce0*/  SHF.L.U64.HI R11, R200.reuse, 0x7, R21 ;  /* 0x00000007c80b7819 */ /* 0x040fe20000010215 */
[----:B------:R-:W-:Y:S01]  /*0cf0*/  IMAD.SHL.U32 R25, R200, 0x80, RZ ;  /* 0x00000080c8197824 */ /* 0x000fe200078e00ff */
[----:B------:R-:W-:Y:S01]  /*0d00*/  ISETP.NE.AND P2, PT, R226, -0x1, PT ;  /* 0xffffffffe200780c */ /* 0x000fe20003f45270 */
[----:B------:R-:W-:Y:S01]  /*0d10*/  ULDC UR4, c[0x0][0x2dc] ;  /* 0x0000b70000047ab9 */ /* 0x000fe20000000800 */
[----:B------:R-:W-:Y:S01]  /*0d20*/  SHF.R.S32.HI R14, RZ, 0x1f, R3 ;  /* 0x0000001fff0e7819 */ /* 0x000fe20000011403 */
[----:B------:R-:W-:Y:S01]  /*0d30*/  ULDC UR18, c[0x0][0x270] ;  /* 0x00009c0000127ab9 */ /* 0x000fe20000000800 */
[----:B------:R-:W1:Y:S01]  /*0d40*/  LDC.64 R4, c[0x0][0x228] ;  /* 0x00008a00ff047b82 */ /* 0x000e620000000a00 */
[----:B------:R-:W-:Y:S01]  /*0d50*/  SEL R25, R25, RZ, P0 ;  /* 0x000000ff19197207 */ /* 0x000fe20000000000 */
[----:B------:R-:W-:Y:S01]  /*0d60*/  UIMAD.WIDE UR8, UR4, UR18, URZ ;  /* 0x00000012040872a5 */ /* 0x000fe2000f8e023f */
[----:B------:R-:W-:Y:S01]  /*0d70*/  LEA.HI R14, R14, R3, RZ, 0x6 ;  /* 0x000000030e0e7211 */ /* 0x000fe200078f30ff */
[----:B------:R-:W3:Y:S01]  /*0d80*/  S2R R33, SR_CTAID.X ;  /* 0x0000000000217919 */ /* 0x000ee20000002500 */
[----:B------:R-:W-:-:S02]  /*0d90*/  SEL R11, R11, RZ, P0 ;  /* 0x000000ff0b0b7207 */ /* 0x000fc40000000000 */
[----:B------:R-:W-:Y:S01]  /*0da0*/  LOP3.LUT R28, R14, 0xffffffc0, RZ, 0xc0, !PT ;  /* 0xffffffc00e1c7812 */ /* 0x000fe200078ec0ff */
[----:B------:R-:W4:Y:S01]  /*0db0*/  LDC R31, c[0x0][0x2d4] ;  /* 0x0000b500ff1f7b82 */ /* 0x000f220000000800 */
[----:B------:R-:W-:Y:S01]  /*0dc0*/  ISETP.NE.AND P0, PT, R23, -0x1, PT ;  /* 0xffffffff1700780c */ /* 0x000fe20003f05270 */
[C---:B------:R-:W-:Y:S01]  /*0dd0*/  @P2 IMAD.IADD R38, R225.reuse, 0x1, R226 ;  /* 0x00000001e1262824 */ /* 0x040fe200078e02e2 */
[----:B------:R-:W-:Y:S01]  /*0de0*/  @P2 IADD3 R42, R225, R226, RZ ;  /* 0x000000e2e12a2210 */ /* 0x000fe20007ffe0ff */
[----:B------:R-:W-:Y:S01]  /*0df0*/  VIADD R28, R28, 0xffffffc0 ;  /* 0xffffffc01c1c7836 */ /* 0x000fe20000000000 */
[----:B--2---:R-:W-:-:S03]  /*0e00*/  IABS R6, R26 ;  /* 0x0000001a00067213 */ /* 0x004fc60000000000 */
[----:B------:R-:W2:Y:S01]  /*0e10*/  @P2 LDC.64 R16, c[0x0][0x250] ;  /* 0x00009400ff102b82 */ /* 0x000ea20000000a00 */
[----:B------:R-:W-:Y:S01]  /*0e20*/  IADD3 R25, P1, R28, R25, RZ ;  /* 0x000000191c197210 */ /* 0x000fe20007f3e0ff */
[----:B------:R-:W5:Y:S01]  /*0e30*/  I2F.RP R2, R6 ;  /* 0x0000000600027306 */ /* 0x000f620000209400 */
[----:B------:R-:W-:-:S03]  /*0e40*/  SHF.R.S32.HI R20, RZ, 0x1f, R28 ;  /* 0x0000001fff147819 */ /* 0x000fc6000001141c */
[----:B------:R-:W-:Y:S01]  /*0e50*/  IMAD R32, R25, UR9, RZ ;  /* 0x0000000919207c24 */ /* 0x000fe2000f8e02ff */
[----:B------:R-:W-:Y:S01]  /*0e60*/  ISETP.NE.AND P5, PT, R26, RZ, PT ;  /* 0x000000ff1a00720c */ /* 0x000fe20003fa5270 */
[-C--:B-1----:R-:W-:Y:S01]  /*0e70*/  IMAD R27, R21, R4.reuse, RZ ;  /* 0x00000004151b7224 */ /* 0x082fe200078e02ff */
[----:B------:R-:W-:Y:S01]  /*0e80*/  IADD3.X R11, R20, R11, RZ, P1, !PT ;  /* 0x0000000b140b7210 */ /* 0x000fe20000ffe4ff */
[C---:B------:R-:W-:Y:S01]  /*0e90*/  IMAD.WIDE.U32 R12, R200.reuse, R4, RZ ;  /* 0x00000004c80c7225 */ /* 0x040fe200078e00ff */
[----:B------:R-:W1:Y:S03]  /*0ea0*/  LDC R35, c[0x0][0x2c4] ;  /* 0x0000b100ff237b82 */ /* 0x000e660000000800 */
[C---:B------:R-:W-:Y:S02]  /*0eb0*/  IMAD R27, R200.reuse, R5, R27 ;  /* 0x00000005c81b7224 */ /* 0x040fe400078e021b */
[----:B------:R-:W-:Y:S01]  /*0ec0*/  IMAD R32, R11, UR8, R32 ;  /* 0x000000080b207c24 */ /* 0x000fe2000f8e0220 */
[----:B-----5:R5:W3:Y:S02]  /*0ed0*/  MUFU.RCP R8, R2 ;  /* 0x0000000200087308 */ /* 0x020ae40000001000 */
[----:B------:R-:W1:Y:S01]  /*0ee0*/  LDC.U8 R5, c[0x0][0x3d8] ;  /* 0x0000f600ff057b82 */ /* 0x000e620000000000 */
[----:B------:R-:W-:Y:S01]  /*0ef0*/  IMAD.IADD R27, R13, 0x1, R27 ;  /* 0x000000010d1b7824 */ /* 0x000fe200078e021b */
[----:B----4-:R-:W-:Y:S01]  /*0f00*/  SHF.R.S32.HI R13, RZ, 0x1f, R31 ;  /* 0x0000001fff0d7819 */ /* 0x010fe2000001141f */
[----:B------:R-:W-:-:S04]  /*0f10*/  IMAD.WIDE.U32 R40, R200, R31, RZ ;  /* 0x0000001fc8287225 */ /* 0x000fc800078e00ff */
[C---:B--2---:R-:W-:Y:S01]  /*0f20*/  @P2 IMAD R15, R38.reuse, R17, RZ ;  /* 0x00000011260f2224 */ /* 0x044fe200078e02ff */
[----:B------:R-:W2:Y:S01]  /*0f30*/  @P2 LDC.64 R10, c[0x0][0x248] ;  /* 0x00009200ff0a2b82 */ /* 0x000ea20000000a00 */
[----:B------:R-:W-:-:S04]  /*0f40*/  @P2 IMAD.WIDE.U32 R38, R38, R16, RZ ;  /* 0x0000001026262225 */ /* 0x000fc800078e00ff */
[----:B------:R-:W-:Y:S01]  /*0f50*/  IMAD R37, R40, UR9, RZ ;  /* 0x0000000928257c24 */ /* 0x000fe2000f8e02ff */
[----:B------:R-:W-:Y:S01]  /*0f60*/  @P2 IADD3 R15, R39, R15, RZ ;  /* 0x0000000f270f2210 */ /* 0x000fe20007ffe0ff */
[----:B------:R-:W-:Y:S01]  /*0f70*/  @P2 IMAD.MOV.U32 R30, RZ, RZ, R38 ;  /* 0x000000ffff1e2224 */ /* 0x000fe200078e0026 */
[----:B-----5:R-:W4:Y:S01]  /*0f80*/  LDC.64 R2, c[0x0][0x240] ;  /* 0x00009000ff027b82 */ /* 0x020f220000000a00 */
[----:B---3--:R-:W-:-:S04]  /*0f90*/  VIADD R8, R8, 0xffffffe ;  /* 0x0ffffffe08087836 */ /* 0x008fc80000000000 */
[----:B------:R-:W3:Y:S01]  /*0fa0*/  F2I.FTZ.U32.TRUNC.NTZ R9, R8 ;  /* 0x0000000800097305 */ /* 0x000ee2000021f000 */
[----:B-1----:R-:W-:Y:S02]  /*0fb0*/  ISETP.NE.AND P1, PT, R5, RZ, PT ;  /* 0x000000ff0500720c */ /* 0x002fe40003f25270 */
[----:B------:R-:W1:Y:S01]  /*0fc0*/  LDC.U8 R36, c[0x0][0x480] ;  /* 0x00012000ff247b82 */ /* 0x000e620000000000 */
[C---:B--2---:R-:W-:Y:S02]  /*0fd0*/  @P2 IMAD R22, R42.reuse, R11, RZ ;  /* 0x0000000b2a162224 */ /* 0x044fe400078e02ff */
[----:B------:R-:W-:Y:S01]  /*0fe0*/  @P2 IMAD.WIDE.U32 R42, R42, R10, RZ ;  /* 0x0000000a2a2a2225 */ /* 0x000fe200078e00ff */
[----:B---3--:R-:W-:-:S07]  /*0ff0*/  IADD3 R7, RZ, -R9, RZ ;  /* 0x80000009ff077210 */ /* 0x008fce0007ffe0ff */
[----:B------:R-:W2:Y:S01]  /*1000*/  @P1 LDC R34, c[0x0][0x2e4] ;  /* 0x0000b900ff221b82 */ /* 0x000ea20000000800 */
[----:B------:R-:W-:Y:S01]  /*1010*/  MOV R8, RZ ;  /* 0x000000ff00087202 */ /* 0x000fe20000000f00 */
[----:B------:R-:W-:Y:S01]  /*1020*/  @P2 IMAD.MOV.U32 R24, RZ, RZ, R42 ;  /* 0x000000ffff182224 */ /* 0x000fe200078e002a */
[----:B------:R-:W-:Y:S01]  /*1030*/  @P2 IADD3 R22, R43, R22, RZ ;  /* 0x000000162b162210 */ /* 0x000fe20007ffe0ff */
[----:B------:R-:W-:Y:S01]  /*1040*/  IMAD R0, R7, R6, RZ ;  /* 0x0000000607007224 */ /* 0x000fe200078e02ff */
[----:B------:R-:W-:Y:S01]  /*1050*/  IABS R7, R199 ;  /* 0x000000c700077213 */ /* 0x000fe20000000000 */
[----:B----4-:R-:W-:Y:S02]  /*1060*/  IMAD R4, R23, R3, RZ ;  /* 0x0000000317047224 */ /* 0x010fe400078e02ff */
[----:B------:R-:W-:-:S06]  /*1070*/  IMAD.HI.U32 R0, R9, R0, R8 ;  /* 0x0000000009007227 */ /* 0x000fcc00078e0008 */
[----:B------:R-:W-:-:S05]  /*1080*/  IMAD.HI.U32 R0, R0, R7, RZ ;  /* 0x0000000700007227 */ /* 0x000fca00078e00ff */
[----:B------:R-:W-:-:S05]  /*1090*/  IADD3 R8, -R0, RZ, RZ ;  /* 0x000000ff00087210 */ /* 0x000fca0007ffe1ff */
[----:B------:R-:W-:Y:S02]  /*10a0*/  IMAD R7, R6, R8, R7 ;  /* 0x0000000806077224 */ /* 0x000fe400078e0207 */
[----:B------:R-:W-:-:S03]  /*10b0*/  IMAD.WIDE.U32 R8, R23, R2, RZ ;  /* 0x0000000217087225 */ /* 0x000fc600078e00ff */
[----:B------:R-:W-:Y:S01]  /*10c0*/  ISETP.GT.U32.AND P4, PT, R6, R7, PT ;  /* 0x000000070600720c */ /* 0x000fe20003f84070 */
[----:B------:R-:W-:Y:S01]  /*10d0*/  @P0 IMAD.IADD R27, R9, 0x1, R4 ;  /* 0x00000001091b0824 */ /* 0x000fe200078e0204 */
[----:B------:R-:W-:Y:S01]  /*10e0*/  SEL R29, R12, R8, !P0 ;  /* 0x000000080c1d7207 */ /* 0x000fe20004000000 */
[----:B------:R-:W3:Y:S01]  /*10f0*/  LDC.64 R4, c[0x0][0x488] ;  /* 0x00012200ff047b82 */ /* 0x000ee20000000a00 */
[----:B------:R-:W-:Y:S01]  /*1100*/  LOP3.LUT R8, R199, R26, RZ, 0x3c, !PT ;  /* 0x0000001ac7087212 */ /* 0x000fe200078e3cff */
[----:B------:R-:W-:-:S03]  /*1110*/  IMAD R12, R13, R200, RZ ;  /* 0x000000c80d0c7224 */ /* 0x000fc600078e02ff */
[----:B------:R-:W-:Y:S01]  /*1120*/  ISETP.GE.AND P3, PT, R8, RZ, PT ;  /* 0x000000ff0800720c */ /* 0x000fe20003f66270 */
[----:B------:R-:W-:Y:S02]  /*1130*/  IMAD R13, R21, R31, R12 ;  /* 0x0000001f150d7224 */ /* 0x000fe400078e020c */
[----:B------:R-:W4:Y:S02]  /*1140*/  @P0 LDC.64 R8, c[0x0][0x420] ;  /* 0x00010800ff080b82 */ /* 0x000f240000000a00 */
[-C--:B------:R-:W-:Y:S01]  /*1150*/  @!P4 IADD3 R7, R7, -R6.reuse, RZ ;  /* 0x800000060707c210 */ /* 0x080fe20007ffe0ff */
[----:B------:R-:W-:Y:S01]  /*1160*/  IMAD.IADD R38, R41, 0x1, R13 ;  /* 0x0000000129267824 */ /* 0x000fe200078e020d */
[----:B------:R-:W-:Y:S02]  /*1170*/  @!P4 IADD3 R0, R0, 0x1, RZ ;  /* 0x000000010000c810 */ /* 0x000fe40007ffe0ff */
[----:B------:R-:W-:Y:S02]  /*1180*/  ISETP.GE.U32.AND P6, PT, R7, R6, PT ;  /* 0x000000060700720c */ /* 0x000fe40003fc6070 */
[----:B------:R-:W1:Y:S11]  /*1190*/  @!P0 LDC.64 R6, c[0x0][0x418] ;  /* 0x00010600ff068b82 */ /* 0x000e760000000a00 */
[----:B------:R-:W-:-:S05]  /*11a0*/  @P6 VIADD R0, R0, 0x1 ;  /* 0x0000000100006836 */ /* 0x000fca0000000000 */
[----:B------:R-:W-:Y:S01]  /*11b0*/  @!P3 IADD3 R0, -R0, RZ, RZ ;  /* 0x000000ff0000b210 */ /* 0x000fe20007ffe1ff */
[----:B--2---:R-:W-:Y:S06]  /*11c0*/  @P2 BRA `(.L_x_2) ;  /* 0x0000000000302947 */ /* 0x004fec0003800000 */
[----:B------:R-:W2:Y:S01]  /*11d0*/  LDC.64 R10, c[0x0][0x248] ;  /* 0x00009200ff0a7b82 */ /* 0x000ea20000000a00 */
[----:B------:R-:W-:-:S07]  /*11e0*/  SHF.R.S32.HI R39, RZ, 0x1f, R225 ;  /* 0x0000001fff277819 */ /* 0x000fce00000114e1 */
[----:B------:R-:W5:Y:S01]  /*11f0*/  LDC.64 R12, c[0x0][0x230] ;  /* 0x00008c00ff0c7b82 */ /* 0x000f620000000a00 */
[-C--:B--2---:R-:W-:Y:S02]  /*1200*/  IMAD R24, R39, R10.reuse, RZ ;  /* 0x0000000a27187224 */ /* 0x084fe400078e02ff */
[----:B------:R-:W-:-:S04]  /*1210*/  IMAD.WIDE.U32 R42, R225, R10, RZ ;  /* 0x0000000ae12a7225 */ /* 0x000fc800078e00ff */
[----:B------:R-:W-:Y:S02]  /*1220*/  IMAD R24, R225, R11, R24 ;  /* 0x0000000be1187224 */ /* 0x000fe400078e0218 */
[----:B-----5:R-:W-:-:S03]  /*1230*/  IMAD R22, R21, R12, RZ ;  /* 0x0000000c15167224 */ /* 0x020fc600078e02ff */
[----:B------:R-:W-:Y:S01]  /*1240*/  IADD3 R43, R43, R24, RZ ;  /* 0x000000182b2b7210 */ /* 0x000fe20007ffe0ff */
[C---:B------:R-:W-:Y:S02]  /*1250*/  IMAD R22, R200.reuse, R13, R22 ;  /* 0x0000000dc8167224 */ /* 0x040fe400078e0216 */
[----:B------:R-:W-:-:S05]  /*1260*/  IMAD.WIDE.U32 R12, R200, R12, R42 ;  /* 0x0000000cc80c7225 */ /* 0x000fca00078e002a */
[----:B------:R-:W-:Y:S02]  /*1270*/  IADD3 R22, R13, R22, RZ ;  /* 0x000000160d167210 */ /* 0x000fe40007ffe0ff */
[----:B------:R-:W-:Y:S02]  /*1280*/  MOV R24, R12 ;  /* 0x0000000c00187202 */ /* 0x000fe40000000f00 */
.L_x_2:
[----:B------:R-:W-:Y:S05]  /*1290*/  @P2 BRA `(.L_x_3) ;  /* 0x0000000000302947 */ /* 0x000fea0003800000 */
        /* <DEDUP_REMOVED lines=11> */
[----:B------:R-:W-:-:S07]  /*1350*/  MOV R30, R12 ;  /* 0x0000000c001e7202 */ /* 0x000fce0000000f00 */
.L_x_3:
[----:B-1----:R-:W-:Y:S01]  /*1360*/  @!P0 IMAD R21, R21, R6, RZ ;  /* 0x0000000615158224 */ /* 0x002fe200078e02ff */
[----:B------:R-:W-:Y:S01]  /*1370*/  @!P5 LOP3.LUT R0, RZ, R26, RZ, 0x33, !PT ;  /* 0x0000001aff00d212 */ /* 0x000fe200078e33ff */
[----:B------:R-:W-:Y:S01]  /*1380*/  @P1 IMAD R26, R200, R35, RZ ;  /* 0x00000023c81a1224 */ /* 0x000fe200078e02ff */
[----:B------:R-:W-:Y:S01]  /*1390*/  ISETP.NE.AND P6, PT, R36, RZ, PT ;  /* 0x000000ff2400720c */ /* 0x000fe20003fc5270 */
[----:B------:R-:W-:Y:S02]  /*13a0*/  IMAD R37, R38, UR8, R37 ;  /* 0x0000000826257c24 */ /* 0x000fe4000f8e0225 */
[----:B------:R-:W-:Y:S01]  /*13b0*/  @!P0 IMAD R7, R200, R7, R21 ;  /* 0x00000007c8078224 */ /* 0x000fe200078e0215 */
[----:B------:R-:W-:Y:S01]  /*13c0*/  @P1 SEL R26, R26, R23, !P0 ;  /* 0x000000171a1a1207 */ /* 0x000fe20004000000 */
[----:B------:R-:W-:-:S04]  /*13d0*/  IMAD.WIDE.U32 R40, R40, UR8, RZ ;  /* 0x0000000828287c25 */ /* 0x000fc8000f8e00ff */
[----:B----4-:R-:W-:Y:S01]  /*13e0*/  @P0 IMAD.WIDE.U32 R12, R23, R8, RZ ;  /* 0x00000008170c0225 */ /* 0x010fe200078e00ff */
[----:B------:R-:W-:-:S03]  /*13f0*/  IADD3 R8, R41, R37, RZ ;  /* 0x0000002529087210 */ /* 0x000fc60007ffe0ff */
[----:B------:R-:W-:-:S04]  /*1400*/  IMAD.WIDE.U32 R38, R23, UR8, RZ ;  /* 0x0000000817267c25 */ /* 0x000fc8000f8e00ff */
[C---:B------:R-:W-:Y:S02]  /*1410*/  IMAD R21, R23.reuse, UR9, RZ ;  /* 0x0000000917157c24 */ /* 0x040fe4000f8e02ff */
[----:B------:R-:W-:Y:S01]  /*1420*/  @P0 IMAD R9, R23, R9, R13 ;  /* 0x0000000917090224 */ /* 0x000fe200078e020d */
[----:B------:R-:W-:Y:S01]  /*1430*/  SEL R13, R40, R38, !P0 ;  /* 0x00000026280d7207 */ /* 0x000fe20004000000 */
[----:B------:R-:W-:Y:S01]  /*1440*/  @!P0 IMAD.WIDE.U32 R42, R200, R6, RZ ;  /* 0x00000006c82a8225 */ /* 0x000fe200078e00ff */
[----:B------:R-:W-:-:S03]  /*1450*/  @P0 IADD3 R8, R39, R21, RZ ;  /* 0x0000001527080210 */ /* 0x000fc60007ffe0ff */
[----:B------:R-:W-:Y:S01]  /*1460*/  @!P1 IMAD R6, R200, UR18, R199 ;  /* 0x00000012c8069c24 */ /* 0x000fe2000f8e02c7 */
[----:B------:R-:W-:Y:S01]  /*1470*/  @!P0 IADD3 R9, R43, R7, RZ ;  /* 0x000000072b098210 */ /* 0x000fe20007ffe0ff */
[----:B---3--:R-:W-:Y:S01]  /*1480*/  IMAD.WIDE.U32 R38, R33, R4, RZ ;  /* 0x0000000421267225 */ /* 0x008fe200078e00ff */
[----:B------:R-:W-:-:S03]  /*1490*/  @!P0 MOV R12, R42 ;  /* 0x0000002a000c8202 */ /* 0x000fc60000000f00 */
[----:B------:R-:W-:Y:S01]  /*14a0*/  @P1 IMAD R21, R199, R34, R26 ;  /* 0x00000022c7151224 */ /* 0x000fe200078e021a */
[----:B------:R-:W-:Y:S01]  /*14b0*/  SEL R4, R38, RZ, P6 ;  /* 0x000000ff26047207 */ /* 0x000fe20003000000 */
[----:B------:R-:W-:Y:S01]  /*14c0*/  @!P1 IMAD R21, R6, R35, RZ ;  /* 0x0000002306159224 */ /* 0x000fe200078e02ff */
[----:B------:R-:W-:Y:S01]  /*14d0*/  SHF.R.S32.HI R34, RZ, 0x1f, R199 ;  /* 0x0000001fff227819 */ /* 0x000fe200000114c7 */
[----:B------:R-:W-:Y:S01]  /*14e0*/  IMAD R5, R33, R5, R39 ;  /* 0x0000000521057224 */ /* 0x000fe200078e0227 */
[----:B------:R-:W-:Y:S01]  /*14f0*/  SHF.R.S32.HI R26, RZ, 0x1f, R0 ;  /* 0x0000001fff1a7819 */ /* 0x000fe20000011400 */
[----:B------:R-:W-:Y:S02]  /*1500*/  IMAD R35, R199, UR4, RZ ;  /* 0x00000004c7237c24 */ /* 0x000fe4000f8e02ff */
[----:B------:R-:W-:Y:S01]  /*1510*/  IMAD.WIDE.U32 R36, R25, UR8, RZ ;  /* 0x0000000819247c25 */ /* 0x000fe2000f8e00ff */
[----:B------:R-:W-:Y:S02]  /*1520*/  SHF.R.S32.HI R25, RZ, 0x1f, R19 ;  /* 0x0000001fff197819 */ /* 0x000fe40000011413 */
[----:B------:R-:W-:-:S02]  /*1530*/  SHF.R.S32.HI R33, RZ, 0x1f, R35 ;  /* 0x0000001fff217819 */ /* 0x000fc40000011423 */
[----:B------:R-:W-:Y:S02]  /*1540*/  SEL R5, R5, RZ, P6 ;  /* 0x000000ff05057207 */ /* 0x000fe40003000000 */
[----:B------:R-:W-:Y:S01]  /*1550*/  IADD3 R32, R37, R32, RZ ;  /* 0x0000002025207210 */ /* 0x000fe20007ffe0ff */
[----:B------:R-:W-:Y:S06]  /*1560*/  @!P1 BRA `(.L_x_4) ;  /* 0x00000000001c9947 */ /* 0x000fec0003800000 */
[----:B------:R-:W1:Y:S01]  /*1570*/  LDC R7, c[0x0][0x2c0] ;  /* 0x0000b000ff077b82 */ /* 0x000e620000000800 */
[----:B------:R-:W-:-:S05]  /*1580*/  @!P0 IMAD R23, R200, R31, RZ ;  /* 0x0000001fc8178224 */ /* 0x000fca00078e02ff */
[----:B------:R-:W-:Y:S02]  /*1590*/  LEA R23, R200, R23, 0x7 ;  /* 0x00000017c8177211 */ /* 0x000fe400078e38ff */
[----:B------:R-:W1:Y:S02]  /*15a0*/  LDC R6, c[0x0][0x2e4] ;  /* 0x0000b900ff067b82 */ /* 0x000e640000000800 */
[----:B-1----:R-:W-:-:S05]  /*15b0*/  LEA R6, R7, R6, 0x7 ;  /* 0x0000000607067211 */ /* 0x002fca00078e38ff */
[----:B------:R-:W-:Y:S01]  /*15c0*/  IMAD R31, R6, R199, R23 ;  /* 0x000000c7061f7224 */ /* 0x000fe200078e0217 */
[----:B------:R-:W-:Y:S06]  /*15d0*/  BRA `(.L_x_5) ;  /* 0x0000000000087947 */ /* 0x000fec0003800000 */
.L_x_4:
[----:B------:R-:W-:-:S04]  /*15e0*/  IMAD R6, R200, UR18, R199 ;  /* 0x00000012c8067c24 */ /* 0x000fc8000f8e02c7 */
[----:B------:R-:W-:-:S07]  /*15f0*/  IMAD R31, R6, R31, RZ ;  /* 0x0000001f061f7224 */ /* 0x000fce00078e02ff */
.L_x_5:
[----:B------:R-:W1:Y:S01]  /*1600*/  LDC.64 R6, c[0x0][0x420] ;  /* 0x00010800ff067b82 */ /* 0x000e620000000a00 */
[----:B------:R-:W-:Y:S01]  /*1610*/  UIMAD UR18, UR4, UR18, URZ ;  /* 0x00000012041272a4 */ /* 0x000fe2000f8e023f */
[----:B------:R-:W-:Y:S01]  /*1620*/  IADD3 R38, P0, R188, R12, RZ ;  /* 0x0000000cbc267210 */ /* 0x000fe20007f1e0ff */
[----:B------:R-:W-:Y:S01]  /*1630*/  ULDC.64 UR10, c[0x0][0x210] ;  /* 0x00008400000a7ab9 */ /* 0x000fe20000000a00 */
[----:B------:R-:W-:Y:S01]  /*1640*/  SHF.R.S32.HI R189, RZ, 0x1f, R188 ;  /* 0x0000001fffbd7819 */ /* 0x000fe200000114bc */
[----:B------:R-:W-:Y:S01]  /*1650*/  USHF.L.U32 UR16, UR18, 0x6, URZ ;  /* 0x0000000612107899 */ /* 0x000fe2000800063f */
[----:B------:R-:W-:Y:S01]  /*1660*/  SHF.R.S32.HI R23, RZ, 0x1f, R187 ;  /* 0x0000001fff177819 */ /* 0x000fe200000114bb */
[----:B------:R-:W-:Y:S01]  /*1670*/  ULDC.64 UR8, c[0x0][0x3e0] ;  /* 0x0000f80000087ab9 */ /* 0x000fe20000000a00 */
[----:B------:R-:W-:Y:S01]  /*1680*/  IADD3 R31, R28, R31, RZ ;  /* 0x0000001f1c1f7210 */ /* 0x000fe20007ffe0ff */
[----:B------:R-:W-:Y:S01]  /*1690*/  IMAD.X R39, R189, 0x1, R9, P0 ;  /* 0x00000001bd277824 */ /* 0x000fe200000e0609 */
[----:B------:R-:W-:Y:S01]  /*16a0*/  USHF.R.S32.HI UR4, URZ, 0x1f, UR16 ;  /* 0x0000001f3f047899 */ /* 0x000fe20008011410 */
[----:B------:R-:W-:Y:S01]  /*16b0*/  IADD3 R35, P3, P2, R36, UR16, R35 ;  /* 0x0000001024237c10 */ /* 0x000fe2000fa7e023 */
[----:B------:R-:W-:Y:S01]  /*16c0*/  BSSY B1, `(.L_x_1) ;  /* 0x00005b7000017945 */ /* 0x000fe20003800000 */
[----:B------:R-:W-:-:S02]  /*16d0*/  LEA.HI.SX32 R223, R14, 0xffffffff, 0x1a ;  /* 0xffffffff0edf7811 */ /* 0x000fc400078fd2ff */
[----:B------:R-:W-:Y:S02]  /*16e0*/  IADD3 R4, P1, P0, R4, R35, R13 ;  /* 0x0000002304047210 */ /* 0x000fe4000783e00d */
[----:B------:R-:W-:Y:S02]  /*16f0*/  IADD3 R13, P4, R187, R28, RZ ;  /* 0x0000001cbb0d7210 */ /* 0x000fe40007f9e0ff */
[----:B------:R-:W-:Y:S01]  /*1700*/  IADD3.X R32, R32, UR4, R33, P3, P2 ;  /* 0x0000000420207c10 */ /* 0x000fe20009fe4421 */
[----:B------:R-:W-:Y:S01]  /*1710*/  ULDC.64 UR4, c[0x0][0x428] ;  /* 0x00010a0000047ab9 */ /* 0x000fe20000000a00 */
[----:B------:R-:W-:Y:S01]  /*1720*/  ISETP.GE.AND P3, PT, R18, 0x1, PT ;  /* 0x000000011200780c */ /* 0x000fe20003f66270 */
[----:B------:R-:W-:Y:S01]  /*1730*/  IMAD.WIDE.U32 R36, R13, R2, R188 ;  /* 0x000000020d247225 */ /* 0x000fe200078e00bc */
[----:B------:R-:W-:Y:S02]  /*1740*/  IADD3.X R5, R5, R32, R8, P1, P0 ;  /* 0x0000002005057210 */ /* 0x000fe40000fe0408 */
[----:B------:R-:W2:Y:S01]  /*1750*/  LDC.64 R32, c[0x0][0x2b0] ;  /* 0x0000ac00ff207b82 */ /* 0x000ea20000000a00 */
[----:B-1----:R-:W-:Y:S01]  /*1760*/  IMAD R9, R20, R6, RZ ;  /* 0x0000000614097224 */ /* 0x002fe200078e02ff */
[----:B------:R-:W-:Y:S01]  /*1770*/  IADD3 R36, P1, R29, R36, RZ ;  /* 0x000000241d247210 */ /* 0x000fe20007f3e0ff */
[----:B------:R-:W-:-:S04]  /*1780*/  IMAD.WIDE.U32 R38, R28, R6, R38 ;  /* 0x000000061c267225 */ /* 0x000fc800078e0026 */
[C---:B------:R-:W-:Y:S01]  /*1790*/  IMAD R9, R28.reuse, R7, R9 ;  /* 0x000000071c097224 */ /* 0x040fe200078e0209 */
[----:B------:R-:W-:Y:S01]  /*17a0*/  IADD3 R28, R28, R21, RZ ;  /* 0x000000151c1c7210 */ /* 0x000fe20007ffe0ff */
[----:B------:R-:W-:Y:S02]  /*17b0*/  IMAD R12, R34, UR4, RZ ;  /* 0x00000004220c7c24 */ /* 0x000fe4000f8e02ff */
[----:B------:R-:W-:Y:S02]  /*17c0*/  IMAD.IADD R39, R39, 0x1, R9 ;  /* 0x0000000127277824 */ /* 0x000fe400078e0209 */
[----:B------:R-:W-:Y:S02]  /*17d0*/  IMAD.X R9, R23, 0x1, R20, P4 ;  /* 0x0000000117097824 */ /* 0x000fe400020e0614 */
[----:B------:R-:W1:Y:S01]  /*17e0*/  LDC.64 R20, c[0x0][0x478] ;  /* 0x00011e00ff147b82 */ /* 0x000e620000000a00 */
[----:B------:R-:W-:Y:S02]  /*17f0*/  IMAD R12, R199, UR5, R12 ;  /* 0x00000005c70c7c24 */ /* 0x000fe4000f8e020c */
[----:B------:R-:W-:-:S02]  /*1800*/  IMAD R8, R9, R2, RZ ;  /* 0x0000000209087224 */ /* 0x000fc400078e02ff */
[----:B------:R-:W-:Y:S02]  /*1810*/  IMAD R9, R186, UR18, R193 ;  /* 0x00000012ba097c24 */ /* 0x000fe4000f8e02c1 */
[----:B------:R-:W-:Y:S02]  /*1820*/  IMAD R8, R13, R3, R8 ;  /* 0x000000030d087224 */ /* 0x000fe400078e0208 */
[----:B------:R-:W-:Y:S01]  /*1830*/  IMAD.WIDE.U32 R38, R199, UR4, R38 ;  /* 0x00000004c7267c25 */ /* 0x000fe2000f8e0026 */
[----:B------:R-:W-:Y:S01]  /*1840*/  ULDC.64 UR4, c[0x0][0x258] ;  /* 0x0000960000047ab9 */ /* 0x000fe20000000a00 */
[----:B------:R-:W-:Y:S02]  /*1850*/  IADD3 R4, P0, R9, R4, RZ ;  /* 0x0000000409047210 */ /* 0x000fe40007f1e0ff */
[----:B------:R-:W-:Y:S01]  /*1860*/  IADD3.X R37, R27, R37, R8, P1, !PT ;  /* 0x000000251b257210 */ /* 0x000fe20000ffe408 */
[----:B------:R-:W-:Y:S01]  /*1870*/  IMAD.IADD R39, R39, 0x1, R12 ;  /* 0x0000000127277824 */ /* 0x000fe200078e020c */
[----:B------:R-:W-:Y:S01]  /*1880*/  LEA.HI.X.SX32 R227, R9, R5, 0x1, P0 ;  /* 0x0000000509e37211 */ /* 0x000fe200000f0eff */
[----:B------:R-:W-:-:S02]  /*1890*/  IMAD R34, R34, UR4, RZ ;  /* 0x0000000422227c24 */ /* 0x000fc4000f8e02ff */
[-C--:B------:R-:W-:Y:S02]  /*18a0*/  IMAD R8, R23, R6.reuse, RZ ;  /* 0x0000000617087224 */ /* 0x080fe400078e02ff */
[C---:B------:R-:W-:Y:S02]  /*18b0*/  IMAD R5, R199.reuse, UR5, R34 ;  /* 0x00000005c7057c24 */ /* 0x040fe4000f8e0222 */
[----:B------:R-:W-:Y:S01]  /*18c0*/  IMAD.WIDE.U32 R36, R199, UR4, R36 ;  /* 0x00000004c7247c25 */ /* 0x000fe2000f8e0024 */
[----:B------:R-:W-:Y:S02]  /*18d0*/  ULDC.64 UR4, c[0x0][0x400] ;  /* 0x0001000000047ab9 */ /* 0x000fe40000000a00 */
[----:B------:R-:W-:Y:S01]  /*18e0*/  LEA R232, P0, R4, UR4, 0x2 ;  /* 0x0000000404e87c11 */ /* 0x000fe2000f8010ff */
[----:B------:R-:W-:Y:S01]  /*18f0*/  IMAD R8, R187, R7, R8 ;  /* 0x00000007bb087224 */ /* 0x000fe200078e0208 */
[----:B------:R-:W-:Y:S01]  /*1900*/  IADD3 R5, R37, R5, RZ ;  /* 0x0000000525057210 */ /* 0x000fe20007ffe0ff */
[----:B------:R-:W-:Y:S01]  /*1910*/  IMAD.WIDE.U32 R38, R187, R6, R38 ;  /* 0x00000006bb267225 */ /* 0x000fe200078e0026 */
[----:B------:R-:W-:-:S02]  /*1920*/  LEA R230, P2, R36, UR10, 0x1 ;  /* 0x0000000a24e67c11 */ /* 0x000fc4000f8408ff */
[----:B------:R-:W-:Y:S01]  /*1930*/  LEA.HI.X R227, R4, UR5, R227, 0x2, P0 ;  /* 0x0000000504e37c11 */ /* 0x000fe200080f14e3 */
[----:B------:R-:W-:Y:S01]  /*1940*/  IMAD.IADD R8, R39, 0x1, R8 ;  /* 0x0000000127087824 */ /* 0x000fe200078e0208 */
[----:B------:R-:W-:Y:S01]  /*1950*/  LEA R228, P1, R38, UR8, 0x1 ;  /* 0x0000000826e47c11 */ /* 0x000fe2000f8208ff */
[----:B--2---:R-:W-:Y:S01]  /*1960*/  IMAD.WIDE R28, R28, 0x4, R32 ;  /* 0x000000041c1c7825 */ /* 0x004fe200078e0220 */
[----:B------:R-:W-:Y:S02]  /*1970*/  LEA.HI.X R231, R36, UR11, R5, 0x1, P2 ;  /* 0x0000000b24e77c11 */ /* 0x000fe400090f0c05 */
[----:B------:R-:W-:Y:S01]  /*1980*/  LEA.HI.X R229, R38, UR9, R8, 0x1, P1 ;  /* 0x0000000926e57c11 */ /* 0x000fe200088f0c08 */
[----:B-1----:R-:W-:Y:S01]  /*1990*/  IMAD.WIDE R20, R31, 0x4, R20 ;  /* 0x000000041f147825 */ /* 0x002fe200078e0214 */
[----:B------:R-:W-:Y:S07]  /*19a0*/  @!P3 BRA `(.L_x_6) ;  /* 0x0000004c005cb947 */ /* 0x000fee0003800000 */
[----:B------:R-:W-:Y:S01]  /*19b0*/  IMAD R8, R201, -0x80, R224 ;  /* 0xffffff80c9087824 */ /* 0x000fe200078e02e0 */
[----:B------:R-:W-:Y:S01]  /*19c0*/  ULDC.64 UR4, c[0x0][0x268] ;  /* 0x00009a0000047ab9 */ /* 0x000fe20000000a00 */
[----:B------:R-:W-:Y:S02]  /*19d0*/  VIADD R5, R187, 0x20 ;  /* 0x00000020bb057836 */ /* 0x000fe40000000000 */
[----:B------:R-:W-:Y:S01]  /*19e0*/  IMAD R4, R25, R16, RZ ;  /* 0x0000001019047224 */ /* 0x000fe200078e02ff */
[----:B------:R-:W-:Y:S01]  /*19f0*/  ISETP.GE.AND P5, PT, R187, R8, PT ;  /* 0x00000008bb00720c */ /* 0x000fe20003fa6270 */
[----:B------:R-:W-:Y:S01]  /*1a00*/  IMAD.WIDE.U32 R32, R19, R16, R188 ;  /* 0x0000001013207225 */ /* 0x000fe200078e00bc */
[----:B------:R-:W-:Y:S01]  /*1a10*/  ISETP.GE.AND P4, PT, R5, R8, PT ;  /* 0x000000080500720c */ /* 0x000fe20003f86270 */
[----:B------:R-:W-:Y:S02]  /*1a20*/  @P6 BAR.SYNC.DEFER_BLOCKING 0x0 ;  /* 0x0000000000006b1d */ /* 0x000fe40000010000 */
[----:B------:R-:W-:Y:S01]  /*1a30*/  VIADD R13, R187, 0x40 ;  /* 0x00000040bb0d7836 */ /* 0x000fe20000000000 */
[----:B------:R-:W-:Y:S01]  /*1a40*/  IADD3 R36, P0, R30, R32, RZ ;  /* 0x000000201e247210 */ /* 0x000fe20007f1e0ff */
[----:B------:R-:W-:-:S02]  /*1a50*/  IMAD R4, R19, R17, R4 ;  /* 0x0000001113047224 */ /* 0x000fc400078e0204 */
[----:B------:R-:W-:Y:S01]  /*1a60*/  VIADD R9, R187, 0x60 ;  /* 0x00000060bb097836 */ /* 0x000fe20000000000 */
[----:B------:R-:W-:Y:S01]  /*1a70*/  ISETP.GE.AND P2, PT, R13, R8, PT ;  /* 0x000000080d00720c */ /* 0x000fe20003f46270 */
[----:B------:R-:W-:Y:S01]  /*1a80*/  IMAD R18, R223, -0x40, R18 ;  /* 0xffffffc0df127824 */ /* 0x000fe200078e0212 */
[----:B------:R-:W-:Y:S01]  /*1a90*/  IADD3.X R37, R15, R33, R4, P0, !PT ;  /* 0x000000210f257210 */ /* 0x000fe200007fe404 */
[----:B------:R-:W-:Y:S01]  /*1aa0*/  @!P5 IMAD R38, R23, R16, RZ ;  /* 0x000000101726d224 */ /* 0x000fe200078e02ff */
[----:B------:R-:W1:Y:S01]  /*1ab0*/  @!P5 LDC.64 R14, c[0x0][0x220] ;  /* 0x00008800ff0edb82 */ /* 0x000e620000000a00 */
[----:B------:R-:W-:Y:S01]  /*1ac0*/  ISETP.GE.AND P1, PT, R9, R8, PT ;  /* 0x000000080900720c */ /* 0x000fe20003f26270 */
[----:B------:R-:W-:Y:S01]  /*1ad0*/  IMAD R9, R26, UR4, RZ ;  /* 0x000000041a097c24 */ /* 0x000fe2000f8e02ff */
[----:B------:R-:W-:Y:S01]  /*1ae0*/  @!P4 IADD3 R33, P3, R187, 0x20, RZ ;  /* 0x00000020bb21c810 */ /* 0x000fe20007f7e0ff */
[----:B------:R-:W-:Y:S01]  /*1af0*/  IMAD.WIDE.U32 R36, R0, UR4, R36 ;  /* 0x0000000400247c25 */ /* 0x000fe2000f8e0024 */
[----:B------:R-:W-:-:S03]  /*1b00*/  ISETP.GE.AND P0, PT, R5, R18, PT ;  /* 0x000000120500720c */ /* 0x000fc60003f06270 */
[----:B------:R-:W-:Y:S01]  /*1b10*/  IMAD.SHL.U32 R7, R7, 0x40, RZ ;  /* 0x0000004007077824 */ /* 0x000fe200078e00ff */
[----:B------:R-:W2:Y:S01]  /*1b20*/  @!P4 LDC.64 R12, c[0x0][0x220] ;  /* 0x00008800ff0ccb82 */ /* 0x000ea20000000a00 */
[----:B------:R-:W-:Y:S01]  /*1b30*/  IMAD R5, R0, UR5, R9 ;  /* 0x0000000500057c24 */ /* 0x000fe2000f8e0209 */
[C---:B------:R-:W-:Y:S01]  /*1b40*/  ISETP.GE.AND P6, PT, R187.reuse, R18, PT ;  /* 0x00000012bb00720c */ /* 0x040fe20003fc6270 */
[----:B------:R-:W-:Y:S01]  /*1b50*/  @!P4 IMAD.X R31, RZ, RZ, R23, P3 ;  /* 0x000000ffff1fc224 */ /* 0x000fe200018e0617 */
[----:B------:R-:W-:Y:S01]  /*1b60*/  @!P2 IADD3 R32, P3, R187, 0x40, RZ ;  /* 0x00000040bb20a810 */ /* 0x000fe20007f7e0ff */
[----:B------:R-:W-:Y:S01]  /*1b70*/  IMAD.IADD R37, R37, 0x1, R5 ;  /* 0x0000000125257824 */ /* 0x000fe200078e0205 */
[----:B------:R-:W-:Y:S01]  /*1b80*/  @P5 STS.128 [R197+0xa000], RZ ;  /* 0x00a000ffc5005388 */ /* 0x000fe20000000c00 */
[----:B------:R-:W-:Y:S01]  /*1b90*/  @!P4 IMAD R30, R31, R16, RZ ;  /* 0x000000101f1ec224 */ /* 0x000fe200078e02ff */
[----:B------:R-:W3:Y:S01]  /*1ba0*/  @!P2 LDC.64 R8, c[0x0][0x220] ;  /* 0x00008800ff08ab82 */ /* 0x000ee20000000a00 */
[----:B------:R-:W-:Y:S01]  /*1bb0*/  @!P2 IMAD.X R27, RZ, RZ, R23, P3 ;  /* 0x000000ffff1ba224 */ /* 0x000fe200018e0617 */
[----:B------:R-:W-:Y:S01]  /*1bc0*/  @!P1 IADD3 R34, P3, R187, 0x60, RZ ;  /* 0x00000060bb229810 */ /* 0x000fe20007f7e0ff */
[----:B------:R-:W-:Y:S01]  /*1bd0*/  @!P4 IMAD.MOV.U32 R42, RZ, RZ, R36 ;  /* 0x000000ffff2ac224 */ /* 0x000fe200078e0024 */
[----:B------:R-:W-:Y:S01]  /*1be0*/  ULDC.64 UR4, c[0x0][0x260] ;  /* 0x0000980000047ab9 */ /* 0x000fe20000000a00 */
[----:B------:R-:W-:-:S02]  /*1bf0*/  @!P4 IMAD.MOV.U32 R43, RZ, RZ, R37 ;  /* 0x000000ffff2bc224 */ /* 0x000fc400078e0025 */
[----:B------:R-:W-:Y:S01]  /*1c00*/  IMAD.SHL.U32 R3, R3, 0x40, RZ ;  /* 0x0000004003037824 */ /* 0x000fe200078e00ff */
[----:B------:R-:W4:Y:S01]  /*1c10*/  @!P1 LDC.64 R4, c[0x0][0x220] ;  /* 0x00008800ff049b82 */ /* 0x000f220000000a00 */
[----:B------:R-:W-:Y:S02]  /*1c20*/  @!P5 IMAD R31, R187, R17, R38 ;  /* 0x00000011bb1fd224 */ /* 0x000fe400078e0226 */
[----:B------:R-:W-:Y:S02]  /*1c30*/  IMAD.MOV.U32 R215, RZ, RZ, R28 ;  /* 0x000000ffffd77224 */ /* 0x000fe400078e001c */
[----:B------:R-:W-:Y:S02]  /*1c40*/  IMAD.MOV.U32 R214, RZ, RZ, R29 ;  /* 0x000000ffffd67224 */ /* 0x000fe400078e001d */
[----:B------:R-:W-:Y:S02]  /*1c50*/  IMAD.MOV.U32 R220, RZ, RZ, 0x7f800000 ;  /* 0x7f800000ffdc7424 */ /* 0x000fe400078e00ff */
[----:B------:R-:W-:-:S02]  /*1c60*/  IMAD.MOV.U32 R221, RZ, RZ, 0x7f800000 ;  /* 0x7f800000ffdd7424 */ /* 0x000fc400078e00ff */
[----:B------:R-:W-:Y:S02]  /*1c70*/  IMAD.MOV.U32 R218, RZ, RZ, 0x7f800000 ;  /* 0x7f800000ffda7424 */ /* 0x000fe400078e00ff */
[----:B------:R-:W-:Y:S01]  /*1c80*/  IMAD.MOV.U32 R219, RZ, RZ, 0x7f800000 ;  /* 0x7f800000ffdb7424 */ /* 0x000fe200078e00ff */
[----:B------:R-:W-:Y:S01]  /*1c90*/  USHF.L.U32 UR23, UR18, 0x4, URZ ;  /* 0x0000000412177899 */ /* 0x000fe2000800063f */
[-C--:B------:R-:W-:Y:S01]  /*1ca0*/  @!P5 IMAD.WIDE.U32 R40, R187, R16.reuse, R36 ;  /* 0x00000010bb28d225 */ /* 0x080fe200078e0024 */
[----:B------:R-:W-:Y:S02]  /*1cb0*/  USHF.L.U32 UR24, UR18, 0x3, URZ ;  /* 0x0000000312187899 */ /* 0x000fe4000800063f */
[----:B------:R-:W-:Y:S01]  /*1cc0*/  UIADD3 UR11, -UR16, URZ, URZ ;  /* 0x0000003f100b7290 */ /* 0x000fe2000fffe13f */
[----:B------:R-:W-:Y:S02]  /*1cd0*/  @!P4 IMAD R30, R33, R17, R30 ;  /* 0x00000011211ec224 */ /* 0x000fe400078e021e */
[----:B------:R-:W-:Y:S01]  /*1ce0*/  IMAD.MOV.U32 R182, RZ, RZ, 0x40 ;  /* 0x00000040ffb67424 */ /* 0x000fe200078e00ff */
[----:B------:R-:W-:Y:S01]  /*1cf0*/  SHF.L.U64.HI R211, R191, 0x2, R198 ;  /* 0x00000002bfd37819 */ /* 0x000fe200000102c6 */
[----:B------:R-:W-:Y:S01]  /*1d00*/  @!P4 IMAD.WIDE.U32 R42, R33, R16, R42 ;  /* 0x00000010212ac225 */ /* 0x000fe200078e002a */
[----:B------:R-:W-:-:S02]  /*1d10*/  CS2R R94, SRZ ;  /* 0x00000000005e7805 */ /* 0x000fc4000001ff00 */
[----:B------:R-:W-:Y:S02]  /*1d20*/  CS2R R92, SRZ ;  /* 0x00000000005c7805 */ /* 0x000fe4000001ff00 */
[----:B------:R-:W-:Y:S01]  /*1d30*/  CS2R R98, SRZ ;  /* 0x0000000000627805 */ /* 0x000fe2000001ff00 */
[----:B------:R-:W-:Y:S01]  /*1d40*/  @!P1 IMAD.X R33, RZ, RZ, R23, P3 ;  /* 0x000000ffff219224 */ /* 0x000fe200018e0617 */
[C---:B-1----:R-:W-:Y:S01]  /*1d50*/  @!P5 LEA R14, P3, R40.reuse, R14, 0x1 ;  /* 0x0000000e280ed211 */ /* 0x042fe200078608ff */
[----:B------:R-:W-:Y:S01]  /*1d60*/  @!P5 IMAD.IADD R38, R41, 0x1, R31 ;  /* 0x000000012926d824 */ /* 0x000fe200078e021f */
[----:B------:R-:W-:Y:S01]  /*1d70*/  CS2R R96, SRZ ;  /* 0x0000000000607805 */ /* 0x000fe2000001ff00 */
[----:B------:R-:W-:Y:S01]  /*1d80*/  @!P2 IMAD R27, R27, R16, RZ ;  /* 0x000000101b1ba224 */ /* 0x000fe200078e02ff */
[----:B------:R-:W-:Y:S01]  /*1d90*/  CS2R R90, SRZ ;  /* 0x00000000005a7805 */ /* 0x000fe2000001ff00 */
[----:B------:R-:W-:Y:S01]  /*1da0*/  @!P2 IMAD.MOV.U32 R44, RZ, RZ, R36 ;  /* 0x000000ffff2ca224 */ /* 0x000fe200078e0024 */
[----:B------:R-:W-:Y:S01]  /*1db0*/  @!P5 LEA.HI.X R15, R40, R15, R38, 0x1, P3 ;  /* 0x0000000f280fd211 */ /* 0x000fe200018f0c26 */
[----:B------:R-:W-:Y:S01]  /*1dc0*/  @!P2 IMAD.MOV.U32 R45, RZ, RZ, R37 ;  /* 0x000000ffff2da224 */ /* 0x000fe200078e0025 */
[----:B--2---:R-:W-:Y:S01]  /*1dd0*/  @!P4 LEA R12, P3, R42, R12, 0x1 ;  /* 0x0000000c2a0cc211 */ /* 0x004fe200078608ff */
[----:B------:R-:W-:Y:S01]  /*1de0*/  @!P4 IMAD.IADD R30, R43, 0x1, R30 ;  /* 0x000000012b1ec824 */ /* 0x000fe200078e021e */
[----:B------:R-:W-:Y:S01]  /*1df0*/  CS2R R88, SRZ ;  /* 0x0000000000587805 */ /* 0x000fe2000001ff00 */
[C---:B------:R-:W-:Y:S01]  /*1e00*/  @!P2 IMAD R27, R32.reuse, R17, R27 ;  /* 0x00000011201ba224 */ /* 0x040fe200078e021b */
[----:B------:R-:W-:Y:S01]  /*1e10*/  @!PT LDS RZ, [RZ] ;  /* 0x00000000fffff984 */ /* 0x000fe20000000800 */
[----:B------:R-:W-:Y:S01]  /*1e20*/  @!PT LDS RZ, [RZ] ;  /* 0x00000000fffff984 */ /* 0x000fe20000000800 */
[----:B------:R-:W-:Y:S01]  /*1e30*/  @!PT LDS RZ, [RZ] ;  /* 0x00000000fffff984 */ /* 0x000fe20000000800 */
[----:B------:R-:W-:Y:S01]  /*1e40*/  @!P5 LDGSTS.E.BYPASS.LTC128B.128 [R197+0xa000], desc[UR14][R14.64] ;  /* 0x0a0000000ec5dfae */ /* 0x000fe2000b901d4e */
[----:B------:R-:W-:Y:S01]  /*1e50*/  @!P2 IMAD.WIDE.U32 R44, R32, R16, R44 ;  /* 0x00000010202ca225 */ /* 0x000fe200078e002c */
[----:B------:R-:W-:-:S02]  /*1e60*/  @!P4 LEA.HI.X R13, R42, R13, R30, 0x1, P3 ;  /* 0x0000000d2a0dc211 */ /* 0x000fc400018f0c1e */
[----:B------:R-:W-:Y:S01]  /*1e70*/  CS2R R86, SRZ ;  /* 0x0000000000567805 */ /* 0x000fe2000001ff00 */
[----:B------:R-:W-:Y:S01]  /*1e80*/  @P4 STS.128 [R197+0xb000], RZ ;  /* 0x00b000ffc5004388 */ /* 0x000fe20000000c00 */
[----:B------:R-:W-:Y:S01]  /*1e90*/  @!P1 IMAD R33, R33, R16, RZ ;  /* 0x0000001021219224 */ /* 0x000fe200078e02ff */
[----:B---3--:R-:W-:Y:S01]  /*1ea0*/  @!P2 LEA R8, P3, R44, R8, 0x1 ;  /* 0x000000082c08a211 */ /* 0x008fe200078608ff */
[----:B------:R-:W-:Y:S01]  /*1eb0*/  @!P2 IMAD.IADD R27, R45, 0x1, R27 ;  /* 0x000000012d1ba824 */ /* 0x000fe200078e021b */
[----:B------:R-:W-:Y:S01]  /*1ec0*/  @!PT LDS RZ, [RZ] ;  /* 0x00000000fffff984 */ /* 0x000fe20000000800 */
[----:B------:R-:W-:Y:S01]  /*1ed0*/  @!PT LDS RZ, [RZ] ;  /* 0x00000000fffff984 */ /* 0x000fe20000000800 */
[----:B------:R-:W-:Y:S01]  /*1ee0*/  @!PT LDS RZ, [RZ] ;  /* 0x00000000fffff984 */ /* 0x000fe20000000800 */
[----:B------:R-:W-:Y:S01]  /*1ef0*/  @!P4 LDGSTS.E.BYPASS.LTC128B.128 [R197+0xb000], desc[UR14][R12.64] ;  /* 0x0b0000000cc5cfae */ /* 0x000fe2000b901d4e */
[C---:B------:R-:W-:Y:S01]  /*1f00*/  @!P1 IMAD R33, R34.reuse, R17, R33 ;  /* 0x0000001122219224 */ /* 0x040fe200078e0221 */
[----:B------:R-:W-:Y:S01]  /*1f10*/  CS2R R84, SRZ ;  /* 0x0000000000547805 */ /* 0x000fe2000001ff00 */
[----:B------:R-:W-:Y:S01]  /*1f20*/  @!P1 IMAD.WIDE.U32 R16, R34, R16, R36 ;  /* 0x0000001022109225 */ /* 0x000fe200078e0024 */
[----:B------:R-:W-:Y:S01]  /*1f30*/  @!P2 LEA.HI.X R9, R44, R9, R27, 0x1, P3 ;  /* 0x000000092c09a211 */ /* 0x000fe200018f0c1b */
[----:B------:R-:W-:Y:S01]  /*1f40*/  @P2 STS.128 [R197+0xc000], RZ ;  /* 0x00c000ffc5002388 */ /* 0x000fe20000000c00 */
[----:B------:R-:W-:Y:S01]  /*1f50*/  CS2R R78, SRZ ;  /* 0x00000000004e7805 */ /* 0x000fe2000001ff00 */
[----:B------:R-:W-:Y:S01]  /*1f60*/  @!P1 IMAD.IADD R33, R17, 0x1, R33 ;  /* 0x0000000111219824 */ /* 0x000fe200078e0221 */
[----:B----4-:R-:W-:Y:S01]  /*1f70*/  @!P1 LEA R30, P3, R16, R4, 0x1 ;  /* 0x00000004101e9211 */ /* 0x010fe200078608ff */
[----:B------:R-:W-:Y:S01]  /*1f80*/  IMAD.WIDE.U32 R34, R6, 0x40, RZ ;  /* 0x0000004006227825 */ /* 0x000fe200078e00ff */
[----:B------:R-:W-:Y:S01]  /*1f90*/  LEA.HI R4, R223, R223, RZ, 0x1 ;  /* 0x000000dfdf047211 */ /* 0x000fe200078f08ff */
[----:B------:R-:W-:Y:S01]  /*1fa0*/  @!PT LDS RZ, [RZ] ;  /* 0x00000000fffff984 */ /* 0x000fe20000000800 */
[----:B------:R-:W-:Y:S01]  /*1fb0*/  @!PT LDS RZ, [RZ] ;  /* 0x00000000fffff984 */ /* 0x000fe20000000800 */
[----:B------:R-:W-:Y:S01]  /*1fc0*/  @!PT LDS RZ, [RZ] ;  /* 0x00000000fffff984 */ /* 0x000fe20000000800 */
[----:B------:R1:W-:Y:S01]  /*1fd0*/  @!P2 LDGSTS.E.BYPASS.LTC128B.128 [R197+0xc000], desc[UR14][R8.64] ;  /* 0x0c00000008c5afae */ /* 0x0003e2000b901d4e */
[----:B------:R-:W-:Y:S01]  /*1fe0*/  @!P1 LEA.HI.X R31, R16, R5, R33, 0x1, P3 ;  /* 0x00000005101f9211 */ /* 0x000fe200018f0c21 */
[----:B------:R-:W-:Y:S01]  /*1ff0*/  IMAD.WIDE.U32 R16, R2, 0x40, RZ ;  /* 0x0000004002107825 */ /* 0x000fe200078e00ff */
[----:B------:R-:W-:Y:S01]  /*2000*/  @!P0 IADD3 R6, P3, R228, R34, RZ ;  /* 0x00000022e4068210 */ /* 0x000fe20007f7e0ff */
[----:B------:R-:W-:Y:S01]  /*2010*/  @P1 STS.128 [R197+0xd000], RZ ;  /* 0x00d000ffc5001388 */ /* 0x000fe20000000c00 */
[----:B------:R-:W-:Y:S01]  /*2020*/  LOP3.LUT R4, R4, 0xfffffffe, RZ, 0xc0, !PT ;  /* 0xfffffffe04047812 */ /* 0x000fe200078ec0ff */
[----:B------:R-:W-:Y:S01]  /*2030*/  IMAD R5, R26, UR4, RZ ;  /* 0x000000041a057c24 */ /* 0x000fe2000f8e02ff */
[----:B------:R-:W-:Y:S01]  /*2040*/  @!P0 IADD3.X R7, R229, R35, R7, P3, !PT ;  /* 0x00000023e5078210 */ /* 0x000fe20001ffe407 */
[----:B------:R-:W-:Y:S01]  /*2050*/  @!PT LDS RZ, [RZ] ;  /* 0x00000000fffff984 */ /* 0x000fe20000000800 */
[----:B------:R-:W-:Y:S01]  /*2060*/  @!PT LDS RZ, [RZ] ;  /* 0x00000000fffff984 */ /* 0x000fe20000000800 */
[----:B------:R-:W-:Y:S01]  /*2070*/  @!PT LDS RZ, [RZ] ;  /* 0x00000000fffff984 */ /* 0x000fe20000000800 */
[----:B------:R-:W-:Y:S01]  /*2080*/  @!P1 LDGSTS.E.BYPASS.LTC128B.128 [R197+0xd000], desc[UR14][R30.64] ;  /* 0x0d0000001ec59fae */ /* 0x000fe2000b901d4e */
[----:B------:R-:W-:Y:S01]  /*2090*/  @!P0 IADD3 R16, P3, R230, R16, RZ ;  /* 0x00000010e6108210 */ /* 0x000fe20007f7e0ff */
[----:B------:R-:W-:Y:S01]  /*20a0*/  IMAD.IADD R4, R223, 0x1, -R4 ;  /* 0x00000001df047824 */ /* 0x000fe200078e0a04 */
[----:B------:R-:W-:Y:S01]  /*20b0*/  CS2R R76, SRZ ;  /* 0x00000000004c7805 */ /* 0x000fe2000001ff00 */
[----:B------:R-:W0:Y:S01]  /*20c0*/  LDGDEPBAR ;  /* 0x00000000000079af */ /* 0x000e220000000000 */
[----:B------:R-:W-:Y:S01]  /*20d0*/  @!P0 IADD3.X R17, R231, R17, R3, P3, !PT ;  /* 0x00000011e7118210 */ /* 0x000fe20001ffe403 */
[----:B------:R-:W-:Y:S01]  /*20e0*/  VIADD R3, R194, 0x1000 ;  /* 0x00001000c2037836 */ /* 0x000fe20000000000 */
[----:B------:R-:W-:Y:S01]  /*20f0*/  ISETP.NE.AND P3, PT, R4, 0x1, PT ;  /* 0x000000010400780c */ /* 0x000fe20003f65270 */
[----:B------:R-:W-:Y:S01]  /*2100*/  @P6 STS.128 [R197+0x4000], RZ ;  /* 0x004000ffc5006388 */ /* 0x000fe20000000c00 */
[----:B------:R-:W-:Y:S01]  /*2110*/  IMAD R4, R25, R10, RZ ;  /* 0x0000000a19047224 */ /* 0x000fe200078e02ff */
[----:B------:R-:W-:-:S02]  /*2120*/  CS2R R82, SRZ ;  /* 0x0000000000527805 */ /* 0x000fc4000001ff00 */
[----:B------:R-:W-:Y:S01]  /*2130*/  SEL R3, R3, R194, !P3 ;  /* 0x000000c203037207 */ /* 0x000fe20005800000 */
[----:B------:R-:W-:Y:S01]  /*2140*/  @!PT LDS RZ, [RZ] ;  /* 0x00000000fffff984 */ /* 0x000fe20000000800 */
[----:B------:R-:W-:Y:S01]  /*2150*/  @!PT LDS RZ, [RZ] ;  /* 0x00000000fffff984 */ /* 0x000fe20000000800 */
[----:B------:R-:W-:Y:S01]  /*2160*/  @!PT LDS RZ, [RZ] ;  /* 0x00000000fffff984 */ /* 0x000fe20000000800 */
[----:B------:R-:W-:Y:S01]  /*2170*/  @!P6 LDGSTS.E.BYPASS.LTC128B.128 [R197+0x4000], desc[UR14][R228.64] ;  /* 0x04000000e4c5efae */ /* 0x000fe2000b901d4e */
[----:B------:R-:W-:Y:S01]  /*2180*/  IMAD.MOV.U32 R217, RZ, RZ, R20 ;  /* 0x000000ffffd97224 */ /* 0x000fe200078e0014 */
[----:B------:R-:W-:Y:S02]  /*2190*/  CS2R R80, SRZ ;  /* 0x0000000000507805 */ /* 0x000fe4000001ff00 */
[----:B------:R-:W-:Y:S01]  /*21a0*/  LEA R222, R3, UR6, 0x1 ;  /* 0x0000000603de7c11 */ /* 0x000fe2000f8e08ff */
[C---:B------:R-:W-:Y:S01]  /*21b0*/  VIADD R3, R191.reuse, 0x28 ;  /* 0x00000028bf037836 */ /* 0x040fe20000000000 */
[----:B------:R-:W-:Y:S01]  /*21c0*/  @P0 STS.128 [R197+0x5000], RZ ;  /* 0x005000ffc5000388 */ /* 0x000fe20000000c00 */
[----:B------:R-:W-:Y:S01]  /*21d0*/  IMAD.MOV.U32 R216, RZ, RZ, R21 ;  /* 0x000000ffffd87224 */ /* 0x000fe200078e0015 */
[----:B-1----:R-:W1:Y:S01]  /*21e0*/  @!P5 LDC.64 R8, c[0x0][0x218] ;  /* 0x00008600ff08db82 */ /* 0x002e620000000a00 */
[----:B------:R-:W-:Y:S01]  /*21f0*/  IMAD.SHL.U32 R210, R191, 0x4, RZ ;  /* 0x00000004bfd27824 */ /* 0x000fe200078e00ff */
[----:B------:R-:W-:Y:S01]  /*2200*/  @!PT LDS RZ, [RZ] ;  /* 0x00000000fffff984 */ /* 0x000fe20000000800 */
[----:B------:R-:W-:Y:S01]  /*2210*/  @!PT LDS RZ, [RZ] ;  /* 0x00000000fffff984 */ /* 0x000fe20000000800 */
[----:B------:R-:W-:Y:S01]  /*2220*/  @!PT LDS RZ, [RZ] ;  /* 0x00000000fffff984 */ /* 0x000fe20000000800 */
[----:B------:R2:W-:Y:S01]  /*2230*/  @!P0 LDGSTS.E.BYPASS.LTC128B.128 [R197+0x5000], desc[UR14][R6.64] ;  /* 0x0500000006c58fae */ /* 0x0005e2000b901d4e */
[----:B------:R-:W-:Y:S01]  /*2240*/  SHF.R.S32.HI R2, RZ, 0x1f, R3 ;  /* 0x0000001fff027819 */ /* 0x000fe20000011403 */
[----:B------:R-:W-:Y:S01]  /*2250*/  IMAD.MOV.U32 R212, RZ, RZ, 0x40 ;  /* 0x00000040ffd47424 */ /* 0x000fe200078e00ff */
[----:B------:R-:W-:Y:S01]  /*2260*/  CS2R R74, SRZ ;  /* 0x00000000004a7805 */ /* 0x000fe2000001ff00 */
[----:B------:R-:W-:Y:S01]  /*2270*/  @P6 STS [R222], RZ ;  /* 0x000000ffde006388 */ /* 0x000fe20000000800 */
[----:B------:R-:W-:-:S02]  /*2280*/  CS2R R72, SRZ ;  /* 0x0000000000487805 */ /* 0x000fc4000001ff00 */
[----:B------:R-:W-:Y:S02]  /*2290*/  CS2R R70, SRZ ;  /* 0x0000000000467805 */ /* 0x000fe4000001ff00 */
[----:B------:R-:W-:Y:S01]  /*22a0*/  CS2R R68, SRZ ;  /* 0x0000000000447805 */ /* 0x000fe2000001ff00 */
[----:B------:R-:W-:Y:S01]  /*22b0*/  @P6 STS [R222+0x4], RZ ;  /* 0x000004ffde006388 */ /* 0x000fe20000000800 */
[----:B------:R-:W-:Y:S02]  /*22c0*/  CS2R R62, SRZ ;  /* 0x00000000003e7805 */ /* 0x000fe4000001ff00 */
[----:B------:R-:W-:Y:S02]  /*22d0*/  CS2R R60, SRZ ;  /* 0x00000000003c7805 */ /* 0x000fe4000001ff00 */
[----:B------:R-:W-:Y:S01]  /*22e0*/  CS2R R66, SRZ ;  /* 0x0000000000427805 */ /* 0x000fe2000001ff00 */
[----:B------:R-:W-:Y:S01]  /*22f0*/  @P6 STS [R222+0x8], RZ ;  /* 0x000008ffde006388 */ /* 0x000fe20000000800 */
[----:B------:R-:W-:-:S02]  /*2300*/  CS2R R64, SRZ ;  /* 0x0000000000407805 */ /* 0x000fc4000001ff00 */
[----:B------:R-:W-:Y:S02]  /*2310*/  CS2R R58, SRZ ;  /* 0x00000000003a7805 */ /* 0x000fe4000001ff00 */
[----:B------:R-:W-:Y:S01]  /*2320*/  CS2R R56, SRZ ;  /* 0x0000000000387805 */ /* 0x000fe2000001ff00 */
[----:B------:R-:W-:Y:S01]  /*2330*/  @P6 STS [R222+0xc], RZ ;  /* 0x00000cffde006388 */ /* 0x000fe20000000800 */
[----:B------:R-:W-:Y:S02]  /*2340*/  CS2R R54, SRZ ;  /* 0x0000000000367805 */ /* 0x000fe4000001ff00 */
[----:B------:R-:W-:Y:S02]  /*2350*/  CS2R R52, SRZ ;  /* 0x0000000000347805 */ /* 0x000fe4000001ff00 */
[----:B------:R-:W-:Y:S01]  /*2360*/  CS2R R46, SRZ ;  /* 0x00000000002e7805 */ /* 0x000fe2000001ff00 */
[----:B------:R-:W-:Y:S01]  /*2370*/  @!PT LDS RZ, [RZ] ;  /* 0x00000000fffff984 */ /* 0x000fe20000000800 */
[----:B------:R-:W-:Y:S01]  /*2380*/  @!PT LDS RZ, [RZ] ;  /* 0x00000000fffff984 */ /* 0x000fe20000000800 */
[----:B------:R-:W-:Y:S01]  /*2390*/  @!PT LDS RZ, [RZ] ;  /* 0x00000000fffff984 */ /* 0x000fe20000000800 */
[----:B------:R-:W-:Y:S01]  /*23a0*/  @!P6 LDGSTS.E.BYPASS.LTC128B.128 [R222], desc[UR14][R230.64] ;  /* 0x00000000e6deefae */ /* 0x000fe2000b901d4e */
[----:B------:R-:W-:-:S02]  /*23b0*/  ISETP.GE.AND P6, PT, R3, R18, PT ;  /* 0x000000120300720c */ /* 0x000fc40003fc6270 */
[----:B------:R-:W-:Y:S02]  /*23c0*/  CS2R R50, SRZ ;  /* 0x0000000000327805 */ /* 0x000fe4000001ff00 */
[----:B------:R-:W-:Y:S01]  /*23d0*/  CS2R R48, SRZ ;  /* 0x0000000000307805 */ /* 0x000fe2000001ff00 */
[----:B------:R-:W-:Y:S01]  /*23e0*/  @P0 STS [R222+0x1000], RZ ;  /* 0x001000ffde000388 */ /* 0x000fe20000000800 */
[----:B------:R-:W-:Y:S01]  /*23f0*/  UIMAD UR22, UR18, 0x18, URZ ;  /* 0x00000018121678a4 */ /* 0x000fe2000f8e023f */
[----:B--2---:R-:W-:Y:S02]  /*2400*/  IMAD.WIDE.U32 R6, R19, R10, R188 ;  /* 0x0000000a13067225 */ /* 0x004fe400078e00bc */
[----:B------:R-:W-:Y:S01]  /*2410*/  @P0 STS [R222+0x1004], RZ ;  /* 0x001004ffde000388 */ /* 0x000fe20000000800 */
[----:B------:R-:W-:Y:S02]  /*2420*/  USHF.L.U32 UR21, UR18, 0x5, URZ ;  /* 0x0000000512157899 */ /* 0x000fe4000800063f */
[----:B------:R-:W-:Y:S01]  /*2430*/  UIMAD UR20, UR18, 0x28, URZ ;  /* 0x00000028121478a4 */ /* 0x000fe2000f8e023f */
[----:B------:R-:W-:Y:S01]  /*2440*/  @P0 STS [R222+0x1008], RZ ;  /* 0x001008ffde000388 */ /* 0x000fe20000000800 */
[----:B------:R-:W-:Y:S01]  /*2450*/  UIMAD UR19, UR18, 0x30, URZ ;  /* 0x00000030121378a4 */ /* 0x000fe2000f8e023f */
[----:B------:R-:W-:-:S02]  /*2460*/  ULDC UR10, c[0x0][0x2ec] ;  /* 0x0000bb00000a7ab9 */ /* 0x000fc40000000800 */
[----:B------:R-:W-:Y:S04]  /*2470*/  @P0 STS [R222+0x100c], RZ ;  /* 0x00100cffde000388 */ /* 0x000fe80000000800 */
[----:B------:R-:W-:Y:S01]  /*2480*/  @!PT LDS RZ, [RZ] ;  /* 0x00000000fffff984 */ /* 0x000fe20000000800 */
[----:B------:R-:W-:Y:S01]  /*2490*/  @!PT LDS RZ, [RZ] ;  /* 0x00000000fffff984 */ /* 0x000fe20000000800 */
[----:B------:R-:W-:Y:S01]  /*24a0*/  @!PT LDS RZ, [RZ] ;  /* 0x00000000fffff984 */ /* 0x000fe20000000800 */
[----:B------:R2:W-:Y:S01]  /*24b0*/  @!P0 LDGSTS.E.BYPASS.LTC128B.128 [R222+0x1000], desc[UR14][R16.64] ;  /* 0x0100000010de8fae */ /* 0x0005e2000b901d4e */
[----:B------:R-:W-:-:S03]  /*24c0*/  @!P6 LEA R12, P0, R3, R215, 0x2 ;  /* 0x000000d7030ce211 */ /* 0x000fc600078010ff */
[----:B------:R-:W-:Y:S01]  /*24d0*/  @P5 STS.128 [R197+0x6000], RZ ;  /* 0x006000ffc5005388 */ /* 0x000fe20000000c00 */
[----:B------:R-:W-:Y:S01]  /*24e0*/  @!P6 LEA.HI.X R13, R3, R214, R2, 0x2, P0 ;  /* 0x000000d6030de211 */ /* 0x000fe200000f1402 */
[----:B------:R-:W-:Y:S01]  /*24f0*/  IMAD R3, R19, R11, R4 ;  /* 0x0000000b13037224 */ /* 0x000fe200078e0204 */
[----:B------:R-:W-:Y:S01]  /*2500*/  IADD3 R24, P0, R24, R6, RZ ;  /* 0x0000000618187210 */ /* 0x000fe20007f1e0ff */
[----:B------:R-:W-:Y:S02]  /*2510*/  @!P5 IMAD R2, R23, R10, RZ ;  /* 0x0000000a1702d224 */ /* 0x000fe400078e02ff */
[----:B------:R-:W5:Y:S01]  /*2520*/  @!P6 LDG.E R219, desc[UR14][R12.64] ;  /* 0x0000000e0cdbe981 */ /* 0x000f62000c1e1900 */
[----:B------:R-:W-:Y:S01]  /*2530*/  IADD3.X R25, R22, R7, R3, P0, !PT ;  /* 0x0000000716197210 */ /* 0x000fe200007fe403 */
[C---:B------:R-:W-:Y:S01]  /*2540*/  IMAD R3, R0.reuse, UR5, R5 ;  /* 0x0000000500037c24 */ /* 0x040fe2000f8e0205 */
[----:B------:R-:W-:Y:S01]  /*2550*/  @!P4 IADD3 R27, P0, R187, 0x20, RZ ;  /* 0x00000020bb1bc810 */ /* 0x000fe20007f1e0ff */
[----:B------:R-:W3:Y:S01]  /*2560*/  @!P4 LDC.64 R6, c[0x0][0x218] ;  /* 0x00008600ff06cb82 */ /* 0x000ee20000000a00 */
[----:B------:R-:W-:-:S04]  /*2570*/  IMAD.WIDE.U32 R24, R0, UR4, R24 ;  /* 0x0000000400187c25 */ /* 0x000fc8000f8e0018 */
[----:B------:R-:W-:Y:S01]  /*2580*/  @!P4 IMAD.X R5, RZ, RZ, R23, P0 ;  /* 0x000000ffff05c224 */ /* 0x000fe200000e0617 */
[----:B------:R-:W-:Y:S01]  /*2590*/  @!P2 IADD3 R14, P0, R187, 0x40, RZ ;  /* 0x00000040bb0ea810 */ /* 0x000fe20007f1e0ff */
[----:B------:R-:W-:Y:S02]  /*25a0*/  IMAD.IADD R25, R25, 0x1, R3 ;  /* 0x0000000119197824 */ /* 0x000fe400078e0203 */
[----:B------:R-:W-:Y:S02]  /*25b0*/  @!P5 IMAD.MOV.U32 R28, RZ, RZ, R24 ;  /* 0x000000ffff1cd224 */ /* 0x000fe400078e0018 */
[----:B------:R-:W-:Y:S02]  /*25c0*/  @!P5 IMAD.MOV.U32 R29, RZ, RZ, R25 ;  /* 0x000000ffff1dd224 */ /* 0x000fe400078e0019 */
[----:B--2---:R-:W-:Y:S02]  /*25d0*/  @!P4 IMAD R16, R5, R10, RZ ;  /* 0x0000000a0510c224 */ /* 0x004fe400078e02ff */
[----:B------:R-:W2:Y:S01]  /*25e0*/  @!P2 LDC.64 R4, c[0x0][0x218] ;  /* 0x00008600ff04ab82 */ /* 0x000ea20000000a00 */
[----:B------:R-:W-:-:S02]  /*25f0*/  @!P5 IMAD R17, R187, R11, R2 ;  /* 0x0000000bbb11d224 */ /* 0x000fc400078e0202 */
[----:B------:R-:W-:Y:S01]  /*2600*/  @!P2 IMAD.X R15, RZ, RZ, R23, P0 ;  /* 0x000000ffff0fa224 */ /* 0x000fe200000e0617 */
[C---:B------:R-:W-:Y:S01]  /*2610*/  @!P1 IADD3 R0, P0, R187.reuse, 0x60, RZ ;  /* 0x00000060bb009810 */ /* 0x040fe20007f1e0ff */
[----:B------:R-:W-:-:S03]  /*2620*/  @!P5 IMAD.WIDE.U32 R28, R187, R10, R28 ;  /* 0x0000000abb1cd225 */ /* 0x000fc600078e001c */
[----:B------:R-:W4:Y:S01]  /*2630*/  @!P1 LDC.64 R2, c[0x0][0x218] ;  /* 0x00008600ff029b82 */ /* 0x000f220000000a00 */
[----:B------:R-:W-:Y:S02]  /*2640*/  @!P4 IMAD R16, R27, R11, R16 ;  /* 0x0000000b1b10c224 */ /* 0x000fe400078e0210 */
[----:B------:R-:W-:Y:S01]  /*2650*/  @!P1 IMAD.X R23, RZ, RZ, R23, P0 ;  /* 0x000000ffff179224 */ /* 0x000fe200000e0617 */
[----:B-1----:R-:W-:Y:S01]  /*2660*/  @!P5 LEA R8, P0, R28, R8, 0x1 ;  /* 0x000000081c08d211 */ /* 0x002fe200078008ff */
[----:B------:R-:W-:Y:S02]  /*2670*/  @!P5 IMAD.IADD R22, R29, 0x1, R17 ;  /* 0x000000011d16d824 */ /* 0x000fe400078e0211 */
[----:B------:R-:W-:-:S03]  /*2680*/  @!P4 IMAD.WIDE.U32 R26, R27, R10, R24 ;  /* 0x0000000a1b1ac225 */ /* 0x000fc600078e0018 */
[----:B------:R-:W-:Y:S01]  /*2690*/  @!P5 LEA.HI.X R9, R28, R9, R22, 0x1, P0 ;  /* 0x000000091c09d211 */ /* 0x000fe200000f0c16 */
[----:B------:R-:W-:Y:S01]  /*26a0*/  @!P4 IMAD.IADD R16, R27, 0x1, R16 ;  /* 0x000000011b10c824 */ /* 0x000fe200078e0210 */
[C---:B---3--:R-:W-:Y:S01]  /*26b0*/  @!P4 LEA R6, P0, R26.reuse, R6, 0x1 ;  /* 0x000000061a06c211 */ /* 0x048fe200078008ff */
[-C--:B------:R-:W-:Y:S02]  /*26c0*/  @!P2 IMAD R15, R15, R10.reuse, RZ ;  /* 0x0000000a0f0fa224 */ /* 0x080fe400078e02ff */
[----:B------:R-:W-:Y:S01]  /*26d0*/  @!P2 IMAD.MOV.U32 R28, RZ, RZ, R24 ;  /* 0x000000ffff1ca224 */ /* 0x000fe200078e0018 */
[----:B------:R-:W-:Y:S01]  /*26e0*/  @!P4 LEA.HI.X R7, R26, R7, R16, 0x1, P0 ;  /* 0x000000071a07c211 */ /* 0x000fe200000f0c10 */
[----:B------:R-:W-:Y:S01]  /*26f0*/  @!P2 IMAD.MOV.U32 R29, RZ, RZ, R25 ;  /* 0x000000ffff1da224 */ /* 0x000fe200078e0019 */
[----:B------:R-:W-:Y:S01]  /*2700*/  @!PT LDS RZ, [RZ] ;  /* 0x00000000fffff984 */ /* 0x000fe20000000800 */
[----:B------:R-:W-:Y:S01]  /*2710*/  @!PT LDS RZ, [RZ] ;  /* 0x00000000fffff984 */ /* 0x000fe20000000800 */
[----:B------:R-:W-:Y:S01]  /*2720*/  @!PT LDS RZ, [RZ] ;  /* 0x00000000fffff984 */ /* 0x000fe20000000800 */
[----:B------:R-:W-:Y:S01]  /*2730*/  @!P5 LDGSTS.E.BYPASS.LTC128B.128 [R197+0x6000], desc[UR14][R8.64] ;  /* 0x0600000008c5dfae */ /* 0x000fe2000b901d4e */
[-C--:B------:R-:W-:Y:S02]  /*2740*/  @!P1 IMAD R23, R23, R10.reuse, RZ ;  /* 0x0000000a17179224 */ /* 0x080fe400078e02ff */
[C---:B------:R-:W-:Y:S01]  /*2750*/  @!P2 IMAD R15, R14.reuse, R11, R15 ;  /* 0x0000000b0e0fa224 */ /* 0x040fe200078e020f */
[----:B------:R-:W-:Y:S01]  /*2760*/  @P4 STS.128 [R197+0x7000], RZ ;  /* 0x007000ffc5004388 */ /* 0x000fe20000000c00 */
[----:B------:R-:W-:-:S03]  /*2770*/  @!P2 IMAD.WIDE.U32 R28, R14, R10, R28 ;  /* 0x0000000a0e1ca225 */ /* 0x000fc600078e001c */
[----:B------:R-:W-:Y:S01]  /*2780*/  @!PT LDS RZ, [RZ] ;  /* 0x00000000fffff984 */ /* 0x000fe20000000800 */
[----:B------:R-:W-:Y:S01]  /*2790*/  @!PT LDS RZ, [RZ] ;  /* 0x00000000fffff984 */ /* 0x000fe20000000800 */
[----:B------:R-:W-:Y:S01]  /*27a0*/  @!PT LDS RZ, [RZ] ;  /* 0x00000000fffff984 */ /* 0x000fe20000000800 */
[----:B------:R1:W-:Y:S01]  /*27b0*/  @!P4 LDGSTS.E.BYPASS.LTC128B.128 [R197+0x7000], desc[UR14][R6.64] ;  /* 0x0700000006c5cfae */ /* 0x0003e2000b901d4e */
[----:B------:R-:W-:Y:S01]  /*27c0*/  @!P1 IMAD R23, R0, R11, R23 ;  /* 0x0000000b00179224 */ /* 0x000fe200078e0217 */
[----:B--2---:R-:W-:Y:S01]  /*27d0*/  @!P2 LEA R4, P4, R28, R4, 0x1 ;  /* 0x000000041c04a211 */ /* 0x004fe200078808ff */
[----:B------:R-:W-:Y:S01]  /*27e0*/  @!P1 IMAD.WIDE.U32 R24, R0, R10, R24 ;  /* 0x0000000a00189225 */ /* 0x000fe200078e0018 */
[----:B------:R-:W-:Y:S03]  /*27f0*/  @P2 STS.128 [R197+0x8000], RZ ;  /* 0x008000ffc5002388 */ /* 0x000fe60000000c00 */
[----:B------:R-:W-:Y:S01]  /*2800*/  @!P2 IMAD.IADD R15, R29, 0x1, R15 ;  /* 0x000000011d0fa824 */ /* 0x000fe200078e020f */
[----:B----4-:R-:W-:Y:S01]  /*2810*/  @!P1 LEA R2, P0, R24, R2, 0x1 ;  /* 0x0000000218029211 */ /* 0x010fe200078008ff */
[----:B------:R-:W-:Y:S02]  /*2820*/  @!P1 IMAD.IADD R0, R25, 0x1, R23 ;  /* 0x0000000119009824 */ /* 0x000fe400078e0217 */
[C---:B------:R-:W-:Y:S01]  /*2830*/  VIADD R11, R191.reuse, 0x8 ;  /* 0x00000008bf0b7836 */ /* 0x040fe20000000000 */
[----:B------:R-:W-:Y:S01]  /*2840*/  @!P2 LEA.HI.X R5, R28, R5, R15, 0x1, P4 ;  /* 0x000000051c05a211 */ /* 0x000fe200020f0c0f */
[C---:B------:R-:W-:Y:S01]  /*2850*/  VIADD R17, R191.reuse, 0x20 ;  /* 0x00000020bf117836 */ /* 0x040fe20000000000 */
[----:B------:R-:W-:Y:S01]  /*2860*/  @!P1 LEA.HI.X R3, R24, R3, R0, 0x1, P0 ;  /* 0x0000000318039211 */ /* 0x000fe200000f0c00 */
[----:B------:R-:W-:Y:S01]  /*2870*/  IMAD.SHL.U32 R0, R191, 0x4, RZ ;  /* 0x00000004bf007824 */ /* 0x000fe200078e00ff */
[-C--:B------:R-:W-:Y:S01]  /*2880*/  ISETP.GE.AND P5, PT, R11, R18.reuse, PT ;  /* 0x000000120b00720c */ /* 0x080fe20003fa6270 */
[----:B------:R-:W-:Y:S01]  /*2890*/  @!PT LDS RZ, [RZ] ;  /* 0x00000000fffff984 */ /* 0x000fe20000000800 */
[----:B------:R-:W-:Y:S01]  /*28a0*/  @!PT LDS RZ, [RZ] ;  /* 0x00000000fffff984 */ /* 0x000fe20000000800 */
[----:B------:R-:W-:Y:S01]  /*28b0*/  @!PT LDS RZ, [RZ] ;  /* 0x00000000fffff984 */ /* 0x000fe20000000800 */
[----:B------:R-:W-:Y:S01]  /*28c0*/  @!P2 LDGSTS.E.BYPASS.LTC128B.128 [R197+0x8000], desc[UR14][R4.64] ;  /* 0x0800000004c5afae */ /* 0x000fe2000b901d4e */
[----:B------:R-:W-:-:S02]  /*28d0*/  ISETP.GE.AND P4, PT, R17, R18, PT ;  /* 0x000000121100720c */ /* 0x000fc40003f86270 */
[C---:B------:R-:W-:Y:S01]  /*28e0*/  ISETP.GE.AND P2, PT, R191.reuse, R18, PT ;  /* 0x00000012bf00720c */ /* 0x040fe20003f46270 */
[----:B------:R-:W-:Y:S04]  /*28f0*/  @P1 STS.128 [R197+0x9000], RZ ;  /* 0x009000ffc5001388 */ /* 0x000fe80000000c00 */
[----:B------:R-:W-:Y:S01]  /*2900*/  @!PT LDS RZ, [RZ] ;  /* 0x00000000fffff984 */ /* 0x000fe20000000800 */
[----:B------:R-:W-:Y:S01]  /*2910*/  @!PT LDS RZ, [RZ] ;  /* 0x00000000fffff984 */ /* 0x000fe20000000800 */
[----:B------:R-:W-:Y:S01]  /*2920*/  @!PT LDS RZ, [RZ] ;  /* 0x00000000fffff984 */ /* 0x000fe20000000800 */
[----:B------:R2:W-:Y:S01]  /*2930*/  @!P1 LDGSTS.E.BYPASS.LTC128B.128 [R197+0x9000], desc[UR14][R2.64] ;  /* 0x0900000002c59fae */ /* 0x0005e2000b901d4e */
[----:B-1----:R-:W-:-:S03]  /*2940*/  SHF.L.U64.HI R7, R191, 0x2, R198 ;  /* 0x00000002bf077819 */ /* 0x002fc600000102c6 */
[----:B------:R-:W0:Y:S01]  /*2950*/  LDGDEPBAR ;  /* 0x00000000000079af */ /* 0x000e220000000000 */
[----:B------:R-:W-:-:S05]  /*2960*/  IADD3 R6, P0, R0, R215, RZ ;  /* 0x000000d700067210 */ /* 0x000fca0007f1e0ff */
[----:B------:R-:W-:-:S05]  /*2970*/  IMAD.X R7, R7, 0x1, R214, P0 ;  /* 0x0000000107077824 */ /* 0x000fca00000e06d6 */
[----:B------:R1:W5:Y:S04]  /*2980*/  @!P2 LDG.E R220, desc[UR14][R6.64] ;  /* 0x0000000e06dca981 */ /* 0x000368000c1e1900 */
[----:B------:R1:W5:Y:S04]  /*2990*/  @!P5 LDG.E R221, desc[UR14][R6.64+0x20] ;  /* 0x0000200e06ddd981 */ /* 0x000368000c1e1900 */
[----:B------:R1:W5:Y:S01]  /*29a0*/  @!P4 LDG.E R218, desc[UR14][R6.64+0x80] ;  /* 0x0000800e06dac981 */ /* 0x000362000c1e1900 */
[----:B--2---:R-:W2:Y:S01]  /*29b0*/  S2R R3, SR_TID.X ;  /* 0x0000000000037919 */ /* 0x004ea20000002100 */
[----:B------:R-:W-:-:S04]  /*29c0*/  DEPBAR.LE SB0, 0x1 ;  /* 0x000080400000791a */ /* 0x000fc80000000000 */
[----:B------:R-:W-:Y:S01]  /*29d0*/  BAR.SYNC.DEFER_BLOCKING 0x0 ;  /* 0x0000000000007b1d */ /* 0x000fe20000010000 */
[----:B------:R-:W-:-:S05]  /*29e0*/  UIADD3 UR17, UR23, 0x20, URZ ;  /* 0x0000002017117890 */ /* 0x000fca000fffe03f */
[----:B------:R-:W3:Y:S01]  /*29f0*/  LDSM.16.M88.4 R148, [R179] ;  /* 0x00000000b394783b */ /* 0x000ee20000000200 */
[----:B--2---:R-:W-:-:S03]  /*2a00*/  SHF.R.S32.HI R2, RZ, 0x1f, R3 ;  /* 0x0000001fff027819 */ /* 0x004fc60000011403 */
[----:B------:R-:W2:Y:S01]  /*2a10*/  LDSM.16.M88.4 R152, [R179+0x800] ;  /* 0x00080000b398783b */ /* 0x000ea20000000200 */
[----:B------:R-:W-:-:S03]  /*2a20*/  LEA.HI R2, R2, R3, RZ, 0x4 ;  /* 0x0000000302027211 */ /* 0x000fc600078f20ff */
[----:B------:R-:W4:Y:S01]  /*2a30*/  LDSM.16.M88.4 R156, [R178] ;  /* 0x00000000b29c783b */ /* 0x000f220000000200 */
[----:B------:R-:W-:-:S03]  /*2a40*/  LOP3.LUT R2, R2, 0xfffffff0, RZ, 0xc0, !PT ;  /* 0xfffffff002027812 */ /* 0x000fc600078ec0ff */
[----:B------:R-:W1:Y:S04]  /*2a50*/  LDSM.16.M88.4 R160, [R178+0x800] ;  /* 0x00080000b2a0783b */ /* 0x000e680000000200 */
[----:B------:R-:W1:Y:S01]  /*2a60*/  LDSM.16.M88.4 R164, [R176] ;  /* 0x00000000b0a4783b */ /* 0x000e620000000200 */
[----:B------:R-:W-:-:S03]  /*2a70*/  IMAD.IADD R2, R3, 0x1, -R2 ;  /* 0x0000000103027824 */ /* 0x000fc600078e0a02 */
[----:B------:R-:W1:Y:S02]  /*2a80*/  LDSM.16.M88.4 R168, [R176+0x800] ;  /* 0x00080000b0a8783b */ /* 0x000e640000000200 */
[----:B------:R-:W-:-:S04]  /*2a90*/  SHF.R.S32.HI R3, RZ, 0x1f, R2 ;  /* 0x0000001fff037819 */ /* 0x000fc80000011402 */
[----:B------:R-:W-:-:S04]  /*2aa0*/  LEA.HI R0, R3, R2, RZ, 0x3 ;  /* 0x0000000203007211 */ /* 0x000fc800078f18ff */
[----:B------:R-:W-:Y:S01]  /*2ab0*/  LOP3.LUT R3, R0, 0xfffffff8, RZ, 0xc0, !PT ;  /* 0xfffffff800037812 */ /* 0x000fe200078ec0ff */
[----:B------:R-:W-:-:S04]  /*2ac0*/  UIADD3 UR16, UR24, UR17, URZ ;  /* 0x0000001118107290 */ /* 0x000fc8000fffe03f */
[----:B------:R-:W-:Y:S01]  /*2ad0*/  IMAD.IADD R3, R2, 0x1, -R3 ;  /* 0x0000000102037824 */ /* 0x000fe200078e0a03 */
[----:B------:R-:W-:Y:S01]  /*2ae0*/  UIADD3 UR9, UR24, UR16, URZ ;  /* 0x0000001018097290 */ /* 0x000fe2000fffe03f */
[----:B------:R-:W-:Y:S02]  /*2af0*/  IMAD.MOV.U32 R2, RZ, RZ, 0x20 ;  /* 0x00000020ff027424 */ /* 0x000fe400078e00ff */
[----:B------:R-:W-:Y:S01]  /*2b00*/  VIADD R4, R181, 0x1000 ;  /* 0x00001000b5047836 */ /* 0x000fe20000000000 */
[C---:B------:R-:W-:Y:S02]  /*2b10*/  LOP3.LUT P0, RZ, R3.reuse, 0x2, RZ, 0xc0, !PT ;  /* 0x0000000203ff7812 */ /* 0x040fe4000780c0ff */
[----:B------:R-:W-:Y:S01]  /*2b20*/  LOP3.LUT P2, RZ, R3, 0x4, RZ, 0xc0, !PT ;  /* 0x0000000403ff7812 */ /* 0x000fe2000784c0ff */
[----:B------:R-:W-:Y:S01]  /*2b30*/  VIADD R3, R192, 0x1000 ;  /* 0x00001000c0037836 */ /* 0x000fe20000000000 */
[----:B------:R-:W-:Y:S01]  /*2b40*/  LEA R0, R180, UR6, 0x1 ;  /* 0x00000006b4007c11 */ /* 0x000fe2000f8e08ff */
[----:B------:R-:W-:Y:S01]  /*2b50*/  VIADD R19, R19, 0x80 ;  /* 0x0000008013137836 */ /* 0x000fe20000000000 */
[----:B------:R-:W-:Y:S01]  /*2b60*/  UIADD3 UR8, UR24, UR9, URZ ;  /* 0x0000000918087290 */ /* 0x000fe2000fffe03f */
[----:B------:R-:W-:-:S02]  /*2b70*/  SEL R2, R2, 0xffffffe0, !P0 ;  /* 0xffffffe002027807 */ /* 0x000fc40004000000 */
[----:B------:R-:W-:Y:S01]  /*2b80*/  SEL R173, R4, R181, !P3 ;  /* 0x000000b504ad7207 */ /* 0x000fe20005800000 */
[----:B------:R-:W1:Y:S01]  /*2b90*/  LDSM.16.M88.4 R140, [R0+0xa000] ;  /* 0x00a00000008c783b */ /* 0x000e620000000200 */
[----:B------:R-:W-:Y:S01]  /*2ba0*/  SEL R3, R3, R192, !P3 ;  /* 0x000000c003037207 */ /* 0x000fe20005800000 */
[----:B------:R-:W-:Y:S01]  /*2bb0*/  UIADD3 UR5, UR24, UR8, URZ ;  /* 0x0000000818057290 */ /* 0x000fe2000fffe03f */
[----:B------:R-:W-:Y:S01]  /*2bc0*/  ISETP.GE.AND P1, PT, R19, R224, PT ;  /* 0x000000e01300720c */ /* 0x000fe20003f26270 */
[----:B------:R3:W1:Y:S01]  /*2bd0*/  LDSM.16.M88.4 R144, [R0+0xa800] ;  /* 0x00a800000090783b */ /* 0x0006620000000200 */
[----:B------:R-:W-:Y:S02]  /*2be0*/  CS2R R44, SRZ ;  /* 0x00000000002c7805 */ /* 0x000fe4000001ff00 */
[----:B------:R-:W-:Y:S02]  /*2bf0*/  CS2R R42, SRZ ;  /* 0x00000000002a7805 */ /* 0x000fe4000001ff00 */
[----:B------:R-:W-:-:S02]  /*2c00*/  CS2R R40, SRZ ;  /* 0x0000000000287805 */ /* 0x000fc4000001ff00 */
[----:B------:R-:W-:Y:S02]  /*2c10*/  CS2R R38, SRZ ;  /* 0x0000000000267805 */ /* 0x000fe4000001ff00 */
[----:B------:R-:W-:Y:S02]  /*2c20*/  CS2R R36, SRZ ;  /* 0x0000000000247805 */ /* 0x000fe4000001ff00 */
[----:B------:R-:W-:Y:S02]  /*2c30*/  LEA R173, R173, UR6, 0x1 ;  /* 0x00000006adad7c11 */ /* 0x000fe4000f8e08ff */
[----:B------:R-:W-:Y:S02]  /*2c40*/  LEA R3, R3, UR6, 0x1 ;  /* 0x0000000603037c11 */ /* 0x000fe4000f8e08ff */
[----:B------:R-:W-:Y:S01]  /*2c50*/  SEL R182, R182, 0xffffffc0, !P2 ;  /* 0xffffffc0b6b67807 */ /* 0x000fe20005000000 */
[----:B------:R-:W-:Y:S02]  /*2c60*/  UIMAD UR18, UR18, 0x38, URZ ;  /* 0x00000038121278a4 */ /* 0x000fe4000f8e023f */
[----:B------:R-:W-:Y:S01]  /*2c70*/  UIADD3 UR4, UR24, UR5, URZ ;  /* 0x0000000518047290 */ /* 0x000fe2000fffe03f */
[----:B--234-:R-:W-:-:S11]  /*2c80*/  IMAD.IADD R0, R177, 0x1, R2 ;  /* 0x00000001b1007824 */ /* 0x01cfd600078e0202 */
.L_x_9:
[----:B------:R-:W0:Y:S01]  /*2c90*/  LDGDEPBAR ;  /* 0x00000000000079af */ /* 0x000e220000000000 */
[----:B------:R-:W-:Y:S01]  /*2ca0*/  LEA R185, R180, UR6, 0x1 ;  /* 0x00000006b4b97c11 */ /* 0x000fe2000f8e08ff */
[C---:B------:R-:W-:Y:S02]  /*2cb0*/  IMAD.IADD R183, R173.reuse, 0x1, R2 ;  /* 0x00000001adb77824 */ /* 0x040fe400078e0202 */
[C---:B-----5:R-:W-:Y:S01]  /*2cc0*/  FMUL.FTZ R234, R220.reuse, 1.4426950216293334961 ;  /* 0x3fb8aa3bdcea7820 */ /* 0x060fe20000410000 */
[----:B------:R-:W-:Y:S01]  /*2cd0*/  IMAD.IADD R184, R173, 0x1, R182 ;  /* 0x00000001adb87824 */ /* 0x000fe200078e02b6 */
[----:B------:R-:W-:Y:S01]  /*2ce0*/  FSETP.NEU.FTZ.AND P0, PT, R220, -INF , PT ;  /* 0xff800000dc00780b */ /* 0x000fe20003f1d000 */
[----:B------:R-:W-:Y:S01]  /*2cf0*/  FMUL.FTZ R236, R218, 1.4426950216293334961 ;  /* 0x3fb8aa3bdaec7820 */ /* 0x000fe20000410000 */
[----:B------:R-:W-:Y:S02]  /*2d00*/  IADD3 R182, R183, R182, RZ ;  /* 0x000000b6b7b67210 */ /* 0x000fe40007ffe0ff */
[----:B------:R-:W-:Y:S01]  /*2d10*/  ISETP.GE.AND P6, PT, R223, 0x1, PT ;  /* 0x00000001df00780c */ /* 0x000fe20003fc6270 */
[----:B------:R-:W-:Y:S04]  /*2d20*/  DEPBAR.LE SB0, 0x0 ;  /* 0x000080000000791a */ /* 0x000fe80000000000 */
[----:B------:R-:W-:Y:S06]  /*2d30*/  BAR.SYNC.DEFER_BLOCKING 0x0 ;  /* 0x0000000000007b1d */ /* 0x000fec0000010000 */
[----:B------:R-:W-:Y:S08]  /*2d40*/  LDSM.16.M88.4 R100, [R173] ;  /* 0x00000000ad64783b */ /* 0x000ff00000000200 */
[----:B------:R-:W1:Y:S08]  /*2d50*/  LDSM.16.M88.4 R104, [R185+0x6000] ;  /* 0x00600000b968783b */ /* 0x000e700000000200 */
[----:B------:R-:W2:Y:S08]  /*2d60*/  LDSM.16.M88.4 R108, [R173+0x1000] ;  /* 0x00100000ad6c783b */ /* 0x000eb00000000200 */
[----:B------:R-:W3:Y:S08]  /*2d70*/  LDSM.16.M88.4 R112, [R185+0x6800] ;  /* 0x00680000b970783b */ /* 0x000ef00000000200 */
[----:B------:R-:W-:Y:S08]  /*2d80*/  LDSM.16.M88.4 R116, [R183] ;  /* 0x00000000b774783b */ /* 0x000ff00000000200 */
[----:B------:R-:W4:Y:S01]  /*2d90*/  LDSM.16.M88.4 R120, [R179+-0x4000] ;  /* 0xffc00000b378783b */ /* 0x000f220000000200 */
[-C--:B-1----:R-:W-:Y:S07]  /*2da0*/  HMMA.16816.F32.BF16 R4, R100, R104.reuse, RZ ;  /* 0x000000686404723c */ /* 0x082fee00000418ff */
[----:B------:R-:W1:Y:S01]  /*2db0*/  LDSM.16.M88.4 R124, [R183+0x1000] ;  /* 0x00100000b77c783b */ /* 0x000e620000000200 */
[C---:B--2---:R-:W-:Y:S07]  /*2dc0*/  HMMA.16816.F32.BF16 R8, R108.reuse, R104, RZ ;  /* 0x000000686c08723c */ /* 0x044fee00000418ff */
[----:B------:R-:W2:Y:S01]  /*2dd0*/  LDSM.16.M88.4 R128, [R179+-0x3800] ;  /* 0xffc80000b380783b */ /* 0x000ea20000000200 */
[-C--:B------:R-:W-:Y:S07]  /*2de0*/  HMMA.16816.F32.BF16 R12, R108, R106.reuse, RZ ;  /* 0x0000006a6c0c723c */ /* 0x080fee00000418ff */
[----:B------:R-:W-:Y:S01]  /*2df0*/  LDSM.16.M88.4 R132, [R184] ;  /* 0x00000000b884783b */ /* 0x000fe20000000200 */
[C---:B------:R-:W-:Y:S07]  /*2e00*/  HMMA.16816.F32.BF16 R16, R100.reuse, R106, RZ ;  /* 0x0000006a6410723c */ /* 0x040fee00000418ff */
[----:B------:R-:W2:Y:S01]  /*2e10*/  LDSM.16.M88.4 R136, [R178+-0x4000] ;  /* 0xffc00000b288783b */ /* 0x000ea20000000200 */
[-C--:B---3--:R-:W-:Y:S06]  /*2e20*/  HMMA.16816.F32.BF16 R20, R100, R112.reuse, RZ ;  /* 0x000000706414723c */ /* 0x088fec00000418ff */
[C---:B------:R-:W-:Y:S01]  /*2e30*/  HMMA.16816.F32.BF16 R24, R108.reuse, R112, RZ ;  /* 0x000000706c18723c */ /* 0x040fe200000418ff */
[----:B------:R-:W-:Y:S05]  /*2e40*/  LDSM.16.M88.4 R104, [R178+-0x3800] ;  /* 0xffc80000b268783b */ /* 0x000fea0000000200 */
[-C--:B------:R-:W-:Y:S03]  /*2e50*/  HMMA.16816.F32.BF16 R28, R108, R114.reuse, RZ ;  /* 0x000000726c1c723c */ /* 0x080fe600000418ff */
[----:B------:R-:W-:Y:S03]  /*2e60*/  LDSM.16.M88.4 R108, [R182] ;  /* 0x00000000b66c783b */ /* 0x000fe60000000200 */
[----:B------:R-:W-:Y:S05]  /*2e70*/  HMMA.16816.F32.BF16 R32, R100, R114, RZ ;  /* 0x000000726420723c */ /* 0x000fea00000418ff */
[----:B------:R-:W3:Y:S01]  /*2e80*/  LDSM.16.M88.4 R100, [R184+0x1000] ;  /* 0x00100000b864783b */ /* 0x000ee20000000200 */
[-C--:B----4-:R-:W-:Y:S06]  /*2e90*/  HMMA.16816.F32.BF16 R4, R116, R120.reuse, R4 ;  /* 0x000000787404723c */ /* 0x090fec0000041804 */
[C---:B-1----:R-:W-:Y:S01]  /*2ea0*/  HMMA.16816.F32.BF16 R8, R124.reuse, R120, R8 ;  /* 0x000000787c08723c */ /* 0x042fe20000041808 */
[----:B------:R-:W1:Y:S05]  /*2eb0*/  LDSM.16.M88.4 R112, [R176+-0x4000] ;  /* 0xffc00000b070783b */ /* 0x000e6a0000000200 */
[-C--:B------:R-:W-:Y:S05]  /*2ec0*/  HMMA.16816.F32.BF16 R12, R124, R122.reuse, R12 ;  /* 0x0000007a7c0c723c */ /* 0x080fea000004180c */
[----:B------:R-:W-:Y:S01]  /*2ed0*/  FSEL R121, R234, RZ, P0 ;  /* 0x000000ffea797208 */ /* 0x000fe20000000000 */
[C---:B------:R-:W-:Y:S04]  /*2ee0*/  HMMA.16816.F32.BF16 R16, R116.reuse, R122, R16 ;  /* 0x0000007a7410723c */ /* 0x040fe80000041810 */
[C---:B------:R-:W-:Y:S01]  /*2ef0*/  FSETP.NEU.FTZ.AND P0, PT, R221.reuse, -INF , PT ;  /* 0xff800000dd00780b */ /* 0x040fe20003f1d000 */
[----:B------:R-:W-:Y:S01]  /*2f00*/  FMUL.FTZ R234, R221, 1.4426950216293334961 ;  /* 0x3fb8aa3bddea7820 */ /* 0x000fe20000410000 */
[-C--:B--2---:R-:W-:Y:S05]  /*2f10*/  HMMA.16816.F32.BF16 R20, R116, R128.reuse, R20 ;  /* 0x000000807414723c */ /* 0x084fea0000041814 */
[----:B------:R-:W-:Y:S01]  /*2f20*/  @P1 IMAD R123, R201, 0x80, R190 ;  /* 0x00000080c97b1824 */ /* 0x000fe200078e02be */
[C---:B------:R-:W-:Y:S04]  /*2f30*/  HMMA.16816.F32.BF16 R24, R124.reuse, R128, R24 ;  /* 0x000000807c18723c */ /* 0x040fe80000041818 */
[CC--:B------:R-:W-:Y:S01]  /*2f40*/  @P1 ISETP.GE.AND P3, PT, R123.reuse, R224.reuse, PT ;  /* 0x000000e07b00120c */ /* 0x0c0fe20003f66270 */
[----:B------:R-:W-:Y:S01]  /*2f50*/  @P1 VIADD R233, R123, 0x1 ;  /* 0x000000017be91836 */ /* 0x000fe20000000000 */
[-C--:B------:R-:W-:Y:S04]  /*2f60*/  HMMA.16816.F32.BF16 R28, R124, R130.reuse, R28 ;  /* 0x000000827c1c723c */ /* 0x080fe8000004181c */
[-C--:B------:R-:W-:Y:S01]  /*2f70*/  @P1 ISETP.GE.AND P4, PT, R233, R224.reuse, PT ;  /* 0x000000e0e900120c */ /* 0x080fe20003f86270 */
[C---:B------:R-:W-:Y:S01]  /*2f80*/  @P1 VIADD R243, R123.reuse, 0x9 ;  /* 0x000000097bf31836 */ /* 0x040fe20000000000 */
[----:B------:R-:W-:Y:S01]  /*2f90*/  HMMA.16816.F32.BF16 R32, R116, R130, R32 ;  /* 0x000000827420723c */ /* 0x000fe20000041820 */
[----:B------:R2:W4:Y:S04]  /*2fa0*/  LDSM.16.M88.4 R116, [R182+0x1000] ;  /* 0x00100000b674783b */ /* 0x0005280000000200 */
[C---:B------:R-:W-:Y:S01]  /*2fb0*/  @P1 IADD3 R241, R123.reuse, 0x8, RZ ;  /* 0x000000087bf11810 */ /* 0x040fe20007ffe0ff */
[-C--:B------:R-:W-:Y:S05]  /*2fc0*/  HMMA.16816.F32.BF16 R4, R132, R136.reuse, R4 ;  /* 0x000000888404723c */ /* 0x080fea0000041804 */
[----:B------:R-:W-:Y:S01]  /*2fd0*/  @P1 IADD3 R251, R123, 0x10, RZ ;  /* 0x000000107bfb1810 */ /* 0x000fe20007ffe0ff */
[C---:B---3--:R-:W-:Y:S05]  /*2fe0*/  HMMA.16816.F32.BF16 R8, R100.reuse, R136, R8 ;  /* 0x000000886408723c */ /* 0x048fea0000041808 */
[----:B------:R-:W-:Y:S01]  /*2ff0*/  FSEL R122, R234, RZ, P0 ;  /* 0x000000ffea7a7208 */ /* 0x000fe20000000000 */
[-C--:B------:R-:W-:Y:S03]  /*3000*/  HMMA.16816.F32.BF16 R12, R100, R138.reuse, R12 ;  /* 0x0000008a640c723c */ /* 0x080fe6000004180c */
[----:B------:R-:W-:Y:S03]  /*3010*/  FSETP.NEU.FTZ.AND P0, PT, R218, -INF , PT ;  /* 0xff800000da00780b */ /* 0x000fe60003f1d000 */
[C---:B------:R-:W-:Y:S05]  /*3020*/  HMMA.16816.F32.BF16 R16, R132.reuse, R138, R16 ;  /* 0x0000008a8410723c */ /* 0x040fea0000041810 */
[----:B--2---:R-:W-:Y:S01]  /*3030*/  SEL R182, R212, 0xffffffc0, !P2 ;  /* 0xffffffc0d4b67807 */ /* 0x004fe20005000000 */
[-C--:B------:R-:W-:Y:S05]  /*3040*/  HMMA.16816.F32.BF16 R20, R132, R104.reuse, R20 ;  /* 0x000000688414723c */ /* 0x080fea0000041814 */
[----:B------:R-:W-:Y:S01]  /*3050*/  FSEL R137, R236, RZ, P0 ;  /* 0x000000ffec897208 */ /* 0x000fe20000000000 */
[C---:B------:R-:W-:Y:S04]  /*3060*/  HMMA.16816.F32.BF16 R24, R100.reuse, R104, R24 ;  /* 0x000000686418723c */ /* 0x040fe80000041818 */
[----:B------:R-:W-:Y:S02]  /*3070*/  FSETP.NEU.FTZ.AND P0, PT, R219, -INF , PT ;  /* 0xff800000db00780b */ /* 0x000fe40003f1d000 */
[-C--:B------:R-:W-:Y:S01]  /*3080*/  HMMA.16816.F32.BF16 R28, R100, R106.reuse, R28 ;  /* 0x0000006a641c723c */ /* 0x080fe2000004181c */
[----:B------:R-:W2:Y:S05]  /*3090*/  LDSM.16.M88.4 R100, [R176+-0x3800] ;  /* 0xffc80000b064783b */ /* 0x000eaa0000000200 */
[----:B------:R-:W-:Y:S06]  /*30a0*/  HMMA.16816.F32.BF16 R32, R132, R106, R32 ;  /* 0x0000006a8420723c */ /* 0x000fec0000041820 */
[-C--:B-1----:R-:W-:Y:S06]  /*30b0*/  HMMA.16816.F32.BF16 R4, R108, R112.reuse, R4 ;  /* 0x000000706c04723c */ /* 0x082fec0000041804 */
[C---:B----4-:R-:W-:Y:S06]  /*30c0*/  HMMA.16816.F32.BF16 R8, R116.reuse, R112, R8 ;  /* 0x000000707408723c */ /* 0x050fec0000041808 */
[-C--:B------:R-:W-:Y:S06]  /*30d0*/  HMMA.16816.F32.BF16 R12, R116, R114.reuse, R12 ;  /* 0x00000072740c723c */ /* 0x080fec000004180c */
[C---:B------:R-:W-:Y:S06]  /*30e0*/  HMMA.16816.F32.BF16 R16, R108.reuse, R114, R16 ;  /* 0x000000726c10723c */ /* 0x040fec0000041810 */
[----:B------:R-:W-:Y:S02]  /*30f0*/  @P1 FSEL R4, R4, -INF , !P3 ;  /* 0xff80000004041808 */ /* 0x000fe40005800000 */
[----:B------:R-:W-:Y:S03]  /*3100*/  @P1 FSEL R6, R6, -INF , !P3 ;  /* 0xff80000006061808 */ /* 0x000fe60005800000 */
[----:B------:R-:W-:Y:S01]  /*3110*/  FFMA.FTZ R238, R4, UR10, -R121 ;  /* 0x0000000a04ee7c23 */ /* 0x000fe20008010879 */
[-C--:B--2---:R-:W-:Y:S03]  /*3120*/  HMMA.16816.F32.BF16 R20, R108, R100.reuse, R20 ;  /* 0x000000646c14723c */ /* 0x084fe60000041814 */
[----:B------:R1:W-:Y:S01]  /*3130*/  MUFU.EX2 R233, R238 ;  /* 0x000000ee00e97308 */ /* 0x0003e20000000800 */
[----:B------:R-:W-:Y:S01]  /*3140*/  @P1 FSEL R9, R9, -INF , !P4 ;  /* 0xff80000009091808 */ /* 0x000fe20006000000 */
[--C-:B------:R-:W-:Y:S01]  /*3150*/  FFMA.FTZ R235, R6, UR10, -R122.reuse ;  /* 0x0000000a06eb7c23 */ /* 0x100fe2000801087a */
[C---:B------:R-:W-:Y:S07]  /*3160*/  HMMA.16816.F32.BF16 R24, R116.reuse, R100, R24 ;  /* 0x000000647418723c */ /* 0x040fee0000041818 */
[----:B------:R-:W-:Y:S01]  /*3170*/  MUFU.EX2 R235, R235 ;  /* 0x000000eb00eb7308 */ /* 0x000fe20000000800 */
[----:B------:R-:W-:Y:S01]  /*3180*/  FFMA.FTZ R242, R9, UR10, -R137 ;  /* 0x0000000a09f27c23 */ /* 0x000fe20008010889 */
[-C--:B------:R-:W-:Y:S03]  /*3190*/  HMMA.16816.F32.BF16 R28, R116, R102.reuse, R28 ;  /* 0x00000066741c723c */ /* 0x080fe6000004181c */
[----:B------:R-:W-:Y:S03]  /*31a0*/  @P1 FSEL R7, R7, -INF , !P4 ;  /* 0xff80000007071808 */ /* 0x000fe60006000000 */
[----:B------:R-:W-:Y:S05]  /*31b0*/  HMMA.16816.F32.BF16 R32, R108, R102, R32 ;  /* 0x000000666c20723c */ /* 0x000fea0000041820 */
[----:B-1----:R-:W-:Y:S01]  /*31c0*/  FMUL.FTZ R238, R219, 1.4426950216293334961 ;  /* 0x3fb8aa3bdbee7820 */ /* 0x002fe20000410000 */
[----:B------:R-:W-:Y:S01]  /*31d0*/  @P1 FSEL R8, R8, -INF , !P3 ;  /* 0xff80000008081808 */ /* 0x000fe20005800000 */
[----:B------:R-:W-:Y:S01]  /*31e0*/  FFMA.FTZ R239, R7, UR10, -R122 ;  /* 0x0000000a07ef7c23 */ /* 0x000fe2000801087a */
[----:B------:R-:W-:Y:S02]  /*31f0*/  @P1 FSEL R10, R10, -INF , !P3 ;  /* 0xff8000000a0a1808 */ /* 0x000fe40005800000 */
[-C--:B------:R-:W-:Y:S01]  /*3200*/  @P1 ISETP.GE.AND P3, PT, R241, R224.reuse, PT ;  /* 0x000000e0f100120c */ /* 0x080fe20003f66270 */
[----:B------:R1:W-:Y:S01]  /*3210*/  MUFU.EX2 R236, R239 ;  /* 0x000000ef00ec7308 */ /* 0x0003e20000000800 */
[----:B------:R-:W-:Y:S02]  /*3220*/  FSEL R105, R238, RZ, P0 ;  /* 0x000000ffee697208 */ /* 0x000fe40000000000 */
[----:B------:R-:W-:Y:S02]  /*3230*/  IADD3 R134, P0, R210, R217, RZ ;  /* 0x000000d9d2867210 */ /* 0x000fe40007f1e0ff */
[----:B------:R-:W-:Y:S02]  /*3240*/  @P1 FSEL R5, R5, -INF , !P4 ;  /* 0xff80000005051808 */ /* 0x000fe40006000000 */
[----:B------:R-:W-:Y:S03]  /*3250*/  @P1 FSEL R12, R12, -INF , !P3 ;  /* 0xff8000000c0c1808 */ /* 0x000fe60005800000 */
[----:B------:R2:W-:Y:S01]  /*3260*/  MUFU.EX2 R238, R242 ;  /* 0x000000f200ee7308 */ /* 0x0005e20000000800 */
[----:B------:R-:W-:Y:S01]  /*3270*/  IMAD.X R135, R211, 0x1, R216, P0 ;  /* 0x00000001d3877824 */ /* 0x000fe200000e06d8 */
[-C--:B------:R-:W-:Y:S01]  /*3280*/  @P1 ISETP.GE.AND P0, PT, R251, R224.reuse, PT ;  /* 0x000000e0fb00120c */ /* 0x080fe20003f06270 */
[----:B------:R-:W-:Y:S01]  /*3290*/  @P1 VIADD R251, R123, 0x11 ;  /* 0x000000117bfb1836 */ /* 0x000fe20000000000 */
[----:B------:R-:W-:Y:S01]  /*32a0*/  @P1 FSEL R11, R11, -INF , !P4 ;  /* 0xff8000000b0b1808 */ /* 0x000fe20006000000 */
[--C-:B------:R-:W-:Y:S01]  /*32b0*/  FFMA.FTZ R237, R5, UR10, -R121.reuse ;  /* 0x0000000a05ed7c23 */ /* 0x100fe20008010879 */
[----:B------:R-:W-:Y:S01]  /*32c0*/  @P1 FSEL R14, R14, -INF , !P3 ;  /* 0xff8000000e0e1808 */ /* 0x000fe20005800000 */
[----:B------:R-:W3:Y:S01]  /*32d0*/  LDG.E R245, desc[UR14][R134.64+0x20] ;  /* 0x0000200e86f57981 */ /* 0x000ee2000c1e1900 */
[----:B------:R-:W-:Y:S02]  /*32e0*/  @P1 FSEL R16, R16, -INF , !P3 ;  /* 0xff80000010101808 */ /* 0x000fe40005800000 */
[----:B------:R4:W4:Y:S01]  /*32f0*/  MUFU.EX2 R234, R237 ;  /* 0x000000ed00ea7308 */ /* 0x0009220000000800 */
[----:B------:R-:W-:Y:S01]  /*3300*/  @P1 FSEL R18, R18, -INF , !P3 ;  /* 0xff80000012121808 */ /* 0x000fe20005800000 */
[----:B------:R-:W5:Y:S01]  /*3310*/  LDG.E R252, desc[UR14][R134.64+0x80] ;  /* 0x0000800e86fc7981 */ /* 0x000f62000c1e1900 */
[-C--:B------:R-:W-:Y:S01]  /*3320*/  @P1 ISETP.GE.AND P4, PT, R243, R224.reuse, PT ;  /* 0x000000e0f300120c */ /* 0x080fe20003f86270 */
[----:B------:R-:W-:Y:S01]  /*3330*/  FFMA.FTZ R247, R16, UR10, -R121 ;  /* 0x0000000a10f77c23 */ /* 0x000fe20008010879 */
[-C--:B------:R-:W-:Y:S01]  /*3340*/  @P1 ISETP.GE.AND P3, PT, R251, R224.reuse, PT ;  /* 0x000000e0fb00120c */ /* 0x080fe20003f66270 */
[--C-:B------:R-:W-:Y:S01]  /*3350*/  FFMA.FTZ R249, R18, UR10, -R122.reuse ;  /* 0x0000000a12f97c23 */ /* 0x100fe2000801087a */
[----:B------:R-:W5:Y:S01]  /*3360*/  LDG.E R251, desc[UR14][R134.64+0xa0] ;  /* 0x0000a00e86fb7981 */ /* 0x000f62000c1e1900 */
[----:B------:R-:W-:Y:S01]  /*3370*/  @P1 FSEL R15, R15, -INF , !P4 ;  /* 0xff8000000f0f1808 */ /* 0x000fe20006000000 */
[--C-:B-1----:R-:W-:Y:S01]  /*3380*/  FFMA.FTZ R239, R10, UR10, -R105.reuse ;  /* 0x0000000a0aef7c23 */ /* 0x102fe20008010869 */
[----:B------:R-:W-:Y:S01]  /*3390*/  MUFU.EX2 R247, R247 ;  /* 0x000000f700f77308 */ /* 0x000fe20000000800 */
[----:B--2---:R1:W2:Y:S01]  /*33a0*/  LDG.E R242, desc[UR14][R134.64] ;  /* 0x0000000e86f27981 */ /* 0x0042a2000c1e1900 */
[----:B------:R-:W-:Y:S01]  /*33b0*/  @P1 FSEL R17, R17, -INF , !P4 ;  /* 0xff80000011111808 */ /* 0x000fe20006000000 */
[--C-:B------:R-:W-:Y:S01]  /*33c0*/  FFMA.FTZ R246, R15, UR10, -R105.reuse ;  /* 0x0000000a0ff67c23 */ /* 0x100fe20008010869 */
[----:B------:R-:W-:Y:S01]  /*33d0*/  @P1 IADD3 R15, R123, 0x18, RZ ;  /* 0x000000187b0f1810 */ /* 0x000fe20007ffe0ff */
[----:B------:R-:W-:Y:S01]  /*33e0*/  FFMA.FTZ R240, R11, UR10, -R105 ;  /* 0x0000000a0bf07c23 */ /* 0x000fe20008010869 */
[----:B------:R-:W-:Y:S01]  /*33f0*/  @P1 FSEL R19, R19, -INF , !P4 ;  /* 0xff80000013131808 */ /* 0x000fe20006000000 */
[----:B------:R-:W-:Y:S03]  /*3400*/  FFMA.FTZ R248, R17, UR10, -R121 ;  /* 0x0000000a11f87c23 */ /* 0x000fe60008010879 */
[----:B------:R-:W-:Y:S01]  /*3410*/  MUFU.EX2 R249, R249 ;  /* 0x000000f900f97308 */ /* 0x000fe20000000800 */
[----:B------:R-:W-:Y:S01]  /*3420*/  @P1 FSEL R20, R20, -INF , !P0 ;  /* 0xff80000014141808 */ /* 0x000fe20004000000 */
[----:B------:R-:W-:Y:S01]  /*3430*/  FFMA.FTZ R243, R14, UR10, -R105 ;  /* 0x0000000a0ef37c23 */ /* 0x000fe20008010869 */
[----:B------:R-:W-:Y:S01]  /*3440*/  @P1 FSEL R22, R22, -INF , !P0 ;  /* 0xff80000016161808 */ /* 0x000fe20004000000 */
[--C-:B------:R-:W-:Y:S01]  /*3450*/  FFMA.FTZ R250, R19, UR10, -R122.reuse ;  /* 0x0000000a13fa7c23 */ /* 0x100fe2000801087a */
[----:B------:R-:W-:Y:S01]  /*3460*/  @P1 FSEL R24, R24, -INF , !P0 ;  /* 0xff80000018181808 */ /* 0x000fe20004000000 */
[----:B------:R-:W-:Y:S01]  /*3470*/  @P1 VIADD R123, R123, 0x19 ;  /* 0x000000197b7b1836 */ /* 0x000fe20000000000 */
[----:B------:R-:W-:Y:S03]  /*3480*/  @P1 FSEL R26, R26, -INF , !P0 ;  /* 0xff8000001a1a1808 */ /* 0x000fe60004000000 */
[----:B------:R-:W1:Y:S01]  /*3490*/  MUFU.EX2 R248, R248 ;  /* 0x000000f800f87308 */ /* 0x000e620000000800 */
[-C--:B------:R-:W-:Y:S01]  /*34a0*/  @P1 ISETP.GE.AND P0, PT, R15, R224.reuse, PT ;  /* 0x000000e00f00120c */ /* 0x080fe20003f06270 */
[----:B----4-:R-:W-:Y:S01]  /*34b0*/  FFMA.FTZ R237, R8, UR10, -R137 ;  /* 0x0000000a08ed7c23 */ /* 0x010fe20008010889 */
[----:B------:R-:W-:Y:S01]  /*34c0*/  @P1 FSEL R13, R13, -INF , !P4 ;  /* 0xff8000000d0d1808 */ /* 0x000fe20006000000 */
[--C-:B------:R-:W-:Y:S01]  /*34d0*/  FFMA.FTZ R133, R22, UR10, -R122.reuse ;  /* 0x0000000a16857c23 */ /* 0x100fe2000801087a */
[----:B------:R-:W-:Y:S01]  /*34e0*/  @P1 FSEL R34, R34, -INF , !P0 ;  /* 0xff80000022221808 */ /* 0x000fe20004000000 */
[----:B------:R-:W-:Y:S01]  /*34f0*/  FFMA.FTZ R129, R26, UR10, -R105 ;  /* 0x0000000a1a817c23 */ /* 0x000fe20008010869 */
[----:B------:R-:W-:Y:S03]  /*3500*/  @P1 FSEL R23, R23, -INF , !P3 ;  /* 0xff80000017171808 */ /* 0x000fe60005800000 */
[----:B------:R-:W4:Y:S01]  /*3510*/  MUFU.EX2 R250, R250 ;  /* 0x000000fa00fa7308 */ /* 0x000f220000000800 */
[--C-:B------:R-:W-:Y:S01]  /*3520*/  FFMA.FTZ R244, R13, UR10, -R137.reuse ;  /* 0x0000000a0df47c23 */ /* 0x100fe20008010889 */
[--C-:B------:R-:W-:Y:S01]  /*3530*/  FFMA.FTZ R14, R34, UR10, -R122.reuse ;  /* 0x0000000a220e7c23 */ /* 0x100fe2000801087a */
[----:B------:R-:W-:Y:S01]  /*3540*/  @P1 FSEL R21, R21, -INF , !P3 ;  /* 0xff80000015151808 */ /* 0x000fe20005800000 */
[--C-:B------:R-:W-:Y:S01]  /*3550*/  FFMA.FTZ R13, R23, UR10, -R122.reuse ;  /* 0x0000000a170d7c23 */ /* 0x100fe2000801087a */
[----:B------:R-:W-:Y:S01]  /*3560*/  @P1 FSEL R25, R25, -INF , !P3 ;  /* 0xff80000019191808 */ /* 0x000fe20005800000 */
[----:B------:R-:W-:Y:S01]  /*3570*/  FFMA.FTZ R241, R12, UR10, -R137 ;  /* 0x0000000a0cf17c23 */ /* 0x000fe20008010889 */
[----:B------:R-:W-:Y:S03]  /*3580*/  @P1 FSEL R27, R27, -INF , !P3 ;  /* 0xff8000001b1b1808 */ /* 0x000fe60005800000 */
[----:B------:R-:W-:Y:S01]  /*3590*/  MUFU.EX2 R239, R239 ;  /* 0x000000ef00ef7308 */ /* 0x000fe20000000800 */
[----:B------:R-:W-:Y:S01]  /*35a0*/  @P1 ISETP.GE.AND P3, PT, R123, R224, PT ;  /* 0x000000e07b00120c */ /* 0x000fe20003f66270 */
[--C-:B------:R-:W-:Y:S01]  /*35b0*/  FFMA.FTZ R139, R21, UR10, -R121.reuse ;  /* 0x0000000a158b7c23 */ /* 0x100fe20008010879 */
[----:B------:R-:W-:Y:S01]  /*35c0*/  F2FP.BF16.F32.PACK_AB R26, R234, R233 ;  /* 0x000000e9ea1a723e */ /* 0x000fe200000010ff */
[----:B------:R-:W-:Y:S01]  /*35d0*/  FFMA.FTZ R138, R20, UR10, -R121 ;  /* 0x0000000a148a7c23 */ /* 0x000fe20008010879 */
[----:B------:R-:W-:Y:S01]  /*35e0*/  F2FP.BF16.F32.PACK_AB R22, R236, R235 ;  /* 0x000000ebec16723e */ /* 0x000fe200000010ff */
[--C-:B-1----:R-:W-:Y:S01]  /*35f0*/  FFMA.FTZ R135, R24, UR10, -R137.reuse ;  /* 0x0000000a18877c23 */ /* 0x102fe20008010889 */
[----:B------:R-:W-:Y:S03]  /*3600*/  F2FP.BF16.F32.PACK_AB R21, R248, R247 ;  /* 0x000000f7f815723e */ /* 0x000fe600000010ff */
[----:B------:R-:W1:Y:S01]  /*3610*/  MUFU.EX2 R240, R240 ;  /* 0x000000f000f07308 */ /* 0x000e620000000800 */
[----:B----4-:R-:W-:Y:S01]  /*3620*/  F2FP.BF16.F32.PACK_AB R19, R250, R249 ;  /* 0x000000f9fa13723e */ /* 0x010fe200000010ff */
[----:B------:R-:W-:Y:S01]  /*3630*/  STS [R203+0xe000], R26 ;  /* 0x00e0001acb007388 */ /* 0x000fe20000000800 */
[----:B------:R-:W-:Y:S01]  /*3640*/  @P1 FSEL R35, R35, -INF , !P3 ;  /* 0xff80000023231808 */ /* 0x000fe20005800000 */
[----:B------:R-:W-:Y:S01]  /*3650*/  FFMA.FTZ R130, R25, UR10, -R137 ;  /* 0x0000000a19827c23 */ /* 0x000fe20008010889 */
[----:B------:R-:W-:Y:S01]  /*3660*/  @P1 FSEL R30, R30, -INF , !P0 ;  /* 0xff8000001e1e1808 */ /* 0x000fe20004000000 */
[----:B------:R-:W-:Y:S01]  /*3670*/  STS [R203+0xe400], R22 ;  /* 0x00e40016cb007388 */ /* 0x000fe20000000800 */
[----:B------:R-:W-:Y:S03]  /*3680*/  @P1 FSEL R32, R32, -INF , !P0 ;  /* 0xff80000020201808 */ /* 0x000fe60004000000 */
[----:B------:R1:W-:Y:S01]  /*3690*/  MUFU.EX2 R126, R14 ;  /* 0x0000000e007e7308 */ /* 0x0003e20000000800 */
[----:B------:R-:W-:Y:S01]  /*36a0*/  @P1 FSEL R33, R33, -INF , !P3 ;  /* 0xff80000021211808 */ /* 0x000fe20005800000 */
[----:B------:R-:W-:Y:S01]  /*36b0*/  STS [R208+0xe000], R21 ;  /* 0x00e00015d0007388 */ /* 0x000fe20000000800 */
[----:B------:R-:W-:Y:S01]  /*36c0*/  FFMA.FTZ R122, R35, UR10, -R122 ;  /* 0x0000000a237a7c23 */ /* 0x000fe2000801087a */
[--C-:B------:R-:W-:Y:S01]  /*36d0*/  FFMA.FTZ R185, R32, UR10, -R121.reuse ;  /* 0x0000000a20b97c23 */ /* 0x100fe20008010879 */
[----:B------:R-:W-:Y:S01]  /*36e0*/  @P1 FSEL R28, R28, -INF , !P0 ;  /* 0xff8000001c1c1808 */ /* 0x000fe20004000000 */
[----:B------:R-:W-:Y:S01]  /*36f0*/  STS [R208+0xe400], R19 ;  /* 0x00e40013d0007388 */ /* 0x000fe20000000800 */
[----:B------:R-:W-:Y:S03]  /*3700*/  FFMA.FTZ R121, R33, UR10, -R121 ;  /* 0x0000000a21797c23 */ /* 0x000fe60008010879 */
[----:B------:R4:W-:Y:S01]  /*3710*/  MUFU.EX2 R134, R13 ;  /* 0x0000000d00867308 */ /* 0x0009e20000000800 */
[----:B------:R-:W-:Y:S01]  /*3720*/  @P1 FSEL R29, R29, -INF , !P3 ;  /* 0xff8000001d1d1808 */ /* 0x000fe20005800000 */
[----:B------:R-:W-:Y:S01]  /*3730*/  FFMA.FTZ R184, R27, UR10, -R105 ;  /* 0x0000000a1bb87c23 */ /* 0x000fe20008010869 */
[----:B------:R-:W-:Y:S01]  /*3740*/  @P1 FSEL R31, R31, -INF , !P3 ;  /* 0xff8000001f1f1808 */ /* 0x000fe20005800000 */
[--C-:B------:R-:W-:Y:S02]  /*3750*/  FFMA.FTZ R131, R28, UR10, -R137.reuse ;  /* 0x0000000a1c837c23 */ /* 0x100fe40008010889 */
[----:B------:R-:W-:Y:S04]  /*3760*/  FFMA.FTZ R137, R29, UR10, -R137 ;  /* 0x0000000a1d897c23 */ /* 0x000fe80008010889 */
[----:B------:R-:W4:Y:S01]  /*3770*/  MUFU.EX2 R237, R237 ;  /* 0x000000ed00ed7308 */ /* 0x000f220000000800 */
[----:B-1----:R-:W-:Y:S05]  /*3780*/  F2FP.BF16.F32.PACK_AB R14, R240, R239 ;  /* 0x000000eff00e723e */ /* 0x002fea00000010ff */
[----:B------:R1:W-:Y:S04]  /*3790*/  STS [R203+0xf400], R14 ;  /* 0x00f4000ecb007388 */ /* 0x0003e80000000800 */
[----:B------:R-:W-:Y:S01]  /*37a0*/  MUFU.EX2 R241, R241 ;  /* 0x000000f100f17308 */ /* 0x000fe20000000800 */
[--C-:B----4-:R-:W-:Y:S01]  /*37b0*/  FFMA.FTZ R13, R30, UR10, -R105.reuse ;  /* 0x0000000a1e0d7c23 */ /* 0x110fe20008010869 */
[----:B------:R-:W-:Y:S08]  /*37c0*/  FFMA.FTZ R105, R31, UR10, -R105 ;  /* 0x0000000a1f697c23 */ /* 0x000ff00008010869 */
[----:B------:R-:W4:Y:S01]  /*37d0*/  MUFU.EX2 R244, R244 ;  /* 0x000000f400f47308 */ /* 0x000f220000000800 */
[----:B------:R-:W-:Y:S05]  /*37e0*/  F2FP.BF16.F32.PACK_AB R18, R238, R237 ;  /* 0x000000edee12723e */ /* 0x000fea00000010ff */
[----:B------:R1:W-:Y:S04]  /*37f0*/  STS [R203+0xf000], R18 ;  /* 0x00f00012cb007388 */ /* 0x0003e80000000800 */
[----:B------:R-:W-:Y:S10]  /*3800*/  MUFU.EX2 R243, R243 ;  /* 0x000000f300f37308 */ /* 0x000ff40000000800 */
[----:B------:R-:W1:Y:S01]  /*3810*/  MUFU.EX2 R246, R246 ;  /* 0x000000f600f67308 */ /* 0x000e620000000800 */
[----:B----4-:R-:W-:Y:S05]  /*3820*/  F2FP.BF16.F32.PACK_AB R17, R244, R241 ;  /* 0x000000f1f411723e */ /* 0x010fea00000010ff */
[----:B------:R-:W-:Y:S04]  /*3830*/  STS [R208+0xf000], R17 ;  /* 0x00f00011d0007388 */ /* 0x000fe80000000800 */
[----:B------:R-:W-:Y:S10]  /*3840*/  MUFU.EX2 R138, R138 ;  /* 0x0000008a008a7308 */ /* 0x000ff40000000800 */
[----:B------:R-:W-:Y:S01]  /*3850*/  MUFU.EX2 R139, R139 ;  /* 0x0000008b008b7308 */ /* 0x000fe20000000800 */
[----:B-1----:R-:W-:Y:S05]  /*3860*/  F2FP.BF16.F32.PACK_AB R15, R246, R243 ;  /* 0x000000f3f60f723e */ /* 0x002fea00000010ff */
[----:B------:R-:W-:Y:S04]  /*3870*/  STS [R208+0xf400], R15 ;  /* 0x00f4000fd0007388 */ /* 0x000fe80000000800 */
[----:B------:R-:W1:Y:S10]  /*3880*/  MUFU.EX2 R133, R133 ;  /* 0x0000008500857308 */ /* 0x000e740000000800 */
[----:B------:R1:W4:Y:S10]  /*3890*/  MUFU.EX2 R127, R122 ;  /* 0x0000007a007f7308 */ /* 0x0003340000000800 */
[----:B------:R4:W-:Y:S10]  /*38a0*/  MUFU.EX2 R132, R13 ;  /* 0x0000000d00847308 */ /* 0x0009f40000000800 */
[----:B------:R-:W-:Y:S01]  /*38b0*/  MUFU.EX2 R185, R185 ;  /* 0x000000b900b97308 */ /* 0x000fe20000000800 */
[----:B-1----:R-:W-:Y:S02]  /*38c0*/  F2FP.BF16.F32.PACK_AB R122, R134, R133 ;  /* 0x00000085867a723e */ /* 0x002fe400000010ff */
[----:B----4-:R-:W-:Y:S03]  /*38d0*/  F2FP.BF16.F32.PACK_AB R30, R127, R126 ;  /* 0x0000007e7f1e723e */ /* 0x010fe600000010ff */
[----:B------:R-:W-:Y:S04]  /*38e0*/  STS [R207+0xe400], R122 ;  /* 0x00e4007acf007388 */ /* 0x000fe80000000800 */
[----:B------:R-:W1:Y:S01]  /*38f0*/  MUFU.EX2 R183, R121 ;  /* 0x0000007900b77308 */ /* 0x000e620000000800 */
[----:B------:R-:W-:Y:S05]  /*3900*/  F2FP.BF16.F32.PACK_AB R13, R139, R138 ;  /* 0x0000008a8b0d723e */ /* 0x000fea00000010ff */
[----:B------:R-:W-:Y:S04]  /*3910*/  STS [R207+0xe000], R13 ;  /* 0x00e0000dcf007388 */ /* 0x000fe80000000800 */
[----:B------:R-:W-:Y:S01]  /*3920*/  MUFU.EX2 R135, R135 ;  /* 0x0000008700877308 */ /* 0x000fe20000000800 */
[----:B------:R-:W-:Y:S09]  /*3930*/  STS [R209+0xe400], R30 ;  /* 0x00e4001ed1007388 */ /* 0x000ff20000000800 */
[----:B------:R-:W4:Y:S01]  /*3940*/  MUFU.EX2 R130, R130 ;  /* 0x0000008200827308 */ /* 0x000f220000000800 */
[----:B-1----:R-:W-:Y:S02]  /*3950*/  F2FP.BF16.F32.PACK_AB R34, R183, R185 ;  /* 0x000000b9b722723e */ /* 0x002fe400000010ff */
[----:B------:R-:W-:Y:S03]  /*3960*/  LEA R121, R181, UR6, 0x1 ;  /* 0x00000006b5797c11 */ /* 0x000fe6000f8e08ff */
[----:B------:R-:W-:Y:S01]  /*3970*/  STS [R209+0xe000], R34 ;  /* 0x00e00022d1007388 */ /* 0x000fe20000000800 */
[----:B------:R-:W-:Y:S03]  /*3980*/  IADD3 R125, R2, R121, RZ ;  /* 0x00000079027d7210 */ /* 0x000fe60007ffe0ff */
[----:B------:R-:W-:Y:S01]  /*3990*/  MUFU.EX2 R129, R129 ;  /* 0x0000008100817308 */ /* 0x000fe20000000800 */
[----:B------:R-:W-:Y:S09]  /*39a0*/  IMAD.IADD R124, R182, 0x1, R121 ;  /* 0x00000001b67c7824 */ /* 0x000ff200078e0279 */
[----:B------:R-:W1:Y:S01]  /*39b0*/  MUFU.EX2 R184, R184 ;  /* 0x000000b800b87308 */ /* 0x000e620000000800 */
[----:B----4-:R-:W-:Y:S05]  /*39c0*/  F2FP.BF16.F32.PACK_AB R14, R130, R135 ;  /* 0x00000087820e723e */ /* 0x010fea00000010ff */
[----:B------:R-:W-:Y:S04]  /*39d0*/  STS [R207+0xf000], R14 ;  /* 0x00f0000ecf007388 */ /* 0x000fe80000000800 */
[----:B------:R-:W4:Y:S10]  /*39e0*/  MUFU.EX2 R136, R105 ;  /* 0x0000006900887308 */ /* 0x000f340000000800 */
[----:B------:R-:W-:Y:S01]  /*39f0*/  MUFU.EX2 R131, R131 ;  /* 0x0000008300837308 */ /* 0x000fe20000000800 */
[----:B-1----:R-:W-:Y:S05]  /*3a00*/  F2FP.BF16.F32.PACK_AB R26, R184, R129 ;  /* 0x00000081b81a723e */ /* 0x002fea00000010ff */
[----:B------:R-:W-:Y:S04]  /*3a10*/  STS [R207+0xf400], R26 ;  /* 0x00f4001acf007388 */ /* 0x000fe80000000800 */
[----:B------:R-:W1:Y:S01]  /*3a20*/  MUFU.EX2 R137, R137 ;  /* 0x0000008900897308 */ /* 0x000e620000000800 */
[----:B----4-:R-:W-:Y:S05]  /*3a30*/  F2FP.BF16.F32.PACK_AB R18, R136, R132 ;  /* 0x000000848812723e */ /* 0x010fea00000010ff */
[----:B------:R-:W-:Y:S01]  /*3a40*/  STS [R209+0xf400], R18 ;  /* 0x00f40012d1007388 */ /* 0x000fe20000000800 */
[----:B-1----:R-:W-:Y:S05]  /*3a50*/  F2FP.BF16.F32.PACK_AB R22, R137, R131 ;  /* 0x000000838916723e */ /* 0x002fea00000010ff */
[----:B------:R-:W-:Y:S04]  /*3a60*/  STS [R209+0xf000], R22 ;  /* 0x00f00016d1007388 */ /* 0x000fe80000000800 */
[----:B------:R-:W1:Y:S08]  /*3a70*/  LDSM.16.M88.4 R100, [R121+0x4000] ;  /* 0x004000007964783b */ /* 0x000e700000000200 */
[----:B------:R-:W4:Y:S08]  /*3a80*/  LDSM.16.M88.4 R104, [R121+0x5000] ;  /* 0x005000007968783b */ /* 0x000f300000000200 */
[----:B------:R-:W3:Y:S08]  /*3a90*/  LDSM.16.M88.4 R108, [R125+0x4000] ;  /* 0x004000007d6c783b */ /* 0x000ef00000000200 */
[----:B------:R2:W3:Y:S08]  /*3aa0*/  LDSM.16.M88.4 R112, [R125+0x5000] ;  /* 0x005000007d70783b */ /* 0x0004f00000000200 */
[----:B------:R-:W3:Y:S01]  /*3ab0*/  LDSM.16.M88.4 R116, [R124+0x4000] ;  /* 0x004000007c74783b */ /* 0x000ee20000000200 */
[-C--:B-1----:R-:W-:Y:S07]  /*3ac0*/  HMMA.16816.F32.BF16 R4, R100, R140.reuse, RZ ;  /* 0x0000008c6404723c */ /* 0x082fee00000418ff */
[----:B------:R-:W1:Y:S01]  /*3ad0*/  LDSM.16.M88.4 R120, [R124+0x5000] ;  /* 0x005000007c78783b */ /* 0x000e620000000200 */
[----:B--2---:R-:W-:Y:S01]  /*3ae0*/  IADD3 R125, R182, R125, RZ ;  /* 0x0000007db67d7210 */ /* 0x004fe20007ffe0ff */
[C---:B----4-:R-:W-:Y:S06]  /*3af0*/  HMMA.16816.F32.BF16 R8, R104.reuse, R140, RZ ;  /* 0x0000008c6808723c */ /* 0x050fec00000418ff */
[-C--:B------:R-:W-:Y:S06]  /*3b00*/  HMMA.16816.F32.BF16 R12, R104, R142.reuse, RZ ;  /* 0x0000008e680c723c */ /* 0x080fec00000418ff */
[C---:B------:R-:W-:Y:S06]  /*3b10*/  HMMA.16816.F32.BF16 R16, R100.reuse, R142, RZ ;  /* 0x0000008e6410723c */ /* 0x040fec00000418ff */
[-C--:B------:R-:W-:Y:S06]  /*3b20*/  HMMA.16816.F32.BF16 R20, R100, R144.reuse, RZ ;  /* 0x000000906414723c */ /* 0x080fec00000418ff */
[C---:B------:R-:W-:Y:S06]  /*3b30*/  HMMA.16816.F32.BF16 R24, R104.reuse, R144, RZ ;  /* 0x000000906818723c */ /* 0x040fec00000418ff */
[-C--:B------:R-:W-:Y:S01]  /*3b40*/  HMMA.16816.F32.BF16 R28, R104, R146.reuse, RZ ;  /* 0x00000092681c723c */ /* 0x080fe200000418ff */
[----:B------:R-:W-:Y:S05]  /*3b50*/  LDSM.16.M88.4 R104, [R125+0x5000] ;  /* 0x005000007d68783b */ /* 0x000fea0000000200 */
[----:B------:R-:W-:Y:S03]  /*3b60*/  HMMA.16816.F32.BF16 R32, R100, R146, RZ ;  /* 0x000000926420723c */ /* 0x000fe600000418ff */
[----:B------:R-:W2:Y:S03]  /*3b70*/  LDSM.16.M88.4 R100, [R125+0x4000] ;  /* 0x004000007d64783b */ /* 0x000ea60000000200 */
[-C--:B---3--:R-:W-:Y:S06]  /*3b80*/  HMMA.16816.F32.BF16 R4, R108, R148.reuse, R4 ;  /* 0x000000946c04723c */ /* 0x088fec0000041804 */
[C---:B------:R-:W-:Y:S06]  /*3b90*/  HMMA.16816.F32.BF16 R8, R112.reuse, R148, R8 ;  /* 0x000000947008723c */ /* 0x040fec0000041808 */
[-C--:B------:R-:W-:Y:S06]  /*3ba0*/  HMMA.16816.F32.BF16 R12, R112, R150.reuse, R12 ;  /* 0x00000096700c723c */ /* 0x080fec000004180c */
[C---:B------:R-:W-:Y:S06]  /*3bb0*/  HMMA.16816.F32.BF16 R16, R108.reuse, R150, R16 ;  /* 0x000000966c10723c */ /* 0x040fec0000041810 */
[-C--:B------:R-:W-:Y:S06]  /*3bc0*/  HMMA.16816.F32.BF16 R20, R108, R152.reuse, R20 ;  /* 0x000000986c14723c */ /* 0x080fec0000041814 */
[C---:B------:R-:W-:Y:S06]  /*3bd0*/  HMMA.16816.F32.BF16 R24, R112.reuse, R152, R24 ;  /* 0x000000987018723c */ /* 0x040fec0000041818 */
[-C--:B------:R-:W-:Y:S06]  /*3be0*/  HMMA.16816.F32.BF16 R28, R112, R154.reuse, R28 ;  /* 0x0000009a701c723c */ /* 0x080fec000004181c */
[----:B------:R-:W-:Y:S06]  /*3bf0*/  HMMA.16816.F32.BF16 R32, R108, R154, R32 ;  /* 0x0000009a6c20723c */ /* 0x000fec0000041820 */
[-C--:B------:R-:W-:Y:S06]  /*3c00*/  HMMA.16816.F32.BF16 R4, R116, R156.reuse, R4 ;  /* 0x0000009c7404723c */ /* 0x080fec0000041804 */
[C---:B-1----:R-:W-:Y:S06]  /*3c10*/  HMMA.16816.F32.BF16 R8, R120.reuse, R156, R8 ;  /* 0x0000009c7808723c */ /* 0x042fec0000041808 */
[-C--:B------:R-:W-:Y:S06]  /*3c20*/  HMMA.16816.F32.BF16 R12, R120, R158.reuse, R12 ;  /* 0x0000009e780c723c */ /* 0x080fec000004180c */
[C---:B------:R-:W-:Y:S06]  /*3c30*/  HMMA.16816.F32.BF16 R16, R116.reuse, R158, R16 ;  /* 0x0000009e7410723c */ /* 0x040fec0000041810 */
[-C--:B------:R-:W-:Y:S06]  /*3c40*/  HMMA.16816.F32.BF16 R20, R116, R160.reuse, R20 ;  /* 0x000000a07414723c */ /* 0x080fec0000041814 */
[C---:B------:R-:W-:Y:S06]  /*3c50*/  HMMA.16816.F32.BF16 R24, R120.reuse, R160, R24 ;  /* 0x000000a07818723c */ /* 0x040fec0000041818 */
[-C--:B------:R-:W-:Y:S06]  /*3c60*/  HMMA.16816.F32.BF16 R28, R120, R162.reuse, R28 ;  /* 0x000000a2781c723c */ /* 0x080fec000004181c */
[----:B------:R-:W-:Y:S06]  /*3c70*/  HMMA.16816.F32.BF16 R32, R116, R162, R32 ;  /* 0x000000a27420723c */ /* 0x000fec0000041820 */
[-C--:B--2---:R-:W-:Y:S06]  /*3c80*/  HMMA.16816.F32.BF16 R4, R100, R164.reuse, R4 ;  /* 0x000000a46404723c */ /* 0x084fec0000041804 */
[C---:B------:R-:W-:Y:S06]  /*3c90*/  HMMA.16816.F32.BF16 R8, R104.reuse, R164, R8 ;  /* 0x000000a46808723c */ /* 0x040fec0000041808 */
[-C--:B------:R-:W-:Y:S06]  /*3ca0*/  HMMA.16816.F32.BF16 R12, R104, R166.reuse, R12 ;  /* 0x000000a6680c723c */ /* 0x080fec000004180c */
[C---:B------:R-:W-:Y:S06]  /*3cb0*/  HMMA.16816.F32.BF16 R16, R100.reuse, R166, R16 ;  /* 0x000000a66410723c */ /* 0x040fec0000041810 */
[-C--:B------:R-:W-:Y:S05]  /*3cc0*/  HMMA.16816.F32.BF16 R20, R100, R168.reuse, R20 ;  /* 0x000000a86414723c */ /* 0x080fea0000041814 */
[C---:B------:R-:W-:Y:S01]  /*3cd0*/  FADD.FTZ R122, -R242.reuse, R4 ;  /* 0x00000004f27a7221 */ /* 0x040fe20000010100 */
[C---:B------:R-:W-:Y:S05]  /*3ce0*/  HMMA.16816.F32.BF16 R24, R104.reuse, R168, R24 ;  /* 0x000000a86818723c */ /* 0x040fea0000041818 */
[C---:B------:R-:W-:Y:S01]  /*3cf0*/  FADD.FTZ R121, -R242.reuse, R5 ;  /* 0x00000005f2797221 */ /* 0x040fe20000010100 */
[-C--:B------:R-:W-:Y:S05]  /*3d00*/  HMMA.16816.F32.BF16 R28, R104, R170.reuse, R28 ;  /* 0x000000aa681c723c */ /* 0x080fea000004181c */
[----:B------:R-:W-:Y:S01]  /*3d10*/  FMUL.FTZ R233, R233, R122 ;  /* 0x0000007ae9e97220 */ /* 0x000fe20000410000 */
[----:B------:R-:W-:Y:S05]  /*3d20*/  HMMA.16816.F32.BF16 R32, R100, R170, R32 ;  /* 0x000000aa6420723c */ /* 0x000fea0000041820 */
[C---:B------:R-:W-:Y:S01]  /*3d30*/  FADD.FTZ R123, -R242.reuse, R16 ;  /* 0x00000010f27b7221 */ /* 0x040fe20000010100 */
[----:B------:R-:W-:Y:S01]  /*3d40*/  FADD.FTZ R17, -R242, R17 ;  /* 0x00000011f2117221 */ /* 0x000fe20000010100 */
[----:B------:R-:W-:Y:S01]  /*3d50*/  FMUL.FTZ R234, R234, R121 ;  /* 0x00000079eaea7220 */ /* 0x000fe20000410000 */
[----:B------:R-:W-:Y:S03]  /*3d60*/  FADD.FTZ R122, -R242, R21 ;  /* 0x00000015f27a7221 */ /* 0x000fe60000010100 */
[----:B------:R-:W-:Y:S01]  /*3d70*/  FMUL.FTZ R247, R247, R123 ;  /* 0x0000007bf7f77220 */ /* 0x000fe20000410000 */
[----:B------:R-:W-:Y:S01]  /*3d80*/  F2FP.BF16.F32.PACK_AB R234, R234, R233 ;  /* 0x000000e9eaea723e */ /* 0x000fe200000010ff */
[----:B------:R-:W-:Y:S01]  /*3d90*/  FMUL.FTZ R248, R248, R17 ;  /* 0x00000011f8f87220 */ /* 0x000fe20000410000 */
[----:B------:R-:W-:Y:S04]  /*3da0*/  FADD.FTZ R17, -R242, R20 ;  /* 0x00000014f2117221 */ /* 0x000fe80000010100 */
[----:B------:R-:W-:Y:S01]  /*3db0*/  FMUL.FTZ R233, R138, R17 ;  /* 0x000000118ae97220 */ /* 0x000fe20000410000 */
[----:B------:R-:W-:Y:S01]  /*3dc0*/  F2FP.BF16.F32.PACK_AB R247, R248, R247 ;  /* 0x000000f7f8f7723e */ /* 0x000fe200000010ff */
[----:B------:R-:W-:Y:S01]  /*3dd0*/  FMUL.FTZ R138, R139, R122 ;  /* 0x0000007a8b8a7220 */ /* 0x000fe20000410000 */
[C---:B------:R-:W-:Y:S01]  /*3de0*/  FADD.FTZ R139, -R245.reuse, R6 ;  /* 0x00000006f58b7221 */ /* 0x040fe20000010100 */
[----:B------:R-:W-:Y:S02]  /*3df0*/  FADD.FTZ R17, -R245, R7 ;  /* 0x00000007f5117221 */ /* 0x000fe40000010100 */
[C---:B------:R-:W-:Y:S01]  /*3e00*/  FADD.FTZ R248, -R242.reuse, R32 ;  /* 0x00000020f2f87221 */ /* 0x040fe20000010100 */
[----:B------:R-:W-:Y:S01]  /*3e10*/  FADD.FTZ R242, -R242, R33 ;  /* 0x00000021f2f27221 */ /* 0x000fe20000010100 */
[----:B------:R-:W-:Y:S01]  /*3e20*/  FMUL.FTZ R235, R235, R139 ;  /* 0x0000008bebeb7220 */ /* 0x000fe20000410000 */
[----:B------:R-:W-:Y:S01]  /*3e30*/  FMUL.FTZ R236, R236, R17 ;  /* 0x00000011ecec7220 */ /* 0x000fe20000410000 */
[----:B------:R-:W-:Y:S01]  /*3e40*/  FMUL.FTZ R248, R185, R248 ;  /* 0x000000f8b9f87220 */ /* 0x000fe20000410000 */
[----:B------:R-:W-:Y:S01]  /*3e50*/  FMUL.FTZ R242, R183, R242 ;  /* 0x000000f2b7f27220 */ /* 0x000fe20000410000 */
[C---:B------:R-:W-:Y:S01]  /*3e60*/  FADD.FTZ R139, -R245.reuse, R19 ;  /* 0x00000013f58b7221 */ /* 0x040fe20000010100 */
[----:B------:R-:W-:Y:S01]  /*3e70*/  F2FP.BF16.F32.PACK_AB R233, R138, R233 ;  /* 0x000000e98ae9723e */ /* 0x000fe200000010ff */
[C---:B------:R-:W-:Y:S01]  /*3e80*/  FADD.FTZ R138, -R245.reuse, R18 ;  /* 0x00000012f58a7221 */ /* 0x040fe20000010100 */
[----:B------:R-:W-:Y:S01]  /*3e90*/  F2FP.BF16.F32.PACK_AB R236, R236, R235 ;  /* 0x000000ebecec723e */ /* 0x000fe200000010ff */
[----:B------:R-:W-:Y:S01]  /*3ea0*/  FMUL.FTZ R250, R250, R139 ;  /* 0x0000008bfafa7220 */ /* 0x000fe20000410000 */
[----:B------:R-:W-:Y:S01]  /*3eb0*/  F2FP.BF16.F32.PACK_AB R242, R242, R248 ;  /* 0x000000f8f2f2723e */ /* 0x000fe200000010ff */
[C---:B------:R-:W-:Y:S01]  /*3ec0*/  FADD.FTZ R248, -R245.reuse, R22 ;  /* 0x00000016f5f87221 */ /* 0x040fe20000010100 */
[C---:B------:R-:W-:Y:S01]  /*3ed0*/  FADD.FTZ R235, -R245.reuse, R23 ;  /* 0x00000017f5eb7221 */ /* 0x040fe20000010100 */
[C---:B------:R-:W-:Y:S01]  /*3ee0*/  FADD.FTZ R139, -R245.reuse, R34 ;  /* 0x00000022f58b7221 */ /* 0x040fe20000010100 */
[----:B------:R-:W-:Y:S01]  /*3ef0*/  FADD.FTZ R245, -R245, R35 ;  /* 0x00000023f5f57221 */ /* 0x000fe20000010100 */
[----:B------:R-:W-:Y:S01]  /*3f00*/  FMUL.FTZ R249, R249, R138 ;  /* 0x0000008af9f97220 */ /* 0x000fe20000410000 */
[----:B------:R-:W-:Y:S01]  /*3f10*/  FMUL.FTZ R248, R133, R248 ;  /* 0x000000f885f87220 */ /* 0x000fe20000410000 */
[----:B------:R-:W-:Y:S01]  /*3f20*/  FMUL.FTZ R235, R134, R235 ;  /* 0x000000eb86eb7220 */ /* 0x000fe20000410000 */
[----:B------:R-:W-:Y:S01]  /*3f30*/  FMUL.FTZ R139, R126, R139 ;  /* 0x0000008b7e8b7220 */ /* 0x000fe20000410000 */
[----:B------:R-:W-:Y:S01]  /*3f40*/  FMUL.FTZ R245, R127, R245 ;  /* 0x000000f57ff57220 */ /* 0x000fe20000410000 */
[----:B------:R-:W-:Y:S06]  /*3f50*/  @!P6 BRA `(.L_x_7) ;  /* 0x00000000004ce947 */ /* 0x000fec0003800000 */
[----:B------:R-:W1:Y:S01]  /*3f60*/  LDC R7, c[0x0][0x240] ;  /* 0x00009000ff077b82 */ /* 0x000e620000000800 */
[----:B------:R-:W-:Y:S04]  /*3f70*/  LOP3.LUT R4, R223, 0x1, RZ, 0xc0, !PT ;  /* 0x00000001df047812 */ /* 0x000fe800078ec0ff */
[----:B------:R-:W-:Y:S01]  /*3f80*/  ISETP.NE.U32.AND P3, PT, R4, 0x1, PT ;  /* 0x000000010400780c */ /* 0x000fe20003f65070 */
[----:B------:R-:W-:Y:S02]  /*3f90*/  IMAD.MOV.U32 R4, RZ, RZ, -0x2000 ;  /* 0xffffe000ff047424 */ /* 0x000fe400078e00ff */
[----:B------:R-:W2:Y:S03]  /*3fa0*/  LDC R5, c[0x0][0x244] ;  /* 0x00009100ff057b82 */ /* 0x000ea60000000800 */
[----:B------:R-:W-:Y:S05]  /*3fb0*/  SEL R4, R4, 0x2000, !P3 ;  /* 0x0000200004047807 */ /* 0x000fea0005800000 */
[--C-:B------:R-:W-:Y:S02]  /*3fc0*/  IMAD.IADD R222, R222, 0x1, R4.reuse ;  /* 0x00000001dede7824 */ /* 0x100fe400078e0204 */
[----:B------:R-:W-:Y:S02]  /*3fd0*/  IMAD.IADD R173, R173, 0x1, R4 ;  /* 0x00000001adad7824 */ /* 0x000fe400078e0204 */
[----:B-1----:R-:W-:Y:S05]  /*3fe0*/  IMAD.U32 R17, R7, -0x40, RZ ;  /* 0xffffffc007117824 */ /* 0x002fea00078e00ff */
[C---:B------:R-:W-:Y:S04]  /*3ff0*/  LEA R230, P0, R17.reuse, R230, 0x1 ;  /* 0x000000e611e67211 */ /* 0x040fe800078008ff */
[----:B------:R-:W-:Y:S02]  /*4000*/  LEA.HI.X.SX32 R231, R17, R231, 0x1, P0 ;  /* 0x000000e711e77211 */ /* 0x000fe400000f0eff */
[C---:B------:R-:W-:Y:S03]  /*4010*/  LEA R6, P0, R7.reuse, R230, 0x6 ;  /* 0x000000e607067211 */ /* 0x040fe600078030ff */
[----:B------:R-:W-:Y:S01]  /*4020*/  @!PT LDS RZ, [RZ] ;  /* 0x00000000fffff984 */ /* 0x000fe20000000800 */
[----:B------:R-:W-:Y:S01]  /*4030*/  @!PT LDS RZ, [RZ] ;  /* 0x00000000fffff984 */ /* 0x000fe20000000800 */
[----:B------:R-:W-:Y:S01]  /*4040*/  @!PT LDS RZ, [RZ] ;  /* 0x00000000fffff984 */ /* 0x000fe20000000800 */
[----:B------:R1:W-:Y:S01]  /*4050*/  LDGSTS.E.BYPASS.LTC128B.128 [R222], desc[UR14][R230.64] ;  /* 0x00000000e6de7fae */ /* 0x0003e2000b901d4e */
[----:B--2---:R-:W-:Y:S05]  /*4060*/  LEA.HI.X R7, R7, R231, R5, 0x6, P0 ;  /* 0x000000e707077211 */ /* 0x004fea00000f3405 */
[----:B------:R1:W-:Y:S04]  /*4070*/  LDGSTS.E.BYPASS.LTC128B.128 [R222+0x1000], desc[UR14][R6.64] ;  /* 0x0100000006de7fae */ /* 0x0003e8000b901d4e */
[----:B------:R-:W0:Y:S02]  /*4080*/  LDGDEPBAR ;  /* 0x00000000000079af */ /* 0x000e240000000000 */
.L_x_7:
[C---:B-----5:R-:W-:Y:S01]  /*4090*/  FADD.FTZ R8, -R252.reuse, R8 ;  /* 0x00000008fc087221 */ /* 0x060fe20000010100 */
[C---:B------:R-:W-:Y:S01]  /*40a0*/  FADD.FTZ R9, -R252.reuse, R9 ;  /* 0x00000009fc097221 */ /* 0x040fe20000010100 */
[C---:B------:R-:W-:Y:S01]  /*40b0*/  FADD.FTZ R11, -R251.reuse, R11 ;  /* 0x0000000bfb0b7221 */ /* 0x040fe20000010100 */
[----:B------:R-:W-:Y:S01]  /*40c0*/  FADD.FTZ R10, -R251, R10 ;  /* 0x0000000afb0a7221 */ /* 0x000fe20000010100 */
[----:B------:R-:W-:Y:S01]  /*40d0*/  FADD.FTZ R12, -R252, R12 ;  /* 0x0000000cfc0c7221 */ /* 0x000fe20000010100 */
[----:B------:R-:W-:Y:S01]  /*40e0*/  FMUL.FTZ R9, R238, R9 ;  /* 0x00000009ee097220 */ /* 0x000fe20000410000 */
[----:B------:R-:W-:Y:S01]  /*40f0*/  FMUL.FTZ R11, R240, R11 ;  /* 0x0000000bf00b7220 */ /* 0x000fe20000410000 */
[----:B------:R-:W-:Y:S01]  /*4100*/  FADD.FTZ R13, -R252, R13 ;  /* 0x0000000dfc0d7221 */ /* 0x000fe20000010100 */
[----:B------:R-:W-:Y:S01]  /*4110*/  FMUL.FTZ R8, R237, R8 ;  /* 0x00000008ed087220 */ /* 0x000fe20000410000 */
[----:B------:R-:W-:Y:S01]  /*4120*/  FADD.FTZ R14, -R251, R14 ;  /* 0x0000000efb0e7221 */ /* 0x000fe20000010100 */
[----:B------:R-:W-:Y:S01]  /*4130*/  FMUL.FTZ R10, R239, R10 ;  /* 0x0000000aef0a7220 */ /* 0x000fe20000410000 */
[----:B------:R-:W-:Y:S01]  /*4140*/  FADD.FTZ R15, -R251, R15 ;  /* 0x0000000ffb0f7221 */ /* 0x000fe20000010100 */
[----:B------:R-:W-:Y:S01]  /*4150*/  F2FP.BF16.F32.PACK_AB R249, R250, R249 ;  /* 0x000000f9faf9723e */ /* 0x000fe200000010ff */
[----:B------:R-:W-:Y:S01]  /*4160*/  STS [R203+0xa000], R234 ;  /* 0x00a000eacb007388 */ /* 0x000fe20000000800 */
[----:B------:R-:W-:Y:S01]  /*4170*/  FMUL.FTZ R12, R241, R12 ;  /* 0x0000000cf10c7220 */ /* 0x000fe20000410000 */
[----:B------:R-:W-:Y:S01]  /*4180*/  FMUL.FTZ R14, R243, R14 ;  /* 0x0000000ef30e7220 */ /* 0x000fe20000410000 */
[----:B------:R-:W-:Y:S01]  /*4190*/  FMUL.FTZ R13, R244, R13 ;  /* 0x0000000df40d7220 */ /* 0x000fe20000410000 */
[----:B------:R-:W-:Y:S01]  /*41a0*/  STS [R203+0xa400], R236 ;  /* 0x00a400eccb007388 */ /* 0x000fe20000000800 */
[----:B------:R-:W-:Y:S01]  /*41b0*/  FMUL.FTZ R15, R246, R15 ;  /* 0x0000000ff60f7220 */ /* 0x000fe20000410000 */
[----:B------:R-:W-:Y:S01]  /*41c0*/  F2FP.BF16.F32.PACK_AB R8, R9, R8 ;  /* 0x000000080908723e */ /* 0x000fe200000010ff */
[C---:B------:R-:W-:Y:S01]  /*41d0*/  FADD.FTZ R24, -R252.reuse, R24 ;  /* 0x00000018fc187221 */ /* 0x040fe20000010100 */
[----:B------:R-:W-:Y:S01]  /*41e0*/  F2FP.BF16.F32.PACK_AB R10, R11, R10 ;  /* 0x0000000a0b0a723e */ /* 0x000fe200000010ff */
[----:B------:R-:W-:Y:S01]  /*41f0*/  STS [R208+0xa000], R247 ;  /* 0x00a000f7d0007388 */ /* 0x000fe20000000800 */
[----:B------:R-:W-:Y:S01]  /*4200*/  F2FP.BF16.F32.PACK_AB R13, R13, R12 ;  /* 0x0000000c0d0d723e */ /* 0x000fe200000010ff */
[C---:B------:R-:W-:Y:S01]  /*4210*/  FADD.FTZ R25, -R252.reuse, R25 ;  /* 0x00000019fc197221 */ /* 0x040fe20000010100 */
[----:B------:R-:W-:Y:S01]  /*4220*/  F2FP.BF16.F32.PACK_AB R15, R15, R14 ;  /* 0x0000000e0f0f723e */ /* 0x000fe200000010ff */
[----:B------:R-:W-:Y:S01]  /*4230*/  STS [R208+0xa400], R249 ;  /* 0x00a400f9d0007388 */ /* 0x000fe20000000800 */
[C---:B------:R-:W-:Y:S01]  /*4240*/  FADD.FTZ R28, -R252.reuse, R28 ;  /* 0x0000001cfc1c7221 */ /* 0x040fe20000010100 */
[----:B------:R-:W-:Y:S01]  /*4250*/  FADD.FTZ R252, -R252, R29 ;  /* 0x0000001dfcfc7221 */ /* 0x000fe20000010100 */
[C---:B------:R-:W-:Y:S01]  /*4260*/  FADD.FTZ R26, -R251.reuse, R26 ;  /* 0x0000001afb1a7221 */ /* 0x040fe20000010100 */
[----:B------:R-:W-:Y:S01]  /*4270*/  STS [R203+0xb000], R8 ;  /* 0x00b00008cb007388 */ /* 0x000fe20000000800 */
[----:B------:R-:W-:Y:S01]  /*4280*/  FADD.FTZ R27, -R251, R27 ;  /* 0x0000001bfb1b7221 */ /* 0x000fe20000010100 */
[----:B------:R-:W-:Y:S01]  /*4290*/  F2FP.BF16.F32.PACK_AB R248, R235, R248 ;  /* 0x000000f8ebf8723e */ /* 0x000fe200000010ff */
[----:B------:R-:W-:Y:S01]  /*42a0*/  FMUL.FTZ R28, R131, R28 ;  /* 0x0000001c831c7220 */ /* 0x000fe20000410000 */
[----:B------:R-:W-:Y:S01]  /*42b0*/  STS [R203+0xb400], R10 ;  /* 0x00b4000acb007388 */ /* 0x000fe20000000800 */
[----:B------:R-:W-:Y:S01]  /*42c0*/  FMUL.FTZ R137, R137, R252 ;  /* 0x000000fc89897220 */ /* 0x000fe20000410000 */
[----:B------:R-:W-:Y:S01]  /*42d0*/  FMUL.FTZ R25, R130, R25 ;  /* 0x0000001982197220 */ /* 0x000fe20000410000 */
[C---:B------:R-:W-:Y:S01]  /*42e0*/  FADD.FTZ R5, -R251.reuse, R30 ;  /* 0x0000001efb057221 */ /* 0x040fe20000010100 */
[----:B------:R-:W-:Y:S01]  /*42f0*/  STS [R208+0xb000], R13 ;  /* 0x00b0000dd0007388 */ /* 0x000fe20000000800 */
[----:B------:R-:W-:Y:S01]  /*4300*/  FADD.FTZ R31, -R251, R31 ;  /* 0x0000001ffb1f7221 */ /* 0x000fe20000010100 */
[----:B------:R-:W-:Y:S01]  /*4310*/  FMUL.FTZ R26, R129, R26 ;  /* 0x0000001a811a7220 */ /* 0x000fe20000410000 */
[----:B------:R-:W-:Y:S01]  /*4320*/  FMUL.FTZ R27, R184, R27 ;  /* 0x0000001bb81b7220 */ /* 0x000fe20000410000 */
[----:B------:R-:W-:Y:S01]  /*4330*/  STS [R208+0xb400], R15 ;  /* 0x00b4000fd0007388 */ /* 0x000fe20000000800 */
[----:B------:R-:W-:Y:S01]  /*4340*/  FMUL.FTZ R24, R135, R24 ;  /* 0x0000001887187220 */ /* 0x000fe20000410000 */
[----:B------:R-:W-:Y:S01]  /*4350*/  F2FP.BF16.F32.PACK_AB R20, R245, R139 ;  /* 0x0000008bf514723e */ /* 0x000fe200000010ff */
[----:B------:R-:W-:Y:S01]  /*4360*/  FMUL.FTZ R5, R132, R5 ;  /* 0x0000000584057220 */ /* 0x000fe20000410000 */
[----:B------:R2:W-:Y:S01]  /*4370*/  STS [R207+0xa000], R233 ;  /* 0x00a000e9cf007388 */ /* 0x0005e20000000800 */
[----:B------:R-:W-:Y:S01]  /*4380*/  F2FP.BF16.F32.PACK_AB R102, R137, R28 ;  /* 0x0000001c8966723e */ /* 0x000fe200000010ff */
[----:B------:R-:W-:Y:S01]  /*4390*/  FMUL.FTZ R136, R136, R31 ;  /* 0x0000001f88887220 */ /* 0x000fe20000410000 */
[----:B------:R-:W-:Y:S01]  /*43a0*/  F2FP.BF16.F32.PACK_AB R24, R25, R24 ;  /* 0x000000181918723e */ /* 0x000fe200000010ff */
[----:B------:R-:W-:Y:S01]  /*43b0*/  STS [R207+0xa400], R248 ;  /* 0x00a400f8cf007388 */ /* 0x000fe20000000800 */
[----:B------:R-:W-:Y:S02]  /*43c0*/  F2FP.BF16.F32.PACK_AB R28, R27, R26 ;  /* 0x0000001a1b1c723e */ /* 0x000fe400000010ff */
[----:B------:R-:W-:Y:S01]  /*43d0*/  F2FP.BF16.F32.PACK_AB R136, R136, R5 ;  /* 0x000000058888723e */ /* 0x000fe200000010ff */
[----:B------:R-:W-:Y:S01]  /*43e0*/  STS [R209+0xa000], R242 ;  /* 0x00a000f2d1007388 */ /* 0x000fe20000000800 */
[C---:B------:R-:W-:Y:S02]  /*43f0*/  IADD3 R100, R174.reuse, 0x40, RZ ;  /* 0x00000040ae647810 */ /* 0x040fe40007ffe0ff */
[----:B------:R-:W-:Y:S01]  /*4400*/  @P2 IADD3 R100, R174, -0x40, RZ ;  /* 0xffffffc0ae642810 */ /* 0x000fe20007ffe0ff */
[----:B------:R-:W-:Y:S04]  /*4410*/  STS [R209+0xa400], R20 ;  /* 0x00a40014d1007388 */ /* 0x000fe80000000800 */
[----:B------:R-:W-:Y:S04]  /*4420*/  STS [R207+0xb000], R24 ;  /* 0x00b00018cf007388 */ /* 0x000fe80000000800 */
[----:B------:R-:W-:Y:S04]  /*4430*/  STS [R207+0xb400], R28 ;  /* 0x00b4001ccf007388 */ /* 0x000fe80000000800 */
[----:B------:R-:W-:Y:S01]  /*4440*/  STS [R209+0xb000], R102 ;  /* 0x00b00066d1007388 */ /* 0x000fe20000000800 */
[----:B--2---:R-:W-:Y:S03]  /*4450*/  MOV R233, R227 ;  /* 0x000000e300e97202 */ /* 0x004fe60000000f00 */
[----:B------:R-:W-:Y:S01]  /*4460*/  STS [R209+0xb400], R136 ;  /* 0x00b40088d1007388 */ /* 0x000fe20000000800 */
[----:B------:R-:W-:Y:S06]  /*4470*/  BAR.SYNC.DEFER_BLOCKING 0x0 ;  /* 0x0000000000007b1d */ /* 0x000fec0000010000 */
[----:B-1----:R-:W-:Y:S04]  /*4480*/  LDSM.16.MT88.4 R4, [R175+0xe000] ;  /* 0x00e00000af04783b */ /* 0x002fe80000004200 */
[----:B------:R-:W1:Y:S04]  /*4490*/  LDSM.16.MT88.4 R8, [R174] ;  /* 0x00000000ae08783b */ /* 0x000e680000004200 */
[----:B------:R-:W2:Y:S04]  /*44a0*/  LDSM.16.MT88.4 R12, [R175+0x10000] ;  /* 0x01000000af0c783b */ /* 0x000ea80000004200 */
[----:B------:R-:W3:Y:S04]  /*44b0*/  LDSM.16.MT88.4 R16, [R100] ;  /* 0x000000006410783b */ /* 0x000ee80000004200 */
[----:B------:R-:W-:Y:S04]  /*44c0*/  LDSM.16.MT88.4 R20, [R175+0xe800] ;  /* 0x00e80000af14783b */ /* 0x000fe80000004200 */
[----:B------:R-:W4:Y:S04]  /*44d0*/  LDSM.16.MT88.4 R24, [R174+0x800] ;  /* 0x00080000ae18783b */ /* 0x000f280000004200 */
[----:B------:R-:W4:Y:S04]  /*44e0*/  LDSM.16.MT88.4 R28, [R175+0x10800] ;  /* 0x01080000af1c783b */ /* 0x000f280000004200 */
[----:B------:R-:W4:Y:S01]  /*44f0*/  LDSM.16.MT88.4 R32, [R100+0x800] ;  /* 0x000800006420783b */ /* 0x000f220000004200 */
[-C--:B-1----:R-:W-:Y:S06]  /*4500*/  HMMA.16816.F32.BF16 R36, R4, R8.reuse, R36 ;  /* 0x000000080424723c */ /* 0x082fec0000041824 */
[C---:B--2---:R-:W-:Y:S06]  /*4510*/  HMMA.16816.F32.BF16 R40, R12.reuse, R8, R40 ;  /* 0x000000080c28723c */ /* 0x044fec0000041828 */
[-C--:B------:R-:W-:Y:S06]  /*4520*/  HMMA.16816.F32.BF16 R44, R12, R10.reuse, R44 ;  /* 0x0000000a0c2c723c */ /* 0x080fec000004182c */
[C---:B------:R-:W-:Y:S01]  /*4530*/  HMMA.16816.F32.BF16 R48, R4.reuse, R10, R48 ;  /* 0x0000000a0430723c */ /* 0x040fe20000041830 */
[----:B------:R-:W-:Y:S05]  /*4540*/  LDSM.16.MT88.4 R8, [R174+0x1000] ;  /* 0x00100000ae08783b */ /* 0x000fea0000004200 */
[-C--:B---3--:R-:W-:Y:S06]  /*4550*/  HMMA.16816.F32.BF16 R52, R4, R16.reuse, R52 ;  /* 0x000000100434723c */ /* 0x088fec0000041834 */
[C---:B------:R-:W-:Y:S06]  /*4560*/  HMMA.16816.F32.BF16 R56, R12.reuse, R16, R56 ;  /* 0x000000100c38723c */ /* 0x040fec0000041838 */
[-C--:B------:R-:W-:Y:S01]  /*4570*/  HMMA.16816.F32.BF16 R60, R12, R18.reuse, R60 ;  /* 0x000000120c3c723c */ /* 0x080fe2000004183c */
[----:B------:R-:W-:Y:S05]  /*4580*/  LDSM.16.MT88.4 R12, [R175+0x11000] ;  /* 0x01100000af0c783b */ /* 0x000fea0000004200 */
[----:B------:R-:W-:Y:S01]  /*4590*/  HMMA.16816.F32.BF16 R64, R4, R18, R64 ;  /* 0x000000120440723c */ /* 0x000fe20000041840 */
[----:B------:R-:W1:Y:S04]  /*45a0*/  LDSM.16.MT88.4 R4, [R175+0xf000] ;  /* 0x00f00000af04783b */ /* 0x000e680000004200 */
[----:B------:R-:W2:Y:S01]  /*45b0*/  LDSM.16.MT88.4 R16, [R100+0x1000] ;  /* 0x001000006410783b */ /* 0x000ea20000004200 */
[-C--:B----4-:R-:W-:Y:S06]  /*45c0*/  HMMA.16816.F32.BF16 R36, R20, R24.reuse, R36 ;  /* 0x000000181424723c */ /* 0x090fec0000041824 */
[C---:B------:R-:W-:Y:S06]  /*45d0*/  HMMA.16816.F32.BF16 R40, R28.reuse, R24, R40 ;  /* 0x000000181c28723c */ /* 0x040fec0000041828 */
[-C--:B------:R-:W-:Y:S06]  /*45e0*/  HMMA.16816.F32.BF16 R44, R28, R26.reuse, R44 ;  /* 0x0000001a1c2c723c */ /* 0x080fec000004182c */
[C---:B------:R-:W-:Y:S01]  /*45f0*/  HMMA.16816.F32.BF16 R48, R20.reuse, R26, R48 ;  /* 0x0000001a1430723c */ /* 0x040fe20000041830 */
[----:B------:R-:W-:Y:S05]  /*4600*/  LDSM.16.MT88.4 R24, [R174+0x1800] ;  /* 0x00180000ae18783b */ /* 0x000fea0000004200 */
[-C--:B------:R-:W-:Y:S06]  /*4610*/  HMMA.16816.F32.BF16 R52, R20, R32.reuse, R52 ;  /* 0x000000201434723c */ /* 0x080fec0000041834 */
[C---:B------:R-:W-:Y:S06]  /*4620*/  HMMA.16816.F32.BF16 R56, R28.reuse, R32, R56 ;  /* 0x000000201c38723c */ /* 0x040fec0000041838 */
[-C--:B------:R-:W-:Y:S01]  /*4630*/  HMMA.16816.F32.BF16 R60, R28, R34.reuse, R60 ;  /* 0x000000221c3c723c */ /* 0x080fe2000004183c */
[----:B------:R-:W-:Y:S05]  /*4640*/  LDSM.16.MT88.4 R28, [R175+0x11800] ;  /* 0x01180000af1c783b */ /* 0x000fea0000004200 */
[----:B------:R-:W-:Y:S01]  /*4650*/  HMMA.16816.F32.BF16 R64, R20, R34, R64 ;  /* 0x000000221440723c */ /* 0x000fe20000041840 */
[----:B------:R-:W3:Y:S04]  /*4660*/  LDSM.16.MT88.4 R20, [R175+0xf800] ;  /* 0x00f80000af14783b */ /* 0x000ee80000004200 */
[----:B------:R-:W4:Y:S01]  /*4670*/  LDSM.16.MT88.4 R32, [R100+0x1800] ;  /* 0x001800006420783b */ /* 0x000f220000004200 */
[-C--:B-1----:R-:W-:Y:S01]  /*4680*/  HMMA.16816.F32.BF16 R36, R4, R8.reuse, R36 ;  /* 0x000000080424723c */ /* 0x082fe20000041824 */
[----:B------:R-:W-:Y:S05]  /*4690*/  BAR.SYNC.DEFER_BLOCKING 0x0 ;  /* 0x0000000000007b1d */ /* 0x000fea0000010000 */
[C---:B------:R-:W-:Y:S06]  /*46a0*/  HMMA.16816.F32.BF16 R40, R12.reuse, R8, R40 ;  /* 0x000000080c28723c */ /* 0x040fec0000041828 */
[-C--:B------:R-:W-:Y:S06]  /*46b0*/  HMMA.16816.F32.BF16 R44, R12, R10.reuse, R44 ;  /* 0x0000000a0c2c723c */ /* 0x080fec000004182c */
[C---:B------:R-:W-:Y:S06]  /*46c0*/  HMMA.16816.F32.BF16 R48, R4.reuse, R10, R48 ;  /* 0x0000000a0430723c */ /* 0x040fec0000041830 */
[-C--:B--2---:R-:W-:Y:S06]  /*46d0*/  HMMA.16816.F32.BF16 R52, R4, R16.reuse, R52 ;  /* 0x000000100434723c */ /* 0x084fec0000041834 */
[C---:B------:R-:W-:Y:S06]  /*46e0*/  HMMA.16816.F32.BF16 R56, R12.reuse, R16, R56 ;  /* 0x000000100c38723c */ /* 0x040fec0000041838 */
[-C--:B------:R-:W-:Y:S06]  /*46f0*/  HMMA.16816.F32.BF16 R60, R12, R18.reuse, R60 ;  /* 0x000000120c3c723c */ /* 0x080fec000004183c */
[----:B------:R-:W-:Y:S06]  /*4700*/  HMMA.16816.F32.BF16 R64, R4, R18, R64 ;  /* 0x000000120440723c */ /* 0x000fec0000041840 */
[-C--:B---3--:R-:W-:Y:S06]  /*4710*/  HMMA.16816.F32.BF16 R36, R20, R24.reuse, R36 ;  /* 0x000000181424723c */ /* 0x088fec0000041824 */
[C---:B------:R-:W-:Y:S06]  /*4720*/  HMMA.16816.F32.BF16 R40, R28.reuse, R24, R40 ;  /* 0x000000181c28723c */ /* 0x040fec0000041828 */
[-C--:B------:R-:W-:Y:S06]  /*4730*/  HMMA.16816.F32.BF16 R44, R28, R26.reuse, R44 ;  /* 0x0000001a1c2c723c */ /* 0x080fec000004182c */
[C---:B------:R-:W-:Y:S06]  /*4740*/  HMMA.16816.F32.BF16 R48, R20.reuse, R26, R48 ;  /* 0x0000001a1430723c */ /* 0x040fec0000041830 */
[-C--:B----4-:R-:W-:Y:S06]  /*4750*/  HMMA.16816.F32.BF16 R52, R20, R32.reuse, R52 ;  /* 0x000000201434723c */ /* 0x090fec0000041834 */
[C---:B------:R-:W-:Y:S06]  /*4760*/  HMMA.16816.F32.BF16 R56, R28.reuse, R32, R56 ;  /* 0x000000201c38723c */ /* 0x040fec0000041838 */
[-C--:B------:R-:W-:Y:S06]  /*4770*/  HMMA.16816.F32.BF16 R60, R28, R34.reuse, R60 ;  /* 0x000000221c3c723c */ /* 0x080fec000004183c */
[----:B------:R-:W-:Y:S01]  /*4780*/  HMMA.16816.F32.BF16 R64, R20, R34, R64 ;  /* 0x000000221440723c */ /* 0x000fe20000041840 */
[----:B------:R-:W-:Y:S11]  /*4790*/  @!UPT UIADD3 URZ, URZ, URZ, URZ ;  /* 0x0000003f3f3ff290 */ /* 0x000ff6000fffe03f */
[----:B------:R-:W-:Y:S01]  /*47a0*/  @!UPT UIADD3 URZ, URZ, URZ, URZ ;  /* 0x0000003f3f3ff290 */ /* 0x000fe2000fffe03f */
[----:B------:R-:W-:Y:S11]  /*47b0*/  @!P6 BRA `(.L_x_8) ;  /* 0x000000000034e947 */ /* 0x000ff60003800000 */
[----:B------:R-:W1:Y:S08]  /*47c0*/  LDC R7, c[0x0][0x420] ;  /* 0x00010800ff077b82 */ /* 0x000e700000000800 */
[----:B------:R-:W2:Y:S01]  /*47d0*/  LDC R5, c[0x0][0x424] ;  /* 0x00010900ff057b82 */ /* 0x000ea20000000800 */
[----:B-1----:R-:W-:Y:S05]  /*47e0*/  IMAD.U32 R9, R7, -0x40, RZ ;  /* 0xffffffc007097824 */ /* 0x002fea00078e00ff */
[C---:B------:R-:W-:Y:S04]  /*47f0*/  LEA R228, P0, R9.reuse, R228, 0x1 ;  /* 0x000000e409e47211 */ /* 0x040fe800078008ff */
[----:B------:R-:W-:Y:S02]  /*4800*/  LEA.HI.X.SX32 R229, R9, R229, 0x1, P0 ;  /* 0x000000e509e57211 */ /* 0x000fe400000f0eff */
[C---:B------:R-:W-:Y:S03]  /*4810*/  LEA R10, P0, R7.reuse, R228, 0x6 ;  /* 0x000000e4070a7211 */ /* 0x040fe600078030ff */
[----:B------:R-:W-:Y:S01]  /*4820*/  @!PT LDS RZ, [RZ] ;  /* 0x00000000fffff984 */ /* 0x000fe20000000800 */
[----:B------:R-:W-:Y:S01]  /*4830*/  @!PT LDS RZ, [RZ] ;  /* 0x00000000fffff984 */ /* 0x000fe20000000800 */
[----:B------:R-:W-:Y:S01]  /*4840*/  @!PT LDS RZ, [RZ] ;  /* 0x00000000fffff984 */ /* 0x000fe20000000800 */
[----:B------:R1:W-:Y:S01]  /*4850*/  LDGSTS.E.BYPASS.LTC128B.128 [R197+0x4000], desc[UR14][R228.64] ;  /* 0x04000000e4c57fae */ /* 0x0003e2000b901d4e */
[----:B--2---:R-:W-:Y:S05]  /*4860*/  LEA.HI.X R11, R7, R229, R5, 0x6, P0 ;  /* 0x000000e5070b7211 */ /* 0x004fea00000f3405 */
[----:B------:R1:W-:Y:S04]  /*4870*/  LDGSTS.E.BYPASS.LTC128B.128 [R197+0x5000], desc[UR14][R10.64] ;  /* 0x050000000ac57fae */ /* 0x0003e8000b901d4e */
[----:B------:R-:W0:Y:S02]  /*4880*/  LDGDEPBAR ;  /* 0x00000000000079af */ /* 0x000e240000000000 */
.L_x_8:
[----:B------:R-:W-:Y:S01]  /*4890*/  LDSM.16.M88.4 R20, [R177] ;  /* 0x00000000b114783b */ /* 0x000fe20000000200 */
[--C-:B------:R-:W-:Y:S02]  /*48a0*/  IMAD.IADD R112, R172, 0x1, R182.reuse ;  /* 0x00000001ac707824 */ /* 0x100fe400078e02b6 */
[----:B------:R-:W-:Y:S01]  /*48b0*/  IMAD.IADD R114, R177, 0x1, R182 ;  /* 0x00000001b1727824 */ /* 0x000fe200078e02b6 */
[----:B-1----:R-:W1:Y:S01]  /*48c0*/  LDSM.16.MT88.4 R8, [R174+0x2000] ;  /* 0x00200000ae08783b */ /* 0x002e620000004200 */
[C---:B------:R-:W-:Y:S02]  /*48d0*/  IMAD.IADD R113, R182.reuse, 0x1, R0 ;  /* 0x00000001b6717824 */ /* 0x040fe400078e0200 */
[----:B------:R-:W-:Y:S01]  /*48e0*/  IMAD.U32 R227, RZ, RZ, UR11 ;  /* 0x0000000bffe37e24 */ /* 0x000fe2000f8e00ff */
[----:B------:R-:W2:Y:S04]  /*48f0*/  LDSM.16.MT88.4 R16, [R112] ;  /* 0x000000007010783b */ /* 0x000ea80000004200 */
[----:B------:R-:W-:Y:S04]  /*4900*/  LDSM.16.M88.4 R24, [R0] ;  /* 0x000000000018783b */ /* 0x000fe80000000200 */
[----:B------:R-:W3:Y:S04]  /*4910*/  LDSM.16.MT88.4 R28, [R174+0x2800] ;  /* 0x00280000ae1c783b */ /* 0x000ee80000004200 */
[----:B------:R-:W4:Y:S04]  /*4920*/  LDSM.16.MT88.4 R32, [R112+0x800] ;  /* 0x000800007020783b */ /* 0x000f280000004200 */
[----:B------:R-:W-:Y:S04]  /*4930*/  LDSM.16.MT88.4 R104, [R174+0x3000] ;  /* 0x00300000ae68783b */ /* 0x000fe80000004200 */
[----:B------:R-:W4:Y:S04]  /*4940*/  LDSM.16.M88.4 R100, [R114] ;  /* 0x000000007264783b */ /* 0x000f280000000200 */
[----:B------:R-:W-:Y:S01]  /*4950*/  LDSM.16.MT88.4 R108, [R174+0x3800] ;  /* 0x00380000ae6c783b */ /* 0x000fe20000004200 */
[C---:B-1----:R-:W-:Y:S06]  /*4960*/  HMMA.16816.F32.BF16 R4, R20.reuse, R8, RZ ;  /* 0x000000081404723c */ /* 0x042fec00000418ff */
[C---:B------:R-:W-:Y:S06]  /*4970*/  HMMA.16816.F32.BF16 R8, R20.reuse, R10, RZ ;  /* 0x0000000a1408723c */ /* 0x040fec00000418ff */
[C---:B--2---:R-:W-:Y:S06]  /*4980*/  HMMA.16816.F32.BF16 R12, R20.reuse, R16, RZ ;  /* 0x00000010140c723c */ /* 0x044fec00000418ff */
[----:B------:R-:W-:Y:S01]  /*4990*/  HMMA.16816.F32.BF16 R16, R20, R18, RZ ;  /* 0x000000121410723c */ /* 0x000fe200000418ff */
[----:B------:R-:W1:Y:S05]  /*49a0*/  LDSM.16.MT88.4 R20, [R112+0x1000] ;  /* 0x001000007014783b */ /* 0x000e6a0000004200 */
[C---:B---3--:R-:W-:Y:S06]  /*49b0*/  HMMA.16816.F32.BF16 R4, R24.reuse, R28, R4 ;  /* 0x0000001c1804723c */ /* 0x048fec0000041804 */
[C---:B------:R-:W-:Y:S01]  /*49c0*/  HMMA.16816.F32.BF16 R8, R24.reuse, R30, R8 ;  /* 0x0000001e1808723c */ /* 0x040fe20000041808 */
[----:B------:R-:W2:Y:S05]  /*49d0*/  LDSM.16.M88.4 R28, [R113] ;  /* 0x00000000711c783b */ /* 0x000eaa0000000200 */
[C---:B----4-:R-:W-:Y:S06]  /*49e0*/  HMMA.16816.F32.BF16 R12, R24.reuse, R32, R12 ;  /* 0x00000020180c723c */ /* 0x050fec000004180c */
[----:B------:R-:W-:Y:S01]  /*49f0*/  HMMA.16816.F32.BF16 R16, R24, R34, R16 ;  /* 0x000000221810723c */ /* 0x000fe20000041810 */
[----:B------:R-:W3:Y:S04]  /*4a00*/  LDSM.16.MT88.4 R24, [R112+0x1800] ;  /* 0x001800007018783b */ /* 0x000ee80000004200 */
[----:B------:R-:W-:Y:S01]  /*4a10*/  LDSM.16.M88.4 R32, [R177+0x2000] ;  /* 0x00200000b120783b */ /* 0x000fe20000000200 */
[C---:B------:R-:W-:Y:S06]  /*4a20*/  HMMA.16816.F32.BF16 R4, R100.reuse, R104, R4 ;  /* 0x000000686404723c */ /* 0x040fec0000041804 */
[C---:B------:R-:W-:Y:S01]  /*4a30*/  HMMA.16816.F32.BF16 R8, R100.reuse, R106, R8 ;  /* 0x0000006a6408723c */ /* 0x040fe20000041808 */
[----:B------:R-:W4:Y:S05]  /*4a40*/  LDSM.16.MT88.4 R104, [R174+0x4000] ;  /* 0x00400000ae68783b */ /* 0x000f2a0000004200 */
[C---:B-1----:R-:W-:Y:S06]  /*4a50*/  HMMA.16816.F32.BF16 R12, R100.reuse, R20, R12 ;  /* 0x00000014640c723c */ /* 0x042fec000004180c */
[----:B------:R-:W-:Y:S01]  /*4a60*/  HMMA.16816.F32.BF16 R16, R100, R22, R16 ;  /* 0x000000166410723c */ /* 0x000fe20000041810 */
[----:B------:R-:W1:Y:S04]  /*4a70*/  LDSM.16.MT88.4 R20, [R112+0x2000] ;  /* 0x002000007014783b */ /* 0x000e680000004200 */
[----:B------:R-:W-:Y:S01]  /*4a80*/  LDSM.16.M88.4 R100, [R0+0x2000] ;  /* 0x002000000064783b */ /* 0x000fe20000000200 */
[C---:B--2---:R-:W-:Y:S06]  /*4a90*/  HMMA.16816.F32.BF16 R4, R28.reuse, R108, R4 ;  /* 0x0000006c1c04723c */ /* 0x044fec0000041804 */
[C---:B------:R-:W-:Y:S01]  /*4aa0*/  HMMA.16816.F32.BF16 R8, R28.reuse, R110, R8 ;  /* 0x0000006e1c08723c */ /* 0x040fe20000041808 */
[----:B------:R-:W2:Y:S05]  /*4ab0*/  LDSM.16.MT88.4 R108, [R174+0x4800] ;  /* 0x00480000ae6c783b */ /* 0x000eaa0000004200 */
[C---:B---3--:R-:W-:Y:S06]  /*4ac0*/  HMMA.16816.F32.BF16 R12, R28.reuse, R24, R12 ;  /* 0x000000181c0c723c */ /* 0x048fec000004180c */
[----:B------:R-:W-:Y:S01]  /*4ad0*/  HMMA.16816.F32.BF16 R16, R28, R26, R16 ;  /* 0x0000001a1c10723c */ /* 0x000fe20000041810 */
[----:B------:R-:W3:Y:S04]  /*4ae0*/  LDSM.16.MT88.4 R24, [R112+0x2800] ;  /* 0x002800007018783b */ /* 0x000ee80000004200 */
[----:B------:R-:W-:Y:S01]  /*4af0*/  LDSM.16.M88.4 R28, [R114+0x2000] ;  /* 0x00200000721c783b */ /* 0x000fe20000000200 */
[C---:B----4-:R-:W-:Y:S06]  /*4b00*/  HMMA.16816.F32.BF16 R4, R32.reuse, R104, R4 ;  /* 0x000000682004723c */ /* 0x050fec0000041804 */
        /* <DEDUP_REMOVED lines=11> */
[----:B------:R-:W3:Y:S05]  /*4bc0*/  LDSM.16.MT88.4 R24, [R112+0x3800] ;  /* 0x003800007018783b */ /* 0x000eea0000004200 */
[C---:B----4-:R-:W-:Y:S01]  /*4bd0*/  HMMA.16816.F32.BF16 R4, R28.reuse, R104, R4 ;  /* 0x000000681c04723c */ /* 0x050fe20000041804 */
[----:B------:R-:W-:Y:S04]  /*4be0*/  IMAD.U32 R101, RZ, RZ, UR22 ;  /* 0x00000016ff657e24 */ /* 0x000fe8000f8e00ff */
[----:B------:R-:W-:Y:S01]  /*4bf0*/  IMAD.U32 R103, RZ, RZ, UR23 ;  /* 0x00000017ff677e24 */ /* 0x000fe2000f8e00ff */
[C---:B------:R-:W-:Y:S01]  /*4c00*/  HMMA.16816.F32.BF16 R8, R28.reuse, R106, R8 ;  /* 0x0000006a1c08723c */ /* 0x040fe20000041808 */
[----:B------:R-:W-:Y:S04]  /*4c10*/  IMAD.U32 R105, RZ, RZ, UR24 ;  /* 0x00000018ff697e24 */ /* 0x000fe8000f8e00ff */
[----:B------:R-:W-:Y:S01]  /*4c20*/  IMAD.IADD R104, R182, 0x1, R3 ;  /* 0x00000001b6687824 */ /* 0x000fe200078e0203 */
[C---:B-1----:R-:W-:Y:S01]  /*4c30*/  HMMA.16816.F32.BF16 R12, R28.reuse, R20, R12 ;  /* 0x000000141c0c723c */ /* 0x042fe2000004180c */
[----:B------:R-:W-:Y:S05]  /*4c40*/  IMAD.U32 R107, RZ, RZ, UR17 ;  /* 0x00000011ff6b7e24 */ /* 0x000fea000f8e00ff */
[----:B------:R-:W-:Y:S01]  /*4c50*/  HMMA.16816.F32.BF16 R16, R28, R22, R16 ;  /* 0x000000161c10723c */ /* 0x000fe20000041810 */
[----:B------:R-:W-:Y:S05]  /*4c60*/  LDSM.16.MT88.4 R20, [R175+0xc000] ;  /* 0x00c00000af14783b */ /* 0x000fea0000004200 */
[C---:B--2---:R-:W-:Y:S01]  /*4c70*/  HMMA.16816.F32.BF16 R4, R32.reuse, R108, R4 ;  /* 0x0000006c2004723c */ /* 0x044fe20000041804 */
[----:B------:R-:W-:Y:S04]  /*4c80*/  IMAD.U32 R31, RZ, RZ, UR11 ;  /* 0x0000000bff1f7e24 */ /* 0x000fe8000f8e00ff */
[----:B------:R-:W-:Y:S01]  /*4c90*/  @P6 IADD3 R28, P3, R215, R196, RZ ;  /* 0x000000c4d71c6210 */ /* 0x000fe20007f7e0ff */
[C---:B------:R-:W-:Y:S05]  /*4ca0*/  HMMA.16816.F32.BF16 R8, R32.reuse, R110, R8 ;  /* 0x0000006e2008723c */ /* 0x040fea0000041808 */
[----:B------:R-:W-:Y:S01]  /*4cb0*/  LEA R232, P0, R31, R232, 0x2 ;  /* 0x000000e81fe87211 */ /* 0x000fe200078010ff */
[C---:B---3--:R-:W-:Y:S01]  /*4cc0*/  HMMA.16816.F32.BF16 R12, R32.reuse, R24, R12 ;  /* 0x00000018200c723c */ /* 0x048fe2000004180c */
[----:B------:R-:W-:Y:S04]  /*4cd0*/  IMAD.U32 R31, RZ, RZ, UR23 ;  /* 0x00000017ff1f7e24 */ /* 0x000fe8000f8e00ff */
[----:B------:R-:W-:Y:S01]  /*4ce0*/  LEA.HI.X.SX32 R227, R227, R233, 0x2, P0 ;  /* 0x000000e9e3e37211 */ /* 0x000fe200000f16ff */
[----:B------:R-:W-:Y:S01]  /*4cf0*/  HMMA.16816.F32.BF16 R16, R32, R26, R16 ;  /* 0x0000001a2010723c */ /* 0x000fe20000041810 */
[----:B------:R-:W-:Y:S04]  /*4d00*/  IMAD.U32 R25, RZ, RZ, UR24 ;  /* 0x00000018ff197e24 */ /* 0x000fe8000f8e00ff */
[----:B------:R-:W-:Y:S01]  /*4d10*/  @P6 IMAD.X R29, R214, 0x1, R195, P3 ;  /* 0x00000001d61d6824 */ /* 0x000fe200018e06c3 */
[-C--:B------:R-:W-:Y:S01]  /*4d20*/  LEA R100, P4, R25, R232.reuse, 0x2 ;  /* 0x000000e819647211 */ /* 0x080fe200078810ff */
[----:B------:R-:W-:Y:S01]  /*4d30*/  IMAD.MOV.U32 R233, RZ, RZ, R227 ;  /* 0x000000ffffe97224 */ /* 0x000fe200078e00e3 */
[-C--:B------:R-:W-:Y:S02]  /*4d40*/  LEA R24, P0, R101, R232.reuse, 0x2 ;  /* 0x000000e865187211 */ /* 0x080fe400078010ff */
[----:B------:R-:W5:Y:S01]  /*4d50*/  @P6 LDG.E R220, desc[UR14][R28.64] ;  /* 0x0000000e1cdc6981 */ /* 0x000f62000c1e1900 */
[-C--:B------:R-:W-:Y:S01]  /*4d60*/  LEA R30, P3, R103, R232.reuse, 0x2 ;  /* 0x000000e8671e7211 */ /* 0x080fe200078610ff */
[----:B------:R-:W-:Y:S01]  /*4d70*/  IMAD.U32 R25, RZ, RZ, UR22 ;  /* 0x00000016ff197e24 */ /* 0x000fe2000f8e00ff */
[-C--:B------:R-:W-:Y:S01]  /*4d80*/  LEA.HI.X.SX32 R101, R105, R233.reuse, 0x2, P4 ;  /* 0x000000e969657211 */ /* 0x080fe200020f16ff */
[----:B------:R-:W5:Y:S01]  /*4d90*/  @P6 LDG.E R221, desc[UR14][R28.64+0x20] ;  /* 0x0000200e1cdd6981 */ /* 0x000f62000c1e1900 */
[-C--:B------:R-:W-:Y:S01]  /*4da0*/  LEA.HI.X.SX32 R31, R31, R233.reuse, 0x2, P3 ;  /* 0x000000e91f1f7211 */ /* 0x080fe200018f16ff */
[----:B------:R-:W-:Y:S01]  /*4db0*/  IMAD.U32 R27, RZ, RZ, UR21 ;  /* 0x00000015ff1b7e24 */ /* 0x000fe2000f8e00ff */
[-C--:B------:R-:W-:Y:S01]  /*4dc0*/  LEA.HI.X.SX32 R25, R25, R233.reuse, 0x2, P0 ;  /* 0x000000e919197211 */ /* 0x080fe200000f16ff */
[----:B------:R-:W5:Y:S01]  /*4dd0*/  @P6 LDG.E R218, desc[UR14][R28.64+0x80] ;  /* 0x0000800e1cda6981 */ /* 0x000f62000c1e1900 */
[----:B------:R-:W-:Y:S02]  /*4de0*/  IMAD.U32 R33, RZ, RZ, UR19 ;  /* 0x00000013ff217e24 */ /* 0x000fe4000f8e00ff */
[----:B------:R-:W-:Y:S01]  /*4df0*/  IMAD.U32 R103, RZ, RZ, UR20 ;  /* 0x00000014ff677e24 */ /* 0x000fe2000f8e00ff */
[----:B------:R1:W5:Y:S01]  /*4e00*/  @P6 LDG.E R219, desc[UR14][R28.64+0xa0] ;  /* 0x0000a00e1cdb6981 */ /* 0x000362000c1e1900 */
[----:B------:R-:W-:Y:S01]  /*4e10*/  IMAD.U32 R105, RZ, RZ, UR21 ;  /* 0x00000015ff697e24 */ /* 0x000fe2000f8e00ff */
[-C--:B------:R-:W-:Y:S01]  /*4e20*/  LEA R32, P0, R27, R232.reuse, 0x2 ;  /* 0x000000e81b207211 */ /* 0x080fe200078010ff */
[----:B------:R-:W-:Y:S01]  /*4e30*/  IMAD.U32 R35, RZ, RZ, UR20 ;  /* 0x00000014ff237e24 */ /* 0x000fe2000f8e00ff */
[----:B------:R-:W-:Y:S01]  /*4e40*/  REDG.E.ADD.F32.FTZ.RN.STRONG.GPU desc[UR14][R232.64], R4 ;  /* 0x00000004e80079a6 */ /* 0x000fe2000c10f38e */
[-C--:B------:R-:W-:Y:S02]  /*4e50*/  LEA R108, P3, R33, R232.reuse, 0x2 ;  /* 0x000000e8216c7211 */ /* 0x080fe400078610ff */
[-C--:B------:R-:W-:Y:S01]  /*4e60*/  LEA.HI.X.SX32 R33, R105, R233.reuse, 0x2, P0 ;  /* 0x000000e969217211 */ /* 0x080fe200000f16ff */
[----:B------:R2:W-:Y:S01]  /*4e70*/  REDG.E.ADD.F32.FTZ.RN.STRONG.GPU desc[UR14][R100.64], R5 ;  /* 0x00000005640079a6 */ /* 0x0005e2000c10f38e */
[----:B------:R-:W-:Y:S01]  /*4e80*/  MOV R27, UR19 ;  /* 0x00000013001b7c02 */ /* 0x000fe20008000f00 */
[----:B------:R-:W-:Y:S02]  /*4e90*/  IMAD.U32 R105, RZ, RZ, UR16 ;  /* 0x00000010ff697e24 */ /* 0x000fe4000f8e00ff */
[----:B------:R3:W-:Y:S01]  /*4ea0*/  REDG.E.ADD.F32.FTZ.RN.STRONG.GPU desc[UR14][R30.64], R6 ;  /* 0x000000061e0079a6 */ /* 0x0007e2000c10f38e */
[-C--:B------:R-:W-:Y:S01]  /*4eb0*/  LEA.HI.X.SX32 R109, R27, R233.reuse, 0x2, P3 ;  /* 0x000000e91b6d7211 */ /* 0x080fe200018f16ff */
[----:B------:R-:W-:Y:S02]  /*4ec0*/  IMAD.U32 R27, RZ, RZ, UR5 ;  /* 0x00000005ff1b7e24 */ /* 0x000fe4000f8e00ff */
[----:B------:R4:W-:Y:S04]  /*4ed0*/  REDG.E.ADD.F32.FTZ.RN.STRONG.GPU desc[UR14][R24.64], R7 ;  /* 0x00000007180079a6 */ /* 0x0009e8000c10f38e */
[----:B------:R4:W-:Y:S01]  /*4ee0*/  REDG.E.ADD.F32.FTZ.RN.STRONG.GPU desc[UR14][R32.64], R8 ;  /* 0x00000008200079a6 */ /* 0x0009e2000c10f38e */
[----:B-1----:R-:W-:Y:S01]  /*4ef0*/  IMAD.U32 R29, RZ, RZ, UR18 ;  /* 0x00000012ff1d7e24 */ /* 0x002fe2000f8e00ff */
[-C--:B------:R-:W-:Y:S01]  /*4f00*/  LEA R28, P4, R103, R232.reuse, 0x2 ;  /* 0x000000e8671c7211 */ /* 0x080fe200078810ff */
[----:B------:R-:W-:Y:S02]  /*4f10*/  IMAD.U32 R103, RZ, RZ, UR16 ;  /* 0x00000010ff677e24 */ /* 0x000fe4000f8e00ff */
[----:B--2---:R-:W-:Y:S01]  /*4f20*/  IMAD.U32 R5, RZ, RZ, UR18 ;  /* 0x00000012ff057e24 */ /* 0x004fe2000f8e00ff */
[-C--:B---3--:R-:W-:Y:S01]  /*4f30*/  LEA R6, P0, R29, R232.reuse, 0x2 ;  /* 0x000000e81d067211 */ /* 0x088fe200078010ff */
[----:B------:R-:W-:Y:S01]  /*4f40*/  IMAD.U32 R31, RZ, RZ, UR8 ;  /* 0x00000008ff1f7e24 */ /* 0x000fe2000f8e00ff */
[-C--:B------:R-:W-:Y:S01]  /*4f50*/  LEA.HI.X.SX32 R29, R35, R233.reuse, 0x2, P4 ;  /* 0x000000e9231d7211 */ /* 0x080fe200020f16ff */
[----:B------:R-:W-:Y:S01]  /*4f60*/  IMAD.U32 R35, RZ, RZ, UR9 ;  /* 0x00000009ff237e24 */ /* 0x000fe2000f8e00ff */
[-C--:B----4-:R-:W-:Y:S01]  /*4f70*/  LEA.HI.X.SX32 R7, R5, R233.reuse, 0x2, P0 ;  /* 0x000000e905077211 */ /* 0x090fe200000f16ff */
[----:B------:R-:W-:Y:S01]  /*4f80*/  IMAD.U32 R5, RZ, RZ, UR17 ;  /* 0x00000011ff057e24 */ /* 0x000fe2000f8e00ff */
[-C--:B------:R-:W-:Y:S01]  /*4f90*/  LEA R102, P4, R31, R232.reuse, 0x2 ;  /* 0x000000e81f667211 */ /* 0x080fe200078810ff */
[----:B------:R1:W-:Y:S01]  /*4fa0*/  REDG.E.ADD.F32.FTZ.RN.STRONG.GPU desc[UR14][R28.64], R9 ;  /* 0x000000091c0079a6 */ /* 0x0003e2000c10f38e */
[-C--:B------:R-:W-:Y:S01]  /*4fb0*/  LEA R34, P0, R105, R232.reuse, 0x2 ;  /* 0x000000e869227211 */ /* 0x080fe200078010ff */
[----:B------:R-:W-:Y:S01]  /*4fc0*/  IMAD.U32 R25, RZ, RZ, UR4 ;  /* 0x00000004ff197e24 */ /* 0x000fe2000f8e00ff */
[-C--:B------:R-:W-:Y:S01]  /*4fd0*/  LEA R30, P3, R5, R232.reuse, 0x2 ;  /* 0x000000e8051e7211 */ /* 0x080fe200078610ff */
[----:B------:R2:W-:Y:S01]  /*4fe0*/  REDG.E.ADD.F32.FTZ.RN.STRONG.GPU desc[UR14][R108.64], R10 ;  /* 0x0000000a6c0079a6 */ /* 0x0005e2000c10f38e */
[-C--:B------:R-:W-:Y:S02]  /*4ff0*/  LEA R32, P5, R35, R232.reuse, 0x2 ;  /* 0x000000e823207211 */ /* 0x080fe400078a10ff */
[-C--:B------:R-:W-:Y:S01]  /*5000*/  LEA.HI.X.SX32 R31, R107, R233.reuse, 0x2, P3 ;  /* 0x000000e96b1f7211 */ /* 0x080fe200018f16ff */
[----:B------:R3:W-:Y:S01]  /*5010*/  REDG.E.ADD.F32.FTZ.RN.STRONG.GPU desc[UR14][R6.64], R11 ;  /* 0x0000000b060079a6 */ /* 0x0007e2000c10f38e */
[-C--:B------:R-:W-:Y:S02]  /*5020*/  LEA.HI.X.SX32 R35, R103, R233.reuse, 0x2, P0 ;  /* 0x000000e967237211 */ /* 0x080fe400000f16ff */
[----:B------:R-:W-:Y:S01]  /*5030*/  MOV R33, UR9 ;  /* 0x0000000900217c02 */ /* 0x000fe20008000f00 */
[----:B------:R-:W-:Y:S01]  /*5040*/  REDG.E.ADD.F32.FTZ.RN.STRONG.GPU desc[UR14][R232.64+0x80], R12 ;  /* 0x0000800ce80079a6 */ /* 0x000fe2000c10f38e */
[-C--:B------:R-:W-:Y:S02]  /*5050*/  LEA R106, P3, R27, R232.reuse, 0x2 ;  /* 0x000000e81b6a7211 */ /* 0x080fe400078610ff */
[-C--:B------:R-:W-:Y:S01]  /*5060*/  LEA.HI.X.SX32 R33, R33, R233.reuse, 0x2, P5 ;  /* 0x000000e921217211 */ /* 0x080fe200028f16ff */
[----:B------:R-:W-:Y:S01]  /*5070*/  REDG.E.ADD.F32.FTZ.RN.STRONG.GPU desc[UR14][R100.64+0x80], R13 ;  /* 0x0000800d640079a6 */ /* 0x000fe2000c10f38e */
[----:B------:R-:W-:Y:S03]  /*5080*/  ISETP.GT.AND P5, PT, R223, RZ, PT ;  /* 0x000000ffdf00720c */ /* 0x000fe60003fa4270 */
[----:B------:R-:W-:Y:S04]  /*5090*/  REDG.E.ADD.F32.FTZ.RN.STRONG.GPU desc[UR14][R30.64], R14 ;  /* 0x0000000e1e0079a6 */ /* 0x000fe8000c10f38e */
[----:B------:R-:W-:Y:S01]  /*50a0*/  REDG.E.ADD.F32.FTZ.RN.STRONG.GPU desc[UR14][R34.64], R15 ;  /* 0x0000000f220079a6 */ /* 0x000fe2000c10f38e */
[----:B-1----:R-:W-:Y:S03]  /*50b0*/  IMAD.U32 R29, RZ, RZ, UR8 ;  /* 0x00000008ff1d7e24 */ /* 0x002fe6000f8e00ff */
[----:B------:R-:W-:Y:S01]  /*50c0*/  REDG.E.ADD.F32.FTZ.RN.STRONG.GPU desc[UR14][R32.64], R16 ;  /* 0x00000010200079a6 */ /* 0x000fe2000c10f38e */
[----:B------:R-:W-:Y:S01]  /*50d0*/  IMAD.U32 R9, RZ, RZ, UR5 ;  /* 0x00000005ff097e24 */ /* 0x000fe2000f8e00ff */
[----:B--2---:R-:W-:Y:S02]  /*50e0*/  LEA R108, P0, R25, R232, 0x2 ;  /* 0x000000e8196c7211 */ /* 0x004fe400078010ff */
[----:B------:R-:W-:Y:S01]  /*50f0*/  LDSM.16.MT88.4 R12, [R3+0x800] ;  /* 0x00080000030c783b */ /* 0x000fe20000004200 */
[-C--:B------:R-:W-:Y:S01]  /*5100*/  LEA.HI.X.SX32 R103, R29, R233.reuse, 0x2, P4 ;  /* 0x000000e91d677211 */ /* 0x080fe200020f16ff */
[----:B---3--:R-:W-:Y:S01]  /*5110*/  IMAD.U32 R7, RZ, RZ, UR4 ;  /* 0x00000004ff077e24 */ /* 0x008fe2000f8e00ff */
[-C--:B------:R-:W-:Y:S01]  /*5120*/  LEA.HI.X.SX32 R107, R9, R233.reuse, 0x2, P3 ;  /* 0x000000e9096b7211 */ /* 0x080fe200018f16ff */
[----:B------:R-:W-:Y:S01]  /*5130*/  LDSM.16.MT88.4 R24, [R104] ;  /* 0x000000006818783b */ /* 0x000fe20000004200 */
[----:B------:R-:W-:Y:S02]  /*5140*/  @P6 IADD3 R217, P3, R217, -0x100, RZ ;  /* 0xffffff00d9d96810 */ /* 0x000fe40007f7e0ff */
[----:B------:R-:W-:Y:S01]  /*5150*/  LEA.HI.X.SX32 R109, R7, R233, 0x2, P0 ;  /* 0x000000e9076d7211 */ /* 0x000fe200000f16ff */
[----:B------:R-:W-:Y:S01]  /*5160*/  REDG.E.ADD.F32.FTZ.RN.STRONG.GPU desc[UR14][R102.64], R17 ;  /* 0x00000011660079a6 */ /* 0x000fe2000c10f38e */
[----:B------:R-:W-:Y:S02]  /*5170*/  @P6 IADD3 R215, P4, R215, -0x100, RZ ;  /* 0xffffff00d7d76810 */ /* 0x000fe40007f9e0ff */
[----:B------:R-:W-:Y:S01]  /*5180*/  @P6 IADD3.X R216, R216, -0x1, RZ, P3, !PT ;  /* 0xffffffffd8d86810 */ /* 0x000fe20001ffe4ff */
[----:B------:R-:W-:Y:S01]  /*5190*/  REDG.E.ADD.F32.FTZ.RN.STRONG.GPU desc[UR14][R106.64], R18 ;  /* 0x000000126a0079a6 */ /* 0x000fe2000c10f38e */
[----:B------:R-:W-:Y:S03]  /*51a0*/  @P6 IADD3.X R214, R214, -0x1, RZ, P4, !PT ;  /* 0xffffffffd6d66810 */ /* 0x000fe600027fe4ff */
[----:B------:R-:W-:Y:S04]  /*51b0*/  REDG.E.ADD.F32.FTZ.RN.STRONG.GPU desc[UR14][R108.64], R19 ;  /* 0x000000136c0079a6 */ /* 0x000fe8000c10f38e */
[----:B------:R-:W-:Y:S04]  /*51c0*/  LDSM.16.MT88.4 R4, [R175+0xa000] ;  /* 0x00a00000af04783b */ /* 0x000fe80000004200 */
[----:B------:R-:W1:Y:S04]  /*51d0*/  LDSM.16.MT88.4 R8, [R3] ;  /* 0x000000000308783b */ /* 0x000e680000004200 */
[----:B------:R-:W2:Y:S04]  /*51e0*/  LDSM.16.MT88.4 R28, [R175+0xa800] ;  /* 0x00a80000af1c783b */ /* 0x000ea80000004200 */
[----:B------:R-:W3:Y:S04]  /*51f0*/  LDSM.16.MT88.4 R32, [R175+0xc800] ;  /* 0x00c80000af20783b */ /* 0x000ee80000004200 */
[----:B------:R-:W4:Y:S04]  /*5200*/  LDSM.16.MT88.4 R100, [R104+0x800] ;  /* 0x000800006864783b */ /* 0x000f280000004200 */
[----:B------:R-:W-:Y:S01]  /*5210*/  LDSM.16.MT88.4 R16, [R3+0x1000] ;  /* 0x001000000310783b */ /* 0x000fe20000004200 */
[-C--:B-1----:R-:W-:Y:S06]  /*5220*/  HMMA.16816.F32.BF16 R68, R4, R8.reuse, R68 ;  /* 0x000000080444723c */ /* 0x082fec0000041844 */
[C---:B------:R-:W-:Y:S06]  /*5230*/  HMMA.16816.F32.BF16 R72, R20.reuse, R8, R72 ;  /* 0x000000081448723c */ /* 0x040fec0000041848 */
[-C--:B------:R-:W-:Y:S06]  /*5240*/  HMMA.16816.F32.BF16 R76, R20, R10.reuse, R76 ;  /* 0x0000000a144c723c */ /* 0x080fec000004184c */
[C---:B------:R-:W-:Y:S01]  /*5250*/  HMMA.16816.F32.BF16 R80, R4.reuse, R10, R80 ;  /* 0x0000000a0450723c */ /* 0x040fe20000041850 */
[----:B------:R-:W1:Y:S05]  /*5260*/  LDSM.16.MT88.4 R8, [R175+0xb000] ;  /* 0x00b00000af08783b */ /* 0x000e6a0000004200 */
[-C--:B------:R-:W-:Y:S06]  /*5270*/  HMMA.16816.F32.BF16 R84, R4, R24.reuse, R84 ;  /* 0x000000180454723c */ /* 0x080fec0000041854 */
[C---:B------:R-:W-:Y:S06]  /*5280*/  HMMA.16816.F32.BF16 R88, R20.reuse, R24, R88 ;  /* 0x000000181458723c */ /* 0x040fec0000041858 */
[-C--:B------:R-:W-:Y:S01]  /*5290*/  HMMA.16816.F32.BF16 R92, R20, R26.reuse, R92 ;  /* 0x0000001a145c723c */ /* 0x080fe2000004185c */
[----:B------:R-:W1:Y:S05]  /*52a0*/  LDSM.16.MT88.4 R20, [R175+0xd000] ;  /* 0x00d00000af14783b */ /* 0x000e6a0000004200 */
[----:B------:R-:W-:Y:S01]  /*52b0*/  HMMA.16816.F32.BF16 R96, R4, R26, R96 ;  /* 0x0000001a0460723c */ /* 0x000fe20000041860 */
[----:B------:R-:W1:Y:S04]  /*52c0*/  LDSM.16.MT88.4 R4, [R104+0x1000] ;  /* 0x001000006804783b */ /* 0x000e680000004200 */
[----:B------:R-:W-:Y:S01]  /*52d0*/  LDSM.16.MT88.4 R24, [R3+0x1800] ;  /* 0x001800000318783b */ /* 0x000fe20000004200 */
[-C--:B--2---:R-:W-:Y:S06]  /*52e0*/  HMMA.16816.F32.BF16 R68, R28, R12.reuse, R68 ;  /* 0x0000000c1c44723c */ /* 0x084fec0000041844 */
[C---:B---3--:R-:W-:Y:S06]  /*52f0*/  HMMA.16816.F32.BF16 R72, R32.reuse, R12, R72 ;  /* 0x0000000c2048723c */ /* 0x048fec0000041848 */
[-C--:B------:R-:W-:Y:S06]  /*5300*/  HMMA.16816.F32.BF16 R76, R32, R14.reuse, R76 ;  /* 0x0000000e204c723c */ /* 0x080fec000004184c */
[C---:B------:R-:W-:Y:S01]  /*5310*/  HMMA.16816.F32.BF16 R80, R28.reuse, R14, R80 ;  /* 0x0000000e1c50723c */ /* 0x040fe20000041850 */
[----:B------:R-:W2:Y:S05]  /*5320*/  LDSM.16.MT88.4 R12, [R175+0xb800] ;  /* 0x00b80000af0c783b */ /* 0x000eaa0000004200 */
[-C--:B----4-:R-:W-:Y:S06]  /*5330*/  HMMA.16816.F32.BF16 R84, R28, R100.reuse, R84 ;  /* 0x000000641c54723c */ /* 0x090fec0000041854 */
[C---:B------:R-:W-:Y:S06]  /*5340*/  HMMA.16816.F32.BF16 R88, R32.reuse, R100, R88 ;  /* 0x000000642058723c */ /* 0x040fec0000041858 */
[-C--:B------:R-:W-:Y:S01]  /*5350*/  HMMA.16816.F32.BF16 R92, R32, R102.reuse, R92 ;  /* 0x00000066205c723c */ /* 0x080fe2000004185c */
[----:B------:R-:W3:Y:S05]  /*5360*/  LDSM.16.MT88.4 R32, [R175+0xd800] ;  /* 0x00d80000af20783b */ /* 0x000eea0000004200 */
[----:B------:R-:W-:Y:S01]  /*5370*/  HMMA.16816.F32.BF16 R96, R28, R102, R96 ;  /* 0x000000661c60723c */ /* 0x000fe20000041860 */
[----:B------:R-:W4:Y:S05]  /*5380*/  LDSM.16.MT88.4 R28, [R104+0x1800] ;  /* 0x00180000681c783b */ /* 0x000f2a0000004200 */
[-C--:B-1----:R-:W-:Y:S06]  /*5390*/  HMMA.16816.F32.BF16 R68, R8, R16.reuse, R68 ;  /* 0x000000100844723c */ /* 0x082fec0000041844 */
[C---:B------:R-:W-:Y:S06]  /*53a0*/  HMMA.16816.F32.BF16 R72, R20.reuse, R16, R72 ;  /* 0x000000101448723c */ /* 0x040fec0000041848 */
[-C--:B------:R-:W-:Y:S06]  /*53b0*/  HMMA.16816.F32.BF16 R76, R20, R18.reuse, R76 ;  /* 0x00000012144c723c */ /* 0x080fec000004184c */
[C---:B------:R-:W-:Y:S06]  /*53c0*/  HMMA.16816.F32.BF16 R80, R8.reuse, R18, R80 ;  /* 0x000000120850723c */ /* 0x040fec0000041850 */
[-C--:B------:R-:W-:Y:S06]  /*53d0*/  HMMA.16816.F32.BF16 R84, R8, R4.reuse, R84 ;  /* 0x000000040854723c */ /* 0x080fec0000041854 */
[C---:B------:R-:W-:Y:S06]  /*53e0*/  HMMA.16816.F32.BF16 R88, R20.reuse, R4, R88 ;  /* 0x000000041458723c */ /* 0x040fec0000041858 */
[-C--:B------:R-:W-:Y:S05]  /*53f0*/  HMMA.16816.F32.BF16 R92, R20, R6.reuse, R92 ;  /* 0x00000006145c723c */ /* 0x080fea000004185c */
[----:B------:R-:W-:Y:S01]  /*5400*/  LOP3.LUT R4, R223, 0x1, RZ, 0xc0, !PT ;  /* 0x00000001df047812 */ /* 0x000fe200078ec0ff */
[----:B------:R-:W-:Y:S04]  /*5410*/  HMMA.16816.F32.BF16 R96, R8, R6, R96 ;  /* 0x000000060860723c */ /* 0x000fe80000041860 */
[----:B------:R-:W-:Y:S01]  /*5420*/  ISETP.NE.U32.AND P0, PT, R4, 0x1, PT ;  /* 0x000000010400780c */ /* 0x000fe20003f05070 */
[----:B------:R-:W-:Y:S01]  /*5430*/  VIADD R4, R3, 0xffffe000 ;  /* 0xffffe00003047836 */ /* 0x000fe20000000000 */
[-C--:B--2---:R-:W-:Y:S05]  /*5440*/  HMMA.16816.F32.BF16 R68, R12, R24.reuse, R68 ;  /* 0x000000180c44723c */ /* 0x084fea0000041844 */
[----:B------:R-:W-:Y:S01]  /*5450*/  VIADD R223, R223, 0xffffffff ;  /* 0xffffffffdfdf7836 */ /* 0x000fe20000000000 */
[C---:B---3--:R-:W-:Y:S05]  /*5460*/  HMMA.16816.F32.BF16 R72, R32.reuse, R24, R72 ;  /* 0x000000182048723c */ /* 0x048fea0000041848 */
[----:B------:R-:W-:Y:S01]  /*5470*/  @P0 VIADD R4, R3, 0x2000 ;  /* 0x0000200003040836 */ /* 0x000fe20000000000 */
[-C--:B------:R-:W-:Y:S05]  /*5480*/  HMMA.16816.F32.BF16 R76, R32, R26.reuse, R76 ;  /* 0x0000001a204c723c */ /* 0x080fea000004184c */
[----:B------:R-:W-:Y:S01]  /*5490*/  IMAD.MOV.U32 R3, RZ, RZ, R4 ;  /* 0x000000ffff037224 */ /* 0x000fe200078e0004 */
[C---:B------:R-:W-:Y:S06]  /*54a0*/  HMMA.16816.F32.BF16 R80, R12.reuse, R26, R80 ;  /* 0x0000001a0c50723c */ /* 0x040fec0000041850 */
[-C--:B----4-:R-:W-:Y:S06]  /*54b0*/  HMMA.16816.F32.BF16 R84, R12, R28.reuse, R84 ;  /* 0x0000001c0c54723c */ /* 0x090fec0000041854 */
[C---:B------:R-:W-:Y:S06]  /*54c0*/  HMMA.16816.F32.BF16 R88, R32.reuse, R28, R88 ;  /* 0x0000001c2058723c */ /* 0x040fec0000041858 */
[-C--:B------:R-:W-:Y:S06]  /*54d0*/  HMMA.16816.F32.BF16 R92, R32, R30.reuse, R92 ;  /* 0x0000001e205c723c */ /* 0x080fec000004185c */
[----:B------:R-:W-:Y:S01]  /*54e0*/  HMMA.16816.F32.BF16 R96, R12, R30, R96 ;  /* 0x0000001e0c60723c */ /* 0x000fe20000041860 */
[----:B------:R-:W-:Y:S11]  /*54f0*/  @!UPT UIADD3 URZ, URZ, URZ, URZ ;  /* 0x0000003f3f3ff290 */ /* 0x000ff6000fffe03f */
[----:B------:R-:W-:Y:S01]  /*5500*/  @!UPT UIADD3 URZ, URZ, URZ, URZ ;  /* 0x0000003f3f3ff290 */ /* 0x000fe2000fffe03f */
[----:B------:R-:W-:Y:S11]  /*5510*/  @P5 BRA `(.L_x_9) ;  /* 0xffffffd400dc5947 */ /* 0x000ff6000383ffff */
[----:B------:R-:W-:Y:S01]  /*5520*/  BAR.SYNC.DEFER_BLOCKING 0x0 ;  /* 0x0000000000007b1d */ /* 0x000fe20000010000 */
[----:B------:R-:W-:Y:S02]  /*5530*/  ISETP.NE.AND P0, PT, R226, -0x1, PT ;  /* 0xffffffffe200780c */ /* 0x000fe40003f05270 */
[----:B------:R-:W-:Y:S02]  /*5540*/  F2FP.BF16.F32.PACK_AB R37, R37, R36 ;  /* 0x000000242525723e */ /* 0x000fe400000010ff */
[----:B------:R-:W-:Y:S01]  /*5550*/  F2FP.BF16.F32.PACK_AB R39, R39, R38 ;  /* 0x000000262727723e */ /* 0x000fe200000010ff */
[----:B------:R-:W-:Y:S01]  /*5560*/  ULDC UR4, c[0x0][0x390] ;  /* 0x0000e40000047ab9 */ /* 0x000fe20000000800 */
[----:B------:R-:W-:Y:S01]  /*5570*/  F2FP.BF16.F32.PACK_AB R49, R49, R48 ;  /* 0x000000303131723e */ /* 0x000fe200000010ff */
[----:B------:R-:W-:Y:S01]  /*5580*/  FMUL.FTZ R68, R68, UR4 ;  /* 0x0000000444447c20 */ /* 0x000fe20008410000 */
        /* <DEDUP_REMOVED lines=19> */
[----:B------:R-:W-:Y:S01]  /*56c0*/  F2FP.BF16.F32.PACK_AB R69, R69, R68 ;  /* 0x000000444545723e */ /* 0x000fe200000010ff */
[----:B------:R-:W-:Y:S01]  /*56d0*/  FMUL.FTZ R96, R96, UR4 ;  /* 0x0000000460607c20 */ /* 0x000fe20008410000 */
[----:B------:R-:W-:Y:S01]  /*56e0*/  F2FP.BF16.F32.PACK_AB R71, R71, R70 ;  /* 0x000000464747723e */ /* 0x000fe200000010ff */
[----:B------:R-:W-:Y:S01]  /*56f0*/  FMUL.FTZ R97, R97, UR4 ;  /* 0x0000000461617c20 */ /* 0x000fe20008410000 */
[----:B------:R-:W-:Y:S01]  /*5700*/  FMUL.FTZ R98, R98, UR4 ;  /* 0x0000000462627c20 */ /* 0x000fe20008410000 */
[----:B------:R-:W-:Y:S01]  /*5710*/  FMUL.FTZ R99, R99, UR4 ;  /* 0x0000000463637c20 */ /* 0x000fe20008410000 */
[----:B------:R-:W-:Y:S01]  /*5720*/  F2FP.BF16.F32.PACK_AB R81, R81, R80 ;  /* 0x000000505151723e */ /* 0x000fe200000010ff */
[----:B------:R-:W-:Y:S01]  /*5730*/  FMUL.FTZ R88, R88, UR4 ;  /* 0x0000000458587c20 */ /* 0x000fe20008410000 */
        /* <DEDUP_REMOVED lines=9> */
[----:B------:R1:W-:Y:S01]  /*57d0*/  STS [R202], R69 ;  /* 0x00000045ca007388 */ /* 0x0003e20000000800 */
[----:B------:R-:W-:Y:S01]  /*57e0*/  F2FP.BF16.F32.PACK_AB R75, R75, R74 ;  /* 0x0000004a4b4b723e */ /* 0x000fe200000010ff */
[----:B------:R-:W2:Y:S01]  /*57f0*/  @P0 LDC.64 R4, c[0x0][0x450] ;  /* 0x00011400ff040b82 */ /* 0x000ea20000000a00 */
[----:B------:R-:W-:Y:S01]  /*5800*/  F2FP.BF16.F32.PACK_AB R77, R77, R76 ;  /* 0x0000004c4d4d723e */ /* 0x000fe200000010ff */
[----:B------:R1:W-:Y:S01]  /*5810*/  STS [R202+0x400], R71 ;  /* 0x00040047ca007388 */ /* 0x0003e20000000800 */
[----:B------:R-:W-:-:S02]  /*5820*/  F2FP.BF16.F32.PACK_AB R79, R79, R78 ;  /* 0x0000004e4f4f723e */ /* 0x000fc400000010ff */
[----:B------:R-:W-:Y:S01]  /*5830*/  F2FP.BF16.F32.PACK_AB R85, R85, R84 ;  /* 0x000000545555723e */ /* 0x000fe200000010ff */
[----:B------:R1:W-:Y:S01]  /*5840*/  STS [R206], R81 ;  /* 0x00000051ce007388 */ /* 0x0003e20000000800 */
[----:B------:R-:W-:Y:S01]  /*5850*/  F2FP.BF16.F32.PACK_AB R87, R87, R86 ;  /* 0x000000565757723e */ /* 0x000fe200000010ff */
[----:B------:R-:W3:Y:S01]  /*5860*/  @P0 LDC.64 R2, c[0x0][0x458] ;  /* 0x00011600ff020b82 */ /* 0x000ee20000000a00 */
[----:B------:R-:W-:Y:S01]  /*5870*/  F2FP.BF16.F32.PACK_AB R96, R97, R96 ;  /* 0x000000606160723e */ /* 0x000fe200000010ff */
[----:B------:R1:W-:Y:S01]  /*5880*/  STS [R205], R82 ;  /* 0x00000052cd007388 */ /* 0x0003e20000000800 */
[----:B------:R-:W-:Y:S02]  /*5890*/  F2FP.BF16.F32.PACK_AB R98, R99, R98 ;  /* 0x000000626362723e */ /* 0x000fe400000010ff */
[----:B------:R-:W-:Y:S01]  /*58a0*/  F2FP.BF16.F32.PACK_AB R89, R89, R88 ;  /* 0x000000585959723e */ /* 0x000fe200000010ff */
[----:B------:R1:W-:Y:S01]  /*58b0*/  STS [R202+0x2000], R73 ;  /* 0x00200049ca007388 */ /* 0x0003e20000000800 */
[----:B------:R-:W-:-:S02]  /*58c0*/  F2FP.BF16.F32.PACK_AB R91, R91, R90 ;  /* 0x0000005a5b5b723e */ /* 0x000fc400000010ff */
[----:B------:R-:W-:Y:S01]  /*58d0*/  F2FP.BF16.F32.PACK_AB R92, R93, R92 ;  /* 0x0000005c5d5c723e */ /* 0x000fe200000010ff */
[----:B------:R1:W-:Y:S01]  /*58e0*/  STS [R202+0x2400], R75 ;  /* 0x0024004bca007388 */ /* 0x0003e20000000800 */
[----:B------:R-:W-:Y:S02]  /*58f0*/  F2FP.BF16.F32.PACK_AB R94, R95, R94 ;  /* 0x0000005e5f5e723e */ /* 0x000fe400000010ff */
[----:B------:R-:W-:Y:S01]  /*5900*/  F2FP.BF16.F32.PACK_AB R50, R51, R50 ;  /* 0x000000323332723e */ /* 0x000fe200000010ff */
[----:B------:R1:W-:Y:S01]  /*5910*/  STS [R206+0x2000], R77 ;  /* 0x0020004dce007388 */ /* 0x0003e20000000800 */
[----:B------:R-:W-:Y:S02]  /*5920*/  F2FP.BF16.F32.PACK_AB R41, R41, R40 ;  /* 0x000000282929723e */ /* 0x000fe400000010ff */
[----:B------:R-:W-:Y:S01]  /*5930*/  F2FP.BF16.F32.PACK_AB R43, R43, R42 ;  /* 0x0000002a2b2b723e */ /* 0x000fe200000010ff */
[----:B------:R1:W-:Y:S01]  /*5940*/  STS [R206+0x2400], R79 ;  /* 0x0024004fce007388 */ /* 0x0003e20000000800 */
[----:B------:R-:W-:-:S02]  /*5950*/  F2FP.BF16.F32.PACK_AB R45, R45, R44 ;  /* 0x0000002c2d2d723e */ /* 0x000fc400000010ff */
[----:B------:R-:W-:Y:S01]  /*5960*/  F2FP.BF16.F32.PACK_AB R47, R47, R46 ;  /* 0x0000002e2f2f723e */ /* 0x000fe200000010ff */
[----:B------:R1:W-:Y:S01]  /*5970*/  STS [R204], R85 ;  /* 0x00000055cc007388 */ /* 0x0003e20000000800 */
[----:B------:R-:W-:Y:S02]  /*5980*/  F2FP.BF16.F32.PACK_AB R53, R53, R52 ;  /* 0x000000343535723e */ /* 0x000fe400000010ff */
[----:B------:R-:W-:Y:S01]  /*5990*/  F2FP.BF16.F32.PACK_AB R55, R55, R54 ;  /* 0x000000363737723e */ /* 0x000fe200000010ff */
[----:B------:R1:W-:Y:S01]  /*59a0*/  STS [R204+0x400], R87 ;  /* 0x00040057cc007388 */ /* 0x0003e20000000800 */
[----:B------:R-:W-:Y:S02]  /*59b0*/  F2FP.BF16.F32.PACK_AB R64, R65, R64 ;  /* 0x000000404140723e */ /* 0x000fe400000010ff */
[----:B------:R-:W-:Y:S01]  /*59c0*/  F2FP.BF16.F32.PACK_AB R66, R67, R66 ;  /* 0x000000424342723e */ /* 0x000fe200000010ff */
[----:B------:R1:W-:Y:S01]  /*59d0*/  STS [R213], R96 ;  /* 0x00000060d5007388 */ /* 0x0003e20000000800 */
[----:B------:R-:W-:-:S02]  /*59e0*/  F2FP.BF16.F32.PACK_AB R57, R57, R56 ;  /* 0x000000383939723e */ /* 0x000fc400000010ff */
[----:B------:R-:W-:Y:S01]  /*59f0*/  F2FP.BF16.F32.PACK_AB R59, R59, R58 ;  /* 0x0000003a3b3b723e */ /* 0x000fe200000010ff */
[----:B------:R1:W-:Y:S01]  /*5a00*/  STS [R213+0x400], R98 ;  /* 0x00040062d5007388 */ /* 0x0003e20000000800 */
[CC--:B------:R-:W-:Y:S02]  /*5a10*/  @P0 IADD3 R26, R225.reuse, R226.reuse, RZ ;  /* 0x000000e2e11a0210 */ /* 0x0c0fe40007ffe0ff */
[----:B------:R-:W-:Y:S01]  /*5a20*/  @P0 IADD3 R30, R225, R226, RZ ;  /* 0x000000e2e11e0210 */ /* 0x000fe20007ffe0ff */
[----:B------:R1:W-:Y:S01]  /*5a30*/  STS [R204+0x2000], R89 ;  /* 0x00200059cc007388 */ /* 0x0003e20000000800 */
[----:B------:R-:W-:Y:S01]  /*5a40*/  F2FP.BF16.F32.PACK_AB R60, R61, R60 ;  /* 0x0000003c3d3c723e */ /* 0x000fe200000010ff */
[----:B--2---:R-:W-:Y:S01]  /*5a50*/  @P0 IMAD R24, R26, R5, RZ ;  /* 0x000000051a180224 */ /* 0x004fe200078e02ff */
[----:B------:R-:W-:Y:S01]  /*5a60*/  F2FP.BF16.F32.PACK_AB R62, R63, R62 ;  /* 0x0000003e3f3e723e */ /* 0x000fe200000010ff */
[----:B------:R1:W-:Y:S01]  /*5a70*/  STS [R204+0x2400], R91 ;  /* 0x0024005bcc007388 */ /* 0x0003e20000000800 */
[----:B---3--:R-:W-:Y:S01]  /*5a80*/  @P0 IMAD R0, R30, R3, RZ ;  /* 0x000000031e000224 */ /* 0x008fe200078e02ff */
[----:B------:R-:W-:Y:S01]  /*5a90*/  SHF.R.S32.HI R9, RZ, 0x1f, R200 ;  /* 0x0000001fff097819 */ /* 0x000fe200000114c8 */
[----:B------:R-:W-:Y:S01]  /*5aa0*/  @P0 IMAD.WIDE.U32 R26, R26, R4, RZ ;  /* 0x000000041a1a0225 */ /* 0x000fe200078e00ff */
[----:B------:R1:W-:Y:S03]  /*5ab0*/  STS [R213+0x2000], R92 ;  /* 0x0020005cd5007388 */ /* 0x0003e60000000800 */
[----:B------:R-:W-:Y:S01]  /*5ac0*/  @P0 IMAD.WIDE.U32 R30, R30, R2, RZ ;  /* 0x000000021e1e0225 */ /* 0x000fe200078e00ff */
[----:B------:R1:W-:Y:S01]  /*5ad0*/  STS [R213+0x2400], R94 ;  /* 0x0024005ed5007388 */ /* 0x0003e20000000800 */
[----:B------:R-:W-:-:S03]  /*5ae0*/  @P0 IADD3 R24, R27, R24, RZ ;  /* 0x000000181b180210 */ /* 0x000fc60007ffe0ff */
[----:B------:R1:W-:Y:S01]  /*5af0*/  STS [R202+0x4000], R37 ;  /* 0x00400025ca007388 */ /* 0x0003e20000000800 */
[----:B------:R-:W-:-:S03]  /*5b00*/  @P0 IADD3 R0, R31, R0, RZ ;  /* 0x000000001f000210 */ /* 0x000fc60007ffe0ff */
[----:B------:R1:W-:Y:S04]  /*5b10*/  STS [R202+0x4400], R39 ;  /* 0x00440027ca007388 */ /* 0x0003e80000000800 */
        /* <DEDUP_REMOVED lines=11> */
[----:B------:R1:W-:Y:S01]  /*5bd0*/  STS [R204+0x6400], R59 ;  /* 0x0064003bcc007388 */ /* 0x0003e20000000800 */
[----:B------:R-:W-:Y:S05]  /*5be0*/  @P0 BRA `(.L_x_10) ;  /* 0x00000000002c0947 */ /* 0x000fea0003800000 */
[----:B------:R-:W2:Y:S01]  /*5bf0*/  LDC.64 R4, c[0x0][0x450] ;  /* 0x00011400ff047b82 */ /* 0x000ea20000000a00 */
[----:B------:R-:W-:-:S07]  /*5c00*/  SHF.R.S32.HI R11, RZ, 0x1f, R225 ;  /* 0x0000001fff0b7819 */ /* 0x000fce00000114e1 */
[----:B------:R-:W3:Y:S01]  /*5c10*/  LDC.64 R6, c[0x0][0x438] ;  /* 0x00010e00ff067b82 */ /* 0x000ee20000000a00 */
[-C--:B--2---:R-:W-:Y:S02]  /*5c20*/  IMAD R10, R11, R4.reuse, RZ ;  /* 0x000000040b0a7224 */ /* 0x084fe400078e02ff */
[----:B------:R-:W-:-:S04]  /*5c30*/  IMAD.WIDE.U32 R12, R225, R4, RZ ;  /* 0x00000004e10c7225 */ /* 0x000fc800078e00ff */
[----:B------:R-:W-:Y:S02]  /*5c40*/  IMAD R10, R225, R5, R10 ;  /* 0x00000005e10a7224 */ /* 0x000fe400078e020a */
[----:B---3--:R-:W-:-:S03]  /*5c50*/  IMAD R8, R9, R6, RZ ;  /* 0x0000000609087224 */ /* 0x008fc600078e02ff */
[----:B------:R-:W-:Y:S01]  /*5c60*/  IADD3 R13, R13, R10, RZ ;  /* 0x0000000a0d0d7210 */ /* 0x000fe20007ffe0ff */
[C---:B------:R-:W-:Y:S02]  /*5c70*/  IMAD R7, R200.reuse, R7, R8 ;  /* 0x00000007c8077224 */ /* 0x040fe400078e0208 */
[----:B------:R-:W-:-:S05]  /*5c80*/  IMAD.WIDE.U32 R26, R200, R6, R12 ;  /* 0x00000006c81a7225 */ /* 0x000fca00078e000c */
[----:B------:R-:W-:Y:S02]  /*5c90*/  IADD3 R24, R27, R7, RZ ;  /* 0x000000071b187210 */ /* 0x000fe40007ffe0ff */
.L_x_10:
        /* <DEDUP_REMOVED lines=11> */
[----:B------:R-:W-:-:S07]  /*5d50*/  IADD3 R0, R31, R7, RZ ;  /* 0x000000071f007210 */ /* 0x000fce0007ffe0ff */
.L_x_11:
[----:B------:R2:W-:Y:S01]  /*5d60*/  STS [R213+0x6000], R60 ;  /* 0x0060003cd5007388 */ /* 0x0005e20000000800 */
[C---:B------:R-:W-:Y:S01]  /*5d70*/  IMAD.SHL.U32 R6, R201.reuse, 0x80, RZ ;  /* 0x00000080c9067824 */ /* 0x040fe200078e00ff */
[----:B------:R-:W-:Y:S01]  /*5d80*/  SHF.R.S32.HI R35, RZ, 0x1f, R188 ;  /* 0x0000001fff237819 */ /* 0x000fe200000114bc */
[----:B------:R-:W-:Y:S01]  /*5d90*/  IMAD R224, R201, -0x80, R224 ;  /* 0xffffff80c9e07824 */ /* 0x000fe200078e02e0 */
[----:B------:R2:W-:Y:S01]  /*5da0*/  STS [R213+0x6400], R62 ;  /* 0x0064003ed5007388 */ /* 0x0005e20000000800 */
[----:B------:R-:W-:Y:S01]  /*5db0*/  MOV R34, R188 ;  /* 0x000000bc00227202 */ /* 0x000fe20000000f00 */
[C---:B------:R-:W-:Y:S01]  /*5dc0*/  VIADD R27, R187.reuse, 0x20 ;  /* 0x00000020bb1b7836 */ /* 0x040fe20000000000 */
[----:B------:R-:W-:Y:S01]  /*5dd0*/  SHF.R.S32.HI R7, RZ, 0x1f, R6 ;  /* 0x0000001fff077819 */ /* 0x000fe20000011406 */
[----:B------:R-:W-:Y:S01]  /*5de0*/  BAR.SYNC.DEFER_BLOCKING 0x0 ;  /* 0x0000000000007b1d */ /* 0x000fe20000010000 */
[----:B------:R-:W-:Y:S01]  /*5df0*/  ISETP.GE.AND P4, PT, R187, R224, PT ;  /* 0x000000e0bb00720c */ /* 0x000fe20003f86270 */
[----:B------:R-:W-:Y:S01]  /*5e00*/  IMAD.WIDE.U32 R32, R6, R4, R34 ;  /* 0x0000000406207225 */ /* 0x000fe200078e0022 */
[----:B------:R-:W-:-:S02]  /*5e10*/  SHF.R.S32.HI R28, RZ, 0x1f, R199 ;  /* 0x0000001fff1c7819 */ /* 0x000fc400000114c7 */
[----:B------:R-:W-:Y:S01]  /*5e20*/  ISETP.GE.AND P3, PT, R27, R224, PT ;  /* 0x000000e01b00720c */ /* 0x000fe20003f66270 */
[----:B------:R-:W-:Y:S01]  /*5e30*/  IMAD R25, R7, R4, RZ ;  /* 0x0000000407197224 */ /* 0x000fe200078e02ff */
[----:B------:R-:W-:Y:S01]  /*5e40*/  IADD3 R36, P0, R26, R32, RZ ;  /* 0x000000201a247210 */ /* 0x000fe20007f1e0ff */
[----:B------:R-:W-:Y:S01]  /*5e50*/  ULDC.64 UR4, c[0x0][0x468] ;  /* 0x00011a0000047ab9 */ /* 0x000fe20000000a00 */
[C---:B------:R-:W-:Y:S01]  /*5e60*/  VIADD R29, R187.reuse, 0x40 ;  /* 0x00000040bb1d7836 */ /* 0x040fe20000000000 */
[----:B------:R-:W-:Y:S01]  /*5e70*/  IADD3 R27, R187, 0x60, RZ ;  /* 0x00000060bb1b7810 */ /* 0x000fe20007ffe0ff */
[----:B------:R-:W-:Y:S01]  /*5e80*/  IMAD R25, R6, R5, R25 ;  /* 0x0000000506197224 */ /* 0x000fe200078e0219 */
[----:B------:R-:W-:Y:S02]  /*5e90*/  BSSY B0, `(.L_x_12) ;  /* 0x0000019000007945 */ /* 0x000fe40003800000 */
[-C--:B------:R-:W-:Y:S02]  /*5ea0*/  ISETP.GE.AND P2, PT, R29, R224.reuse, PT ;  /* 0x000000e01d00720c */ /* 0x080fe40003f46270 */
[----:B-1----:R-:W-:Y:S01]  /*5eb0*/  IADD3.X R37, R24, R33, R25, P0, !PT ;  /* 0x0000002118257210 */ /* 0x002fe200007fe419 */
[----:B------:R-:W-:Y:S01]  /*5ec0*/  IMAD R24, R28, UR4, RZ ;  /* 0x000000041c187c24 */ /* 0x000fe2000f8e02ff */
[----:B------:R-:W-:-:S02]  /*5ed0*/  ISETP.GE.AND P1, PT, R27, R224, PT ;  /* 0x000000e01b00720c */ /* 0x000fc40003f26270 */
[----:B------:R-:W-:Y:S01]  /*5ee0*/  SHF.R.S32.HI R29, RZ, 0x1f, R187 ;  /* 0x0000001fff1d7819 */ /* 0x000fe200000114bb */
[C---:B------:R-:W-:Y:S02]  /*5ef0*/  IMAD R31, R199.reuse, UR5, R24 ;  /* 0x00000005c71f7c24 */ /* 0x040fe4000f8e0218 */
[----:B------:R-:W-:Y:S01]  /*5f00*/  IMAD.WIDE.U32 R36, R199, UR4, R36 ;  /* 0x00000004c7247c25 */ /* 0x000fe2000f8e0024 */
[----:B------:R2:W1:Y:S03]  /*5f10*/  LDS.128 R20, [R197+0x7000] ;  /* 0x00700000c5147984 */ /* 0x0004660000000c00 */
[----:B------:R-:W-:Y:S01]  /*5f20*/  IMAD.IADD R31, R37, 0x1, R31 ;  /* 0x00000001251f7824 */ /* 0x000fe200078e021f */
[----:B------:R2:W3:Y:S04]  /*5f30*/  LDS.128 R16, [R197+0xb000] ;  /* 0x00b00000c5107984 */ /* 0x0004e80000000c00 */
[----:B------:R2:W4:Y:S04]  /*5f40*/  LDS.128 R12, [R197+0xc000] ;  /* 0x00c00000c50c7984 */ /* 0x0005280000000c00 */
[----:B------:R2:W1:Y:S01]  /*5f50*/  LDS.128 R8, [R197+0xd000] ;  /* 0x00d00000c5087984 */ /* 0x0004620000000c00 */
[----:B------:R-:W-:Y:S05]  /*5f60*/  @P4 BRA `(.L_x_13) ;  /* 0x00000000002c4947 */ /* 0x000fea0003800000 */
[----:B------:R-:W2:Y:S01]  /*5f70*/  LDS.128 R24, [R197+0x6000] ;  /* 0x00600000c5187984 */ /* 0x000ea20000000c00 */
[----:B------:R-:W-:Y:S01]  /*5f80*/  MOV R38, R36 ;  /* 0x0000002400267202 */ /* 0x000fe20000000f00 */
[-C--:B------:R-:W-:Y:S01]  /*5f90*/  IMAD R32, R29, R4.reuse, RZ ;  /* 0x000000041d207224 */ /* 0x080fe200078e02ff */
[----:B------:R-:W-:Y:S01]  /*5fa0*/  MOV R39, R31 ;  /* 0x0000001f00277202 */ /* 0x000fe20000000f00 */
[----:B------:R-:W-:Y:S02]  /*5fb0*/  ULDC.64 UR4, c[0x0][0x3f0] ;  /* 0x0000fc0000047ab9 */ /* 0x000fe40000000a00 */
[C---:B------:R-:W-:Y:S02]  /*5fc0*/  IMAD R32, R187.reuse, R5, R32 ;  /* 0x00000005bb207224 */ /* 0x040fe400078e0220 */
[----:B------:R-:W-:-:S05]  /*5fd0*/  IMAD.WIDE.U32 R38, R187, R4, R38 ;  /* 0x00000004bb267225 */ /* 0x000fca00078e0026 */
[----:B------:R-:W-:Y:S02]  /*5fe0*/  IADD3 R32, R39, R32, RZ ;  /* 0x0000002027207210 */ /* 0x000fe40007ffe0ff */
[----:B------:R-:W-:-:S04]  /*5ff0*/  LEA R40, P0, R38, UR4, 0x1 ;  /* 0x0000000426287c11 */ /* 0x000fc8000f8008ff */
[----:B------:R-:W-:-:S05]  /*6000*/  LEA.HI.X R41, R38, UR5, R32, 0x1, P0 ;  /* 0x0000000526297c11 */ /* 0x000fca00080f0c20 */
[----:B--2---:R2:W-:Y:S04]  /*6010*/  STG.E.128 desc[UR14][R40.64], R24 ;  /* 0x0000001828007986 */ /* 0x0045e8000c101d0e */
.L_x_13:
[----:B------:R-:W-:Y:S05]  /*6020*/  BSYNC B0 ;  /* 0x0000000000007941 */ /* 0x000fea0003800000 */
.L_x_12:
[----:B------:R-:W-:Y:S04]  /*6030*/  BSSY B0, `(.L_x_14) ;  /* 0x000000e000007945 */ /* 0x000fe80003800000 */
[----:B------:R-:W-:Y:S05]  /*6040*/  @P3 BRA `(.L_x_15) ;  /* 0x0000000000303947 */ /* 0x000fea0003800000 */
[----:B--2---:R-:W-:Y:S01]  /*6050*/  IADD3 R24, P0, R187, 0x20, RZ ;  /* 0x00000020bb187810 */ /* 0x004fe20007f1e0ff */
[----:B------:R-:W-:Y:S01]  /*6060*/  IMAD.MOV.U32 R26, RZ, RZ, R36 ;  /* 0x000000ffff1a7224 */ /* 0x000fe200078e0024 */
[----:B------:R-:W-:Y:S01]  /*6070*/  MOV R27, R31 ;  /* 0x0000001f001b7202 */ /* 0x000fe20000000f00 */
[----:B------:R-:W-:Y:S02]  /*6080*/  ULDC.64 UR4, c[0x0][0x3f0] ;  /* 0x0000fc0000047ab9 */ /* 0x000fe40000000a00 */
[----:B------:R-:W-:Y:S02]  /*6090*/  IMAD.X R25, RZ, RZ, R29, P0 ;  /* 0x000000ffff197224 */ /* 0x000fe400000e061d */
[----:B------:R-:W-:-:S04]  /*60a0*/  IMAD.WIDE.U32 R26, R24, R4, R26 ;  /* 0x00000004181a7225 */ /* 0x000fc800078e001a */
[----:B------:R-:W-:-:S04]  /*60b0*/  IMAD R25, R25, R4, RZ ;  /* 0x0000000419197224 */ /* 0x000fc800078e02ff */
[----:B------:R-:W-:Y:S01]  /*60c0*/  IMAD R25, R24, R5, R25 ;  /* 0x0000000518197224 */ /* 0x000fe200078e0219 */
[----:B------:R-:W-:-:S04]  /*60d0*/  LEA R24, P0, R26, UR4, 0x1 ;  /* 0x000000041a187c11 */ /* 0x000fc8000f8008ff */
[----:B------:R-:W-:-:S04]  /*60e0*/  IADD3 R25, R27, R25, RZ ;  /* 0x000000191b197210 */ /* 0x000fc80007ffe0ff */
[----:B------:R-:W-:-:S05]  /*60f0*/  LEA.HI.X R25, R26, UR5, R25, 0x1, P0 ;  /* 0x000000051a197c11 */ /* 0x000fca00080f0c19 */
[----:B-1----:R1:W-:Y:S02]  /*6100*/  STG.E.128 desc[UR14][R24.64], R20 ;  /* 0x0000001418007986 */ /* 0x0023e4000c101d0e */
.L_x_15:
[----:B------:R-:W-:Y:S05]  /*6110*/  BSYNC B0 ;  /* 0x0000000000007941 */ /* 0x000fea0003800000 */
.L_x_14:
[----:B-1----:R1:W1:Y:S01]  /*6120*/  LDS.128 R20, [R197+0x8000] ;  /* 0x00800000c5147984 */ /* 0x0022620000000c00 */
        /* <DEDUP_REMOVED lines=14> */
.L_x_17:
[----:B------:R-:W-:Y:S05]  /*6210*/  BSYNC B0 ;  /* 0x0000000000007941 */ /* 0x000fea0003800000 */
.L_x_16:
        /* <DEDUP_REMOVED lines=9> */
[----:B------:R-:W-:Y:S01]  /*62b0*/  IMAD R25, R25, R4, RZ ;  /* 0x0000000419197224 */ /* 0x000fe200078e02ff */
[----:B------:R-:W-:-:S03]  /*62c0*/  LEA R4, P0, R26, UR4, 0x1 ;  /* 0x000000041a047c11 */ /* 0x000fc6000f8008ff */
[----:B------:R-:W-:-:S05]  /*62d0*/  IMAD R25, R24, R5, R25 ;  /* 0x0000000518197224 */ /* 0x000fca00078e0219 */
[----:B------:R-:W-:-:S04]  /*62e0*/  IADD3 R25, R27, R25, RZ ;  /* 0x000000191b197210 */ /* 0x000fc80007ffe0ff */
[----:B------:R-:W-:-:S05]  /*62f0*/  LEA.HI.X R5, R26, UR5, R25, 0x1, P0 ;  /* 0x000000051a057c11 */ /* 0x000fca00080f0c19 */
[----:B-1----:R1:W-:Y:S02]  /*6300*/  STG.E.128 desc[UR14][R4.64], R20 ;  /* 0x0000001404007986 */ /* 0x0023e4000c101d0e */
.L_x_19:
[----:B------:R-:W-:Y:S05]  /*6310*/  BSYNC B0 ;  /* 0x0000000000007941 */ /* 0x000fea0003800000 */
.L_x_18:
[-C--:B-1----:R-:W-:Y:S01]  /*6320*/  IMAD R21, R7, R2.reuse, RZ ;  /* 0x0000000207157224 */ /* 0x082fe200078e02ff */
[----:B------:R-:W-:Y:S01]  /*6330*/  ULDC.64 UR4, c[0x0][0x470] ;  /* 0x00011c0000047ab9 */ /* 0x000fe20000000a00 */
[C---:B------:R-:W-:Y:S01]  /*6340*/  IMAD.WIDE.U32 R34, R6.reuse, R2, R34 ;  /* 0x0000000206227225 */ /* 0x040fe200078e0022 */
[----:B------:R-:W-:Y:S03]  /*6350*/  BSSY B0, `(.L_x_20) ;  /* 0x0000013000007945 */ /* 0x000fe60003800000 */
[----:B------:R-:W-:Y:S01]  /*6360*/  IMAD R21, R6, R3, R21 ;  /* 0x0000000306157224 */ /* 0x000fe200078e0215 */
[----:B------:R-:W-:Y:S01]  /*6370*/  IADD3 R22, P0, R30, R34, RZ ;  /* 0x000000221e167210 */ /* 0x000fe20007f1e0ff */
[----:B------:R1:W1:Y:S01]  /*6380*/  LDS.128 R4, [R197+0xa000] ;  /* 0x00a00000c5047984 */ /* 0x0002620000000c00 */
[----:B------:R-:W-:Y:S02]  /*6390*/  IMAD R28, R28, UR4, RZ ;  /* 0x000000041c1c7c24 */ /* 0x000fe4000f8e02ff */
[----:B------:R-:W-:-:S02]  /*63a0*/  IADD3.X R23, R0, R35, R21, P0, !PT ;  /* 0x0000002300177210 */ /* 0x000fc400007fe415 */
[C---:B------:R-:W-:Y:S02]  /*63b0*/  IMAD R21, R199.reuse, UR5, R28 ;  /* 0x00000005c7157c24 */ /* 0x040fe4000f8e021c */
[----:B------:R-:W-:-:S05]  /*63c0*/  IMAD.WIDE.U32 R22, R199, UR4, R22 ;  /* 0x00000004c7167c25 */ /* 0x000fca000f8e0016 */
[----:B------:R-:W-:Y:S01]  /*63d0*/  IADD3 R21, R23, R21, RZ ;  /* 0x0000001517157210 */ /* 0x000fe20007ffe0ff */
[----:B------:R-:W-:Y:S06]  /*63e0*/  @P4 BRA `(.L_x_21) ;  /* 0x0000000000244947 */ /* 0x000fec0003800000 */
[----:B------:R-:W-:Y:S01]  /*63f0*/  MOV R20, R22 ;  /* 0x0000001600147202 */ /* 0x000fe20000000f00 */
[----:B------:R-:W-:Y:S01]  /*6400*/  IMAD R0, R29, R2, RZ ;  /* 0x000000021d007224 */ /* 0x000fe200078e02ff */
[----:B------:R-:W-:-:S03]  /*6410*/  ULDC.64 UR4, c[0x0][0x3f8] ;  /* 0x0000fe0000047ab9 */ /* 0x000fc60000000a00 */
[----:B--2---:R-:W-:-:S04]  /*6420*/  IMAD.WIDE.U32 R24, R187, R2, R20 ;  /* 0x00000002bb187225 */ /* 0x004fc800078e0014 */
[----:B------:R-:W-:Y:S01]  /*6430*/  IMAD R0, R187, R3, R0 ;  /* 0x00000003bb007224 */ /* 0x000fe200078e0200 */
[----:B------:R-:W-:-:S04]  /*6440*/  LEA R26, P0, R24, UR4, 0x1 ;  /* 0x00000004181a7c11 */ /* 0x000fc8000f8008ff */
[----:B------:R-:W-:-:S04]  /*6450*/  IADD3 R0, R25, R0, RZ ;  /* 0x0000000019007210 */ /* 0x000fc80007ffe0ff */
[----:B------:R-:W-:-:S05]  /*6460*/  LEA.HI.X R27, R24, UR5, R0, 0x1, P0 ;  /* 0x00000005181b7c11 */ /* 0x000fca00080f0c00 */
[----:B-1----:R1:W-:Y:S02]  /*6470*/  STG.E.128 desc[UR14][R26.64], R4 ;  /* 0x000000041a007986 */ /* 0x0023e4000c101d0e */
.L_x_21:
[----:B------:R-:W-:Y:S05]  /*6480*/  BSYNC B0 ;  /* 0x0000000000007941 */ /* 0x000fea0003800000 */
.L_x_20:
[----:B------:R-:W-:Y:S04]  /*6490*/  BSSY B0, `(.L_x_22) ;  /* 0x000000d000007945 */ /* 0x000fe80003800000 */
[----:B------:R-:W-:Y:S05]  /*64a0*/  @P3 BRA `(.L_x_23) ;  /* 0x00000000002c3947 */ /* 0x000fea0003800000 */
[----:B------:R-:W-:Y:S01]  /*64b0*/  IADD3 R0, P0, R187, 0x20, RZ ;  /* 0x00000020bb007810 */ /* 0x000fe20007f1e0ff */
[----:B------:R-:W-:Y:S01]  /*64c0*/  ULDC.64 UR4, c[0x0][0x3f8] ;  /* 0x0000fe0000047ab9 */ /* 0x000fe20000000a00 */
[----:B------:R-:W-:Y:S02]  /*64d0*/  MOV R20, R22 ;  /* 0x0000001600147202 */ /* 0x000fe40000000f00 */
[----:B-1----:R-:W-:-:S03]  /*64e0*/  IADD3.X R5, RZ, R29, RZ, P0, !PT ;  /* 0x0000001dff057210 */ /* 0x002fc600007fe4ff */
[----:B------:R-:W-:-:S04]  /*64f0*/  IMAD.WIDE.U32 R6, R0, R2, R20 ;  /* 0x0000000200067225 */ /* 0x000fc800078e0014 */
[----:B------:R-:W-:Y:S01]  /*6500*/  IMAD R5, R5, R2, RZ ;  /* 0x0000000205057224 */ /* 0x000fe200078e02ff */
[----:B------:R-:W-:-:S03]  /*6510*/  LEA R4, P0, R6, UR4, 0x1 ;  /* 0x0000000406047c11 */ /* 0x000fc6000f8008ff */
[----:B------:R-:W-:-:S05]  /*6520*/  IMAD R5, R0, R3, R5 ;  /* 0x0000000300057224 */ /* 0x000fca00078e0205 */
[----:B------:R-:W-:-:S04]  /*6530*/  IADD3 R5, R7, R5, RZ ;  /* 0x0000000507057210 */ /* 0x000fc80007ffe0ff */
[----:B------:R-:W-:-:S05]  /*6540*/  LEA.HI.X R5, R6, UR5, R5, 0x1, P0 ;  /* 0x0000000506057c11 */ /* 0x000fca00080f0c05 */
[----:B---3--:R1:W-:Y:S02]  /*6550*/  STG.E.128 desc[UR14][R4.64], R16 ;  /* 0x0000001004007986 */ /* 0x0083e4000c101d0e */
.L_x_23:
[----:B------:R-:W-:Y:S05]  /*6560*/  BSYNC B0 ;  /* 0x0000000000007941 */ /* 0x000fea0003800000 */
.L_x_22:
        /* <DEDUP_REMOVED lines=12> */
[----:B----4-:R1:W-:Y:S02]  /*6630*/  STG.E.128 desc[UR14][R4.64], R12 ;  /* 0x0000000c04007986 */ /* 0x0103e4000c101d0e */
.L_x_25:
[----:B------:R-:W-:Y:S05]  /*6640*/  BSYNC B0 ;  /* 0x0000000000007941 */ /* 0x000fea0003800000 */
.L_x_24:
[----:B------:R-:W-:Y:S05]  /*6650*/  @P1 BRA `(.L_x_26) ;  /* 0x0000000800f41947 */ /* 0x000fea0003800000 */
[----:B------:R-:W-:Y:S01]  /*6660*/  IADD3 R0, P0, R187, 0x60, RZ ;  /* 0x00000060bb007810 */ /* 0x000fe20007f1e0ff */
[----:B------:R-:W-:Y:S01]  /*6670*/  ULDC.64 UR4, c[0x0][0x3f8] ;  /* 0x0000fe0000047ab9 */ /* 0x000fe20000000a00 */
[----:B------:R-:W-:Y:S02]  /*6680*/  MOV R20, R22 ;  /* 0x0000001600147202 */ /* 0x000fe40000000f00 */
[----:B------:R-:W-:-:S03]  /*6690*/  IADD3.X R29, RZ, R29, RZ, P0, !PT ;  /* 0x0000001dff1d7210 */ /* 0x000fc600007fe4ff */
[----:B-1----:R-:W-:-:S04]  /*66a0*/  IMAD.WIDE.U32 R4, R0, R2, R20 ;  /* 0x0000000200047225 */ /* 0x002fc800078e0014 */
[----:B------:R-:W-:Y:S01]  /*66b0*/  IMAD R29, R29, R2, RZ ;  /* 0x000000021d1d7224 */ /* 0x000fe200078e02ff */
[----:B------:R-:W-:-:S03]  /*66c0*/  LEA R2, P0, R4, UR4, 0x1 ;  /* 0x0000000404027c11 */ /* 0x000fc6000f8008ff */
[----:B------:R-:W-:-:S05]  /*66d0*/  IMAD R29, R0, R3, R29 ;  /* 0x00000003001d7224 */ /* 0x000fca00078e021d */
[----:B------:R-:W-:-:S04]  /*66e0*/  IADD3 R29, R5, R29, RZ ;  /* 0x0000001d051d7210 */ /* 0x000fc80007ffe0ff */
[----:B------:R-:W-:-:S05]  /*66f0*/  LEA.HI.X R3, R4, UR5, R29, 0x1, P0 ;  /* 0x0000000504037c11 */ /* 0x000fca00080f0c1d */
[----:B------:R1:W-:Y:S01]  /*6700*/  STG.E.128 desc[UR14][R2.64], R8 ;  /* 0x0000000802007986 */ /* 0x0003e2000c101d0e */
[----:B------:R-:W-:Y:S05]  /*6710*/  BRA `(.L_x_26) ;  /* 0x0000000800c47947 */ /* 0x000fea0003800000 */
.L_x_6:
[----:B------:R-:W-:Y:S01]  /*6720*/  ISETP.NE.AND P0, PT, R226, -0x1, PT ;  /* 0xffffffffe200780c */ /* 0x000fe20003f05270 */
[C---:B------:R-:W-:Y:S02]  /*6730*/  IMAD.SHL.U32 R9, R201.reuse, 0x80, RZ ;  /* 0x00000080c9097824 */ /* 0x040fe400078e00ff */
[----:B------:R-:W-:-:S03]  /*6740*/  IMAD R224, R201, -0x80, R224 ;  /* 0xffffff80c9e07824 */ /* 0x000fc600078e02e0 */
[----:B------:R-:W-:-:S07]  /*6750*/  SHF.R.S32.HI R11, RZ, 0x1f, R9 ;  /* 0x0000001fff0b7819 */ /* 0x000fce0000011409 */
[----:B------:R-:W1:Y:S01]  /*6760*/  @P0 LDC.64 R4, c[0x0][0x450] ;  /* 0x00011400ff040b82 */ /* 0x000e620000000a00 */
[CC--:B------:R-:W-:Y:S02]  /*6770*/  @P0 IADD3 R12, R225.reuse, R226.reuse, RZ ;  /* 0x000000e2e10c0210 */ /* 0x0c0fe40007ffe0ff */
[----:B------:R-:W-:-:S05]  /*6780*/  @P0 IADD3 R6, R225, R226, RZ ;  /* 0x000000e2e1060210 */ /* 0x000fca0007ffe0ff */
[----:B------:R-:W2:Y:S01]  /*6790*/  @P0 LDC.64 R2, c[0x0][0x458] ;  /* 0x00011600ff020b82 */ /* 0x000ea20000000a00 */
[C---:B-1----:R-:W-:Y:S02]  /*67a0*/  @P0 IMAD R10, R12.reuse, R5, RZ ;  /* 0x000000050c0a0224 */ /* 0x042fe400078e02ff */
[----:B------:R-:W-:-:S05]  /*67b0*/  @P0 IMAD.WIDE.U32 R12, R12, R4, RZ ;  /* 0x000000040c0c0225 */ /* 0x000fca00078e00ff */
[----:B------:R-:W-:Y:S01]  /*67c0*/  @P0 IADD3 R10, R13, R10, RZ ;  /* 0x0000000a0d0a0210 */ /* 0x000fe20007ffe0ff */
[C---:B--2---:R-:W-:Y:S01]  /*67d0*/  @P0 IMAD R0, R6.reuse, R3, RZ ;  /* 0x0000000306000224 */ /* 0x044fe200078e02ff */
[----:B------:R-:W-:Y:S01]  /*67e0*/  SHF.R.S32.HI R13, RZ, 0x1f, R200 ;  /* 0x0000001fff0d7819 */ /* 0x000fe200000114c8 */
[----:B------:R-:W-:-:S04]  /*67f0*/  @P0 IMAD.WIDE.U32 R6, R6, R2, RZ ;  /* 0x0000000206060225 */ /* 0x000fc800078e00ff */
[----:B------:R-:W-:Y:S01]  /*6800*/  @P0 IMAD.MOV.U32 R8, RZ, RZ, R6 ;  /* 0x000000ffff080224 */ /* 0x000fe200078e0006 */
[----:B------:R-:W-:Y:S01]  /*6810*/  @P0 IADD3 R0, R7, R0, RZ ;  /* 0x0000000007000210 */ /* 0x000fe20007ffe0ff */
[----:B------:R-:W-:Y:S06]  /*6820*/  @P0 BRA `(.L_x_27) ;  /* 0x0000000000300947 */ /* 0x000fec0003800000 */
[----:B------:R-:W1:Y:S01]  /*6830*/  LDC.64 R4, c[0x0][0x450] ;  /* 0x00011400ff047b82 */ /* 0x000e620000000a00 */
[----:B------:R-:W-:-:S07]  /*6840*/  SHF.R.S32.HI R15, RZ, 0x1f, R225 ;  /* 0x0000001fff0f7819 */ /* 0x000fce00000114e1 */
[----:B------:R-:W2:Y:S01]  /*6850*/  LDC.64 R6, c[0x0][0x438] ;  /* 0x00010e00ff067b82 */ /* 0x000ea20000000a00 */
[-C--:B-1----:R-:W-:Y:S02]  /*6860*/  IMAD R12, R15, R4.reuse, RZ ;  /* 0x000000040f0c7224 */ /* 0x082fe400078e02ff */
[----:B------:R-:W-:-:S04]  /*6870*/  IMAD.WIDE.U32 R14, R225, R4, RZ ;  /* 0x00000004e10e7225 */ /* 0x000fc800078e00ff */
[----:B------:R-:W-:Y:S02]  /*6880*/  IMAD R12, R225, R5, R12 ;  /* 0x00000005e10c7224 */ /* 0x000fe400078e020c */
[----:B--2---:R-:W-:-:S03]  /*6890*/  IMAD R10, R13, R6, RZ ;  /* 0x000000060d0a7224 */ /* 0x004fc600078e02ff */
[----:B------:R-:W-:Y:S01]  /*68a0*/  IADD3 R15, R15, R12, RZ ;  /* 0x0000000c0f0f7210 */ /* 0x000fe20007ffe0ff */
[C---:B------:R-:W-:Y:S02]  /*68b0*/  IMAD R10, R200.reuse, R7, R10 ;  /* 0x00000007c80a7224 */ /* 0x040fe400078e020a */
[----:B------:R-:W-:-:S05]  /*68c0*/  IMAD.WIDE.U32 R6, R200, R6, R14 ;  /* 0x00000006c8067225 */ /* 0x000fca00078e000e */
[----:B------:R-:W-:Y:S02]  /*68d0*/  IADD3 R10, R7, R10, RZ ;  /* 0x0000000a070a7210 */ /* 0x000fe40007ffe0ff */
[----:B------:R-:W-:Y:S02]  /*68e0*/  MOV R12, R6 ;  /* 0x00000006000c7202 */ /* 0x000fe40000000f00 */
.L_x_27:
[----:B------:R-:W-:Y:S05]  /*68f0*/  @P0 BRA `(.L_x_28) ;  /* 0x0000000000300947 */ /* 0x000fea0003800000 */
        /* <DEDUP_REMOVED lines=11> */
[----:B------:R-:W-:-:S07]  /*69b0*/  MOV R8, R14 ;  /* 0x0000000e00087202 */ /* 0x000fce0000000f00 */
.L_x_28:
[C---:B------:R-:W-:Y:S01]  /*69c0*/  VIADD R7, R187.reuse, 0x20 ;  /* 0x00000020bb077836 */ /* 0x040fe20000000000 */
[----:B------:R-:W-:Y:S01]  /*69d0*/  ISETP.GE.AND P4, PT, R187, R224, PT ;  /* 0x000000e0bb00720c */ /* 0x000fe20003f86270 */
[-C--:B------:R-:W-:Y:S01]  /*69e0*/  IMAD R14, R11, R4.reuse, RZ ;  /* 0x000000040b0e7224 */ /* 0x080fe200078e02ff */
[----:B------:R-:W-:Y:S01]  /*69f0*/  SHF.R.S32.HI R6, RZ, 0x1f, R199 ;  /* 0x0000001fff067819 */ /* 0x000fe200000114c7 */
[----:B------:R-:W-:Y:S01]  /*6a00*/  IMAD.WIDE.U32 R16, R9, R4, R188 ;  /* 0x0000000409107225 */ /* 0x000fe200078e00bc */
[----:B------:R-:W-:Y:S01]  /*6a10*/  ISETP.GE.AND P3, PT, R7, R224, PT ;  /* 0x000000e00700720c */ /* 0x000fe20003f66270 */
[----:B------:R-:W-:Y:S01]  /*6a20*/  ULDC.64 UR4, c[0x0][0x468] ;  /* 0x00011a0000047ab9 */ /* 0x000fe20000000a00 */
[----:B------:R-:W-:Y:S01]  /*6a30*/  IADD3 R13, R187, 0x60, RZ ;  /* 0x00000060bb0d7810 */ /* 0x000fe20007ffe0ff */
[----:B------:R-:W-:Y:S01]  /*6a40*/  IMAD R7, R9, R5, R14 ;  /* 0x0000000509077224 */ /* 0x000fe200078e020e */
[----:B------:R-:W-:Y:S01]  /*6a50*/  IADD3 R16, P0, R12, R16, RZ ;  /* 0x000000100c107210 */ /* 0x000fe20007f1e0ff */
[----:B------:R-:W-:Y:S01]  /*6a60*/  VIADD R15, R187, 0x40 ;  /* 0x00000040bb0f7836 */ /* 0x000fe20000000000 */
[----:B------:R-:W-:Y:S01]  /*6a70*/  BSSY B0, `(.L_x_29) ;  /* 0x0000013000007945 */ /* 0x000fe20003800000 */
[----:B------:R-:W-:-:S02]  /*6a80*/  ISETP.GE.AND P1, PT, R13, R224, PT ;  /* 0x000000e00d00720c */ /* 0x000fc40003f26270 */
[----:B------:R-:W-:Y:S01]  /*6a90*/  IADD3.X R17, R10, R17, R7, P0, !PT ;  /* 0x000000110a117210 */ /* 0x000fe200007fe407 */
[----:B------:R-:W-:Y:S01]  /*6aa0*/  IMAD R10, R6, UR4, RZ ;  /* 0x00000004060a7c24 */ /* 0x000fe2000f8e02ff */
[----:B------:R-:W-:Y:S02]  /*6ab0*/  ISETP.GE.AND P2, PT, R15, R224, PT ;  /* 0x000000e00f00720c */ /* 0x000fe40003f46270 */
[----:B------:R-:W-:Y:S01]  /*6ac0*/  SHF.R.S32.HI R7, RZ, 0x1f, R187 ;  /* 0x0000001fff077819 */ /* 0x000fe200000114bb */
[C---:B------:R-:W-:Y:S02]  /*6ad0*/  IMAD R15, R199.reuse, UR5, R10 ;  /* 0x00000005c70f7c24 */ /* 0x040fe4000f8e020a */
[----:B------:R-:W-:-:S04]  /*6ae0*/  IMAD.WIDE.U32 R16, R199, UR4, R16 ;  /* 0x00000004c7107c25 */ /* 0x000fc8000f8e0010 */
[----:B------:R-:W-:Y:S01]  /*6af0*/  IMAD.IADD R15, R15, 0x1, R17 ;  /* 0x000000010f0f7824 */ /* 0x000fe200078e0211 */
[----:B------:R-:W-:Y:S06]  /*6b00*/  @P4 BRA `(.L_x_30) ;  /* 0x0000000000244947 */ /* 0x000fec0003800000 */
[----:B------:R-:W-:Y:S01]  /*6b10*/  MOV R14, R16 ;  /* 0x00000010000e7202 */ /* 0x000fe20000000f00 */
[----:B------:R-:W-:Y:S01]  /*6b20*/  IMAD R10, R7, R4, RZ ;  /* 0x00000004070a7224 */ /* 0x000fe200078e02ff */
[----:B------:R-:W-:-:S03]  /*6b30*/  ULDC.64 UR4, c[0x0][0x3f0] ;  /* 0x0000fc0000047ab9 */ /* 0x000fc60000000a00 */
[----:B------:R-:W-:-:S04]  /*6b40*/  IMAD.WIDE.U32 R12, R187, R4, R14 ;  /* 0x00000004bb0c7225 */ /* 0x000fc800078e000e */
[----:B------:R-:W-:Y:S01]  /*6b50*/  IMAD R10, R187, R5, R10 ;  /* 0x00000005bb0a7224 */ /* 0x000fe200078e020a */
[----:B------:R-:W-:-:S04]  /*6b60*/  LEA R18, P0, R12, UR4, 0x1 ;  /* 0x000000040c127c11 */ /* 0x000fc8000f8008ff */
[----:B------:R-:W-:-:S04]  /*6b70*/  IADD3 R10, R10, R13, RZ ;  /* 0x0000000d0a0a7210 */ /* 0x000fc80007ffe0ff */
[----:B------:R-:W-:-:S05]  /*6b80*/  LEA.HI.X R19, R12, UR5, R10, 0x1, P0 ;  /* 0x000000050c137c11 */ /* 0x000fca00080f0c0a */
[----:B------:R1:W-:Y:S02]  /*6b90*/  STG.E.128 desc[UR14][R18.64], RZ ;  /* 0x000000ff12007986 */ /* 0x0003e4000c101d0e */
.L_x_30:
[----:B------:R-:W-:Y:S05]  /*6ba0*/  BSYNC B0 ;  /* 0x0000000000007941 */ /* 0x000fea0003800000 */
.L_x_29:
[----:B------:R-:W-:Y:S04]  /*6bb0*/  BSSY B0, `(.L_x_31) ;  /* 0x000000d000007945 */ /* 0x000fe80003800000 */
[----:B------:R-:W-:Y:S05]  /*6bc0*/  @P3 BRA `(.L_x_32) ;  /* 0x00000000002c3947 */ /* 0x000fea0003800000 */
[----:B------:R-:W-:Y:S01]  /*6bd0*/  IADD3 R13, P0, R187, 0x20, RZ ;  /* 0x00000020bb0d7810 */ /* 0x000fe20007f1e0ff */
[----:B------:R-:W-:Y:S01]  /*6be0*/  ULDC.64 UR4, c[0x0][0x3f0] ;  /* 0x0000fc0000047ab9 */ /* 0x000fe20000000a00 */
[----:B------:R-:W-:Y:S02]  /*6bf0*/  MOV R14, R16 ;  /* 0x00000010000e7202 */ /* 0x000fe40000000f00 */
[----:B-1----:R-:W-:-:S05]  /*6c00*/  IADD3.X R19, RZ, R7, RZ, P0, !PT ;  /* 0x00000007ff137210 */ /* 0x002fca00007fe4ff */
[-C--:B------:R-:W-:Y:S02]  /*6c10*/  IMAD R10, R19, R4.reuse, RZ ;  /* 0x00000004130a7224 */ /* 0x080fe400078e02ff */
[----:B------:R-:W-:-:S04]  /*6c20*/  IMAD.WIDE.U32 R18, R13, R4, R14 ;  /* 0x000000040d127225 */ /* 0x000fc800078e000e */
[----:B------:R-:W-:Y:S01]  /*6c30*/  IMAD R10, R13, R5, R10 ;  /* 0x000000050d0a7224 */ /* 0x000fe200078e020a */
[----:B------:R-:W-:-:S04]  /*6c40*/  LEA R12, P0, R18, UR4, 0x1 ;  /* 0x00000004120c7c11 */ /* 0x000fc8000f8008ff */
[----:B------:R-:W-:-:S04]  /*6c50*/  IADD3 R13, R10, R19, RZ ;  /* 0x000000130a0d7210 */ /* 0x000fc80007ffe0ff */
[----:B------:R-:W-:-:S05]  /*6c60*/  LEA.HI.X R13, R18, UR5, R13, 0x1, P0 ;  /* 0x00000005120d7c11 */ /* 0x000fca00080f0c0d */
[----:B------:R2:W-:Y:S02]  /*6c70*/  STG.E.128 desc[UR14][R12.64], RZ ;  /* 0x000000ff0c007986 */ /* 0x0005e4000c101d0e */
.L_x_32:
[----:B------:R-:W-:Y:S05]  /*6c80*/  BSYNC B0 ;  /* 0x0000000000007941 */ /* 0x000fea0003800000 */
.L_x_31:
[----:B------:R-:W-:Y:S04]  /*6c90*/  BSSY B0, `(.L_x_33) ;  /* 0x000000d000007945 */ /* 0x000fe80003800000 */
[----:B------:R-:W-:Y:S05]  /*6ca0*/  @P2 BRA `(.L_x_34) ;  /* 0x00000000002c2947 */ /* 0x000fea0003800000 */
[----:B--2---:R-:W-:Y:S01]  /*6cb0*/  IADD3 R13, P0, R187, 0x40, RZ ;  /* 0x00000040bb0d7810 */ /* 0x004fe20007f1e0ff */
        /* <DEDUP_REMOVED lines=10> */
.L_x_34:
[----:B------:R-:W-:Y:S05]  /*6d60*/  BSYNC B0 ;  /* 0x0000000000007941 */ /* 0x000fea0003800000 */
.L_x_33:
[----:B------:R-:W-:Y:S04]  /*6d70*/  BSSY B0, `(.L_x_35) ;  /* 0x000000d000007945 */ /* 0x000fe80003800000 */
[----:B------:R-:W-:Y:S05]  /*6d80*/  @P1 BRA `(.L_x_36) ;  /* 0x00000000002c1947 */ /* 0x000fea0003800000 */
[----:B--23--:R-:W-:Y:S01]  /*6d90*/  IADD3 R13, P0, R187, 0x60, RZ ;  /* 0x00000060bb0d7810 */ /* 0x00cfe20007f1e0ff */
[----:B------:R-:W-:Y:S01]  /*6da0*/  ULDC.64 UR4, c[0x0][0x3f0] ;  /* 0x0000fc0000047ab9 */ /* 0x000fe20000000a00 */
[----:B------:R-:W-:Y:S02]  /*6db0*/  MOV R14, R16 ;  /* 0x00000010000e7202 */ /* 0x000fe40000000f00 */
[----:B------:R-:W-:-:S03]  /*6dc0*/  IADD3.X R17, RZ, R7, RZ, P0, !PT ;  /* 0x00000007ff117210 */ /* 0x000fc600007fe4ff */
[----:B------:R-:W-:-:S04]  /*6dd0*/  IMAD.WIDE.U32 R14, R13, R4, R14 ;  /* 0x000000040d0e7225 */ /* 0x000fc800078e000e */
[----:B------:R-:W-:Y:S01]  /*6de0*/  IMAD R10, R17, R4, RZ ;  /* 0x00000004110a7224 */ /* 0x000fe200078e02ff */
[----:B------:R-:W-:-:S03]  /*6df0*/  LEA R4, P0, R14, UR4, 0x1 ;  /* 0x000000040e047c11 */ /* 0x000fc6000f8008ff */
[----:B------:R-:W-:-:S05]  /*6e00*/  IMAD R5, R13, R5, R10 ;  /* 0x000000050d057224 */ /* 0x000fca00078e020a */
[----:B------:R-:W-:-:S04]  /*6e10*/  IADD3 R5, R5, R15, RZ ;  /* 0x0000000f05057210 */ /* 0x000fc80007ffe0ff */
[----:B------:R-:W-:-:S05]  /*6e20*/  LEA.HI.X R5, R14, UR5, R5, 0x1, P0 ;  /* 0x000000050e057c11 */ /* 0x000fca00080f0c05 */
[----:B------:R4:W-:Y:S02]  /*6e30*/  STG.E.128 desc[UR14][R4.64], RZ ;  /* 0x000000ff04007986 */ /* 0x0009e4000c101d0e */
.L_x_36:
[----:B------:R-:W-:Y:S05]  /*6e40*/  BSYNC B0 ;  /* 0x0000000000007941 */ /* 0x000fea0003800000 */
.L_x_35:
[-C--:B--23--:R-:W-:Y:S01]  /*6e50*/  IMAD.WIDE.U32 R12, R9, R2.reuse, R188 ;  /* 0x00000002090c7225 */ /* 0x08cfe200078e00bc */
[----:B------:R-:W-:Y:S01]  /*6e60*/  ULDC.64 UR4, c[0x0][0x470] ;  /* 0x00011c0000047ab9 */ /* 0x000fe20000000a00 */
[----:B------:R-:W-:Y:S02]  /*6e70*/  BSSY B0, `(.L_x_37) ;  /* 0x0000013000007945 */ /* 0x000fe40003800000 */
[----:B----4-:R-:W-:Y:S01]  /*6e80*/  IMAD R4, R11, R2, RZ ;  /* 0x000000020b047224 */ /* 0x010fe200078e02ff */
[----:B------:R-:W-:Y:S01]  /*6e90*/  IADD3 R10, P0, R8, R12, RZ ;  /* 0x0000000c080a7210 */ /* 0x000fe20007f1e0ff */
[----:B------:R-:W-:Y:S02]  /*6ea0*/  IMAD R6, R6, UR4, RZ ;  /* 0x0000000406067c24 */ /* 0x000fe4000f8e02ff */
[----:B------:R-:W-:-:S05]  /*6eb0*/  IMAD R9, R9, R3, R4 ;  /* 0x0000000309097224 */ /* 0x000fca00078e0204 */
[----:B------:R-:W-:Y:S01]  /*6ec0*/  IADD3.X R11, R0, R13, R9, P0, !PT ;  /* 0x0000000d000b7210 */ /* 0x000fe200007fe409 */
[C---:B------:R-:W-:Y:S02]  /*6ed0*/  IMAD R9, R199.reuse, UR5, R6 ;  /* 0x00000005c7097c24 */ /* 0x040fe4000f8e0206 */
[----:B------:R-:W-:-:S05]  /*6ee0*/  IMAD.WIDE.U32 R10, R199, UR4, R10 ;  /* 0x00000004c70a7c25 */ /* 0x000fca000f8e000a */
[----:B------:R-:W-:Y:S01]  /*6ef0*/  IADD3 R9, R9, R11, RZ ;  /* 0x0000000b09097210 */ /* 0x000fe20007ffe0ff */
        /* <DEDUP_REMOVED lines=10> */
.L_x_38:
[----:B------:R-:W-:Y:S05]  /*6fa0*/  BSYNC B0 ;  /* 0x0000000000007941 */ /* 0x000fea0003800000 */
.L_x_37:
[----:B------:R-:W-:Y:S04]  /*6fb0*/  BSSY B0, `(.L_x_39) ;  /* 0x000000d000007945 */ /* 0x000fe80003800000 */
[----:B------:R-:W-:Y:S05]  /*6fc0*/  @P3 BRA `(.L_x_40) ;  /* 0x00000000002c3947 */ /* 0x000fea0003800000 */
[----:B------:R-:W-:Y:S01]  /*6fd0*/  IADD3 R5, P0, R187, 0x20, RZ ;  /* 0x00000020bb057810 */ /* 0x000fe20007f1e0ff */
[----:B------:R-:W-:Y:S01]  /*6fe0*/  ULDC.64 UR4, c[0x0][0x3f8] ;  /* 0x0000fe0000047ab9 */ /* 0x000fe20000000a00 */
[----:B------:R-:W-:Y:S02]  /*6ff0*/  MOV R8, R10 ;  /* 0x0000000a00087202 */ /* 0x000fe40000000f00 */
[----:B--2---:R-:W-:-:S05]  /*7000*/  IADD3.X R13, RZ, R7, RZ, P0, !PT ;  /* 0x00000007ff0d7210 */ /* 0x004fca00007fe4ff */
[-C--:B------:R-:W-:Y:S02]  /*7010*/  IMAD R0, R13, R2.reuse, RZ ;  /* 0x000000020d007224 */ /* 0x080fe400078e02ff */
[----:B------:R-:W-:-:S04]  /*7020*/  IMAD.WIDE.U32 R12, R5, R2, R8 ;  /* 0x00000002050c7225 */ /* 0x000fc800078e0008 */
[----:B------:R-:W-:Y:S01]  /*7030*/  IMAD R0, R5, R3, R0 ;  /* 0x0000000305007224 */ /* 0x000fe200078e0200 */
[----:B------:R-:W-:-:S04]  /*7040*/  LEA R4, P0, R12, UR4, 0x1 ;  /* 0x000000040c047c11 */ /* 0x000fc8000f8008ff */
[----:B------:R-:W-:-:S04]  /*7050*/  IADD3 R5, R0, R13, RZ ;  /* 0x0000000d00057210 */ /* 0x000fc80007ffe0ff */
[----:B------:R-:W-:-:S05]  /*7060*/  LEA.HI.X R5, R12, UR5, R5, 0x1, P0 ;  /* 0x000000050c057c11 */ /* 0x000fca00080f0c05 */
[----:B------:R3:W-:Y:S02]  /*7070*/  STG.E.128 desc[UR14][R4.64], RZ ;  /* 0x000000ff04007986 */ /* 0x0007e4000c101d0e */
.L_x_40:
[----:B------:R-:W-:Y:S05]  /*7080*/  BSYNC B0 ;  /* 0x0000000000007941 */ /* 0x000fea0003800000 */
.L_x_39:
[----:B------:R-:W-:Y:S04]  /*7090*/  BSSY B0, `(.L_x_41) ;  /* 0x000000d000007945 */ /* 0x000fe80003800000 */
[----:B------:R-:W-:Y:S05]  /*70a0*/  @P2 BRA `(.L_x_42) ;  /* 0x00000000002c2947 */ /* 0x000fea0003800000 */
[----:B---3--:R-:W-:Y:S01]  /*70b0*/  IADD3 R5, P0, R187, 0x40, RZ ;  /* 0x00000040bb057810 */ /* 0x008fe20007f1e0ff */
        /* <DEDUP_REMOVED lines=10> */
.L_x_42:
[----:B------:R-:W-:Y:S05]  /*7160*/  BSYNC B0 ;  /* 0x0000000000007941 */ /* 0x000fea0003800000 */
.L_x_41:
[----:B------:R-:W-:Y:S05]  /*7170*/  @P1 BRA `(.L_x_26) ;  /* 0x00000000002c1947 */ /* 0x000fea0003800000 */
[----:B------:R-:W-:Y:S01]  /*7180*/  IADD3 R0, P0, R187, 0x60, RZ ;  /* 0x00000060bb007810 */ /* 0x000fe20007f1e0ff */
[----:B------:R-:W-:Y:S01]  /*7190*/  ULDC.64 UR4, c[0x0][0x3f8] ;  /* 0x0000fe0000047ab9 */ /* 0x000fe20000000a00 */
[----:B------:R-:W-:Y:S02]  /*71a0*/  MOV R8, R10 ;  /* 0x0000000a00087202 */ /* 0x000fe40000000f00 */
[----:B------:R-:W-:-:S03]  /*71b0*/  IADD3.X R7, RZ, R7, RZ, P0, !PT ;  /* 0x00000007ff077210 */ /* 0x000fc600007fe4ff */
[----:B------:R-:W-:-:S04]  /*71c0*/  IMAD.WIDE.U32 R8, R0, R2, R8 ;  /* 0x0000000200087225 */ /* 0x000fc800078e0008 */
[----:B---34-:R-:W-:Y:S01]  /*71d0*/  IMAD R4, R7, R2, RZ ;  /* 0x0000000207047224 */ /* 0x018fe200078e02ff */
[----:B------:R-:W-:-:S03]  /*71e0*/  LEA R2, P0, R8, UR4, 0x1 ;  /* 0x0000000408027c11 */ /* 0x000fc6000f8008ff */
[----:B------:R-:W-:-:S05]  /*71f0*/  IMAD R3, R0, R3, R4 ;  /* 0x0000000300037224 */ /* 0x000fca00078e0204 */
[----:B------:R-:W-:-:S04]  /*7200*/  IADD3 R3, R3, R9, RZ ;  /* 0x0000000903037210 */ /* 0x000fc80007ffe0ff */
[----:B------:R-:W-:-:S05]  /*7210*/  LEA.HI.X R3, R8, UR5, R3, 0x1, P0 ;  /* 0x0000000508037c11 */ /* 0x000fca00080f0c03 */
[----:B------:R3:W-:Y:S02]  /*7220*/  STG.E.128 desc[UR14][R2.64], RZ ;  /* 0x000000ff02007986 */ /* 0x0007e4000c101d0e */
.L_x_26:
[----:B------:R-:W-:Y:S05]  /*7230*/  BSYNC B1 ;  /* 0x0000000000017941 */ /* 0x000fea0003800000 */
.L_x_1:
[----:B------:R-:W2:Y:S02]  /*7240*/  LDC R0, c[0x0][0xc] ;  /* 0x00000300ff007b82 */ /* 0x000ea40000000800 */
[----:B--2---:R-:W-:-:S04]  /*7250*/  IADD3 R201, R0, R201, RZ ;  /* 0x000000c900c97210 */ /* 0x004fc80007ffe0ff */
[----:B------:R-:W-:-:S13]  /*7260*/  ISETP.GE.AND P0, PT, R201, UR7, PT ;  /* 0x00000007c9007c0c */ /* 0x000fda000bf06270 */
[----:B------:R-:W-:Y:S05]  /*7270*/  @P0 BRA `(.L_x_43) ;  /* 0x0000000000040947 */ /* 0x000fea0003800000 */
[----:B------:R-:W-:Y:S05]  /*7280*/  BRA `(.L_x_44) ;  /* 0xffffff9400c07947 */ /* 0x000fea000383ffff */
.L_x_43:
[----:B------:R-:W-:Y:S05]  /*7290*/  EXIT ;  /* 0x000000000000794d */ /* 0x000fea0003800000 */
.L_x_45:
[----:B------:R-:W-:-:S00]  /*72a0*/  BRA `(.L_x_45) ;  /* 0xfffffffc00fc7947 */ /* 0x000fc0000383ffff */
[----:B------:R-:W-:-:S00]  /*72b0*/  NOP ;  /* 0x0000000000007918 */ /* 0x000fc00000000000 */
        /* <DEDUP_REMOVED lines=12> */
.L_x_2455:


//--------------------- .text._ZN5flash44flash_bwd_dq_dk_dv_loop_seqk_parallel_kernelI23Flash_bwd_kernel_traitsILi64ELi64ELi128ELi8ELi2ELi4ELi4ELb1ELb0EN7cutlass10bfloat16_tE19Flash_kernel_traitsILi64ELi64ELi128ELi8ES3_EELb0ELb0ELb0ELb0ELb0ELb0ELb0EEEvNS_16Flash_bwd_paramsE --------------------------
	.section	.text._ZN5flash44flash_bwd_dq_dk_dv_loop_seqk_parallel_kernelI23Flash_bwd_kernel_traitsILi64ELi64ELi128ELi8ELi2ELi4ELi4ELb1ELb0EN7cutlass10bfloat16_tE19Flash_kernel_traitsILi64ELi64ELi128ELi8ES3_EELb0ELb0ELb0ELb0ELb0ELb0ELb0EEEvNS_16Flash_bwd_paramsE,"ax",@progbits
	.align	128
        .global         _ZN5flash44flash_bwd_dq_dk_dv_loop_seqk_parallel_kernelI23Flash_bwd_kernel_traitsILi64ELi64ELi128ELi8ELi2ELi4ELi4ELb1ELb0EN7cutlass10bfloat16_tE19Flash_kernel_traitsILi64ELi64ELi128ELi8ES3_EELb0ELb0ELb0ELb0ELb0ELb0ELb0EEEvNS_16Flash_bwd_paramsE
        .type           _ZN5flash44flash_bwd_dq_dk_dv_loop_seqk_parallel_kernelI23Flash_bwd_kernel_traitsILi64ELi64ELi128ELi8ELi2ELi4ELi4ELb1ELb0EN7cutlass10bfloat16_tE19Flash_kernel_traitsILi64ELi64ELi128ELi8ES3_EELb0ELb0ELb0ELb0ELb0ELb0ELb0EEEvNS_16Flash_bwd_paramsE,@function
        .size           _ZN5flash44flash_bwd_dq_dk_dv_loop_seqk_parallel_kernelI23Flash_bwd_kernel_traitsILi64ELi64ELi128ELi8ELi2ELi4ELi4ELb1ELb0EN7cutlass10bfloat16_tE19Flash_kernel_traitsILi64ELi64ELi128ELi8ES3_EELb0ELb0ELb0ELb0ELb0ELb0ELb0EEEvNS_16Flash_bwd_paramsE,(.L_x_2456 - _ZN5flash44flash_bwd_dq_dk_dv_loop_seqk_parallel_kernelI23Flash_bwd_kernel_traitsILi64ELi64ELi128ELi8ELi2ELi4ELi4ELb1ELb0EN7cutlass10bfloat16_tE19Flash_kernel_traitsILi64ELi64ELi128ELi8ES3_EELb0ELb0ELb0ELb0ELb0ELb0ELb0EEEvNS_16Flash_bwd_paramsE)
        .other          _ZN5flash44flash_bwd_dq_dk_dv_loop_seqk_parallel_kernelI23Flash_bwd_kernel_traitsILi64ELi64ELi128ELi8ELi2ELi4ELi4ELb1ELb0EN7cutlass10bfloat16_tE19Flash_kernel_traitsILi64ELi64ELi128ELi8ES3_EELb0ELb0ELb0ELb0ELb0ELb0ELb0EEEvNS_16Flash_bwd_paramsE,@"STO_CUDA_ENTRY STV_DEFAULT"
_ZN5flash44flash_bwd_dq_dk_dv_loop_seqk_parallel_kernelI23Flash_bwd_kernel_traitsILi64ELi64ELi128ELi8ELi2ELi4ELi4ELb1ELb0EN7cutlass10bfloat16_tE19Flash_kernel_traitsILi64ELi64ELi128ELi8ES3_EELb0ELb0ELb0ELb0ELb0ELb0ELb0EEEvNS_16Flash_bwd_paramsE:
.text._ZN5flash44flash_bwd_dq_dk_dv_loop_seqk_parallel_kernelI23Flash_bwd_kernel_traitsILi64ELi64ELi128ELi8ELi2ELi4ELi4ELb1ELb0EN7cutlass10bfloat16_tE19Flash_kernel_traitsILi64ELi64ELi128ELi8ES3_EELb0ELb0ELb0ELb0ELb0ELb0ELb0EEEvNS_16Flash_bwd_paramsE:
        /* <DEDUP_REMOVED lines=14> */
[----:B------:R-:W-:Y:S01]  /*00e0*/  IMAD.MOV.U32 R178, RZ, RZ, 0x40 ;  /* 0x00000040ffb27424 */ /* 0x000fe200078e00ff */
[----:B------:R-:W-:Y:S01]  /*00f0*/  ULDC.64 UR16, c[0x0][0x208] ;  /* 0x0000820000107ab9 */ /* 0x000fe20000000a00 */
[----:B------:R-:W-:Y:S01]  /*0100*/  IMAD.MOV.U32 R206, RZ, RZ, -0x10 ;  /* 0xfffffff0ffce7424 */ /* 0x000fe200078e00ff */
[----:B------:R-:W4:Y:S01]  /*0110*/  S2R R196, SR_CTAID.Z ;  /* 0x0000000000c47919 */ /* 0x000f220000002700 */
[----:B------:R-:W-:Y:S01]  /*0120*/  ULDC.64 UR12, c[0x0][0x300] ;  /* 0x0000c000000c7ab9 */ /* 0x000fe20000000a00 */
[----:B--2---:R-:W-:-:S04]  /*0130*/  ULEA UR6, UR6, UR4, 0x18 ;  /* 0x0000000406067291 */ /* 0x004fc8000f8ec03f */
[----:B------:R-:W-:Y:S02]  /*0140*/  UIADD3 UR4, UR6, 0x6000, URZ ;  /* 0x0000600006047890 */ /* 0x000fe4000fffe03f */
[----:B------:R-:W-:Y:S01]  /*0150*/  UIADD3 UR5, UR6, 0xa000, URZ ;  /* 0x0000a00006057890 */ /* 0x000fe2000fffe03f */
[----:B-1----:R-:W-:Y:S01]  /*0160*/  SHF.R.S32.HI R10, RZ, 0x1f, R7 ;  /* 0x0000001fff0a7819 */ /* 0x002fe20000011407 */
[----:B------:R-:W-:Y:S02]  /*0170*/  IMAD.SHL.U32 R185, R7, 0x2, RZ ;  /* 0x0000000207b97824 */ /* 0x000fe400078e00ff */
[----:B------:R-:W-:Y:S01]  /*0180*/  IMAD.U32 R174, RZ, RZ, UR6 ;  /* 0x00000006ffae7e24 */ /* 0x000fe2000f8e00ff */
[CC--:B------:R-:W-:Y:S02]  /*0190*/  LEA.HI R16, R10.reuse, R7.reuse, RZ, 0x4 ;  /* 0x000000070a107211 */ /* 0x0c0fe400078f20ff */
[----:B------:R-:W-:Y:S02]  /*01a0*/  LEA.HI R8, R10, R7, RZ, 0x5 ;  /* 0x000000070a087211 */ /* 0x000fe400078f28ff */
[----:B------:R-:W-:-:S02]  /*01b0*/  SHF.R.S32.HI R0, RZ, 0x4, R16 ;  /* 0x00000004ff007819 */ /* 0x000fc40000011410 */
[-C--:B------:R-:W-:Y:S02]  /*01c0*/  LEA.HI R15, R10, R7.reuse, RZ, 0x3 ;  /* 0x000000070a0f7211 */ /* 0x080fe400078f18ff */
[----:B------:R-:W-:Y:S02]  /*01d0*/  LEA.HI R3, R16, R0, RZ, 0x1 ;  /* 0x0000000010037211 */ /* 0x000fe400078f08ff */
[--C-:B------:R-:W-:Y:S02]  /*01e0*/  SHF.R.S32.HI R183, RZ, 0x5, R8.reuse ;  /* 0x00000005ffb77819 */ /* 0x100fe40000011408 */
[----:B------:R-:W-:Y:S02]  /*01f0*/  LOP3.LUT R3, R3, 0xfffffffe, RZ, 0xc0, !PT ;  /* 0xfffffffe03037812 */ /* 0x000fe400078ec0ff */
[----:B------:R-:W-:Y:S02]  /*0200*/  LOP3.LUT R2, R15, 0xfffffff8, RZ, 0xc0, !PT ;  /* 0xfffffff80f027812 */ /* 0x000fe400078ec0ff */
[----:B------:R-:W-:Y:S01]  /*0210*/  LEA.HI R11, R10, R7, RZ, 0x2 ;  /* 0x000000070a0b7211 */ /* 0x000fe200078f10ff */
[----:B------:R-:W-:Y:S01]  /*0220*/  IMAD.IADD R3, R0, 0x1, -R3 ;  /* 0x0000000100037824 */ /* 0x000fe200078e0a03 */
[----:B------:R-:W-:Y:S01]  /*0230*/  SHF.R.S32.HI R0, RZ, 0x1f, R8 ;  /* 0x0000001fff007819 */ /* 0x000fe20000011408 */
[----:B------:R-:W-:Y:S01]  /*0240*/  IMAD.IADD R2, R7, 0x1, -R2 ;  /* 0x0000000107027824 */ /* 0x000fe200078e0a02 */
[----:B------:R-:W-:Y:S01]  /*0250*/  SHF.R.S32.HI R184, RZ, 0x3, R15 ;  /* 0x00000003ffb87819 */ /* 0x000fe2000001140f */
[----:B------:R-:W-:Y:S01]  /*0260*/  IMAD.SHL.U32 R12, R3, 0x200, RZ ;  /* 0x00000200030c7824 */ /* 0x000fe200078e00ff */
[----:B------:R-:W-:Y:S01]  /*0270*/  LEA.HI R0, R0, R183, RZ, 0x2 ;  /* 0x000000b700007211 */ /* 0x000fe200078f10ff */
[C---:B------:R-:W-:Y:S01]  /*0280*/  IMAD.SHL.U32 R186, R2.reuse, 0x8, RZ ;  /* 0x0000000802ba7824 */ /* 0x040fe200078e00ff */
[C---:B------:R-:W-:Y:S01]  /*0290*/  LOP3.LUT P4, RZ, R2.reuse, 0x2, RZ, 0xc0, !PT ;  /* 0x0000000202ff7812 */ /* 0x040fe2000788c0ff */
[----:B------:R-:W-:Y:S01]  /*02a0*/  IMAD.SHL.U32 R175, R2, 0x40, RZ ;  /* 0x0000004002af7824 */ /* 0x000fe200078e00ff */
[----:B------:R-:W-:Y:S01]  /*02b0*/  LOP3.LUT R0, R0, 0xfffffffc, RZ, 0xc0, !PT ;  /* 0xfffffffc00007812 */ /* 0x000fe200078ec0ff */
[----:B------:R-:W-:Y:S01]  /*02c0*/  IMAD.SHL.U32 R4, R184, 0x40, RZ ;  /* 0x00000040b8047824 */ /* 0x000fe200078e00ff */
[----:B------:R-:W-:-:S02]  /*02d0*/  LOP3.LUT P3, RZ, R2, 0x4, RZ, 0xc0, !PT ;  /* 0x0000000402ff7812 */ /* 0x000fc4000786c0ff */
[----:B------:R-:W-:Y:S01]  /*02e0*/  LOP3.LUT R175, R175, 0x1c0, RZ, 0xc0, !PT ;  /* 0x000001c0afaf7812 */ /* 0x000fe200078ec0ff */
[----:B------:R-:W-:Y:S01]  /*02f0*/  IMAD.IADD R2, R183, 0x1, -R0 ;  /* 0x00000001b7027824 */ /* 0x000fe200078e0a00 */
[----:B------:R-:W-:Y:S02]  /*0300*/  LEA.HI R9, R10, R7, RZ, 0x6 ;  /* 0x000000070a097211 */ /* 0x000fe400078f30ff */
[--C-:B------:R-:W-:Y:S01]  /*0310*/  SHF.R.S32.HI R5, RZ, 0x2, R11.reuse ;  /* 0x00000002ff057819 */ /* 0x100fe2000001140b */
[----:B------:R-:W-:Y:S01]  /*0320*/  IMAD.SHL.U32 R13, R2, 0x10, RZ ;  /* 0x00000010020d7824 */ /* 0x000fe200078e00ff */
[----:B------:R-:W-:Y:S02]  /*0330*/  SHF.R.S32.HI R6, RZ, 0x1f, R11 ;  /* 0x0000001fff067819 */ /* 0x000fe4000001140b */
[C---:B------:R-:W-:Y:S02]  /*0340*/  LOP3.LUT R180, R175.reuse, 0x8, R15, 0xf8, !PT ;  /* 0x00000008afb47812 */ /* 0x040fe400078ef80f */
[----:B------:R-:W-:-:S02]  /*0350*/  LOP3.LUT R13, R175, 0x30, R13, 0xf8, !PT ;  /* 0x00000030af0d7812 */ /* 0x000fc400078ef80d */
[----:B------:R-:W-:Y:S02]  /*0360*/  SHF.R.S32.HI R9, RZ, 0x6, R9 ;  /* 0x00000006ff097819 */ /* 0x000fe40000011409 */
[----:B------:R-:W-:Y:S02]  /*0370*/  SHF.R.U32.HI R175, RZ, 0x3, R175 ;  /* 0x00000003ffaf7819 */ /* 0x000fe400000116af */
[----:B------:R-:W-:Y:S01]  /*0380*/  LEA.HI R6, R6, R5, RZ, 0x3 ;  /* 0x0000000506067211 */ /* 0x000fe200078f18ff */
[----:B------:R-:W-:Y:S01]  /*0390*/  IMAD R0, R9, 0x800, R12 ;  /* 0x0000080009007824 */ /* 0x000fe200078e020c */
[----:B------:R-:W-:Y:S02]  /*03a0*/  LOP3.LUT R180, R180, R175, RZ, 0x3c, !PT ;  /* 0x000000afb4b47212 */ /* 0x000fe400078e3cff */
[----:B------:R-:W-:Y:S02]  /*03b0*/  LOP3.LUT R4, R4, 0x1c0, RZ, 0xc0, !PT ;  /* 0x000001c004047812 */ /* 0x000fe400078ec0ff */
[----:B------:R-:W-:Y:S01]  /*03c0*/  LOP3.LUT R16, R16, 0xfffffff0, RZ, 0xc0, !PT ;  /* 0xfffffff010107812 */ /* 0x000fe200078ec0ff */
[----:B------:R-:W-:Y:S01]  /*03d0*/  IMAD.IADD R180, R0, 0x1, R180 ;  /* 0x0000000100b47824 */ /* 0x000fe200078e02b4 */
[----:B------:R-:W-:-:S02]  /*03e0*/  LOP3.LUT R6, R6, 0xfffffff8, RZ, 0xc0, !PT ;  /* 0xfffffff806067812 */ /* 0x000fc400078ec0ff */
[----:B------:R-:W-:Y:S01]  /*03f0*/  SHF.R.U32.HI R191, RZ, 0x3, R4 ;  /* 0x00000003ffbf7819 */ /* 0x000fe20000011604 */
[----:B------:R-:W-:Y:S01]  /*0400*/  IMAD.IADD R16, R7, 0x1, -R16 ;  /* 0x0000000107107824 */ /* 0x000fe200078e0a10 */
[----:B------:R-:W-:Y:S01]  /*0410*/  LOP3.LUT R4, R4, 0x38, R186, 0xf8, !PT ;  /* 0x0000003804047812 */ /* 0x000fe200078ef8ba */
[----:B------:R-:W-:Y:S01]  /*0420*/  IMAD.IADD R6, R5, 0x1, -R6 ;  /* 0x0000000105067824 */ /* 0x000fe200078e0a06 */
[----:B------:R-:W-:Y:S02]  /*0430*/  LOP3.LUT R190, R8, 0xffffffe0, RZ, 0xc0, !PT ;  /* 0xffffffe008be7812 */ /* 0x000fe400078ec0ff */
[----:B------:R-:W-:Y:S02]  /*0440*/  LOP3.LUT R0, R11, 0x7ffffffc, RZ, 0xc0, !PT ;  /* 0x7ffffffc0b007812 */ /* 0x000fe400078ec0ff */
[----:B------:R-:W-:Y:S01]  /*0450*/  LEA.HI R10, R10, R7, RZ, 0x7 ;  /* 0x000000070a0a7211 */ /* 0x000fe200078f38ff */
[C---:B------:R-:W-:Y:S01]  /*0460*/  IMAD.IADD R190, R7.reuse, 0x1, -R190 ;  /* 0x0000000107be7824 */ /* 0x040fe200078e0abe */
[----:B------:R-:W-:Y:S01]  /*0470*/  LOP3.LUT R191, R4, R191, RZ, 0x3c, !PT ;  /* 0x000000bf04bf7212 */ /* 0x000fe200078e3cff */
[----:B------:R-:W-:Y:S01]  /*0480*/  IMAD.IADD R0, R7, 0x1, -R0 ;  /* 0x0000000107007824 */ /* 0x000fe200078e0a00 */
[----:B------:R-:W-:-:S02]  /*0490*/  SHF.R.S32.HI R4, RZ, 0x1f, R16 ;  /* 0x0000001fff047819 */ /* 0x000fc40000011410 */
[----:B------:R-:W-:Y:S01]  /*04a0*/  SHF.R.S32.HI R7, RZ, 0x7, R10 ;  /* 0x00000007ff077819 */ /* 0x000fe2000001140a */
[C---:B------:R-:W-:Y:S01]  /*04b0*/  IMAD.SHL.U32 R10, R6.reuse, 0x40, RZ ;  /* 0x00000040060a7824 */ /* 0x040fe200078e00ff */
[----:B------:R-:W-:Y:S01]  /*04c0*/  LOP3.LUT R14, R6, 0x1, RZ, 0xc0, !PT ;  /* 0x00000001060e7812 */ /* 0x000fe200078ec0ff */
[C---:B------:R-:W-:Y:S01]  /*04d0*/  IMAD R191, R9.reuse, 0x200, R191 ;  /* 0x0000020009bf7824 */ /* 0x040fe200078e02bf */
[----:B------:R-:W-:Y:S01]  /*04e0*/  LEA.HI R181, R8, R183, RZ, 0x1 ;  /* 0x000000b708b57211 */ /* 0x000fe200078f08ff */
[----:B------:R-:W-:Y:S01]  /*04f0*/  IMAD.SHL.U32 R9, R9, 0x20, RZ ;  /* 0x0000002009097824 */ /* 0x000fe200078e00ff */
[----:B------:R-:W-:Y:S01]  /*0500*/  LEA.HI R4, R4, R16, RZ, 0x3 ;  /* 0x0000001004047211 */ /* 0x000fe200078f18ff */
[----:B------:R-:W-:Y:S01]  /*0510*/  IMAD.SHL.U32 R199, R7, 0x8, RZ ;  /* 0x0000000807c77824 */ /* 0x000fe200078e00ff */
[----:B------:R-:W-:Y:S01]  /*0520*/  ISETP.NE.U32.AND P0, PT, R14, 0x1, PT ;  /* 0x000000010e00780c */ /* 0x000fe20003f05070 */
[----:B------:R-:W-:Y:S01]  /*0530*/  IMAD.SHL.U32 R0, R0, 0x2, RZ ;  /* 0x0000000200007824 */ /* 0x000fe200078e00ff */
[----:B------:R-:W-:Y:S01]  /*0540*/  LOP3.LUT R181, R181, 0xfffffffe, RZ, 0xc0, !PT ;  /* 0xfffffffeb5b57812 */ /* 0x000fe200078ec0ff */
[----:B------:R-:W-:Y:S01]  /*0550*/  IMAD.SHL.U32 R189, R4, 0x40, RZ ;  /* 0x0000004004bd7824 */ /* 0x000fe200078e00ff */
[----:B------:R-:W-:Y:S01]  /*0560*/  LOP3.LUT R10, R10, 0x1c0, RZ, 0xc0, !PT ;  /* 0x000001c00a0a7812 */ /* 0x000fe200078ec0ff */
[----:B------:R-:W-:Y:S01]  /*0570*/  IMAD R7, R7, 0x1000, R0 ;  /* 0x0000100007077824 */ /* 0x000fe200078e0200 */
[----:B------:R-:W-:Y:S01]  /*0580*/  LOP3.LUT R5, R4, 0xfffffff8, RZ, 0xc0, !PT ;  /* 0xfffffff804057812 */ /* 0x000fe200078ec0ff */
[----:B------:R-:W-:Y:S01]  /*0590*/  IMAD.IADD R181, R183, 0x1, -R181 ;  /* 0x00000001b7b57824 */ /* 0x000fe200078e0ab5 */
[----:B------:R-:W-:Y:S01]  /*05a0*/  R2P PR, R6, 0x6 ;  /* 0x0000000606007804 */ /* 0x000fe20000000000 */
[----:B------:R-:W-:Y:S01]  /*05b0*/  IMAD.SHL.U32 R6, R3, 0x10, RZ ;  /* 0x0000001003067824 */ /* 0x000fe200078e00ff */
[----:B------:R-:W-:Y:S01]  /*05c0*/  LOP3.LUT R185, R9, 0x6, R185, 0xf8, !PT ;  /* 0x0000000609b97812 */ /* 0x000fe200078ef8b9 */
[----:B------:R-:W-:Y:S01]  /*05d0*/  IMAD.IADD R5, R16, 0x1, -R5 ;  /* 0x0000000110057824 */ /* 0x000fe200078e0a05 */
[----:B------:R-:W-:Y:S01]  /*05e0*/  SHF.R.U32.HI R8, RZ, 0x3, R10 ;  /* 0x00000003ff087819 */ /* 0x000fe2000001160a */
[----:B------:R-:W-:Y:S01]  /*05f0*/  IMAD R7, R181, 0x400, R7 ;  /* 0x00000400b5077824 */ /* 0x000fe200078e0207 */
[----:B------:R-:W-:Y:S01]  /*0600*/  LOP3.LUT R9, R10, 0x20, R9, 0xf8, !PT ;  /* 0x000000200a097812 */ /* 0x000fe200078ef809 */
[----:B------:R-:W-:Y:S01]  /*0610*/  IMAD.SHL.U32 R5, R5, 0x40, RZ ;  /* 0x0000004005057824 */ /* 0x000fe200078e00ff */
[----:B------:R-:W-:Y:S01]  /*0620*/  LOP3.LUT R199, R199, 0x8, RZ, 0xc0, !PT ;  /* 0x00000008c7c77812 */ /* 0x000fe200078ec0ff */
[----:B------:R-:W-:Y:S01]  /*0630*/  IMAD R0, R2, 0x400, R0 ;  /* 0x0000040002007824 */ /* 0x000fe200078e0200 */
[----:B------:R-:W-:-:S02]  /*0640*/  LOP3.LUT R9, R9, R8, RZ, 0x3c, !PT ;  /* 0x0000000809097212 */ /* 0x000fc400078e3cff */
[----:B------:R-:W-:Y:S02]  /*0650*/  LOP3.LUT R6, R199, 0x10, R6, 0xf8, !PT ;  /* 0x00000010c7067812 */ /* 0x000fe400078ef806 */
[----:B------:R-:W-:Y:S01]  /*0660*/  LOP3.LUT R199, R8, R10, R199, 0x1e, !PT ;  /* 0x0000000a08c77212 */ /* 0x000fe200078e1ec7 */
[----:B------:R-:W-:Y:S01]  /*0670*/  IMAD.IADD R200, R9, 0x1, R7 ;  /* 0x0000000109c87824 */ /* 0x000fe200078e0207 */
[----:B------:R-:W-:Y:S01]  /*0680*/  SHF.R.S32.HI R8, RZ, 0x1f, R190 ;  /* 0x0000001fff087819 */ /* 0x000fe200000114be */
[----:B------:R-:W-:Y:S01]  /*0690*/  IMAD.SHL.U32 R7, R3, 0x8, RZ ;  /* 0x0000000803077824 */ /* 0x000fe200078e00ff */
[----:B------:R-:W-:Y:S01]  /*06a0*/  LOP3.LUT R5, R5, 0x1c0, RZ, 0xc0, !PT ;  /* 0x000001c005057812 */ /* 0x000fe200078ec0ff */
[----:B------:R-:W-:Y:S01]  /*06b0*/  IMAD.IADD R199, R0, 0x1, R199 ;  /* 0x0000000100c77824 */ /* 0x000fe200078e02c7 */
[----:B------:R-:W-:Y:S02]  /*06c0*/  LEA.HI R3, R8, R190, RZ, 0x2 ;  /* 0x000000be08037211 */ /* 0x000fe400078f10ff */
[----:B------:R-:W-:-:S02]  /*06d0*/  SHF.R.U32.HI R176, RZ, 0x3, R5 ;  /* 0x00000003ffb07819 */ /* 0x000fc40000011605 */
[----:B------:R-:W-:Y:S02]  /*06e0*/  SHF.R.S32.HI R3, RZ, 0x2, R3 ;  /* 0x00000002ff037819 */ /* 0x000fe40000011403 */
[----:B------:R-:W-:Y:S02]  /*06f0*/  LOP3.LUT R189, R189, 0xfffffe00, RZ, 0xc0, !PT ;  /* 0xfffffe00bdbd7812 */ /* 0x000fe400078ec0ff */
[----:B------:R-:W-:Y:S01]  /*0700*/  LOP3.LUT R4, R5, 0x8, R7, 0xf8, !PT ;  /* 0x0000000805047812 */ /* 0x000fe200078ef807 */
[C---:B------:R-:W-:Y:S01]  /*0710*/  IMAD R188, R181.reuse, 0x10, R3 ;  /* 0x00000010b5bc7824 */ /* 0x040fe200078e0203 */
[----:B------:R-:W-:Y:S01]  /*0720*/  LOP3.LUT R6, R176, R6, R5, 0x1e, !PT ;  /* 0x00000006b0067212 */ /* 0x000fe200078e1e05 */
[--C-:B------:R-:W-:Y:S01]  /*0730*/  IMAD R181, R181, 0x400, R189.reuse ;  /* 0x00000400b5b57824 */ /* 0x100fe200078e02bd */
[----:B------:R-:W-:Y:S01]  /*0740*/  LOP3.LUT R176, R4, R176, RZ, 0x3c, !PT ;  /* 0x000000b004b07212 */ /* 0x000fe200078e3cff */
[----:B------:R-:W-:Y:S01]  /*0750*/  IMAD R2, R2, 0x400, R189 ;  /* 0x0000040002027824 */ /* 0x000fe200078e02bd */
[----:B------:R-:W-:Y:S01]  /*0760*/  LOP3.LUT R189, R6, R189, RZ, 0xfc, !PT ;  /* 0x000000bd06bd7212 */ /* 0x000fe200078efcff */
[----:B------:R-:W-:Y:S01]  /*0770*/  VIADD R193, R188, 0xffffffc0 ;  /* 0xffffffc0bcc17836 */ /* 0x000fe20000000000 */
[----:B------:R-:W-:Y:S01]  /*0780*/  SEL R177, R211, 0xffffffe0, !P4 ;  /* 0xffffffe0d3b17807 */ /* 0x000fe20006000000 */
[----:B------:R-:W-:Y:S01]  /*0790*/  IMAD.IADD R181, R181, 0x1, R176 ;  /* 0x00000001b5b57824 */ /* 0x000fe200078e02b0 */
[----:B------:R-:W-:Y:S01]  /*07a0*/  LEA R199, R199, UR4, 0x1 ;  /* 0x00000004c7c77c11 */ /* 0x000fe2000f8e08ff */
[----:B------:R-:W-:Y:S01]  /*07b0*/  IMAD.SHL.U32 R173, R189, 0x2, RZ ;  /* 0x00000002bdad7824 */ /* 0x000fe200078e00ff */
[----:B------:R-:W-:Y:S01]  /*07c0*/  SEL R178, R178, 0xffffffc0, !P3 ;  /* 0xffffffc0b2b27807 */ /* 0x000fe20005800000 */
[----:B------:R-:W-:Y:S01]  /*07d0*/  IMAD.IADD R176, R176, 0x1, R2 ;  /* 0x00000001b0b07824 */ /* 0x000fe200078e0202 */
[----:B------:R-:W-:Y:S01]  /*07e0*/  SEL R211, R211, 0xffffffe0, !P1 ;  /* 0xffffffe0d3d37807 */ /* 0x000fe20004800000 */
[C---:B------:R-:W-:Y:S01]  /*07f0*/  VIADD R201, R199.reuse, 0x40 ;  /* 0x00000040c7c97836 */ /* 0x040fe20000000000 */
[----:B------:R-:W-:Y:S01]  /*0800*/  LEA R179, R180, UR5, 0x1 ;  /* 0x00000005b4b37c11 */ /* 0x000fe2000f8e08ff */
[C---:B------:R-:W-:Y:S01]  /*0810*/  @P2 VIADD R201, R199.reuse, 0xffffffc0 ;  /* 0xffffffc0c7c92836 */ /* 0x040fe20000000000 */
[----:B------:R-:W-:Y:S01]  /*0820*/  LEA R200, R200, UR6, 0x1 ;  /* 0x00000006c8c87c11 */ /* 0x000fe2000f8e08ff */
[----:B------:R-:W-:Y:S01]  /*0830*/  VIADD R202, R199, 0x420 ;  /* 0x00000420c7ca7836 */ /* 0x000fe20000000000 */
[----:B------:R-:W-:Y:S01]  /*0840*/  LOP3.LUT R13, R13, 0x8, R15, 0xf8, !PT ;  /* 0x000000080d0d7812 */ /* 0x000fe200078ef80f */
[C---:B------:R-:W-:Y:S01]  /*0850*/  IMAD.IADD R178, R179.reuse, 0x1, R178 ;  /* 0x00000001b3b27824 */ /* 0x040fe200078e02b2 */
[----:B------:R-:W-:Y:S01]  /*0860*/  SEL R206, R206, 0x10, !P0 ;  /* 0x00000010cece7807 */ /* 0x000fe20004000000 */
[----:B------:R-:W-:Y:S01]  /*0870*/  IMAD.IADD R204, R200, 0x1, R211 ;  /* 0x00000001c8cc7824 */ /* 0x000fe200078e02d3 */
[----:B------:R-:W-:Y:S01]  /*0880*/  SHF.R.S32.HI R192, RZ, 0x1f, R193 ;  /* 0x0000001fffc07819 */ /* 0x000fe200000114c1 */
[----:B------:R-:W-:Y:S01]  /*0890*/  IMAD.IADD R179, R179, 0x1, R177 ;  /* 0x00000001b3b37824 */ /* 0x000fe200078e02b1 */
[----:B------:R-:W-:Y:S01]  /*08a0*/  LOP3.LUT R175, R12, R13, R175, 0xf6, !PT ;  /* 0x0000000d0caf7212 */ /* 0x000fe200078ef6af */
[----:B------:R-:W-:Y:S01]  /*08b0*/  IMAD.IADD R205, R200, 0x1, R206 ;  /* 0x00000001c8cd7824 */ /* 0x000fe200078e02ce */
[----:B------:R-:W-:Y:S01]  /*08c0*/  SHF.L.U64.HI R192, R193, 0x2, R192 ;  /* 0x00000002c1c07819 */ /* 0x000fe200000102c0 */
[----:B------:R-:W-:Y:S01]  /*08d0*/  IMAD.IADD R203, R211, 0x1, R199 ;  /* 0x00000001d3cb7824 */ /* 0x000fe200078e02c7 */
[----:B------:R-:W-:Y:S01]  /*08e0*/  IADD3 R174, R173, 0x4000, R174 ;  /* 0x00004000adae7810 */ /* 0x000fe20007ffe0ae */
[----:B------:R-:W-:Y:S01]  /*08f0*/  IMAD.SHL.U32 R193, R193, 0x4, RZ ;  /* 0x00000004c1c17824 */ /* 0x000fe200078e00ff */
[----:B------:R-:W-:Y:S01]  /*0900*/  LEA R195, R191, UR6, 0x1 ;  /* 0x00000006bfc37c11 */ /* 0x000fe2000f8e08ff */
[----:B------:R-:W-:Y:S01]  /*0910*/  IMAD.IADD R177, R177, 0x1, R178 ;  /* 0x00000001b1b17824 */ /* 0x000fe200078e02b2 */
[----:B------:R-:W-:Y:S01]  /*0920*/  SHF.R.S32.HI R194, RZ, 0x1f, R188 ;  /* 0x0000001fffc27819 */ /* 0x000fe200000114bc */
[----:B------:R-:W-:Y:S01]  /*0930*/  @P1 VIADD R202, R199, 0x3e0 ;  /* 0x000003e0c7ca1836 */ /* 0x000fe20000000000 */
[----:B------:R-:W-:Y:S01]  /*0940*/  LEA R175, R175, UR6, 0x1 ;  /* 0x00000006afaf7c11 */ /* 0x000fe2000f8e08ff */
[----:B------:R-:W-:Y:S01]  /*0950*/  IMAD.IADD R206, R206, 0x1, R204 ;  /* 0x00000001cece7824 */ /* 0x000fe200078e02cc */
[----:B------:R-:W-:Y:S01]  /*0960*/  LEA R176, R176, UR5, 0x1 ;  /* 0x00000005b0b07c11 */ /* 0x000fe2000f8e08ff */
[----:B------:R-:W-:-:S02]  /*0970*/  VIADD R173, R173, UR4 ;  /* 0x00000004adad7c36 */ /* 0x000fc40008000000 */
[----:B---34-:R-:W-:-:S07]  /*0980*/  IMAD.IADD R211, R211, 0x1, R201 ;  /* 0x00000001d3d37824 */ /* 0x018fce00078e02c9 */
.L_x_114:
[----:B-1----:R-:W1:Y:S01]  /*0990*/  LDC.64 R4, c[0x0][0x2f0] ;  /* 0x0000bc00ff047b82 */ /* 0x002e620000000a00 */
[----:B--2---:R-:W-:Y:S01]  /*09a0*/  IMAD.SHL.U32 R6, R197, 0x4, RZ ;  /* 0x00000004c5067824 */ /* 0x004fe200078e00ff */
[----:B------:R-:W-:Y:S01]  /*09b0*/  SHF.R.S32.HI R16, RZ, 0x1f, R197 ;  /* 0x0000001fff107819 */ /* 0x000fe200000114c5 */
[----:B------:R-:W-:-:S03]  /*09c0*/  IMAD.MOV.U32 R19, RZ, RZ, -0x1 ;  /* 0xffffffffff137424 */ /* 0x000fc600078e00ff */
[----:B------:R-:W-:Y:S02]  /*09d0*/  SHF.L.U64.HI R0, R197, 0x2, R16 ;  /* 0x00000002c5007819 */ /* 0x000fe40000010210 */
[----:B------:R-:W2:Y:S01]  /*09e0*/  LDC.64 R2, c[0x0][0x308] ;  /* 0x0000c200ff027b82 */ /* 0x000ea20000000a00 */
[----:B-1----:R-:W-:-:S04]  /*09f0*/  ISETP.NE.U32.AND P0, PT, R4, RZ, PT ;  /* 0x000000ff0400720c */ /* 0x002fc80003f05070 */
[----:B------:R-:W-:Y:S02]  /*0a00*/  ISETP.NE.AND.EX P4, PT, R5, RZ, PT, P0 ;  /* 0x000000ff0500720c */ /* 0x000fe40003f85300 */
[----:B------:R-:W-:Y:S02]  /*0a10*/  IADD3 R4, P0, R6, R4, RZ ;  /* 0x0000000406047210 */ /* 0x000fe40007f1e0ff */
[----:B--2---:R-:W-:-:S03]  /*0a20*/  ISETP.NE.U32.AND P2, PT, R2, RZ, PT ;  /* 0x000000ff0200720c */ /* 0x004fc60003f45070 */
[----:B------:R-:W-:Y:S01]  /*0a30*/  IMAD.X R5, R0, 0x1, R5, P0 ;  /* 0x0000000100057824 */ /* 0x000fe200000e0605 */
[----:B------:R-:W-:-:S04]  /*0a40*/  ISETP.NE.U32.AND P0, PT, RZ, UR12, PT ;  /* 0x0000000cff007c0c */ /* 0x000fc8000bf05070 */
[----:B------:R-:W-:Y:S01]  /*0a50*/  ISETP.NE.AND.EX P1, PT, RZ, UR13, PT, P0 ;  /* 0x0000000dff007c0c */ /* 0x000fe2000bf25300 */
[----:B------:R-:W2:Y:S01]  /*0a60*/  @P4 LDG.E R19, desc[UR16][R4.64] ;  /* 0x0000001004134981 */ /* 0x000ea2000c1e1900 */
[----:B------:R-:W-:-:S03]  /*0a70*/  ISETP.NE.AND.EX P0, PT, R3, RZ, PT, P2 ;  /* 0x000000ff0300720c */ /* 0x000fc60003f05320 */
[----:B------:R1:W2:Y:S01]  /*0a80*/  @P4 LDG.E R18, desc[UR16][R4.64+0x4] ;  /* 0x0000041004124981 */ /* 0x0002a2000c1e1900 */
[----:B------:R-:W-:-:S07]  /*0a90*/  IMAD.MOV.U32 R223, RZ, RZ, RZ ;  /* 0x000000ffffdf7224 */ /* 0x000fce00078e00ff */
[C---:B------:R-:W-:Y:S02]  /*0aa0*/  @P1 IADD3 R8, P3, R6.reuse, UR12, RZ ;  /* 0x0000000c06081c10 */ /* 0x040fe4000ff7e0ff */
[----:B------:R-:W-:Y:S02]  /*0ab0*/  @P0 IADD3 R2, P2, R6, R2, RZ ;  /* 0x0000000206020210 */ /* 0x000fe40007f5e0ff */
[----:B------:R-:W-:-:S03]  /*0ac0*/  @P1 IADD3.X R9, R0, UR13, RZ, P3, !PT ;  /* 0x0000000d00091c10 */ /* 0x000fc60009ffe4ff */
[----:B------:R-:W-:Y:S02]  /*0ad0*/  @P0 IMAD.X R3, R0, 0x1, R3, P2 ;  /* 0x0000000100030824 */ /* 0x000fe400010e0603 */
[----:B------:R-:W3:Y:S04]  /*0ae0*/  @P1 LDG.E R223, desc[UR16][R8.64] ;  /* 0x0000001008df1981 */ /* 0x000ee8000c1e1900 */
[----:B----4-:R4:W3:Y:S01]  /*0af0*/  @P0 LDG.E R222, desc[UR16][R2.64] ;  /* 0x0000001002de0981 */ /* 0x0108e2000c1e1900 */
[----:B------:R-:W4:Y:S08]  /*0b00*/  LDC.U8 R7, c[0x0][0x3c2] ;  /* 0x0000f080ff077b82 */ /* 0x000f300000000000 */
[----:B-1----:R-:W1:Y:S08]  /*0b10*/  LDC.64 R4, c[0x0][0x2f8] ;  /* 0x0000be00ff047b82 */ /* 0x002e700000000a00 */
[----:B------:R-:W1:Y:S01]  /*0b20*/  @!P0 LDC.64 R2, c[0x0][0x318] ;  /* 0x0000c600ff028b82 */ /* 0x000e620000000a00 */
[----:B----4-:R-:W-:-:S02]  /*0b30*/  ISETP.NE.AND P3, PT, R7, RZ, PT ;  /* 0x000000ff0700720c */ /* 0x010fc40003f65270 */
[----:B-1----:R-:W-:-:S04]  /*0b40*/  ISETP.EQ.U32.AND P1, PT, R4, RZ, PT ;  /* 0x000000ff0400720c */ /* 0x002fc80003f22070 */
[----:B------:R-:W-:Y:S02]  /*0b50*/  ISETP.EQ.OR.EX P2, PT, R5, RZ, !P3, P1 ;  /* 0x000000ff0500720c */ /* 0x000fe40005f42710 */
[----:B------:R-:W-:Y:S01]  /*0b60*/  IADD3 R6, P1, R6, R4, RZ ;  /* 0x0000000406067210 */ /* 0x000fe20007f3e0ff */
[----:B------:R-:W-:-:S04]  /*0b70*/  IMAD.MOV.U32 R224, RZ, RZ, -0x1 ;  /* 0xffffffffffe07424 */ /* 0x000fc800078e00ff */
[----:B------:R-:W-:Y:S02]  /*0b80*/  IMAD.X R7, R0, 0x1, R5, P1 ;  /* 0x0000000100077824 */ /* 0x000fe400008e0605 */
[----:B------:R-:W1:Y:S01]  /*0b90*/  @!P0 LDC R0, c[0x0][0x2cc] ;  /* 0x0000b300ff008b82 */ /* 0x000e620000000800 */
[----:B------:R-:W-:-:S03]  /*0ba0*/  @!P0 ISETP.NE.U32.AND P1, PT, R2, RZ, PT ;  /* 0x000000ff0200820c */ /* 0x000fc60003f25070 */
[----:B-----5:R4:W5:Y:S01]  /*0bb0*/  @!P2 LDG.E R224, desc[UR16][R6.64] ;  /* 0x0000001006e0a981 */ /* 0x020962000c1e1900 */
[----:B------:R-:W-:Y:S02]  /*0bc0*/  ISETP.NE.U32.AND P2, PT, R4, RZ, PT ;  /* 0x000000ff0400720c */ /* 0x000fe40003f45070 */
[----:B------:R-:W-:Y:S02]  /*0bd0*/  @!P0 ISETP.NE.AND.EX P1, PT, R3, RZ, PT, P1 ;  /* 0x000000ff0300820c */ /* 0x000fe40003f25310 */
[----:B------:R-:W2:Y:S01]  /*0be0*/  LDC R3, c[0x0][0x2c8] ;  /* 0x0000b200ff037b82 */ /* 0x000ea20000000800 */
[----:B------:R-:W-:Y:S02]  /*0bf0*/  ISETP.NE.AND.EX P2, PT, R5, RZ, PT, P2 ;  /* 0x000000ff0500720c */ /* 0x000fe40003f45320 */
[----:B-1----:R-:W-:Y:S01]  /*0c00*/  @!P0 SEL R2, R0, RZ, P1 ;  /* 0x000000ff00028207 */ /* 0x002fe20000800000 */
[----:B--2---:R-:W-:-:S06]  /*0c10*/  @P4 IMAD.IADD R18, R18, 0x1, -R19 ;  /* 0x0000000112124824 */ /* 0x004fcc00078e0a13 */
[----:B------:R-:W1:Y:S01]  /*0c20*/  @!P4 LDC R18, c[0x0][0x2c4] ;  /* 0x0000b100ff12cb82 */ /* 0x000e620000000800 */
[----:B---3--:R-:W-:-:S03]  /*0c30*/  @P0 IMAD.IADD R222, R222, 0x1, -R223 ;  /* 0x00000001dede0824 */ /* 0x008fc600078e0adf */
[----:B----4-:R-:W-:Y:S05]  /*0c40*/  @!P2 BRA `(.L_x_46) ;  /* 0x00000000000ca947 */ /* 0x010fea0003800000 */
[----:B------:R-:W2:Y:S02]  /*0c50*/  @P3 LDG.E R3, desc[UR16][R6.64+0x4] ;  /* 0x0000041006033981 */ /* 0x000ea4000c1e1900 */
[----:B--2--5:R-:W-:-:S06]  /*0c60*/  @P3 IADD3 R3, R3, -R224, RZ ;  /* 0x800000e003033210 */ /* 0x024fcc0007ffe0ff */
[----:B------:R2:W5:Y:S02]  /*0c70*/  @!P3 LDG.E R3, desc[UR16][R6.64] ;  /* 0x000000100603b981 */ /* 0x000564000c1e1900 */
.L_x_46:
[----:B------:R-:W-:Y:S01]  /*0c80*/  IMAD.SHL.U32 R0, R198, 0x80, RZ ;  /* 0x00000080c6007824 */ /* 0x000fe200078e00ff */
[----:B-----5:R-:W-:-:S04]  /*0c90*/  @!P0 IADD3 R222, R2, R3, -R223 ;  /* 0x0000000302de8210 */ /* 0x020fc80007ffe8df */
[----:B------:R-:W-:-:S13]  /*0ca0*/  ISETP.GT.AND P0, PT, R222, R0, PT ;  /* 0x00000000de00720c */ /* 0x000fda0003f04270 */
[----:B------:R-:W-:Y:S05]  /*0cb0*/  @!P0 BRA `(.L_x_47) ;  /* 0x0000006c00ac8947 */ /* 0x000fea0003800000 */
[----:B------:R-:W3:Y:S01]  /*0cc0*/  LDC R25, c[0x0][0x278] ;  /* 0x00009e00ff197b82 */ /* 0x000ee20000000800 */
[----:B-1----:R-:W-:Y:S01]  /*0cd0*/  VIADD R4, R18, 0x3f ;  /* 0x0000003f12047836 */ /* 0x002fe20000000000 */
[----:B------:R-:W-:Y:S01]  /*0ce0*/  IABS R10, R196 ;  /* 0x000000c4000a7213 */ /* 0x000fe20000000000 */
        /* <DEDUP_REMOVED lines=9> */
[----:B------:R-:W4:Y:S01]  /*0d80*/  S2R R31, SR_CTAID.X ;  /* 0x00000000001f7919 */ /* 0x000f220000002500 */
[----:B------:R-:W-:-:S02]  /*0d90*/  ISETP.NE.AND P0, PT, R19, -0x1, PT ;  /* 0xffffffff1300780c */ /* 0x000fc40003f05270 */
[----:B------:R-:W-:Y:S01]  /*0da0*/  LOP3.LUT R22, R20, 0xffffffc0, RZ, 0xc0, !PT ;  /* 0xffffffc014167812 */ /* 0x000fe200078ec0ff */
[----:B------:R-:W5:Y:S01]  /*0db0*/  LDC.U8 R9, c[0x0][0x3d8] ;  /* 0x0000f600ff097b82 */ /* 0x000f620000000000 */
[----:B------:R-:W-:-:S03]  /*0dc0*/  @P1 IMAD.IADD R42, R223, 0x1, R224 ;  /* 0x00000001df2a1824 */ /* 0x000fc600078e02e0 */
[----:B------:R-:W-:Y:S01]  /*0dd0*/  VIADD R22, R22, 0xffffffc0 ;  /* 0xffffffc016167836 */ /* 0x000fe20000000000 */
[----:B---3--:R-:W-:-:S03]  /*0de0*/  IABS R8, R25 ;  /* 0x0000001900087213 */ /* 0x008fc60000000000 */
[----:B------:R-:W3:Y:S01]  /*0df0*/  LDC.64 R4, c[0x0][0x240] ;  /* 0x00009000ff047b82 */ /* 0x000ee20000000a00 */
[----:B------:R-:W-:Y:S01]  /*0e00*/  IADD3 R30, P2, R22, R30, RZ ;  /* 0x0000001e161e7210 */ /* 0x000fe20007f5e0ff */
[----:B--2---:R-:W2:Y:S01]  /*0e10*/  I2F.RP R6, R8 ;  /* 0x0000000800067306 */ /* 0x004ea20000209400 */
[----:B------:R-:W-:-:S03]  /*0e20*/  SHF.R.S32.HI R21, RZ, 0x1f, R22 ;  /* 0x0000001fff157819 */ /* 0x000fc60000011416 */
[----:B------:R-:W-:Y:S01]  /*0e30*/  IMAD R36, R30, UR9, RZ ;  /* 0x000000091e247c24 */ /* 0x000fe2000f8e02ff */
[----:B------:R-:W-:Y:S01]  /*0e40*/  ISETP.NE.AND P6, PT, R25, RZ, PT ;  /* 0x000000ff1900720c */ /* 0x000fe20003fc5270 */
[-C--:B-1----:R-:W-:Y:S01]  /*0e50*/  IMAD R23, R16, R2.reuse, RZ ;  /* 0x0000000210177224 */ /* 0x082fe200078e02ff */
[----:B------:R-:W1:Y:S01]  /*0e60*/  LDC R35, c[0x0][0x2d4] ;  /* 0x0000b500ff237b82 */ /* 0x000e620000000800 */
[----:B------:R-:W-:-:S04]  /*0e70*/  IMAD.WIDE.U32 R14, R197, R2, RZ ;  /* 0x00000002c50e7225 */ /* 0x000fc800078e00ff */
[C---:B------:R-:W-:Y:S01]  /*0e80*/  IMAD R23, R197.reuse, R3, R23 ;  /* 0x00000003c5177224 */ /* 0x040fe200078e0217 */
[----:B------:R-:W-:Y:S02]  /*0e90*/  SHF.L.U64.HI R3, R197, 0x7, R16 ;  /* 0x00000007c5037819 */ /* 0x000fe40000010210 */
[----:B------:R-:W4:Y:S01]  /*0ea0*/  LDC R33, c[0x0][0x2c4] ;  /* 0x0000b100ff217b82 */ /* 0x000f220000000800 */
[----:B--2---:R-:W2:Y:S01]  /*0eb0*/  MUFU.RCP R6, R6 ;  /* 0x0000000600067308 */ /* 0x004ea20000001000 */
[----:B------:R-:W-:Y:S01]  /*0ec0*/  SEL R3, R3, RZ, P4 ;  /* 0x000000ff03037207 */ /* 0x000fe20002000000 */
[----:B------:R-:W-:-:S03]  /*0ed0*/  IMAD.IADD R23, R15, 0x1, R23 ;  /* 0x000000010f177824 */ /* 0x000fc600078e0217 */
[----:B------:R-:W-:Y:S01]  /*0ee0*/  IADD3.X R2, R21, R3, RZ, P2, !PT ;  /* 0x0000000315027210 */ /* 0x000fe200017fe4ff */
[----:B---3--:R-:W-:Y:S01]  /*0ef0*/  IMAD.WIDE.U32 R12, R19, R4, RZ ;  /* 0x00000004130c7225 */ /* 0x008fe200078e00ff */
[----:B-----5:R-:W-:Y:S01]  /*0f00*/  ISETP.NE.AND P2, PT, R9, RZ, PT ;  /* 0x000000ff0900720c */ /* 0x020fe20003f45270 */
[----:B------:R-:W3:Y:S02]  /*0f10*/  LDC.U8 R34, c[0x0][0x480] ;  /* 0x00012000ff227b82 */ /* 0x000ee40000000000 */
[----:B------:R-:W-:Y:S01]  /*0f20*/  IMAD R36, R2, UR8, R36 ;  /* 0x0000000802247c24 */ /* 0x000fe2000f8e0224 */
[----:B------:R-:W-:Y:S01]  /*0f30*/  SEL R24, R14, R12, !P0 ;  /* 0x0000000c0e187207 */ /* 0x000fe20004000000 */
[----:B------:R-:W-:Y:S01]  /*0f40*/  IMAD R11, R19, R5, RZ ;  /* 0x00000005130b7224 */ /* 0x000fe200078e02ff */
[----:B------:R-:W-:Y:S02]  /*0f50*/  LOP3.LUT R12, R196, R25, RZ, 0x3c, !PT ;  /* 0x00000019c40c7212 */ /* 0x000fe400078e3cff */
[----:B-1----:R-:W-:Y:S01]  /*0f60*/  SHF.R.S32.HI R38, RZ, 0x1f, R35 ;  /* 0x0000001fff267819 */ /* 0x002fe20000011423 */
[----:B------:R-:W1:Y:S01]  /*0f70*/  @P1 LDC.64 R2, c[0x0][0x248] ;  /* 0x00009200ff021b82 */ /* 0x000e620000000a00 */
[----:B--2---:R-:W-:Y:S01]  /*0f80*/  VIADD R6, R6, 0xffffffe ;  /* 0x0ffffffe06067836 */ /* 0x004fe20000000000 */
[----:B------:R-:W-:Y:S01]  /*0f90*/  ISETP.GE.AND P4, PT, R12, RZ, PT ;  /* 0x000000ff0c00720c */ /* 0x000fe20003f86270 */
[----:B------:R-:W-:Y:S01]  /*0fa0*/  @P0 IMAD.IADD R23, R13, 0x1, R11 ;  /* 0x000000010d170824 */ /* 0x000fe200078e020b */
[----:B------:R-:W-:Y:S01]  /*0fb0*/  @P1 IADD3 R14, R223, R224, RZ ;  /* 0x000000e0df0e1210 */ /* 0x000fe20007ffe0ff */
[----:B------:R-:W2:Y:S01]  /*0fc0*/  F2I.FTZ.U32.TRUNC.NTZ R7, R6 ;  /* 0x0000000600077305 */ /* 0x000ea2000021f000 */
[----:B------:R-:W-:-:S02]  /*0fd0*/  IMAD R38, R38, R197, RZ ;  /* 0x000000c526267224 */ /* 0x000fc400078e02ff */
[----:B------:R-:W3:Y:S01]  /*0fe0*/  @P0 LDC.64 R12, c[0x0][0x420] ;  /* 0x00010800ff0c0b82 */ /* 0x000ee20000000a00 */
[----:B------:R-:W-:-:S04]  /*0ff0*/  IMAD.WIDE.U32 R40, R197, R35, RZ ;  /* 0x00000023c5287225 */ /* 0x000fc800078e00ff */
[----:B------:R-:W-:Y:S02]  /*1000*/  IMAD R38, R16, R35, R38 ;  /* 0x0000002310267224 */ /* 0x000fe400078e0226 */
[----:B------:R-:W-:Y:S01]  /*1010*/  IMAD R37, R40, UR9, RZ ;  /* 0x0000000928257c24 */ /* 0x000fe2000f8e02ff */
[----:B------:R-:W3:Y:S01]  /*1020*/  @P2 LDC R32, c[0x0][0x2e4] ;  /* 0x0000b900ff202b82 */ /* 0x000ee20000000800 */
[----:B------:R-:W-:Y:S01]  /*1030*/  IMAD.IADD R38, R41, 0x1, R38 ;  /* 0x0000000129267824 */ /* 0x000fe200078e0226 */
[----:B--2---:R-:W-:Y:S02]  /*1040*/  IADD3 R17, RZ, -R7, RZ ;  /* 0x80000007ff117210 */ /* 0x004fe40007ffe0ff */
[----:B------:R-:W-:Y:S01]  /*1050*/  MOV R6, RZ ;  /* 0x000000ff00067202 */ /* 0x000fe20000000f00 */
[----:B-1----:R-:W-:Y:S02]  /*1060*/  @P1 IMAD R26, R14, R3, RZ ;  /* 0x000000030e1a1224 */ /* 0x002fe400078e02ff */
[----:B------:R-:W-:-:S02]  /*1070*/  IMAD R17, R17, R8, RZ ;  /* 0x0000000811117224 */ /* 0x000fc400078e02ff */
[----:B------:R-:W-:-:S04]  /*1080*/  @P1 IMAD.WIDE.U32 R14, R14, R2, RZ ;  /* 0x000000020e0e1225 */ /* 0x000fc800078e00ff */
[----:B------:R-:W-:Y:S01]  /*1090*/  IMAD.HI.U32 R17, R7, R17, R6 ;  /* 0x0000001107117227 */ /* 0x000fe200078e0006 */
[----:B------:R-:W-:-:S03]  /*10a0*/  @P1 IADD3 R26, R15, R26, RZ ;  /* 0x0000001a0f1a1210 */ /* 0x000fc60007ffe0ff */
[----:B------:R-:W-:Y:S02]  /*10b0*/  @P1 IMAD.MOV.U32 R27, RZ, RZ, R14 ;  /* 0x000000ffff1b1224 */ /* 0x000fe400078e000e */
[----:B------:R-:W-:-:S05]  /*10c0*/  IMAD.HI.U32 R17, R17, R10, RZ ;  /* 0x0000000a11117227 */ /* 0x000fca00078e00ff */
[----:B------:R-:W-:-:S05]  /*10d0*/  IADD3 R6, -R17, RZ, RZ ;  /* 0x000000ff11067210 */ /* 0x000fca0007ffe1ff */
[C---:B------:R-:W-:Y:S02]  /*10e0*/  IMAD R10, R8.reuse, R6, R10 ;  /* 0x00000006080a7224 */ /* 0x040fe400078e020a */
[----:B------:R-:W1:Y:S03]  /*10f0*/  @P1 LDC.64 R6, c[0x0][0x250] ;  /* 0x00009400ff061b82 */ /* 0x000e660000000a00 */
[----:B------:R-:W-:-:S13]  /*1100*/  ISETP.GT.U32.AND P3, PT, R8, R10, PT ;  /* 0x0000000a0800720c */ /* 0x000fda0003f64070 */
[-C--:B------:R-:W-:Y:S02]  /*1110*/  @!P3 IADD3 R10, R10, -R8.reuse, RZ ;  /* 0x800000080a0ab210 */ /* 0x080fe40007ffe0ff */
[----:B------:R-:W-:Y:S02]  /*1120*/  @!P3 IADD3 R17, R17, 0x1, RZ ;  /* 0x000000011111b810 */ /* 0x000fe40007ffe0ff */
[----:B------:R-:W-:Y:S02]  /*1130*/  ISETP.GE.U32.AND P5, PT, R10, R8, PT ;  /* 0x000000080a00720c */ /* 0x000fe40003fa6070 */
[----:B------:R-:W2:Y:S01]  /*1140*/  LDC.64 R8, c[0x0][0x488] ;  /* 0x00012200ff087b82 */ /* 0x000ea20000000a00 */
[C---:B-1----:R-:W-:Y:S02]  /*1150*/  @P1 IMAD R28, R42.reuse, R7, RZ ;  /* 0x000000072a1c1224 */ /* 0x042fe400078e02ff */
[----:B------:R-:W-:-:S05]  /*1160*/  @P1 IMAD.WIDE.U32 R42, R42, R6, RZ ;  /* 0x000000062a2a1225 */ /* 0x000fca00078e00ff */
[----:B------:R-:W1:Y:S01]  /*1170*/  @!P0 LDC.64 R10, c[0x0][0x418] ;  /* 0x00010600ff0a8b82 */ /* 0x000e620000000a00 */
[----:B------:R-:W-:Y:S01]  /*1180*/  @P1 IADD3 R28, R43, R28, RZ ;  /* 0x0000001c2b1c1210 */ /* 0x000fe20007ffe0ff */
[----:B------:R-:W-:Y:S02]  /*1190*/  @P1 IMAD.MOV.U32 R29, RZ, RZ, R42 ;  /* 0x000000ffff1d1224 */ /* 0x000fe400078e002a */
[----:B------:R-:W-:-:S05]  /*11a0*/  @P5 VIADD R17, R17, 0x1 ;  /* 0x0000000111115836 */ /* 0x000fca0000000000 */
[----:B------:R-:W-:Y:S01]  /*11b0*/  @!P4 IADD3 R17, -R17, RZ, RZ ;  /* 0x000000ff1111c210 */ /* 0x000fe20007ffe1ff */
[----:B---34-:R-:W-:Y:S06]  /*11c0*/  @P1 BRA `(.L_x_48) ;  /* 0x0000000000301947 */ /* 0x018fec0003800000 */
[----:B------:R-:W3:Y:S01]  /*11d0*/  LDC.64 R2, c[0x0][0x248] ;  /* 0x00009200ff027b82 */ /* 0x000ee20000000a00 */
[----:B------:R-:W-:-:S07]  /*11e0*/  SHF.R.S32.HI R27, RZ, 0x1f, R223 ;  /* 0x0000001fff1b7819 */ /* 0x000fce00000114df */
[----:B------:R-:W4:Y:S01]  /*11f0*/  LDC.64 R14, c[0x0][0x230] ;  /* 0x00008c00ff0e7b82 */ /* 0x000f220000000a00 */
[-C--:B---3--:R-:W-:Y:S02]  /*1200*/  IMAD R27, R27, R2.reuse, RZ ;  /* 0x000000021b1b7224 */ /* 0x088fe400078e02ff */
[----:B------:R-:W-:-:S04]  /*1210*/  IMAD.WIDE.U32 R42, R223, R2, RZ ;  /* 0x00000002df2a7225 */ /* 0x000fc800078e00ff */
[----:B------:R-:W-:Y:S02]  /*1220*/  IMAD R27, R223, R3, R27 ;  /* 0x00000003df1b7224 */ /* 0x000fe400078e021b */
[----:B----4-:R-:W-:-:S03]  /*1230*/  IMAD R26, R16, R14, RZ ;  /* 0x0000000e101a7224 */ /* 0x010fc600078e02ff */
[----:B------:R-:W-:Y:S01]  /*1240*/  IADD3 R43, R43, R27, RZ ;  /* 0x0000001b2b2b7210 */ /* 0x000fe20007ffe0ff */
[C---:B------:R-:W-:Y:S02]  /*1250*/  IMAD R26, R197.reuse, R15, R26 ;  /* 0x0000000fc51a7224 */ /* 0x040fe400078e021a */
[----:B------:R-:W-:-:S05]  /*1260*/  IMAD.WIDE.U32 R14, R197, R14, R42 ;  /* 0x0000000ec50e7225 */ /* 0x000fca00078e002a */
[----:B------:R-:W-:Y:S02]  /*1270*/  IADD3 R26, R15, R26, RZ ;  /* 0x0000001a0f1a7210 */ /* 0x000fe40007ffe0ff */
[----:B------:R-:W-:Y:S02]  /*1280*/  MOV R27, R14 ;  /* 0x0000000e001b7202 */ /* 0x000fe40000000f00 */
.L_x_48:
[----:B------:R-:W-:Y:S05]  /*1290*/  @P1 BRA `(.L_x_49) ;  /* 0x0000000000301947 */ /* 0x000fea0003800000 */
        /* <DEDUP_REMOVED lines=11> */
[----:B------:R-:W-:-:S07]  /*1350*/  MOV R29, R14 ;  /* 0x0000000e001d7202 */ /* 0x000fce0000000f00 */
.L_x_49:
[----:B------:R-:W-:Y:S01]  /*1360*/  @P0 IMAD.WIDE.U32 R14, R19, R12, RZ ;  /* 0x0000000c130e0225 */ /* 0x000fe200078e00ff */
[----:B------:R-:W-:Y:S02]  /*1370*/  ISETP.NE.AND P5, PT, R34, RZ, PT ;  /* 0x000000ff2200720c */ /* 0x000fe40003fa5270 */
[----:B------:R-:W-:Y:S01]  /*1380*/  @!P6 LOP3.LUT R17, RZ, R25, RZ, 0x33, !PT ;  /* 0x00000019ff11e212 */ /* 0x000fe200078e33ff */
[----:B------:R-:W-:Y:S02]  /*1390*/  IMAD R37, R38, UR8, R37 ;  /* 0x0000000826257c24 */ /* 0x000fe4000f8e0225 */
[----:B------:R-:W-:-:S04]  /*13a0*/  IMAD.WIDE.U32 R40, R40, UR8, RZ ;  /* 0x0000000828287c25 */ /* 0x000fc8000f8e00ff */
[----:B------:R-:W-:Y:S01]  /*13b0*/  @P0 IMAD R13, R19, R13, R15 ;  /* 0x0000000d130d0224 */ /* 0x000fe200078e020f */
[----:B------:R-:W-:Y:S01]  /*13c0*/  IADD3 R37, R41, R37, RZ ;  /* 0x0000002529257210 */ /* 0x000fe20007ffe0ff */
[----:B------:R-:W-:-:S04]  /*13d0*/  IMAD.WIDE.U32 R38, R19, UR8, RZ ;  /* 0x0000000813267c25 */ /* 0x000fc8000f8e00ff */
[----:B------:R-:W-:Y:S02]  /*13e0*/  IMAD R12, R19, UR9, RZ ;  /* 0x00000009130c7c24 */ /* 0x000fe4000f8e02ff */
[----:B------:R-:W-:Y:S02]  /*13f0*/  @P2 IMAD R15, R197, R33, RZ ;  /* 0x00000021c50f2224 */ /* 0x000fe400078e02ff */
[----:B-1----:R-:W-:Y:S01]  /*1400*/  @!P0 IMAD R16, R16, R10, RZ ;  /* 0x0000000a10108224 */ /* 0x002fe200078e02ff */
[----:B------:R-:W-:Y:S01]  /*1410*/  @P0 IADD3 R37, R39, R12, RZ ;  /* 0x0000000c27250210 */ /* 0x000fe20007ffe0ff */
[----:B------:R-:W-:Y:S01]  /*1420*/  @!P0 IMAD.WIDE.U32 R42, R197, R10, RZ ;  /* 0x0000000ac52a8225 */ /* 0x000fe200078e00ff */
[----:B------:R-:W-:Y:S02]  /*1430*/  SEL R10, R40, R38, !P0 ;  /* 0x00000026280a7207 */ /* 0x000fe40004000000 */
[----:B------:R-:W-:Y:S01]  /*1440*/  @P2 SEL R15, R15, R19, !P0 ;  /* 0x000000130f0f2207 */ /* 0x000fe20004000000 */
[----:B------:R-:W-:Y:S01]  /*1450*/  @!P0 IMAD R11, R197, R11, R16 ;  /* 0x0000000bc50b8224 */ /* 0x000fe200078e0210 */
[----:B------:R-:W-:Y:S01]  /*1460*/  @!P0 MOV R14, R42 ;  /* 0x0000002a000e8202 */ /* 0x000fe20000000f00 */
[----:B--2---:R-:W-:Y:S01]  /*1470*/  IMAD.WIDE.U32 R38, R31, R8, RZ ;  /* 0x000000081f267225 */ /* 0x004fe200078e00ff */
[----:B------:R-:W-:-:S02]  /*1480*/  SHF.R.S32.HI R12, RZ, 0x1f, R0 ;  /* 0x0000001fff0c7819 */ /* 0x000fc40000011400 */
[----:B------:R-:W-:Y:S01]  /*1490*/  @!P0 IADD3 R13, R43, R11, RZ ;  /* 0x0000000b2b0d8210 */ /* 0x000fe20007ffe0ff */
[----:B------:R-:W-:Y:S01]  /*14a0*/  @P2 IMAD R15, R196, R32, R15 ;  /* 0x00000020c40f2224 */ /* 0x000fe200078e020f */
[----:B------:R-:W-:Y:S01]  /*14b0*/  SEL R25, R38, RZ, P5 ;  /* 0x000000ff26197207 */ /* 0x000fe20002800000 */
[----:B------:R-:W-:Y:S01]  /*14c0*/  IMAD R9, R31, R9, R39 ;  /* 0x000000091f097224 */ /* 0x000fe200078e0227 */
[--C-:B------:R-:W-:Y:S01]  /*14d0*/  SHF.R.S32.HI R31, RZ, 0x1f, R196.reuse ;  /* 0x0000001fff1f7819 */ /* 0x100fe200000114c4 */
[----:B------:R-:W-:Y:S02]  /*14e0*/  @!P2 IMAD R11, R197, UR14, R196 ;  /* 0x0000000ec50bac24 */ /* 0x000fe4000f8e02c4 */
[----:B------:R-:W-:Y:S01]  /*14f0*/  IMAD R32, R196, UR4, RZ ;  /* 0x00000004c4207c24 */ /* 0x000fe2000f8e02ff */
[----:B------:R-:W-:Y:S01]  /*1500*/  SEL R16, R9, RZ, P5 ;  /* 0x000000ff09107207 */ /* 0x000fe20002800000 */
[----:B------:R-:W-:-:S03]  /*1510*/  IMAD.WIDE.U32 R38, R30, UR8, RZ ;  /* 0x000000081e267c25 */ /* 0x000fc6000f8e00ff */
[----:B------:R-:W-:Y:S01]  /*1520*/  SHF.R.S32.HI R30, RZ, 0x1f, R32 ;  /* 0x0000001fff1e7819 */ /* 0x000fe20000011420 */
[----:B------:R-:W-:Y:S01]  /*1530*/  @!P2 IMAD R15, R11, R33, RZ ;  /* 0x000000210b0fa224 */ /* 0x000fe200078e02ff */
[----:B------:R-:W-:Y:S02]  /*1540*/  IADD3 R36, R39, R36, RZ ;  /* 0x0000002427247210 */ /* 0x000fe40007ffe0ff */
[----:B------:R-:W-:Y:S01]  /*1550*/  SHF.R.S32.HI R11, RZ, 0x1f, R17 ;  /* 0x0000001fff0b7819 */ /* 0x000fe20000011411 */
        /* <DEDUP_REMOVED lines=8> */
.L_x_50:
[----:B------:R-:W-:-:S04]  /*15e0*/  IMAD R8, R197, UR14, R196 ;  /* 0x0000000ec5087c24 */ /* 0x000fc8000f8e02c4 */
[----:B------:R-:W-:-:S07]  /*15f0*/  IMAD R35, R8, R35, RZ ;  /* 0x0000002308237224 */ /* 0x000fce00078e02ff */
.L_x_51:
[----:B------:R-:W1:Y:S01]  /*1600*/  LDC.64 R8, c[0x0][0x420] ;  /* 0x00010800ff087b82 */ /* 0x000e620000000a00 */
[----:B------:R-:W-:Y:S01]  /*1610*/  UIMAD UR14, UR4, UR14, URZ ;  /* 0x0000000e040e72a4 */ /* 0x000fe2000f8e023f */
[----:B------:R-:W-:Y:S01]  /*1620*/  IADD3 R40, P0, R186, R14, RZ ;  /* 0x0000000eba287210 */ /* 0x000fe20007f1e0ff */
[----:B------:R-:W-:Y:S01]  /*1630*/  ULDC.64 UR10, c[0x0][0x210] ;  /* 0x00008400000a7ab9 */ /* 0x000fe20000000a00 */
[----:B------:R-:W-:Y:S01]  /*1640*/  SHF.R.S32.HI R187, RZ, 0x1f, R186 ;  /* 0x0000001fffbb7819 */ /* 0x000fe200000114ba */
[----:B------:R-:W-:Y:S01]  /*1650*/  USHF.L.U32 UR15, UR14, 0x6, URZ ;  /* 0x000000060e0f7899 */ /* 0x000fe2000800063f */
[----:B------:R-:W-:Y:S01]  /*1660*/  IADD3 R14, P4, R184, R22, RZ ;  /* 0x00000016b80e7210 */ /* 0x000fe20007f9e0ff */
[----:B------:R-:W-:Y:S01]  /*1670*/  IMAD R19, R183, UR14, R190 ;  /* 0x0000000eb7137c24 */ /* 0x000fe2000f8e02be */
[----:B------:R-:W-:Y:S01]  /*1680*/  IADD3 R35, R22, R35, RZ ;  /* 0x0000002316237210 */ /* 0x000fe20007ffe0ff */
[----:B------:R-:W-:Y:S01]  /*1690*/  IMAD.X R41, R187, 0x1, R13, P0 ;  /* 0x00000001bb297824 */ /* 0x000fe200000e060d */
[----:B------:R-:W-:Y:S01]  /*16a0*/  USHF.R.S32.HI UR4, URZ, 0x1f, UR15 ;  /* 0x0000001f3f047899 */ /* 0x000fe2000801140f */
[----:B------:R-:W-:Y:S01]  /*16b0*/  IADD3 R32, P3, P2, R38, UR15, R32 ;  /* 0x0000000f26207c10 */ /* 0x000fe2000fa7e020 */
[----:B------:R-:W-:Y:S01]  /*16c0*/  IMAD.WIDE.U32 R38, R14, R4, R186 ;  /* 0x000000040e267225 */ /* 0x000fe200078e00ba */
[----:B------:R-:W-:Y:S01]  /*16d0*/  IADD3 R15, R22, R15, RZ ;  /* 0x0000000f160f7210 */ /* 0x000fe20007ffe0ff */
[----:B------:R-:W-:Y:S01]  /*16e0*/  ULDC.64 UR8, c[0x0][0x3e0] ;  /* 0x0000f80000087ab9 */ /* 0x000fe20000000a00 */
[----:B------:R-:W-:Y:S01]  /*16f0*/  IADD3 R25, P1, P0, R25, R32, R10 ;  /* 0x0000002019197210 */ /* 0x000fe2000783e00a */
[----:B------:R-:W-:Y:S01]  /*1700*/  BSSY B1, `(.L_x_47) ;  /* 0x0000646000017945 */ /* 0x000fe20003800000 */
[----:B------:R-:W-:Y:S01]  /*1710*/  SHF.R.S32.HI R10, RZ, 0x1f, R184 ;  /* 0x0000001fff0a7819 */ /* 0x000fe200000114b8 */
[----:B------:R-:W2:Y:S01]  /*1720*/  LDC.64 R32, c[0x0][0x478] ;  /* 0x00011e00ff207b82 */ /* 0x000ea20000000a00 */
[----:B------:R-:W-:Y:S01]  /*1730*/  IADD3.X R30, R36, UR4, R30, P3, P2 ;  /* 0x00000004241e7c10 */ /* 0x000fe20009fe441e */
[----:B------:R-:W-:Y:S01]  /*1740*/  ULDC.64 UR4, c[0x0][0x428] ;  /* 0x00010a0000047ab9 */ /* 0x000fe20000000a00 */
[----:B------:R-:W-:-:S02]  /*1750*/  ISETP.GE.AND P3, PT, R18, 0x1, PT ;  /* 0x000000011200780c */ /* 0x000fc40003f66270 */
[----:B------:R-:W-:Y:S01]  /*1760*/  IADD3.X R16, R16, R30, R37, P1, P0 ;  /* 0x0000001e10107210 */ /* 0x000fe20000fe0425 */
[-C--:B-1----:R-:W-:Y:S01]  /*1770*/  IMAD R13, R21, R8.reuse, RZ ;  /* 0x00000008150d7224 */ /* 0x082fe200078e02ff */
[C---:B------:R-:W-:Y:S01]  /*1780*/  IADD3 R25, P0, R19.reuse, R25, RZ ;  /* 0x0000001913197210 */ /* 0x040fe20007f1e0ff */
[----:B------:R-:W-:Y:S01]  /*1790*/  IMAD.WIDE.U32 R40, R22, R8, R40 ;  /* 0x0000000816287225 */ /* 0x000fe200078e0028 */
[----:B------:R-:W1:Y:S01]  /*17a0*/  LDC.64 R36, c[0x0][0x2b0] ;  /* 0x0000ac00ff247b82 */ /* 0x000e620000000a00 */
[----:B------:R-:W-:Y:S02]  /*17b0*/  LEA.HI.SX32 R20, R20, 0xffffffff, 0x1a ;  /* 0xffffffff14147811 */ /* 0x000fe400078fd2ff */
[----:B------:R-:W-:Y:S01]  /*17c0*/  IMAD R13, R22, R9, R13 ;  /* 0x00000009160d7224 */ /* 0x000fe200078e020d */
[----:B------:R-:W-:Y:S01]  /*17d0*/  IADD3 R22, P1, R24, R38, RZ ;  /* 0x0000002618167210 */ /* 0x000fe20007f3e0ff */
[----:B------:R-:W-:Y:S01]  /*17e0*/  IMAD.X R21, R10, 0x1, R21, P4 ;  /* 0x000000010a157824 */ /* 0x000fe200020e0615 */
[----:B------:R-:W-:Y:S01]  /*17f0*/  LEA.HI.X.SX32 R16, R19, R16, 0x1, P0 ;  /* 0x0000001013107211 */ /* 0x000fe200000f0eff */
[----:B------:R-:W-:-:S02]  /*1800*/  IMAD.IADD R41, R41, 0x1, R13 ;  /* 0x0000000129297824 */ /* 0x000fc400078e020d */
[----:B------:R-:W-:Y:S02]  /*1810*/  IMAD R13, R21, R4, RZ ;  /* 0x00000004150d7224 */ /* 0x000fe400078e02ff */
[----:B------:R-:W-:Y:S02]  /*1820*/  IMAD R21, R31, UR4, RZ ;  /* 0x000000041f157c24 */ /* 0x000fe4000f8e02ff */
[----:B------:R-:W-:Y:S02]  /*1830*/  IMAD R13, R14, R5, R13 ;  /* 0x000000050e0d7224 */ /* 0x000fe400078e020d */
[C---:B------:R-:W-:Y:S02]  /*1840*/  IMAD R14, R196.reuse, UR5, R21 ;  /* 0x00000005c40e7c24 */ /* 0x040fe4000f8e0215 */
[----:B------:R-:W-:Y:S01]  /*1850*/  IMAD.WIDE.U32 R40, R196, UR4, R40 ;  /* 0x00000004c4287c25 */ /* 0x000fe2000f8e0028 */
[----:B------:R-:W-:Y:S01]  /*1860*/  ULDC.64 UR4, c[0x0][0x258] ;  /* 0x0000960000047ab9 */ /* 0x000fe20000000a00 */
[----:B------:R-:W-:-:S02]  /*1870*/  IADD3.X R23, R23, R39, R13, P1, !PT ;  /* 0x0000002717177210 */ /* 0x000fc40000ffe40d */
[----:B------:R-:W-:Y:S02]  /*1880*/  IMAD.IADD R41, R41, 0x1, R14 ;  /* 0x0000000129297824 */ /* 0x000fe400078e020e */
[----:B------:R-:W-:Y:S02]  /*1890*/  IMAD R31, R31, UR4, RZ ;  /* 0x000000041f1f7c24 */ /* 0x000fe4000f8e02ff */
[-C--:B------:R-:W-:Y:S02]  /*18a0*/  IMAD R13, R10, R8.reuse, RZ ;  /* 0x000000080a0d7224 */ /* 0x080fe400078e02ff */
[C---:B------:R-:W-:Y:S02]  /*18b0*/  IMAD R31, R196.reuse, UR5, R31 ;  /* 0x00000005c41f7c24 */ /* 0x040fe4000f8e021f */
[----:B------:R-:W-:Y:S01]  /*18c0*/  IMAD.WIDE.U32 R22, R196, UR4, R22 ;  /* 0x00000004c4167c25 */ /* 0x000fe2000f8e0016 */
[----:B------:R-:W-:Y:S02]  /*18d0*/  ULDC.64 UR4, c[0x0][0x400] ;  /* 0x0001000000047ab9 */ /* 0x000fe40000000a00 */
[----:B------:R-:W-:Y:S01]  /*18e0*/  LEA R232, P0, R25, UR4, 0x2 ;  /* 0x0000000419e87c11 */ /* 0x000fe2000f8010ff */
[C---:B------:R-:W-:Y:S01]  /*18f0*/  IMAD R13, R184.reuse, R9, R13 ;  /* 0x00000009b80d7224 */ /* 0x040fe200078e020d */
[----:B------:R-:W-:Y:S01]  /*1900*/  IADD3 R31, R23, R31, RZ ;  /* 0x0000001f171f7210 */ /* 0x000fe20007ffe0ff */
[----:B------:R-:W-:Y:S01]  /*1910*/  IMAD.WIDE.U32 R40, R184, R8, R40 ;  /* 0x00000008b8287225 */ /* 0x000fe200078e0028 */
[----:B------:R-:W-:-:S02]  /*1920*/  LEA R230, P2, R22, UR10, 0x1 ;  /* 0x0000000a16e67c11 */ /* 0x000fc4000f8408ff */
[----:B------:R-:W-:Y:S01]  /*1930*/  LEA.HI.X R227, R25, UR5, R16, 0x2, P0 ;  /* 0x0000000519e37c11 */ /* 0x000fe200080f1410 */
[----:B------:R-:W-:Y:S01]  /*1940*/  IMAD.IADD R13, R41, 0x1, R13 ;  /* 0x00000001290d7824 */ /* 0x000fe200078e020d */
[----:B------:R-:W-:Y:S01]  /*1950*/  LEA R228, P1, R40, UR8, 0x1 ;  /* 0x0000000828e47c11 */ /* 0x000fe2000f8208ff */
[----:B-1----:R-:W-:Y:S01]  /*1960*/  IMAD.WIDE R36, R15, 0x4, R36 ;  /* 0x000000040f247825 */ /* 0x002fe200078e0224 */
[----:B------:R-:W-:Y:S02]  /*1970*/  LEA.HI.X R231, R22, UR11, R31, 0x1, P2 ;  /* 0x0000000b16e77c11 */ /* 0x000fe400090f0c1f */
[----:B------:R-:W-:Y:S01]  /*1980*/  LEA.HI.X R229, R40, UR9, R13, 0x1, P1 ;  /* 0x0000000928e57c11 */ /* 0x000fe200088f0c0d */
[----:B--2---:R-:W-:Y:S01]  /*1990*/  IMAD.WIDE R32, R35, 0x4, R32 ;  /* 0x0000000423207825 */ /* 0x004fe200078e0220 */
[----:B------:R-:W-:Y:S07]  /*19a0*/  @!P3 BRA `(.L_x_52) ;  /* 0x000000540088b947 */ /* 0x000fee0003800000 */
[----:B------:R-:W-:Y:S01]  /*19b0*/  @P5 BAR.SYNC.DEFER_BLOCKING 0x0 ;  /* 0x0000000000005b1d */ /* 0x000fe20000010000 */
[----:B------:R-:W-:Y:S01]  /*19c0*/  IMAD R13, R198, -0x80, R222 ;  /* 0xffffff80c60d7824 */ /* 0x000fe200078e02de */
[----:B------:R-:W-:Y:S01]  /*19d0*/  MOV R221, R20 ;  /* 0x0000001400dd7202 */ /* 0x000fe20000000f00 */
[C---:B------:R-:W-:Y:S01]  /*19e0*/  VIADD R14, R184.reuse, 0x40 ;  /* 0x00000040b80e7836 */ /* 0x040fe20000000000 */
[----:B------:R-:W-:Y:S01]  /*19f0*/  IADD3 R16, R184, 0x60, RZ ;  /* 0x00000060b8107810 */ /* 0x000fe20007ffe0ff */
[-C--:B------:R-:W-:Y:S01]  /*1a00*/  IMAD.WIDE.U32 R20, R0, R6.reuse, R186 ;  /* 0x0000000600147225 */ /* 0x080fe200078e00ba */
[-C--:B------:R-:W-:Y:S01]  /*1a10*/  ISETP.GE.AND P3, PT, R184, R13.reuse, PT ;  /* 0x0000000db800720c */ /* 0x080fe20003f66270 */
[----:B------:R-:W-:Y:S01]  /*1a20*/  ULDC.64 UR4, c[0x0][0x268] ;  /* 0x00009a0000047ab9 */ /* 0x000fe20000000a00 */
[-C--:B------:R-:W-:Y:S01]  /*1a30*/  ISETP.GE.AND P6, PT, R14, R13.reuse, PT ;  /* 0x0000000d0e00720c */ /* 0x080fe20003fc6270 */
[----:B------:R-:W-:Y:S01]  /*1a40*/  IMAD R15, R12, R6, RZ ;  /* 0x000000060c0f7224 */ /* 0x000fe200078e02ff */
[----:B------:R-:W-:Y:S01]  /*1a50*/  IADD3 R20, P0, R29, R20, RZ ;  /* 0x000000141d147210 */ /* 0x000fe20007f1e0ff */
[----:B------:R-:W-:Y:S01]  /*1a60*/  VIADD R14, R184, 0x20 ;  /* 0x00000020b80e7836 */ /* 0x000fe20000000000 */
[----:B------:R-:W-:Y:S01]  /*1a70*/  ISETP.GE.AND P1, PT, R16, R13, PT ;  /* 0x0000000d1000720c */ /* 0x000fe20003f26270 */
[----:B------:R-:W-:Y:S01]  /*1a80*/  IMAD R15, R0, R7, R15 ;  /* 0x00000007000f7224 */ /* 0x000fe200078e020f */
[----:B------:R-:W-:Y:S01]  /*1a90*/  BSSY B0, `(.L_x_53) ;  /* 0x0000025000007945 */ /* 0x000fe20003800000 */
[----:B------:R-:W-:Y:S01]  /*1aa0*/  IMAD R18, R221, -0x40, R18 ;  /* 0xffffffc0dd127824 */ /* 0x000fe200078e0212 */
[----:B------:R-:W-:Y:S01]  /*1ab0*/  ISETP.GE.AND P4, PT, R14, R13, PT ;  /* 0x0000000d0e00720c */ /* 0x000fe20003f86270 */
[----:B------:R-:W-:Y:S01]  /*1ac0*/  IMAD.WIDE.U32 R22, R0, R2, R186 ;  /* 0x0000000200167225 */ /* 0x000fe200078e00ba */
[----:B------:R-:W-:-:S02]  /*1ad0*/  IADD3.X R21, R28, R21, R15, P0, !PT ;  /* 0x000000151c157210 */ /* 0x000fc400007fe40f */
[----:B------:R-:W-:Y:S01]  /*1ae0*/  ISETP.GE.AND P2, PT, R14, R18, PT ;  /* 0x000000120e00720c */ /* 0x000fe20003f46270 */
[----:B------:R-:W-:Y:S01]  /*1af0*/  IMAD R12, R12, R2, RZ ;  /* 0x000000020c0c7224 */ /* 0x000fe200078e02ff */
[----:B------:R-:W-:Y:S01]  /*1b00*/  IADD3 R22, P0, R27, R22, RZ ;  /* 0x000000161b167210 */ /* 0x000fe20007f1e0ff */
[----:B------:R-:W-:Y:S01]  /*1b10*/  IMAD R14, R11, UR4, RZ ;  /* 0x000000040b0e7c24 */ /* 0x000fe2000f8e02ff */
[----:B------:R1:W-:Y:S01]  /*1b20*/  @P3 STS.128 [R195+0xa000], RZ ;  /* 0x00a000ffc3003388 */ /* 0x0003e20000000c00 */
[----:B------:R-:W-:Y:S01]  /*1b30*/  IMAD R12, R0, R3, R12 ;  /* 0x00000003000c7224 */ /* 0x000fe200078e020c */
[----:B------:R-:W-:Y:S01]  /*1b40*/  LEA.HI R15, R221, R221, RZ, 0x1 ;  /* 0x000000dddd0f7211 */ /* 0x000fe200078f08ff */
[C---:B------:R-:W-:Y:S01]  /*1b50*/  IMAD R14, R17.reuse, UR5, R14 ;  /* 0x00000005110e7c24 */ /* 0x040fe2000f8e020e */
[----:B------:R-:W-:Y:S01]  /*1b60*/  P2R R13, PR, RZ, 0x2 ;  /* 0x00000002ff0d7803 */ /* 0x000fe20000000000 */
[----:B------:R-:W-:Y:S01]  /*1b70*/  IMAD.WIDE.U32 R20, R17, UR4, R20 ;  /* 0x0000000411147c25 */ /* 0x000fe2000f8e0014 */
[----:B------:R-:W-:-:S02]  /*1b80*/  ISETP.GE.AND P1, PT, R184, R18, PT ;  /* 0x00000012b800720c */ /* 0x000fc40003f26270 */
[----:B------:R-:W-:Y:S01]  /*1b90*/  IADD3.X R23, R26, R23, R12, P0, !PT ;  /* 0x000000171a177210 */ /* 0x000fe200007fe40c */
[----:B------:R-:W-:Y:S01]  /*1ba0*/  IMAD.IADD R14, R21, 0x1, R14 ;  /* 0x00000001150e7824 */ /* 0x000fe200078e020e */
[----:B------:R-:W-:Y:S01]  /*1bb0*/  LOP3.LUT R15, R15, 0xfffffffe, RZ, 0xc0, !PT ;  /* 0xfffffffe0f0f7812 */ /* 0x000fe200078ec0ff */
[----:B------:R-:W-:Y:S08]  /*1bc0*/  @P3 BRA `(.L_x_54) ;  /* 0x0000000000443947 */ /* 0x000ff00003800000 */
[----:B------:R-:W-:Y:S02]  /*1bd0*/  ULDC UR4, c[0x0][0x2d0] ;  /* 0x0000b40000047ab9 */ /* 0x000fe40000000800 */
[----:B------:R-:W-:-:S13]  /*1be0*/  ISETP.GE.AND P0, PT, R186, UR4, PT ;  /* 0x00000004ba007c0c */ /* 0x000fda000bf06270 */
[----:B------:R2:W-:Y:S01]  /*1bf0*/  @P0 STS.128 [R195+0xa000], RZ ;  /* 0x00a000ffc3000388 */ /* 0x0005e20000000c00 */
[----:B------:R-:W-:Y:S05]  /*1c00*/  @P0 BRA `(.L_x_54) ;  /* 0x0000000000340947 */ /* 0x000fea0003800000 */
[----:B------:R-:W-:Y:S01]  /*1c10*/  MOV R24, R20 ;  /* 0x0000001400187202 */ /* 0x000fe20000000f00 */
[----:B------:R-:W-:Y:S01]  /*1c20*/  IMAD R12, R10, R6, RZ ;  /* 0x000000060a0c7224 */ /* 0x000fe200078e02ff */
[----:B------:R-:W-:Y:S01]  /*1c30*/  MOV R25, R14 ;  /* 0x0000000e00197202 */ /* 0x000fe20000000f00 */
[----:B------:R-:W-:Y:S02]  /*1c40*/  ULDC.64 UR4, c[0x0][0x220] ;  /* 0x0000880000047ab9 */ /* 0x000fe40000000a00 */
[C---:B------:R-:W-:Y:S02]  /*1c50*/  IMAD R12, R184.reuse, R7, R12 ;  /* 0x00000007b80c7224 */ /* 0x040fe400078e020c */
[----:B------:R-:W-:-:S05]  /*1c60*/  IMAD.WIDE.U32 R24, R184, R6, R24 ;  /* 0x00000006b8187225 */ /* 0x000fca00078e0018 */
[----:B------:R-:W-:Y:S02]  /*1c70*/  IADD3 R12, R25, R12, RZ ;  /* 0x0000000c190c7210 */ /* 0x000fe40007ffe0ff */
[----:B------:R-:W-:-:S04]  /*1c80*/  LEA R26, P0, R24, UR4, 0x1 ;  /* 0x00000004181a7c11 */ /* 0x000fc8000f8008ff */
[----:B------:R-:W-:-:S05]  /*1c90*/  LEA.HI.X R27, R24, UR5, R12, 0x1, P0 ;  /* 0x00000005181b7c11 */ /* 0x000fca00080f0c0c */
[----:B------:R-:W-:Y:S01]  /*1ca0*/  @!PT LDS RZ, [RZ] ;  /* 0x00000000fffff984 */ /* 0x000fe20000000800 */
[----:B------:R-:W-:Y:S01]  /*1cb0*/  @!PT LDS RZ, [RZ] ;  /* 0x00000000fffff984 */ /* 0x000fe20000000800 */
[----:B------:R-:W-:Y:S01]  /*1cc0*/  @!PT LDS RZ, [RZ] ;  /* 0x00000000fffff984 */ /* 0x000fe20000000800 */
[----:B------:R3:W-:Y:S04]  /*1cd0*/  LDGSTS.E.BYPASS.LTC128B.128 [R195+0xa000], desc[UR16][R26.64] ;  /* 0x0a0000001ac37fae */ /* 0x0007e8000b901d50 */
.L_x_54:
[----:B------:R-:W-:Y:S05]  /*1ce0*/  BSYNC B0 ;  /* 0x0000000000007941 */ /* 0x000fea0003800000 */
.L_x_53:
[----:B------:R4:W-:Y:S01]  /*1cf0*/  @P4 STS.128 [R195+0xb000], RZ ;  /* 0x00b000ffc3004388 */ /* 0x0009e20000000c00 */
[----:B------:R-:W-:Y:S04]  /*1d00*/  BSSY B0, `(.L_x_55) ;  /* 0x0000015000007945 */ /* 0x000fe80003800000 */
[----:B------:R-:W-:Y:S05]  /*1d10*/  @P4 BRA `(.L_x_56) ;  /* 0x00000000004c4947 */ /* 0x000fea0003800000 */
[----:B------:R-:W-:Y:S02]  /*1d20*/  ULDC UR4, c[0x0][0x2d0] ;  /* 0x0000b40000047ab9 */ /* 0x000fe40000000800 */
[----:B------:R-:W-:-:S13]  /*1d30*/  ISETP.GE.AND P0, PT, R186, UR4, PT ;  /* 0x00000004ba007c0c */ /* 0x000fda000bf06270 */
[----:B------:R1:W-:Y:S01]  /*1d40*/  @P0 STS.128 [R195+0xb000], RZ ;  /* 0x00b000ffc3000388 */ /* 0x0003e20000000c00 */
[----:B------:R-:W-:Y:S05]  /*1d50*/  @P0 BRA `(.L_x_56) ;  /* 0x00000000003c0947 */ /* 0x000fea0003800000 */
[----:B------:R-:W-:Y:S01]  /*1d60*/  IADD3 R16, P0, R184, 0x20, RZ ;  /* 0x00000020b8107810 */ /* 0x000fe20007f1e0ff */
[----:B------:R-:W-:Y:S01]  /*1d70*/  IMAD.MOV.U32 R24, RZ, RZ, R20 ;  /* 0x000000ffff187224 */ /* 0x000fe200078e0014 */
[----:B------:R-:W-:Y:S01]  /*1d80*/  MOV R25, R14 ;  /* 0x0000000e00197202 */ /* 0x000fe20000000f00 */
[----:B------:R-:W-:Y:S02]  /*1d90*/  ULDC.64 UR4, c[0x0][0x220] ;  /* 0x0000880000047ab9 */ /* 0x000fe40000000a00 */
[----:B------:R-:W-:Y:S02]  /*1da0*/  IMAD.X R12, RZ, RZ, R10, P0 ;  /* 0x000000ffff0c7224 */ /* 0x000fe400000e060a */
[----:B------:R-:W-:-:S04]  /*1db0*/  IMAD.WIDE.U32 R24, R16, R6, R24 ;  /* 0x0000000610187225 */ /* 0x000fc800078e0018 */
[----:B------:R-:W-:Y:S01]  /*1dc0*/  IMAD R12, R12, R6, RZ ;  /* 0x000000060c0c7224 */ /* 0x000fe200078e02ff */
[----:B---3--:R-:W-:-:S03]  /*1dd0*/  LEA R26, P0, R24, UR4, 0x1 ;  /* 0x00000004181a7c11 */ /* 0x008fc6000f8008ff */
[----:B------:R-:W-:-:S05]  /*1de0*/  IMAD R12, R16, R7, R12 ;  /* 0x00000007100c7224 */ /* 0x000fca00078e020c */
[----:B------:R-:W-:-:S04]  /*1df0*/  IADD3 R12, R25, R12, RZ ;  /* 0x0000000c190c7210 */ /* 0x000fc80007ffe0ff */
[----:B------:R-:W-:-:S05]  /*1e00*/  LEA.HI.X R27, R24, UR5, R12, 0x1, P0 ;  /* 0x00000005181b7c11 */ /* 0x000fca00080f0c0c */
[----:B------:R-:W-:Y:S01]  /*1e10*/  @!PT LDS RZ, [RZ] ;  /* 0x00000000fffff984 */ /* 0x000fe20000000800 */
[----:B------:R-:W-:Y:S01]  /*1e20*/  @!PT LDS RZ, [RZ] ;  /* 0x00000000fffff984 */ /* 0x000fe20000000800 */
[----:B------:R-:W-:Y:S01]  /*1e30*/  @!PT LDS RZ, [RZ] ;  /* 0x00000000fffff984 */ /* 0x000fe20000000800 */
[----:B------:R3:W-:Y:S02]  /*1e40*/  LDGSTS.E.BYPASS.LTC128B.128 [R195+0xb000], desc[UR16][R26.64] ;  /* 0x0b0000001ac37fae */ /* 0x0007e4000b901d50 */
.L_x_56:
[----:B------:R-:W-:Y:S05]  /*1e50*/  BSYNC B0 ;  /* 0x0000000000007941 */ /* 0x000fea0003800000 */
.L_x_55:
        /* <DEDUP_REMOVED lines=22> */
.L_x_58:
[----:B------:R-:W-:Y:S05]  /*1fc0*/  BSYNC B0 ;  /* 0x0000000000007941 */ /* 0x000fea0003800000 */
.L_x_57:
[----:B------:R-:W-:Y:S01]  /*1fd0*/  ISETP.NE.AND P0, PT, R13, RZ, PT ;  /* 0x000000ff0d00720c */ /* 0x000fe20003f05270 */
[----:B------:R-:W-:-:S12]  /*1fe0*/  BSSY B0, `(.L_x_59) ;  /* 0x0000015000007945 */ /* 0x000fd80003800000 */
[----:B------:R1:W-:Y:S01]  /*1ff0*/  @P0 STS.128 [R195+0xd000], RZ ;  /* 0x00d000ffc3000388 */ /* 0x0003e20000000c00 */
[----:B------:R-:W-:Y:S05]  /*2000*/  @P0 BRA `(.L_x_60) ;  /* 0x0000000000480947 */ /* 0x000fea0003800000 */
[----:B------:R-:W-:Y:S02]  /*2010*/  ULDC UR4, c[0x0][0x2d0] ;  /* 0x0000b40000047ab9 */ /* 0x000fe40000000800 */
[----:B------:R-:W-:-:S13]  /*2020*/  ISETP.GE.AND P0, PT, R186, UR4, PT ;  /* 0x00000004ba007c0c */ /* 0x000fda000bf06270 */
[----:B------:R1:W-:Y:S01]  /*2030*/  @P0 STS.128 [R195+0xd000], RZ ;  /* 0x00d000ffc3000388 */ /* 0x0003e20000000c00 */
[----:B------:R-:W-:Y:S05]  /*2040*/  @P0 BRA `(.L_x_60) ;  /* 0x0000000000380947 */ /* 0x000fea0003800000 */
[----:B------:R-:W-:Y:S01]  /*2050*/  IADD3 R16, P0, R184, 0x60, RZ ;  /* 0x00000060b8107810 */ /* 0x000fe20007f1e0ff */
[----:B------:R-:W-:Y:S01]  /*2060*/  ULDC.64 UR4, c[0x0][0x220] ;  /* 0x0000880000047ab9 */ /* 0x000fe20000000a00 */
[----:B------:R-:W-:Y:S02]  /*2070*/  MOV R21, R14 ;  /* 0x0000000e00157202 */ /* 0x000fe40000000f00 */
[----:B------:R-:W-:Y:S01]  /*2080*/  IADD3.X R12, RZ, R10, RZ, P0, !PT ;  /* 0x0000000aff0c7210 */ /* 0x000fe200007fe4ff */
[----:B------:R-:W-:-:S04]  /*2090*/  IMAD.WIDE.U32 R20, R16, R6, R20 ;  /* 0x0000000610147225 */ /* 0x000fc800078e0014 */
[----:B------:R-:W-:Y:S01]  /*20a0*/  IMAD R12, R12, R6, RZ ;  /* 0x000000060c0c7224 */ /* 0x000fe200078e02ff */
[----:B------:R-:W-:-:S03]  /*20b0*/  LEA R6, P0, R20, UR4, 0x1 ;  /* 0x0000000414067c11 */ /* 0x000fc6000f8008ff */
[----:B------:R-:W-:-:S05]  /*20c0*/  IMAD R12, R16, R7, R12 ;  /* 0x00000007100c7224 */ /* 0x000fca00078e020c */
[----:B------:R-:W-:-:S04]  /*20d0*/  IADD3 R12, R21, R12, RZ ;  /* 0x0000000c150c7210 */ /* 0x000fc80007ffe0ff */
[----:B------:R-:W-:-:S05]  /*20e0*/  LEA.HI.X R7, R20, UR5, R12, 0x1, P0 ;  /* 0x0000000514077c11 */ /* 0x000fca00080f0c0c */
[----:B------:R-:W-:Y:S01]  /*20f0*/  @!PT LDS RZ, [RZ] ;  /* 0x00000000fffff984 */ /* 0x000fe20000000800 */
[----:B------:R-:W-:Y:S01]  /*2100*/  @!PT LDS RZ, [RZ] ;  /* 0x00000000fffff984 */ /* 0x000fe20000000800 */
[----:B------:R-:W-:Y:S01]  /*2110*/  @!PT LDS RZ, [RZ] ;  /* 0x00000000fffff984 */ /* 0x000fe20000000800 */
[----:B------:R1:W-:Y:S02]  /*2120*/  LDGSTS.E.BYPASS.LTC128B.128 [R195+0xd000], desc[UR16][R6.64] ;  /* 0x0d00000006c37fae */ /* 0x0003e4000b901d50 */
.L_x_60:
[----:B------:R-:W-:Y:S05]  /*2130*/  BSYNC B0 ;  /* 0x0000000000007941 */ /* 0x000fea0003800000 */
.L_x_59:
[----:B------:R-:W0:Y:S01]  /*2140*/  LDGDEPBAR ;  /* 0x00000000000079af */ /* 0x000e220000000000 */
[----:B------:R-:W-:Y:S01]  /*2150*/  BSSY B0, `(.L_x_61) ;  /* 0x000000c000007945 */ /* 0x000fe20003800000 */
[----:B------:R-:W-:Y:S02]  /*2160*/  IADD3 R15, R221, -R15, RZ ;  /* 0x8000000fdd0f7210 */ /* 0x000fe40007ffe0ff */
[----:B------:R1:W-:Y:S01]  /*2170*/  @P1 STS.128 [R195+0x4000], RZ ;  /* 0x004000ffc3001388 */ /* 0x0003e20000000c00 */
[----:B------:R-:W-:Y:S05]  /*2180*/  @P1 BRA `(.L_x_62) ;  /* 0x0000000000201947 */ /* 0x000fea0003800000 */
[----:B------:R-:W-:Y:S02]  /*2190*/  ULDC UR4, c[0x0][0x2d0] ;  /* 0x0000b40000047ab9 */ /* 0x000fe40000000800 */
[----:B------:R-:W-:-:S13]  /*21a0*/  ISETP.GE.AND P0, PT, R186, UR4, PT ;  /* 0x00000004ba007c0c */ /* 0x000fda000bf06270 */
[----:B------:R1:W-:Y:S01]  /*21b0*/  @P0 STS.128 [R195+0x4000], RZ ;  /* 0x004000ffc3000388 */ /* 0x0003e20000000c00 */
[----:B------:R-:W-:Y:S05]  /*21c0*/  @P0 BRA `(.L_x_62) ;  /* 0x0000000000100947 */ /* 0x000fea0003800000 */
[----:B------:R-:W-:Y:S01]  /*21d0*/  @!PT LDS RZ, [RZ] ;  /* 0x00000000fffff984 */ /* 0x000fe20000000800 */
[----:B------:R-:W-:Y:S01]  /*21e0*/  @!PT LDS RZ, [RZ] ;  /* 0x00000000fffff984 */ /* 0x000fe20000000800 */
[----:B------:R-:W-:Y:S01]  /*21f0*/  @!PT LDS RZ, [RZ] ;  /* 0x00000000fffff984 */ /* 0x000fe20000000800 */
[----:B------:R1:W-:Y:S02]  /*2200*/  LDGSTS.E.BYPASS.LTC128B.128 [R195+0x4000], desc[UR16][R228.64] ;  /* 0x04000000e4c37fae */ /* 0x0003e4000b901d50 */
.L_x_62:
[----:B------:R-:W-:Y:S05]  /*2210*/  BSYNC B0 ;  /* 0x0000000000007941 */ /* 0x000fea0003800000 */
.L_x_61:
[----:B------:R2:W-:Y:S01]  /*2220*/  @P2 STS.128 [R195+0x5000], RZ ;  /* 0x005000ffc3002388 */ /* 0x0005e20000000c00 */
[----:B-1----:R-:W-:Y:S01]  /*2230*/  VIADD R7, R191, 0x1000 ;  /* 0x00001000bf077836 */ /* 0x002fe20000000000 */
[----:B------:R-:W-:Y:S01]  /*2240*/  ISETP.NE.AND P0, PT, R15, 0x1, PT ;  /* 0x000000010f00780c */ /* 0x000fe20003f05270 */
[----:B------:R-:W-:Y:S03]  /*2250*/  BSSY B0, `(.L_x_63) ;  /* 0x000000f000007945 */ /* 0x000fe60003800000 */
[----:B------:R-:W-:Y:S02]  /*2260*/  SEL R7, R7, R191, !P0 ;  /* 0x000000bf07077207 */ /* 0x000fe40004000000 */
[----:B------:R-:W-:Y:S02]  /*2270*/  P2R R6, PR, RZ, 0x1 ;  /* 0x00000001ff067803 */ /* 0x000fe40000000000 */
[----:B------:R-:W-:Y:S01]  /*2280*/  LEA R220, R7, UR6, 0x1 ;  /* 0x0000000607dc7c11 */ /* 0x000fe2000f8e08ff */
[----:B------:R-:W-:Y:S06]  /*2290*/  @P2 BRA `(.L_x_64) ;  /* 0x0000000000282947 */ /* 0x000fec0003800000 */
[----:B------:R-:W-:Y:S02]  /*22a0*/  ULDC UR4, c[0x0][0x2d0] ;  /* 0x0000b40000047ab9 */ /* 0x000fe40000000800 */
[----:B------:R-:W-:-:S13]  /*22b0*/  ISETP.GE.AND P0, PT, R186, UR4, PT ;  /* 0x00000004ba007c0c */ /* 0x000fda000bf06270 */
[----:B------:R1:W-:Y:S01]  /*22c0*/  @P0 STS.128 [R195+0x5000], RZ ;  /* 0x005000ffc3000388 */ /* 0x0003e20000000c00 */
[----:B------:R-:W-:Y:S05]  /*22d0*/  @P0 BRA `(.L_x_64) ;  /* 0x0000000000180947 */ /* 0x000fea0003800000 */
[----:B------:R-:W-:-:S04]  /*22e0*/  LEA R14, P0, R8, R228, 0x6 ;  /* 0x000000e4080e7211 */ /* 0x000fc800078030ff */
[----:B------:R-:W-:-:S05]  /*22f0*/  LEA.HI.X R15, R8, R229, R9, 0x6, P0 ;  /* 0x000000e5080f7211 */ /* 0x000fca00000f3409 */
[----:B------:R-:W-:Y:S01]  /*2300*/  @!PT LDS RZ, [RZ] ;  /* 0x00000000fffff984 */ /* 0x000fe20000000800 */
[----:B------:R-:W-:Y:S01]  /*2310*/  @!PT LDS RZ, [RZ] ;  /* 0x00000000fffff984 */ /* 0x000fe20000000800 */
[----:B------:R-:W-:Y:S01]  /*2320*/  @!PT LDS RZ, [RZ] ;  /* 0x00000000fffff984 */ /* 0x000fe20000000800 */
[----:B------:R1:W-:Y:S04]  /*2330*/  LDGSTS.E.BYPASS.LTC128B.128 [R195+0x5000], desc[UR16][R14.64] ;  /* 0x050000000ec37fae */ /* 0x0003e8000b901d50 */
.L_x_64:
[----:B------:R-:W-:Y:S05]  /*2340*/  BSYNC B0 ;  /* 0x0000000000007941 */ /* 0x000fea0003800000 */
.L_x_63:
[----:B------:R1:W-:Y:S01]  /*2350*/  @P1 STS [R220], RZ ;  /* 0x000000ffdc001388 */ /* 0x0003e20000000800 */
[----:B------:R-:W-:Y:S01]  /*2360*/  BSSY B0, `(.L_x_65) ;  /* 0x0000011000007945 */ /* 0x000fe20003800000 */
[----:B------:R-:W-:Y:S02]  /*2370*/  IADD3 R7, R188, 0x28, RZ ;  /* 0x00000028bc077810 */ /* 0x000fe40007ffe0ff */
[----:B------:R1:W-:Y:S04]  /*2380*/  @P1 STS [R220+0x4], RZ ;  /* 0x000004ffdc001388 */ /* 0x0003e80000000800 */
[----:B------:R1:W-:Y:S04]  /*2390*/  @P1 STS [R220+0x8], RZ ;  /* 0x000008ffdc001388 */ /* 0x0003e80000000800 */
[----:B------:R1:W-:Y:S01]  /*23a0*/  @P1 STS [R220+0xc], RZ ;  /* 0x00000cffdc001388 */ /* 0x0003e20000000800 */
[----:B------:R-:W-:Y:S05]  /*23b0*/  @P1 BRA `(.L_x_66) ;  /* 0x00000000002c1947 */ /* 0x000fea0003800000 */
[----:B------:R-:W-:Y:S02]  /*23c0*/  ULDC UR4, c[0x0][0x2d0] ;  /* 0x0000b40000047ab9 */ /* 0x000fe40000000800 */
[----:B------:R-:W-:-:S13]  /*23d0*/  ISETP.GE.AND P0, PT, R186, UR4, PT ;  /* 0x00000004ba007c0c */ /* 0x000fda000bf06270 */
[----:B------:R1:W-:Y:S04]  /*23e0*/  @P0 STS [R220], RZ ;  /* 0x000000ffdc000388 */ /* 0x0003e80000000800 */
[----:B------:R1:W-:Y:S04]  /*23f0*/  @P0 STS [R220+0x4], RZ ;  /* 0x000004ffdc000388 */ /* 0x0003e80000000800 */
[----:B------:R1:W-:Y:S04]  /*2400*/  @P0 STS [R220+0x8], RZ ;  /* 0x000008ffdc000388 */ /* 0x0003e80000000800 */
[----:B------:R1:W-:Y:S01]  /*2410*/  @P0 STS [R220+0xc], RZ ;  /* 0x00000cffdc000388 */ /* 0x0003e20000000800 */
[----:B------:R-:W-:Y:S05]  /*2420*/  @P0 BRA `(.L_x_66) ;  /* 0x0000000000100947 */ /* 0x000fea0003800000 */
[----:B------:R-:W-:Y:S01]  /*2430*/  @!PT LDS RZ, [RZ] ;  /* 0x00000000fffff984 */ /* 0x000fe20000000800 */
[----:B------:R-:W-:Y:S01]  /*2440*/  @!PT LDS RZ, [RZ] ;  /* 0x00000000fffff984 */ /* 0x000fe20000000800 */
[----:B------:R-:W-:Y:S01]  /*2450*/  @!PT LDS RZ, [RZ] ;  /* 0x00000000fffff984 */ /* 0x000fe20000000800 */
[----:B------:R1:W-:Y:S02]  /*2460*/  LDGSTS.E.BYPASS.LTC128B.128 [R220], desc[UR16][R230.64] ;  /* 0x00000000e6dc7fae */ /* 0x0003e4000b901d50 */
.L_x_66:
[----:B------:R-:W-:Y:S05]  /*2470*/  BSYNC B0 ;  /* 0x0000000000007941 */ /* 0x000fea0003800000 */
.L_x_65:
[----:B------:R2:W-:Y:S01]  /*2480*/  @P2 STS [R220+0x1000], RZ ;  /* 0x001000ffdc002388 */ /* 0x0005e20000000800 */
[C---:B------:R-:W-:Y:S01]  /*2490*/  ISETP.GE.AND P5, PT, R7.reuse, R18, PT ;  /* 0x000000120700720c */ /* 0x040fe20003fa6270 */
[----:B------:R-:W-:Y:S01]  /*24a0*/  IMAD.MOV.U32 R213, RZ, RZ, R36 ;  /* 0x000000ffffd57224 */ /* 0x000fe200078e0024 */
[----:B------:R-:W-:Y:S01]  /*24b0*/  SHF.R.S32.HI R8, RZ, 0x1f, R7 ;  /* 0x0000001fff087819 */ /* 0x000fe20000011407 */
[----:B------:R2:W-:Y:S01]  /*24c0*/  @P2 STS [R220+0x1004], RZ ;  /* 0x001004ffdc002388 */ /* 0x0005e20000000800 */
[----:B------:R-:W-:Y:S01]  /*24d0*/  IMAD.MOV.U32 R212, RZ, RZ, R37 ;  /* 0x000000ffffd47224 */ /* 0x000fe200078e0025 */
[----:B------:R-:W-:Y:S02]  /*24e0*/  BSSY B0, `(.L_x_67) ;  /* 0x0000013000007945 */ /* 0x000fe40003800000 */
[----:B------:R2:W-:Y:S04]  /*24f0*/  @P2 STS [R220+0x1008], RZ ;  /* 0x001008ffdc002388 */ /* 0x0005e80000000800 */
[----:B------:R2:W-:Y:S02]  /*2500*/  @P2 STS [R220+0x100c], RZ ;  /* 0x00100cffdc002388 */ /* 0x0005e40000000800 */
[----:B-1----:R-:W-:-:S04]  /*2510*/  @!P5 LEA R14, P0, R7, R213, 0x2 ;  /* 0x000000d5070ed211 */ /* 0x002fc800078010ff */
[----:B------:R-:W-:Y:S01]  /*2520*/  @!P5 LEA.HI.X R15, R7, R212, R8, 0x2, P0 ;  /* 0x000000d4070fd211 */ /* 0x000fe200000f1408 */
[----:B------:R-:W-:Y:S08]  /*2530*/  @P2 BRA `(.L_x_68) ;  /* 0x0000000000342947 */ /* 0x000ff00003800000 */
[----:B------:R-:W-:Y:S02]  /*2540*/  ULDC UR4, c[0x0][0x2d0] ;  /* 0x0000b40000047ab9 */ /* 0x000fe40000000800 */
[----:B------:R-:W-:-:S13]  /*2550*/  ISETP.GE.AND P0, PT, R186, UR4, PT ;  /* 0x00000004ba007c0c */ /* 0x000fda000bf06270 */
[----:B------:R1:W-:Y:S04]  /*2560*/  @P0 STS [R220+0x1000], RZ ;  /* 0x001000ffdc000388 */ /* 0x0003e80000000800 */
[----:B------:R1:W-:Y:S04]  /*2570*/  @P0 STS [R220+0x1004], RZ ;  /* 0x001004ffdc000388 */ /* 0x0003e80000000800 */
[----:B------:R1:W-:Y:S04]  /*2580*/  @P0 STS [R220+0x1008], RZ ;  /* 0x001008ffdc000388 */ /* 0x0003e80000000800 */
[----:B------:R1:W-:Y:S01]  /*2590*/  @P0 STS [R220+0x100c], RZ ;  /* 0x00100cffdc000388 */ /* 0x0003e20000000800 */
[----:B------:R-:W-:Y:S05]  /*25a0*/  @P0 BRA `(.L_x_68) ;  /* 0x0000000000180947 */ /* 0x000fea0003800000 */
[----:B------:R-:W-:-:S04]  /*25b0*/  LEA R8, P0, R4, R230, 0x6 ;  /* 0x000000e604087211 */ /* 0x000fc800078030ff */
[----:B------:R-:W-:-:S05]  /*25c0*/  LEA.HI.X R9, R4, R231, R5, 0x6, P0 ;  /* 0x000000e704097211 */ /* 0x000fca00000f3405 */
[----:B------:R-:W-:Y:S01]  /*25d0*/  @!PT LDS RZ, [RZ] ;  /* 0x00000000fffff984 */ /* 0x000fe20000000800 */
[----:B------:R-:W-:Y:S01]  /*25e0*/  @!PT LDS RZ, [RZ] ;  /* 0x00000000fffff984 */ /* 0x000fe20000000800 */
[----:B------:R-:W-:Y:S01]  /*25f0*/  @!PT LDS RZ, [RZ] ;  /* 0x00000000fffff984 */ /* 0x000fe20000000800 */
[----:B------:R1:W-:Y:S04]  /*2600*/  LDGSTS.E.BYPASS.LTC128B.128 [R220+0x1000], desc[UR16][R8.64] ;  /* 0x0100000008dc7fae */ /* 0x0003e8000b901d50 */
.L_x_68:
[----:B------:R-:W-:Y:S05]  /*2610*/  BSYNC B0 ;  /* 0x0000000000007941 */ /* 0x000fea0003800000 */
.L_x_67:
[----:B------:R2:W-:Y:S01]  /*2620*/  @P3 STS.128 [R195+0x6000], RZ ;  /* 0x006000ffc3003388 */ /* 0x0005e20000000c00 */
[C---:B------:R-:W-:Y:S01]  /*2630*/  VIADD R5, R188.reuse, 0x8 ;  /* 0x00000008bc057836 */ /* 0x040fe20000000000 */
[----:B------:R-:W-:Y:S01]  /*2640*/  ULDC.64 UR4, c[0x0][0x260] ;  /* 0x0000980000047ab9 */ /* 0x000fe20000000a00 */
[C---:B-1----:R-:W-:Y:S01]  /*2650*/  VIADD R8, R188.reuse, 0x20 ;  /* 0x00000020bc087836 */ /* 0x042fe20000000000 */
[----:B------:R-:W-:Y:S01]  /*2660*/  BSSY B0, `(.L_x_69) ;  /* 0x000001d000007945 */ /* 0x000fe20003800000 */
[----:B------:R-:W-:Y:S01]  /*2670*/  IMAD R4, R11, UR4, RZ ;  /* 0x000000040b047c24 */ /* 0x000fe2000f8e02ff */
[-C--:B------:R-:W-:Y:S01]  /*2680*/  ISETP.GE.AND P0, PT, R5, R18.reuse, PT ;  /* 0x000000120500720c */ /* 0x080fe20003f06270 */
[C---:B------:R-:W-:Y:S01]  /*2690*/  IMAD.WIDE.U32 R22, R17.reuse, UR4, R22 ;  /* 0x0000000411167c25 */ /* 0x040fe2000f8e0016 */
[----:B------:R-:W-:Y:S02]  /*26a0*/  SHF.L.U32 R7, R188, 0x2, RZ ;  /* 0x00000002bc077819 */ /* 0x000fe400000006ff */
[----:B------:R-:W-:Y:S01]  /*26b0*/  P2R R9, PR, RZ, 0x1 ;  /* 0x00000001ff097803 */ /* 0x000fe20000000000 */
[----:B------:R-:W-:Y:S01]  /*26c0*/  IMAD R4, R17, UR5, R4 ;  /* 0x0000000511047c24 */ /* 0x000fe2000f8e0204 */
[----:B------:R-:W-:-:S02]  /*26d0*/  ISETP.GE.AND P0, PT, R8, R18, PT ;  /* 0x000000120800720c */ /* 0x000fc40003f06270 */
[----:B------:R-:W-:Y:S01]  /*26e0*/  SHF.L.U64.HI R5, R188, 0x2, R194 ;  /* 0x00000002bc057819 */ /* 0x000fe200000102c2 */
[----:B------:R-:W-:Y:S01]  /*26f0*/  IMAD.IADD R4, R23, 0x1, R4 ;  /* 0x0000000117047824 */ /* 0x000fe200078e0204 */
[----:B------:R-:W-:Y:S01]  /*2700*/  P2R R8, PR, RZ, 0x1 ;  /* 0x00000001ff087803 */ /* 0x000fe20000000000 */
        /* <DEDUP_REMOVED lines=18> */
.L_x_70:
[----:B------:R-:W-:Y:S05]  /*2830*/  BSYNC B0 ;  /* 0x0000000000007941 */ /* 0x000fea0003800000 */
.L_x_69:
[----:B------:R1:W-:Y:S01]  /*2840*/  @P4 STS.128 [R195+0x7000], RZ ;  /* 0x007000ffc3004388 */ /* 0x0003e20000000c00 */
[----:B------:R-:W-:Y:S01]  /*2850*/  BSSY B0, `(.L_x_71) ;  /* 0x0000016000007945 */ /* 0x000fe20003800000 */
[----:B------:R-:W-:-:S03]  /*2860*/  ISETP.GE.AND P2, PT, R188, R18, PT ;  /* 0x00000012bc00720c */ /* 0x000fc60003f46270 */
[----:B------:R-:W-:Y:S10]  /*2870*/  @P4 BRA `(.L_x_72) ;  /* 0x00000000004c4947 */ /* 0x000ff40003800000 */
        /* <DEDUP_REMOVED lines=19> */
.L_x_72:
[----:B------:R-:W-:Y:S05]  /*29b0*/  BSYNC B0 ;  /* 0x0000000000007941 */ /* 0x000fea0003800000 */
.L_x_71:
[----:B------:R1:W-:Y:S01]  /*29c0*/  @P6 STS.128 [R195+0x8000], RZ ;  /* 0x008000ffc3006388 */ /* 0x0003e20000000c00 */
[----:B------:R-:W-:Y:S01]  /*29d0*/  BSSY B0, `(.L_x_73) ;  /* 0x0000016000007945 */ /* 0x000fe20003800000 */
[----:B------:R-:W-:-:S03]  /*29e0*/  IADD3 R12, P1, R7, R213, RZ ;  /* 0x000000d5070c7210 */ /* 0x000fc60007f3e0ff */
        /* <DEDUP_REMOVED lines=12> */
[----:B-1----:R-:W-:-:S03]  /*2ab0*/  LEA R18, P0, R16, UR4, 0x1 ;  /* 0x0000000410127c11 */ /* 0x002fc6000f8008ff */
[----:B------:R-:W-:-:S05]  /*2ac0*/  IMAD R7, R11, R3, R7 ;  /* 0x000000030b077224 */ /* 0x000fca00078e0207 */
[----:B------:R-:W-:-:S04]  /*2ad0*/  IADD3 R7, R17, R7, RZ ;  /* 0x0000000711077210 */ /* 0x000fc80007ffe0ff */
[----:B------:R-:W-:-:S05]  /*2ae0*/  LEA.HI.X R19, R16, UR5, R7, 0x1, P0 ;  /* 0x0000000510137c11 */ /* 0x000fca00080f0c07 */
[----:B------:R-:W-:Y:S01]  /*2af0*/  @!PT LDS RZ, [RZ] ;  /* 0x00000000fffff984 */ /* 0x000fe20000000800 */
[----:B------:R-:W-:Y:S01]  /*2b00*/  @!PT LDS RZ, [RZ] ;  /* 0x00000000fffff984 */ /* 0x000fe20000000800 */
[----:B------:R-:W-:Y:S01]  /*2b10*/  @!PT LDS RZ, [RZ] ;  /* 0x00000000fffff984 */ /* 0x000fe20000000800 */
[----:B------:R1:W-:Y:S02]  /*2b20*/  LDGSTS.E.BYPASS.LTC128B.128 [R195+0x8000], desc[UR16][R18.64] ;  /* 0x0800000012c37fae */ /* 0x0003e4000b901d50 */
.L_x_74:
[----:B------:R-:W-:Y:S05]  /*2b30*/  BSYNC B0 ;  /* 0x0000000000007941 */ /* 0x000fea0003800000 */
.L_x_73:
        /* <DEDUP_REMOVED lines=23> */
.L_x_76:
[----:B------:R-:W-:Y:S05]  /*2cb0*/  BSYNC B0 ;  /* 0x0000000000007941 */ /* 0x000fea0003800000 */
.L_x_75:
[----:B------:R-:W0:Y:S01]  /*2cc0*/  LDGDEPBAR ;  /* 0x00000000000079af */ /* 0x000e220000000000 */
[----:B------:R-:W-:Y:S01]  /*2cd0*/  ISETP.NE.AND P3, PT, R9, RZ, PT ;  /* 0x000000ff0900720c */ /* 0x000fe20003f65270 */
[----:B------:R-:W-:Y:S01]  /*2ce0*/  IMAD.MOV.U32 R217, RZ, RZ, 0x7f800000 ;  /* 0x7f800000ffd97424 */ /* 0x000fe200078e00ff */
[----:B------:R-:W-:Y:S01]  /*2cf0*/  ISETP.NE.AND P0, PT, R8, RZ, PT ;  /* 0x000000ff0800720c */ /* 0x000fe20003f05270 */
[----:B-1----:R-:W1:Y:S01]  /*2d00*/  S2R R3, SR_TID.X ;  /* 0x0000000000037919 */ /* 0x002e620000002100 */
[----:B------:R-:W-:Y:S02]  /*2d10*/  IMAD.MOV.U32 R218, RZ, RZ, 0x7f800000 ;  /* 0x7f800000ffda7424 */ /* 0x000fe400078e00ff */
[----:B------:R-:W-:Y:S01]  /*2d20*/  IMAD.MOV.U32 R219, RZ, RZ, 0x7f800000 ;  /* 0x7f800000ffdb7424 */ /* 0x000fe200078e00ff */
[----:B------:R1:W5:Y:S01]  /*2d30*/  @!P5 LDG.E R217, desc[UR16][R14.64] ;  /* 0x000000100ed9d981 */ /* 0x000362000c1e1900 */
[----:B------:R-:W-:Y:S02]  /*2d40*/  IMAD.MOV.U32 R216, RZ, RZ, 0x7f800000 ;  /* 0x7f800000ffd87424 */ /* 0x000fe400078e00ff */
[----:B------:R-:W-:Y:S01]  /*2d50*/  IMAD.X R13, R5, 0x1, R212, P1 ;  /* 0x00000001050d7824 */ /* 0x000fe200008e06d4 */
[----:B------:R-:W-:Y:S01]  /*2d60*/  LEA R144, R180, UR6, 0x1 ;  /* 0x00000006b4907c11 */ /* 0x000fe2000f8e08ff */
[----:B------:R-:W-:Y:S01]  /*2d70*/  USHF.L.U32 UR21, UR14, 0x4, URZ ;  /* 0x000000040e157899 */ /* 0x000fe2000800063f */
[----:B------:R-:W-:Y:S01]  /*2d80*/  VIADD R0, R0, 0x80 ;  /* 0x0000008000007836 */ /* 0x000fe20000000000 */
[----:B------:R-:W-:Y:S01]  /*2d90*/  USHF.L.U32 UR22, UR14, 0x3, URZ ;  /* 0x000000030e167899 */ /* 0x000fe2000800063f */
[----:B------:R2:W5:Y:S01]  /*2da0*/  @!P2 LDG.E R218, desc[UR16][R12.64] ;  /* 0x000000100cdaa981 */ /* 0x000562000c1e1900 */
[----:B------:R-:W-:Y:S01]  /*2db0*/  VIADD R172, R181, 0x1000 ;  /* 0x00001000b5ac7836 */ /* 0x000fe20000000000 */
[----:B------:R-:W-:Y:S01]  /*2dc0*/  LOP3.LUT R225, R225, 0xfffffffe, RZ, 0xc0, !PT ;  /* 0xfffffffee1e17812 */ /* 0x000fe200078ec0ff */
[----:B------:R-:W-:Y:S01]  /*2dd0*/  IMAD.MOV.U32 R128, RZ, RZ, 0x40 ;  /* 0x00000040ff807424 */ /* 0x000fe200078e00ff */
[----:B------:R2:W5:Y:S01]  /*2de0*/  @!P3 LDG.E R219, desc[UR16][R12.64+0x20] ;  /* 0x000020100cdbb981 */ /* 0x000562000c1e1900 */
[----:B------:R-:W-:Y:S01]  /*2df0*/  IMAD.MOV.U32 R215, RZ, RZ, R32 ;  /* 0x000000ffffd77224 */ /* 0x000fe200078e0020 */
[----:B------:R-:W-:Y:S01]  /*2e00*/  SHF.L.U64.HI R208, R188, 0x2, R194 ;  /* 0x00000002bcd07819 */ /* 0x000fe200000102c2 */
[----:B------:R-:W-:Y:S01]  /*2e10*/  IMAD.MOV.U32 R214, RZ, RZ, R33 ;  /* 0x000000ffffd67224 */ /* 0x000fe200078e0021 */
[----:B------:R2:W5:Y:S01]  /*2e20*/  @!P0 LDG.E R216, desc[UR16][R12.64+0x80] ;  /* 0x000080100cd88981 */ /* 0x000562000c1e1900 */
[----:B------:R-:W-:-:S04]  /*2e30*/  DEPBAR.LE SB0, 0x1 ;  /* 0x000080400000791a */ /* 0x000fc80000000000 */
[----:B------:R-:W-:Y:S01]  /*2e40*/  BAR.SYNC.DEFER_BLOCKING 0x0 ;  /* 0x0000000000007b1d */ /* 0x000fe20000010000 */
[----:B------:R-:W-:Y:S01]  /*2e50*/  IMAD.SHL.U32 R207, R188, 0x4, RZ ;  /* 0x00000004bccf7824 */ /* 0x000fe200078e00ff */
[----:B------:R-:W-:Y:S01]  /*2e60*/  CS2R R94, SRZ ;  /* 0x00000000005e7805 */ /* 0x000fe2000001ff00 */
[----:B------:R-:W-:Y:S01]  /*2e70*/  IMAD.MOV.U32 R210, RZ, RZ, 0x40 ;  /* 0x00000040ffd27424 */ /* 0x000fe200078e00ff */
[----:B------:R-:W-:Y:S02]  /*2e80*/  CS2R R92, SRZ ;  /* 0x00000000005c7805 */ /* 0x000fe4000001ff00 */
[----:B------:R-:W-:Y:S02]  /*2e90*/  CS2R R98, SRZ ;  /* 0x0000000000627805 */ /* 0x000fe4000001ff00 */
[----:B------:R-:W-:Y:S02]  /*2ea0*/  CS2R R96, SRZ ;  /* 0x0000000000607805 */ /* 0x000fe4000001ff00 */
[----:B-1----:R-:W-:Y:S01]  /*2eb0*/  SHF.R.S32.HI R2, RZ, 0x1f, R3 ;  /* 0x0000001fff027819 */ /* 0x002fe20000011403 */
[----:B------:R-:W-:Y:S01]  /*2ec0*/  UIADD3 UR11, UR21, 0x20, URZ ;  /* 0x00000020150b7890 */ /* 0x000fe2000fffe03f */
[----:B------:R-:W-:-:S02]  /*2ed0*/  ISETP.GE.AND P1, PT, R0, R222, PT ;  /* 0x000000de0000720c */ /* 0x000fc40003f26270 */
[----:B------:R-:W-:Y:S02]  /*2ee0*/  CS2R R90, SRZ ;  /* 0x00000000005a7805 */ /* 0x000fe4000001ff00 */
[----:B------:R-:W-:Y:S02]  /*2ef0*/  LEA.HI R2, R2, R3, RZ, 0x4 ;  /* 0x0000000302027211 */ /* 0x000fe400078f20ff */
[----:B------:R-:W-:Y:S02]  /*2f00*/  CS2R R88, SRZ ;  /* 0x0000000000587805 */ /* 0x000fe4000001ff00 */
[----:B------:R-:W-:Y:S02]  /*2f10*/  ISETP.NE.AND P3, PT, R6, RZ, PT ;  /* 0x000000ff0600720c */ /* 0x000fe40003f65270 */
[----:B------:R-:W-:Y:S02]  /*2f20*/  CS2R R86, SRZ ;  /* 0x0000000000567805 */ /* 0x000fe4000001ff00 */
[----:B------:R-:W-:-:S02]  /*2f30*/  LOP3.LUT R2, R2, 0xfffffff0, RZ, 0xc0, !PT ;  /* 0xfffffff002027812 */ /* 0x000fc400078ec0ff */
[----:B------:R-:W-:Y:S02]  /*2f40*/  CS2R R84, SRZ ;  /* 0x0000000000547805 */ /* 0x000fe4000001ff00 */
[----:B------:R-:W-:Y:S02]  /*2f50*/  CS2R R78, SRZ ;  /* 0x00000000004e7805 */ /* 0x000fe4000001ff00 */
[----:B------:R-:W-:Y:S02]  /*2f60*/  CS2R R76, SRZ ;  /* 0x00000000004c7805 */ /* 0x000fe4000001ff00 */
[----:B------:R-:W-:Y:S01]  /*2f70*/  CS2R R82, SRZ ;  /* 0x0000000000527805 */ /* 0x000fe2000001ff00 */
[----:B------:R-:W-:Y:S01]  /*2f80*/  IMAD.IADD R2, R3, 0x1, -R2 ;  /* 0x0000000103027824 */ /* 0x000fe200078e0a02 */
[----:B------:R-:W-:Y:S02]  /*2f90*/  CS2R R80, SRZ ;  /* 0x0000000000507805 */ /* 0x000fe4000001ff00 */
[----:B------:R-:W-:-:S02]  /*2fa0*/  CS2R R74, SRZ ;  /* 0x00000000004a7805 */ /* 0x000fc4000001ff00 */
[----:B------:R-:W-:Y:S01]  /*2fb0*/  CS2R R72, SRZ ;  /* 0x0000000000487805 */ /* 0x000fe2000001ff00 */
[----:B------:R2:W1:Y:S01]  /*2fc0*/  LDSM.16.M88.4 R140, [R144+0xa000] ;  /* 0x00a00000908c783b */ /* 0x0004620000000200 */
[----:B------:R-:W-:Y:S02]  /*2fd0*/  CS2R R70, SRZ ;  /* 0x0000000000467805 */ /* 0x000fe4000001ff00 */
[----:B------:R-:W-:Y:S02]  /*2fe0*/  CS2R R68, SRZ ;  /* 0x0000000000447805 */ /* 0x000fe4000001ff00 */
[----:B------:R-:W-:Y:S01]  /*2ff0*/  CS2R R62, SRZ ;  /* 0x00000000003e7805 */ /* 0x000fe2000001ff00 */
[----:B------:R-:W1:Y:S01]  /*3000*/  LDSM.16.M88.4 R144, [R144+0xa800] ;  /* 0x00a800009090783b */ /* 0x000e620000000200 */
[----:B------:R-:W-:Y:S02]  /*3010*/  CS2R R60, SRZ ;  /* 0x00000000003c7805 */ /* 0x000fe4000001ff00 */
[----:B------:R-:W-:-:S02]  /*3020*/  CS2R R66, SRZ ;  /* 0x0000000000427805 */ /* 0x000fc4000001ff00 */
[----:B------:R-:W-:Y:S01]  /*3030*/  CS2R R64, SRZ ;  /* 0x0000000000407805 */ /* 0x000fe2000001ff00 */
[----:B------:R2:W1:Y:S01]  /*3040*/  LDSM.16.M88.4 R148, [R179] ;  /* 0x00000000b394783b */ /* 0x0004620000000200 */
[----:B------:R-:W-:Y:S02]  /*3050*/  CS2R R58, SRZ ;  /* 0x00000000003a7805 */ /* 0x000fe4000001ff00 */
[----:B------:R-:W-:Y:S02]  /*3060*/  CS2R R56, SRZ ;  /* 0x0000000000387805 */ /* 0x000fe4000001ff00 */
[----:B------:R-:W-:Y:S01]  /*3070*/  CS2R R54, SRZ ;  /* 0x0000000000367805 */ /* 0x000fe2000001ff00 */
[----:B------:R2:W1:Y:S01]  /*3080*/  LDSM.16.M88.4 R152, [R179+0x800] ;  /* 0x00080000b398783b */ /* 0x0004620000000200 */
        /* <DEDUP_REMOVED lines=12> */
[----:B------:R-:W-:Y:S01]  /*3150*/  IMAD.MOV.U32 R226, RZ, RZ, R220 ;  /* 0x000000ffffe27224 */ /* 0x000fe200078e00dc */
[----:B------:R-:W-:Y:S02]  /*3160*/  UIADD3 UR10, -UR15, URZ, URZ ;  /* 0x0000003f0f0a7290 */ /* 0x000fe4000fffe13f */
[----:B------:R2:W1:Y:S01]  /*3170*/  LDSM.16.M88.4 R168, [R177+0x800] ;  /* 0x00080000b1a8783b */ /* 0x0004620000000200 */
[----:B------:R-:W-:Y:S01]  /*3180*/  SHF.R.S32.HI R209, RZ, 0x1f, R2 ;  /* 0x0000001fffd17819 */ /* 0x000fe20000011402 */
[----:B------:R-:W-:Y:S02]  /*3190*/  UIMAD UR20, UR14, 0x18, URZ ;  /* 0x000000180e1478a4 */ /* 0x000fe4000f8e023f */
[----:B------:R-:W-:Y:S01]  /*31a0*/  USHF.L.U32 UR19, UR14, 0x5, URZ ;  /* 0x000000050e137899 */ /* 0x000fe2000800063f */
[----:B------:R-:W-:Y:S01]  /*31b0*/  LEA.HI R209, R209, R2, RZ, 0x3 ;  /* 0x00000002d1d17211 */ /* 0x000fe200078f18ff */
[----:B------:R-:W-:-:S02]  /*31c0*/  UIMAD UR18, UR14, 0x28, URZ ;  /* 0x000000280e1278a4 */ /* 0x000fc4000f8e023f */
[----:B------:R-:W-:Y:S01]  /*31d0*/  UIMAD UR25, UR14, 0x38, URZ ;  /* 0x000000380e1978a4 */ /* 0x000fe2000f8e023f */
[----:B------:R-:W-:Y:S01]  /*31e0*/  LOP3.LUT R209, R209, 0xfffffff8, RZ, 0xc0, !PT ;  /* 0xfffffff8d1d17812 */ /* 0x000fe200078ec0ff */
[----:B------:R-:W-:Y:S01]  /*31f0*/  ULDC UR23, c[0x0][0x2d0] ;  /* 0x0000b40000177ab9 */ /* 0x000fe20000000800 */
[----:B------:R-:W-:-:S03]  /*3200*/  ULDC UR24, c[0x0][0x2ec] ;  /* 0x0000bb0000187ab9 */ /* 0x000fc60000000800 */
[----:B------:R-:W-:Y:S01]  /*3210*/  IMAD.IADD R209, R2, 0x1, -R209 ;  /* 0x0000000102d17824 */ /* 0x000fe200078e0ad1 */
[----:B------:R-:W-:Y:S01]  /*3220*/  UIADD3 UR9, UR22, UR11, URZ ;  /* 0x0000000b16097290 */ /* 0x000fe2000fffe03f */
[----:B------:R-:W-:-:S03]  /*3230*/  VIADD R0, R189, 0x1000 ;  /* 0x00001000bd007836 */ /* 0x000fc60000000000 */
[C---:B------:R-:W-:Y:S01]  /*3240*/  LOP3.LUT P2, RZ, R209.reuse, 0x4, RZ, 0xc0, !PT ;  /* 0x00000004d1ff7812 */ /* 0x040fe2000784c0ff */
[----:B------:R-:W-:Y:S01]  /*3250*/  IMAD.MOV.U32 R2, RZ, RZ, 0x20 ;  /* 0x00000020ff027424 */ /* 0x000fe200078e00ff */
[----:B------:R-:W-:Y:S01]  /*3260*/  LOP3.LUT P0, RZ, R209, 0x2, RZ, 0xc0, !PT ;  /* 0x00000002d1ff7812 */ /* 0x000fe2000780c0ff */
[----:B------:R-:W-:Y:S01]  /*3270*/  UIADD3 UR8, UR22, UR9, URZ ;  /* 0x0000000916087290 */ /* 0x000fe2000fffe03f */
[----:B------:R-:W-:Y:S02]  /*3280*/  SEL R0, R0, R189, !P3 ;  /* 0x000000bd00007207 */ /* 0x000fe40005800000 */
[----:B------:R-:W-:Y:S01]  /*3290*/  SEL R2, R2, 0xffffffe0, !P0 ;  /* 0xffffffe002027807 */ /* 0x000fe20004000000 */
[----:B------:R-:W-:Y:S01]  /*32a0*/  UIADD3 UR5, UR22, UR8, URZ ;  /* 0x0000000816057290 */ /* 0x000fe2000fffe03f */
[----:B------:R-:W-:Y:S02]  /*32b0*/  SEL R172, R172, R181, !P3 ;  /* 0x000000b5acac7207 */ /* 0x000fe40005800000 */
[----:B------:R-:W-:Y:S01]  /*32c0*/  LEA R3, R0, UR6, 0x1 ;  /* 0x0000000600037c11 */ /* 0x000fe2000f8e08ff */
[----:B------:R-:W-:Y:S01]  /*32d0*/  UIADD3 UR4, UR22, UR5, URZ ;  /* 0x0000000516047290 */ /* 0x000fe2000fffe03f */
[----:B------:R-:W-:Y:S01]  /*32e0*/  LEA R172, R172, UR6, 0x1 ;  /* 0x00000006acac7c11 */ /* 0x000fe2000f8e08ff */
[----:B------:R-:W-:Y:S01]  /*32f0*/  IMAD.IADD R0, R176, 0x1, R2 ;  /* 0x00000001b0007824 */ /* 0x000fe200078e0202 */
[----:B------:R-:W-:-:S02]  /*3300*/  @P2 LOP3.LUT R225, R225, 0x1, RZ, 0xfc, !PT ;  /* 0x00000001e1e12812 */ /* 0x000fc400078efcff */
[----:B------:R-:W-:Y:S01]  /*3310*/  SEL R128, R128, 0xffffffc0, !P2 ;  /* 0xffffffc080807807 */ /* 0x000fe20005000000 */
[----:B------:R-:W-:Y:S02]  /*3320*/  UIMAD UR15, UR14, 0x30, URZ ;  /* 0x000000300e0f78a4 */ /* 0x000fe4000f8e023f */
[----:B--2---:R-:W-:-:S12]  /*3330*/  UIADD3 UR14, UR22, UR4, URZ ;  /* 0x00000004160e7290 */ /* 0x004fd8000fffe03f */
.L_x_79:
[----:B------:R-:W0:Y:S01]  /*3340*/  LDGDEPBAR ;  /* 0x00000000000079af */ /* 0x000e220000000000 */
[----:B------:R-:W-:Y:S01]  /*3350*/  LEA R100, R180, UR6, 0x1 ;  /* 0x00000006b4647c11 */ /* 0x000fe2000f8e08ff */
[----:B------:R-:W-:Y:S01]  /*3360*/  IMAD.IADD R182, R172, 0x1, R2 ;  /* 0x00000001acb67824 */ /* 0x000fe200078e0202 */
[----:B-----5:R-:W-:Y:S01]  /*3370*/  FSETP.NEU.FTZ.AND P2, PT, R218, -INF , PT ;  /* 0xff800000da00780b */ /* 0x020fe20003f5d000 */
[--C-:B------:R-:W-:Y:S01]  /*3380*/  IMAD.IADD R129, R172, 0x1, R128.reuse ;  /* 0x00000001ac817824 */ /* 0x100fe200078e0280 */
[----:B------:R-:W-:Y:S02]  /*3390*/  FSETP.NEU.FTZ.AND P3, PT, R219, -INF , PT ;  /* 0xff800000db00780b */ /* 0x000fe40003f7d000 */
[----:B------:R-:W-:Y:S01]  /*33a0*/  LOP3.LUT P4, RZ, R209, 0x4, RZ, 0xc0, !PT ;  /* 0x00000004d1ff7812 */ /* 0x000fe2000788c0ff */
[----:B------:R-:W-:Y:S04]  /*33b0*/  DEPBAR.LE SB0, 0x0 ;  /* 0x000080000000791a */ /* 0x000fe80000000000 */
[----:B------:R-:W-:Y:S06]  /*33c0*/  BAR.SYNC.DEFER_BLOCKING 0x0 ;  /* 0x0000000000007b1d */ /* 0x000fec0000010000 */
[----:B------:R-:W-:Y:S08]  /*33d0*/  LDSM.16.M88.4 R32, [R172] ;  /* 0x00000000ac20783b */ /* 0x000ff00000000200 */
[----:B------:R-:W2:Y:S08]  /*33e0*/  LDSM.16.M88.4 R16, [R100+0x6000] ;  /* 0x006000006410783b */ /* 0x000eb00000000200 */
[----:B------:R-:W1:Y:S08]  /*33f0*/  LDSM.16.M88.4 R28, [R172+0x1000] ;  /* 0x00100000ac1c783b */ /* 0x000e700000000200 */
[----:B------:R-:W3:Y:S08]  /*3400*/  LDSM.16.M88.4 R100, [R100+0x6800] ;  /* 0x006800006464783b */ /* 0x000ef00000000200 */
[----:B------:R-:W-:Y:S08]  /*3410*/  LDSM.16.M88.4 R104, [R182] ;  /* 0x00000000b668783b */ /* 0x000ff00000000200 */
[----:B------:R-:W4:Y:S01]  /*3420*/  LDSM.16.M88.4 R108, [R179+-0x4000] ;  /* 0xffc00000b36c783b */ /* 0x000f220000000200 */
[-C--:B--2---:R-:W-:Y:S07]  /*3430*/  HMMA.16816.F32.BF16 R4, R32, R16.reuse, RZ ;  /* 0x000000102004723c */ /* 0x084fee00000418ff */
[----:B------:R2:W4:Y:S01]  /*3440*/  LDSM.16.M88.4 R112, [R182+0x1000] ;  /* 0x00100000b670783b */ /* 0x0005220000000200 */
[C---:B-1----:R-:W-:Y:S07]  /*3450*/  HMMA.16816.F32.BF16 R8, R28.reuse, R16, RZ ;  /* 0x000000101c08723c */ /* 0x042fee00000418ff */
[----:B------:R-:W1:Y:S01]  /*3460*/  LDSM.16.M88.4 R116, [R179+-0x3800] ;  /* 0xffc80000b374783b */ /* 0x000e620000000200 */
[-C--:B------:R-:W-:Y:S07]  /*3470*/  HMMA.16816.F32.BF16 R12, R28, R18.reuse, RZ ;  /* 0x000000121c0c723c */ /* 0x080fee00000418ff */
[----:B------:R-:W-:Y:S01]  /*3480*/  LDSM.16.M88.4 R120, [R129] ;  /* 0x000000008178783b */ /* 0x000fe20000000200 */
[C---:B------:R-:W-:Y:S07]  /*3490*/  HMMA.16816.F32.BF16 R16, R32.reuse, R18, RZ ;  /* 0x000000122010723c */ /* 0x040fee00000418ff */
[----:B------:R-:W1:Y:S01]  /*34a0*/  LDSM.16.M88.4 R124, [R178+-0x4000] ;  /* 0xffc00000b27c783b */ /* 0x000e620000000200 */
[-C--:B---3--:R-:W-:Y:S03]  /*34b0*/  HMMA.16816.F32.BF16 R20, R32, R100.reuse, RZ ;  /* 0x000000642014723c */ /* 0x088fe600000418ff */
[----:B--2---:R-:W-:Y:S03]  /*34c0*/  IMAD.IADD R182, R182, 0x1, R128 ;  /* 0x00000001b6b67824 */ /* 0x004fe600078e0280 */
[C---:B------:R-:W-:Y:S02]  /*34d0*/  HMMA.16816.F32.BF16 R24, R28.reuse, R100, RZ ;  /* 0x000000641c18723c */ /* 0x040fe400000418ff */
[----:B------:R-:W-:Y:S04]  /*34e0*/  LDSM.16.M88.4 R132, [R182] ;  /* 0x00000000b684783b */ /* 0x000fe80000000200 */
[-C--:B------:R-:W-:Y:S04]  /*34f0*/  HMMA.16816.F32.BF16 R28, R28, R102.reuse, RZ ;  /* 0x000000661c1c723c */ /* 0x080fe800000418ff */
[----:B------:R-:W-:Y:S02]  /*3500*/  LDSM.16.M88.4 R136, [R177+-0x4000] ;  /* 0xffc00000b188783b */ /* 0x000fe40000000200 */
[----:B------:R-:W-:Y:S06]  /*3510*/  HMMA.16816.F32.BF16 R32, R32, R102, RZ ;  /* 0x000000662020723c */ /* 0x000fec00000418ff */
[----:B------:R-:W2:Y:S01]  /*3520*/  LDSM.16.M88.4 R100, [R129+0x1000] ;  /* 0x001000008164783b */ /* 0x000ea20000000200 */
[-C--:B----4-:R-:W-:Y:S06]  /*3530*/  HMMA.16816.F32.BF16 R4, R104, R108.reuse, R4 ;  /* 0x0000006c6804723c */ /* 0x090fec0000041804 */
[C---:B------:R-:W-:Y:S01]  /*3540*/  HMMA.16816.F32.BF16 R8, R112.reuse, R108, R8 ;  /* 0x0000006c7008723c */ /* 0x040fe20000041808 */
[----:B------:R-:W3:Y:S05]  /*3550*/  LDSM.16.M88.4 R128, [R178+-0x3800] ;  /* 0xffc80000b280783b */ /* 0x000eea0000000200 */
[-C--:B------:R-:W-:Y:S06]  /*3560*/  HMMA.16816.F32.BF16 R12, R112, R110.reuse, R12 ;  /* 0x0000006e700c723c */ /* 0x080fec000004180c */
[C---:B------:R-:W-:Y:S06]  /*3570*/  HMMA.16816.F32.BF16 R16, R104.reuse, R110, R16 ;  /* 0x0000006e6810723c */ /* 0x040fec0000041810 */
[-C--:B-1----:R-:W-:Y:S06]  /*3580*/  HMMA.16816.F32.BF16 R20, R104, R116.reuse, R20 ;  /* 0x000000746814723c */ /* 0x082fec0000041814 */
[C---:B------:R-:W-:Y:S06]  /*3590*/  HMMA.16816.F32.BF16 R24, R112.reuse, R116, R24 ;  /* 0x000000747018723c */ /* 0x040fec0000041818 */
[-C--:B------:R-:W-:Y:S06]  /*35a0*/  HMMA.16816.F32.BF16 R28, R112, R118.reuse, R28 ;  /* 0x00000076701c723c */ /* 0x080fec000004181c */
[----:B------:R-:W-:Y:S01]  /*35b0*/  HMMA.16816.F32.BF16 R32, R104, R118, R32 ;  /* 0x000000766820723c */ /* 0x000fe20000041820 */
[----:B------:R-:W1:Y:S04]  /*35c0*/  LDSM.16.M88.4 R104, [R182+0x1000] ;  /* 0x00100000b668783b */ /* 0x000e680000000200 */
[----:B------:R-:W-:Y:S01]  /*35d0*/  LEA R112, R181, UR6, 0x1 ;  /* 0x00000006b5707c11 */ /* 0x000fe2000f8e08ff */
[-C--:B------:R-:W-:Y:S05]  /*35e0*/  HMMA.16816.F32.BF16 R4, R120, R124.reuse, R4 ;  /* 0x0000007c7804723c */ /* 0x080fea0000041804 */
[----:B------:R-:W-:Y:S01]  /*35f0*/  IADD3 R116, R2, R112, RZ ;  /* 0x0000007002747210 */ /* 0x000fe20007ffe0ff */
[C---:B--2---:R-:W-:Y:S06]  /*3600*/  HMMA.16816.F32.BF16 R8, R100.reuse, R124, R8 ;  /* 0x0000007c6408723c */ /* 0x044fec0000041808 */
[-C--:B------:R-:W-:Y:S06]  /*3610*/  HMMA.16816.F32.BF16 R12, R100, R126.reuse, R12 ;  /* 0x0000007e640c723c */ /* 0x080fec000004180c */
[C---:B------:R-:W-:Y:S06]  /*3620*/  HMMA.16816.F32.BF16 R16, R120.reuse, R126, R16 ;  /* 0x0000007e7810723c */ /* 0x040fec0000041810 */
[-C--:B---3--:R-:W-:Y:S06]  /*3630*/  HMMA.16816.F32.BF16 R20, R120, R128.reuse, R20 ;  /* 0x000000807814723c */ /* 0x088fec0000041814 */
[C---:B------:R-:W-:Y:S06]  /*3640*/  HMMA.16816.F32.BF16 R24, R100.reuse, R128, R24 ;  /* 0x000000806418723c */ /* 0x040fec0000041818 */
[-C--:B------:R-:W-:Y:S05]  /*3650*/  HMMA.16816.F32.BF16 R28, R100, R130.reuse, R28 ;  /* 0x00000082641c723c */ /* 0x080fea000004181c */
[----:B------:R-:W-:Y:S01]  /*3660*/  SEL R128, R210, 0xffffffc0, !P4 ;  /* 0xffffffc0d2807807 */ /* 0x000fe20006000000 */
[----:B------:R-:W-:Y:S05]  /*3670*/  HMMA.16816.F32.BF16 R32, R120, R130, R32 ;  /* 0x000000827820723c */ /* 0x000fea0000041820 */
[----:B------:R-:W-:Y:S01]  /*3680*/  @P1 LEA R102, R198, R185, 0x7 ;  /* 0x000000b9c6661211 */ /* 0x000fe200078e38ff */
[-C--:B------:R-:W-:Y:S05]  /*3690*/  HMMA.16816.F32.BF16 R4, R132, R136.reuse, R4 ;  /* 0x000000888404723c */ /* 0x080fea0000041804 */
[----:B------:R-:W-:Y:S01]  /*36a0*/  FMUL.FTZ R100, R218, 1.4426950216293334961 ;  /* 0x3fb8aa3bda647820 */ /* 0x000fe20000410000 */
[C---:B-1----:R-:W-:Y:S04]  /*36b0*/  HMMA.16816.F32.BF16 R8, R104.reuse, R136, R8 ;  /* 0x000000886808723c */ /* 0x042fe80000041808 */
[CC--:B------:R-:W-:Y:S01]  /*36c0*/  @P1 ISETP.GE.AND P0, PT, R102.reuse, R222.reuse, PT ;  /* 0x000000de6600120c */ /* 0x0c0fe20003f06270 */
[----:B------:R-:W-:Y:S01]  /*36d0*/  @P1 VIADD R101, R102, 0x1 ;  /* 0x0000000166651836 */ /* 0x000fe20000000000 */
[----:B------:R-:W-:Y:S01]  /*36e0*/  FSEL R100, R100, RZ, P2 ;  /* 0x000000ff64647208 */ /* 0x000fe20001000000 */
[----:B------:R-:W-:Y:S01]  /*36f0*/  FMUL.FTZ R103, R216, 1.4426950216293334961 ;  /* 0x3fb8aa3bd8677820 */ /* 0x000fe20000410000 */
[-C--:B------:R-:W-:Y:S03]  /*3700*/  HMMA.16816.F32.BF16 R12, R104, R138.reuse, R12 ;  /* 0x0000008a680c723c */ /* 0x080fe6000004180c */
[----:B------:R-:W-:Y:S01]  /*3710*/  @P1 ISETP.GE.AND P2, PT, R101, R222, PT ;  /* 0x000000de6500120c */ /* 0x000fe20003f46270 */
[----:B------:R-:W-:Y:S01]  /*3720*/  FMUL.FTZ R101, R219, 1.4426950216293334961 ;  /* 0x3fb8aa3bdb657820 */ /* 0x000fe20000410000 */
[----:B------:R-:W-:Y:S01]  /*3730*/  IADD3 R120, R128, R116, RZ ;  /* 0x0000007480787210 */ /* 0x000fe20007ffe0ff */
[C---:B------:R-:W-:Y:S05]  /*3740*/  HMMA.16816.F32.BF16 R16, R132.reuse, R138, R16 ;  /* 0x0000008a8410723c */ /* 0x040fea0000041810 */
[----:B------:R-:W-:Y:S02]  /*3750*/  @P1 FSEL R4, R4, -INF , !P0 ;  /* 0xff80000004041808 */ /* 0x000fe40004000000 */
[----:B------:R-:W-:Y:S02]  /*3760*/  FSEL R101, R101, RZ, P3 ;  /* 0x000000ff65657208 */ /* 0x000fe40001800000 */
[----:B------:R-:W-:Y:S02]  /*3770*/  FSETP.NEU.FTZ.AND P3, PT, R216, -INF , PT ;  /* 0xff800000d800780b */ /* 0x000fe40003f7d000 */
[----:B------:R-:W-:Y:S01]  /*3780*/  @P1 FSEL R8, R8, -INF , !P0 ;  /* 0xff80000008081808 */ /* 0x000fe20004000000 */
[--C-:B------:R-:W-:Y:S01]  /*3790*/  FFMA.FTZ R124, R4, UR24, -R100.reuse ;  /* 0x00000018047c7c23 */ /* 0x100fe20008010864 */
[----:B------:R-:W-:Y:S01]  /*37a0*/  FSEL R103, R103, RZ, P3 ;  /* 0x000000ff67677208 */ /* 0x000fe20001800000 */
[----:B------:R-:W-:Y:S01]  /*37b0*/  FMUL.FTZ R4, R217, 1.4426950216293334961 ;  /* 0x3fb8aa3bd9047820 */ /* 0x000fe20000410000 */
[----:B------:R-:W-:Y:S02]  /*37c0*/  @P1 FSEL R5, R5, -INF , !P2 ;  /* 0xff80000005051808 */ /* 0x000fe40005000000 */
[----:B------:R-:W-:Y:S01]  /*37d0*/  @P1 FSEL R6, R6, -INF , !P0 ;  /* 0xff80000006061808 */ /* 0x000fe20004000000 */
[----:B------:R-:W-:Y:S01]  /*37e0*/  MUFU.EX2 R124, R124 ;  /* 0x0000007c007c7308 */ /* 0x000fe20000000800 */
[----:B------:R-:W-:Y:S01]  /*37f0*/  @P1 FSEL R7, R7, -INF , !P2 ;  /* 0xff80000007071808 */ /* 0x000fe20005000000 */
[----:B------:R-:W-:Y:S01]  /*3800*/  FFMA.FTZ R129, R8, UR24, -R103 ;  /* 0x0000001808817c23 */ /* 0x000fe20008010867 */
[----:B------:R-:W-:Y:S01]  /*3810*/  FSETP.NEU.FTZ.AND P3, PT, R217, -INF , PT ;  /* 0xff800000d900780b */ /* 0x000fe20003f7d000 */
[----:B------:R-:W-:Y:S01]  /*3820*/  FFMA.FTZ R125, R5, UR24, -R100 ;  /* 0x00000018057d7c23 */ /* 0x000fe20008010864 */
[--C-:B------:R-:W-:Y:S01]  /*3830*/  FFMA.FTZ R126, R6, UR24, -R101.reuse ;  /* 0x00000018067e7c23 */ /* 0x100fe20008010865 */
[----:B------:R-:W-:Y:S01]  /*3840*/  FFMA.FTZ R127, R7, UR24, -R101 ;  /* 0x00000018077f7c23 */ /* 0x000fe20008010865 */
[----:B------:R-:W-:Y:S03]  /*3850*/  FSEL R8, R4, RZ, P3 ;  /* 0x000000ff04087208 */ /* 0x000fe60001800000 */
[----:B------:R-:W-:Y:S01]  /*3860*/  MUFU.EX2 R129, R129 ;  /* 0x0000008100817308 */ /* 0x000fe20000000800 */
[----:B------:R-:W1:Y:S01]  /*3870*/  LDSM.16.M88.4 R4, [R177+-0x3800] ;  /* 0xffc80000b104783b */ /* 0x000e620000000200 */
[----:B------:R-:W-:Y:S02]  /*3880*/  @P1 FSEL R9, R9, -INF , !P2 ;  /* 0xff80000009091808 */ /* 0x000fe40005000000 */
[----:B------:R-:W-:Y:S02]  /*3890*/  @P1 FSEL R11, R11, -INF , !P2 ;  /* 0xff8000000b0b1808 */ /* 0x000fe40005000000 */
[----:B------:R-:W-:Y:S01]  /*38a0*/  @P1 FSEL R10, R10, -INF , !P0 ;  /* 0xff8000000a0a1808 */ /* 0x000fe20004000000 */
[--C-:B------:R-:W-:Y:S03]  /*38b0*/  FFMA.FTZ R130, R9, UR24, -R103.reuse ;  /* 0x0000001809827c23 */ /* 0x100fe60008010867 */
[----:B------:R-:W-:Y:S01]  /*38c0*/  MUFU.EX2 R125, R125 ;  /* 0x0000007d007d7308 */ /* 0x000fe20000000800 */
[----:B------:R-:W-:Y:S02]  /*38d0*/  @P1 VIADD R9, R102, 0x8 ;  /* 0x0000000866091836 */ /* 0x000fe40000000000 */
[--C-:B------:R-:W-:Y:S01]  /*38e0*/  FFMA.FTZ R136, R11, UR24, -R8.reuse ;  /* 0x000000180b887c23 */ /* 0x100fe20008010808 */
[----:B------:R-:W-:Y:S01]  /*38f0*/  FFMA.FTZ R131, R10, UR24, -R8 ;  /* 0x000000180a837c23 */ /* 0x000fe20008010808 */
[C---:B------:R-:W-:Y:S02]  /*3900*/  @P1 IADD3 R10, R102.reuse, 0x9, RZ ;  /* 0x00000009660a1810 */ /* 0x040fe40007ffe0ff */
[-C--:B------:R-:W-:Y:S01]  /*3910*/  @P1 ISETP.GE.AND P0, PT, R9, R222.reuse, PT ;  /* 0x000000de0900120c */ /* 0x080fe20003f06270 */
[----:B------:R-:W-:Y:S02]  /*3920*/  @P1 VIADD R9, R102, 0x10 ;  /* 0x0000001066091836 */ /* 0x000fe40000000000 */
[----:B------:R-:W-:Y:S01]  /*3930*/  MUFU.EX2 R126, R126 ;  /* 0x0000007e007e7308 */ /* 0x000fe20000000800 */
[-C--:B------:R-:W-:Y:S02]  /*3940*/  @P1 ISETP.GE.AND P2, PT, R10, R222.reuse, PT ;  /* 0x000000de0a00120c */ /* 0x080fe40003f46270 */
[----:B------:R-:W-:Y:S02]  /*3950*/  @P1 FSEL R12, R12, -INF , !P0 ;  /* 0xff8000000c0c1808 */ /* 0x000fe40004000000 */
[----:B------:R-:W-:Y:S02]  /*3960*/  @P1 FSEL R14, R14, -INF , !P0 ;  /* 0xff8000000e0e1808 */ /* 0x000fe40004000000 */
[----:B------:R-:W-:Y:S03]  /*3970*/  @P1 FSEL R16, R16, -INF , !P0 ;  /* 0xff80000010101808 */ /* 0x000fe60004000000 */
[----:B------:R-:W2:Y:S01]  /*3980*/  MUFU.EX2 R127, R127 ;  /* 0x0000007f007f7308 */ /* 0x000ea20000000800 */
[----:B------:R-:W-:Y:S01]  /*3990*/  @P1 FSEL R18, R18, -INF , !P0 ;  /* 0xff80000012121808 */ /* 0x000fe20004000000 */
[----:B------:R-:W-:Y:S01]  /*39a0*/  FFMA.FTZ R137, R12, UR24, -R103 ;  /* 0x000000180c897c23 */ /* 0x000fe20008010867 */
[-C--:B------:R-:W-:Y:S01]  /*39b0*/  @P1 ISETP.GE.AND P0, PT, R9, R222.reuse, PT ;  /* 0x000000de0900120c */ /* 0x080fe20003f06270 */
[--C-:B------:R-:W-:Y:S01]  /*39c0*/  FFMA.FTZ R235, R16, UR24, -R100.reuse ;  /* 0x0000001810eb7c23 */ /* 0x100fe20008010864 */
[----:B------:R-:W-:Y:S01]  /*39d0*/  @P1 FSEL R17, R17, -INF , !P2 ;  /* 0xff80000011111808 */ /* 0x000fe20005000000 */
[--C-:B------:R-:W-:Y:S01]  /*39e0*/  FFMA.FTZ R237, R18, UR24, -R101.reuse ;  /* 0x0000001812ed7c23 */ /* 0x100fe20008010865 */
[----:B------:R-:W-:Y:S03]  /*39f0*/  IADD3 R10, P3, R207, R215, RZ ;  /* 0x000000d7cf0a7210 */ /* 0x000fe60007f7e0ff */
[----:B------:R-:W-:Y:S01]  /*3a00*/  MUFU.EX2 R130, R130 ;  /* 0x0000008200827308 */ /* 0x000fe20000000800 */
[----:B------:R-:W-:Y:S01]  /*3a10*/  @P1 IADD3 R9, R102, 0x11, RZ ;  /* 0x0000001166091810 */ /* 0x000fe20007ffe0ff */
[----:B------:R-:W-:Y:S01]  /*3a20*/  FFMA.FTZ R236, R17, UR24, -R100 ;  /* 0x0000001811ec7c23 */ /* 0x000fe20008010864 */
[----:B------:R-:W-:Y:S01]  /*3a30*/  FFMA.FTZ R182, R14, UR24, -R8 ;  /* 0x000000180eb67c23 */ /* 0x000fe20008010808 */
[----:B------:R-:W-:Y:S01]  /*3a40*/  IMAD.X R11, R208, 0x1, R214, P3 ;  /* 0x00000001d00b7824 */ /* 0x000fe200018e06d6 */
[----:B------:R-:W-:Y:S02]  /*3a50*/  @P1 FSEL R19, R19, -INF , !P2 ;  /* 0xff80000013131808 */ /* 0x000fe40005000000 */
[----:B------:R-:W-:Y:S03]  /*3a60*/  @P1 FSEL R13, R13, -INF , !P2 ;  /* 0xff8000000d0d1808 */ /* 0x000fe60005000000 */
[----:B------:R-:W-:Y:S01]  /*3a70*/  MUFU.EX2 R235, R235 ;  /* 0x000000eb00eb7308 */ /* 0x000fe20000000800 */
[-C--:B-1----:R-:W-:Y:S01]  /*3a80*/  HMMA.16816.F32.BF16 R20, R132, R4.reuse, R20 ;  /* 0x000000048414723c */ /* 0x082fe20000041814 */
[----:B------:R-:W3:Y:S02]  /*3a90*/  LDG.E R138, desc[UR16][R10.64] ;  /* 0x000000100a8a7981 */ /* 0x000ee4000c1e1900 */
[----:B------:R-:W-:Y:S01]  /*3aa0*/  FFMA.FTZ R238, R19, UR24, -R101 ;  /* 0x0000001813ee7c23 */ /* 0x000fe20008010865 */
[----:B------:R-:W-:Y:S01]  /*3ab0*/  FFMA.FTZ R139, R13, UR24, -R103 ;  /* 0x000000180d8b7c23 */ /* 0x000fe20008010867 */
[----:B------:R-:W4:Y:S01]  /*3ac0*/  LDG.E R234, desc[UR16][R10.64+0x20] ;  /* 0x000020100aea7981 */ /* 0x000f22000c1e1900 */
[C---:B------:R-:W-:Y:S03]  /*3ad0*/  HMMA.16816.F32.BF16 R24, R104.reuse, R4, R24 ;  /* 0x000000046818723c */ /* 0x040fe60000041818 */
[----:B------:R-:W-:Y:S01]  /*3ae0*/  MUFU.EX2 R236, R236 ;  /* 0x000000ec00ec7308 */ /* 0x000fe20000000800 */
[----:B------:R-:W5:Y:S01]  /*3af0*/  LDG.E R240, desc[UR16][R10.64+0x80] ;  /* 0x000080100af07981 */ /* 0x000f62000c1e1900 */
[----:B------:R-:W-:Y:S01]  /*3b00*/  @P1 FSEL R15, R15, -INF , !P2 ;  /* 0xff8000000f0f1808 */ /* 0x000fe20005000000 */
[-C--:B------:R-:W-:Y:S02]  /*3b10*/  HMMA.16816.F32.BF16 R28, R104, R6.reuse, R28 ;  /* 0x00000006681c723c */ /* 0x080fe4000004181c */
[----:B------:R1:W5:Y:S05]  /*3b20*/  LDG.E R239, desc[UR16][R10.64+0xa0] ;  /* 0x0000a0100aef7981 */ /* 0x00036a000c1e1900 */
[----:B------:R-:W-:Y:S01]  /*3b30*/  MUFU.EX2 R237, R237 ;  /* 0x000000ed00ed7308 */ /* 0x000fe20000000800 */
[----:B------:R-:W-:Y:S03]  /*3b40*/  @P1 ISETP.GE.AND P2, PT, R9, R222, PT ;  /* 0x000000de0900120c */ /* 0x000fe60003f46270 */
[----:B------:R-:W-:Y:S01]  /*3b50*/  @P1 VIADD R4, R102, 0x18 ;  /* 0x0000001866041836 */ /* 0x000fe20000000000 */
[----:B------:R-:W-:Y:S04]  /*3b60*/  HMMA.16816.F32.BF16 R32, R132, R6, R32 ;  /* 0x000000068420723c */ /* 0x000fe80000041820 */
[----:B--2---:R-:W-:Y:S01]  /*3b70*/  F2FP.BF16.F32.PACK_AB R5, R127, R126 ;  /* 0x0000007e7f05723e */ /* 0x004fe200000010ff */
[----:B------:R-:W2:Y:S01]  /*3b80*/  MUFU.EX2 R238, R238 ;  /* 0x000000ee00ee7308 */ /* 0x000ea20000000800 */
[----:B------:R-:W-:Y:S01]  /*3b90*/  @P1 FSEL R20, R20, -INF , !P0 ;  /* 0xff80000014141808 */ /* 0x000fe20004000000 */
[----:B------:R-:W-:Y:S02]  /*3ba0*/  @P1 VIADD R102, R102, 0x19 ;  /* 0x0000001966661836 */ /* 0x000fe40000000000 */
[----:B------:R1:W-:Y:S02]  /*3bb0*/  STS [R200+0xe400], R5 ;  /* 0x00e40005c8007388 */ /* 0x0003e40000000800 */
[----:B------:R-:W-:Y:S01]  /*3bc0*/  @P1 FSEL R22, R22, -INF , !P0 ;  /* 0xff80000016161808 */ /* 0x000fe20004000000 */
[----:B------:R-:W-:Y:S01]  /*3bd0*/  FFMA.FTZ R233, R15, UR24, -R8 ;  /* 0x000000180fe97c23 */ /* 0x000fe20008010808 */
[----:B------:R-:W-:Y:S02]  /*3be0*/  @P1 FSEL R24, R24, -INF , !P0 ;  /* 0xff80000018181808 */ /* 0x000fe40004000000 */
[----:B------:R-:W-:Y:S01]  /*3bf0*/  MUFU.EX2 R131, R131 ;  /* 0x0000008300837308 */ /* 0x000fe20000000800 */
[----:B------:R-:W-:Y:S01]  /*3c00*/  @P1 FSEL R26, R26, -INF , !P0 ;  /* 0xff8000001a1a1808 */ /* 0x000fe20004000000 */
[----:B------:R-:W-:Y:S01]  /*3c10*/  FFMA.FTZ R241, R20, UR24, -R100 ;  /* 0x0000001814f17c23 */ /* 0x000fe20008010864 */
[----:B------:R-:W-:Y:S01]  /*3c20*/  @P1 ISETP.GE.AND P0, PT, R4, R222, PT ;  /* 0x000000de0400120c */ /* 0x000fe20003f06270 */
[--C-:B------:R-:W-:Y:S01]  /*3c30*/  FFMA.FTZ R243, R22, UR24, -R101.reuse ;  /* 0x0000001816f37c23 */ /* 0x100fe20008010865 */
[----:B------:R-:W-:Y:S01]  /*3c40*/  F2FP.BF16.F32.PACK_AB R4, R125, R124 ;  /* 0x0000007c7d04723e */ /* 0x000fe200000010ff */
[----:B------:R-:W-:Y:S01]  /*3c50*/  FFMA.FTZ R133, R26, UR24, -R8 ;  /* 0x000000181a857c23 */ /* 0x000fe20008010808 */
[----:B------:R-:W-:Y:S03]  /*3c60*/  @P1 FSEL R21, R21, -INF , !P2 ;  /* 0xff80000015151808 */ /* 0x000fe60005000000 */
[----:B------:R-:W1:Y:S01]  /*3c70*/  MUFU.EX2 R136, R136 ;  /* 0x0000008800887308 */ /* 0x000e620000000800 */
[----:B------:R-:W-:Y:S01]  /*3c80*/  @P1 FSEL R23, R23, -INF , !P2 ;  /* 0xff80000017171808 */ /* 0x000fe20005000000 */
[----:B------:R1:W-:Y:S01]  /*3c90*/  STS [R200+0xe000], R4 ;  /* 0x00e00004c8007388 */ /* 0x0003e20000000800 */
[----:B------:R-:W-:Y:S01]  /*3ca0*/  @P1 FSEL R25, R25, -INF , !P2 ;  /* 0xff80000019191808 */ /* 0x000fe20005000000 */
[----:B------:R-:W-:Y:S01]  /*3cb0*/  FFMA.FTZ R242, R21, UR24, -R100 ;  /* 0x0000001815f27c23 */ /* 0x000fe20008010864 */
[----:B------:R-:W-:Y:S01]  /*3cc0*/  @P1 FSEL R27, R27, -INF , !P2 ;  /* 0xff8000001b1b1808 */ /* 0x000fe20005000000 */
[----:B------:R-:W-:Y:S01]  /*3cd0*/  FFMA.FTZ R244, R23, UR24, -R101 ;  /* 0x0000001817f47c23 */ /* 0x000fe20008010865 */
[----:B------:R-:W-:Y:S03]  /*3ce0*/  @P1 ISETP.GE.AND P2, PT, R102, R222, PT ;  /* 0x000000de6600120c */ /* 0x000fe60003f46270 */
[----:B------:R-:W-:Y:S01]  /*3cf0*/  MUFU.EX2 R137, R137 ;  /* 0x0000008900897308 */ /* 0x000fe20000000800 */
[----:B--2---:R-:W-:Y:S01]  /*3d00*/  F2FP.BF16.F32.PACK_AB R7, R238, R237 ;  /* 0x000000edee07723e */ /* 0x004fe200000010ff */
[--C-:B------:R-:W-:Y:S01]  /*3d10*/  FFMA.FTZ R134, R27, UR24, -R8.reuse ;  /* 0x000000181b867c23 */ /* 0x100fe20008010808 */
[----:B------:R-:W-:Y:S01]  /*3d20*/  @P1 FSEL R30, R30, -INF , !P0 ;  /* 0xff8000001e1e1808 */ /* 0x000fe20004000000 */
[--C-:B------:R-:W-:Y:S01]  /*3d30*/  FFMA.FTZ R245, R24, UR24, -R103.reuse ;  /* 0x0000001818f57c23 */ /* 0x100fe20008010867 */
[----:B------:R-:W-:Y:S01]  /*3d40*/  @P1 FSEL R31, R31, -INF , !P2 ;  /* 0xff8000001f1f1808 */ /* 0x000fe20005000000 */
[----:B------:R-:W-:Y:S01]  /*3d50*/  STS [R205+0xe400], R7 ;  /* 0x00e40007cd007388 */ /* 0x000fe20000000800 */
[----:B------:R-:W-:Y:S03]  /*3d60*/  F2FP.BF16.F32.PACK_AB R6, R130, R129 ;  /* 0x000000818206723e */ /* 0x000fe600000010ff */
[----:B------:R-:W2:Y:S01]  /*3d70*/  MUFU.EX2 R139, R139 ;  /* 0x0000008b008b7308 */ /* 0x000ea20000000800 */
[----:B-1----:R-:W-:Y:S01]  /*3d80*/  F2FP.BF16.F32.PACK_AB R5, R136, R131 ;  /* 0x000000838805723e */ /* 0x002fe200000010ff */
[--C-:B------:R-:W-:Y:S01]  /*3d90*/  FFMA.FTZ R251, R30, UR24, -R8.reuse ;  /* 0x000000181efb7c23 */ /* 0x100fe20008010808 */
[----:B------:R-:W-:Y:S01]  /*3da0*/  FFMA.FTZ R8, R31, UR24, -R8 ;  /* 0x000000181f087c23 */ /* 0x000fe20008010808 */
[----:B------:R-:W-:Y:S01]  /*3db0*/  @P1 FSEL R32, R32, -INF , !P0 ;  /* 0xff80000020201808 */ /* 0x000fe20004000000 */
[----:B------:R-:W-:Y:S01]  /*3dc0*/  FFMA.FTZ R25, R25, UR24, -R103 ;  /* 0x0000001819197c23 */ /* 0x000fe20008010867 */
[----:B------:R-:W-:Y:S02]  /*3dd0*/  @P1 FSEL R34, R34, -INF , !P0 ;  /* 0xff80000022221808 */ /* 0x000fe40004000000 */
[----:B------:R-:W-:Y:S02]  /*3de0*/  @P1 FSEL R33, R33, -INF , !P2 ;  /* 0xff80000021211808 */ /* 0x000fe40005000000 */
[----:B------:R-:W-:Y:S01]  /*3df0*/  MUFU.EX2 R182, R182 ;  /* 0x000000b600b67308 */ /* 0x000fe20000000800 */
[----:B------:R-:W-:Y:S01]  /*3e00*/  @P1 FSEL R35, R35, -INF , !P2 ;  /* 0xff80000023231808 */ /* 0x000fe20005000000 */
[--C-:B------:R-:W-:Y:S01]  /*3e10*/  FFMA.FTZ R247, R32, UR24, -R100.reuse ;  /* 0x0000001820f77c23 */ /* 0x100fe20008010864 */
[----:B------:R-:W-:Y:S01]  /*3e20*/  F2FP.BF16.F32.PACK_AB R4, R236, R235 ;  /* 0x000000ebec04723e */ /* 0x000fe200000010ff */
[--C-:B------:R-:W-:Y:S01]  /*3e30*/  FFMA.FTZ R249, R34, UR24, -R101.reuse ;  /* 0x0000001822f97c23 */ /* 0x100fe20008010865 */
[----:B------:R-:W-:Y:S01]  /*3e40*/  FFMA.FTZ R100, R33, UR24, -R100 ;  /* 0x0000001821647c23 */ /* 0x000fe20008010864 */
[----:B------:R-:W-:Y:S01]  /*3e50*/  FFMA.FTZ R101, R35, UR24, -R101 ;  /* 0x0000001823657c23 */ /* 0x000fe20008010865 */
[----:B------:R-:W-:Y:S01]  /*3e60*/  @P1 FSEL R28, R28, -INF , !P0 ;  /* 0xff8000001c1c1808 */ /* 0x000fe20004000000 */
[----:B------:R2:W-:Y:S02]  /*3e70*/  STS [R205+0xe000], R4 ;  /* 0x00e00004cd007388 */ /* 0x0005e40000000800 */
[----:B------:R-:W1:Y:S01]  /*3e80*/  MUFU.EX2 R233, R233 ;  /* 0x000000e900e97308 */ /* 0x000e620000000800 */
[----:B------:R-:W-:Y:S01]  /*3e90*/  @P1 FSEL R29, R29, -INF , !P2 ;  /* 0xff8000001d1d1808 */ /* 0x000fe20005000000 */
[----:B------:R1:W-:Y:S01]  /*3ea0*/  STS [R200+0xf000], R6 ;  /* 0x00f00006c8007388 */ /* 0x0003e20000000800 */
[--C-:B------:R-:W-:Y:S01]  /*3eb0*/  FFMA.FTZ R135, R28, UR24, -R103.reuse ;  /* 0x000000181c877c23 */ /* 0x100fe20008010867 */
[----:B------:R-:W-:Y:S02]  /*3ec0*/  ISETP.GE.AND P2, PT, R221, 0x1, PT ;  /* 0x00000001dd00780c */ /* 0x000fe40003f46270 */
[----:B------:R-:W-:Y:S01]  /*3ed0*/  FFMA.FTZ R103, R29, UR24, -R103 ;  /* 0x000000181d677c23 */ /* 0x000fe20008010867 */
[----:B------:R1:W-:Y:S03]  /*3ee0*/  STS [R200+0xf400], R5 ;  /* 0x00f40005c8007388 */ /* 0x0003e60000000800 */
[----:B------:R1:W-:Y:S10]  /*3ef0*/  MUFU.EX2 R252, R8 ;  /* 0x0000000800fc7308 */ /* 0x0003f40000000800 */
[----:B------:R-:W-:Y:S01]  /*3f00*/  MUFU.EX2 R241, R241 ;  /* 0x000000f100f17308 */ /* 0x000fe20000000800 */
[----:B--2---:R-:W-:Y:S09]  /*3f10*/  F2FP.BF16.F32.PACK_AB R4, R139, R137 ;  /* 0x000000898b04723e */ /* 0x004ff200000010ff */
[----:B------:R-:W2:Y:S01]  /*3f20*/  MUFU.EX2 R242, R242 ;  /* 0x000000f200f27308 */ /* 0x000ea20000000800 */
[----:B-1----:R-:W-:Y:S01]  /*3f30*/  F2FP.BF16.F32.PACK_AB R8, R233, R182 ;  /* 0x000000b6e908723e */ /* 0x002fe200000010ff */
[----:B------:R1:W-:Y:S08]  /*3f40*/  STS [R205+0xf000], R4 ;  /* 0x00f00004cd007388 */ /* 0x0003f00000000800 */
[----:B------:R-:W-:Y:S01]  /*3f50*/  MUFU.EX2 R243, R243 ;  /* 0x000000f300f37308 */ /* 0x000fe20000000800 */
[----:B------:R-:W-:Y:S09]  /*3f60*/  STS [R205+0xf400], R8 ;  /* 0x00f40008cd007388 */ /* 0x000ff20000000800 */
[----:B------:R-:W1:Y:S01]  /*3f70*/  MUFU.EX2 R244, R244 ;  /* 0x000000f400f47308 */ /* 0x000e620000000800 */
[----:B--2---:R-:W-:Y:S05]  /*3f80*/  F2FP.BF16.F32.PACK_AB R7, R242, R241 ;  /* 0x000000f1f207723e */ /* 0x004fea00000010ff */
[----:B------:R2:W-:Y:S04]  /*3f90*/  STS [R204+0xe000], R7 ;  /* 0x00e00007cc007388 */ /* 0x0005e80000000800 */
[----:B------:R-:W-:Y:S10]  /*3fa0*/  MUFU.EX2 R248, R100 ;  /* 0x0000006400f87308 */ /* 0x000ff40000000800 */
[----:B------:R-:W-:Y:S01]  /*3fb0*/  MUFU.EX2 R250, R101 ;  /* 0x0000006500fa7308 */ /* 0x000fe20000000800 */
[----:B-1----:R-:W-:Y:S05]  /*3fc0*/  F2FP.BF16.F32.PACK_AB R6, R244, R243 ;  /* 0x000000f3f406723e */ /* 0x002fea00000010ff */
[----:B------:R1:W-:Y:S04]  /*3fd0*/  STS [R204+0xe400], R6 ;  /* 0x00e40006cc007388 */ /* 0x0003e80000000800 */
[----:B------:R-:W2:Y:S10]  /*3fe0*/  MUFU.EX2 R247, R247 ;  /* 0x000000f700f77308 */ /* 0x000eb40000000800 */
[----:B------:R-:W1:Y:S10]  /*3ff0*/  MUFU.EX2 R249, R249 ;  /* 0x000000f900f97308 */ /* 0x000e740000000800 */
[----:B------:R-:W-:Y:S01]  /*4000*/  MUFU.EX2 R245, R245 ;  /* 0x000000f500f57308 */ /* 0x000fe20000000800 */
[----:B--2---:R-:W-:Y:S05]  /*4010*/  F2FP.BF16.F32.PACK_AB R5, R248, R247 ;  /* 0x000000f7f805723e */ /* 0x004fea00000010ff */
[----:B------:R2:W-:Y:S04]  /*4020*/  STS [R206+0xe000], R5 ;  /* 0x00e00005ce007388 */ /* 0x0005e80000000800 */
[----:B------:R-:W2:Y:S01]  /*4030*/  MUFU.EX2 R132, R25 ;  /* 0x0000001900847308 */ /* 0x000ea20000000800 */
[----:B-1----:R-:W-:Y:S05]  /*4040*/  F2FP.BF16.F32.PACK_AB R4, R250, R249 ;  /* 0x000000f9fa04723e */ /* 0x002fea00000010ff */
[----:B------:R1:W-:Y:S04]  /*4050*/  STS [R206+0xe400], R4 ;  /* 0x00e40004ce007388 */ /* 0x0003e80000000800 */
[----:B------:R-:W-:Y:S10]  /*4060*/  MUFU.EX2 R133, R133 ;  /* 0x0000008500857308 */ /* 0x000ff40000000800 */
[----:B------:R-:W1:Y:S01]  /*4070*/  MUFU.EX2 R134, R134 ;  /* 0x0000008600867308 */ /* 0x000e620000000800 */
[----:B--2---:R-:W-:Y:S05]  /*4080*/  F2FP.BF16.F32.PACK_AB R7, R132, R245 ;  /* 0x000000f58407723e */ /* 0x004fea00000010ff */
[----:B------:R-:W-:Y:S04]  /*4090*/  STS [R204+0xf000], R7 ;  /* 0x00f00007cc007388 */ /* 0x000fe80000000800 */
[----:B------:R-:W-:Y:S10]  /*40a0*/  MUFU.EX2 R246, R103 ;  /* 0x0000006700f67308 */ /* 0x000ff40000000800 */
[----:B------:R-:W2:Y:S01]  /*40b0*/  MUFU.EX2 R135, R135 ;  /* 0x0000008700877308 */ /* 0x000ea20000000800 */
[----:B-1----:R-:W-:Y:S05]  /*40c0*/  F2FP.BF16.F32.PACK_AB R6, R134, R133 ;  /* 0x000000858606723e */ /* 0x002fea00000010ff */
[----:B------:R-:W-:Y:S04]  /*40d0*/  STS [R204+0xf400], R6 ;  /* 0x00f40006cc007388 */ /* 0x000fe80000000800 */
[----:B------:R-:W1:Y:S01]  /*40e0*/  MUFU.EX2 R251, R251 ;  /* 0x000000fb00fb7308 */ /* 0x000e620000000800 */
[----:B--2---:R-:W-:Y:S05]  /*40f0*/  F2FP.BF16.F32.PACK_AB R5, R246, R135 ;  /* 0x00000087f605723e */ /* 0x004fea00000010ff */
[----:B------:R-:W-:Y:S01]  /*4100*/  STS [R206+0xf000], R5 ;  /* 0x00f00005ce007388 */ /* 0x000fe20000000800 */
[----:B-1----:R-:W-:Y:S05]  /*4110*/  F2FP.BF16.F32.PACK_AB R4, R252, R251 ;  /* 0x000000fbfc04723e */ /* 0x002fea00000010ff */
[----:B------:R-:W-:Y:S04]  /*4120*/  STS [R206+0xf400], R4 ;  /* 0x00f40004ce007388 */ /* 0x000fe80000000800 */
[----:B------:R-:W1:Y:S08]  /*4130*/  LDSM.16.M88.4 R32, [R112+0x4000] ;  /* 0x004000007020783b */ /* 0x000e700000000200 */
[----:B------:R2:W3:Y:S08]  /*4140*/  LDSM.16.M88.4 R28, [R112+0x5000] ;  /* 0x00500000701c783b */ /* 0x0004f00000000200 */
[----:B------:R-:W4:Y:S08]  /*4150*/  LDSM.16.M88.4 R100, [R116+0x4000] ;  /* 0x004000007464783b */ /* 0x000f300000000200 */
[----:B------:R-:W4:Y:S01]  /*4160*/  LDSM.16.M88.4 R104, [R116+0x5000] ;  /* 0x005000007468783b */ /* 0x000f220000000200 */
[----:B--2---:R-:W-:Y:S07]  /*4170*/  IMAD.IADD R112, R128, 0x1, R112 ;  /* 0x0000000180707824 */ /* 0x004fee00078e0270 */
[----:B------:R-:W-:Y:S01]  /*4180*/  LDSM.16.M88.4 R116, [R120+0x4000] ;  /* 0x004000007874783b */ /* 0x000fe20000000200 */
[-C--:B-1----:R-:W-:Y:S07]  /*4190*/  HMMA.16816.F32.BF16 R4, R32, R140.reuse, RZ ;  /* 0x0000008c2004723c */ /* 0x082fee00000418ff */
[----:B------:R-:W1:Y:S01]  /*41a0*/  LDSM.16.M88.4 R108, [R112+0x4000] ;  /* 0x00400000706c783b */ /* 0x000e620000000200 */
[C---:B---3--:R-:W-:Y:S07]  /*41b0*/  HMMA.16816.F32.BF16 R8, R28.reuse, R140, RZ ;  /* 0x0000008c1c08723c */ /* 0x048fee00000418ff */
[----:B------:R-:W2:Y:S01]  /*41c0*/  LDSM.16.M88.4 R112, [R112+0x5000] ;  /* 0x005000007070783b */ /* 0x000ea20000000200 */
[-C--:B------:R-:W-:Y:S07]  /*41d0*/  HMMA.16816.F32.BF16 R12, R28, R142.reuse, RZ ;  /* 0x0000008e1c0c723c */ /* 0x080fee00000418ff */
[----:B------:R-:W3:Y:S01]  /*41e0*/  LDSM.16.M88.4 R120, [R120+0x5000] ;  /* 0x005000007878783b */ /* 0x000ee20000000200 */
[C---:B------:R-:W-:Y:S06]  /*41f0*/  HMMA.16816.F32.BF16 R16, R32.reuse, R142, RZ ;  /* 0x0000008e2010723c */ /* 0x040fec00000418ff */
[-C--:B------:R-:W-:Y:S06]  /*4200*/  HMMA.16816.F32.BF16 R20, R32, R144.reuse, RZ ;  /* 0x000000902014723c */ /* 0x080fec00000418ff */
[C---:B------:R-:W-:Y:S06]  /*4210*/  HMMA.16816.F32.BF16 R24, R28.reuse, R144, RZ ;  /* 0x000000901c18723c */ /* 0x040fec00000418ff */
[-C--:B------:R-:W-:Y:S06]  /*4220*/  HMMA.16816.F32.BF16 R28, R28, R146.reuse, RZ ;  /* 0x000000921c1c723c */ /* 0x080fec00000418ff */
[----:B------:R-:W-:Y:S06]  /*4230*/  HMMA.16816.F32.BF16 R32, R32, R146, RZ ;  /* 0x000000922020723c */ /* 0x000fec00000418ff */
[-C--:B----4-:R-:W-:Y:S06]  /*4240*/  HMMA.16816.F32.BF16 R4, R100, R148.reuse, R4 ;  /* 0x000000946404723c */ /* 0x090fec0000041804 */
[C---:B------:R-:W-:Y:S06]  /*4250*/  HMMA.16816.F32.BF16 R8, R104.reuse, R148, R8 ;  /* 0x000000946808723c */ /* 0x040fec0000041808 */
[-C--:B------:R-:W-:Y:S06]  /*4260*/  HMMA.16816.F32.BF16 R12, R104, R150.reuse, R12 ;  /* 0x00000096680c723c */ /* 0x080fec000004180c */
[C---:B------:R-:W-:Y:S06]  /*4270*/  HMMA.16816.F32.BF16 R16, R100.reuse, R150, R16 ;  /* 0x000000966410723c */ /* 0x040fec0000041810 */
[-C--:B------:R-:W-:Y:S06]  /*4280*/  HMMA.16816.F32.BF16 R20, R100, R152.reuse, R20 ;  /* 0x000000986414723c */ /* 0x080fec0000041814 */
[C---:B------:R-:W-:Y:S06]  /*4290*/  HMMA.16816.F32.BF16 R24, R104.reuse, R152, R24 ;  /* 0x000000986818723c */ /* 0x040fec0000041818 */
[-C--:B------:R-:W-:Y:S06]  /*42a0*/  HMMA.16816.F32.BF16 R28, R104, R154.reuse, R28 ;  /* 0x0000009a681c723c */ /* 0x080fec000004181c */
[----:B------:R-:W-:Y:S06]  /*42b0*/  HMMA.16816.F32.BF16 R32, R100, R154, R32 ;  /* 0x0000009a6420723c */ /* 0x000fec0000041820 */
[-C--:B-1----:R-:W-:Y:S06]  /*42c0*/  HMMA.16816.F32.BF16 R4, R108, R156.reuse, R4 ;  /* 0x0000009c6c04723c */ /* 0x082fec0000041804 */
[C---:B--2---:R-:W-:Y:S06]  /*42d0*/  HMMA.16816.F32.BF16 R8, R112.reuse, R156, R8 ;  /* 0x0000009c7008723c */ /* 0x044fec0000041808 */
[-C--:B------:R-:W-:Y:S06]  /*42e0*/  HMMA.16816.F32.BF16 R12, R112, R158.reuse, R12 ;  /* 0x0000009e700c723c */ /* 0x080fec000004180c */
[C---:B------:R-:W-:Y:S06]  /*42f0*/  HMMA.16816.F32.BF16 R16, R108.reuse, R158, R16 ;  /* 0x0000009e6c10723c */ /* 0x040fec0000041810 */
[-C--:B------:R-:W-:Y:S06]  /*4300*/  HMMA.16816.F32.BF16 R20, R108, R160.reuse, R20 ;  /* 0x000000a06c14723c */ /* 0x080fec0000041814 */
[C---:B------:R-:W-:Y:S06]  /*4310*/  HMMA.16816.F32.BF16 R24, R112.reuse, R160, R24 ;  /* 0x000000a07018723c */ /* 0x040fec0000041818 */
[-C--:B------:R-:W-:Y:S06]  /*4320*/  HMMA.16816.F32.BF16 R28, R112, R162.reuse, R28 ;  /* 0x000000a2701c723c */ /* 0x080fec000004181c */
[----:B------:R-:W-:Y:S06]  /*4330*/  HMMA.16816.F32.BF16 R32, R108, R162, R32 ;  /* 0x000000a26c20723c */ /* 0x000fec0000041820 */
[-C--:B------:R-:W-:Y:S06]  /*4340*/  HMMA.16816.F32.BF16 R4, R116, R164.reuse, R4 ;  /* 0x000000a47404723c */ /* 0x080fec0000041804 */
[C---:B---3--:R-:W-:Y:S06]  /*4350*/  HMMA.16816.F32.BF16 R8, R120.reuse, R164, R8 ;  /* 0x000000a47808723c */ /* 0x048fec0000041808 */
[-C--:B------:R-:W-:Y:S06]  /*4360*/  HMMA.16816.F32.BF16 R12, R120, R166.reuse, R12 ;  /* 0x000000a6780c723c */ /* 0x080fec000004180c */
[C---:B------:R-:W-:Y:S06]  /*4370*/  HMMA.16816.F32.BF16 R16, R116.reuse, R166, R16 ;  /* 0x000000a67410723c */ /* 0x040fec0000041810 */
[-C--:B------:R-:W-:Y:S05]  /*4380*/  HMMA.16816.F32.BF16 R20, R116, R168.reuse, R20 ;  /* 0x000000a87414723c */ /* 0x080fea0000041814 */
[C---:B------:R-:W-:Y:S01]  /*4390*/  FADD.FTZ R4, -R138.reuse, R4 ;  /* 0x000000048a047221 */ /* 0x040fe20000010100 */
[C---:B------:R-:W-:Y:S05]  /*43a0*/  HMMA.16816.F32.BF16 R24, R120.reuse, R168, R24 ;  /* 0x000000a87818723c */ /* 0x040fea0000041818 */
[----:B------:R-:W-:Y:S01]  /*43b0*/  FADD.FTZ R5, -R138, R5 ;  /* 0x000000058a057221 */ /* 0x000fe20000010100 */
[-C--:B------:R-:W-:Y:S05]  /*43c0*/  HMMA.16816.F32.BF16 R28, R120, R170.reuse, R28 ;  /* 0x000000aa781c723c */ /* 0x080fea000004181c */
[----:B------:R-:W-:Y:S01]  /*43d0*/  FADD.FTZ R6, -R234, R6 ;  /* 0x00000006ea067221 */ /* 0x000fe20000010100 */
[----:B------:R-:W-:Y:S05]  /*43e0*/  HMMA.16816.F32.BF16 R32, R116, R170, R32 ;  /* 0x000000aa7420723c */ /* 0x000fea0000041820 */
[C---:B------:R-:W-:Y:S01]  /*43f0*/  FADD.FTZ R16, -R138.reuse, R16 ;  /* 0x000000108a107221 */ /* 0x040fe20000010100 */
[C---:B------:R-:W-:Y:S01]  /*4400*/  FADD.FTZ R17, -R138.reuse, R17 ;  /* 0x000000118a117221 */ /* 0x040fe20000010100 */
[C---:B------:R-:W-:Y:S01]  /*4410*/  FADD.FTZ R20, -R138.reuse, R20 ;  /* 0x000000148a147221 */ /* 0x040fe20000010100 */
[----:B------:R-:W-:Y:S03]  /*4420*/  FADD.FTZ R21, -R138, R21 ;  /* 0x000000158a157221 */ /* 0x000fe60000010100 */
[----:B------:R-:W-:Y:S01]  /*4430*/  FADD.FTZ R7, -R234, R7 ;  /* 0x00000007ea077221 */ /* 0x000fe20000010100 */
[----:B------:R-:W-:Y:S01]  /*4440*/  FMUL.FTZ R4, R124, R4 ;  /* 0x000000047c047220 */ /* 0x000fe20000410000 */
[----:B------:R-:W-:Y:S01]  /*4450*/  FMUL.FTZ R5, R125, R5 ;  /* 0x000000057d057220 */ /* 0x000fe20000410000 */
[----:B------:R-:W-:Y:S01]  /*4460*/  FMUL.FTZ R16, R235, R16 ;  /* 0x00000010eb107220 */ /* 0x000fe20000410000 */
[----:B------:R-:W-:Y:S01]  /*4470*/  FMUL.FTZ R17, R236, R17 ;  /* 0x00000011ec117220 */ /* 0x000fe20000410000 */
[----:B------:R-:W-:Y:S01]  /*4480*/  FMUL.FTZ R20, R241, R20 ;  /* 0x00000014f1147220 */ /* 0x000fe20000410000 */
[----:B------:R-:W-:Y:S01]  /*4490*/  FMUL.FTZ R21, R242, R21 ;  /* 0x00000015f2157220 */ /* 0x000fe20000410000 */
[----:B------:R-:W-:Y:S01]  /*44a0*/  F2FP.BF16.F32.PACK_AB R4, R5, R4 ;  /* 0x000000040504723e */ /* 0x000fe200000010ff */
[----:B------:R-:W-:Y:S01]  /*44b0*/  FMUL.FTZ R6, R126, R6 ;  /* 0x000000067e067220 */ /* 0x000fe20000410000 */
[----:B------:R-:W-:Y:S01]  /*44c0*/  FMUL.FTZ R7, R127, R7 ;  /* 0x000000077f077220 */ /* 0x000fe20000410000 */
[C---:B------:R-:W-:Y:S01]  /*44d0*/  FADD.FTZ R18, -R234.reuse, R18 ;  /* 0x00000012ea127221 */ /* 0x040fe20000010100 */
[C---:B------:R-:W-:Y:S01]  /*44e0*/  FADD.FTZ R19, -R234.reuse, R19 ;  /* 0x00000013ea137221 */ /* 0x040fe20000010100 */
[----:B------:R-:W-:Y:S01]  /*44f0*/  FADD.FTZ R22, -R234, R22 ;  /* 0x00000016ea167221 */ /* 0x000fe20000010100 */
[C---:B------:R-:W-:Y:S01]  /*4500*/  FADD.FTZ R32, -R138.reuse, R32 ;  /* 0x000000208a207221 */ /* 0x040fe20000010100 */
[----:B------:R-:W-:Y:S01]  /*4510*/  FADD.FTZ R33, -R138, R33 ;  /* 0x000000218a217221 */ /* 0x000fe20000010100 */
[C---:B------:R-:W-:Y:S01]  /*4520*/  FADD.FTZ R23, -R234.reuse, R23 ;  /* 0x00000017ea177221 */ /* 0x040fe20000010100 */
[----:B------:R-:W-:Y:S01]  /*4530*/  FADD.FTZ R34, -R234, R34 ;  /* 0x00000022ea227221 */ /* 0x000fe20000010100 */
[----:B------:R-:W-:Y:S01]  /*4540*/  FMUL.FTZ R32, R247, R32 ;  /* 0x00000020f7207220 */ /* 0x000fe20000410000 */
[----:B------:R-:W-:Y:S01]  /*4550*/  FMUL.FTZ R33, R248, R33 ;  /* 0x00000021f8217220 */ /* 0x000fe20000410000 */
[----:B------:R-:W-:Y:S01]  /*4560*/  F2FP.BF16.F32.PACK_AB R16, R17, R16 ;  /* 0x000000101110723e */ /* 0x000fe200000010ff */
[----:B------:R-:W-:Y:S01]  /*4570*/  FADD.FTZ R35, -R234, R35 ;  /* 0x00000023ea237221 */ /* 0x000fe20000010100 */
[----:B------:R-:W-:Y:S01]  /*4580*/  F2FP.BF16.F32.PACK_AB R20, R21, R20 ;  /* 0x000000141514723e */ /* 0x000fe200000010ff */
[----:B------:R-:W-:Y:S01]  /*4590*/  FMUL.FTZ R18, R237, R18 ;  /* 0x00000012ed127220 */ /* 0x000fe20000410000 */
[----:B------:R-:W-:Y:S01]  /*45a0*/  F2FP.BF16.F32.PACK_AB R32, R33, R32 ;  /* 0x000000202120723e */ /* 0x000fe200000010ff */
[----:B------:R-:W-:Y:S01]  /*45b0*/  FMUL.FTZ R19, R238, R19 ;  /* 0x00000013ee137220 */ /* 0x000fe20000410000 */
[----:B------:R-:W-:Y:S01]  /*45c0*/  F2FP.BF16.F32.PACK_AB R6, R7, R6 ;  /* 0x000000060706723e */ /* 0x000fe200000010ff */
[----:B------:R-:W-:Y:S01]  /*45d0*/  FMUL.FTZ R22, R243, R22 ;  /* 0x00000016f3167220 */ /* 0x000fe20000410000 */
[----:B------:R-:W-:Y:S01]  /*45e0*/  FMUL.FTZ R23, R244, R23 ;  /* 0x00000017f4177220 */ /* 0x000fe20000410000 */
[----:B------:R-:W-:Y:S01]  /*45f0*/  FMUL.FTZ R34, R249, R34 ;  /* 0x00000022f9227220 */ /* 0x000fe20000410000 */
[----:B------:R-:W-:Y:S01]  /*4600*/  FMUL.FTZ R35, R250, R35 ;  /* 0x00000023fa237220 */ /* 0x000fe20000410000 */
[----:B------:R-:W-:Y:S06]  /*4610*/  @!P2 BRA `(.L_x_77) ;  /* 0x000000000080a947 */ /* 0x000fec0003800000 */
[----:B------:R-:W1:Y:S01]  /*4620*/  LDC R7, c[0x0][0x240] ;  /* 0x00009000ff077b82 */ /* 0x000e620000000800 */
[----:B------:R-:W-:Y:S01]  /*4630*/  ISETP.GE.AND P0, PT, R186, UR23, PT ;  /* 0x00000017ba007c0c */ /* 0x000fe2000bf06270 */
[----:B------:R-:W-:Y:S01]  /*4640*/  IMAD.MOV.U32 R21, RZ, RZ, -0x2000 ;  /* 0xffffe000ff157424 */ /* 0x000fe200078e00ff */
[----:B------:R-:W-:Y:S04]  /*4650*/  LOP3.LUT R17, R221, 0x1, RZ, 0xc0, !PT ;  /* 0x00000001dd117812 */ /* 0x000fe800078ec0ff */
[----:B------:R-:W-:Y:S04]  /*4660*/  ISETP.NE.U32.AND P3, PT, R17, 0x1, PT ;  /* 0x000000011100780c */ /* 0x000fe80003f65070 */
[----:B------:R-:W-:Y:S03]  /*4670*/  SEL R21, R21, 0x2000, !P3 ;  /* 0x0000200015157807 */ /* 0x000fe60005800000 */
[----:B------:R-:W2:Y:S02]  /*4680*/  @!P0 LDC R5, c[0x0][0x244] ;  /* 0x00009100ff058b82 */ /* 0x000ea40000000800 */
[--C-:B------:R-:W-:Y:S02]  /*4690*/  IMAD.IADD R220, R220, 0x1, R21.reuse ;  /* 0x00000001dcdc7824 */ /* 0x100fe400078e0215 */
[--C-:B------:R-:W-:Y:S02]  /*46a0*/  IMAD.IADD R226, R226, 0x1, R21.reuse ;  /* 0x00000001e2e27824 */ /* 0x100fe400078e0215 */
[----:B------:R-:W-:Y:S01]  /*46b0*/  IMAD.IADD R172, R172, 0x1, R21 ;  /* 0x00000001acac7824 */ /* 0x000fe200078e0215 */
[----:B------:R3:W-:Y:S04]  /*46c0*/  @P0 STS [R220], RZ ;  /* 0x000000ffdc000388 */ /* 0x0007e80000000800 */
[----:B------:R3:W-:Y:S04]  /*46d0*/  @P0 STS [R220+0x4], RZ ;  /* 0x000004ffdc000388 */ /* 0x0007e80000000800 */
[----:B------:R3:W-:Y:S04]  /*46e0*/  @P0 STS [R220+0x8], RZ ;  /* 0x000008ffdc000388 */ /* 0x0007e80000000800 */
[----:B------:R3:W-:Y:S01]  /*46f0*/  @P0 STS [R220+0xc], RZ ;  /* 0x00000cffdc000388 */ /* 0x0007e20000000800 */
[----:B-1----:R-:W-:Y:S05]  /*4700*/  IMAD.U32 R17, R7, -0x40, RZ ;  /* 0xffffffc007117824 */ /* 0x002fea00078e00ff */
[C---:B------:R-:W-:Y:S04]  /*4710*/  LEA R230, P3, R17.reuse, R230, 0x1 ;  /* 0x000000e611e67211 */ /* 0x040fe800078608ff */
[----:B------:R-:W-:Y:S02]  /*4720*/  LEA.HI.X.SX32 R231, R17, R231, 0x1, P3 ;  /* 0x000000e711e77211 */ /* 0x000fe400018f0eff */
[C---:B------:R-:W-:Y:S03]  /*4730*/  @!P0 LEA R100, P3, R7.reuse, R230, 0x6 ;  /* 0x000000e607648211 */ /* 0x040fe600078630ff */
[----:B------:R-:W-:Y:S01]  /*4740*/  @!PT LDS RZ, [RZ] ;  /* 0x00000000fffff984 */ /* 0x000fe20000000800 */
[----:B------:R-:W-:Y:S01]  /*4750*/  @!PT LDS RZ, [RZ] ;  /* 0x00000000fffff984 */ /* 0x000fe20000000800 */
[----:B------:R-:W-:Y:S01]  /*4760*/  @!PT LDS RZ, [RZ] ;  /* 0x00000000fffff984 */ /* 0x000fe20000000800 */
[----:B------:R3:W-:Y:S01]  /*4770*/  @!P0 LDGSTS.E.BYPASS.LTC128B.128 [R226], desc[UR16][R230.64] ;  /* 0x00000000e6e28fae */ /* 0x0007e2000b901d50 */
[----:B--2---:R-:W-:Y:S03]  /*4780*/  @!P0 LEA.HI.X R101, R7, R231, R5, 0x6, P3 ;  /* 0x000000e707658211 */ /* 0x004fe600018f3405 */
[----:B------:R3:W-:Y:S04]  /*4790*/  @P0 STS [R220+0x1000], RZ ;  /* 0x001000ffdc000388 */ /* 0x0007e80000000800 */
[----:B------:R3:W-:Y:S04]  /*47a0*/  @P0 STS [R220+0x1004], RZ ;  /* 0x001004ffdc000388 */ /* 0x0007e80000000800 */
[----:B------:R3:W-:Y:S04]  /*47b0*/  @P0 STS [R220+0x1008], RZ ;  /* 0x001008ffdc000388 */ /* 0x0007e80000000800 */
[----:B------:R3:W-:Y:S04]  /*47c0*/  @P0 STS [R220+0x100c], RZ ;  /* 0x00100cffdc000388 */ /* 0x0007e80000000800 */
[----:B------:R-:W-:Y:S01]  /*47d0*/  @!PT LDS RZ, [RZ] ;  /* 0x00000000fffff984 */ /* 0x000fe20000000800 */
[----:B------:R-:W-:Y:S01]  /*47e0*/  @!PT LDS RZ, [RZ] ;  /* 0x00000000fffff984 */ /* 0x000fe20000000800 */
[----:B------:R-:W-:Y:S01]  /*47f0*/  @!PT LDS RZ, [RZ] ;  /* 0x00000000fffff984 */ /* 0x000fe20000000800 */
[----:B------:R3:W-:Y:S04]  /*4800*/  @!P0 LDGSTS.E.BYPASS.LTC128B.128 [R226+0x1000], desc[UR16][R100.64] ;  /* 0x0100000064e28fae */ /* 0x0007e8000b901d50 */
[----:B------:R-:W0:Y:S02]  /*4810*/  LDGDEPBAR ;  /* 0x00000000000079af */ /* 0x000e240000000000 */
.L_x_77:
[C---:B-----5:R-:W-:Y:S01]  /*4820*/  FADD.FTZ R9, -R240.reuse, R9 ;  /* 0x00000009f0097221 */ /* 0x060fe20000010100 */
[C---:B------:R-:W-:Y:S01]  /*4830*/  FADD.FTZ R11, -R239.reuse, R11 ;  /* 0x0000000bef0b7221 */ /* 0x040fe20000010100 */
[----:B------:R-:W-:Y:S01]  /*4840*/  FADD.FTZ R8, -R240, R8 ;  /* 0x00000008f0087221 */ /* 0x000fe20000010100 */
[----:B------:R-:W-:Y:S01]  /*4850*/  FADD.FTZ R10, -R239, R10 ;  /* 0x0000000aef0a7221 */ /* 0x000fe20000010100 */
[----:B------:R-:W-:Y:S01]  /*4860*/  FMUL.FTZ R9, R130, R9 ;  /* 0x0000000982097220 */ /* 0x000fe20000410000 */
[----:B------:R-:W-:Y:S01]  /*4870*/  FMUL.FTZ R11, R136, R11 ;  /* 0x0000000b880b7220 */ /* 0x000fe20000410000 */
[C---:B------:R-:W-:Y:S01]  /*4880*/  FADD.FTZ R13, -R240.reuse, R13 ;  /* 0x0000000df00d7221 */ /* 0x040fe20000010100 */
[----:B------:R-:W-:Y:S01]  /*4890*/  FMUL.FTZ R8, R129, R8 ;  /* 0x0000000881087220 */ /* 0x000fe20000410000 */
[----:B------:R-:W-:Y:S01]  /*48a0*/  FADD.FTZ R15, -R239, R15 ;  /* 0x0000000fef0f7221 */ /* 0x000fe20000010100 */
[----:B------:R-:W-:Y:S01]  /*48b0*/  FMUL.FTZ R10, R131, R10 ;  /* 0x0000000a830a7220 */ /* 0x000fe20000410000 */
[----:B------:R-:W-:Y:S01]  /*48c0*/  FADD.FTZ R12, -R240, R12 ;  /* 0x0000000cf00c7221 */ /* 0x000fe20000010100 */
        /* <DEDUP_REMOVED lines=13> */
[----:B------:R-:W-:Y:S01]  /*49a0*/  FADD.FTZ R27, -R239, R27 ;  /* 0x0000001bef1b7221 */ /* 0x000fe20000010100 */
[----:B------:R-:W-:Y:S01]  /*49b0*/  F2FP.BF16.F32.PACK_AB R14, R15, R14 ;  /* 0x0000000e0f0e723e */ /* 0x000fe200000010ff */
[----:B------:R-:W-:Y:S01]  /*49c0*/  STS [R205+0xa400], R18 ;  /* 0x00a40012cd007388 */ /* 0x000fe20000000800 */
[----:B------:R-:W-:Y:S01]  /*49d0*/  FADD.FTZ R24, -R240, R24 ;  /* 0x00000018f0187221 */ /* 0x000fe20000010100 */
[----:B------:R-:W-:Y:S01]  /*49e0*/  FADD.FTZ R26, -R239, R26 ;  /* 0x0000001aef1a7221 */ /* 0x000fe20000010100 */
[----:B------:R-:W-:Y:S01]  /*49f0*/  F2FP.BF16.F32.PACK_AB R22, R23, R22 ;  /* 0x000000161716723e */ /* 0x000fe200000010ff */
[----:B------:R-:W-:Y:S01]  /*4a00*/  STS [R200+0xb000], R8 ;  /* 0x00b00008c8007388 */ /* 0x000fe20000000800 */
[----:B------:R-:W-:Y:S01]  /*4a10*/  FMUL.FTZ R25, R132, R25 ;  /* 0x0000001984197220 */ /* 0x000fe20000410000 */
[----:B------:R-:W-:Y:S01]  /*4a20*/  FMUL.FTZ R27, R134, R27 ;  /* 0x0000001b861b7220 */ /* 0x000fe20000410000 */
[C---:B------:R-:W-:Y:S01]  /*4a30*/  FADD.FTZ R29, -R240.reuse, R29 ;  /* 0x0000001df01d7221 */ /* 0x040fe20000010100 */
[----:B------:R-:W-:Y:S01]  /*4a40*/  STS [R200+0xb400], R10 ;  /* 0x00b4000ac8007388 */ /* 0x000fe20000000800 */
[----:B------:R-:W-:Y:S01]  /*4a50*/  FMUL.FTZ R24, R245, R24 ;  /* 0x00000018f5187220 */ /* 0x000fe20000410000 */
[----:B------:R-:W-:Y:S01]  /*4a60*/  FADD.FTZ R31, -R239, R31 ;  /* 0x0000001fef1f7221 */ /* 0x000fe20000010100 */
[----:B------:R-:W-:Y:S01]  /*4a70*/  FMUL.FTZ R26, R133, R26 ;  /* 0x0000001a851a7220 */ /* 0x000fe20000410000 */
[----:B------:R-:W-:Y:S01]  /*4a80*/  STS [R205+0xb000], R12 ;  /* 0x00b0000ccd007388 */ /* 0x000fe20000000800 */
        /* <DEDUP_REMOVED lines=9> */
[----:B------:R-:W-:Y:S02]  /*4b20*/  F2FP.BF16.F32.PACK_AB R24, R25, R24 ;  /* 0x000000181918723e */ /* 0x000fe400000010ff */
[----:B------:R-:W-:Y:S01]  /*4b30*/  STS [R204+0xa400], R22 ;  /* 0x00a40016cc007388 */ /* 0x000fe20000000800 */
[----:B------:R-:W-:Y:S02]  /*4b40*/  F2FP.BF16.F32.PACK_AB R26, R27, R26 ;  /* 0x0000001a1b1a723e */ /* 0x000fe400000010ff */
[----:B------:R-:W-:Y:S01]  /*4b50*/  F2FP.BF16.F32.PACK_AB R28, R29, R28 ;  /* 0x0000001c1d1c723e */ /* 0x000fe200000010ff */
[----:B------:R-:W-:Y:S01]  /*4b60*/  STS [R206+0xa000], R32 ;  /* 0x00a00020ce007388 */ /* 0x000fe20000000800 */
[----:B------:R-:W-:Y:S02]  /*4b70*/  F2FP.BF16.F32.PACK_AB R30, R31, R30 ;  /* 0x0000001e1f1e723e */ /* 0x000fe400000010ff */
[C---:B---3--:R-:W-:Y:S01]  /*4b80*/  IADD3 R100, R174.reuse, 0x40, RZ ;  /* 0x00000040ae647810 */ /* 0x048fe20007ffe0ff */
[----:B------:R-:W-:Y:S01]  /*4b90*/  STS [R206+0xa400], R34 ;  /* 0x00a40022ce007388 */ /* 0x000fe20000000800 */
[----:B------:R-:W-:Y:S02]  /*4ba0*/  @P4 IADD3 R100, R174, -0x40, RZ ;  /* 0xffffffc0ae644810 */ /* 0x000fe40007ffe0ff */
[----:B------:R-:W-:Y:S01]  /*4bb0*/  MOV R233, R227 ;  /* 0x000000e300e97202 */ /* 0x000fe20000000f00 */
[----:B------:R-:W-:Y:S04]  /*4bc0*/  STS [R204+0xb000], R24 ;  /* 0x00b00018cc007388 */ /* 0x000fe80000000800 */
[----:B------:R-:W-:Y:S04]  /*4bd0*/  STS [R204+0xb400], R26 ;  /* 0x00b4001acc007388 */ /* 0x000fe80000000800 */
[----:B------:R-:W-:Y:S04]  /*4be0*/  STS [R206+0xb000], R28 ;  /* 0x00b0001cce007388 */ /* 0x000fe80000000800 */
[----:B------:R-:W-:Y:S01]  /*4bf0*/  STS [R206+0xb400], R30 ;  /* 0x00b4001ece007388 */ /* 0x000fe20000000800 */
[----:B------:R-:W-:Y:S06]  /*4c00*/  BAR.SYNC.DEFER_BLOCKING 0x0 ;  /* 0x0000000000007b1d */ /* 0x000fec0000010000 */
[----:B------:R-:W-:Y:S04]  /*4c10*/  LDSM.16.MT88.4 R4, [R175+0xe000] ;  /* 0x00e00000af04783b */ /* 0x000fe80000004200 */
        /* <DEDUP_REMOVED lines=51> */
[----:B------:R-:W1:Y:S01]  /*4f50*/  LDC R5, c[0x0][0x420] ;  /* 0x00010800ff057b82 */ /* 0x000e620000000800 */
[----:B------:R-:W-:Y:S11]  /*4f60*/  ISETP.GE.AND P0, PT, R186, UR23, PT ;  /* 0x00000017ba007c0c */ /* 0x000ff6000bf06270 */
[----:B------:R-:W-:Y:S02]  /*4f70*/  @!UPT UIADD3 URZ, URZ, URZ, URZ ;  /* 0x0000003f3f3ff290 */ /* 0x000fe4000fffe03f */
[----:B------:R2:W-:Y:S01]  /*4f80*/  @P0 STS.128 [R195+0x4000], RZ ;  /* 0x004000ffc3000388 */ /* 0x0005e20000000c00 */
[----:B------:R-:W3:Y:S01]  /*4f90*/  @!P0 LDC R4, c[0x0][0x424] ;  /* 0x00010900ff048b82 */ /* 0x000ee20000000800 */
[C---:B-1----:R-:W-:Y:S05]  /*4fa0*/  IMAD.U32 R6, R5.reuse, -0x40, RZ ;  /* 0xffffffc005067824 */ /* 0x042fea00078e00ff */
[C---:B------:R-:W-:Y:S04]  /*4fb0*/  LEA R228, P3, R6.reuse, R228, 0x1 ;  /* 0x000000e406e47211 */ /* 0x040fe800078608ff */
[----:B------:R-:W-:Y:S02]  /*4fc0*/  LEA.HI.X.SX32 R229, R6, R229, 0x1, P3 ;  /* 0x000000e506e57211 */ /* 0x000fe400018f0eff */
[C---:B------:R-:W-:Y:S03]  /*4fd0*/  @!P0 LEA R6, P3, R5.reuse, R228, 0x6 ;  /* 0x000000e405068211 */ /* 0x040fe600078630ff */
[----:B------:R-:W-:Y:S01]  /*4fe0*/  @!PT LDS RZ, [RZ] ;  /* 0x00000000fffff984 */ /* 0x000fe20000000800 */
[----:B------:R-:W-:Y:S01]  /*4ff0*/  @!PT LDS RZ, [RZ] ;  /* 0x00000000fffff984 */ /* 0x000fe20000000800 */
[----:B------:R-:W-:Y:S01]  /*5000*/  @!PT LDS RZ, [RZ] ;  /* 0x00000000fffff984 */ /* 0x000fe20000000800 */
[----:B------:R2:W-:Y:S01]  /*5010*/  @!P0 LDGSTS.E.BYPASS.LTC128B.128 [R195+0x4000], desc[UR16][R228.64] ;  /* 0x04000000e4c38fae */ /* 0x0005e2000b901d50 */
[----:B---3--:R-:W-:Y:S03]  /*5020*/  @!P0 LEA.HI.X R7, R5, R229, R4, 0x6, P3 ;  /* 0x000000e505078211 */ /* 0x008fe600018f3404 */
[----:B------:R2:W-:Y:S04]  /*5030*/  @P0 STS.128 [R195+0x5000], RZ ;  /* 0x005000ffc3000388 */ /* 0x0005e80000000c00 */
[----:B------:R-:W-:Y:S01]  /*5040*/  @!PT LDS RZ, [RZ] ;  /* 0x00000000fffff984 */ /* 0x000fe20000000800 */
[----:B------:R-:W-:Y:S01]  /*5050*/  @!PT LDS RZ, [RZ] ;  /* 0x00000000fffff984 */ /* 0x000fe20000000800 */
[----:B------:R-:W-:Y:S01]  /*5060*/  @!PT LDS RZ, [RZ] ;  /* 0x00000000fffff984 */ /* 0x000fe20000000800 */
[----:B------:R2:W-:Y:S04]  /*5070*/  @!P0 LDGSTS.E.BYPASS.LTC128B.128 [R195+0x5000], desc[UR16][R6.64] ;  /* 0x0500000006c38fae */ /* 0x0005e8000b901d50 */
[----:B------:R-:W0:Y:S02]  /*5080*/  LDGDEPBAR ;  /* 0x00000000000079af */ /* 0x000e240000000000 */
.L_x_78:
[----:B------:R-:W-:Y:S01]  /*5090*/  LDSM.16.M88.4 R16, [R176] ;  /* 0x00000000b010783b */ /* 0x000fe20000000200 */
[--C-:B------:R-:W-:Y:S02]  /*50a0*/  IMAD.IADD R112, R173, 0x1, R128.reuse ;  /* 0x00000001ad707824 */ /* 0x100fe400078e0280 */
[----:B------:R-:W-:Y:S01]  /*50b0*/  IMAD.IADD R114, R176, 0x1, R128 ;  /* 0x00000001b0727824 */ /* 0x000fe200078e0280 */
[----:B------:R-:W2:Y:S01]  /*50c0*/  LDSM.16.MT88.4 R8, [R174+0x2000] ;  /* 0x00200000ae08783b */ /* 0x000ea20000004200 */
[C---:B------:R-:W-:Y:S02]  /*50d0*/  IMAD.IADD R113, R128.reuse, 0x1, R0 ;  /* 0x0000000180717824 */ /* 0x040fe400078e0200 */
[----:B------:R-:W-:Y:S01]  /*50e0*/  IMAD.U32 R227, RZ, RZ, UR10 ;  /* 0x0000000affe37e24 */ /* 0x000fe2000f8e00ff */
[----:B------:R-:W1:Y:S04]  /*50f0*/  LDSM.16.MT88.4 R20, [R112] ;  /* 0x000000007014783b */ /* 0x000e680000004200 */
[----:B------:R-:W-:Y:S04]  /*5100*/  LDSM.16.M88.4 R24, [R0] ;  /* 0x000000000018783b */ /* 0x000fe80000000200 */
[----:B------:R-:W3:Y:S04]  /*5110*/  LDSM.16.MT88.4 R28, [R174+0x2800] ;  /* 0x00280000ae1c783b */ /* 0x000ee80000004200 */
[----:B------:R-:W4:Y:S04]  /*5120*/  LDSM.16.MT88.4 R32, [R112+0x800] ;  /* 0x000800007020783b */ /* 0x000f280000004200 */
[----:B------:R-:W-:Y:S04]  /*5130*/  LDSM.16.MT88.4 R104, [R174+0x3000] ;  /* 0x00300000ae68783b */ /* 0x000fe80000004200 */
[----:B------:R-:W4:Y:S04]  /*5140*/  LDSM.16.M88.4 R100, [R114] ;  /* 0x000000007264783b */ /* 0x000f280000000200 */
[----:B------:R-:W-:Y:S01]  /*5150*/  LDSM.16.MT88.4 R108, [R174+0x3800] ;  /* 0x00380000ae6c783b */ /* 0x000fe20000004200 */
[C---:B--2---:R-:W-:Y:S06]  /*5160*/  HMMA.16816.F32.BF16 R4, R16.reuse, R8, RZ ;  /* 0x000000081004723c */ /* 0x044fec00000418ff */
[C---:B------:R-:W-:Y:S06]  /*5170*/  HMMA.16816.F32.BF16 R8, R16.reuse, R10, RZ ;  /* 0x0000000a1008723c */ /* 0x040fec00000418ff */
[C---:B-1----:R-:W-:Y:S06]  /*5180*/  HMMA.16816.F32.BF16 R12, R16.reuse, R20, RZ ;  /* 0x00000014100c723c */ /* 0x042fec00000418ff */
        /* <DEDUP_REMOVED lines=36> */
[----:B------:R-:W-:Y:S01]  /*53d0*/  LDSM.16.MT88.4 R100, [R175+0xd000] ;  /* 0x00d00000af64783b */ /* 0x000fe20000004200 */
[C---:B----4-:R-:W-:Y:S06]  /*53e0*/  HMMA.16816.F32.BF16 R4, R28.reuse, R104, R4 ;  /* 0x000000681c04723c */ /* 0x050fec0000041804 */
[C---:B------:R-:W-:Y:S05]  /*53f0*/  HMMA.16816.F32.BF16 R8, R28.reuse, R106, R8 ;  /* 0x0000006a1c08723c */ /* 0x040fea0000041808 */
[----:B------:R-:W-:Y:S01]  /*5400*/  IMAD.IADD R104, R128, 0x1, R3 ;  /* 0x0000000180687824 */ /* 0x000fe200078e0203 */
[C---:B-1----:R-:W-:Y:S06]  /*5410*/  HMMA.16816.F32.BF16 R12, R28.reuse, R20, R12 ;  /* 0x000000141c0c723c */ /* 0x042fec000004180c */
[----:B------:R-:W-:Y:S01]  /*5420*/  HMMA.16816.F32.BF16 R16, R28, R22, R16 ;  /* 0x000000161c10723c */ /* 0x000fe20000041810 */
[----:B------:R-:W-:Y:S04]  /*5430*/  IMAD.U32 R21, RZ, RZ, UR10 ;  /* 0x0000000aff157e24 */ /* 0x000fe8000f8e00ff */
[----:B------:R-:W-:Y:S01]  /*5440*/  @P2 IADD3 R20, P3, R213, R193, RZ ;  /* 0x000000c1d5142210 */ /* 0x000fe20007f7e0ff */
[C---:B--2---:R-:W-:Y:S01]  /*5450*/  HMMA.16816.F32.BF16 R4, R32.reuse, R108, R4 ;  /* 0x0000006c2004723c */ /* 0x044fe20000041804 */
[----:B------:R-:W-:Y:S04]  /*5460*/  IMAD.U32 R28, RZ, RZ, UR22 ;  /* 0x00000016ff1c7e24 */ /* 0x000fe8000f8e00ff */
[----:B------:R-:W-:Y:S01]  /*5470*/  LEA R232, P0, R21, R232, 0x2 ;  /* 0x000000e815e87211 */ /* 0x000fe200078010ff */
[C---:B------:R-:W-:Y:S01]  /*5480*/  HMMA.16816.F32.BF16 R8, R32.reuse, R110, R8 ;  /* 0x0000006e2008723c */ /* 0x040fe20000041808 */
[----:B------:R-:W-:Y:S04]  /*5490*/  IMAD.U32 R23, RZ, RZ, UR21 ;  /* 0x00000015ff177e24 */ /* 0x000fe8000f8e00ff */
[----:B------:R-:W-:Y:S01]  /*54a0*/  @P2 IMAD.X R21, R212, 0x1, R192, P3 ;  /* 0x00000001d4152824 */ /* 0x000fe200018e06c0 */
[C---:B---3--:R-:W-:Y:S01]  /*54b0*/  HMMA.16816.F32.BF16 R12, R32.reuse, R24, R12 ;  /* 0x00000018200c723c */ /* 0x048fe2000004180c */
[----:B------:R-:W-:Y:S03]  /*54c0*/  IMAD.U32 R22, RZ, RZ, UR20 ;  /* 0x00000014ff167e24 */ /* 0x000fe6000f8e00ff */
[----:B------:R-:W5:Y:S01]  /*54d0*/  @P2 LDG.E R218, desc[UR16][R20.64] ;  /* 0x0000001014da2981 */ /* 0x000f62000c1e1900 */
[----:B------:R-:W-:Y:S01]  /*54e0*/  LEA.HI.X.SX32 R227, R227, R233, 0x2, P0 ;  /* 0x000000e9e3e37211 */ /* 0x000fe200000f16ff */
[----:B------:R-:W-:Y:S01]  /*54f0*/  HMMA.16816.F32.BF16 R16, R32, R26, R16 ;  /* 0x0000001a2010723c */ /* 0x000fe20000041810 */
[----:B------:R-:W-:Y:S01]  /*5500*/  IMAD.U32 R24, RZ, RZ, UR22 ;  /* 0x00000016ff187e24 */ /* 0x000fe2000f8e00ff */
[----:B------:R-:W5:Y:S03]  /*5510*/  @P2 LDG.E R219, desc[UR16][R20.64+0x20] ;  /* 0x0000201014db2981 */ /* 0x000f66000c1e1900 */
[----:B------:R-:W-:Y:S01]  /*5520*/  IMAD.MOV.U32 R233, RZ, RZ, R227 ;  /* 0x000000ffffe97224 */ /* 0x000fe200078e00e3 */
[----:B------:R-:W5:Y:S01]  /*5530*/  @P2 LDG.E R216, desc[UR16][R20.64+0x80] ;  /* 0x0000801014d82981 */ /* 0x000f62000c1e1900 */
[-C--:B------:R-:W-:Y:S03]  /*5540*/  LEA R28, P4, R28, R232.reuse, 0x2 ;  /* 0x000000e81c1c7211 */ /* 0x080fe600078810ff */
[----:B------:R1:W5:Y:S01]  /*5550*/  @P2 LDG.E R217, desc[UR16][R20.64+0xa0] ;  /* 0x0000a01014d92981 */ /* 0x000362000c1e1900 */
[-C--:B------:R-:W-:Y:S02]  /*5560*/  LEA R30, P3, R23, R232.reuse, 0x2 ;  /* 0x000000e8171e7211 */ /* 0x080fe400078610ff */
[-C--:B------:R-:W-:Y:S01]  /*5570*/  LEA.HI.X.SX32 R29, R24, R233.reuse, 0x2, P4 ;  /* 0x000000e9181d7211 */ /* 0x080fe200020f16ff */
[----:B------:R2:W-:Y:S01]  /*5580*/  REDG.E.ADD.F32.FTZ.RN.STRONG.GPU desc[UR16][R232.64], R4 ;  /* 0x00000004e80079a6 */ /* 0x0005e2000c10f390 */
[-C--:B------:R-:W-:Y:S03]  /*5590*/  LEA R22, P0, R22, R232.reuse, 0x2 ;  /* 0x000000e816167211 */ /* 0x080fe600078010ff */
[----:B------:R3:W-:Y:S04]  /*55a0*/  REDG.E.ADD.F32.FTZ.RN.STRONG.GPU desc[UR16][R28.64], R5 ;  /* 0x000000051c0079a6 */ /* 0x0007e8000c10f390 */
[----:B------:R-:W-:Y:S01]  /*55b0*/  LDSM.16.MT88.4 R32, [R175+0xc800] ;  /* 0x00c80000af20783b */ /* 0x000fe20000004200 */
[----:B-1----:R-:W-:Y:S02]  /*55c0*/  IMAD.U32 R21, RZ, RZ, UR21 ;  /* 0x00000015ff157e24 */ /* 0x002fe4000f8e00ff */
[----:B------:R-:W-:Y:S03]  /*55d0*/  IMAD.U32 R20, RZ, RZ, UR20 ;  /* 0x00000014ff147e24 */ /* 0x000fe6000f8e00ff */
[-C--:B------:R-:W-:Y:S01]  /*55e0*/  LEA.HI.X.SX32 R31, R21, R233.reuse, 0x2, P3 ;  /* 0x000000e9151f7211 */ /* 0x080fe200018f16ff */
[----:B--2---:R-:W-:Y:S01]  /*55f0*/  IMAD.U32 R4, RZ, RZ, UR19 ;  /* 0x00000013ff047e24 */ /* 0x004fe2000f8e00ff */
[-C--:B------:R-:W-:Y:S01]  /*5600*/  LEA.HI.X.SX32 R23, R20, R233.reuse, 0x2, P0 ;  /* 0x000000e914177211 */ /* 0x080fe200000f16ff */
[----:B------:R-:W-:Y:S02]  /*5610*/  IMAD.U32 R20, RZ, RZ, UR18 ;  /* 0x00000012ff147e24 */ /* 0x000fe4000f8e00ff */
[----:B------:R1:W-:Y:S01]  /*5620*/  REDG.E.ADD.F32.FTZ.RN.STRONG.GPU desc[UR16][R30.64], R6 ;  /* 0x000000061e0079a6 */ /* 0x0003e2000c10f390 */
[----:B------:R-:W-:Y:S02]  /*5630*/  IMAD.U32 R21, RZ, RZ, UR19 ;  /* 0x00000013ff157e24 */ /* 0x000fe4000f8e00ff */
[-C--:B------:R-:W-:Y:S01]  /*5640*/  LEA R20, P4, R20, R232.reuse, 0x2 ;  /* 0x000000e814147211 */ /* 0x080fe200078810ff */
[----:B------:R2:W-:Y:S01]  /*5650*/  REDG.E.ADD.F32.FTZ.RN.STRONG.GPU desc[UR16][R22.64], R7 ;  /* 0x00000007160079a6 */ /* 0x0005e2000c10f390 */
[----:B---3--:R-:W-:Y:S02]  /*5660*/  IMAD.U32 R5, RZ, RZ, UR25 ;  /* 0x00000019ff057e24 */ /* 0x008fe4000f8e00ff */
[----:B-1----:R-:W-:Y:S01]  /*5670*/  IMAD.U32 R6, RZ, RZ, UR15 ;  /* 0x0000000fff067e24 */ /* 0x002fe2000f8e00ff */
[-C--:B--2---:R-:W-:Y:S01]  /*5680*/  LEA R22, P0, R4, R232.reuse, 0x2 ;  /* 0x000000e804167211 */ /* 0x084fe200078010ff */
[----:B------:R-:W-:Y:S03]  /*5690*/  IMAD.U32 R7, RZ, RZ, UR18 ;  /* 0x00000012ff077e24 */ /* 0x000fe6000f8e00ff */
[-C--:B------:R-:W-:Y:S01]  /*56a0*/  LEA R24, P3, R6, R232.reuse, 0x2 ;  /* 0x000000e806187211 */ /* 0x080fe200078610ff */
[----:B------:R-:W-:Y:S01]  /*56b0*/  IMAD.U32 R6, RZ, RZ, UR25 ;  /* 0x00000019ff067e24 */ /* 0x000fe2000f8e00ff */
[-C--:B------:R-:W-:Y:S02]  /*56c0*/  LEA.HI.X.SX32 R23, R21, R233.reuse, 0x2, P0 ;  /* 0x000000e915177211 */ /* 0x080fe400000f16ff */
[-C--:B------:R-:W-:Y:S01]  /*56d0*/  LEA.HI.X.SX32 R21, R7, R233.reuse, 0x2, P4 ;  /* 0x000000e907157211 */ /* 0x080fe200020f16ff */
[----:B------:R-:W-:Y:S01]  /*56e0*/  IMAD.U32 R7, RZ, RZ, UR4 ;  /* 0x00000004ff077e24 */ /* 0x000fe2000f8e00ff */
[----:B------:R-:W-:Y:S01]  /*56f0*/  MOV R4, UR15 ;  /* 0x0000000f00047c02 */ /* 0x000fe20008000f00 */
[----:B------:R1:W-:Y:S01]  /*5700*/  REDG.E.ADD.F32.FTZ.RN.STRONG.GPU desc[UR16][R22.64], R8 ;  /* 0x00000008160079a6 */ /* 0x0003e2000c10f390 */
[-C--:B------:R-:W-:Y:S01]  /*5710*/  LEA R26, P0, R5, R232.reuse, 0x2 ;  /* 0x000000e8051a7211 */ /* 0x080fe200078010ff */
[----:B------:R-:W-:Y:S01]  /*5720*/  IMAD.U32 R5, RZ, RZ, UR14 ;  /* 0x0000000eff057e24 */ /* 0x000fe2000f8e00ff */
[-C--:B------:R-:W-:Y:S01]  /*5730*/  LEA.HI.X.SX32 R25, R4, R233.reuse, 0x2, P3 ;  /* 0x000000e904197211 */ /* 0x080fe200018f16ff */
[----:B------:R2:W-:Y:S01]  /*5740*/  REDG.E.ADD.F32.FTZ.RN.STRONG.GPU desc[UR16][R20.64], R9 ;  /* 0x00000009140079a6 */ /* 0x0005e2000c10f390 */
[-C--:B------:R-:W-:Y:S01]  /*5750*/  LEA.HI.X.SX32 R27, R6, R233.reuse, 0x2, P0 ;  /* 0x000000e9061b7211 */ /* 0x080fe200000f16ff */
[----:B------:R-:W-:Y:S02]  /*5760*/  IMAD.U32 R4, RZ, RZ, UR11 ;  /* 0x0000000bff047e24 */ /* 0x000fe4000f8e00ff */
[----:B------:R3:W-:Y:S01]  /*5770*/  REDG.E.ADD.F32.FTZ.RN.STRONG.GPU desc[UR16][R24.64], R10 ;  /* 0x0000000a180079a6 */ /* 0x0007e2000c10f390 */
[----:B------:R-:W-:Y:S03]  /*5780*/  IMAD.U32 R6, RZ, RZ, UR14 ;  /* 0x0000000eff067e24 */ /* 0x000fe6000f8e00ff */
[----:B------:R4:W-:Y:S04]  /*5790*/  REDG.E.ADD.F32.FTZ.RN.STRONG.GPU desc[UR16][R26.64], R11 ;  /* 0x0000000b1a0079a6 */ /* 0x0009e8000c10f390 */
[----:B------:R-:W-:Y:S04]  /*57a0*/  REDG.E.ADD.F32.FTZ.RN.STRONG.GPU desc[UR16][R232.64+0x80], R12 ;  /* 0x0000800ce80079a6 */ /* 0x000fe8000c10f390 */
[----:B------:R-:W-:Y:S04]  /*57b0*/  REDG.E.ADD.F32.FTZ.RN.STRONG.GPU desc[UR16][R28.64+0x80], R13 ;  /* 0x0000800d1c0079a6 */ /* 0x000fe8000c10f390 */
[----:B------:R-:W-:Y:S01]  /*57c0*/  LDSM.16.MT88.4 R28, [R175+0xa800] ;  /* 0x00a80000af1c783b */ /* 0x000fe20000004200 */
[----:B-1----:R-:W-:Y:S02]  /*57d0*/  IMAD.U32 R22, RZ, RZ, UR9 ;  /* 0x00000009ff167e24 */ /* 0x002fe4000f8e00ff */
[----:B------:R-:W-:Y:S02]  /*57e0*/  IMAD.U32 R23, RZ, RZ, UR11 ;  /* 0x0000000bff177e24 */ /* 0x000fe4000f8e00ff */
[----:B--2---:R-:W-:Y:S01]  /*57f0*/  IMAD.U32 R20, RZ, RZ, UR8 ;  /* 0x00000008ff147e24 */ /* 0x004fe2000f8e00ff */
[-C--:B------:R-:W-:Y:S01]  /*5800*/  LEA R22, P4, R22, R232.reuse, 0x2 ;  /* 0x000000e816167211 */ /* 0x080fe200078810ff */
[----:B------:R-:W-:Y:S01]  /*5810*/  IMAD.U32 R21, RZ, RZ, UR9 ;  /* 0x00000009ff157e24 */ /* 0x000fe2000f8e00ff */
[-C--:B---3--:R-:W-:Y:S01]  /*5820*/  LEA R24, P0, R4, R232.reuse, 0x2 ;  /* 0x000000e804187211 */ /* 0x088fe200078010ff */
[----:B------:R-:W-:Y:S01]  /*5830*/  IMAD.U32 R10, RZ, RZ, UR5 ;  /* 0x00000005ff0a7e24 */ /* 0x000fe2000f8e00ff */
[-C--:B------:R-:W-:Y:S01]  /*5840*/  LEA R20, P6, R20, R232.reuse, 0x2 ;  /* 0x000000e814147211 */ /* 0x080fe200078c10ff */
[----:B------:R-:W-:Y:S01]  /*5850*/  IMAD.U32 R8, RZ, RZ, UR4 ;  /* 0x00000004ff087e24 */ /* 0x000fe2000f8e00ff */
[-C--:B------:R-:W-:Y:S01]  /*5860*/  LEA.HI.X.SX32 R25, R23, R233.reuse, 0x2, P0 ;  /* 0x000000e917197211 */ /* 0x080fe200000f16ff */
[----:B------:R-:W-:Y:S01]  /*5870*/  IMAD.U32 R9, RZ, RZ, UR5 ;  /* 0x00000005ff097e24 */ /* 0x000fe2000f8e00ff */
[-C--:B------:R-:W-:Y:S02]  /*5880*/  LEA.HI.X.SX32 R23, R21, R233.reuse, 0x2, P4 ;  /* 0x000000e915177211 */ /* 0x080fe400020f16ff */
[----:B----4-:R-:W-:Y:S01]  /*5890*/  MOV R11, UR8 ;  /* 0x00000008000b7c02 */ /* 0x010fe20008000f00 */
[----:B------:R-:W-:Y:S01]  /*58a0*/  REDG.E.ADD.F32.FTZ.RN.STRONG.GPU desc[UR16][R24.64], R14 ;  /* 0x0000000e180079a6 */ /* 0x000fe2000c10f390 */
[-C--:B------:R-:W-:Y:S02]  /*58b0*/  LEA R10, P5, R10, R232.reuse, 0x2 ;  /* 0x000000e80a0a7211 */ /* 0x080fe400078a10ff */
[-C--:B------:R-:W-:Y:S01]  /*58c0*/  LEA.HI.X.SX32 R21, R11, R233.reuse, 0x2, P6 ;  /* 0x000000e90b157211 */ /* 0x080fe200030f16ff */
[----:B------:R-:W-:Y:S01]  /*58d0*/  REDG.E.ADD.F32.FTZ.RN.STRONG.GPU desc[UR16][R22.64], R15 ;  /* 0x0000000f160079a6 */ /* 0x000fe2000c10f390 */
[-C--:B------:R-:W-:Y:S02]  /*58e0*/  LEA R8, P3, R8, R232.reuse, 0x2 ;  /* 0x000000e808087211 */ /* 0x080fe400078610ff */
[-C--:B------:R-:W-:Y:S01]  /*58f0*/  LEA.HI.X.SX32 R11, R9, R233.reuse, 0x2, P5 ;  /* 0x000000e9090b7211 */ /* 0x080fe200028f16ff */
[----:B------:R-:W-:Y:S01]  /*5900*/  REDG.E.ADD.F32.FTZ.RN.STRONG.GPU desc[UR16][R20.64], R16 ;  /* 0x00000010140079a6 */ /* 0x000fe2000c10f390 */
[----:B------:R-:W-:Y:S02]  /*5910*/  LEA R6, P0, R6, R232, 0x2 ;  /* 0x000000e806067211 */ /* 0x000fe400078010ff */
[-C--:B------:R-:W-:Y:S01]  /*5920*/  LEA.HI.X.SX32 R9, R7, R233.reuse, 0x2, P3 ;  /* 0x000000e907097211 */ /* 0x080fe200018f16ff */
[----:B------:R-:W-:Y:S01]  /*5930*/  REDG.E.ADD.F32.FTZ.RN.STRONG.GPU desc[UR16][R10.64], R17 ;  /* 0x000000110a0079a6 */ /* 0x000fe2000c10f390 */
[----:B------:R-:W-:Y:S02]  /*5940*/  LEA.HI.X.SX32 R7, R5, R233, 0x2, P0 ;  /* 0x000000e905077211 */ /* 0x000fe400000f16ff */
[----:B------:R-:W-:Y:S01]  /*5950*/  ISETP.GT.AND P5, PT, R221, RZ, PT ;  /* 0x000000ffdd00720c */ /* 0x000fe20003fa4270 */
[----:B------:R-:W-:Y:S01]  /*5960*/  REDG.E.ADD.F32.FTZ.RN.STRONG.GPU desc[UR16][R8.64], R18 ;  /* 0x00000012080079a6 */ /* 0x000fe2000c10f390 */
[----:B------:R-:W-:Y:S02]  /*5970*/  @P2 IADD3 R215, P3, R215, -0x100, RZ ;  /* 0xffffff00d7d72810 */ /* 0x000fe40007f7e0ff */
[----:B------:R-:W-:Y:S01]  /*5980*/  @P2 IADD3 R213, P4, R213, -0x100, RZ ;  /* 0xffffff00d5d52810 */ /* 0x000fe20007f9e0ff */
[----:B------:R-:W-:Y:S01]  /*5990*/  REDG.E.ADD.F32.FTZ.RN.STRONG.GPU desc[UR16][R6.64], R19 ;  /* 0x00000013060079a6 */ /* 0x000fe2000c10f390 */
[----:B------:R-:W-:Y:S02]  /*59a0*/  @P2 IADD3.X R214, R214, -0x1, RZ, P3, !PT ;  /* 0xffffffffd6d62810 */ /* 0x000fe40001ffe4ff */
[----:B------:R-:W-:Y:S01]  /*59b0*/  @P2 IADD3.X R212, R212, -0x1, RZ, P4, !PT ;  /* 0xffffffffd4d42810 */ /* 0x000fe200027fe4ff */
[----:B------:R-:W-:Y:S04]  /*59c0*/  LDSM.16.MT88.4 R4, [R175+0xa000] ;  /* 0x00a00000af04783b */ /* 0x000fe80000004200 */
[----:B------:R-:W1:Y:S04]  /*59d0*/  LDSM.16.MT88.4 R8, [R3] ;  /* 0x000000000308783b */ /* 0x000e680000004200 */
[----:B------:R-:W2:Y:S04]  /*59e0*/  LDSM.16.MT88.4 R20, [R175+0xc000] ;  /* 0x00c00000af14783b */ /* 0x000ea80000004200 */
[----:B------:R-:W3:Y:S04]  /*59f0*/  LDSM.16.MT88.4 R24, [R104] ;  /* 0x000000006818783b */ /* 0x000ee80000004200 */
        /* <DEDUP_REMOVED lines=10> */
[----:B------:R-:W1:Y:S05]  /*5aa0*/  LDSM.16.MT88.4 R20, [R3+0x1000] ;  /* 0x001000000314783b */ /* 0x000e6a0000004200 */
[----:B------:R-:W-:Y:S01]  /*5ab0*/  HMMA.16816.F32.BF16 R96, R4, R26, R96 ;  /* 0x0000001a0460723c */ /* 0x000fe20000041860 */
[----:B------:R-:W2:Y:S04]  /*5ac0*/  LDSM.16.MT88.4 R4, [R104+0x1000] ;  /* 0x001000006804783b */ /* 0x000ea80000004200 */
[----:B------:R-:W-:Y:S01]  /*5ad0*/  LDSM.16.MT88.4 R24, [R3+0x1800] ;  /* 0x001800000318783b */ /* 0x000fe20000004200 */
[-C--:B----4-:R-:W-:Y:S06]  /*5ae0*/  HMMA.16816.F32.BF16 R68, R28, R12.reuse, R68 ;  /* 0x0000000c1c44723c */ /* 0x090fec0000041844 */
[C---:B------:R-:W-:Y:S06]  /*5af0*/  HMMA.16816.F32.BF16 R72, R32.reuse, R12, R72 ;  /* 0x0000000c2048723c */ /* 0x040fec0000041848 */
[-C--:B------:R-:W-:Y:S06]  /*5b00*/  HMMA.16816.F32.BF16 R76, R32, R14.reuse, R76 ;  /* 0x0000000e204c723c */ /* 0x080fec000004184c */
[C---:B------:R-:W-:Y:S01]  /*5b10*/  HMMA.16816.F32.BF16 R80, R28.reuse, R14, R80 ;  /* 0x0000000e1c50723c */ /* 0x040fe20000041850 */
[----:B------:R-:W3:Y:S05]  /*5b20*/  LDSM.16.MT88.4 R12, [R175+0xb800] ;  /* 0x00b80000af0c783b */ /* 0x000eea0000004200 */
[-C--:B------:R-:W-:Y:S06]  /*5b30*/  HMMA.16816.F32.BF16 R84, R28, R16.reuse, R84 ;  /* 0x000000101c54723c */ /* 0x080fec0000041854 */
[C---:B------:R-:W-:Y:S06]  /*5b40*/  HMMA.16816.F32.BF16 R88, R32.reuse, R16, R88 ;  /* 0x000000102058723c */ /* 0x040fec0000041858 */
[-C--:B------:R-:W-:Y:S01]  /*5b50*/  HMMA.16816.F32.BF16 R92, R32, R18.reuse, R92 ;  /* 0x00000012205c723c */ /* 0x080fe2000004185c */
[----:B------:R-:W4:Y:S05]  /*5b60*/  LDSM.16.MT88.4 R32, [R175+0xd800] ;  /* 0x00d80000af20783b */ /* 0x000f2a0000004200 */
[----:B------:R-:W-:Y:S01]  /*5b70*/  HMMA.16816.F32.BF16 R96, R28, R18, R96 ;  /* 0x000000121c60723c */ /* 0x000fe20000041860 */
[----:B------:R-:W4:Y:S05]  /*5b80*/  LDSM.16.MT88.4 R16, [R104+0x1800] ;  /* 0x001800006810783b */ /* 0x000f2a0000004200 */
[-C--:B-1----:R-:W-:Y:S06]  /*5b90*/  HMMA.16816.F32.BF16 R68, R8, R20.reuse, R68 ;  /* 0x000000140844723c */ /* 0x082fec0000041844 */
[C---:B------:R-:W-:Y:S06]  /*5ba0*/  HMMA.16816.F32.BF16 R72, R100.reuse, R20, R72 ;  /* 0x000000146448723c */ /* 0x040fec0000041848 */
[-C--:B------:R-:W-:Y:S06]  /*5bb0*/  HMMA.16816.F32.BF16 R76, R100, R22.reuse, R76 ;  /* 0x00000016644c723c */ /* 0x080fec000004184c */
[C---:B------:R-:W-:Y:S06]  /*5bc0*/  HMMA.16816.F32.BF16 R80, R8.reuse, R22, R80 ;  /* 0x000000160850723c */ /* 0x040fec0000041850 */
[-C--:B--2---:R-:W-:Y:S06]  /*5bd0*/  HMMA.16816.F32.BF16 R84, R8, R4.reuse, R84 ;  /* 0x000000040854723c */ /* 0x084fec0000041854 */
[C---:B------:R-:W-:Y:S06]  /*5be0*/  HMMA.16816.F32.BF16 R88, R100.reuse, R4, R88 ;  /* 0x000000046458723c */ /* 0x040fec0000041858 */
[-C--:B------:R-:W-:Y:S05]  /*5bf0*/  HMMA.16816.F32.BF16 R92, R100, R6.reuse, R92 ;  /* 0x00000006645c723c */ /* 0x080fea000004185c */
[----:B------:R-:W-:Y:S01]  /*5c00*/  LOP3.LUT R4, R221, 0x1, RZ, 0xc0, !PT ;  /* 0x00000001dd047812 */ /* 0x000fe200078ec0ff */
[----:B------:R-:W-:Y:S04]  /*5c10*/  HMMA.16816.F32.BF16 R96, R8, R6, R96 ;  /* 0x000000060860723c */ /* 0x000fe80000041860 */
[----:B------:R-:W-:Y:S01]  /*5c20*/  ISETP.NE.U32.AND P0, PT, R4, 0x1, PT ;  /* 0x000000010400780c */ /* 0x000fe20003f05070 */
[----:B------:R-:W-:Y:S01]  /*5c30*/  VIADD R4, R3, 0xffffe000 ;  /* 0xffffe00003047836 */ /* 0x000fe20000000000 */
[-C--:B---3--:R-:W-:Y:S05]  /*5c40*/  HMMA.16816.F32.BF16 R68, R12, R24.reuse, R68 ;  /* 0x000000180c44723c */ /* 0x088fea0000041844 */
[----:B------:R-:W-:Y:S01]  /*5c50*/  VIADD R221, R221, 0xffffffff ;  /* 0xffffffffdddd7836 */ /* 0x000fe20000000000 */
[C---:B----4-:R-:W-:Y:S05]  /*5c60*/  HMMA.16816.F32.BF16 R72, R32.reuse, R24, R72 ;  /* 0x000000182048723c */ /* 0x050fea0000041848 */
[----:B------:R-:W-:Y:S01]  /*5c70*/  @P0 VIADD R4, R3, 0x2000 ;  /* 0x0000200003040836 */ /* 0x000fe20000000000 */
[-C--:B------:R-:W-:Y:S05]  /*5c80*/  HMMA.16816.F32.BF16 R76, R32, R26.reuse, R76 ;  /* 0x0000001a204c723c */ /* 0x080fea000004184c */
[----:B------:R-:W-:Y:S01]  /*5c90*/  IMAD.MOV.U32 R3, RZ, RZ, R4 ;  /* 0x000000ffff037224 */ /* 0x000fe200078e0004 */
[C---:B------:R-:W-:Y:S06]  /*5ca0*/  HMMA.16816.F32.BF16 R80, R12.reuse, R26, R80 ;  /* 0x0000001a0c50723c */ /* 0x040fec0000041850 */
[-C--:B------:R-:W-:Y:S06]  /*5cb0*/  HMMA.16816.F32.BF16 R84, R12, R16.reuse, R84 ;  /* 0x000000100c54723c */ /* 0x080fec0000041854 */
        /* <DEDUP_REMOVED lines=85> */
[----:B------:R-:W-:Y:S02]  /*6210*/  F2FP.BF16.F32.PACK_AB R60, R61, R60 ;  /* 0x0000003c3d3c723e */ /* 0x000fe400000010ff */
[----:B------:R-:W-:Y:S01]  /*6220*/  F2FP.BF16.F32.PACK_AB R62, R63, R62 ;  /* 0x0000003e3f3e723e */ /* 0x000fe200000010ff */
[----:B------:R1:W-:Y:S01]  /*6230*/  STS [R201+0x2000], R88 ;  /* 0x00200058c9007388 */ /* 0x0003e20000000800 */
[CC--:B------:R-:W-:Y:S02]  /*6240*/  @P0 IADD3 R8, R223.reuse, R224.reuse, RZ ;  /* 0x000000e0df080210 */ /* 0x0c0fe40007ffe0ff */
[----:B------:R-:W-:Y:S01]  /*6250*/  @P0 IADD3 R6, R223, R224, RZ ;  /* 0x000000e0df060210 */ /* 0x000fe20007ffe0ff */
[----:B------:R1:W-:Y:S01]  /*6260*/  STS [R201+0x2400], R90 ;  /* 0x0024005ac9007388 */ /* 0x0003e20000000800 */
[----:B------:R-:W-:Y:S01]  /*6270*/  SHF.L.U32 R28, R198, 0x7, RZ ;  /* 0x00000007c61c7819 */ /* 0x000fe200000006ff */
[----:B--2---:R-:W-:-:S02]  /*6280*/  @P0 IMAD R24, R8, R3, RZ ;  /* 0x0000000308180224 */ /* 0x004fc400078e02ff */
[----:B------:R1:W-:Y:S01]  /*6290*/  STS [R211+0x2000], R92 ;  /* 0x0020005cd3007388 */ /* 0x0003e20000000800 */
[----:B------:R-:W-:-:S03]  /*62a0*/  @P0 IMAD.WIDE.U32 R8, R8, R2, RZ ;  /* 0x0000000208080225 */ /* 0x000fc600078e00ff */
[----:B------:R1:W-:Y:S01]  /*62b0*/  STS [R211+0x2400], R94 ;  /* 0x0024005ed3007388 */ /* 0x0003e20000000800 */
[C---:B---3--:R-:W-:Y:S01]  /*62c0*/  @P0 IMAD R0, R6.reuse, R5, RZ ;  /* 0x0000000506000224 */ /* 0x048fe200078e02ff */
[----:B------:R-:W-:Y:S01]  /*62d0*/  @P0 MOV R25, R8 ;  /* 0x0000000800190202 */ /* 0x000fe20000000f00 */
[----:B------:R-:W-:Y:S01]  /*62e0*/  @P0 IMAD.WIDE.U32 R6, R6, R4, RZ ;  /* 0x0000000406060225 */ /* 0x000fe200078e00ff */
[----:B------:R1:W-:Y:S01]  /*62f0*/  STS [R199+0x4000], R36 ;  /* 0x00400024c7007388 */ /* 0x0003e20000000800 */
[----:B------:R-:W-:Y:S02]  /*6300*/  SHF.R.S32.HI R8, RZ, 0x1f, R197 ;  /* 0x0000001fff087819 */ /* 0x000fe400000114c5 */
[----:B------:R-:W-:Y:S01]  /*6310*/  @P0 IMAD.IADD R24, R9, 0x1, R24 ;  /* 0x0000000109180824 */ /* 0x000fe200078e0218 */
[----:B------:R1:W-:Y:S01]  /*6320*/  STS [R199+0x4400], R38 ;  /* 0x00440026c7007388 */ /* 0x0003e20000000800 */
[----:B------:R-:W-:Y:S01]  /*6330*/  @P0 IMAD.IADD R0, R7, 0x1, R0 ;  /* 0x0000000107000824 */ /* 0x000fe200078e0200 */
[----:B------:R-:W-:-:S02]  /*6340*/  @P0 MOV R29, R6 ;  /* 0x00000006001d0202 */ /* 0x000fc40000000f00 */
        /* <DEDUP_REMOVED lines=23> */
[----:B------:R-:W-:Y:S01]  /*64c0*/  IMAD R7, R197, R7, R9 ;  /* 0x00000007c5077224 */ /* 0x000fe200078e0209 */
[----:B------:R-:W-:-:S05]  /*64d0*/  MOV R10, R12 ;  /* 0x0000000c000a7202 */ /* 0x000fca0000000f00 */
[----:B------:R-:W-:-:S05]  /*64e0*/  IMAD.WIDE.U32 R10, R197, R6, R10 ;  /* 0x00000006c50a7225 */ /* 0x000fca00078e000a */
[----:B------:R-:W-:Y:S02]  /*64f0*/  IADD3 R24, R11, R7, RZ ;  /* 0x000000070b187210 */ /* 0x000fe40007ffe0ff */
[----:B------:R-:W-:Y:S02]  /*6500*/  MOV R25, R10 ;  /* 0x0000000a00197202 */ /* 0x000fe40000000f00 */
.L_x_80:
        /* <DEDUP_REMOVED lines=12> */
[----:B------:R-:W-:-:S07]  /*65d0*/  MOV R29, R10 ;  /* 0x0000000a001d7202 */ /* 0x000fce0000000f00 */
.L_x_81:
[----:B------:R-:W-:Y:S01]  /*65e0*/  BAR.SYNC.DEFER_BLOCKING 0x0 ;  /* 0x0000000000007b1d */ /* 0x000fe20000010000 */
[--C-:B------:R-:W-:Y:S01]  /*65f0*/  SHF.R.S32.HI R35, RZ, 0x1f, R186.reuse ;  /* 0x0000001fff237819 */ /* 0x100fe200000114ba */
[----:B------:R-:W-:Y:S01]  /*6600*/  IMAD.MOV.U32 R34, RZ, RZ, R186 ;  /* 0x000000ffff227224 */ /* 0x000fe200078e00ba */
[----:B------:R-:W-:Y:S01]  /*6610*/  SHF.R.S32.HI R30, RZ, 0x1f, R28 ;  /* 0x0000001fff1e7819 */ /* 0x000fe2000001141c */
[----:B------:R-:W-:Y:S02]  /*6620*/  IMAD R222, R198, -0x80, R222 ;  /* 0xffffff80c6de7824 */ /* 0x000fe400078e02de */
[-C--:B------:R-:W-:Y:S01]  /*6630*/  IMAD.WIDE.U32 R26, R28, R2.reuse, R34 ;  /* 0x000000021c1a7225 */ /* 0x080fe200078e0022 */
[----:B------:R-:W-:Y:S01]  /*6640*/  ULDC UR4, c[0x0][0x2d0] ;  /* 0x0000b40000047ab9 */ /* 0x000fe20000000800 */
[----:B------:R-:W-:Y:S02]  /*6650*/  BSSY B0, `(.L_x_82) ;  /* 0x0000024000007945 */ /* 0x000fe40003800000 */
[----:B------:R-:W-:Y:S01]  /*6660*/  IMAD R6, R30, R2, RZ ;  /* 0x000000021e067224 */ /* 0x000fe200078e02ff */
[----:B-1----:R-:W-:Y:S01]  /*6670*/  IADD3 R36, P0, R25, R26, RZ ;  /* 0x0000001a19247210 */ /* 0x002fe20007f1e0ff */
[----:B------:R-:W-:-:S02]  /*6680*/  VIADD R7, R184, 0x60 ;  /* 0x00000060b8077836 */ /* 0x000fc40000000000 */
[----:B------:R-:W-:Y:S02]  /*6690*/  IMAD R6, R28, R3, R6 ;  /* 0x000000031c067224 */ /* 0x000fe400078e0206 */
[----:B------:R-:W-:-:S03]  /*66a0*/  VIADD R25, R184, 0x20 ;  /* 0x00000020b8197836 */ /* 0x000fc60000000000 */
[----:B------:R-:W-:Y:S02]  /*66b0*/  IADD3.X R37, R24, R27, R6, P0, !PT ;  /* 0x0000001b18257210 */ /* 0x000fe400007fe406 */
[----:B------:R-:W-:Y:S01]  /*66c0*/  ISETP.GE.AND P0, PT, R186, UR4, PT ;  /* 0x00000004ba007c0c */ /* 0x000fe2000bf06270 */
[----:B------:R-:W-:Y:S01]  /*66d0*/  ULDC.64 UR4, c[0x0][0x468] ;  /* 0x00011a0000047ab9 */ /* 0x000fe20000000a00 */
[----:B------:R-:W-:Y:S01]  /*66e0*/  SHF.R.S32.HI R6, RZ, 0x1f, R196 ;  /* 0x0000001fff067819 */ /* 0x000fe200000114c4 */
[----:B------:R1:W2:Y:S01]  /*66f0*/  LDS.128 R20, [R195+0x7000] ;  /* 0x00700000c3147984 */ /* 0x0002a20000000c00 */
[-C--:B------:R-:W-:Y:S01]  /*6700*/  ISETP.GE.OR P1, PT, R184, R222.reuse, P0 ;  /* 0x000000deb800720c */ /* 0x080fe20000726670 */
[----:B------:R-:W-:Y:S01]  /*6710*/  IMAD.WIDE.U32 R36, R196, UR4, R36 ;  /* 0x00000004c4247c25 */ /* 0x000fe2000f8e0024 */
[----:B------:R-:W-:Y:S01]  /*6720*/  IADD3 R24, R184, 0x40, RZ ;  /* 0x00000040b8187810 */ /* 0x000fe20007ffe0ff */
[----:B------:R1:W3:Y:S01]  /*6730*/  LDS.128 R16, [R195+0xb000] ;  /* 0x00b00000c3107984 */ /* 0x0002e20000000c00 */
[-C--:B------:R-:W-:Y:S01]  /*6740*/  ISETP.GE.OR P4, PT, R7, R222.reuse, P0 ;  /* 0x000000de0700720c */ /* 0x080fe20000786670 */
[----:B------:R-:W-:Y:S01]  /*6750*/  IMAD R31, R6, UR4, RZ ;  /* 0x00000004061f7c24 */ /* 0x000fe2000f8e02ff */
[-C--:B------:R-:W-:Y:S01]  /*6760*/  ISETP.GE.OR P2, PT, R25, R222.reuse, P0 ;  /* 0x000000de1900720c */ /* 0x080fe20000746670 */
[----:B------:R1:W4:Y:S01]  /*6770*/  LDS.128 R12, [R195+0xc000] ;  /* 0x00c00000c30c7984 */ /* 0x0003220000000c00 */
[----:B------:R-:W-:Y:S01]  /*6780*/  ISETP.GE.OR P3, PT, R24, R222, P0 ;  /* 0x000000de1800720c */ /* 0x000fe20000766670 */
[----:B------:R-:W-:Y:S01]  /*6790*/  IMAD R31, R196, UR5, R31 ;  /* 0x00000005c41f7c24 */ /* 0x000fe2000f8e021f */
[----:B------:R-:W-:Y:S01]  /*67a0*/  SHF.R.S32.HI R7, RZ, 0x1f, R184 ;  /* 0x0000001fff077819 */ /* 0x000fe200000114b8 */
[----:B------:R1:W1:Y:S03]  /*67b0*/  LDS.128 R8, [R195+0xd000] ;  /* 0x00d00000c3087984 */ /* 0x0002660000000c00 */
[----:B------:R-:W-:Y:S01]  /*67c0*/  IADD3 R31, R37, R31, RZ ;  /* 0x0000001f251f7210 */ /* 0x000fe20007ffe0ff */
[----:B------:R-:W-:Y:S06]  /*67d0*/  @P1 BRA `(.L_x_83) ;  /* 0x00000000002c1947 */ /* 0x000fec0003800000 */
        /* <DEDUP_REMOVED lines=11> */
.L_x_83:
[----:B------:R-:W-:Y:S05]  /*6890*/  BSYNC B0 ;  /* 0x0000000000007941 */ /* 0x000fea0003800000 */
.L_x_82:
        /* <DEDUP_REMOVED lines=13> */
[----:B------:R2:W-:Y:S02]  /*6970*/  STG.E.128 desc[UR16][R32.64], R20 ;  /* 0x0000001420007986 */ /* 0x0005e4000c101d10 */
.L_x_85:
[----:B------:R-:W-:Y:S05]  /*6980*/  BSYNC B0 ;  /* 0x0000000000007941 */ /* 0x000fea0003800000 */
.L_x_84:
[----:B--2---:R2:W1:Y:S01]  /*6990*/  LDS.128 R20, [R195+0x8000] ;  /* 0x00800000c3147984 */ /* 0x0044620000000c00 */
[----:B------:R-:W-:Y:S04]  /*69a0*/  BSSY B0, `(.L_x_86) ;  /* 0x000000e000007945 */ /* 0x000fe80003800000 */
        /* <DEDUP_REMOVED lines=13> */
.L_x_87:
[----:B------:R-:W-:Y:S05]  /*6a80*/  BSYNC B0 ;  /* 0x0000000000007941 */ /* 0x000fea0003800000 */
.L_x_86:
[----:B-1----:R1:W1:Y:S01]  /*6a90*/  LDS.128 R20, [R195+0x9000] ;  /* 0x00900000c3147984 */ /* 0x0022620000000c00 */
        /* <DEDUP_REMOVED lines=14> */
.L_x_89:
[----:B------:R-:W-:Y:S05]  /*6b80*/  BSYNC B0 ;  /* 0x0000000000007941 */ /* 0x000fea0003800000 */
.L_x_88:
[----:B-1----:R1:W1:Y:S01]  /*6b90*/  LDS.128 R20, [R195+0xa000] ;  /* 0x00a00000c3147984 */ /* 0x0022620000000c00 */
[-C--:B------:R-:W-:Y:S01]  /*6ba0*/  IMAD.WIDE.U32 R34, R28, R4.reuse, R34 ;  /* 0x000000041c227225 */ /* 0x080fe200078e0022 */
[----:B------:R-:W-:Y:S01]  /*6bb0*/  ULDC.64 UR4, c[0x0][0x470] ;  /* 0x00011c0000047ab9 */ /* 0x000fe20000000a00 */
[----:B------:R-:W-:Y:S02]  /*6bc0*/  BSSY B0, `(.L_x_90) ;  /* 0x0000014000007945 */ /* 0x000fe40003800000 */
[----:B------:R-:W-:Y:S01]  /*6bd0*/  IMAD R30, R30, R4, RZ ;  /* 0x000000041e1e7224 */ /* 0x000fe200078e02ff */
[----:B------:R-:W-:-:S03]  /*6be0*/  IADD3 R24, P0, R29, R34, RZ ;  /* 0x000000221d187210 */ /* 0x000fc60007f1e0ff */
[----:B------:R-:W-:-:S05]  /*6bf0*/  IMAD R28, R28, R5, R30 ;  /* 0x000000051c1c7224 */ /* 0x000fca00078e021e */
[----:B------:R-:W-:Y:S01]  /*6c00*/  IADD3.X R25, R0, R35, R28, P0, !PT ;  /* 0x0000002300197210 */ /* 0x000fe200007fe41c */
[----:B------:R-:W-:-:S04]  /*6c10*/  IMAD R0, R6, UR4, RZ ;  /* 0x0000000406007c24 */ /* 0x000fc8000f8e02ff */
[C---:B------:R-:W-:Y:S02]  /*6c20*/  IMAD R0, R196.reuse, UR5, R0 ;  /* 0x00000005c4007c24 */ /* 0x040fe4000f8e0200 */
[----:B------:R-:W-:-:S05]  /*6c30*/  IMAD.WIDE.U32 R24, R196, UR4, R24 ;  /* 0x00000004c4187c25 */ /* 0x000fca000f8e0018 */
[----:B------:R-:W-:Y:S01]  /*6c40*/  IADD3 R0, R25, R0, RZ ;  /* 0x0000000019007210 */ /* 0x000fe20007ffe0ff */
[----:B------:R-:W-:Y:S06]  /*6c50*/  @P1 BRA `(.L_x_91) ;  /* 0x0000000000281947 */ /* 0x000fec0003800000 */
        /* <DEDUP_REMOVED lines=9> */
[----:B-1----:R1:W-:Y:S04]  /*6cf0*/  STG.E.128 desc[UR16][R28.64], R20 ;  /* 0x000000141c007986 */ /* 0x0023e8000c101d10 */
.L_x_91:
[----:B------:R-:W-:Y:S05]  /*6d00*/  BSYNC B0 ;  /* 0x0000000000007941 */ /* 0x000fea0003800000 */
.L_x_90:
[----:B------:R-:W-:Y:S04]  /*6d10*/  BSSY B0, `(.L_x_92) ;  /* 0x000000e000007945 */ /* 0x000fe80003800000 */
[----:B------:R-:W-:Y:S05]  /*6d20*/  @P2 BRA `(.L_x_93) ;  /* 0x0000000000302947 */ /* 0x000fea0003800000 */
[----:B------:R-:W-:Y:S01]  /*6d30*/  IADD3 R3, P0, R184, 0x20, RZ ;  /* 0x00000020b8037810 */ /* 0x000fe20007f1e0ff */
[----:B-1----:R-:W-:Y:S01]  /*6d40*/  IMAD.MOV.U32 R20, RZ, RZ, R24 ;  /* 0x000000ffff147224 */ /* 0x002fe200078e0018 */
        /* <DEDUP_REMOVED lines=9> */
[----:B---3--:R1:W-:Y:S02]  /*6de0*/  STG.E.128 desc[UR16][R22.64], R16 ;  /* 0x0000001016007986 */ /* 0x0083e4000c101d10 */
.L_x_93:
[----:B------:R-:W-:Y:S05]  /*6df0*/  BSYNC B0 ;  /* 0x0000000000007941 */ /* 0x000fea0003800000 */
.L_x_92:
[----:B------:R-:W-:Y:S04]  /*6e00*/  BSSY B0, `(.L_x_94) ;  /* 0x000000e000007945 */ /* 0x000fe80003800000 */
[----:B------:R-:W-:Y:S05]  /*6e10*/  @P3 BRA `(.L_x_95) ;  /* 0x0000000000303947 */ /* 0x000fea0003800000 */
[----:B------:R-:W-:Y:S01]  /*6e20*/  IADD3 R3, P0, R184, 0x40, RZ ;  /* 0x00000040b8037810 */ /* 0x000fe20007f1e0ff */
[----:B-1-3--:R-:W-:Y:S01]  /*6e30*/  IMAD.MOV.U32 R16, RZ, RZ, R24 ;  /* 0x000000ffff107224 */ /* 0x00afe200078e0018 */
        /* <DEDUP_REMOVED lines=9> */
[----:B----4-:R1:W-:Y:S02]  /*6ed0*/  STG.E.128 desc[UR16][R18.64], R12 ;  /* 0x0000000c12007986 */ /* 0x0103e4000c101d10 */
.L_x_95:
[----:B------:R-:W-:Y:S05]  /*6ee0*/  BSYNC B0 ;  /* 0x0000000000007941 */ /* 0x000fea0003800000 */
.L_x_94:
[----:B------:R-:W-:Y:S05]  /*6ef0*/  @P4 BRA `(.L_x_96) ;  /* 0x0000000c00184947 */ /* 0x000fea0003800000 */
[----:B------:R-:W-:Y:S01]  /*6f00*/  IADD3 R2, P0, R184, 0x60, RZ ;  /* 0x00000060b8027810 */ /* 0x000fe20007f1e0ff */
[----:B-1--4-:R-:W-:Y:S01]  /*6f10*/  IMAD.MOV.U32 R12, RZ, RZ, R24 ;  /* 0x000000ffff0c7224 */ /* 0x012fe200078e0018 */
        /* <DEDUP_REMOVED lines=9> */
[----:B------:R1:W-:Y:S01]  /*6fb0*/  STG.E.128 desc[UR16][R2.64], R8 ;  /* 0x0000000802007986 */ /* 0x0003e2000c101d10 */
[----:B------:R-:W-:Y:S05]  /*6fc0*/  BRA `(.L_x_96) ;  /* 0x0000000800e47947 */ /* 0x000fea0003800000 */
.L_x_52:
[----:B------:R-:W-:Y:S01]  /*6fd0*/  ISETP.NE.AND P0, PT, R224, -0x1, PT ;  /* 0xffffffffe000780c */ /* 0x000fe20003f05270 */
[----:B------:R-:W-:Y:S01]  /*6fe0*/  IMAD.SHL.U32 R8, R198, 0x80, RZ ;  /* 0x00000080c6087824 */ /* 0x000fe200078e00ff */
[----:B------:R-:W-:-:S04]  /*6ff0*/  SHF.R.S32.HI R9, RZ, 0x1f, R197 ;  /* 0x0000001fff097819 */ /* 0x000fc800000114c5 */
[----:B------:R-:W-:-:S07]  /*7000*/  SHF.R.S32.HI R0, RZ, 0x1f, R8 ;  /* 0x0000001fff007819 */ /* 0x000fce0000011408 */
[----:B------:R-:W1:Y:S01]  /*7010*/  @P0 LDC.64 R4, c[0x0][0x450] ;  /* 0x00011400ff040b82 */ /* 0x000e620000000a00 */
[CC--:B------:R-:W-:Y:S02]  /*7020*/  @P0 IADD3 R14, R223.reuse, R224.reuse, RZ ;  /* 0x000000e0df0e0210 */ /* 0x0c0fe40007ffe0ff */
[----:B------:R-:W-:-:S05]  /*7030*/  @P0 IADD3 R6, R223, R224, RZ ;  /* 0x000000e0df060210 */ /* 0x000fca0007ffe0ff */
[----:B------:R-:W2:Y:S01]  /*7040*/  @P0 LDC.64 R2, c[0x0][0x458] ;  /* 0x00011600ff020b82 */ /* 0x000ea20000000a00 */
[C---:B-1----:R-:W-:Y:S02]  /*7050*/  @P0 IMAD R10, R14.reuse, R5, RZ ;  /* 0x000000050e0a0224 */ /* 0x042fe400078e02ff */
[----:B------:R-:W-:-:S04]  /*7060*/  @P0 IMAD.WIDE.U32 R14, R14, R4, RZ ;  /* 0x000000040e0e0225 */ /* 0x000fc800078e00ff */
[----:B------:R-:W-:Y:S01]  /*7070*/  @P0 IMAD.MOV.U32 R11, RZ, RZ, R14 ;  /* 0x000000ffff0b0224 */ /* 0x000fe200078e000e */
[----:B------:R-:W-:Y:S01]  /*7080*/  @P0 IADD3 R10, R15, R10, RZ ;  /* 0x0000000a0f0a0210 */ /* 0x000fe20007ffe0ff */
[C---:B--2---:R-:W-:Y:S02]  /*7090*/  @P0 IMAD R12, R6.reuse, R3, RZ ;  /* 0x00000003060c0224 */ /* 0x044fe400078e02ff */
        /* <DEDUP_REMOVED lines=16> */
.L_x_97:
        /* <DEDUP_REMOVED lines=9> */
[----:B------:R-:W-:Y:S01]  /*7230*/  IMAD R7, R197, R7, R9 ;  /* 0x00000007c5077224 */ /* 0x000fe200078e0209 */
[----:B------:R-:W-:-:S05]  /*7240*/  MOV R12, R14 ;  /* 0x0000000e000c7202 */ /* 0x000fca0000000f00 */
[----:B------:R-:W-:-:S05]  /*7250*/  IMAD.WIDE.U32 R14, R197, R6, R12 ;  /* 0x00000006c50e7225 */ /* 0x000fca00078e000c */
[----:B------:R-:W-:Y:S02]  /*7260*/  IADD3 R12, R15, R7, RZ ;  /* 0x000000070f0c7210 */ /* 0x000fe40007ffe0ff */
[----:B------:R-:W-:-:S07]  /*7270*/  MOV R13, R14 ;  /* 0x0000000e000d7202 */ /* 0x000fce0000000f00 */
.L_x_98:
[-C--:B------:R-:W-:Y:S01]  /*7280*/  IMAD R6, R0, R4.reuse, RZ ;  /* 0x0000000400067224 */ /* 0x080fe200078e02ff */
[----:B------:R-:W-:Y:S01]  /*7290*/  ULDC UR4, c[0x0][0x2d0] ;  /* 0x0000b40000047ab9 */ /* 0x000fe20000000800 */
[C---:B------:R-:W-:Y:S01]  /*72a0*/  IMAD.WIDE.U32 R14, R8.reuse, R4, R186 ;  /* 0x00000004080e7225 */ /* 0x040fe200078e00ba */
[----:B------:R-:W-:Y:S01]  /*72b0*/  SHF.R.S32.HI R7, RZ, 0x1f, R196 ;  /* 0x0000001fff077819 */ /* 0x000fe200000114c4 */
[----:B------:R-:W-:Y:S02]  /*72c0*/  BSSY B0, `(.L_x_99) ;  /* 0x000001d000007945 */ /* 0x000fe40003800000 */
[----:B------:R-:W-:Y:S01]  /*72d0*/  IMAD R6, R8, R5, R6 ;  /* 0x0000000508067224 */ /* 0x000fe200078e0206 */
[----:B------:R-:W-:Y:S01]  /*72e0*/  IADD3 R14, P0, R11, R14, RZ ;  /* 0x0000000e0b0e7210 */ /* 0x000fe20007f1e0ff */
[----:B------:R-:W-:Y:S02]  /*72f0*/  IMAD R222, R198, -0x80, R222 ;  /* 0xffffff80c6de7824 */ /* 0x000fe400078e02de */
[----:B------:R-:W-:Y:S01]  /*7300*/  VIADD R9, R184, 0x40 ;  /* 0x00000040b8097836 */ /* 0x000fe20000000000 */
[----:B------:R-:W-:Y:S01]  /*7310*/  IADD3.X R15, R10, R15, R6, P0, !PT ;  /* 0x0000000f0a0f7210 */ /* 0x000fe200007fe406 */
[----:B------:R-:W-:Y:S01]  /*7320*/  VIADD R10, R184, 0x20 ;  /* 0x00000020b80a7836 */ /* 0x000fe20000000000 */
[----:B------:R-:W-:Y:S01]  /*7330*/  ISETP.GE.AND P0, PT, R186, UR4, PT ;  /* 0x00000004ba007c0c */ /* 0x000fe2000bf06270 */
[----:B------:R-:W-:Y:S01]  /*7340*/  ULDC.64 UR4, c[0x0][0x468] ;  /* 0x00011a0000047ab9 */ /* 0x000fe20000000a00 */
[C---:B------:R-:W-:Y:S01]  /*7350*/  IADD3 R6, R184.reuse, 0x60, RZ ;  /* 0x00000060b8067810 */ /* 0x040fe20007ffe0ff */
[----:B------:R-:W-:Y:S01]  /*7360*/  IMAD R11, R7, UR4, RZ ;  /* 0x00000004070b7c24 */ /* 0x000fe2000f8e02ff */
[-C--:B------:R-:W-:Y:S01]  /*7370*/  ISETP.GE.OR P1, PT, R184, R222.reuse, P0 ;  /* 0x000000deb800720c */ /* 0x080fe20000726670 */
[----:B------:R-:W-:Y:S01]  /*7380*/  IMAD.WIDE.U32 R14, R196, UR4, R14 ;  /* 0x00000004c40e7c25 */ /* 0x000fe2000f8e000e */
[----:B------:R-:W-:-:S02]  /*7390*/  ISETP.GE.OR P4, PT, R6, R222, P0 ;  /* 0x000000de0600720c */ /* 0x000fc40000786670 */
[-C--:B------:R-:W-:Y:S01]  /*73a0*/  ISETP.GE.OR P2, PT, R10, R222.reuse, P0 ;  /* 0x000000de0a00720c */ /* 0x080fe20000746670 */
[----:B------:R-:W-:Y:S01]  /*73b0*/  IMAD R11, R196, UR5, R11 ;  /* 0x00000005c40b7c24 */ /* 0x000fe2000f8e020b */
[----:B------:R-:W-:Y:S02]  /*73c0*/  ISETP.GE.OR P3, PT, R9, R222, P0 ;  /* 0x000000de0900720c */ /* 0x000fe40000766670 */
[----:B------:R-:W-:Y:S01]  /*73d0*/  SHF.R.S32.HI R6, RZ, 0x1f, R184 ;  /* 0x0000001fff067819 */ /* 0x000fe200000114b8 */
[----:B------:R-:W-:-:S04]  /*73e0*/  IMAD.IADD R11, R11, 0x1, R15 ;  /* 0x000000010b0b7824 */ /* 0x000fc800078e020f */
        /* <DEDUP_REMOVED lines=10> */
.L_x_100:
[----:B------:R-:W-:Y:S05]  /*7490*/  BSYNC B0 ;  /* 0x0000000000007941 */ /* 0x000fea0003800000 */
.L_x_99:
        /* <DEDUP_REMOVED lines=13> */
[----:B------:R2:W-:Y:S02]  /*7570*/  STG.E.128 desc[UR16][R18.64], RZ ;  /* 0x000000ff12007986 */ /* 0x0005e4000c101d10 */
.L_x_102:
[----:B------:R-:W-:Y:S05]  /*7580*/  BSYNC B0 ;  /* 0x0000000000007941 */ /* 0x000fea0003800000 */
.L_x_101:
        /* <DEDUP_REMOVED lines=9> */
[----:B-12---:R-:W-:-:S03]  /*7620*/  LEA R18, P0, R16, UR4, 0x1 ;  /* 0x0000000410127c11 */ /* 0x006fc6000f8008ff */
[----:B------:R-:W-:-:S05]  /*7630*/  IMAD R9, R10, R5, R9 ;  /* 0x000000050a097224 */ /* 0x000fca00078e0209 */
[----:B------:R-:W-:-:S04]  /*7640*/  IADD3 R9, R9, R17, RZ ;  /* 0x0000001109097210 */ /* 0x000fc80007ffe0ff */
[----:B------:R-:W-:-:S05]  /*7650*/  LEA.HI.X R19, R16, UR5, R9, 0x1, P0 ;  /* 0x0000000510137c11 */ /* 0x000fca00080f0c09 */
[----:B------:R3:W-:Y:S02]  /*7660*/  STG.E.128 desc[UR16][R18.64], RZ ;  /* 0x000000ff12007986 */ /* 0x0007e4000c101d10 */
.L_x_104:
[----:B------:R-:W-:Y:S05]  /*7670*/  BSYNC B0 ;  /* 0x0000000000007941 */ /* 0x000fea0003800000 */
.L_x_103:
[----:B------:R-:W-:Y:S04]  /*7680*/  BSSY B0, `(.L_x_105) ;  /* 0x000000d000007945 */ /* 0x000fe80003800000 */
        /* <DEDUP_REMOVED lines=11> */
[----:B------:R4:W-:Y:S02]  /*7740*/  STG.E.128 desc[UR16][R4.64], RZ ;  /* 0x000000ff04007986 */ /* 0x0009e4000c101d10 */
.L_x_106:
[----:B------:R-:W-:Y:S05]  /*7750*/  BSYNC B0 ;  /* 0x0000000000007941 */ /* 0x000fea0003800000 */
.L_x_105:
[-C--:B----4-:R-:W-:Y:S01]  /*7760*/  IMAD.WIDE.U32 R4, R8, R2.reuse, R186 ;  /* 0x0000000208047225 */ /* 0x090fe200078e00ba */
[----:B------:R-:W-:Y:S01]  /*7770*/  ULDC.64 UR4, c[0x0][0x470] ;  /* 0x00011c0000047ab9 */ /* 0x000fe20000000a00 */
[----:B------:R-:W-:Y:S02]  /*7780*/  BSSY B0, `(.L_x_107) ;  /* 0x0000013000007945 */ /* 0x000fe40003800000 */
[----:B------:R-:W-:Y:S02]  /*7790*/  IMAD R0, R0, R2, RZ ;  /* 0x0000000200007224 */ /* 0x000fe400078e02ff */
[----:B------:R-:W-:Y:S02]  /*77a0*/  IMAD R7, R7, UR4, RZ ;  /* 0x0000000407077c24 */ /* 0x000fe4000f8e02ff */
[----:B------:R-:W-:Y:S01]  /*77b0*/  IMAD R0, R8, R3, R0 ;  /* 0x0000000308007224 */ /* 0x000fe200078e0200 */
[----:B------:R-:W-:-:S04]  /*77c0*/  IADD3 R8, P0, R13, R4, RZ ;  /* 0x000000040d087210 */ /* 0x000fc80007f1e0ff */
        /* <DEDUP_REMOVED lines=14> */
.L_x_108:
[----:B------:R-:W-:Y:S05]  /*78b0*/  BSYNC B0 ;  /* 0x0000000000007941 */ /* 0x000fea0003800000 */
.L_x_107:
        /* <DEDUP_REMOVED lines=9> */
[----:B----4-:R-:W-:-:S03]  /*7950*/  LEA R12, P0, R10, UR4, 0x1 ;  /* 0x000000040a0c7c11 */ /* 0x010fc6000f8008ff */
[----:B------:R-:W-:-:S05]  /*7960*/  IMAD R0, R4, R3, R0 ;  /* 0x0000000304007224 */ /* 0x000fca00078e0200 */
[----:B------:R-:W-:-:S04]  /*7970*/  IADD3 R0, R0, R11, RZ ;  /* 0x0000000b00007210 */ /* 0x000fc80007ffe0ff */
[----:B------:R-:W-:-:S05]  /*7980*/  LEA.HI.X R13, R10, UR5, R0, 0x1, P0 ;  /* 0x000000050a0d7c11 */ /* 0x000fca00080f0c00 */
[----:B------:R4:W-:Y:S02]  /*7990*/  STG.E.128 desc[UR16][R12.64], RZ ;  /* 0x000000ff0c007986 */ /* 0x0009e4000c101d10 */
.L_x_110:
[----:B------:R-:W-:Y:S05]  /*79a0*/  BSYNC B0 ;  /* 0x0000000000007941 */ /* 0x000fea0003800000 */
.L_x_109:
        /* <DEDUP_REMOVED lines=14> */
.L_x_112:
[----:B------:R-:W-:Y:S05]  /*7a90*/  BSYNC B0 ;  /* 0x0000000000007941 */ /* 0x000fea0003800000 */
.L_x_111:
        /* <DEDUP_REMOVED lines=12> */
.L_x_96:
[----:B------:R-:W-:Y:S05]  /*7b60*/  BSYNC B1 ;  /* 0x0000000000017941 */ /* 0x000fea0003800000 */
.L_x_47:
[----:B------:R-:W3:Y:S02]  /*7b70*/  LDC R0, c[0x0][0xc] ;  /* 0x00000300ff007b82 */ /* 0x000ee40000000800 */
[----:B---3--:R-:W-:-:S04]  /*7b80*/  IADD3 R198, R0, R198, RZ ;  /* 0x000000c600c67210 */ /* 0x008fc80007ffe0ff */
[----:B------:R-:W-:-:S13]  /*7b90*/  ISETP.GE.AND P0, PT, R198, UR7, PT ;  /* 0x00000007c6007c0c */ /* 0x000fda000bf06270 */
[----:B------:R-:W-:Y:S05]  /*7ba0*/  @P0 BRA `(.L_x_113) ;  /* 0x0000000000040947 */ /* 0x000fea0003800000 */
[----:B------:R-:W-:Y:S05]  /*7bb0*/  BRA `(.L_x_114) ;  /* 0xffffff8c00747947 */ /* 0x000fea000383ffff */
.L_x_113:
[----:B------:R-:W-:Y:S05]  /*7bc0*/  EXIT ;  /* 0x000000000000794d */ /* 0x000fea0003800000 */
.L_x_115:
        /* <DEDUP_REMOVED lines=11> */
.L_x_2456:


//--------------------- .text._ZN5flash44flash_bwd_dq_dk_dv_loop_seqk_parallel_kernelI23Flash_bwd_kernel_traitsILi64ELi64ELi128ELi8ELi2ELi4ELi4ELb1ELb0EN7cutlass10bfloat16_tE19Flash_kernel_traitsILi64ELi64ELi128ELi8ES3_EELb0ELb0ELb1ELb0ELb0ELb0ELb0EEEvNS_16Flash_bwd_paramsE --------------------------
	.section	.text._ZN5flash44flash_bwd_dq_dk_dv_loop_seqk_parallel_kernelI23Flash_bwd_kernel_traitsILi64ELi64ELi128ELi8ELi2ELi4ELi4ELb1ELb0EN7cutlass10bfloat16_tE19Flash_kernel_traitsILi64ELi64ELi128ELi8ES3_EELb0ELb0ELb1ELb0ELb0ELb0ELb0EEEvNS_16Flash_bwd_paramsE,"ax",@progbits
	.align	128
        .global         _ZN5flash44flash_bwd_dq_dk_dv_loop_seqk_parallel_kernelI23Flash_bwd_kernel_traitsILi64ELi64ELi128ELi8ELi2ELi4ELi4ELb1ELb0EN7cutlass10bfloat16_tE19Flash_kernel_traitsILi64ELi64ELi128ELi8ES3_EELb0ELb0ELb1ELb0ELb0ELb0ELb0EEEvNS_16Flash_bwd_paramsE
        .type           _ZN5flash44flash_bwd_dq_dk_dv_loop_seqk_parallel_kernelI23Flash_bwd_kernel_traitsILi64ELi64ELi128ELi8ELi2ELi4ELi4ELb1ELb0EN7cutlass10bfloat16_tE19Flash_kernel_traitsILi64ELi64ELi128ELi8ES3_EELb0ELb0ELb1ELb0ELb0ELb0ELb0EEEvNS_16Flash_bwd_paramsE,@function
        .size           _ZN5flash44flash_bwd_dq_dk_dv_loop_seqk_parallel_kernelI23Flash_bwd_kernel_traitsILi64ELi64ELi128ELi8ELi2ELi4ELi4ELb1ELb0EN7cutlass10bfloat16_tE19Flash_kernel_traitsILi64ELi64ELi128ELi8ES3_EELb0ELb0ELb1ELb0ELb0ELb0ELb0EEEvNS_16Flash_bwd_paramsE,(.L_x_2457 - _ZN5flash44flash_bwd_dq_dk_dv_loop_seqk_parallel_kernelI23Flash_bwd_kernel_traitsILi64ELi64ELi128ELi8ELi2ELi4ELi4ELb1ELb0EN7cutlass10bfloat16_tE19Flash_kernel_traitsILi64ELi64ELi128ELi8ES3_EELb0ELb0ELb1ELb0ELb0ELb0ELb0EEEvNS_16Flash_bwd_paramsE)
        .other          _ZN5flash44flash_bwd_dq_dk_dv_loop_seqk_parallel_kernelI23Flash_bwd_kernel_traitsILi64ELi64ELi128ELi8ELi2ELi4ELi4ELb1ELb0EN7cutlass10bfloat16_tE19Flash_kernel_traitsILi64ELi64ELi128ELi8ES3_EELb0ELb0ELb1ELb0ELb0ELb0ELb0EEEvNS_16Flash_bwd_paramsE,@"STO_CUDA_ENTRY STV_DEFAULT"
_ZN5flash44flash_bwd_dq_dk_dv_loop_seqk_parallel_kernelI23Flash_bwd_kernel_traitsILi64ELi64ELi128ELi8ELi2ELi4ELi4ELb1ELb0EN7cutlass10bfloat16_tE19Flash_kernel_traitsILi64ELi64ELi128ELi8ES3_EELb0ELb0ELb1ELb0ELb0ELb0ELb0EEEvNS_16Flash_bwd_paramsE:
.text._ZN5flash44flash_bwd_dq_dk_dv_loop_seqk_parallel_kernelI23Flash_bwd_kernel_traitsILi64ELi64ELi128ELi8ELi2ELi4ELi4ELb1ELb0EN7cutlass10bfloat16_tE19Flash_kernel_traitsILi64ELi64ELi128ELi8ES3_EELb0ELb0ELb1ELb0ELb0ELb0ELb0EEEvNS_16Flash_bwd_paramsE:
[----:B------:R-:W1:Y:S01]  /*0000*/  LDC R1, c[0x0][0x28] ;  /* 0x00000a00ff017b82 */ /* 0x000e620000000800 */
[----:B------:R-:W2:Y:S01]  /*0010*/  S2R R233, SR_CTAID.X ;  /* 0x0000000000e97919 */ /* 0x000ea20000002500 */
[----:B------:R-:W-:Y:S01]  /*0020*/  ULDC UR5, c[0x0][0x2c8] ;  /* 0x0000b20000057ab9 */ /* 0x000fe20000000800 */
[----:B-1----:R-:W-:Y:S01]  /*0030*/  IADD3 R1, R1, -0x8, RZ ;  /* 0xfffffff801017810 */ /* 0x002fe20007ffe0ff */
[----:B------:R-:W-:-:S04]  /*0040*/  UIADD3 UR5, UR5, 0x7f, URZ ;  /* 0x0000007f05057890 */ /* 0x000fc8000fffe03f */
[----:B------:R-:W-:-:S04]  /*0050*/  USHF.R.S32.HI UR4, URZ, 0x1f, UR5 ;  /* 0x0000001f3f047899 */ /* 0x000fc80008011405 */
[----:B------:R-:W-:-:S04]  /*0060*/  ULEA.HI UR4, UR4, UR5, URZ, 0x7 ;  /* 0x0000000504047291 */ /* 0x000fc8000f8f383f */
[----:B------:R-:W-:-:S06]  /*0070*/  USHF.R.S32.HI UR11, URZ, 0x7, UR4 ;  /* 0x000000073f0b7899 */ /* 0x000fcc0008011404 */
[----:B--2---:R-:W-:-:S13]  /*0080*/  ISETP.GE.AND P0, PT, R233, UR11, PT ;  /* 0x0000000be9007c0c */ /* 0x004fda000bf06270 */
[----:B------:R-:W-:Y:S05]  /*0090*/  @P0 EXIT ;  /* 0x000000000000094d */ /* 0x000fea0003800000 */
[----:B------:R-:W1:Y:S01]  /*00a0*/  S2R R10, SR_TID.X ;  /* 0x00000000000a7919 */ /* 0x000e620000002100 */
[----:B------:R-:W-:Y:S01]  /*00b0*/  MOV R0, 0x400 ;  /* 0x0000040000007802 */ /* 0x000fe20000000f00 */
[----:B------:R-:W-:Y:S01]  /*00c0*/  IMAD.MOV.U32 R247, RZ, RZ, 0x20 ;  /* 0x00000020fff77424 */ /* 0x000fe200078e00ff */
[----:B------:R-:W-:Y:S01]  /*00d0*/  ULDC.64 UR12, c[0x0][0x208] ;  /* 0x00008200000c7ab9 */ /* 0x000fe20000000a00 */
[----:B------:R-:W2:Y:S01]  /*00e0*/  S2R R177, SR_CgaCtaId ;  /* 0x0000000000b17919 */ /* 0x000ea20000008800 */
[----:B------:R-:W-:Y:S01]  /*00f0*/  IMAD.MOV.U32 R170, RZ, RZ, 0x40 ;  /* 0x00000040ffaa7424 */ /* 0x000fe200078e00ff */
[----:B------:R-:W-:Y:S01]  /*0100*/  ULDC.64 UR8, c[0x0][0x300] ;  /* 0x0000c00000087ab9 */ /* 0x000fe20000000a00 */
[----:B------:R-:W-:Y:S01]  /*0110*/  IMAD.MOV.U32 R194, RZ, RZ, -0x10 ;  /* 0xfffffff0ffc27424 */ /* 0x000fe200078e00ff */
[----:B------:R-:W3:Y:S01]  /*0120*/  S2R R251, SR_CTAID.Y ;  /* 0x0000000000fb7919 */ /* 0x000ee20000002600 */
[----:B-1----:R-:W-:Y:S01]  /*0130*/  SHF.R.S32.HI R11, RZ, 0x1f, R10 ;  /* 0x0000001fff0b7819 */ /* 0x002fe2000001140a */
[----:B------:R-:W-:-:S03]  /*0140*/  IMAD.SHL.U32 R243, R10, 0x2, RZ ;  /* 0x000000020af37824 */ /* 0x000fc600078e00ff */
[----:B------:R-:W-:Y:S02]  /*0150*/  LEA.HI R4, R11, R10, RZ, 0x5 ;  /* 0x0000000a0b047211 */ /* 0x000fe400078f28ff */
[----:B--2---:R-:W-:Y:S02]  /*0160*/  LEA R177, R177, R0, 0x18 ;  /* 0x00000000b1b17211 */ /* 0x004fe400078ec0ff */
[--C-:B------:R-:W-:Y:S02]  /*0170*/  SHF.R.S32.HI R6, RZ, 0x5, R4.reuse ;  /* 0x00000005ff067819 */ /* 0x100fe40000011404 */
[----:B------:R-:W-:Y:S01]  /*0180*/  SHF.R.S32.HI R0, RZ, 0x1f, R4 ;  /* 0x0000001fff007819 */ /* 0x000fe20000011404 */
[----:B------:R-:W-:Y:S01]  /*0190*/  VIADD R176, R177, 0x6000 ;  /* 0x00006000b1b07836 */ /* 0x000fe20000000000 */
[----:B------:R-:W-:Y:S02]  /*01a0*/  LEA.HI R9, R11, R10, RZ, 0x4 ;  /* 0x0000000a0b097211 */ /* 0x000fe400078f20ff */
[----:B------:R-:W-:-:S02]  /*01b0*/  LEA.HI R2, R4, R6, RZ, 0x1 ;  /* 0x0000000604027211 */ /* 0x000fc400078f08ff */
[----:B------:R-:W-:Y:S02]  /*01c0*/  LEA.HI R0, R0, R6, RZ, 0x2 ;  /* 0x0000000600007211 */ /* 0x000fe400078f10ff */
[----:B------:R-:W-:Y:S02]  /*01d0*/  LEA.HI R17, R11, R10, RZ, 0x2 ;  /* 0x0000000a0b117211 */ /* 0x000fe400078f10ff */
[----:B------:R-:W-:Y:S02]  /*01e0*/  SHF.R.S32.HI R7, RZ, 0x4, R9 ;  /* 0x00000004ff077819 */ /* 0x000fe40000011409 */
[----:B------:R-:W-:Y:S02]  /*01f0*/  LOP3.LUT R2, R2, 0xfffffffe, RZ, 0xc0, !PT ;  /* 0xfffffffe02027812 */ /* 0x000fe400078ec0ff */
[----:B------:R-:W-:Y:S02]  /*0200*/  LOP3.LUT R0, R0, 0xfffffffc, RZ, 0xc0, !PT ;  /* 0xfffffffc00007812 */ /* 0x000fe400078ec0ff */
[--C-:B------:R-:W-:Y:S01]  /*0210*/  SHF.R.S32.HI R8, RZ, 0x2, R17.reuse ;  /* 0x00000002ff087819 */ /* 0x100fe20000011411 */
[C---:B------:R-:W-:Y:S01]  /*0220*/  IMAD.IADD R15, R6.reuse, 0x1, -R2 ;  /* 0x00000001060f7824 */ /* 0x040fe200078e0a02 */
[----:B------:R-:W-:Y:S01]  /*0230*/  SHF.R.S32.HI R3, RZ, 0x1f, R17 ;  /* 0x0000001fff037819 */ /* 0x000fe20000011411 */
[----:B------:R-:W-:Y:S01]  /*0240*/  IMAD.IADD R14, R6, 0x1, -R0 ;  /* 0x00000001060e7824 */ /* 0x000fe200078e0a00 */
[----:B------:R-:W-:-:S02]  /*0250*/  LEA.HI R5, R9, R7, RZ, 0x1 ;  /* 0x0000000709057211 */ /* 0x000fc400078f08ff */
[----:B------:R-:W-:Y:S02]  /*0260*/  LEA.HI R3, R3, R8, RZ, 0x3 ;  /* 0x0000000803037211 */ /* 0x000fe400078f18ff */
[----:B------:R-:W-:Y:S02]  /*0270*/  LOP3.LUT R2, R4, 0xffffffe0, RZ, 0xc0, !PT ;  /* 0xffffffe004027812 */ /* 0x000fe400078ec0ff */
[----:B------:R-:W-:Y:S02]  /*0280*/  LOP3.LUT R0, R5, 0xfffffffe, RZ, 0xc0, !PT ;  /* 0xfffffffe05007812 */ /* 0x000fe400078ec0ff */
[----:B------:R-:W-:Y:S01]  /*0290*/  LEA.HI R16, R11, R10, RZ, 0x3 ;  /* 0x0000000a0b107211 */ /* 0x000fe200078f18ff */
[----:B------:R-:W-:Y:S01]  /*02a0*/  IMAD.IADD R2, R10, 0x1, -R2 ;  /* 0x000000010a027824 */ /* 0x000fe200078e0a02 */
[----:B------:R-:W-:Y:S01]  /*02b0*/  LOP3.LUT R3, R3, 0xfffffff8, RZ, 0xc0, !PT ;  /* 0xfffffff803037812 */ /* 0x000fe200078ec0ff */
[----:B------:R-:W-:Y:S01]  /*02c0*/  IMAD.IADD R12, R7, 0x1, -R0 ;  /* 0x00000001070c7824 */ /* 0x000fe200078e0a00 */
[----:B------:R-:W-:-:S02]  /*02d0*/  SHF.R.S32.HI R220, RZ, 0x3, R16 ;  /* 0x00000003ffdc7819 */ /* 0x000fc40000011410 */
[----:B------:R-:W-:Y:S01]  /*02e0*/  LOP3.LUT R0, R16, 0xfffffff8, RZ, 0xc0, !PT ;  /* 0xfffffff810007812 */ /* 0x000fe200078ec0ff */
[----:B------:R-:W-:Y:S01]  /*02f0*/  IMAD.IADD R8, R8, 0x1, -R3 ;  /* 0x0000000108087824 */ /* 0x000fe200078e0a03 */
[----:B------:R-:W-:Y:S01]  /*0300*/  SHF.R.S32.HI R5, RZ, 0x1f, R2 ;  /* 0x0000001fff057819 */ /* 0x000fe20000011402 */
[----:B------:R-:W-:Y:S01]  /*0310*/  IMAD.SHL.U32 R4, R220, 0x40, RZ ;  /* 0x00000040dc047824 */ /* 0x000fe200078e00ff */
[----:B------:R-:W-:Y:S01]  /*0320*/  LOP3.LUT R3, R9, 0xfffffff0, RZ, 0xc0, !PT ;  /* 0xfffffff009037812 */ /* 0x000fe200078ec0ff */
[C---:B------:R-:W-:Y:S01]  /*0330*/  IMAD.IADD R0, R10.reuse, 0x1, -R0 ;  /* 0x000000010a007824 */ /* 0x040fe200078e0a00 */
[----:B------:R-:W-:Y:S02]  /*0340*/  LEA.HI R238, R5, R2, RZ, 0x2 ;  /* 0x0000000205ee7211 */ /* 0x000fe400078f10ff */
[----:B------:R-:W-:Y:S01]  /*0350*/  LEA.HI R6, R11, R10, RZ, 0x6 ;  /* 0x0000000a0b067211 */ /* 0x000fe200078f30ff */
[----:B------:R-:W-:Y:S01]  /*0360*/  IMAD.IADD R2, R10, 0x1, -R3 ;  /* 0x000000010a027824 */ /* 0x000fe200078e0a03 */
[----:B------:R-:W-:Y:S01]  /*0370*/  LOP3.LUT R3, R4, 0x1c0, RZ, 0xc0, !PT ;  /* 0x000001c004037812 */ /* 0x000fe200078ec0ff */
[C---:B------:R-:W-:Y:S01]  /*0380*/  IMAD.SHL.U32 R210, R0.reuse, 0x8, RZ ;  /* 0x0000000800d27824 */ /* 0x040fe200078e00ff */
[----:B------:R-:W-:-:S02]  /*0390*/  LOP3.LUT P4, RZ, R0, 0x2, RZ, 0xc0, !PT ;  /* 0x0000000200ff7812 */ /* 0x000fc4000788c0ff */
[----:B------:R-:W-:Y:S02]  /*03a0*/  SHF.R.U32.HI R4, RZ, 0x3, R3 ;  /* 0x00000003ff047819 */ /* 0x000fe40000011603 */
[C---:B------:R-:W-:Y:S01]  /*03b0*/  LOP3.LUT P3, RZ, R0.reuse, 0x4, RZ, 0xc0, !PT ;  /* 0x0000000400ff7812 */ /* 0x040fe2000786c0ff */
[----:B------:R-:W-:Y:S01]  /*03c0*/  IMAD.SHL.U32 R0, R0, 0x40, RZ ;  /* 0x0000004000007824 */ /* 0x000fe200078e00ff */
[----:B------:R-:W-:Y:S02]  /*03d0*/  LOP3.LUT R3, R3, 0x38, R210, 0xf8, !PT ;  /* 0x0000003803037812 */ /* 0x000fe400078ef8d2 */
[----:B------:R-:W-:Y:S02]  /*03e0*/  SHF.R.S32.HI R5, RZ, 0x1f, R2 ;  /* 0x0000001fff057819 */ /* 0x000fe40000011402 */
[----:B------:R-:W-:Y:S01]  /*03f0*/  LOP3.LUT R240, R3, R4, RZ, 0x3c, !PT ;  /* 0x0000000403f07212 */ /* 0x000fe200078e3cff */
[----:B------:R-:W-:Y:S01]  /*0400*/  IMAD.SHL.U32 R3, R14, 0x10, RZ ;  /* 0x000000100e037824 */ /* 0x000fe200078e00ff */
[----:B------:R-:W-:-:S02]  /*0410*/  LOP3.LUT R0, R0, 0x1c0, RZ, 0xc0, !PT ;  /* 0x000001c000007812 */ /* 0x000fc400078ec0ff */
[----:B------:R-:W-:Y:S02]  /*0420*/  LEA.HI R13, R5, R2, RZ, 0x3 ;  /* 0x00000002050d7211 */ /* 0x000fe400078f18ff */
[----:B------:R-:W-:Y:S02]  /*0430*/  SHF.R.S32.HI R4, RZ, 0x6, R6 ;  /* 0x00000006ff047819 */ /* 0x000fe40000011406 */
[----:B------:R-:W-:Y:S02]  /*0440*/  LOP3.LUT R178, R0, 0x8, R16, 0xf8, !PT ;  /* 0x0000000800b27812 */ /* 0x000fe400078ef810 */
[----:B------:R-:W-:Y:S01]  /*0450*/  LOP3.LUT R6, R13, 0xfffffff8, RZ, 0xc0, !PT ;  /* 0xfffffff80d067812 */ /* 0x000fe200078ec0ff */
[----:B------:R-:W-:Y:S01]  /*0460*/  IMAD R240, R4, 0x200, R240 ;  /* 0x0000020004f07824 */ /* 0x000fe200078e02f0 */
[----:B------:R-:W-:Y:S01]  /*0470*/  LOP3.LUT R7, R0, 0x30, R3, 0xf8, !PT ;  /* 0x0000003000077812 */ /* 0x000fe200078ef803 */
[----:B------:R-:W-:Y:S01]  /*0480*/  IMAD.SHL.U32 R3, R12, 0x200, RZ ;  /* 0x000002000c037824 */ /* 0x000fe200078e00ff */
[----:B------:R-:W-:Y:S01]  /*0490*/  LOP3.LUT R5, R8, 0x1, RZ, 0xc0, !PT ;  /* 0x0000000108057812 */ /* 0x000fe200078ec0ff */
[----:B------:R-:W-:Y:S01]  /*04a0*/  IMAD.IADD R9, R2, 0x1, -R6 ;  /* 0x0000000102097824 */ /* 0x000fe200078e0a06 */
[----:B------:R-:W-:Y:S01]  /*04b0*/  SHF.R.U32.HI R0, RZ, 0x3, R0 ;  /* 0x00000003ff007819 */ /* 0x000fe20000011600 */
[C---:B------:R-:W-:Y:S01]  /*04c0*/  IMAD R2, R4.reuse, 0x800, R3 ;  /* 0x0000080004027824 */ /* 0x040fe200078e0203 */
[----:B------:R-:W-:Y:S01]  /*04d0*/  ISETP.NE.U32.AND P0, PT, R5, 0x1, PT ;  /* 0x000000010500780c */ /* 0x000fe20003f05070 */
[----:B------:R-:W-:Y:S01]  /*04e0*/  IMAD.SHL.U32 R4, R4, 0x20, RZ ;  /* 0x0000002004047824 */ /* 0x000fe200078e00ff */
[----:B------:R-:W-:-:S02]  /*04f0*/  LOP3.LUT R178, R178, R0, RZ, 0x3c, !PT ;  /* 0x00000000b2b27212 */ /* 0x000fc400078e3cff */
[----:B------:R-:W-:Y:S02]  /*0500*/  LOP3.LUT R5, R7, 0x8, R16, 0xf8, !PT ;  /* 0x0000000807057812 */ /* 0x000fe400078ef810 */
[----:B------:R-:W-:Y:S01]  /*0510*/  LOP3.LUT R6, R17, 0x7ffffffc, RZ, 0xc0, !PT ;  /* 0x7ffffffc11067812 */ /* 0x000fe200078ec0ff */
[----:B------:R-:W-:Y:S01]  /*0520*/  IMAD.IADD R178, R2, 0x1, R178 ;  /* 0x0000000102b27824 */ /* 0x000fe200078e02b2 */
[----:B------:R-:W-:Y:S02]  /*0530*/  LEA.HI R7, R11, R10, RZ, 0x7 ;  /* 0x0000000a0b077211 */ /* 0x000fe400078f38ff */
[----:B------:R-:W-:Y:S01]  /*0540*/  LOP3.LUT R3, R3, R5, R0, 0xf6, !PT ;  /* 0x0000000503037212 */ /* 0x000fe200078ef600 */
[----:B------:R-:W-:Y:S01]  /*0550*/  IMAD.IADD R0, R10, 0x1, -R6 ;  /* 0x000000010a007824 */ /* 0x000fe200078e0a06 */
[----:B------:R-:W-:Y:S01]  /*0560*/  SHF.R.S32.HI R2, RZ, 0x7, R7 ;  /* 0x00000007ff027819 */ /* 0x000fe20000011407 */
[C---:B------:R-:W-:Y:S01]  /*0570*/  IMAD.SHL.U32 R6, R8.reuse, 0x40, RZ ;  /* 0x0000004008067824 */ /* 0x040fe200078e00ff */
[----:B------:R-:W-:Y:S01]  /*0580*/  R2P PR, R8, 0x6 ;  /* 0x0000000608007804 */ /* 0x000fe20000000000 */
[----:B------:R-:W-:Y:S01]  /*0590*/  IMAD.SHL.U32 R10, R0, 0x2, RZ ;  /* 0x00000002000a7824 */ /* 0x000fe200078e00ff */
[----:B------:R-:W-:Y:S01]  /*05a0*/  LOP3.LUT R243, R4, 0x6, R243, 0xf8, !PT ;  /* 0x0000000604f37812 */ /* 0x000fe200078ef8f3 */
[----:B------:R-:W-:Y:S01]  /*05b0*/  IMAD.SHL.U32 R5, R2, 0x8, RZ ;  /* 0x0000000802057824 */ /* 0x000fe200078e00ff */
[----:B------:R-:W-:Y:S01]  /*05c0*/  LOP3.LUT R0, R6, 0x1c0, RZ, 0xc0, !PT ;  /* 0x000001c006007812 */ /* 0x000fe200078ec0ff */
[----:B------:R-:W-:Y:S01]  /*05d0*/  IMAD R6, R2, 0x1000, R10 ;  /* 0x0000100002067824 */ /* 0x000fe200078e020a */
[----:B------:R-:W-:Y:S01]  /*05e0*/  SHF.R.S32.HI R238, RZ, 0x2, R238 ;  /* 0x00000002ffee7819 */ /* 0x000fe200000114ee */
[----:B------:R-:W-:Y:S01]  /*05f0*/  IMAD.SHL.U32 R2, R12, 0x10, RZ ;  /* 0x000000100c027824 */ /* 0x000fe200078e00ff */
[----:B------:R-:W-:Y:S01]  /*0600*/  LOP3.LUT R5, R5, 0x8, RZ, 0xc0, !PT ;  /* 0x0000000805057812 */ /* 0x000fe200078ec0ff */
[----:B------:R-:W-:Y:S01]  /*0610*/  IMAD.SHL.U32 R8, R9, 0x40, RZ ;  /* 0x0000004009087824 */ /* 0x000fe200078e00ff */
[----:B------:R-:W-:Y:S01]  /*0620*/  LOP3.LUT R7, R0, 0x20, R4, 0xf8, !PT ;  /* 0x0000002000077812 */ /* 0x000fe200078ef804 */
[C---:B------:R-:W-:Y:S01]  /*0630*/  IMAD R9, R15.reuse, 0x400, R6 ;  /* 0x000004000f097824 */ /* 0x040fe200078e0206 */
[----:B------:R-:W-:Y:S01]  /*0640*/  SHF.R.U32.HI R4, RZ, 0x3, R0 ;  /* 0x00000003ff047819 */ /* 0x000fe20000011600 */
[----:B------:R-:W-:Y:S01]  /*0650*/  IMAD R238, R15, 0x10, R238 ;  /* 0x000000100fee7824 */ /* 0x000fe200078e02ee */
[----:B------:R-:W-:Y:S01]  /*0660*/  LOP3.LUT R11, R5, 0x10, R2, 0xf8, !PT ;  /* 0x00000010050b7812 */ /* 0x000fe200078ef802 */
[----:B------:R-:W-:Y:S01]  /*0670*/  IMAD R3, R3, 0x2, R177 ;  /* 0x0000000203037824 */ /* 0x000fe200078e02b1 */
[----:B------:R-:W-:-:S02]  /*0680*/  LOP3.LUT R2, R8, 0x1c0, RZ, 0xc0, !PT ;  /* 0x000001c008027812 */ /* 0x000fc400078ec0ff */
[----:B------:R-:W-:Y:S02]  /*0690*/  LOP3.LUT R6, R7, R4, RZ, 0x3c, !PT ;  /* 0x0000000407067212 */ /* 0x000fe400078e3cff */
[----:B------:R-:W-:Y:S01]  /*06a0*/  LOP3.LUT R8, R4, R0, R5, 0x1e, !PT ;  /* 0x0000000004087212 */ /* 0x000fe200078e1e05 */
[----:B------:R-:W-:Y:S01]  /*06b0*/  IMAD.SHL.U32 R4, R13, 0x40, RZ ;  /* 0x000000400d047824 */ /* 0x000fe200078e00ff */
[--C-:B------:R-:W-:Y:S01]  /*06c0*/  SHF.R.U32.HI R0, RZ, 0x3, R2.reuse ;  /* 0x00000003ff007819 */ /* 0x100fe20000011602 */
[----:B------:R-:W-:Y:S01]  /*06d0*/  IMAD.SHL.U32 R5, R12, 0x8, RZ ;  /* 0x000000080c057824 */ /* 0x000fe200078e00ff */
[----:B------:R-:W-:Y:S01]  /*06e0*/  SEL R171, R247, 0xffffffe0, !P4 ;  /* 0xffffffe0f7ab7807 */ /* 0x000fe20006000000 */
[----:B------:R-:W-:Y:S01]  /*06f0*/  IMAD.IADD R9, R6, 0x1, R9 ;  /* 0x0000000106097824 */ /* 0x000fe200078e0209 */
[----:B------:R-:W-:Y:S02]  /*0700*/  LOP3.LUT R7, R0, R11, R2, 0x1e, !PT ;  /* 0x0000000b00077212 */ /* 0x000fe400078e1e02 */
[----:B------:R-:W-:Y:S01]  /*0710*/  LOP3.LUT R4, R4, 0xfffffe00, RZ, 0xc0, !PT ;  /* 0xfffffe0004047812 */ /* 0x000fe200078ec0ff */
[----:B------:R-:W-:Y:S01]  /*0720*/  IMAD R193, R9, 0x2, R177 ;  /* 0x0000000209c17824 */ /* 0x000fe200078e02b1 */
[----:B------:R-:W-:-:S02]  /*0730*/  LOP3.LUT R5, R2, 0x8, R5, 0xf8, !PT ;  /* 0x0000000802057812 */ /* 0x000fc400078ef805 */
[----:B------:R-:W-:Y:S01]  /*0740*/  LOP3.LUT R18, R7, R4, RZ, 0xfc, !PT ;  /* 0x0000000407127212 */ /* 0x000fe200078efcff */
[----:B------:R-:W-:Y:S01]  /*0750*/  IMAD R2, R15, 0x400, R4 ;  /* 0x000004000f027824 */ /* 0x000fe200078e0204 */
[----:B------:R-:W-:Y:S01]  /*0760*/  LOP3.LUT R0, R5, R0, RZ, 0x3c, !PT ;  /* 0x0000000005007212 */ /* 0x000fe200078e3cff */
[----:B------:R-:W-:Y:S01]  /*0770*/  IMAD R5, R14, 0x400, R10 ;  /* 0x000004000e057824 */ /* 0x000fe200078e020a */
[----:B------:R-:W-:Y:S01]  /*0780*/  SEL R170, R170, 0xffffffc0, !P3 ;  /* 0xffffffc0aaaa7807 */ /* 0x000fe20005800000 */
[----:B------:R1:W-:Y:S01]  /*0790*/  STL [R1], R18 ;  /* 0x0000001201007387 */ /* 0x0003e20000100800 */
[----:B------:R-:W-:Y:S01]  /*07a0*/  IMAD R6, R14, 0x400, R4 ;  /* 0x000004000e067824 */ /* 0x000fe200078e0204 */
[----:B------:R-:W-:Y:S01]  /*07b0*/  SEL R247, R247, 0xffffffe0, !P1 ;  /* 0xffffffe0f7f77807 */ /* 0x000fe20004800000 */
[----:B------:R-:W-:Y:S01]  /*07c0*/  IMAD.IADD R175, R2, 0x1, R0 ;  /* 0x0000000102af7824 */ /* 0x000fe200078e0200 */
[----:B------:R-:W-:Y:S01]  /*07d0*/  SEL R194, R194, 0x10, !P0 ;  /* 0x00000010c2c27807 */ /* 0x000fe20004000000 */
[----:B------:R-:W-:-:S02]  /*07e0*/  IMAD.IADD R5, R5, 0x1, R8 ;  /* 0x0000000105057824 */ /* 0x000fc400078e0208 */
[----:B------:R-:W-:Y:S01]  /*07f0*/  IMAD.IADD R0, R0, 0x1, R6 ;  /* 0x0000000100007824 */ /* 0x000fe200078e0206 */
[----:B------:R-:W-:Y:S01]  /*0800*/  SHF.R.S32.HI R6, RZ, 0x1f, R238 ;  /* 0x0000001fff067819 */ /* 0x000fe200000114ee */
[----:B------:R-:W-:Y:S02]  /*0810*/  VIADD R2, R177, 0xa000 ;  /* 0x0000a000b1027836 */ /* 0x000fe40000000000 */
[----:B------:R-:W-:Y:S02]  /*0820*/  VIADD R4, R238, 0xffffffc0 ;  /* 0xffffffc0ee047836 */ /* 0x000fe40000000000 */
[----:B------:R-:W-:Y:S02]  /*0830*/  IMAD R169, R0, 0x2, R2 ;  /* 0x0000000200a97824 */ /* 0x000fe400078e0202 */
[----:B------:R-:W-:Y:S01]  /*0840*/  IMAD R245, R5, 0x2, R176 ;  /* 0x0000000205f57824 */ /* 0x000fe200078e02b0 */
[----:B------:R-:W-:Y:S01]  /*0850*/  SHF.R.S32.HI R242, RZ, 0x1f, R4 ;  /* 0x0000001ffff27819 */ /* 0x000fe20000011404 */
[----:B------:R-:W-:-:S02]  /*0860*/  IMAD R0, R178, 0x2, R2 ;  /* 0x00000002b2007824 */ /* 0x000fc400078e0202 */
[----:B------:R-:W-:Y:S01]  /*0870*/  VIADD R246, R245, 0x40 ;  /* 0x00000040f5f67836 */ /* 0x000fe20000000000 */
[----:B------:R-:W-:Y:S01]  /*0880*/  SHF.L.U64.HI R242, R4, 0x2, R242 ;  /* 0x0000000204f27819 */ /* 0x000fe200000102f2 */
[----:B------:R-:W-:Y:S02]  /*0890*/  IMAD.SHL.U32 R164, R18, 0x2, RZ ;  /* 0x0000000212a47824 */ /* 0x000fe400078e00ff */
[C---:B------:R-:W-:Y:S02]  /*08a0*/  IMAD.IADD R170, R0.reuse, 0x1, R170 ;  /* 0x0000000100aa7824 */ /* 0x040fe400078e02aa */
[----:B------:R-:W-:Y:S02]  /*08b0*/  IMAD.IADD R192, R193, 0x1, R247 ;  /* 0x00000001c1c07824 */ /* 0x000fe400078e02f7 */
[----:B------:R-:W-:Y:S02]  /*08c0*/  @P2 VIADD R246, R245, 0xffffffc0 ;  /* 0xffffffc0f5f62836 */ /* 0x000fe40000000000 */
[----:B------:R-:W-:-:S02]  /*08d0*/  IMAD.IADD R172, R0, 0x1, R171 ;  /* 0x0000000100ac7824 */ /* 0x000fc400078e02ab */
[----:B------:R-:W-:Y:S02]  /*08e0*/  VIADD R252, R245, 0x420 ;  /* 0x00000420f5fc7836 */ /* 0x000fe40000000000 */
[----:B------:R-:W-:Y:S02]  /*08f0*/  IMAD.IADD R195, R193, 0x1, R194 ;  /* 0x00000001c1c37824 */ /* 0x000fe400078e02c2 */
[----:B------:R-:W-:Y:S02]  /*0900*/  IMAD.IADD R248, R247, 0x1, R245 ;  /* 0x00000001f7f87824 */ /* 0x000fe400078e02f5 */
[----:B------:R-:W-:Y:S01]  /*0910*/  IMAD.IADD R176, R176, 0x1, R164 ;  /* 0x00000001b0b07824 */ /* 0x000fe200078e02a4 */
[----:B------:R-:W-:Y:S01]  /*0920*/  IADD3 R164, R164, 0x4000, R177 ;  /* 0x00004000a4a47810 */ /* 0x000fe20007ffe0b1 */
[----:B------:R-:W-:Y:S02]  /*0930*/  IMAD.SHL.U32 R241, R4, 0x4, RZ ;  /* 0x0000000404f17824 */ /* 0x000fe400078e00ff */
[----:B------:R-:W-:-:S02]  /*0940*/  IMAD.IADD R171, R171, 0x1, R170 ;  /* 0x00000001abab7824 */ /* 0x000fc400078e02aa */
[----:B------:R-:W-:Y:S02]  /*0950*/  @P1 VIADD R252, R245, 0x3e0 ;  /* 0x000003e0f5fc1836 */ /* 0x000fe40000000000 */
[----:B------:R-:W-:Y:S02]  /*0960*/  IMAD.IADD R194, R194, 0x1, R192 ;  /* 0x00000001c2c27824 */ /* 0x000fe400078e02c0 */
[----:B-1-3--:R-:W-:-:S07]  /*0970*/  IMAD.IADD R247, R247, 0x1, R246 ;  /* 0x00000001f7f77824 */ /* 0x00afce00078e02f6 */
.L_x_186:
[----:B-1-3--:R-:W1:Y:S01]  /*0980*/  LDC.64 R4, c[0x0][0x2f0] ;  /* 0x0000bc00ff047b82 */ /* 0x00ae620000000a00 */
[----:B------:R-:W-:Y:S01]  /*0990*/  IMAD.SHL.U32 R14, R251, 0x4, RZ ;  /* 0x00000004fb0e7824 */ /* 0x000fe200078e00ff */
[----:B------:R-:W-:Y:S01]  /*09a0*/  SHF.R.S32.HI R40, RZ, 0x1f, R251 ;  /* 0x0000001fff287819 */ /* 0x000fe200000114fb */
[----:B------:R-:W-:-:S03]  /*09b0*/  IMAD.MOV.U32 R0, RZ, RZ, -0x1 ;  /* 0xffffffffff007424 */ /* 0x000fc600078e00ff */
[----:B------:R-:W-:Y:S02]  /*09c0*/  SHF.L.U64.HI R13, R251, 0x2, R40 ;  /* 0x00000002fb0d7819 */ /* 0x000fe40000010228 */
[----:B------:R-:W2:Y:S08]  /*09d0*/  LDC.64 R10, c[0x0][0x308] ;  /* 0x0000c200ff0a7b82 */ /* 0x000eb00000000a00 */
[----:B------:R-:W3:Y:S01]  /*09e0*/  LDC.U8 R15, c[0x0][0x3c2] ;  /* 0x0000f080ff0f7b82 */ /* 0x000ee20000000000 */
[----:B-1----:R-:W-:-:S07]  /*09f0*/  ISETP.NE.U32.AND P0, PT, R4, RZ, PT ;  /* 0x000000ff0400720c */ /* 0x002fce0003f05070 */
[----:B------:R-:W1:Y:S01]  /*0a00*/  LDC.64 R6, c[0x0][0x2f8] ;  /* 0x0000be00ff067b82 */ /* 0x000e620000000a00 */
        /* <DEDUP_REMOVED lines=8> */
[----:B----4-:R4:W2:Y:S01]  /*0a90*/  @P5 LDG.E R12, desc[UR12][R4.64+0x4] ;  /* 0x0000040c040c5981 */ /* 0x0108a2000c1e1900 */
[----:B------:R-:W-:-:S07]  /*0aa0*/  IMAD.MOV.U32 R232, RZ, RZ, RZ ;  /* 0x000000ffffe87224 */ /* 0x000fce00078e00ff */
[----:B------:R-:W-:-:S04]  /*0ab0*/  @P1 IADD3 R8, P3, R14, UR8, RZ ;  /* 0x000000080e081c10 */ /* 0x000fc8000ff7e0ff */
[----:B------:R-:W-:-:S05]  /*0ac0*/  @P1 IADD3.X R9, R13, UR9, RZ, P3, !PT ;  /* 0x000000090d091c10 */ /* 0x000fca0009ffe4ff */
[----:B------:R1:W2:Y:S01]  /*0ad0*/  @P1 LDG.E R232, desc[UR12][R8.64] ;  /* 0x0000000c08e81981 */ /* 0x0002a2000c1e1900 */
[----:B----4-:R-:W-:Y:S02]  /*0ae0*/  @P0 IADD3 R4, P2, R14, R10, RZ ;  /* 0x0000000a0e040210 */ /* 0x010fe40007f5e0ff */
[----:B---3--:R-:W-:Y:S01]  /*0af0*/  ISETP.NE.AND P3, PT, R15, RZ, PT ;  /* 0x000000ff0f00720c */ /* 0x008fe20003f65270 */
[----:B------:R-:W-:Y:S01]  /*0b00*/  IMAD.MOV.U32 R244, RZ, RZ, -0x1 ;  /* 0xfffffffffff47424 */ /* 0x000fe200078e00ff */
[----:B-1----:R-:W-:Y:S01]  /*0b10*/  ISETP.EQ.U32.AND P1, PT, R6, RZ, PT ;  /* 0x000000ff0600720c */ /* 0x002fe20003f22070 */
[----:B------:R-:W-:Y:S01]  /*0b20*/  @P0 IMAD.X R5, R13, 0x1, R11, P2 ;  /* 0x000000010d050824 */ /* 0x000fe200010e060b */
[----:B------:R-:W1:Y:S04]  /*0b30*/  @!P0 LDC R10, c[0x0][0x2cc] ;  /* 0x0000b300ff0a8b82 */ /* 0x000e680000000800 */
[----:B------:R3:W4:Y:S01]  /*0b40*/  @P0 LDG.E R2, desc[UR12][R4.64] ;  /* 0x0000000c04020981 */ /* 0x000722000c1e1900 */
[----:B------:R-:W-:-:S03]  /*0b50*/  ISETP.EQ.OR.EX P2, PT, R7, RZ, !P3, P1 ;  /* 0x000000ff0700720c */ /* 0x000fc60005f42710 */
[----:B------:R-:W1:Y:S01]  /*0b60*/  @!P0 LDC.64 R8, c[0x0][0x318] ;  /* 0x0000c600ff088b82 */ /* 0x000e620000000a00 */
[----:B---3--:R-:W-:-:S05]  /*0b70*/  IADD3 R4, P1, R14, R6, RZ ;  /* 0x000000060e047210 */ /* 0x008fca0007f3e0ff */
[----:B------:R-:W-:-:S05]  /*0b80*/  IMAD.X R5, R13, 0x1, R7, P1 ;  /* 0x000000010d057824 */ /* 0x000fca00008e0607 */
[----:B-----5:R3:W5:Y:S01]  /*0b90*/  @!P2 LDG.E R244, desc[UR12][R4.64] ;  /* 0x0000000c04f4a981 */ /* 0x020762000c1e1900 */
[----:B------:R-:W-:-:S04]  /*0ba0*/  ISETP.NE.U32.AND P2, PT, R6, RZ, PT ;  /* 0x000000ff0600720c */ /* 0x000fc80003f45070 */
[----:B------:R-:W-:Y:S02]  /*0bb0*/  ISETP.NE.AND.EX P2, PT, R7, RZ, PT, P2 ;  /* 0x000000ff0700720c */ /* 0x000fe40003f45320 */
[----:B-1----:R-:W-:-:S04]  /*0bc0*/  @!P0 ISETP.NE.U32.AND P1, PT, R8, RZ, PT ;  /* 0x000000ff0800820c */ /* 0x002fc80003f25070 */
[----:B------:R-:W-:-:S04]  /*0bd0*/  @!P0 ISETP.NE.AND.EX P1, PT, R9, RZ, PT, P1 ;  /* 0x000000ff0900820c */ /* 0x000fc80003f25310 */
[----:B------:R-:W-:Y:S01]  /*0be0*/  @!P0 SEL R6, R10, RZ, P1 ;  /* 0x000000ff0a068207 */ /* 0x000fe20000800000 */
[----:B--2---:R-:W-:-:S06]  /*0bf0*/  @P5 IMAD.IADD R212, R12, 0x1, -R0 ;  /* 0x000000010cd45824 */ /* 0x004fcc00078e0a00 */
[----:B------:R-:W1:Y:S01]  /*0c00*/  @!P5 LDC R212, c[0x0][0x2c4] ;  /* 0x0000b100ffd4db82 */ /* 0x000e620000000800 */
[----:B----4-:R-:W-:-:S07]  /*0c10*/  @P0 IMAD.IADD R186, R2, 0x1, -R232 ;  /* 0x0000000102ba0824 */ /* 0x010fce00078e0ae8 */
[----:B------:R-:W2:Y:S01]  /*0c20*/  LDC R2, c[0x0][0x2c8] ;  /* 0x0000b200ff027b82 */ /* 0x000ea20000000800 */
[----:B---3--:R-:W-:Y:S05]  /*0c30*/  @!P2 BRA `(.L_x_116) ;  /* 0x00000000000ca947 */ /* 0x008fea0003800000 */
[----:B--2---:R-:W2:Y:S02]  /*0c40*/  @P3 LDG.E R2, desc[UR12][R4.64+0x4] ;  /* 0x0000040c04023981 */ /* 0x004ea4000c1e1900 */
[----:B--2--5:R-:W-:-:S06]  /*0c50*/  @P3 IADD3 R2, R2, -R244, RZ ;  /* 0x800000f402023210 */ /* 0x024fcc0007ffe0ff */
[----:B------:R3:W5:Y:S02]  /*0c60*/  @!P3 LDG.E R2, desc[UR12][R4.64] ;  /* 0x0000000c0402b981 */ /* 0x000764000c1e1900 */
.L_x_116:
[----:B------:R-:W-:Y:S01]  /*0c70*/  IMAD.SHL.U32 R219, R233, 0x80, RZ ;  /* 0x00000080e9db7824 */ /* 0x000fe200078e00ff */
[----:B--2--5:R-:W-:-:S04]  /*0c80*/  @!P0 IADD3 R186, R6, R2, -R232 ;  /* 0x0000000206ba8210 */ /* 0x024fc80007ffe8e8 */
[----:B------:R-:W-:-:S13]  /*0c90*/  ISETP.GT.AND P0, PT, R186, R219, PT ;  /* 0x000000dbba00720c */ /* 0x000fda0003f04270 */
[----:B------:R-:W-:Y:S05]  /*0ca0*/  @!P0 BRA `(.L_x_117) ;  /* 0x00000074003c8947 */ /* 0x000fea0003800000 */
[----:B------:R-:W2:Y:S01]  /*0cb0*/  LDC R18, c[0x0][0x278] ;  /* 0x00009e00ff127b82 */ /* 0x000ea20000000800 */
[----:B------:R-:W4:Y:S01]  /*0cc0*/  S2R R43, SR_CTAID.Z ;  /* 0x00000000002b7919 */ /* 0x000f220000002700 */
[----:B------:R-:W-:Y:S02]  /*0cd0*/  ISETP.NE.AND P0, PT, R244, -0x1, PT ;  /* 0xfffffffff400780c */ /* 0x000fe40003f05270 */
[----:B------:R-:W-:Y:S01]  /*0ce0*/  ISETP.NE.AND P1, PT, R0, -0x1, PT ;  /* 0xffffffff0000780c */ /* 0x000fe20003f25270 */
[----:B------:R-:W5:Y:S03]  /*0cf0*/  S2R R35, SR_CTAID.X ;  /* 0x0000000000237919 */ /* 0x000f660000002500 */
[----:B------:R-:W1:Y:S08]  /*0d00*/  LDC.64 R8, c[0x0][0x228] ;  /* 0x00008a00ff087b82 */ /* 0x000e700000000a00 */
[----:B------:R-:W5:Y:S01]  /*0d10*/  LDC.64 R32, c[0x0][0x240] ;  /* 0x00009000ff207b82 */ /* 0x000f620000000a00 */
[----:B--2---:R-:W-:-:S07]  /*0d20*/  IABS R15, R18 ;  /* 0x00000012000f7213 */ /* 0x004fce0000000000 */
[----:B------:R-:W2:Y:S01]  /*0d30*/  LDC R10, c[0x0][0x394] ;  /* 0x0000e500ff0a7b82 */ /* 0x000ea20000000800 */
[----:B---3--:R-:W3:Y:S01]  /*0d40*/  I2F.RP R4, R15 ;  /* 0x0000000f00047306 */ /* 0x008ee20000209400 */
[----:B-1----:R-:W-:Y:S01]  /*0d50*/  IMAD R11, R40, R8, RZ ;  /* 0x00000008280b7224 */ /* 0x002fe200078e02ff */
[----:B----4-:R-:W-:-:S05]  /*0d60*/  IABS R7, R43 ;  /* 0x0000002b00077213 */ /* 0x010fca0000000000 */
[----:B------:R-:W1:Y:S01]  /*0d70*/  LDC R42, c[0x0][0x2d4] ;  /* 0x0000b500ff2a7b82 */ /* 0x000e620000000800 */
[----:B------:R-:W-:Y:S01]  /*0d80*/  SHF.R.S32.HI R41, RZ, 0x1f, R43 ;  /* 0x0000001fff297819 */ /* 0x000fe2000001142b */
[C---:B------:R-:W-:Y:S02]  /*0d90*/  IMAD R11, R251.reuse, R9, R11 ;  /* 0x00000009fb0b7224 */ /* 0x040fe400078e020b */
[----:B------:R-:W-:-:S04]  /*0da0*/  IMAD.WIDE.U32 R8, R251, R8, RZ ;  /* 0x00000008fb087225 */ /* 0x000fc800078e00ff */
[----:B------:R-:W4:Y:S01]  /*0db0*/  LDC R39, c[0x0][0x2dc] ;  /* 0x0000b700ff277b82 */ /* 0x000f220000000800 */
[----:B---3--:R-:W3:Y:S01]  /*0dc0*/  MUFU.RCP R4, R4 ;  /* 0x0000000400047308 */ /* 0x008ee20000001000 */
[----:B------:R-:W-:Y:S01]  /*0dd0*/  IMAD.IADD R29, R9, 0x1, R11 ;  /* 0x00000001091d7824 */ /* 0x000fe200078e020b */
[----:B------:R-:W-:-:S04]  /*0de0*/  LOP3.LUT R9, R43, R18, RZ, 0x3c, !PT ;  /* 0x000000122b097212 */ /* 0x000fc800078e3cff */
[----:B------:R-:W-:Y:S01]  /*0df0*/  ISETP.GE.AND P4, PT, R9, RZ, PT ;  /* 0x000000ff0900720c */ /* 0x000fe20003f86270 */
[----:B------:R-:W4:Y:S08]  /*0e00*/  LDC R226, c[0x0][0x270] ;  /* 0x00009c00ffe27b82 */ /* 0x000f300000000800 */
[----:B------:R-:W5:Y:S01]  /*0e10*/  LDC.U8 R19, c[0x0][0x3d8] ;  /* 0x0000f600ff137b82 */ /* 0x000f620000000000 */
[----:B-1----:R-:W-:-:S02]  /*0e20*/  SHF.R.S32.HI R16, RZ, 0x1f, R42 ;  /* 0x0000001fff107819 */ /* 0x002fc4000001142a */
[----:B---3--:R-:W-:-:S04]  /*0e30*/  IADD3 R4, R4, 0xffffffe, RZ ;  /* 0x0ffffffe04047810 */ /* 0x008fc80007ffe0ff */
[----:B------:R-:W1:Y:S01]  /*0e40*/  F2I.FTZ.U32.TRUNC.NTZ R5, R4 ;  /* 0x0000000400057305 */ /* 0x000e62000021f000 */
[----:B------:R-:W3:Y:S01]  /*0e50*/  @P0 LDC.64 R12, c[0x0][0x250] ;  /* 0x00009400ff0c0b82 */ /* 0x000ee20000000a00 */
[----:B----4-:R-:W-:-:S07]  /*0e60*/  IMAD.WIDE R26, R39, R226, RZ ;  /* 0x000000e2271a7225 */ /* 0x010fce00078e02ff */
[----:B------:R-:W4:Y:S01]  /*0e70*/  @P1 LDC.64 R20, c[0x0][0x420] ;  /* 0x00010800ff141b82 */ /* 0x000f220000000a00 */
[----:B-1----:R-:W-:Y:S01]  /*0e80*/  IADD3 R2, RZ, -R5, RZ ;  /* 0x80000005ff027210 */ /* 0x002fe20007ffe0ff */
[----:B------:R-:W-:Y:S01]  /*0e90*/  IMAD.MOV.U32 R4, RZ, RZ, RZ ;  /* 0x000000ffff047224 */ /* 0x000fe200078e00ff */
[----:B-----5:R-:W-:-:S05]  /*0ea0*/  ISETP.NE.AND P2, PT, R19, RZ, PT ;  /* 0x000000ff1300720c */ /* 0x020fca0003f45270 */
[----:B------:R-:W1:Y:S01]  /*0eb0*/  LDC R30, c[0x0][0x2c4] ;  /* 0x0000b100ff1e7b82 */ /* 0x000e620000000800 */
[----:B------:R-:W-:-:S04]  /*0ec0*/  IMAD R2, R2, R15, RZ ;  /* 0x0000000f02027224 */ /* 0x000fc800078e02ff */
[----:B------:R-:W-:Y:S01]  /*0ed0*/  IMAD.HI.U32 R2, R5, R2, R4 ;  /* 0x0000000205027227 */ /* 0x000fe200078e0004 */
[----:B------:R-:W-:Y:S02]  /*0ee0*/  IADD3 R4, R212, 0x3f, RZ ;  /* 0x0000003fd4047810 */ /* 0x000fe40007ffe0ff */
[----:B------:R-:W5:Y:S02]  /*0ef0*/  LDC.U8 R36, c[0x0][0x480] ;  /* 0x00012000ff247b82 */ /* 0x000f640000000000 */
[----:B------:R-:W-:Y:S01]  /*0f00*/  SHF.R.S32.HI R6, RZ, 0x1f, R4 ;  /* 0x0000001fff067819 */ /* 0x000fe20000011404 */
[----:B------:R-:W-:-:S03]  /*0f10*/  IMAD.HI.U32 R2, R2, R7, RZ ;  /* 0x0000000702027227 */ /* 0x000fc600078e00ff */
[----:B------:R-:W-:Y:S01]  /*0f20*/  LEA.HI R14, R6, R4, RZ, 0x6 ;  /* 0x00000004060e7211 */ /* 0x000fe200078f30ff */
[----:B------:R-:W-:Y:S01]  /*0f30*/  IMAD.MOV R5, RZ, RZ, -R2 ;  /* 0x000000ffff057224 */ /* 0x000fe200078e0a02 */
[----:B------:R-:W5:Y:S03]  /*0f40*/  @P2 LDC R28, c[0x0][0x2e4] ;  /* 0x0000b900ff1c2b82 */ /* 0x000f660000000800 */
[----:B------:R-:W-:Y:S01]  /*0f50*/  IMAD R4, R15, R5, R7 ;  /* 0x000000050f047224 */ /* 0x000fe200078e0207 */
[----:B------:R-:W-:Y:S01]  /*0f60*/  IADD3 R5, R212, 0x80, R219 ;  /* 0x00000080d4057810 */ /* 0x000fe20007ffe0db */
[----:B------:R-:W-:-:S03]  /*0f70*/  IMAD.WIDE.U32 R6, R0, R32, RZ ;  /* 0x0000002000067225 */ /* 0x000fc600078e00ff */
[----:B------:R-:W-:Y:S02]  /*0f80*/  ISETP.GT.U32.AND P3, PT, R15, R4, PT ;  /* 0x000000040f00720c */ /* 0x000fe40003f64070 */
[----:B--2---:R-:W-:Y:S02]  /*0f90*/  IADD3 R5, R5, R10, -R186 ;  /* 0x0000000a05057210 */ /* 0x004fe40007ffe8ba */
[----:B------:R-:W-:Y:S01]  /*0fa0*/  SEL R37, R8, R6, !P1 ;  /* 0x0000000608257207 */ /* 0x000fe20004800000 */
[----:B------:R-:W-:Y:S01]  /*0fb0*/  IMAD R8, R16, R251, RZ ;  /* 0x000000fb10087224 */ /* 0x000fe200078e02ff */
[----:B------:R-:W-:Y:S01]  /*0fc0*/  IADD3 R5, R5, 0x3f, RZ ;  /* 0x0000003f05057810 */ /* 0x000fe20007ffe0ff */
[----:B------:R-:W-:-:S03]  /*0fd0*/  IMAD.WIDE.U32 R16, R251, R42, RZ ;  /* 0x0000002afb107225 */ /* 0x000fc600078e00ff */
[----:B------:R-:W-:Y:S01]  /*0fe0*/  SHF.R.S32.HI R10, RZ, 0x1f, R5 ;  /* 0x0000001fff0a7819 */ /* 0x000fe20000011405 */
[----:B------:R-:W-:Y:S02]  /*0ff0*/  IMAD R6, R0, R33, RZ ;  /* 0x0000002100067224 */ /* 0x000fe400078e02ff */
[----:B------:R-:W-:Y:S01]  /*1000*/  @!P3 IADD3 R4, R4, -R15, RZ ;  /* 0x8000000f0404b210 */ /* 0x000fe20007ffe0ff */
[----:B------:R-:W-:Y:S01]  /*1010*/  @!P3 VIADD R2, R2, 0x1 ;  /* 0x000000010202b836 */ /* 0x000fe20000000000 */
[----:B------:R-:W-:Y:S02]  /*1020*/  LEA.HI R5, R10, R5, RZ, 0x6 ;  /* 0x000000050a057211 */ /* 0x000fe400078f30ff */
[----:B------:R-:W-:Y:S01]  /*1030*/  ISETP.GE.U32.AND P6, PT, R4, R15, PT ;  /* 0x0000000f0400720c */ /* 0x000fe20003fc6070 */
[----:B------:R-:W-:Y:S01]  /*1040*/  IMAD R4, R40, R42, R8 ;  /* 0x0000002a28047224 */ /* 0x000fe200078e0208 */
[----:B------:R-:W-:Y:S01]  /*1050*/  SHF.R.S32.HI R8, RZ, 0x6, R14 ;  /* 0x00000006ff087819 */ /* 0x000fe2000001140e */
[----:B------:R-:W-:Y:S01]  /*1060*/  IMAD R14, R27, R16, RZ ;  /* 0x000000101b0e7224 */ /* 0x000fe200078e02ff */
[----:B------:R-:W-:Y:S01]  /*1070*/  ISETP.NE.AND P3, PT, R18, RZ, PT ;  /* 0x000000ff1200720c */ /* 0x000fe20003f65270 */
[----:B------:R-:W-:Y:S01]  /*1080*/  IMAD.IADD R4, R17, 0x1, R4 ;  /* 0x0000000111047824 */ /* 0x000fe200078e0204 */
[----:B------:R-:W2:Y:S01]  /*1090*/  @!P1 LDC.64 R10, c[0x0][0x418] ;  /* 0x00010600ff0a9b82 */ /* 0x000ea20000000a00 */
[----:B------:R-:W-:-:S02]  /*10a0*/  SHF.R.S32.HI R5, RZ, 0x6, R5 ;  /* 0x00000006ff057819 */ /* 0x000fc40000011405 */
[----:B------:R-:W-:Y:S01]  /*10b0*/  IMAD R14, R26, R4, R14 ;  /* 0x000000041a0e7224 */ /* 0x000fe200078e020e */
[----:B------:R-:W-:Y:S02]  /*10c0*/  @P0 IADD3 R4, R232, R244, RZ ;  /* 0x000000f4e8040210 */ /* 0x000fe40007ffe0ff */
[----:B------:R-:W-:Y:S01]  /*10d0*/  @P1 IADD3 R29, R7, R6, RZ ;  /* 0x00000006071d1210 */ /* 0x000fe20007ffe0ff */
[----:B------:R-:W-:Y:S01]  /*10e0*/  @P6 VIADD R2, R2, 0x1 ;  /* 0x0000000102026836 */ /* 0x000fe20000000000 */
[----:B------:R-:W-:Y:S01]  /*10f0*/  VIMNMX R187, R8, R5, PT ;  /* 0x0000000508bb7248 */ /* 0x000fe20003fe0100 */
[C---:B---3--:R-:W-:Y:S02]  /*1100*/  @P0 IMAD R15, R4.reuse, R13, RZ ;  /* 0x0000000d040f0224 */ /* 0x048fe400078e02ff */
[----:B------:R-:W-:Y:S01]  /*1110*/  @P0 IMAD.WIDE.U32 R8, R4, R12, RZ ;  /* 0x0000000c04080225 */ /* 0x000fe200078e00ff */
[----:B------:R-:W-:-:S03]  /*1120*/  MOV R22, R2 ;  /* 0x0000000200167202 */ /* 0x000fc60000000f00 */
[C---:B------:R-:W-:Y:S01]  /*1130*/  IMAD.WIDE.U32 R6, R26.reuse, R16, RZ ;  /* 0x000000101a067225 */ /* 0x040fe200078e00ff */
[----:B------:R-:W-:Y:S01]  /*1140*/  @P0 MOV R31, R8 ;  /* 0x00000008001f0202 */ /* 0x000fe20000000f00 */
[----:B------:R-:W3:Y:S01]  /*1150*/  LDC.64 R16, c[0x0][0x488] ;  /* 0x00012200ff107b82 */ /* 0x000ee20000000a00 */
[----:B------:R-:W-:Y:S01]  /*1160*/  LEA R8, R187, 0xffffffc0, 0x6 ;  /* 0xffffffc0bb087811 */ /* 0x000fe200078e30ff */
[-C--:B------:R-:W-:Y:S01]  /*1170*/  IMAD R2, R27, R0.reuse, RZ ;  /* 0x000000001b027224 */ /* 0x080fe200078e02ff */
[----:B------:R-:W-:Y:S01]  /*1180*/  @P0 IADD3 R34, R9, R15, RZ ;  /* 0x0000000f09220210 */ /* 0x000fe20007ffe0ff */
[----:B------:R-:W-:-:S04]  /*1190*/  IMAD.WIDE.U32 R4, R26, R0, RZ ;  /* 0x000000001a047225 */ /* 0x000fc800078e00ff */
[----:B------:R-:W-:Y:S01]  /*11a0*/  @!P4 IMAD.MOV R22, RZ, RZ, -R22 ;  /* 0x000000ffff16c224 */ /* 0x000fe200078e0a16 */
[----:B------:R-:W-:Y:S01]  /*11b0*/  @!P3 LOP3.LUT R22, RZ, R18, RZ, 0x33, !PT ;  /* 0x00000012ff16b212 */ /* 0x000fe200078e33ff */
[----:B------:R-:W-:Y:S01]  /*11c0*/  IMAD.IADD R24, R7, 0x1, R14 ;  /* 0x0000000107187824 */ /* 0x000fe200078e020e */
[----:B------:R-:W3:Y:S01]  /*11d0*/  @P0 LDC.64 R18, c[0x0][0x248] ;  /* 0x00009200ff120b82 */ /* 0x000ee20000000a00 */
[----:B------:R-:W-:Y:S01]  /*11e0*/  @P1 IMAD.IADD R24, R5, 0x1, R2 ;  /* 0x0000000105181824 */ /* 0x000fe200078e0202 */
[C---:B------:R-:W-:Y:S01]  /*11f0*/  SHF.L.U32 R2, R251.reuse, 0x7, RZ ;  /* 0x00000007fb027819 */ /* 0x040fe200000006ff */
[C---:B-1----:R-:W-:Y:S01]  /*1200*/  @P2 IMAD R9, R251.reuse, R30, RZ ;  /* 0x0000001efb092224 */ /* 0x042fe200078e02ff */
[----:B------:R-:W-:Y:S02]  /*1210*/  SHF.L.U64.HI R5, R251, 0x7, R40 ;  /* 0x00000007fb057819 */ /* 0x000fe40000010228 */
[----:B------:R-:W-:Y:S02]  /*1220*/  SEL R2, R2, RZ, P5 ;  /* 0x000000ff02027207 */ /* 0x000fe40002800000 */
[----:B------:R-:W-:Y:S01]  /*1230*/  SEL R25, R6, R4, !P1 ;  /* 0x0000000406197207 */ /* 0x000fe20004800000 */
[----:B----4-:R-:W-:Y:S01]  /*1240*/  @P1 IMAD.WIDE.U32 R6, R0, R20, RZ ;  /* 0x0000001400061225 */ /* 0x010fe200078e00ff */
[----:B------:R-:W-:-:S02]  /*1250*/  SEL R5, R5, RZ, P5 ;  /* 0x000000ff05057207 */ /* 0x000fc40002800000 */
[----:B------:R-:W-:Y:S01]  /*1260*/  IADD3 R2, P3, R8, R2, RZ ;  /* 0x0000000208027210 */ /* 0x000fe20007f7e0ff */
[----:B--2---:R-:W-:Y:S01]  /*1270*/  @!P1 IMAD R4, R40, R10, RZ ;  /* 0x0000000a28049224 */ /* 0x004fe200078e02ff */
[----:B------:R-:W-:Y:S01]  /*1280*/  SHF.R.S32.HI R20, RZ, 0x1f, R8 ;  /* 0x0000001fff147819 */ /* 0x000fe20000011408 */
[----:B------:R-:W-:Y:S01]  /*1290*/  @P1 IMAD R23, R0, R21, R7 ;  /* 0x0000001500171224 */ /* 0x000fe200078e0207 */
[----:B------:R-:W-:Y:S01]  /*12a0*/  @P2 SEL R9, R9, R0, !P1 ;  /* 0x0000000009092207 */ /* 0x000fe20004800000 */
[----:B------:R-:W-:Y:S01]  /*12b0*/  @!P1 IMAD R11, R251, R11, R4 ;  /* 0x0000000bfb0b9224 */ /* 0x000fe200078e0204 */
[----:B-----5:R-:W-:Y:S01]  /*12c0*/  ISETP.NE.AND P5, PT, R36, RZ, PT ;  /* 0x000000ff2400720c */ /* 0x020fe20003fa5270 */
[----:B------:R-:W-:Y:S02]  /*12d0*/  IMAD.X R7, R20, 0x1, R5, P3 ;  /* 0x0000000114077824 */ /* 0x000fe400018e0605 */
[----:B------:R-:W-:Y:S01]  /*12e0*/  IMAD R21, R27, R2, RZ ;  /* 0x000000021b157224 */ /* 0x000fe200078e02ff */
[----:B------:R-:W-:Y:S01]  /*12f0*/  SHF.R.S32.HI R27, RZ, 0x1f, R219 ;  /* 0x0000001fff1b7819 */ /* 0x000fe200000114db */
[----:B------:R-:W-:-:S04]  /*1300*/  @!P1 IMAD.WIDE.U32 R4, R251, R10, RZ ;  /* 0x0000000afb049225 */ /* 0x000fc800078e00ff */
[----:B------:R-:W-:-:S04]  /*1310*/  IMAD.WIDE.U32 R14, R26, R2, RZ ;  /* 0x000000021a0e7225 */ /* 0x000fc800078e00ff */
[----:B------:R-:W-:Y:S01]  /*1320*/  IMAD R10, R26, R7, R21 ;  /* 0x000000071a0a7224 */ /* 0x000fe200078e0215 */
[----:B------:R-:W-:Y:S01]  /*1330*/  @P1 MOV R21, R6 ;  /* 0x0000000600151202 */ /* 0x000fe20000000f00 */
[----:B------:R-:W-:Y:S01]  /*1340*/  @!P2 IMAD R2, R251, R226, R43 ;  /* 0x000000e2fb02a224 */ /* 0x000fe200078e022b */
[----:B------:R-:W-:Y:S01]  /*1350*/  @!P1 MOV R21, R4 ;  /* 0x0000000400159202 */ /* 0x000fe20000000f00 */
[----:B------:R-:W-:Y:S02]  /*1360*/  @!P1 IMAD.IADD R23, R5, 0x1, R11 ;  /* 0x0000000105179824 */ /* 0x000fe400078e020b */
[----:B------:R-:W-:Y:S02]  /*1370*/  @P0 IMAD.IADD R6, R232, 0x1, R244 ;  /* 0x00000001e8060824 */ /* 0x000fe400078e02f4 */
[----:B---3--:R-:W-:-:S04]  /*1380*/  IMAD.WIDE.U32 R4, R35, R16, RZ ;  /* 0x0000001023047225 */ /* 0x008fc800078e00ff */
[----:B------:R-:W-:Y:S01]  /*1390*/  @P2 IMAD R11, R43, R28, R9 ;  /* 0x0000001c2b0b2224 */ /* 0x000fe200078e0209 */
[----:B------:R-:W-:Y:S01]  /*13a0*/  SEL R9, R4, RZ, P5 ;  /* 0x000000ff04097207 */ /* 0x000fe20002800000 */
[----:B------:R-:W-:Y:S02]  /*13b0*/  @!P2 IMAD R11, R2, R30, RZ ;  /* 0x0000001e020ba224 */ /* 0x000fe400078e02ff */
[C---:B------:R-:W-:Y:S02]  /*13c0*/  @P0 IMAD R2, R6.reuse, R19, RZ ;  /* 0x0000001306020224 */ /* 0x040fe400078e02ff */
[----:B------:R-:W-:Y:S02]  /*13d0*/  IMAD R5, R35, R17, R5 ;  /* 0x0000001123057224 */ /* 0x000fe400078e0205 */
[----:B------:R-:W-:Y:S02]  /*13e0*/  IMAD R36, R43, R39, RZ ;  /* 0x000000272b247224 */ /* 0x000fe400078e02ff */
[----:B------:R-:W-:Y:S01]  /*13f0*/  @P0 IMAD.WIDE.U32 R6, R6, R18, RZ ;  /* 0x0000001206060225 */ /* 0x000fe200078e00ff */
[----:B------:R-:W-:-:S02]  /*1400*/  SEL R28, R5, RZ, P5 ;  /* 0x000000ff051c7207 */ /* 0x000fc40002800000 */
[----:B------:R-:W-:Y:S01]  /*1410*/  SHF.R.S32.HI R38, RZ, 0x1f, R36 ;  /* 0x0000001fff267819 */ /* 0x000fe20000011424 */
        /* <DEDUP_REMOVED lines=15> */
.L_x_118:
        /* <DEDUP_REMOVED lines=13> */
.L_x_119:
[----:B------:R-:W-:Y:S02]  /*15e0*/  IADD3 R5, R15, R10, RZ ;  /* 0x0000000a0f057210 */ /* 0x000fe40007ffe0ff */
[----:B------:R-:W-:Y:S01]  /*15f0*/  SHF.R.S32.HI R35, RZ, 0x1f, R22 ;  /* 0x0000001fff237819 */ /* 0x000fe20000011416 */
[----:B------:R-:W-:Y:S05]  /*1600*/  @!P2 BRA `(.L_x_120) ;  /* 0x00000000001ca947 */ /* 0x000fea0003800000 */
[----:B------:R-:W1:Y:S01]  /*1610*/  LDC R4, c[0x0][0x2c0] ;  /* 0x0000b000ff047b82 */ /* 0x000e620000000800 */
[----:B------:R-:W-:-:S05]  /*1620*/  @!P1 IMAD R0, R251, R42, RZ ;  /* 0x0000002afb009224 */ /* 0x000fca00078e02ff */
[----:B------:R-:W-:Y:S02]  /*1630*/  LEA R0, R251, R0, 0x7 ;  /* 0x00000000fb007211 */ /* 0x000fe400078e38ff */
[----:B------:R-:W1:Y:S02]  /*1640*/  LDC R2, c[0x0][0x2e4] ;  /* 0x0000b900ff027b82 */ /* 0x000e640000000800 */
[----:B-1----:R-:W-:-:S05]  /*1650*/  LEA R2, R4, R2, 0x7 ;  /* 0x0000000204027211 */ /* 0x002fca00078e38ff */
[----:B------:R-:W-:Y:S01]  /*1660*/  IMAD R2, R2, R43, R0 ;  /* 0x0000002b02027224 */ /* 0x000fe200078e0200 */
[----:B------:R-:W-:Y:S06]  /*1670*/  BRA `(.L_x_121) ;  /* 0x0000000000087947 */ /* 0x000fec0003800000 */
.L_x_120:
[----:B------:R-:W-:-:S04]  /*1680*/  IMAD R2, R251, R226, R43 ;  /* 0x000000e2fb027224 */ /* 0x000fc800078e022b */
[----:B------:R-:W-:-:S07]  /*1690*/  IMAD R2, R2, R42, RZ ;  /* 0x0000002a02027224 */ /* 0x000fce00078e02ff */
.L_x_121:
[----:B------:R-:W1:Y:S01]  /*16a0*/  S2R R42, SR_TID.X ;  /* 0x00000000002a7919 */ /* 0x000e620000002100 */
[----:B------:R-:W-:Y:S01]  /*16b0*/  IMAD R226, R39, R226, RZ ;  /* 0x000000e227e27224 */ /* 0x000fe200078e02ff */
[----:B------:R-:W2:Y:S01]  /*16c0*/  LDC.64 R16, c[0x0][0x420] ;  /* 0x00010800ff107b82 */ /* 0x000ea20000000a00 */
[----:B------:R-:W-:Y:S01]  /*16d0*/  IADD3 R0, P3, R220, R8, RZ ;  /* 0x00000008dc007210 */ /* 0x000fe20007f7e0ff */
[----:B------:R-:W-:Y:S01]  /*16e0*/  ULDC.64 UR4, c[0x0][0x258] ;  /* 0x0000960000047ab9 */ /* 0x000fe20000000a00 */
[----:B------:R-:W-:Y:S01]  /*16f0*/  IMAD.SHL.U32 R225, R226, 0x40, RZ ;  /* 0x00000040e2e17824 */ /* 0x000fe200078e00ff */
[----:B------:R-:W-:Y:S01]  /*1700*/  SHF.R.S32.HI R211, RZ, 0x1f, R210 ;  /* 0x0000001fffd37819 */ /* 0x000fe200000114d2 */
[----:B------:R-:W-:Y:S01]  /*1710*/  ULDC UR10, c[0x0][0x398] ;  /* 0x0000e600000a7ab9 */ /* 0x000fe20000000800 */
[----:B------:R-:W-:Y:S01]  /*1720*/  ULDC.64 UR6, c[0x0][0x3e0] ;  /* 0x0000f80000067ab9 */ /* 0x000fe20000000a00 */
[----:B------:R-:W-:Y:S01]  /*1730*/  BSSY B1, `(.L_x_117) ;  /* 0x00006a6000017945 */ /* 0x000fe20003800000 */
[----:B------:R-:W-:-:S02]  /*1740*/  IADD3 R6, P2, P1, R14, R225, R36 ;  /* 0x000000e10e067210 */ /* 0x000fc4000795e024 */
[----:B------:R-:W-:Y:S02]  /*1750*/  SHF.R.S32.HI R36, RZ, 0x1f, R220 ;  /* 0x0000001fff247819 */ /* 0x000fe400000114dc */
[----:B------:R-:W-:-:S04]  /*1760*/  SHF.R.S32.HI R4, RZ, 0x1f, R225 ;  /* 0x0000001fff047819 */ /* 0x000fc800000114e1 */
[----:B------:R-:W-:Y:S01]  /*1770*/  IADD3.X R10, R5, R4, R38, P2, P1 ;  /* 0x00000004050a7210 */ /* 0x000fe200017e2426 */
[----:B------:R-:W-:Y:S01]  /*1780*/  IMAD.X R5, R36, 0x1, R20, P3 ;  /* 0x0000000124057824 */ /* 0x000fe200018e0614 */
[----:B------:R-:W-:Y:S01]  /*1790*/  IADD3 R4, P1, R210, R21, RZ ;  /* 0x00000015d2047210 */ /* 0x000fe20007f3e0ff */
[----:B------:R-:W3:Y:S01]  /*17a0*/  LDC.64 R38, c[0x0][0x478] ;  /* 0x00011e00ff267b82 */ /* 0x000ee20000000a00 */
[----:B------:R-:W-:Y:S01]  /*17b0*/  IADD3 R15, P3, P2, R9, R6, R25 ;  /* 0x00000006090f7210 */ /* 0x000fe20007a7e019 */
[C---:B------:R-:W-:Y:S01]  /*17c0*/  IMAD.IADD R25, R8.reuse, 0x1, R2 ;  /* 0x0000000108197824 */ /* 0x040fe200078e0202 */
[----:B------:R-:W-:Y:S01]  /*17d0*/  IADD3 R21, R8, R11, RZ ;  /* 0x0000000b08157210 */ /* 0x000fe20007ffe0ff */
[----:B------:R-:W-:Y:S01]  /*17e0*/  IMAD R2, R5, R32, RZ ;  /* 0x0000002005027224 */ /* 0x000fe200078e02ff */
[----:B------:R-:W-:Y:S01]  /*17f0*/  IADD3.X R14, R28, R10, R24, P3, P2 ;  /* 0x0000000a1c0e7210 */ /* 0x000fe20001fe4418 */
[----:B------:R-:W-:Y:S02]  /*1800*/  IMAD.X R5, R211, 0x1, R23, P1 ;  /* 0x00000001d3057824 */ /* 0x000fe400008e0617 */
[----:B------:R-:W-:-:S02]  /*1810*/  IMAD R9, R0, R33, R2 ;  /* 0x0000002100097224 */ /* 0x000fc400078e0202 */
[----:B------:R-:W-:Y:S01]  /*1820*/  IMAD.WIDE.U32 R6, R0, R32, R210 ;  /* 0x0000002000067225 */ /* 0x000fe200078e00d2 */
[----:B-1----:R-:W-:-:S03]  /*1830*/  SHF.R.S32.HI R23, RZ, 0x1f, R42 ;  /* 0x0000001fff177819 */ /* 0x002fc6000001142a */
[----:B--2---:R-:W-:Y:S01]  /*1840*/  IMAD R0, R20, R16, RZ ;  /* 0x0000001014007224 */ /* 0x004fe200078e02ff */
[----:B------:R-:W-:Y:S01]  /*1850*/  LEA.HI R11, R23, R42, RZ, 0x5 ;  /* 0x0000002a170b7211 */ /* 0x000fe200078f28ff */
[----:B------:R-:W-:Y:S01]  /*1860*/  IMAD.WIDE.U32 R4, R8, R16, R4 ;  /* 0x0000001008047225 */ /* 0x000fe200078e0004 */
[----:B------:R-:W-:-:S03]  /*1870*/  IADD3 R6, P1, R37, R6, RZ ;  /* 0x0000000625067210 */ /* 0x000fc60007f3e0ff */
[----:B------:R-:W-:Y:S01]  /*1880*/  IMAD R2, R8, R17, R0 ;  /* 0x0000001108027224 */ /* 0x000fe200078e0200 */
[----:B------:R-:W-:Y:S02]  /*1890*/  LOP3.LUT R0, R11, 0xffffffe0, RZ, 0xc0, !PT ;  /* 0xffffffe00b007812 */ /* 0x000fe400078ec0ff */
[----:B------:R-:W-:Y:S01]  /*18a0*/  SHF.R.S32.HI R8, RZ, 0x5, R11 ;  /* 0x00000005ff087819 */ /* 0x000fe2000001140b */
[----:B------:R-:W-:Y:S01]  /*18b0*/  IMAD R11, R41, UR4, RZ ;  /* 0x00000004290b7c24 */ /* 0x000fe2000f8e02ff */
[----:B------:R-:W-:Y:S01]  /*18c0*/  IADD3.X R7, R29, R7, R9, P1, !PT ;  /* 0x000000071d077210 */ /* 0x000fe20000ffe409 */
[----:B------:R-:W-:Y:S01]  /*18d0*/  IMAD.IADD R0, R42, 0x1, -R0 ;  /* 0x000000012a007824 */ /* 0x000fe200078e0a00 */
[----:B------:R-:W1:Y:S01]  /*18e0*/  LDC.64 R28, c[0x0][0x2b0] ;  /* 0x0000ac00ff1c7b82 */ /* 0x000e620000000a00 */
[C---:B------:R-:W-:Y:S02]  /*18f0*/  IMAD R11, R43.reuse, UR5, R11 ;  /* 0x000000052b0b7c24 */ /* 0x040fe4000f8e020b */
[----:B------:R-:W-:Y:S01]  /*1900*/  IMAD R8, R8, R226, R0 ;  /* 0x000000e208087224 */ /* 0x000fe200078e0200 */
[----:B------:R-:W-:Y:S01]  /*1910*/  IADD3 R0, -R186, R212, R219 ;  /* 0x000000d4ba007210 */ /* 0x000fe20007ffe1db */
[----:B------:R-:W-:Y:S01]  /*1920*/  IMAD.WIDE.U32 R6, R43, UR4, R6 ;  /* 0x000000042b067c25 */ /* 0x000fe2000f8e0006 */
[----:B------:R-:W-:-:S03]  /*1930*/  ULDC.64 UR4, c[0x0][0x428] ;  /* 0x00010a0000047ab9 */ /* 0x000fc60000000a00 */
[----:B------:R-:W-:Y:S01]  /*1940*/  VIADD R0, R0, -UR10 ;  /* 0x8000000a00007c36 */ /* 0x000fe20008000000 */
[----:B------:R-:W-:Y:S01]  /*1950*/  IADD3 R11, R7, R11, RZ ;  /* 0x0000000b070b7210 */ /* 0x000fe20007ffe0ff */
[----:B------:R-:W-:Y:S01]  /*1960*/  IMAD.IADD R5, R5, 0x1, R2 ;  /* 0x0000000105057824 */ /* 0x000fe200078e0202 */
[C---:B------:R-:W-:Y:S01]  /*1970*/  IADD3 R2, P1, R8.reuse, R15, RZ ;  /* 0x0000000f08027210 */ /* 0x040fe20007f3e0ff */
[----:B------:R-:W-:Y:S01]  /*1980*/  IMAD R9, R41, UR4, RZ ;  /* 0x0000000429097c24 */ /* 0x000fe2000f8e02ff */
[----:B------:R-:W-:Y:S01]  /*1990*/  SHF.R.S32.HI R10, RZ, 0x1f, R0 ;  /* 0x0000001fff0a7819 */ /* 0x000fe20000011400 */
[C---:B------:R-:W-:Y:S01]  /*19a0*/  IMAD.WIDE.U32 R4, R43.reuse, UR4, R4 ;  /* 0x000000042b047c25 */ /* 0x040fe2000f8e0004 */
[----:B------:R-:W-:Y:S02]  /*19b0*/  LEA.HI.X.SX32 R8, R8, R14, 0x1, P1 ;  /* 0x0000000e08087211 */ /* 0x000fe400008f0eff */
[----:B------:R-:W-:Y:S01]  /*19c0*/  LEA.HI R7, R10, R0, RZ, 0x6 ;  /* 0x000000000a077211 */ /* 0x000fe200078f30ff */
[----:B------:R-:W-:Y:S01]  /*19d0*/  IMAD R9, R43, UR5, R9 ;  /* 0x000000052b097c24 */ /* 0x000fe2000f8e0209 */
[----:B------:R-:W-:Y:S01]  /*19e0*/  ULDC.64 UR4, c[0x0][0x210] ;  /* 0x0000840000047ab9 */ /* 0x000fe20000000a00 */
[----:B------:R-:W-:Y:S01]  /*19f0*/  IMAD R0, R36, R16, RZ ;  /* 0x0000001024007224 */ /* 0x000fe200078e02ff */
[----:B------:R-:W-:Y:S01]  /*1a00*/  LEA R190, P2, R6, UR4, 0x1 ;  /* 0x0000000406be7c11 */ /* 0x000fe2000f8408ff */
[----:B------:R-:W-:-:S02]  /*1a10*/  IMAD.IADD R5, R5, 0x1, R9 ;  /* 0x0000000105057824 */ /* 0x000fc400078e0209 */
[----:B------:R-:W-:Y:S01]  /*1a20*/  IMAD R0, R220, R17, R0 ;  /* 0x00000011dc007224 */ /* 0x000fe200078e0200 */
[----:B------:R-:W-:Y:S01]  /*1a30*/  LEA.HI.X R191, R6, UR5, R11, 0x1, P2 ;  /* 0x0000000506bf7c11 */ /* 0x000fe200090f0c0b */
[----:B------:R-:W-:Y:S01]  /*1a40*/  ULDC.64 UR4, c[0x0][0x400] ;  /* 0x0001000000047ab9 */ /* 0x000fe20000000a00 */
[----:B------:R-:W-:Y:S01]  /*1a50*/  SHF.R.S32.HI R6, RZ, 0x6, R7 ;  /* 0x00000006ff067819 */ /* 0x000fe20000011407 */
[----:B------:R-:W-:Y:S01]  /*1a60*/  IMAD.WIDE.U32 R4, R220, R16, R4 ;  /* 0x00000010dc047225 */ /* 0x000fe200078e0004 */
[C---:B------:R-:W-:Y:S02]  /*1a70*/  LEA R185, P1, R2.reuse, UR4, 0x2 ;  /* 0x0000000402b97c11 */ /* 0x040fe4000f8210ff */
[----:B------:R-:W-:Y:S01]  /*1a80*/  VIMNMX R231, RZ, R6, !PT ;  /* 0x00000006ffe77248 */ /* 0x000fe20007fe0100 */
[----:B------:R-:W-:Y:S01]  /*1a90*/  IMAD.IADD R0, R5, 0x1, R0 ;  /* 0x0000000105007824 */ /* 0x000fe200078e0200 */
[----:B------:R-:W-:Y:S01]  /*1aa0*/  LEA.HI.X R184, R2, UR5, R8, 0x2, P1 ;  /* 0x0000000502b87c11 */ /* 0x000fe200088f1408 */
[----:B-1----:R-:W-:Y:S01]  /*1ab0*/  IMAD.WIDE R10, R21, 0x4, R28 ;  /* 0x00000004150a7825 */ /* 0x002fe200078e021c */
[----:B------:R-:W-:-:S02]  /*1ac0*/  ISETP.GT.AND P1, PT, R187, R231, PT ;  /* 0x000000e7bb00720c */ /* 0x000fc40003f24270 */
[C---:B------:R-:W-:Y:S01]  /*1ad0*/  LEA R188, P2, R4.reuse, UR6, 0x1 ;  /* 0x0000000604bc7c11 */ /* 0x040fe2000f8408ff */
[----:B---3--:R-:W-:Y:S01]  /*1ae0*/  IMAD.WIDE R6, R25, 0x4, R38 ;  /* 0x0000000419067825 */ /* 0x008fe200078e0226 */
[----:B------:R-:W-:Y:S02]  /*1af0*/  MOV R214, R10 ;  /* 0x0000000a00d67202 */ /* 0x000fe40000000f00 */
[----:B------:R-:W-:Y:S01]  /*1b00*/  LEA.HI.X R189, R4, UR7, R0, 0x1, P2 ;  /* 0x0000000704bd7c11 */ /* 0x000fe200090f0c00 */
[----:B------:R-:W-:Y:S01]  /*1b10*/  IMAD.MOV.U32 R213, RZ, RZ, R11 ;  /* 0x000000ffffd57224 */ /* 0x000fe200078e000b */
[----:B------:R-:W-:Y:S01]  /*1b20*/  MOV R215, R7 ;  /* 0x0000000700d77202 */ /* 0x000fe20000000f00 */
[----:B------:R-:W-:Y:S02]  /*1b30*/  IMAD.MOV.U32 R216, RZ, RZ, R6 ;  /* 0x000000ffffd87224 */ /* 0x000fe400078e0006 */
[----:B------:R-:W-:Y:S02]  /*1b40*/  VIADD R187, R187, 0xffffffff ;  /* 0xffffffffbbbb7836 */ /* 0x000fe40000000000 */
[----:B------:R-:W-:Y:S05]  /*1b50*/  @P1 BRA `(.L_x_122) ;  /* 0x0000000800d81947 */ /* 0x000fea0003800000 */
        /* <DEDUP_REMOVED lines=8> */
[----:B------:R-:W-:Y:S01]  /*1be0*/  @P0 MOV R14, R6 ;  /* 0x00000006000e0202 */ /* 0x000fe20000000f00 */
[----:B------:R-:W-:-:S05]  /*1bf0*/  @P0 IMAD.WIDE.U32 R8, R8, R4, RZ ;  /* 0x0000000408080225 */ /* 0x000fca00078e00ff */
[----:B------:R-:W-:Y:S02]  /*1c00*/  @P0 IADD3 R10, R9, R0, RZ ;  /* 0x00000000090a0210 */ /* 0x000fe40007ffe0ff */
[----:B------:R-:W-:Y:S01]  /*1c10*/  @P0 MOV R2, R8 ;  /* 0x0000000800020202 */ /* 0x000fe20000000f00 */
        /* <DEDUP_REMOVED lines=13> */
.L_x_123:
        /* <DEDUP_REMOVED lines=13> */
.L_x_124:
[-C--:B------:R-:W-:Y:S01]  /*1dc0*/  IMAD R0, R27, R4.reuse, RZ ;  /* 0x000000041b007224 */ /* 0x080fe200078e02ff */
[----:B------:R-:W-:Y:S01]  /*1dd0*/  ULDC UR4, c[0x0][0x2d0] ;  /* 0x0000b40000047ab9 */ /* 0x000fe20000000800 */
[C---:B------:R-:W-:Y:S01]  /*1de0*/  IMAD.WIDE.U32 R6, R219.reuse, R4, R210 ;  /* 0x00000004db067225 */ /* 0x040fe200078e00d2 */
[----:B------:R-:W-:Y:S03]  /*1df0*/  BSSY B0, `(.L_x_125) ;  /* 0x000001d000007945 */ /* 0x000fe60003800000 */
        /* <DEDUP_REMOVED lines=9> */
[----:B------:R-:W-:Y:S01]  /*1e90*/  IMAD.WIDE.U32 R6, R43, UR4, R6 ;  /* 0x000000042b067c25 */ /* 0x000fe2000f8e0006 */
[----:B------:R-:W-:-:S02]  /*1ea0*/  ISETP.GE.OR P1, PT, R220, R0, P0 ;  /* 0x00000000dc00720c */ /* 0x000fc40000726670 */
[-C--:B------:R-:W-:Y:S01]  /*1eb0*/  ISETP.GE.OR P2, PT, R2, R0.reuse, P0 ;  /* 0x000000000200720c */ /* 0x080fe20000746670 */
[----:B------:R-:W-:Y:S01]  /*1ec0*/  IMAD R2, R41, UR4, RZ ;  /* 0x0000000429027c24 */ /* 0x000fe2000f8e02ff */
[-C--:B------:R-:W-:Y:S02]  /*1ed0*/  ISETP.GE.OR P3, PT, R9, R0.reuse, P0 ;  /* 0x000000000900720c */ /* 0x080fe40000766670 */
[----:B------:R-:W-:Y:S01]  /*1ee0*/  ISETP.GE.OR P4, PT, R8, R0, P0 ;  /* 0x000000000800720c */ /* 0x000fe20000786670 */
[----:B------:R-:W-:-:S05]  /*1ef0*/  IMAD R0, R43, UR5, R2 ;  /* 0x000000052b007c24 */ /* 0x000fca000f8e0202 */
        /* <DEDUP_REMOVED lines=11> */
[----:B------:R1:W-:Y:S04]  /*1fb0*/  STG.E.128 desc[UR12][R10.64], RZ ;  /* 0x000000ff0a007986 */ /* 0x0003e8000c101d0c */
.L_x_126:
[----:B------:R-:W-:Y:S05]  /*1fc0*/  BSYNC B0 ;  /* 0x0000000000007941 */ /* 0x000fea0003800000 */
.L_x_125:
[----:B------:R-:W-:Y:S04]  /*1fd0*/  BSSY B0, `(.L_x_127) ;  /* 0x000000e000007945 */ /* 0x000fe80003800000 */
[----:B------:R-:W-:Y:S05]  /*1fe0*/  @P2 BRA `(.L_x_128) ;  /* 0x0000000000302947 */ /* 0x000fea0003800000 */
[----:B------:R-:W-:Y:S01]  /*1ff0*/  IADD3 R2, P0, R220, 0x20, RZ ;  /* 0x00000020dc027810 */ /* 0x000fe20007f1e0ff */
[----:B------:R-:W-:Y:S01]  /*2000*/  ULDC.64 UR4, c[0x0][0x3f0] ;  /* 0x0000fc0000047ab9 */ /* 0x000fe20000000a00 */
[----:B------:R-:W-:-:S03]  /*2010*/  MOV R9, R0 ;  /* 0x0000000000097202 */ /* 0x000fc60000000f00 */
[----:B------:R-:W-:-:S04]  /*2020*/  IMAD.X R8, RZ, RZ, R36, P0 ;  /* 0x000000ffff087224 */ /* 0x000fc800000e0624 */
[----:B-1----:R-:W-:Y:S02]  /*2030*/  IMAD R10, R8, R4, RZ ;  /* 0x00000004080a7224 */ /* 0x002fe400078e02ff */
[----:B------:R-:W-:-:S04]  /*2040*/  IMAD.MOV.U32 R8, RZ, RZ, R6 ;  /* 0x000000ffff087224 */ /* 0x000fc800078e0006 */
[----:B------:R-:W-:-:S04]  /*2050*/  IMAD.WIDE.U32 R8, R2, R4, R8 ;  /* 0x0000000402087225 */ /* 0x000fc800078e0008 */
[----:B------:R-:W-:Y:S01]  /*2060*/  IMAD R2, R2, R5, R10 ;  /* 0x0000000502027224 */ /* 0x000fe200078e020a */
[----:B------:R-:W-:-:S04]  /*2070*/  LEA R10, P0, R8, UR4, 0x1 ;  /* 0x00000004080a7c11 */ /* 0x000fc8000f8008ff */
[----:B------:R-:W-:-:S04]  /*2080*/  IADD3 R2, R9, R2, RZ ;  /* 0x0000000209027210 */ /* 0x000fc80007ffe0ff */
[----:B------:R-:W-:-:S05]  /*2090*/  LEA.HI.X R11, R8, UR5, R2, 0x1, P0 ;  /* 0x00000005080b7c11 */ /* 0x000fca00080f0c02 */
[----:B------:R2:W-:Y:S02]  /*20a0*/  STG.E.128 desc[UR12][R10.64], RZ ;  /* 0x000000ff0a007986 */ /* 0x0005e4000c101d0c */
.L_x_128:
[----:B------:R-:W-:Y:S05]  /*20b0*/  BSYNC B0 ;  /* 0x0000000000007941 */ /* 0x000fea0003800000 */
.L_x_127:
[----:B------:R-:W-:Y:S04]  /*20c0*/  BSSY B0, `(.L_x_129) ;  /* 0x000000e000007945 */ /* 0x000fe80003800000 */
[----:B------:R-:W-:Y:S05]  /*20d0*/  @P3 BRA `(.L_x_130) ;  /* 0x0000000000303947 */ /* 0x000fea0003800000 */
[----:B------:R-:W-:Y:S01]  /*20e0*/  IADD3 R2, P0, R220, 0x40, RZ ;  /* 0x00000040dc027810 */ /* 0x000fe20007f1e0ff */
[----:B------:R-:W-:Y:S01]  /*20f0*/  ULDC.64 UR4, c[0x0][0x3f0] ;  /* 0x0000fc0000047ab9 */ /* 0x000fe20000000a00 */
[----:B------:R-:W-:-:S03]  /*2100*/  MOV R9, R0 ;  /* 0x0000000000097202 */ /* 0x000fc60000000f00 */
[----:B------:R-:W-:-:S04]  /*2110*/  IMAD.X R8, RZ, RZ, R36, P0 ;  /* 0x000000ffff087224 */ /* 0x000fc800000e0624 */
[----:B-12---:R-:W-:Y:S02]  /*2120*/  IMAD R10, R8, R4, RZ ;  /* 0x00000004080a7224 */ /* 0x006fe400078e02ff */
[----:B------:R-:W-:-:S04]  /*2130*/  IMAD.MOV.U32 R8, RZ, RZ, R6 ;  /* 0x000000ffff087224 */ /* 0x000fc800078e0006 */
[----:B------:R-:W-:-:S04]  /*2140*/  IMAD.WIDE.U32 R8, R2, R4, R8 ;  /* 0x0000000402087225 */ /* 0x000fc800078e0008 */
[----:B------:R-:W-:Y:S01]  /*2150*/  IMAD R2, R2, R5, R10 ;  /* 0x0000000502027224 */ /* 0x000fe200078e020a */
[----:B------:R-:W-:-:S04]  /*2160*/  LEA R10, P0, R8, UR4, 0x1 ;  /* 0x00000004080a7c11 */ /* 0x000fc8000f8008ff */
[----:B------:R-:W-:-:S04]  /*2170*/  IADD3 R2, R9, R2, RZ ;  /* 0x0000000209027210 */ /* 0x000fc80007ffe0ff */
[----:B------:R-:W-:-:S05]  /*2180*/  LEA.HI.X R11, R8, UR5, R2, 0x1, P0 ;  /* 0x00000005080b7c11 */ /* 0x000fca00080f0c02 */
[----:B------:R3:W-:Y:S02]  /*2190*/  STG.E.128 desc[UR12][R10.64], RZ ;  /* 0x000000ff0a007986 */ /* 0x0007e4000c101d0c */
.L_x_130:
[----:B------:R-:W-:Y:S05]  /*21a0*/  BSYNC B0 ;  /* 0x0000000000007941 */ /* 0x000fea0003800000 */
.L_x_129:
[----:B------:R-:W-:Y:S04]  /*21b0*/  BSSY B0, `(.L_x_131) ;  /* 0x000000d000007945 */ /* 0x000fe80003800000 */
[----:B------:R-:W-:Y:S05]  /*21c0*/  @P4 BRA `(.L_x_132) ;  /* 0x00000000002c4947 */ /* 0x000fea0003800000 */
[----:B------:R-:W-:Y:S01]  /*21d0*/  IADD3 R2, P0, R220, 0x60, RZ ;  /* 0x00000060dc027810 */ /* 0x000fe20007f1e0ff */
[----:B------:R-:W-:-:S03]  /*21e0*/  ULDC.64 UR4, c[0x0][0x3f0] ;  /* 0x0000fc0000047ab9 */ /* 0x000fc60000000a00 */
[----:B------:R-:W-:-:S05]  /*21f0*/  IADD3.X R7, RZ, R36, RZ, P0, !PT ;  /* 0x00000024ff077210 */ /* 0x000fca00007fe4ff */
[----:B------:R-:W-:Y:S01]  /*2200*/  IMAD R8, R7, R4, RZ ;  /* 0x0000000407087224 */ /* 0x000fe200078e02ff */
[----:B------:R-:W-:-:S03]  /*2210*/  MOV R7, R0 ;  /* 0x0000000000077202 */ /* 0x000fc60000000f00 */
[----:B------:R-:W-:-:S04]  /*2220*/  IMAD.WIDE.U32 R6, R2, R4, R6 ;  /* 0x0000000402067225 */ /* 0x000fc800078e0006 */
[----:B------:R-:W-:Y:S01]  /*2230*/  IMAD R2, R2, R5, R8 ;  /* 0x0000000502027224 */ /* 0x000fe200078e0208 */
[----:B------:R-:W-:-:S04]  /*2240*/  LEA R4, P0, R6, UR4, 0x1 ;  /* 0x0000000406047c11 */ /* 0x000fc8000f8008ff */
[----:B------:R-:W-:-:S04]  /*2250*/  IADD3 R2, R7, R2, RZ ;  /* 0x0000000207027210 */ /* 0x000fc80007ffe0ff */
[----:B------:R-:W-:-:S05]  /*2260*/  LEA.HI.X R5, R6, UR5, R2, 0x1, P0 ;  /* 0x0000000506057c11 */ /* 0x000fca00080f0c02 */
[----:B------:R4:W-:Y:S02]  /*2270*/  STG.E.128 desc[UR12][R4.64], RZ ;  /* 0x000000ff04007986 */ /* 0x0009e4000c101d0c */
.L_x_132:
[----:B------:R-:W-:Y:S05]  /*2280*/  BSYNC B0 ;  /* 0x0000000000007941 */ /* 0x000fea0003800000 */
.L_x_131:
[-C--:B----4-:R-:W-:Y:S01]  /*2290*/  IMAD.WIDE.U32 R4, R219, R12.reuse, R210 ;  /* 0x0000000cdb047225 */ /* 0x090fe200078e00d2 */
[----:B------:R-:W-:Y:S01]  /*22a0*/  ULDC.64 UR4, c[0x0][0x470] ;  /* 0x00011c0000047ab9 */ /* 0x000fe20000000a00 */
[----:B------:R-:W-:Y:S02]  /*22b0*/  BSSY B0, `(.L_x_133) ;  /* 0x0000014000007945 */ /* 0x000fe40003800000 */
[----:B------:R-:W-:Y:S01]  /*22c0*/  IMAD R0, R27, R12, RZ ;  /* 0x0000000c1b007224 */ /* 0x000fe200078e02ff */
        /* <DEDUP_REMOVED lines=18> */
.L_x_134:
[----:B------:R-:W-:Y:S05]  /*23f0*/  BSYNC B0 ;  /* 0x0000000000007941 */ /* 0x000fea0003800000 */
.L_x_133:
[----:B------:R-:W-:Y:S04]  /*2400*/  BSSY B0, `(.L_x_135) ;  /* 0x000000e000007945 */ /* 0x000fe80003800000 */
[----:B------:R-:W-:Y:S05]  /*2410*/  @P2 BRA `(.L_x_136) ;  /* 0x0000000000302947 */ /* 0x000fea0003800000 */
[----:B------:R-:W-:Y:S01]  /*2420*/  IADD3 R2, P0, R220, 0x20, RZ ;  /* 0x00000020dc027810 */ /* 0x000fe20007f1e0ff */
[----:B------:R-:W-:Y:S01]  /*2430*/  ULDC.64 UR4, c[0x0][0x3f8] ;  /* 0x0000fe0000047ab9 */ /* 0x000fe20000000a00 */
[----:B------:R-:W-:-:S03]  /*2440*/  MOV R7, R0 ;  /* 0x0000000000077202 */ /* 0x000fc60000000f00 */
[----:B------:R-:W-:-:S04]  /*2450*/  IMAD.X R6, RZ, RZ, R36, P0 ;  /* 0x000000ffff067224 */ /* 0x000fc800000e0624 */
[----:B----4-:R-:W-:Y:S02]  /*2460*/  IMAD R8, R6, R12, RZ ;  /* 0x0000000c06087224 */ /* 0x010fe400078e02ff */
[----:B------:R-:W-:-:S04]  /*2470*/  IMAD.MOV.U32 R6, RZ, RZ, R4 ;  /* 0x000000ffff067224 */ /* 0x000fc800078e0004 */
[----:B------:R-:W-:-:S04]  /*2480*/  IMAD.WIDE.U32 R6, R2, R12, R6 ;  /* 0x0000000c02067225 */ /* 0x000fc800078e0006 */
[----:B------:R-:W-:Y:S01]  /*2490*/  IMAD R2, R2, R13, R8 ;  /* 0x0000000d02027224 */ /* 0x000fe200078e0208 */
[----:B------:R-:W-:-:S04]  /*24a0*/  LEA R8, P0, R6, UR4, 0x1 ;  /* 0x0000000406087c11 */ /* 0x000fc8000f8008ff */
[----:B------:R-:W-:-:S04]  /*24b0*/  IADD3 R2, R7, R2, RZ ;  /* 0x0000000207027210 */ /* 0x000fc80007ffe0ff */
[----:B------:R-:W-:-:S05]  /*24c0*/  LEA.HI.X R9, R6, UR5, R2, 0x1, P0 ;  /* 0x0000000506097c11 */ /* 0x000fca00080f0c02 */
[----:B------:R4:W-:Y:S02]  /*24d0*/  STG.E.128 desc[UR12][R8.64], RZ ;  /* 0x000000ff08007986 */ /* 0x0009e4000c101d0c */
.L_x_136:
[----:B------:R-:W-:Y:S05]  /*24e0*/  BSYNC B0 ;  /* 0x0000000000007941 */ /* 0x000fea0003800000 */
.L_x_135:
        /* <DEDUP_REMOVED lines=14> */
.L_x_138:
[----:B------:R-:W-:Y:S05]  /*25d0*/  BSYNC B0 ;  /* 0x0000000000007941 */ /* 0x000fea0003800000 */
.L_x_137:
        /* <DEDUP_REMOVED lines=12> */
[----:B------:R1:W-:Y:S01]  /*26a0*/  STG.E.128 desc[UR12][R4.64], RZ ;  /* 0x000000ff04007986 */ /* 0x0003e2000c101d0c */
[----:B------:R-:W-:Y:S05]  /*26b0*/  BRA `(.L_x_139) ;  /* 0x0000005800b47947 */ /* 0x000fea0003800000 */
.L_x_122:
[----:B------:R-:W-:Y:S01]  /*26c0*/  @P5 BAR.SYNC.DEFER_BLOCKING 0x0 ;  /* 0x0000000000005b1d */ /* 0x000fe20000010000 */
[----:B------:R-:W-:Y:S01]  /*26d0*/  IMAD R0, R233, -0x80, R186 ;  /* 0xffffff80e9007824 */ /* 0x000fe200078e02ba */
[C---:B------:R-:W-:Y:S01]  /*26e0*/  IADD3 R6, R220.reuse, 0x60, RZ ;  /* 0x00000060dc067810 */ /* 0x040fe20007ffe0ff */
[C---:B------:R-:W-:Y:S01]  /*26f0*/  VIADD R4, R220.reuse, 0x40 ;  /* 0x00000040dc047836 */ /* 0x040fe20000000000 */
[----:B------:R-:W-:Y:S01]  /*2700*/  LEA.HI R11, R187, R187, RZ, 0x1 ;  /* 0x000000bbbb0b7211 */ /* 0x000fe200078f08ff */
[----:B------:R-:W-:Y:S01]  /*2710*/  IMAD R2, R27, R12, RZ ;  /* 0x0000000c1b027224 */ /* 0x000fe200078e02ff */
[-C--:B------:R-:W-:Y:S01]  /*2720*/  ISETP.GE.AND P3, PT, R220, R0.reuse, PT ;  /* 0x00000000dc00720c */ /* 0x080fe20003f66270 */
[----:B------:R-:W-:Y:S01]  /*2730*/  IMAD R10, R187, -0x40, R212 ;  /* 0xffffffc0bb0a7824 */ /* 0x000fe200078e02d4 */
[-C--:B------:R-:W-:Y:S01]  /*2740*/  ISETP.GE.AND P0, PT, R6, R0.reuse, PT ;  /* 0x000000000600720c */ /* 0x080fe20003f06270 */
[----:B------:R-:W-:Y:S01]  /*2750*/  VIADD R6, R220, 0x20 ;  /* 0x00000020dc067836 */ /* 0x000fe20000000000 */
[----:B------:R-:W-:Y:S01]  /*2760*/  ISETP.GE.AND P6, PT, R4, R0, PT ;  /* 0x000000000400720c */ /* 0x000fe20003fc6270 */
[C---:B------:R-:W-:Y:S01]  /*2770*/  IMAD.WIDE.U32 R4, R219.reuse, R12, R210 ;  /* 0x0000000cdb047225 */ /* 0x040fe200078e00d2 */
[----:B------:R-:W-:Y:S01]  /*2780*/  P2R R20, PR, RZ, 0x1 ;  /* 0x00000001ff147803 */ /* 0x000fe20000000000 */
[----:B------:R-:W-:Y:S01]  /*2790*/  ULDC.64 UR4, c[0x0][0x268] ;  /* 0x00009a0000047ab9 */ /* 0x000fe20000000a00 */
[----:B------:R-:W-:Y:S01]  /*27a0*/  ISETP.GE.AND P4, PT, R6, R0, PT ;  /* 0x000000000600720c */ /* 0x000fe20003f86270 */
[----:B------:R-:W-:Y:S01]  /*27b0*/  IMAD R2, R219, R13, R2 ;  /* 0x0000000ddb027224 */ /* 0x000fe200078e0202 */
[----:B------:R-:W-:Y:S01]  /*27c0*/  LEA R0, R240, R177, 0x1 ;  /* 0x000000b1f0007211 */ /* 0x000fe200078e08ff */
[----:B------:R-:W-:Y:S01]  /*27d0*/  IMAD R8, R35, UR4, RZ ;  /* 0x0000000423087c24 */ /* 0x000fe2000f8e02ff */
[----:B------:R-:W-:Y:S01]  /*27e0*/  IADD3 R4, P0, R31, R4, RZ ;  /* 0x000000041f047210 */ /* 0x000fe20007f1e0ff */
[----:B------:R-:W-:Y:S01]  /*27f0*/  BSSY B0, `(.L_x_140) ;  /* 0x0000020000007945 */ /* 0x000fe20003800000 */
[----:B------:R-:W-:Y:S01]  /*2800*/  ISETP.GE.AND P2, PT, R6, R10, PT ;  /* 0x0000000a0600720c */ /* 0x000fe20003f46270 */
[-C--:B------:R-:W-:Y:S01]  /*2810*/  IMAD.WIDE.U32 R6, R219, R18.reuse, R210 ;  /* 0x00000012db067225 */ /* 0x080fe200078e00d2 */
[----:B------:R-:W-:Y:S01]  /*2820*/  IADD3.X R5, R34, R5, R2, P0, !PT ;  /* 0x0000000522057210 */ /* 0x000fe200007fe402 */
[----:B------:R1:W-:Y:S02]  /*2830*/  @P3 STS.128 [R0+0xa000], RZ ;  /* 0x00a000ff00003388 */ /* 0x0003e40000000c00 */
[----:B------:R-:W-:Y:S01]  /*2840*/  IMAD R2, R27, R18, RZ ;  /* 0x000000121b027224 */ /* 0x000fe200078e02ff */
[----:B------:R-:W-:Y:S01]  /*2850*/  IADD3 R14, P0, R26, R6, RZ ;  /* 0x000000061a0e7210 */ /* 0x000fe20007f1e0ff */
[----:B------:R-:W-:Y:S01]  /*2860*/  IMAD.WIDE.U32 R4, R22, UR4, R4 ;  /* 0x0000000416047c25 */ /* 0x000fe2000f8e0004 */
[----:B------:R-:W-:-:S02]  /*2870*/  ISETP.GE.AND P1, PT, R220, R10, PT ;  /* 0x0000000adc00720c */ /* 0x000fc40003f26270 */
[----:B------:R-:W-:Y:S01]  /*2880*/  LOP3.LUT R11, R11, 0xfffffffe, RZ, 0xc0, !PT ;  /* 0xfffffffe0b0b7812 */ /* 0x000fe200078ec0ff */
[----:B------:R-:W-:Y:S02]  /*2890*/  IMAD R9, R219, R19, R2 ;  /* 0x00000013db097224 */ /* 0x000fe400078e0202 */
[----:B------:R-:W-:-:S03]  /*28a0*/  IMAD R2, R22, UR5, R8 ;  /* 0x0000000516027c24 */ /* 0x000fc6000f8e0208 */
[----:B------:R-:W-:Y:S01]  /*28b0*/  IADD3.X R15, R30, R7, R9, P0, !PT ;  /* 0x000000071e0f7210 */ /* 0x000fe200007fe409 */
[----:B------:R-:W-:Y:S01]  /*28c0*/  IMAD.IADD R2, R5, 0x1, R2 ;  /* 0x0000000105027824 */ /* 0x000fe200078e0202 */
[----:B------:R-:W-:Y:S06]  /*28d0*/  @P3 BRA `(.L_x_141) ;  /* 0x0000000000443947 */ /* 0x000fec0003800000 */
        /* <DEDUP_REMOVED lines=17> */
.L_x_141:
[----:B------:R-:W-:Y:S05]  /*29f0*/  BSYNC B0 ;  /* 0x0000000000007941 */ /* 0x000fea0003800000 */
.L_x_140:
[----:B------:R4:W-:Y:S01]  /*2a00*/  @P4 STS.128 [R0+0xb000], RZ ;  /* 0x00b000ff00004388 */ /* 0x0009e20000000c00 */
[----:B------:R-:W-:Y:S04]  /*2a10*/  BSSY B0, `(.L_x_142) ;  /* 0x0000015000007945 */ /* 0x000fe80003800000 */
[----:B------:R-:W-:Y:S05]  /*2a20*/  @P4 BRA `(.L_x_143) ;  /* 0x00000000004c4947 */ /* 0x000fea0003800000 */
[----:B------:R-:W-:Y:S02]  /*2a30*/  ULDC UR4, c[0x0][0x2d0] ;  /* 0x0000b40000047ab9 */ /* 0x000fe40000000800 */
[----:B------:R-:W-:-:S13]  /*2a40*/  ISETP.GE.AND P0, PT, R210, UR4, PT ;  /* 0x00000004d2007c0c */ /* 0x000fda000bf06270 */
[----:B------:R1:W-:Y:S01]  /*2a50*/  @P0 STS.128 [R0+0xb000], RZ ;  /* 0x00b000ff00000388 */ /* 0x0003e20000000c00 */
[----:B------:R-:W-:Y:S05]  /*2a60*/  @P0 BRA `(.L_x_143) ;  /* 0x00000000003c0947 */ /* 0x000fea0003800000 */
[----:B---3--:R-:W-:Y:S01]  /*2a70*/  IADD3 R8, P0, R220, 0x20, RZ ;  /* 0x00000020dc087810 */ /* 0x008fe20007f1e0ff */
[----:B------:R-:W-:Y:S01]  /*2a80*/  ULDC.64 UR4, c[0x0][0x220] ;  /* 0x0000880000047ab9 */ /* 0x000fe20000000a00 */
[----:B------:R-:W-:-:S03]  /*2a90*/  MOV R7, R2 ;  /* 0x0000000200077202 */ /* 0x000fc60000000f00 */
[----:B------:R-:W-:-:S04]  /*2aa0*/  IMAD.X R6, RZ, RZ, R36, P0 ;  /* 0x000000ffff067224 */ /* 0x000fc800000e0624 */
[-C--:B------:R-:W-:Y:S02]  /*2ab0*/  IMAD R9, R6, R12.reuse, RZ ;  /* 0x0000000c06097224 */ /* 0x080fe400078e02ff */
[----:B------:R-:W-:Y:S02]  /*2ac0*/  IMAD.MOV.U32 R6, RZ, RZ, R4 ;  /* 0x000000ffff067224 */ /* 0x000fe400078e0004 */
[C---:B------:R-:W-:Y:S02]  /*2ad0*/  IMAD R9, R8.reuse, R13, R9 ;  /* 0x0000000d08097224 */ /* 0x040fe400078e0209 */
[----:B------:R-:W-:-:S03]  /*2ae0*/  IMAD.WIDE.U32 R6, R8, R12, R6 ;  /* 0x0000000c08067225 */ /* 0x000fc600078e0006 */
[----:B------:R-:W-:Y:S02]  /*2af0*/  LEA R8, P0, R6, UR4, 0x1 ;  /* 0x0000000406087c11 */ /* 0x000fe4000f8008ff */
[----:B------:R-:W-:-:S04]  /*2b00*/  IADD3 R9, R7, R9, RZ ;  /* 0x0000000907097210 */ /* 0x000fc80007ffe0ff */
[----:B------:R-:W-:-:S05]  /*2b10*/  LEA.HI.X R9, R6, UR5, R9, 0x1, P0 ;  /* 0x0000000506097c11 */ /* 0x000fca00080f0c09 */
[----:B------:R-:W-:Y:S01]  /*2b20*/  @!PT LDS RZ, [RZ] ;  /* 0x00000000fffff984 */ /* 0x000fe20000000800 */
[----:B------:R-:W-:Y:S01]  /*2b30*/  @!PT LDS RZ, [RZ] ;  /* 0x00000000fffff984 */ /* 0x000fe20000000800 */
[----:B------:R-:W-:Y:S01]  /*2b40*/  @!PT LDS RZ, [RZ] ;  /* 0x00000000fffff984 */ /* 0x000fe20000000800 */
[----:B------:R3:W-:Y:S02]  /*2b50*/  LDGSTS.E.BYPASS.LTC128B.128 [R0+0xb000], desc[UR12][R8.64] ;  /* 0x0b00000008007fae */ /* 0x0007e4000b901d4c */
.L_x_143:
[----:B------:R-:W-:Y:S05]  /*2b60*/  BSYNC B0 ;  /* 0x0000000000007941 */ /* 0x000fea0003800000 */
.L_x_142:
        /* <DEDUP_REMOVED lines=22> */
.L_x_145:
[----:B------:R-:W-:Y:S05]  /*2cd0*/  BSYNC B0 ;  /* 0x0000000000007941 */ /* 0x000fea0003800000 */
.L_x_144:
        /* <DEDUP_REMOVED lines=10> */
[----:B------:R-:W-:-:S03]  /*2d80*/  MOV R7, R2 ;  /* 0x0000000200077202 */ /* 0x000fc60000000f00 */
[----:B------:R-:W-:-:S04]  /*2d90*/  IMAD.X R6, RZ, RZ, R36, P0 ;  /* 0x000000ffff067224 */ /* 0x000fc800000e0624 */
[----:B---3--:R-:W-:Y:S02]  /*2da0*/  IMAD R8, R6, R12, RZ ;  /* 0x0000000c06087224 */ /* 0x008fe400078e02ff */
[----:B------:R-:W-:-:S04]  /*2db0*/  IMAD.MOV.U32 R6, RZ, RZ, R4 ;  /* 0x000000ffff067224 */ /* 0x000fc800078e0004 */
[----:B------:R-:W-:-:S04]  /*2dc0*/  IMAD.WIDE.U32 R6, R5, R12, R6 ;  /* 0x0000000c05067225 */ /* 0x000fc800078e0006 */
[----:B------:R-:W-:Y:S01]  /*2dd0*/  IMAD R5, R5, R13, R8 ;  /* 0x0000000d05057224 */ /* 0x000fe200078e0208 */
[----:B------:R-:W-:-:S04]  /*2de0*/  LEA R4, P0, R6, UR4, 0x1 ;  /* 0x0000000406047c11 */ /* 0x000fc8000f8008ff */
[----:B------:R-:W-:-:S04]  /*2df0*/  IADD3 R5, R7, R5, RZ ;  /* 0x0000000507057210 */ /* 0x000fc80007ffe0ff */
[----:B------:R-:W-:-:S05]  /*2e00*/  LEA.HI.X R5, R6, UR5, R5, 0x1, P0 ;  /* 0x0000000506057c11 */ /* 0x000fca00080f0c05 */
[----:B------:R-:W-:Y:S01]  /*2e10*/  @!PT LDS RZ, [RZ] ;  /* 0x00000000fffff984 */ /* 0x000fe20000000800 */
[----:B------:R-:W-:Y:S01]  /*2e20*/  @!PT LDS RZ, [RZ] ;  /* 0x00000000fffff984 */ /* 0x000fe20000000800 */
[----:B------:R-:W-:Y:S01]  /*2e30*/  @!PT LDS RZ, [RZ] ;  /* 0x00000000fffff984 */ /* 0x000fe20000000800 */
[----:B------:R3:W-:Y:S02]  /*2e40*/  LDGSTS.E.BYPASS.LTC128B.128 [R0+0xd000], desc[UR12][R4.64] ;  /* 0x0d00000004007fae */ /* 0x0007e4000b901d4c */
.L_x_147:
[----:B------:R-:W-:Y:S05]  /*2e50*/  BSYNC B0 ;  /* 0x0000000000007941 */ /* 0x000fea0003800000 */
.L_x_146:
        /* <DEDUP_REMOVED lines=13> */
.L_x_149:
[----:B------:R-:W-:Y:S05]  /*2f30*/  BSYNC B0 ;  /* 0x0000000000007941 */ /* 0x000fea0003800000 */
.L_x_148:
[----:B------:R1:W-:Y:S01]  /*2f40*/  @P2 STS.128 [R0+0x5000], RZ ;  /* 0x005000ff00002388 */ /* 0x0003e20000000c00 */
[----:B------:R-:W-:Y:S01]  /*2f50*/  ISETP.NE.AND P0, PT, R2, 0x1, PT ;  /* 0x000000010200780c */ /* 0x000fe20003f05270 */
[----:B------:R-:W-:Y:S01]  /*2f60*/  VIADD R2, R240, 0x1000 ;  /* 0x00001000f0027836 */ /* 0x000fe20000000000 */
[----:B------:R-:W-:Y:S02]  /*2f70*/  BSSY B0, `(.L_x_150) ;  /* 0x000000f000007945 */ /* 0x000fe40003800000 */
[----:B------:R-:W-:Y:S02]  /*2f80*/  P2R R21, PR, RZ, 0x1 ;  /* 0x00000001ff157803 */ /* 0x000fe40000000000 */
[----:B------:R-:W-:-:S05]  /*2f90*/  SEL R2, R2, R240, !P0 ;  /* 0x000000f002027207 */ /* 0x000fca0004000000 */
[----:B------:R-:W-:Y:S01]  /*2fa0*/  IMAD R183, R2, 0x2, R177 ;  /* 0x0000000202b77824 */ /* 0x000fe200078e02b1 */
[----:B------:R-:W-:Y:S06]  /*2fb0*/  @P2 BRA `(.L_x_151) ;  /* 0x0000000000282947 */ /* 0x000fec0003800000 */
[----:B------:R-:W-:Y:S02]  /*2fc0*/  ULDC UR4, c[0x0][0x2d0] ;  /* 0x0000b40000047ab9 */ /* 0x000fe40000000800 */
[----:B------:R-:W-:-:S13]  /*2fd0*/  ISETP.GE.AND P0, PT, R210, UR4, PT ;  /* 0x00000004d2007c0c */ /* 0x000fda000bf06270 */
[----:B------:R1:W-:Y:S01]  /*2fe0*/  @P0 STS.128 [R0+0x5000], RZ ;  /* 0x005000ff00000388 */ /* 0x0003e20000000c00 */
[----:B------:R-:W-:Y:S05]  /*2ff0*/  @P0 BRA `(.L_x_151) ;  /* 0x0000000000180947 */ /* 0x000fea0003800000 */
[----:B---3--:R-:W-:-:S04]  /*3000*/  LEA R4, P0, R16, R188, 0x6 ;  /* 0x000000bc10047211 */ /* 0x008fc800078030ff */
[----:B------:R-:W-:-:S05]  /*3010*/  LEA.HI.X R5, R16, R189, R17, 0x6, P0 ;  /* 0x000000bd10057211 */ /* 0x000fca00000f3411 */
[----:B------:R-:W-:Y:S01]  /*3020*/  @!PT LDS RZ, [RZ] ;  /* 0x00000000fffff984 */ /* 0x000fe20000000800 */
[----:B------:R-:W-:Y:S01]  /*3030*/  @!PT LDS RZ, [RZ] ;  /* 0x00000000fffff984 */ /* 0x000fe20000000800 */
[----:B------:R-:W-:Y:S01]  /*3040*/  @!PT LDS RZ, [RZ] ;  /* 0x00000000fffff984 */ /* 0x000fe20000000800 */
[----:B------:R3:W-:Y:S04]  /*3050*/  LDGSTS.E.BYPASS.LTC128B.128 [R0+0x5000], desc[UR12][R4.64] ;  /* 0x0500000004007fae */ /* 0x0007e8000b901d4c */
.L_x_151:
[----:B------:R-:W-:Y:S05]  /*3060*/  BSYNC B0 ;  /* 0x0000000000007941 */ /* 0x000fea0003800000 */
.L_x_150:
        /* <DEDUP_REMOVED lines=18> */
.L_x_153:
[----:B------:R-:W-:Y:S05]  /*3190*/  BSYNC B0 ;  /* 0x0000000000007941 */ /* 0x000fea0003800000 */
.L_x_152:
[----:B------:R1:W-:Y:S01]  /*31a0*/  @P2 STS [R183+0x1000], RZ ;  /* 0x001000ffb7002388 */ /* 0x0003e20000000800 */
[C---:B------:R-:W-:Y:S01]  /*31b0*/  ISETP.GE.AND P5, PT, R2.reuse, R10, PT ;  /* 0x0000000a0200720c */ /* 0x040fe20003fa6270 */
[----:B------:R-:W-:Y:S01]  /*31c0*/  BSSY B0, `(.L_x_154) ;  /* 0x0000015000007945 */ /* 0x000fe20003800000 */
[----:B---3--:R-:W-:Y:S01]  /*31d0*/  SHF.R.S32.HI R4, RZ, 0x1f, R2 ;  /* 0x0000001fff047819 */ /* 0x008fe20000011402 */
[----:B------:R1:W-:Y:S04]  /*31e0*/  @P2 STS [R183+0x1004], RZ ;  /* 0x001004ffb7002388 */ /* 0x0003e80000000800 */
[----:B------:R1:W-:Y:S04]  /*31f0*/  @P2 STS [R183+0x1008], RZ ;  /* 0x001008ffb7002388 */ /* 0x0003e80000000800 */
[----:B------:R1:W-:Y:S02]  /*3200*/  @P2 STS [R183+0x100c], RZ ;  /* 0x00100cffb7002388 */ /* 0x0003e40000000800 */
[----:B------:R-:W-:-:S04]  /*3210*/  @!P5 LEA R12, P0, R2, R214, 0x2 ;  /* 0x000000d6020cd211 */ /* 0x000fc800078010ff */
        /* <DEDUP_REMOVED lines=15> */
.L_x_155:
[----:B------:R-:W-:Y:S05]  /*3310*/  BSYNC B0 ;  /* 0x0000000000007941 */ /* 0x000fea0003800000 */
.L_x_154:
[----:B------:R2:W-:Y:S01]  /*3320*/  @P3 STS.128 [R0+0x6000], RZ ;  /* 0x006000ff00003388 */ /* 0x0005e20000000c00 */
[----:B------:R-:W-:Y:S01]  /*3330*/  VIADD R2, R238, 0x8 ;  /* 0x00000008ee027836 */ /* 0x000fe20000000000 */
[----:B------:R-:W-:Y:S01]  /*3340*/  ULDC.64 UR4, c[0x0][0x260] ;  /* 0x0000980000047ab9 */ /* 0x000fe20000000a00 */
[----:B------:R-:W-:Y:S01]  /*3350*/  SHF.R.S32.HI R17, RZ, 0x1f, R238 ;  /* 0x0000001fff117819 */ /* 0x000fe200000114ee */
[----:B------:R-:W-:Y:S01]  /*3360*/  IMAD R6, R35, UR4, RZ ;  /* 0x0000000423067c24 */ /* 0x000fe2000f8e02ff */
[----:B------:R-:W-:Y:S01]  /*3370*/  BSSY B0, `(.L_x_156) ;  /* 0x000001d000007945 */ /* 0x000fe20003800000 */
[----:B------:R-:W-:Y:S01]  /*3380*/  ISETP.GE.AND P0, PT, R2, R10, PT ;  /* 0x0000000a0200720c */ /* 0x000fe20003f06270 */
[----:B-1----:R-:W-:Y:S01]  /*3390*/  IMAD.WIDE.U32 R4, R22, UR4, R14 ;  /* 0x0000000416047c25 */ /* 0x002fe2000f8e000e */
[----:B------:R-:W-:Y:S02]  /*33a0*/  SHF.L.U32 R11, R238, 0x2, RZ ;  /* 0x00000002ee0b7819 */ /* 0x000fe400000006ff */
[----:B------:R-:W-:Y:S01]  /*33b0*/  P2R R16, PR, RZ, 0x1 ;  /* 0x00000001ff107803 */ /* 0x000fe20000000000 */
[----:B------:R-:W-:Y:S01]  /*33c0*/  IMAD R2, R22, UR5, R6 ;  /* 0x0000000516027c24 */ /* 0x000fe2000f8e0206 */
[C---:B------:R-:W-:Y:S01]  /*33d0*/  SHF.L.U64.HI R15, R238.reuse, 0x2, R17 ;  /* 0x00000002ee0f7819 */ /* 0x040fe20000010211 */
[----:B------:R-:W-:-:S02]  /*33e0*/  VIADD R6, R238, 0x20 ;  /* 0x00000020ee067836 */ /* 0x000fc40000000000 */
[----:B------:R-:W-:-:S03]  /*33f0*/  IMAD.IADD R2, R5, 0x1, R2 ;  /* 0x0000000105027824 */ /* 0x000fc600078e0202 */
[----:B------:R-:W-:-:S04]  /*3400*/  ISETP.GE.AND P0, PT, R6, R10, PT ;  /* 0x0000000a0600720c */ /* 0x000fc80003f06270 */
[----:B------:R-:W-:Y:S01]  /*3410*/  P2R R14, PR, RZ, 0x1 ;  /* 0x00000001ff0e7803 */ /* 0x000fe20000000000 */
[----:B--2---:R-:W-:Y:S08]  /*3420*/  @P3 BRA `(.L_x_157) ;  /* 0x0000000000443947 */ /* 0x004ff00003800000 */
        /* <DEDUP_REMOVED lines=17> */
.L_x_157:
[----:B------:R-:W-:Y:S05]  /*3540*/  BSYNC B0 ;  /* 0x0000000000007941 */ /* 0x000fea0003800000 */
.L_x_156:
        /* <DEDUP_REMOVED lines=8> */
[----:B--2---:R-:W-:Y:S01]  /*35d0*/  IADD3 R8, P0, R220, 0x20, RZ ;  /* 0x00000020dc087810 */ /* 0x004fe20007f1e0ff */
[----:B------:R-:W-:Y:S01]  /*35e0*/  ULDC.64 UR4, c[0x0][0x218] ;  /* 0x0000860000047ab9 */ /* 0x000fe20000000a00 */
[----:B------:R-:W-:-:S03]  /*35f0*/  MOV R7, R2 ;  /* 0x0000000200077202 */ /* 0x000fc60000000f00 */
[----:B------:R-:W-:-:S04]  /*3600*/  IMAD.X R6, RZ, RZ, R36, P0 ;  /* 0x000000ffff067224 */ /* 0x000fc800000e0624 */
[----:B------:R-:W-:Y:S02]  /*3610*/  IMAD R9, R6, R18, RZ ;  /* 0x0000001206097224 */ /* 0x000fe400078e02ff */
[----:B------:R-:W-:-:S04]  /*3620*/  IMAD.MOV.U32 R6, RZ, RZ, R4 ;  /* 0x000000ffff067224 */ /* 0x000fc800078e0004 */
[----:B------:R-:W-:-:S04]  /*3630*/  IMAD.WIDE.U32 R6, R8, R18, R6 ;  /* 0x0000001208067225 */ /* 0x000fc800078e0006 */
[----:B------:R-:W-:-:S05]  /*3640*/  IMAD R8, R8, R19, R9 ;  /* 0x0000001308087224 */ /* 0x000fca00078e0209 */
[----:B------:R-:W-:Y:S02]  /*3650*/  IADD3 R7, R7, R8, RZ ;  /* 0x0000000807077210 */ /* 0x000fe40007ffe0ff */
[----:B------:R-:W-:-:S04]  /*3660*/  LEA R8, P0, R6, UR4, 0x1 ;  /* 0x0000000406087c11 */ /* 0x000fc8000f8008ff */
[----:B------:R-:W-:-:S05]  /*3670*/  LEA.HI.X R9, R6, UR5, R7, 0x1, P0 ;  /* 0x0000000506097c11 */ /* 0x000fca00080f0c07 */
[----:B------:R-:W-:Y:S01]  /*3680*/  @!PT LDS RZ, [RZ] ;  /* 0x00000000fffff984 */ /* 0x000fe20000000800 */
[----:B------:R-:W-:Y:S01]  /*3690*/  @!PT LDS RZ, [RZ] ;  /* 0x00000000fffff984 */ /* 0x000fe20000000800 */
[----:B------:R-:W-:Y:S01]  /*36a0*/  @!PT LDS RZ, [RZ] ;  /* 0x00000000fffff984 */ /* 0x000fe20000000800 */
[----:B------:R2:W-:Y:S04]  /*36b0*/  LDGSTS.E.BYPASS.LTC128B.128 [R0+0x7000], desc[UR12][R8.64] ;  /* 0x0700000008007fae */ /* 0x0005e8000b901d4c */
.L_x_159:
[----:B------:R-:W-:Y:S05]  /*36c0*/  BSYNC B0 ;  /* 0x0000000000007941 */ /* 0x000fea0003800000 */
.L_x_158:
        /* <DEDUP_REMOVED lines=9> */
[----:B------:R-:W-:Y:S01]  /*3760*/  ULDC.64 UR4, c[0x0][0x218] ;  /* 0x0000860000047ab9 */ /* 0x000fe20000000a00 */
[----:B--2---:R-:W-:-:S03]  /*3770*/  MOV R9, R2 ;  /* 0x0000000200097202 */ /* 0x004fc60000000f00 */
        /* <DEDUP_REMOVED lines=12> */
.L_x_161:
[----:B------:R-:W-:Y:S05]  /*3840*/  BSYNC B0 ;  /* 0x0000000000007941 */ /* 0x000fea0003800000 */
.L_x_160:
        /* <DEDUP_REMOVED lines=23> */
.L_x_163:
[----:B------:R-:W-:Y:S05]  /*39c0*/  BSYNC B0 ;  /* 0x0000000000007941 */ /* 0x000fea0003800000 */
.L_x_162:
[----:B--2---:R-:W2:Y:S01]  /*39d0*/  LDL R4, [R1] ;  /* 0x0000000001047983 */ /* 0x004ea20000100800 */
[----:B------:R-:W-:Y:S01]  /*39e0*/  ISETP.NE.AND P3, PT, R16, RZ, PT ;  /* 0x000000ff1000720c */ /* 0x000fe20003f65270 */
[----:B------:R-:W-:Y:S01]  /*39f0*/  IMAD.MOV.U32 R206, RZ, RZ, 0x7f800000 ;  /* 0x7f800000ffce7424 */ /* 0x000fe200078e00ff */
[----:B------:R-:W-:Y:S01]  /*3a00*/  ISETP.NE.AND P0, PT, R14, RZ, PT ;  /* 0x000000ff0e00720c */ /* 0x000fe20003f05270 */
[----:B------:R-:W0:Y:S01]  /*3a10*/  LDGDEPBAR ;  /* 0x00000000000079af */ /* 0x000e220000000000 */
[----:B------:R-:W-:Y:S02]  /*3a20*/  IMAD.MOV.U32 R207, RZ, RZ, 0x7f800000 ;  /* 0x7f800000ffcf7424 */ /* 0x000fe400078e00ff */
[----:B------:R-:W-:Y:S01]  /*3a30*/  IMAD.MOV.U32 R208, RZ, RZ, 0x7f800000 ;  /* 0x7f800000ffd07424 */ /* 0x000fe200078e00ff */
[----:B------:R2:W5:Y:S01]  /*3a40*/  @!P5 LDG.E R206, desc[UR12][R12.64] ;  /* 0x0000000c0cced981 */ /* 0x000562000c1e1900 */
[----:B------:R-:W-:Y:S02]  /*3a50*/  IMAD.MOV.U32 R205, RZ, RZ, 0x7f800000 ;  /* 0x7f800000ffcd7424 */ /* 0x000fe400078e00ff */
[----:B------:R-:W-:Y:S01]  /*3a60*/  IMAD.X R7, R15, 0x1, R213, P1 ;  /* 0x000000010f077824 */ /* 0x000fe200008e06d5 */
[----:B-1--4-:R-:W-:Y:S01]  /*3a70*/  LEA.HI R0, R23, R42, RZ, 0x4 ;  /* 0x0000002a17007211 */ /* 0x012fe200078f20ff */
[----:B------:R-:W-:Y:S01]  /*3a80*/  IMAD R136, R178, 0x2, R177 ;  /* 0x00000002b2887824 */ /* 0x000fe200078e02b1 */
[----:B------:R-:W-:Y:S01]  /*3a90*/  ULDC UR4, c[0x0][0x2d0] ;  /* 0x0000b40000047ab9 */ /* 0x000fe20000000800 */
[C---:B------:R-:W-:Y:S01]  /*3aa0*/  IMAD.SHL.U32 R218, R226.reuse, 0x10, RZ ;  /* 0x00000010e2da7824 */ /* 0x040fe200078e00ff */
[----:B------:R1:W5:Y:S01]  /*3ab0*/  @!P2 LDG.E R207, desc[UR12][R6.64] ;  /* 0x0000000c06cfa981 */ /* 0x000362000c1e1900 */
[----:B------:R-:W-:Y:S01]  /*3ac0*/  IMAD.SHL.U32 R217, R226, 0x8, RZ ;  /* 0x00000008e2d97824 */ /* 0x000fe200078e00ff */
[----:B------:R-:W4:Y:S01]  /*3ad0*/  LDC R209, c[0x0][0x394] ;  /* 0x0000e500ffd17b82 */ /* 0x000f220000000800 */
[----:B------:R-:W-:Y:S01]  /*3ae0*/  VIADD R167, R175, 0x1000 ;  /* 0x00001000afa77836 */ /* 0x000fe20000000000 */
[----:B------:R1:W5:Y:S01]  /*3af0*/  @!P3 LDG.E R208, desc[UR12][R6.64+0x20] ;  /* 0x0000200c06d0b981 */ /* 0x000362000c1e1900 */
[----:B------:R-:W-:Y:S01]  /*3b00*/  IMAD.MOV.U32 R173, RZ, RZ, 0x20 ;  /* 0x00000020ffad7424 */ /* 0x000fe200078e00ff */
[----:B------:R-:W-:Y:S01]  /*3b10*/  LOP3.LUT R250, R250, 0xfffffff7, RZ, 0xc0, !PT ;  /* 0xfffffff7fafa7812 */ /* 0x000fe200078ec0ff */
[----:B------:R-:W-:Y:S01]  /*3b20*/  IMAD.MOV.U32 R165, RZ, RZ, 0x40 ;  /* 0x00000040ffa57424 */ /* 0x000fe200078e00ff */
[----:B------:R1:W5:Y:S01]  /*3b30*/  @!P0 LDG.E R205, desc[UR12][R6.64+0x80] ;  /* 0x0000800c06cd8981 */ /* 0x000362000c1e1900 */
[----:B------:R-:W-:Y:S01]  /*3b40*/  IMAD R230, R226, 0x18, RZ ;  /* 0x00000018e2e67824 */ /* 0x000fe200078e02ff */
[----:B------:R-:W-:Y:S01]  /*3b50*/  SHF.L.U64.HI R236, R238, 0x2, R17 ;  /* 0x00000002eeec7819 */ /* 0x000fe20000010211 */
[----:B------:R-:W-:Y:S01]  /*3b60*/  IMAD.SHL.U32 R229, R226, 0x20, RZ ;  /* 0x00000020e2e57824 */ /* 0x000fe200078e00ff */
[----:B------:R-:W-:-:S04]  /*3b70*/  DEPBAR.LE SB0, 0x1 ;  /* 0x000080400000791a */ /* 0x000fc80000000000 */
[----:B------:R-:W-:Y:S01]  /*3b80*/  BAR.SYNC.DEFER_BLOCKING 0x0 ;  /* 0x0000000000007b1d */ /* 0x000fe20000010000 */
[----:B------:R-:W-:Y:S01]  /*3b90*/  LOP3.LUT R0, R0, 0xfffffff0, RZ, 0xc0, !PT ;  /* 0xfffffff000007812 */ /* 0x000fe200078ec0ff */
[----:B------:R-:W-:Y:S01]  /*3ba0*/  VIADD R239, R218, 0x20 ;  /* 0x00000020daef7836 */ /* 0x000fe20000000000 */
[----:B------:R-:W-:-:S03]  /*3bb0*/  ISETP.NE.AND P3, PT, R21, RZ, PT ;  /* 0x000000ff1500720c */ /* 0x000fc60003f65270 */
[----:B------:R-:W-:Y:S01]  /*3bc0*/  IMAD.IADD R0, R42, 0x1, -R0 ;  /* 0x000000012a007824 */ /* 0x000fe200078e0a00 */
[----:B------:R-:W-:Y:S01]  /*3bd0*/  CS2R R94, SRZ ;  /* 0x00000000005e7805 */ /* 0x000fe2000001ff00 */
[C---:B------:R-:W-:Y:S01]  /*3be0*/  IMAD R228, R226.reuse, 0x28, RZ ;  /* 0x00000028e2e47824 */ /* 0x040fe200078e02ff */
[----:B------:R-:W-:Y:S01]  /*3bf0*/  CS2R R92, SRZ ;  /* 0x00000000005c7805 */ /* 0x000fe2000001ff00 */
[----:B------:R-:W-:Y:S01]  /*3c00*/  IMAD R227, R226, 0x30, RZ ;  /* 0x00000030e2e37824 */ /* 0x000fe200078e02ff */
[----:B------:R-:W-:Y:S01]  /*3c10*/  SHF.R.S32.HI R2, RZ, 0x1f, R0 ;  /* 0x0000001fff027819 */ /* 0x000fe20000011400 */
[----:B------:R-:W-:Y:S01]  /*3c20*/  IMAD.MOV R225, RZ, RZ, -R225 ;  /* 0x000000ffffe17224 */ /* 0x000fe200078e0ae1 */
[----:B------:R-:W-:Y:S01]  /*3c30*/  CS2R R98, SRZ ;  /* 0x0000000000627805 */ /* 0x000fe2000001ff00 */
[----:B------:R-:W-:Y:S01]  /*3c40*/  IMAD.SHL.U32 R237, R238, 0x4, RZ ;  /* 0x00000004eeed7824 */ /* 0x000fe200078e00ff */
[----:B------:R-:W-:Y:S01]  /*3c50*/  CS2R R96, SRZ ;  /* 0x0000000000607805 */ /* 0x000fe2000001ff00 */
[----:B------:R-:W-:Y:S01]  /*3c60*/  IMAD R174, R178, 0x2, R177 ;  /* 0x00000002b2ae7824 */ /* 0x000fe200078e02b1 */
[----:B------:R-:W-:-:S02]  /*3c70*/  CS2R R90, SRZ ;  /* 0x00000000005a7805 */ /* 0x000fc4000001ff00 */
[----:B------:R-:W-:Y:S02]  /*3c80*/  CS2R R88, SRZ ;  /* 0x0000000000587805 */ /* 0x000fe4000001ff00 */
[----:B------:R-:W-:Y:S02]  /*3c90*/  CS2R R86, SRZ ;  /* 0x0000000000567805 */ /* 0x000fe4000001ff00 */
[----:B------:R-:W-:Y:S02]  /*3ca0*/  CS2R R84, SRZ ;  /* 0x0000000000547805 */ /* 0x000fe4000001ff00 */
[----:B------:R-:W-:Y:S02]  /*3cb0*/  CS2R R78, SRZ ;  /* 0x00000000004e7805 */ /* 0x000fe4000001ff00 */
[----:B------:R-:W-:Y:S02]  /*3cc0*/  CS2R R76, SRZ ;  /* 0x00000000004c7805 */ /* 0x000fe4000001ff00 */
[----:B------:R-:W-:Y:S01]  /*3cd0*/  CS2R R82, SRZ ;  /* 0x0000000000527805 */ /* 0x000fe2000001ff00 */
[----:B------:R1:W1:Y:S01]  /*3ce0*/  LDSM.16.M88.4 R132, [R136+0xa000] ;  /* 0x00a000008884783b */ /* 0x0002620000000200 */
[----:B------:R-:W-:-:S02]  /*3cf0*/  CS2R R80, SRZ ;  /* 0x0000000000507805 */ /* 0x000fc4000001ff00 */
[----:B------:R-:W-:Y:S02]  /*3d00*/  CS2R R74, SRZ ;  /* 0x00000000004a7805 */ /* 0x000fe4000001ff00 */
[----:B------:R-:W-:Y:S01]  /*3d10*/  CS2R R72, SRZ ;  /* 0x0000000000487805 */ /* 0x000fe2000001ff00 */
[----:B------:R-:W1:Y:S01]  /*3d20*/  LDSM.16.M88.4 R136, [R136+0xa800] ;  /* 0x00a800008888783b */ /* 0x000e620000000200 */
[----:B------:R-:W-:Y:S02]  /*3d30*/  CS2R R70, SRZ ;  /* 0x0000000000467805 */ /* 0x000fe4000001ff00 */
[----:B------:R-:W-:Y:S02]  /*3d40*/  CS2R R68, SRZ ;  /* 0x0000000000447805 */ /* 0x000fe4000001ff00 */
[----:B------:R-:W-:Y:S01]  /*3d50*/  CS2R R62, SRZ ;  /* 0x00000000003e7805 */ /* 0x000fe2000001ff00 */
[----:B------:R1:W1:Y:S01]  /*3d60*/  LDSM.16.M88.4 R140, [R172] ;  /* 0x00000000ac8c783b */ /* 0x0002620000000200 */
[----:B------:R-:W-:-:S02]  /*3d70*/  CS2R R60, SRZ ;  /* 0x00000000003c7805 */ /* 0x000fc4000001ff00 */
[----:B------:R-:W-:Y:S02]  /*3d80*/  CS2R R66, SRZ ;  /* 0x0000000000427805 */ /* 0x000fe4000001ff00 */
[----:B------:R-:W-:Y:S01]  /*3d90*/  CS2R R64, SRZ ;  /* 0x0000000000407805 */ /* 0x000fe2000001ff00 */
[----:B------:R1:W1:Y:S01]  /*3da0*/  LDSM.16.M88.4 R144, [R172+0x800] ;  /* 0x00080000ac90783b */ /* 0x0002620000000200 */
        /* <DEDUP_REMOVED lines=13> */
[----:B------:R-:W-:Y:S01]  /*3e80*/  CS2R R36, SRZ ;  /* 0x0000000000247805 */ /* 0x000fe2000001ff00 */
[----:B------:R-:W-:Y:S01]  /*3e90*/  IMAD.MOV.U32 R196, RZ, RZ, R183 ;  /* 0x000000ffffc47224 */ /* 0x000fe200078e00b7 */
[----:B------:R1:W1:Y:S01]  /*3ea0*/  LDSM.16.M88.4 R160, [R171+0x800] ;  /* 0x00080000aba0783b */ /* 0x0002620000000200 */
[----:B------:R-:W-:Y:S01]  /*3eb0*/  LEA.HI R2, R2, R0, RZ, 0x3 ;  /* 0x0000000002027211 */ /* 0x000fe200078f18ff */
[----:B------:R-:W-:Y:S01]  /*3ec0*/  ULDC UR5, c[0x0][0x398] ;  /* 0x0000e60000057ab9 */ /* 0x000fe20000000800 */
[----:B------:R-:W-:Y:S02]  /*3ed0*/  ULDC UR6, c[0x0][0x2ec] ;  /* 0x0000bb0000067ab9 */ /* 0x000fe40000000800 */
[----:B------:R-:W-:Y:S01]  /*3ee0*/  LOP3.LUT R2, R2, 0xfffffff8, RZ, 0xc0, !PT ;  /* 0xfffffff802027812 */ /* 0x000fe200078ec0ff */
[----:B------:R-:W-:-:S04]  /*3ef0*/  IMAD.IADD R249, R217, 0x1, R239 ;  /* 0x00000001d9f97824 */ /* 0x000fc800078e02ef */
[----:B------:R-:W-:Y:S02]  /*3f00*/  IMAD.IADD R234, R0, 0x1, -R2 ;  /* 0x0000000100ea7824 */ /* 0x000fe400078e0a02 */
[----:B------:R-:W-:-:S03]  /*3f10*/  IMAD.IADD R223, R217, 0x1, R249 ;  /* 0x00000001d9df7824 */ /* 0x000fc600078e02f9 */
[C---:B------:R-:W-:Y:S01]  /*3f20*/  LOP3.LUT P1, RZ, R234.reuse, 0x4, RZ, 0xc0, !PT ;  /* 0x00000004eaff7812 */ /* 0x040fe2000782c0ff */
[----:B------:R-:W-:Y:S01]  /*3f30*/  IMAD.IADD R0, R219, 0x1, R212 ;  /* 0x00000001db007824 */ /* 0x000fe200078e02d4 */
[----:B------:R-:W-:Y:S01]  /*3f40*/  LOP3.LUT P0, RZ, R234, 0x2, RZ, 0xc0, !PT ;  /* 0x00000002eaff7812 */ /* 0x000fe2000780c0ff */
[----:B------:R-:W-:Y:S01]  /*3f50*/  IMAD.IADD R222, R217, 0x1, R223 ;  /* 0x00000001d9de7824 */ /* 0x000fe200078e02df */
[----:B------:R-:W-:Y:S02]  /*3f60*/  SEL R167, R167, R175, !P3 ;  /* 0x000000afa7a77207 */ /* 0x000fe40005800000 */
[----:B------:R-:W-:Y:S01]  /*3f70*/  IADD3 R0, -R186, 0x80, R0 ;  /* 0x00000080ba007810 */ /* 0x000fe20007ffe100 */
[----:B------:R-:W-:Y:S01]  /*3f80*/  IMAD.IADD R221, R217, 0x1, R222 ;  /* 0x00000001d9dd7824 */ /* 0x000fe200078e02de */
[----:B------:R-:W-:Y:S01]  /*3f90*/  SEL R173, R173, 0xffffffe0, !P0 ;  /* 0xffffffe0adad7807 */ /* 0x000fe20004000000 */
[----:B------:R-:W-:Y:S01]  /*3fa0*/  IMAD R226, R226, 0x38, RZ ;  /* 0x00000038e2e27824 */ /* 0x000fe200078e02ff */
[----:B------:R-:W-:Y:S01]  /*3fb0*/  CS2R R42, SRZ ;  /* 0x00000000002a7805 */ /* 0x000fe2000001ff00 */
[----:B------:R-:W-:Y:S01]  /*3fc0*/  VIADD R235, R0, -UR10 ;  /* 0x8000000a00eb7c36 */ /* 0x000fe20008000000 */
[----:B------:R-:W-:Y:S01]  /*3fd0*/  SEL R165, R165, 0xffffffc0, !P1 ;  /* 0xffffffc0a5a57807 */ /* 0x000fe20004800000 */
[----:B------:R-:W-:Y:S01]  /*3fe0*/  IMAD R167, R167, 0x2, R177 ;  /* 0x00000002a7a77824 */ /* 0x000fe200078e02b1 */
[----:B------:R-:W-:Y:S01]  /*3ff0*/  @P1 LOP3.LUT R250, R250, 0x8, RZ, 0xfc, !PT ;  /* 0x00000008fafa1812 */ /* 0x000fe200078efcff */
[----:B------:R-:W-:-:S02]  /*4000*/  IMAD.IADD R224, R217, 0x1, R221 ;  /* 0x00000001d9e07824 */ /* 0x000fc400078e02dd */
[----:B------:R-:W-:Y:S02]  /*4010*/  IMAD.IADD R168, R169, 0x1, R173 ;  /* 0x00000001a9a87824 */ /* 0x000fe400078e02ad */
[----:B--2---:R-:W-:-:S05]  /*4020*/  VIADD R2, R4, 0x1000 ;  /* 0x0000100004027836 */ /* 0x004fca0000000000 */
[----:B------:R-:W-:-:S05]  /*4030*/  SEL R2, R2, R4, !P3 ;  /* 0x0000000402027207 */ /* 0x000fca0005800000 */
[----:B-1--4-:R-:W-:-:S07]  /*4040*/  IMAD R166, R2, 0x2, R177 ;  /* 0x0000000202a67824 */ /* 0x012fce00078e02b1 */
.L_x_168:
[----:B------:R-:W0:Y:S01]  /*4050*/  LDGDEPBAR ;  /* 0x00000000000079af */ /* 0x000e220000000000 */
[----:B------:R-:W-:Y:S01]  /*4060*/  IADD3 R4, P0, R237, R216, RZ ;  /* 0x000000d8ed047210 */ /* 0x000fe20007f1e0ff */
[C---:B------:R-:W-:Y:S01]  /*4070*/  IMAD.IADD R124, R167.reuse, 0x1, R165 ;  /* 0x00000001a77c7824 */ /* 0x040fe200078e02a5 */
[----:B------:R-:W-:Y:S03]  /*4080*/  IADD3 R0, R167, R173, RZ ;  /* 0x000000ada7007210 */ /* 0x000fe60007ffe0ff */
[----:B------:R-:W-:Y:S01]  /*4090*/  IMAD.X R5, R236, 0x1, R215, P0 ;  /* 0x00000001ec057824 */ /* 0x000fe200000e06d7 */
[----:B------:R-:W-:Y:S04]  /*40a0*/  DEPBAR.LE SB0, 0x0 ;  /* 0x000080000000791a */ /* 0x000fe80000000000 */
[----:B------:R-:W-:Y:S06]  /*40b0*/  BAR.SYNC.DEFER_BLOCKING 0x0 ;  /* 0x0000000000007b1d */ /* 0x000fec0000010000 */
[----:B-----5:R-:W5:Y:S04]  /*40c0*/  LDG.E R182, desc[UR12][R4.64] ;  /* 0x0000000c04b67981 */ /* 0x020f68000c1e1900 */
[----:B------:R-:W5:Y:S04]  /*40d0*/  LDG.E R181, desc[UR12][R4.64+0x20] ;  /* 0x0000200c04b57981 */ /* 0x000f68000c1e1900 */
[----:B------:R-:W5:Y:S04]  /*40e0*/  LDG.E R180, desc[UR12][R4.64+0x80] ;  /* 0x0000800c04b47981 */ /* 0x000f68000c1e1900 */
[----:B------:R1:W5:Y:S04]  /*40f0*/  LDG.E R179, desc[UR12][R4.64+0xa0] ;  /* 0x0000a00c04b37981 */ /* 0x000368000c1e1900 */
[----:B------:R-:W-:Y:S04]  /*4100*/  LDSM.16.M88.4 R32, [R167] ;  /* 0x00000000a720783b */ /* 0x000fe80000000200 */
[----:B------:R-:W1:Y:S04]  /*4110*/  LDSM.16.M88.4 R16, [R174+0x6000] ;  /* 0x00600000ae10783b */ /* 0x000e680000000200 */
[----:B------:R-:W2:Y:S04]  /*4120*/  LDSM.16.M88.4 R28, [R167+0x1000] ;  /* 0x00100000a71c783b */ /* 0x000ea80000000200 */
[----:B------:R-:W4:Y:S04]  /*4130*/  LDSM.16.M88.4 R100, [R174+0x6800] ;  /* 0x00680000ae64783b */ /* 0x000f280000000200 */
[----:B------:R-:W-:Y:S04]  /*4140*/  LDSM.16.M88.4 R104, [R0] ;  /* 0x000000000068783b */ /* 0x000fe80000000200 */
[----:B------:R-:W3:Y:S04]  /*4150*/  LDSM.16.M88.4 R108, [R172+-0x4000] ;  /* 0xffc00000ac6c783b */ /* 0x000ee80000000200 */
[----:B------:R2:W3:Y:S04]  /*4160*/  LDSM.16.M88.4 R112, [R0+0x1000] ;  /* 0x001000000070783b */ /* 0x0004e80000000200 */
[----:B------:R-:W3:Y:S04]  /*4170*/  LDSM.16.M88.4 R116, [R172+-0x3800] ;  /* 0xffc80000ac74783b */ /* 0x000ee80000000200 */
[----:B------:R-:W-:Y:S04]  /*4180*/  LDSM.16.M88.4 R120, [R170+-0x4000] ;  /* 0xffc00000aa78783b */ /* 0x000fe80000000200 */
[----:B------:R-:W-:Y:S01]  /*4190*/  LDSM.16.M88.4 R128, [R170+-0x3800] ;  /* 0xffc80000aa80783b */ /* 0x000fe20000000200 */
[-C--:B-1----:R-:W-:Y:S03]  /*41a0*/  HMMA.16816.F32.BF16 R4, R32, R16.reuse, RZ ;  /* 0x000000102004723c */ /* 0x082fe600000418ff */
[----:B--2---:R-:W-:Y:S03]  /*41b0*/  IADD3 R0, R0, R165, RZ ;  /* 0x000000a500007210 */ /* 0x004fe60007ffe0ff */
[C---:B------:R-:W-:Y:S06]  /*41c0*/  HMMA.16816.F32.BF16 R8, R28.reuse, R16, RZ ;  /* 0x000000101c08723c */ /* 0x040fec00000418ff */
[-C--:B------:R-:W-:Y:S06]  /*41d0*/  HMMA.16816.F32.BF16 R12, R28, R18.reuse, RZ ;  /* 0x000000121c0c723c */ /* 0x080fec00000418ff */
[C---:B------:R-:W-:Y:S06]  /*41e0*/  HMMA.16816.F32.BF16 R16, R32.reuse, R18, RZ ;  /* 0x000000122010723c */ /* 0x040fec00000418ff */
[-C--:B----4-:R-:W-:Y:S06]  /*41f0*/  HMMA.16816.F32.BF16 R20, R32, R100.reuse, RZ ;  /* 0x000000642014723c */ /* 0x090fec00000418ff */
[C---:B------:R-:W-:Y:S06]  /*4200*/  HMMA.16816.F32.BF16 R24, R28.reuse, R100, RZ ;  /* 0x000000641c18723c */ /* 0x040fec00000418ff */
[-C--:B------:R-:W-:Y:S06]  /*4210*/  HMMA.16816.F32.BF16 R28, R28, R102.reuse, RZ ;  /* 0x000000661c1c723c */ /* 0x080fec00000418ff */
[----:B------:R-:W-:Y:S01]  /*4220*/  HMMA.16816.F32.BF16 R32, R32, R102, RZ ;  /* 0x000000662020723c */ /* 0x000fe200000418ff */
[----:B------:R-:W1:Y:S04]  /*4230*/  LDSM.16.M88.4 R100, [R124] ;  /* 0x000000007c64783b */ /* 0x000e680000000200 */
[----:B------:R-:W2:Y:S01]  /*4240*/  LDSM.16.M88.4 R124, [R124+0x1000] ;  /* 0x001000007c7c783b */ /* 0x000ea20000000200 */
[-C--:B---3--:R-:W-:Y:S06]  /*4250*/  HMMA.16816.F32.BF16 R4, R104, R108.reuse, R4 ;  /* 0x0000006c6804723c */ /* 0x088fec0000041804 */
[C---:B------:R-:W-:Y:S06]  /*4260*/  HMMA.16816.F32.BF16 R8, R112.reuse, R108, R8 ;  /* 0x0000006c7008723c */ /* 0x040fec0000041808 */
[-C--:B------:R-:W-:Y:S06]  /*4270*/  HMMA.16816.F32.BF16 R12, R112, R110.reuse, R12 ;  /* 0x0000006e700c723c */ /* 0x080fec000004180c */
[C---:B------:R-:W-:Y:S01]  /*4280*/  HMMA.16816.F32.BF16 R16, R104.reuse, R110, R16 ;  /* 0x0000006e6810723c */ /* 0x040fe20000041810 */
[----:B------:R-:W-:Y:S05]  /*4290*/  LDSM.16.M88.4 R108, [R171+-0x4000] ;  /* 0xffc00000ab6c783b */ /* 0x000fea0000000200 */
[-C--:B------:R-:W-:Y:S06]  /*42a0*/  HMMA.16816.F32.BF16 R20, R104, R116.reuse, R20 ;  /* 0x000000746814723c */ /* 0x080fec0000041814 */
[C---:B------:R-:W-:Y:S06]  /*42b0*/  HMMA.16816.F32.BF16 R24, R112.reuse, R116, R24 ;  /* 0x000000747018723c */ /* 0x040fec0000041818 */
[-C--:B------:R-:W-:Y:S01]  /*42c0*/  HMMA.16816.F32.BF16 R28, R112, R118.reuse, R28 ;  /* 0x00000076701c723c */ /* 0x080fe2000004181c */
[----:B------:R-:W-:Y:S05]  /*42d0*/  LDSM.16.M88.4 R112, [R0+0x1000] ;  /* 0x001000000070783b */ /* 0x000fea0000000200 */
[----:B------:R-:W-:Y:S01]  /*42e0*/  HMMA.16816.F32.BF16 R32, R104, R118, R32 ;  /* 0x000000766820723c */ /* 0x000fe20000041820 */
[----:B------:R-:W3:Y:S04]  /*42f0*/  LDSM.16.M88.4 R104, [R0] ;  /* 0x000000000068783b */ /* 0x000ee80000000200 */
[----:B------:R-:W4:Y:S01]  /*4300*/  LDSM.16.M88.4 R116, [R171+-0x3800] ;  /* 0xffc80000ab74783b */ /* 0x000f220000000200 */
[-C--:B-1----:R-:W-:Y:S06]  /*4310*/  HMMA.16816.F32.BF16 R4, R100, R120.reuse, R4 ;  /* 0x000000786404723c */ /* 0x082fec0000041804 */
[C---:B--2---:R-:W-:Y:S06]  /*4320*/  HMMA.16816.F32.BF16 R8, R124.reuse, R120, R8 ;  /* 0x000000787c08723c */ /* 0x044fec0000041808 */
[-C--:B------:R-:W-:Y:S05]  /*4330*/  HMMA.16816.F32.BF16 R12, R124, R122.reuse, R12 ;  /* 0x0000007a7c0c723c */ /* 0x080fea000004180c */
[----:B------:R-:W-:Y:S01]  /*4340*/  MOV R120, R185 ;  /* 0x000000b900787202 */ /* 0x000fe20000000f00 */
[C---:B------:R-:W-:Y:S05]  /*4350*/  HMMA.16816.F32.BF16 R16, R100.reuse, R122, R16 ;  /* 0x0000007a6410723c */ /* 0x040fea0000041810 */
[----:B------:R-:W-:Y:S01]  /*4360*/  IMAD.MOV.U32 R121, RZ, RZ, R184 ;  /* 0x000000ffff797224 */ /* 0x000fe200078e00b8 */
[-C--:B------:R-:W-:Y:S06]  /*4370*/  HMMA.16816.F32.BF16 R20, R100, R128.reuse, R20 ;  /* 0x000000806414723c */ /* 0x080fec0000041814 */
[C---:B------:R-:W-:Y:S06]  /*4380*/  HMMA.16816.F32.BF16 R24, R124.reuse, R128, R24 ;  /* 0x000000807c18723c */ /* 0x040fec0000041818 */
[-C--:B------:R-:W-:Y:S06]  /*4390*/  HMMA.16816.F32.BF16 R28, R124, R130.reuse, R28 ;  /* 0x000000827c1c723c */ /* 0x080fec000004181c */
[----:B------:R-:W-:Y:S06]  /*43a0*/  HMMA.16816.F32.BF16 R32, R100, R130, R32 ;  /* 0x000000826420723c */ /* 0x000fec0000041820 */
[-C--:B---3--:R-:W-:Y:S05]  /*43b0*/  HMMA.16816.F32.BF16 R4, R104, R108.reuse, R4 ;  /* 0x0000006c6804723c */ /* 0x088fea0000041804 */
[----:B------:R-:W-:Y:S01]  /*43c0*/  IMAD.SHL.U32 R100, R187, 0x40, RZ ;  /* 0x00000040bb647824 */ /* 0x000fe200078e00ff */
[C---:B------:R-:W-:Y:S04]  /*43d0*/  HMMA.16816.F32.BF16 R8, R112.reuse, R108, R8 ;  /* 0x0000006c7008723c */ /* 0x040fe80000041808 */
[----:B------:R-:W-:Y:S02]  /*43e0*/  ISETP.GE.AND P0, PT, R100, R235, PT ;  /* 0x000000eb6400720c */ /* 0x000fe40003f06270 */
[-C--:B------:R-:W-:Y:S06]  /*43f0*/  HMMA.16816.F32.BF16 R12, R112, R110.reuse, R12 ;  /* 0x0000006e700c723c */ /* 0x080fec000004180c */
[C---:B------:R-:W-:Y:S06]  /*4400*/  HMMA.16816.F32.BF16 R16, R104.reuse, R110, R16 ;  /* 0x0000006e6810723c */ /* 0x040fec0000041810 */
[-C--:B----4-:R-:W-:Y:S06]  /*4410*/  HMMA.16816.F32.BF16 R20, R104, R116.reuse, R20 ;  /* 0x000000746814723c */ /* 0x090fec0000041814 */
[C---:B------:R-:W-:Y:S06]  /*4420*/  HMMA.16816.F32.BF16 R24, R112.reuse, R116, R24 ;  /* 0x000000747018723c */ /* 0x040fec0000041818 */
[-C--:B------:R-:W-:Y:S01]  /*4430*/  HMMA.16816.F32.BF16 R28, R112, R118.reuse, R28 ;  /* 0x00000076701c723c */ /* 0x080fe2000004181c */
[----:B------:R-:W1:Y:S05]  /*4440*/  LDC R112, c[0x0][0x394] ;  /* 0x0000e500ff707b82 */ /* 0x000e6a0000000800 */
[----:B------:R-:W-:Y:S01]  /*4450*/  HMMA.16816.F32.BF16 R32, R104, R118, R32 ;  /* 0x000000766820723c */ /* 0x000fe20000041820 */
[----:B------:R-:W-:Y:S11]  /*4460*/  @!UPT UIADD3 URZ, URZ, URZ, URZ ;  /* 0x0000003f3f3ff290 */ /* 0x000ff6000fffe03f */
[----:B------:R-:W-:Y:S01]  /*4470*/  @!UPT UIADD3 URZ, URZ, URZ, URZ ;  /* 0x0000003f3f3ff290 */ /* 0x000fe2000fffe03f */
[----:B------:R-:W-:Y:S11]  /*4480*/  @!P0 BRA `(.L_x_164) ;  /* 0x0000000000248947 */ /* 0x000ff60003800000 */
[----:B------:R-:W-:Y:S01]  /*4490*/  IADD3 R2, R100, 0x40, RZ ;  /* 0x0000004064027810 */ /* 0x000fe20007ffe0ff */
[C---:B------:R-:W-:Y:S02]  /*44a0*/  IMAD.IADD R0, R219.reuse, 0x1, R212 ;  /* 0x00000001db007824 */ /* 0x040fe400078e02d4 */
[----:B------:R-:W-:Y:S02]  /*44b0*/  VIADD R101, R219, 0x80 ;  /* 0x00000080db657836 */ /* 0x000fe40000000000 */
[----:B-1----:R-:W-:Y:S01]  /*44c0*/  IMAD.MOV.U32 R112, RZ, RZ, R209 ;  /* 0x000000ffff707224 */ /* 0x002fe200078e00d1 */
[----:B------:R-:W-:Y:S02]  /*44d0*/  IADD3 R0, R209, R0, -R186 ;  /* 0x00000000d1007210 */ /* 0x000fe40007ffe8ba */
[----:B------:R-:W-:Y:S02]  /*44e0*/  ISETP.LT.AND P0, PT, R101, R186, PT ;  /* 0x000000ba6500720c */ /* 0x000fe40003f01270 */
[----:B------:R-:W-:Y:S11]  /*44f0*/  ISETP.GE.AND P1, PT, R2, R0, PT ;  /* 0x000000000200720c */ /* 0x000ff60003f26270 */
[----:B------:R-:W-:Y:S02]  /*4500*/  @!UPT UIADD3 URZ, URZ, URZ, URZ ;  /* 0x0000003f3f3ff290 */ /* 0x000fe4000fffe03f */
[----:B------:R-:W-:Y:S05]  /*4510*/  @!P1 BRA P0, `(.L_x_165) ;  /* 0x00000008000c9947 */ /* 0x000fea0000000000 */
.L_x_164:
[----:B------:R-:W-:Y:S01]  /*4520*/  IADD3 R102, R186, 0x1, -R212 ;  /* 0x00000001ba667810 */ /* 0x000fe20007ffe8d4 */
[----:B------:R-:W-:Y:S01]  /*4530*/  IMAD.IADD R100, R238, 0x1, R100 ;  /* 0x00000001ee647824 */ /* 0x000fe200078e0264 */
[----:B-1----:R-:W-:Y:S01]  /*4540*/  IADD3 R111, -R112, R186, -R212 ;  /* 0x000000ba706f7210 */ /* 0x002fe20007ffe9d4 */
[----:B------:R-:W-:Y:S02]  /*4550*/  IMAD R0, R233, 0x80, R243 ;  /* 0x00000080e9007824 */ /* 0x000fe400078e02f3 */
[----:B------:R-:W-:Y:S01]  /*4560*/  VIADD R102, R102, UR5 ;  /* 0x0000000566667c36 */ /* 0x000fe20008000000 */
[-C--:B------:R-:W-:Y:S01]  /*4570*/  VIADDMNMX R2, R111, R100.reuse, RZ, !PT ;  /* 0x000000646f027246 */ /* 0x080fe200078001ff */
[C---:B------:R-:W-:Y:S02]  /*4580*/  VIADD R110, R0.reuse, 0x1 ;  /* 0x00000001006e7836 */ /* 0x040fe40000000000 */
[----:B------:R-:W-:Y:S01]  /*4590*/  VIADD R109, R0, 0x8 ;  /* 0x00000008006d7836 */ /* 0x000fe20000000000 */
[----:B------:R-:W-:Y:S01]  /*45a0*/  VIADDMNMX R101, R102, R100, R186, PT ;  /* 0x0000006466657246 */ /* 0x000fe200038001ba */
[----:B------:R-:W-:Y:S01]  /*45b0*/  VIADD R108, R0, 0x9 ;  /* 0x00000009006c7836 */ /* 0x000fe20000000000 */
[-C--:B------:R-:W-:Y:S01]  /*45c0*/  ISETP.GE.AND P0, PT, R110, R2.reuse, PT ;  /* 0x000000026e00720c */ /* 0x080fe20003f06270 */
[C---:B------:R-:W-:Y:S01]  /*45d0*/  VIADD R107, R0.reuse, 0x10 ;  /* 0x00000010006b7836 */ /* 0x040fe20000000000 */
[CC--:B------:R-:W-:Y:S01]  /*45e0*/  ISETP.GE.AND P1, PT, R0.reuse, R2.reuse, PT ;  /* 0x000000020000720c */ /* 0x0c0fe20003f26270 */
[----:B------:R-:W-:Y:S01]  /*45f0*/  VIADD R106, R0, 0x11 ;  /* 0x00000011006a7836 */ /* 0x000fe20000000000 */
[-C--:B------:R-:W-:Y:S01]  /*4600*/  ISETP.GE.OR P0, PT, R110, R101.reuse, !P0 ;  /* 0x000000656e00720c */ /* 0x080fe20004706670 */
[C---:B------:R-:W-:Y:S01]  /*4610*/  VIADD R105, R0.reuse, 0x18 ;  /* 0x0000001800697836 */ /* 0x040fe20000000000 */
[-C--:B------:R-:W-:Y:S01]  /*4620*/  ISETP.GE.AND P5, PT, R109, R2.reuse, PT ;  /* 0x000000026d00720c */ /* 0x080fe20003fa6270 */
[----:B------:R-:W-:Y:S01]  /*4630*/  VIADD R104, R0, 0x19 ;  /* 0x0000001900687836 */ /* 0x000fe20000000000 */
[----:B------:R-:W-:Y:S01]  /*4640*/  FSEL R5, R5, -INF , !P0 ;  /* 0xff80000005057808 */ /* 0x000fe20004000000 */
[----:B------:R-:W-:Y:S01]  /*4650*/  VIADD R103, R100, 0x20 ;  /* 0x0000002064677836 */ /* 0x000fe20000000000 */
[-C--:B------:R-:W-:Y:S01]  /*4660*/  ISETP.GE.AND P6, PT, R108, R2.reuse, PT ;  /* 0x000000026c00720c */ /* 0x080fe20003fc6270 */
[----:B------:R-:W-:Y:S01]  /*4670*/  VIADD R113, R100, 0x28 ;  /* 0x0000002864717836 */ /* 0x000fe20000000000 */
[-C--:B------:R-:W-:Y:S01]  /*4680*/  ISETP.GE.AND P4, PT, R107, R2.reuse, PT ;  /* 0x000000026b00720c */ /* 0x080fe20003f86270 */
[----:B------:R-:W-:Y:S01]  /*4690*/  IMAD.MOV.U32 R209, RZ, RZ, R112 ;  /* 0x000000ffffd17224 */ /* 0x000fe200078e0070 */
[-C--:B------:R-:W-:Y:S02]  /*46a0*/  ISETP.GE.AND P3, PT, R106, R2.reuse, PT ;  /* 0x000000026a00720c */ /* 0x080fe40003f66270 */
[-C--:B------:R-:W-:Y:S02]  /*46b0*/  ISETP.GE.AND P2, PT, R105, R2.reuse, PT ;  /* 0x000000026900720c */ /* 0x080fe40003f46270 */
[----:B------:R-:W-:Y:S01]  /*46c0*/  ISETP.GE.AND P0, PT, R104, R2, PT ;  /* 0x000000026800720c */ /* 0x000fe20003f06270 */
[----:B------:R-:W-:Y:S01]  /*46d0*/  VIADD R2, R100, 0x8 ;  /* 0x0000000864027836 */ /* 0x000fe20000000000 */
[-C--:B------:R-:W-:Y:S02]  /*46e0*/  ISETP.GE.OR P1, PT, R0, R101.reuse, !P1 ;  /* 0x000000650000720c */ /* 0x080fe40004f26670 */
[C-C-:B------:R-:W-:Y:S02]  /*46f0*/  IADD3 R114, R102.reuse, 0x8, R100.reuse ;  /* 0x0000000866727810 */ /* 0x140fe40007ffe064 */
[C-C-:B------:R-:W-:Y:S02]  /*4700*/  IADD3 R115, R102.reuse, 0x20, R100.reuse ;  /* 0x0000002066737810 */ /* 0x140fe40007ffe064 */
[----:B------:R-:W-:Y:S02]  /*4710*/  IADD3 R116, R102, 0x28, R100 ;  /* 0x0000002866747810 */ /* 0x000fe40007ffe064 */
[-C--:B------:R-:W-:Y:S02]  /*4720*/  ISETP.GE.OR P0, PT, R104, R101.reuse, !P0 ;  /* 0x000000656800720c */ /* 0x080fe40004706670 */
[----:B------:R-:W-:Y:S02]  /*4730*/  FSEL R4, R4, -INF , !P1 ;  /* 0xff80000004047808 */ /* 0x000fe40004800000 */
[----:B------:R-:W-:Y:S02]  /*4740*/  VIADDMNMX R100, R111, R2, RZ, !PT ;  /* 0x000000026f647246 */ /* 0x000fe400078001ff */
[-C--:B------:R-:W-:Y:S02]  /*4750*/  ISETP.GE.OR P1, PT, R109, R101.reuse, !P5 ;  /* 0x000000656d00720c */ /* 0x080fe40006f26670 */
[-C--:B------:R-:W-:Y:S02]  /*4760*/  ISETP.GE.OR P5, PT, R108, R101.reuse, !P6 ;  /* 0x000000656c00720c */ /* 0x080fe400077a6670 */
[-C--:B------:R-:W-:Y:S02]  /*4770*/  ISETP.GE.OR P4, PT, R107, R101.reuse, !P4 ;  /* 0x000000656b00720c */ /* 0x080fe40006786670 */
[-C--:B------:R-:W-:Y:S02]  /*4780*/  ISETP.GE.OR P3, PT, R106, R101.reuse, !P3 ;  /* 0x000000656a00720c */ /* 0x080fe40005f66670 */
[----:B------:R-:W-:Y:S02]  /*4790*/  ISETP.GE.OR P2, PT, R105, R101, !P2 ;  /* 0x000000656900720c */ /* 0x000fe40005746670 */
[----:B------:R-:W-:Y:S02]  /*47a0*/  P2R R101, PR, RZ, 0x1 ;  /* 0x00000001ff657803 */ /* 0x000fe40000000000 */
[----:B------:R-:W-:Y:S02]  /*47b0*/  VIMNMX R2, R114, R186, PT ;  /* 0x000000ba72027248 */ /* 0x000fe40003fe0100 */
[-C--:B------:R-:W-:Y:S02]  /*47c0*/  ISETP.GE.AND P0, PT, R110, R100.reuse, PT ;  /* 0x000000646e00720c */ /* 0x080fe40003f06270 */
[----:B------:R-:W-:Y:S02]  /*47d0*/  FSEL R16, R16, -INF , !P1 ;  /* 0xff80000010107808 */ /* 0x000fe40004800000 */
[----:B------:R-:W-:Y:S02]  /*47e0*/  ISETP.GE.AND P1, PT, R0, R100, PT ;  /* 0x000000640000720c */ /* 0x000fe40003f26270 */
[----:B------:R-:W-:Y:S02]  /*47f0*/  FSEL R32, R32, -INF , !P2 ;  /* 0xff80000020207808 */ /* 0x000fe40005000000 */
[----:B------:R-:W-:Y:S02]  /*4800*/  FSEL R21, R21, -INF , !P3 ;  /* 0xff80000015157808 */ /* 0x000fe40005800000 */
[----:B------:R-:W-:Y:S02]  /*4810*/  ISETP.GE.OR P0, PT, R110, R2, !P0 ;  /* 0x000000026e00720c */ /* 0x000fe40004706670 */
[----:B------:R-:W-:Y:S02]  /*4820*/  ISETP.GE.AND P2, PT, R105, R100, PT ;  /* 0x000000646900720c */ /* 0x000fe40003f46270 */
[----:B------:R-:W-:Y:S02]  /*4830*/  ISETP.NE.AND P3, PT, R101, RZ, PT ;  /* 0x000000ff6500720c */ /* 0x000fe40003f65270 */
[----:B------:R-:W-:Y:S02]  /*4840*/  FSEL R17, R17, -INF , !P5 ;  /* 0xff80000011117808 */ /* 0x000fe40006800000 */
[----:B------:R-:W-:Y:S02]  /*4850*/  ISETP.GE.OR P1, PT, R0, R2, !P1 ;  /* 0x000000020000720c */ /* 0x000fe40004f26670 */
[----:B------:R-:W-:Y:S02]  /*4860*/  ISETP.GE.AND P5, PT, R109, R100, PT ;  /* 0x000000646d00720c */ /* 0x000fe40003fa6270 */
[----:B------:R-:W-:Y:S02]  /*4870*/  FSEL R7, R7, -INF , !P0 ;  /* 0xff80000007077808 */ /* 0x000fe40004000000 */
[----:B------:R-:W-:Y:S02]  /*4880*/  ISETP.GE.OR P2, PT, R105, R2, !P2 ;  /* 0x000000026900720c */ /* 0x000fe40005746670 */
[----:B------:R-:W-:Y:S02]  /*4890*/  VIADDMNMX R103, R111, R103, RZ, !PT ;  /* 0x000000676f677246 */ /* 0x000fe400078001ff */
[----:B------:R-:W-:Y:S02]  /*48a0*/  FSEL R20, R20, -INF , !P4 ;  /* 0xff80000014147808 */ /* 0x000fe40006000000 */
[----:B------:R-:W-:Y:S02]  /*48b0*/  FSEL R33, R33, -INF , !P3 ;  /* 0xff80000021217808 */ /* 0x000fe40005800000 */
[-C--:B------:R-:W-:Y:S02]  /*48c0*/  ISETP.GE.AND P0, PT, R104, R100.reuse, PT ;  /* 0x000000646800720c */ /* 0x080fe40003f06270 */
[-C--:B------:R-:W-:Y:S02]  /*48d0*/  ISETP.GE.AND P4, PT, R108, R100.reuse, PT ;  /* 0x000000646c00720c */ /* 0x080fe40003f86270 */
[-C--:B------:R-:W-:Y:S02]  /*48e0*/  ISETP.GE.AND P3, PT, R106, R100.reuse, PT ;  /* 0x000000646a00720c */ /* 0x080fe40003f66270 */
[----:B------:R-:W-:Y:S02]  /*48f0*/  FSEL R6, R6, -INF , !P1 ;  /* 0xff80000006067808 */ /* 0x000fe40004800000 */
[----:B------:R-:W-:Y:S02]  /*4900*/  VIADDMNMX R102, R111, R113, RZ, !PT ;  /* 0x000000716f667246 */ /* 0x000fe400078001ff */
[----:B------:R-:W-:Y:S02]  /*4910*/  ISETP.GE.AND P6, PT, R107, R100, PT ;  /* 0x000000646b00720c */ /* 0x000fe40003fc6270 */
[-C--:B------:R-:W-:Y:S02]  /*4920*/  ISETP.GE.OR P1, PT, R109, R2.reuse, !P5 ;  /* 0x000000026d00720c */ /* 0x080fe40006f26670 */
[----:B------:R-:W-:Y:S02]  /*4930*/  P2R R111, PR, RZ, 0x4 ;  /* 0x00000004ff6f7803 */ /* 0x000fe40000000000 */
[----:B------:R-:W-:Y:S02]  /*4940*/  ISETP.GE.OR P0, PT, R104, R2, !P0 ;  /* 0x000000026800720c */ /* 0x000fe40004706670 */
[----:B------:R-:W-:Y:S02]  /*4950*/  VIMNMX R100, R115, R186, PT ;  /* 0x000000ba73647248 */ /* 0x000fe40003fe0100 */
[-C--:B------:R-:W-:Y:S02]  /*4960*/  ISETP.GE.AND P2, PT, R110, R103.reuse, PT ;  /* 0x000000676e00720c */ /* 0x080fe40003f46270 */
[-C--:B------:R-:W-:Y:S02]  /*4970*/  ISETP.GE.OR P4, PT, R108, R2.reuse, !P4 ;  /* 0x000000026c00720c */ /* 0x080fe40006786670 */
[-C--:B------:R-:W-:Y:S02]  /*4980*/  ISETP.GE.OR P5, PT, R106, R2.reuse, !P3 ;  /* 0x000000026a00720c */ /* 0x080fe40005fa6670 */
[----:B------:R-:W-:Y:S02]  /*4990*/  ISETP.GE.OR P6, PT, R107, R2, !P6 ;  /* 0x000000026b00720c */ /* 0x000fe400077c6670 */
[----:B------:R-:W-:Y:S02]  /*49a0*/  FSEL R18, R18, -INF , !P1 ;  /* 0xff80000012127808 */ /* 0x000fe40004800000 */
[-C--:B------:R-:W-:Y:S02]  /*49b0*/  ISETP.GE.AND P3, PT, R0, R103.reuse, PT ;  /* 0x000000670000720c */ /* 0x080fe40003f66270 */
[----:B------:R-:W-:Y:S02]  /*49c0*/  VIMNMX R2, R116, R186, PT ;  /* 0x000000ba74027248 */ /* 0x000fe40003fe0100 */
[----:B------:R-:W-:Y:S02]  /*49d0*/  ISETP.GE.AND P1, PT, R0, R102, PT ;  /* 0x000000660000720c */ /* 0x000fe40003f26270 */
[----:B------:R-:W-:Y:S02]  /*49e0*/  P2R R101, PR, RZ, 0x1 ;  /* 0x00000001ff657803 */ /* 0x000fe40000000000 */
[C---:B------:R-:W-:Y:S02]  /*49f0*/  ISETP.GE.OR P2, PT, R110.reuse, R100, !P2 ;  /* 0x000000646e00720c */ /* 0x040fe40005746670 */
[----:B------:R-:W-:Y:S02]  /*4a00*/  FSEL R19, R19, -INF , !P4 ;  /* 0xff80000013137808 */ /* 0x000fe40006000000 */
[----:B------:R-:W-:Y:S02]  /*4a10*/  ISETP.GE.AND P0, PT, R110, R102, PT ;  /* 0x000000666e00720c */ /* 0x000fe40003f06270 */
[C---:B------:R-:W-:Y:S02]  /*4a20*/  ISETP.GE.OR P4, PT, R0.reuse, R100, !P3 ;  /* 0x000000640000720c */ /* 0x040fe40005f86670 */
[----:B------:R-:W-:Y:S02]  /*4a30*/  FSEL R23, R23, -INF , !P5 ;  /* 0xff80000017177808 */ /* 0x000fe40006800000 */
[-C--:B------:R-:W-:Y:S02]  /*4a40*/  ISETP.GE.OR P3, PT, R0, R2.reuse, !P1 ;  /* 0x000000020000720c */ /* 0x080fe40004f66670 */
[----:B------:R-:W-:Y:S02]  /*4a50*/  FSEL R22, R22, -INF , !P6 ;  /* 0xff80000016167808 */ /* 0x000fe40007000000 */
[----:B------:R-:W-:Y:S02]  /*4a60*/  ISETP.NE.AND P5, PT, R101, RZ, PT ;  /* 0x000000ff6500720c */ /* 0x000fe40003fa5270 */
[----:B------:R-:W-:Y:S02]  /*4a70*/  P2R R0, PR, RZ, 0x4 ;  /* 0x00000004ff007803 */ /* 0x000fe40000000000 */
[----:B------:R-:W-:Y:S02]  /*4a80*/  ISETP.GE.OR P6, PT, R110, R2, !P0 ;  /* 0x000000026e00720c */ /* 0x000fe400047c6670 */
[-C--:B------:R-:W-:Y:S02]  /*4a90*/  ISETP.GE.AND P2, PT, R109, R103.reuse, PT ;  /* 0x000000676d00720c */ /* 0x080fe40003f46270 */
[----:B------:R-:W-:Y:S02]  /*4aa0*/  ISETP.NE.AND P1, PT, R111, RZ, PT ;  /* 0x000000ff6f00720c */ /* 0x000fe40003f25270 */
[----:B------:R-:W-:Y:S02]  /*4ab0*/  ISETP.GE.AND P0, PT, R109, R102, PT ;  /* 0x000000666d00720c */ /* 0x000fe40003f06270 */
[----:B------:R-:W-:Y:S02]  /*4ac0*/  FSEL R35, R35, -INF , !P5 ;  /* 0xff80000023237808 */ /* 0x000fe40006800000 */
[----:B------:R-:W-:Y:S02]  /*4ad0*/  FSEL R8, R8, -INF , !P4 ;  /* 0xff80000008087808 */ /* 0x000fe40006000000 */
[C---:B------:R-:W-:Y:S02]  /*4ae0*/  ISETP.GE.OR P5, PT, R109.reuse, R100, !P2 ;  /* 0x000000646d00720c */ /* 0x040fe400057a6670 */
[----:B------:R-:W-:Y:S02]  /*4af0*/  FSEL R34, R34, -INF , !P1 ;  /* 0xff80000022227808 */ /* 0x000fe40004800000 */
[----:B------:R-:W-:Y:S02]  /*4b00*/  FSEL R10, R10, -INF , !P3 ;  /* 0xff8000000a0a7808 */ /* 0x000fe40005800000 */
[----:B------:R-:W-:Y:S02]  /*4b10*/  ISETP.NE.AND P2, PT, R0, RZ, PT ;  /* 0x000000ff0000720c */ /* 0x000fe40003f45270 */
[----:B------:R-:W-:Y:S02]  /*4b20*/  ISETP.GE.OR P4, PT, R109, R2, !P0 ;  /* 0x000000026d00720c */ /* 0x000fe40004786670 */
[CC--:B------:R-:W-:Y:S02]  /*4b30*/  ISETP.GE.AND P1, PT, R108.reuse, R103.reuse, PT ;  /* 0x000000676c00720c */ /* 0x0c0fe40003f26270 */
[C---:B------:R-:W-:Y:S02]  /*4b40*/  ISETP.GE.AND P3, PT, R108.reuse, R102, PT ;  /* 0x000000666c00720c */ /* 0x040fe40003f66270 */
[-C--:B------:R-:W-:Y:S02]  /*4b50*/  ISETP.GE.AND P0, PT, R107, R103.reuse, PT ;  /* 0x000000676b00720c */ /* 0x080fe40003f06270 */
[----:B------:R-:W-:Y:S02]  /*4b60*/  FSEL R9, R9, -INF , !P2 ;  /* 0xff80000009097808 */ /* 0x000fe40005000000 */
[C---:B------:R-:W-:Y:S02]  /*4b70*/  ISETP.GE.OR P1, PT, R108.reuse, R100, !P1 ;  /* 0x000000646c00720c */ /* 0x040fe40004f26670 */
[----:B------:R-:W-:Y:S02]  /*4b80*/  ISETP.GE.OR P3, PT, R108, R2, !P3 ;  /* 0x000000026c00720c */ /* 0x000fe40005f66670 */
[C---:B------:R-:W-:Y:S02]  /*4b90*/  ISETP.GE.AND P2, PT, R107.reuse, R102, PT ;  /* 0x000000666b00720c */ /* 0x040fe40003f46270 */
[----:B------:R-:W-:Y:S02]  /*4ba0*/  ISETP.GE.OR P0, PT, R107, R100, !P0 ;  /* 0x000000646b00720c */ /* 0x000fe40004706670 */
[----:B------:R-:W-:Y:S02]  /*4bb0*/  FSEL R11, R11, -INF , !P6 ;  /* 0xff8000000b0b7808 */ /* 0x000fe40007000000 */
[----:B------:R-:W-:Y:S02]  /*4bc0*/  FSEL R12, R12, -INF , !P5 ;  /* 0xff8000000c0c7808 */ /* 0x000fe40006800000 */
[----:B------:R-:W-:Y:S02]  /*4bd0*/  FSEL R14, R14, -INF , !P4 ;  /* 0xff8000000e0e7808 */ /* 0x000fe40006000000 */
[----:B------:R-:W-:Y:S02]  /*4be0*/  FSEL R13, R13, -INF , !P1 ;  /* 0xff8000000d0d7808 */ /* 0x000fe40004800000 */
[----:B------:R-:W-:Y:S02]  /*4bf0*/  ISETP.GE.OR P2, PT, R107, R2, !P2 ;  /* 0x000000026b00720c */ /* 0x000fe40005746670 */
[----:B------:R-:W-:Y:S02]  /*4c00*/  FSEL R15, R15, -INF , !P3 ;  /* 0xff8000000f0f7808 */ /* 0x000fe40005800000 */
[----:B------:R-:W-:Y:S02]  /*4c10*/  FSEL R24, R24, -INF , !P0 ;  /* 0xff80000018187808 */ /* 0x000fe40004000000 */
[-C--:B------:R-:W-:Y:S02]  /*4c20*/  ISETP.GE.AND P5, PT, R106, R103.reuse, PT ;  /* 0x000000676a00720c */ /* 0x080fe40003fa6270 */
[CC--:B------:R-:W-:Y:S02]  /*4c30*/  ISETP.GE.AND P4, PT, R105.reuse, R103.reuse, PT ;  /* 0x000000676900720c */ /* 0x0c0fe40003f86270 */
[----:B------:R-:W-:Y:S02]  /*4c40*/  ISETP.GE.AND P6, PT, R104, R103, PT ;  /* 0x000000676800720c */ /* 0x000fe40003fc6270 */
[-C--:B------:R-:W-:Y:S02]  /*4c50*/  ISETP.GE.AND P3, PT, R106, R102.reuse, PT ;  /* 0x000000666a00720c */ /* 0x080fe40003f66270 */
[CC--:B------:R-:W-:Y:S02]  /*4c60*/  ISETP.GE.AND P1, PT, R105.reuse, R102.reuse, PT ;  /* 0x000000666900720c */ /* 0x0c0fe40003f26270 */
[----:B------:R-:W-:Y:S02]  /*4c70*/  ISETP.GE.AND P0, PT, R104, R102, PT ;  /* 0x000000666800720c */ /* 0x000fe40003f06270 */
[----:B------:R-:W-:Y:S02]  /*4c80*/  FSEL R26, R26, -INF , !P2 ;  /* 0xff8000001a1a7808 */ /* 0x000fe40005000000 */
[C---:B------:R-:W-:Y:S02]  /*4c90*/  ISETP.GE.OR P5, PT, R106.reuse, R100, !P5 ;  /* 0x000000646a00720c */ /* 0x040fe40006fa6670 */
[----:B------:R-:W-:Y:S02]  /*4ca0*/  ISETP.GE.OR P3, PT, R106, R2, !P3 ;  /* 0x000000026a00720c */ /* 0x000fe40005f66670 */
[CC--:B------:R-:W-:Y:S02]  /*4cb0*/  ISETP.GE.OR P4, PT, R105.reuse, R100.reuse, !P4 ;  /* 0x000000646900720c */ /* 0x0c0fe40006786670 */
[C---:B------:R-:W-:Y:S02]  /*4cc0*/  ISETP.GE.OR P2, PT, R104.reuse, R100, !P6 ;  /* 0x000000646800720c */ /* 0x040fe40007746670 */
[-C--:B------:R-:W-:Y:S02]  /*4cd0*/  ISETP.GE.OR P1, PT, R105, R2.reuse, !P1 ;  /* 0x000000026900720c */ /* 0x080fe40004f26670 */
[----:B------:R-:W-:Y:S02]  /*4ce0*/  ISETP.GE.OR P0, PT, R104, R2, !P0 ;  /* 0x000000026800720c */ /* 0x000fe40004706670 */
[----:B------:R-:W-:Y:S02]  /*4cf0*/  FSEL R25, R25, -INF , !P5 ;  /* 0xff80000019197808 */ /* 0x000fe40006800000 */
[----:B------:R-:W-:Y:S02]  /*4d00*/  FSEL R27, R27, -INF , !P3 ;  /* 0xff8000001b1b7808 */ /* 0x000fe40005800000 */
[----:B------:R-:W-:Y:S02]  /*4d10*/  FSEL R28, R28, -INF , !P4 ;  /* 0xff8000001c1c7808 */ /* 0x000fe40006000000 */
[----:B------:R-:W-:Y:S02]  /*4d20*/  FSEL R29, R29, -INF , !P2 ;  /* 0xff8000001d1d7808 */ /* 0x000fe40005000000 */
[----:B------:R-:W-:Y:S02]  /*4d30*/  FSEL R30, R30, -INF , !P1 ;  /* 0xff8000001e1e7808 */ /* 0x000fe40004800000 */
[----:B------:R-:W-:Y:S07]  /*4d40*/  FSEL R31, R31, -INF , !P0 ;  /* 0xff8000001f1f7808 */ /* 0x000fee0004000000 */
.L_x_165:
[C---:B------:R-:W-:Y:S01]  /*4d50*/  FMUL.FTZ R100, R207.reuse, 1.4426950216293334961 ;  /* 0x3fb8aa3bcf647820 */ /* 0x040fe20000410000 */
[----:B------:R-:W-:Y:S01]  /*4d60*/  FSETP.NEU.FTZ.AND P0, PT, R207, -INF , PT ;  /* 0xff800000cf00780b */ /* 0x000fe20003f1d000 */
[----:B------:R-:W-:Y:S01]  /*4d70*/  FMUL.FTZ R0, R208, 1.4426950216293334961 ;  /* 0x3fb8aa3bd0007820 */ /* 0x000fe20000410000 */
[----:B------:R-:W-:Y:S01]  /*4d80*/  FMUL.FTZ R2, R205, 1.4426950216293334961 ;  /* 0x3fb8aa3bcd027820 */ /* 0x000fe20000410000 */
[----:B------:R-:W-:Y:S02]  /*4d90*/  LOP3.LUT P2, RZ, R234, 0x4, RZ, 0xc0, !PT ;  /* 0x00000004eaff7812 */ /* 0x000fe4000784c0ff */
[----:B------:R-:W-:Y:S02]  /*4da0*/  FSEL R100, R100, RZ, P0 ;  /* 0x000000ff64647208 */ /* 0x000fe40000000000 */
[----:B------:R-:W-:Y:S02]  /*4db0*/  FSETP.NEU.FTZ.AND P0, PT, R208, -INF , PT ;  /* 0xff800000d000780b */ /* 0x000fe40003f1d000 */
[----:B------:R-:W-:Y:S01]  /*4dc0*/  MOV R165, 0x40 ;  /* 0x0000004000a57802 */ /* 0x000fe20000000f00 */
[--C-:B------:R-:W-:Y:S01]  /*4dd0*/  FFMA.FTZ R4, R4, UR6, -R100.reuse ;  /* 0x0000000604047c23 */ /* 0x100fe20008010864 */
[--C-:B------:R-:W-:Y:S01]  /*4de0*/  FFMA.FTZ R32, R32, UR6, -R100.reuse ;  /* 0x0000000620207c23 */ /* 0x100fe20008010864 */
[--C-:B------:R-:W-:Y:S01]  /*4df0*/  FFMA.FTZ R5, R5, UR6, -R100.reuse ;  /* 0x0000000605057c23 */ /* 0x100fe20008010864 */
[--C-:B------:R-:W-:Y:S01]  /*4e00*/  FFMA.FTZ R16, R16, UR6, -R100.reuse ;  /* 0x0000000610107c23 */ /* 0x100fe20008010864 */
[----:B------:R1:W-:Y:S01]  /*4e10*/  MUFU.EX2 R108, R4 ;  /* 0x00000004006c7308 */ /* 0x0003e20000000800 */
[--C-:B------:R-:W-:Y:S01]  /*4e20*/  FFMA.FTZ R17, R17, UR6, -R100.reuse ;  /* 0x0000000611117c23 */ /* 0x100fe20008010864 */
[--C-:B------:R-:W-:Y:S01]  /*4e30*/  FFMA.FTZ R20, R20, UR6, -R100.reuse ;  /* 0x0000000614147c23 */ /* 0x100fe20008010864 */
[--C-:B------:R-:W-:Y:S01]  /*4e40*/  FFMA.FTZ R21, R21, UR6, -R100.reuse ;  /* 0x0000000615157c23 */ /* 0x100fe20008010864 */
[----:B------:R-:W-:Y:S01]  /*4e50*/  FFMA.FTZ R100, R33, UR6, -R100 ;  /* 0x0000000621647c23 */ /* 0x000fe20008010864 */
[----:B------:R-:W-:Y:S02]  /*4e60*/  SEL R165, R165, 0xffffffc0, !P2 ;  /* 0xffffffc0a5a57807 */ /* 0x000fe40005000000 */
[----:B------:R-:W-:Y:S03]  /*4e70*/  ISETP.GT.AND P3, PT, R187, R231, PT ;  /* 0x000000e7bb00720c */ /* 0x000fe60003f64270 */
[----:B------:R-:W2:Y:S10]  /*4e80*/  MUFU.EX2 R115, R5 ;  /* 0x0000000500737308 */ /* 0x000eb40000000800 */
[----:B------:R-:W-:Y:S01]  /*4e90*/  MUFU.EX2 R200, R16 ;  /* 0x0000001000c87308 */ /* 0x000fe20000000800 */
[----:B-1----:R-:W-:Y:S01]  /*4ea0*/  FSEL R4, R0, RZ, P0 ;  /* 0x000000ff00047208 */ /* 0x002fe20000000000 */
[----:B------:R-:W-:Y:S01]  /*4eb0*/  FMUL.FTZ R0, R206, 1.4426950216293334961 ;  /* 0x3fb8aa3bce007820 */ /* 0x000fe20000410000 */
[----:B------:R-:W-:Y:S03]  /*4ec0*/  FSETP.NEU.FTZ.AND P0, PT, R205, -INF , PT ;  /* 0xff800000cd00780b */ /* 0x000fe60003f1d000 */
[--C-:B------:R-:W-:Y:S01]  /*4ed0*/  FFMA.FTZ R34, R34, UR6, -R4.reuse ;  /* 0x0000000622227c23 */ /* 0x100fe20008010804 */
[----:B------:R-:W-:Y:S03]  /*4ee0*/  FSEL R2, R2, RZ, P0 ;  /* 0x000000ff02027208 */ /* 0x000fe60000000000 */
[----:B------:R-:W-:Y:S01]  /*4ef0*/  MUFU.EX2 R199, R17 ;  /* 0x0000001100c77308 */ /* 0x000fe20000000800 */
[--C-:B------:R-:W-:Y:S01]  /*4f00*/  FFMA.FTZ R6, R6, UR6, -R4.reuse ;  /* 0x0000000606067c23 */ /* 0x100fe20008010804 */
[--C-:B------:R-:W-:Y:S01]  /*4f10*/  FFMA.FTZ R7, R7, UR6, -R4.reuse ;  /* 0x0000000607077c23 */ /* 0x100fe20008010804 */
[--C-:B------:R-:W-:Y:S01]  /*4f20*/  FFMA.FTZ R18, R18, UR6, -R4.reuse ;  /* 0x0000000612127c23 */ /* 0x100fe20008010804 */
[--C-:B------:R-:W-:Y:S01]  /*4f30*/  FFMA.FTZ R19, R19, UR6, -R4.reuse ;  /* 0x0000000613137c23 */ /* 0x100fe20008010804 */
[--C-:B------:R-:W-:Y:S01]  /*4f40*/  FFMA.FTZ R22, R22, UR6, -R4.reuse ;  /* 0x0000000616167c23 */ /* 0x100fe20008010804 */
[--C-:B------:R-:W-:Y:S01]  /*4f50*/  FFMA.FTZ R23, R23, UR6, -R4.reuse ;  /* 0x0000000617177c23 */ /* 0x100fe20008010804 */
[----:B------:R-:W-:Y:S03]  /*4f60*/  FFMA.FTZ R4, R35, UR6, -R4 ;  /* 0x0000000623047c23 */ /* 0x000fe60008010804 */
[----:B------:R-:W-:Y:S01]  /*4f70*/  MUFU.EX2 R114, R6 ;  /* 0x0000000600727308 */ /* 0x000fe20000000800 */
[--C-:B------:R-:W-:Y:S01]  /*4f80*/  FFMA.FTZ R28, R28, UR6, -R2.reuse ;  /* 0x000000061c1c7c23 */ /* 0x100fe20008010802 */
[--C-:B------:R-:W-:Y:S01]  /*4f90*/  FFMA.FTZ R8, R8, UR6, -R2.reuse ;  /* 0x0000000608087c23 */ /* 0x100fe20008010802 */
[--C-:B------:R-:W-:Y:S01]  /*4fa0*/  FFMA.FTZ R9, R9, UR6, -R2.reuse ;  /* 0x0000000609097c23 */ /* 0x100fe20008010802 */
[--C-:B------:R-:W-:Y:S01]  /*4fb0*/  FFMA.FTZ R12, R12, UR6, -R2.reuse ;  /* 0x000000060c0c7c23 */ /* 0x100fe20008010802 */
[--C-:B------:R-:W-:Y:S01]  /*4fc0*/  FFMA.FTZ R13, R13, UR6, -R2.reuse ;  /* 0x000000060d0d7c23 */ /* 0x100fe20008010802 */
[--C-:B------:R-:W-:Y:S01]  /*4fd0*/  FFMA.FTZ R24, R24, UR6, -R2.reuse ;  /* 0x0000000618187c23 */ /* 0x100fe20008010802 */
[--C-:B------:R-:W-:Y:S03]  /*4fe0*/  FFMA.FTZ R25, R25, UR6, -R2.reuse ;  /* 0x0000000619197c23 */ /* 0x100fe60008010802 */
[----:B------:R-:W1:Y:S01]  /*4ff0*/  MUFU.EX2 R113, R7 ;  /* 0x0000000700717308 */ /* 0x000e620000000800 */
[----:B------:R-:W-:Y:S01]  /*5000*/  FFMA.FTZ R2, R29, UR6, -R2 ;  /* 0x000000061d027c23 */ /* 0x000fe20008010802 */
[----:B------:R-:W-:Y:S04]  /*5010*/  FSETP.NEU.FTZ.AND P0, PT, R206, -INF , PT ;  /* 0xff800000ce00780b */ /* 0x000fe80003f1d000 */
[----:B------:R-:W-:Y:S04]  /*5020*/  FSEL R0, R0, RZ, P0 ;  /* 0x000000ff00007208 */ /* 0x000fe80000000000 */
[----:B------:R1:W-:Y:S01]  /*5030*/  MUFU.EX2 R201, R4 ;  /* 0x0000000400c97308 */ /* 0x0003e20000000800 */
[--C-:B------:R-:W-:Y:S01]  /*5040*/  FFMA.FTZ R30, R30, UR6, -R0.reuse ;  /* 0x000000061e1e7c23 */ /* 0x100fe20008010800 */
[--C-:B------:R-:W-:Y:S01]  /*5050*/  FFMA.FTZ R10, R10, UR6, -R0.reuse ;  /* 0x000000060a0a7c23 */ /* 0x100fe20008010800 */
[--C-:B------:R-:W-:Y:S01]  /*5060*/  FFMA.FTZ R11, R11, UR6, -R0.reuse ;  /* 0x000000060b0b7c23 */ /* 0x100fe20008010800 */
[--C-:B------:R-:W-:Y:S01]  /*5070*/  FFMA.FTZ R14, R14, UR6, -R0.reuse ;  /* 0x000000060e0e7c23 */ /* 0x100fe20008010800 */
[--C-:B------:R-:W-:Y:S05]  /*5080*/  FFMA.FTZ R15, R15, UR6, -R0.reuse ;  /* 0x000000060f0f7c23 */ /* 0x100fea0008010800 */
[----:B------:R3:W-:Y:S01]  /*5090*/  MUFU.EX2 R127, R2 ;  /* 0x00000002007f7308 */ /* 0x0007e20000000800 */
[--C-:B------:R-:W-:Y:S01]  /*50a0*/  FFMA.FTZ R26, R26, UR6, -R0.reuse ;  /* 0x000000061a1a7c23 */ /* 0x100fe20008010800 */
[--C-:B------:R-:W-:Y:S01]  /*50b0*/  FFMA.FTZ R27, R27, UR6, -R0.reuse ;  /* 0x000000061b1b7c23 */ /* 0x100fe20008010800 */
[----:B------:R-:W-:Y:S07]  /*50c0*/  FFMA.FTZ R0, R31, UR6, -R0 ;  /* 0x000000061f007c23 */ /* 0x000fee0008010800 */
[----:B------:R-:W-:Y:S10]  /*50d0*/  MUFU.EX2 R198, R18 ;  /* 0x0000001200c67308 */ /* 0x000ff40000000800 */
[----:B------:R-:W4:Y:S10]  /*50e0*/  MUFU.EX2 R197, R19 ;  /* 0x0000001300c57308 */ /* 0x000f340000000800 */
[----:B------:R-:W-:Y:S10]  /*50f0*/  MUFU.EX2 R112, R8 ;  /* 0x0000000800707308 */ /* 0x000ff40000000800 */
        /* <DEDUP_REMOVED lines=13> */
[----:B------:R-:W4:Y:S10]  /*51d0*/  MUFU.EX2 R202, R34 ;  /* 0x0000002200ca7308 */ /* 0x000f340000000800 */
[----:B------:R4:W-:Y:S10]  /*51e0*/  MUFU.EX2 R122, R0 ;  /* 0x00000000007a7308 */ /* 0x0009f40000000800 */
[----:B------:R-:W-:Y:S10]  /*51f0*/  MUFU.EX2 R128, R24 ;  /* 0x0000001800807308 */ /* 0x000ff40000000800 */
[----:B------:R-:W4:Y:S10]  /*5200*/  MUFU.EX2 R126, R25 ;  /* 0x00000019007e7308 */ /* 0x000f340000000800 */
[----:B------:R-:W-:Y:S10]  /*5210*/  MUFU.EX2 R125, R26 ;  /* 0x0000001a007d7308 */ /* 0x000ff40000000800 */
[----:B------:R-:W4:Y:S10]  /*5220*/  MUFU.EX2 R124, R27 ;  /* 0x0000001b007c7308 */ /* 0x000f340000000800 */
[----:B------:R-:W4:Y:S10]  /*5230*/  MUFU.EX2 R130, R28 ;  /* 0x0000001c00827308 */ /* 0x000f340000000800 */
[----:B------:R-:W4:Y:S01]  /*5240*/  MUFU.EX2 R123, R30 ;  /* 0x0000001e007b7308 */ /* 0x000f220000000800 */
[----:B--2---:R-:W-:Y:S02]  /*5250*/  F2FP.BF16.F32.PACK_AB R5, R115, R108 ;  /* 0x0000006c7305723e */ /* 0x004fe400000010ff */
[----:B-1----:R-:W-:Y:S02]  /*5260*/  F2FP.BF16.F32.PACK_AB R4, R113, R114 ;  /* 0x000000727104723e */ /* 0x002fe400000010ff */
[----:B---3--:R-:W-:Y:S01]  /*5270*/  F2FP.BF16.F32.PACK_AB R2, R199, R200 ;  /* 0x000000c8c702723e */ /* 0x008fe200000010ff */
[----:B------:R1:W-:Y:S01]  /*5280*/  STS [R193+0xe000], R5 ;  /* 0x00e00005c1007388 */ /* 0x0003e20000000800 */
[----:B----4-:R-:W-:Y:S02]  /*5290*/  F2FP.BF16.F32.PACK_AB R6, R197, R198 ;  /* 0x000000c6c506723e */ /* 0x010fe400000010ff */
[----:B------:R-:W-:Y:S01]  /*52a0*/  F2FP.BF16.F32.PACK_AB R0, R201, R202 ;  /* 0x000000cac900723e */ /* 0x000fe200000010ff */
[----:B------:R2:W-:Y:S04]  /*52b0*/  STS [R193+0xe400], R4 ;  /* 0x00e40004c1007388 */ /* 0x0005e80000000800 */
[----:B------:R3:W-:Y:S04]  /*52c0*/  STS [R195+0xe000], R2 ;  /* 0x00e00002c3007388 */ /* 0x0007e80000000800 */
[----:B------:R4:W-:Y:S01]  /*52d0*/  STS [R195+0xe400], R6 ;  /* 0x00e40006c3007388 */ /* 0x0009e20000000800 */
[----:B-1----:R-:W-:Y:S02]  /*52e0*/  F2FP.BF16.F32.PACK_AB R5, R111, R112 ;  /* 0x000000706f05723e */ /* 0x002fe400000010ff */
[----:B--2---:R-:W-:Y:S03]  /*52f0*/  F2FP.BF16.F32.PACK_AB R4, R109, R110 ;  /* 0x0000006e6d04723e */ /* 0x004fe600000010ff */
[----:B------:R1:W-:Y:S01]  /*5300*/  STS [R193+0xf000], R5 ;  /* 0x00f00005c1007388 */ /* 0x0003e20000000800 */
[----:B---3--:R-:W-:Y:S03]  /*5310*/  F2FP.BF16.F32.PACK_AB R2, R119, R116 ;  /* 0x000000747702723e */ /* 0x008fe600000010ff */
[----:B------:R2:W-:Y:S01]  /*5320*/  STS [R193+0xf400], R4 ;  /* 0x00f40004c1007388 */ /* 0x0005e20000000800 */
[----:B----4-:R-:W-:Y:S03]  /*5330*/  F2FP.BF16.F32.PACK_AB R6, R117, R118 ;  /* 0x000000767506723e */ /* 0x010fe600000010ff */
        /* <DEDUP_REMOVED lines=9> */
[----:B------:R4:W-:Y:S04]  /*53d0*/  STS [R194+0xe400], R0 ;  /* 0x00e40000c2007388 */ /* 0x0009e80000000800 */
[----:B------:R-:W-:Y:S01]  /*53e0*/  STS [R192+0xf000], R6 ;  /* 0x00f00006c0007388 */ /* 0x000fe20000000800 */
[----:B-1----:R-:W-:Y:S02]  /*53f0*/  F2FP.BF16.F32.PACK_AB R5, R124, R125 ;  /* 0x0000007d7c05723e */ /* 0x002fe400000010ff */
[----:B--2---:R-:W-:Y:S03]  /*5400*/  F2FP.BF16.F32.PACK_AB R4, R127, R130 ;  /* 0x000000827f04723e */ /* 0x004fe600000010ff */
[----:B------:R-:W-:Y:S01]  /*5410*/  STS [R192+0xf400], R5 ;  /* 0x00f40005c0007388 */ /* 0x000fe20000000800 */
[----:B---3--:R-:W-:Y:S03]  /*5420*/  F2FP.BF16.F32.PACK_AB R2, R122, R123 ;  /* 0x0000007b7a02723e */ /* 0x008fe600000010ff */
[----:B------:R-:W-:Y:S01]  /*5430*/  STS [R194+0xf000], R4 ;  /* 0x00f00004c2007388 */ /* 0x000fe20000000800 */
[----:B----4-:R-:W-:Y:S03]  /*5440*/  LEA R0, R175, R177, 0x1 ;  /* 0x000000b1af007211 */ /* 0x010fe600078e08ff */
[----:B------:R1:W-:Y:S04]  /*5450*/  STS [R194+0xf400], R2 ;  /* 0x00f40002c2007388 */ /* 0x0003e80000000800 */
[----:B------:R-:W2:Y:S08]  /*5460*/  LDSM.16.M88.4 R32, [R0+0x4000] ;  /* 0x004000000020783b */ /* 0x000eb00000000200 */
[----:B------:R3:W4:Y:S01]  /*5470*/  LDSM.16.M88.4 R28, [R0+0x5000] ;  /* 0x00500000001c783b */ /* 0x0007220000000200 */
[-C--:B-1----:R-:W-:Y:S07]  /*5480*/  IADD3 R2, R173, R0.reuse, RZ ;  /* 0x00000000ad027210 */ /* 0x082fee0007ffe0ff */
[----:B------:R-:W1:Y:S01]  /*5490*/  LDSM.16.M88.4 R100, [R2+0x4000] ;  /* 0x004000000264783b */ /* 0x000e620000000200 */
[C---:B---3--:R-:W-:Y:S07]  /*54a0*/  IADD3 R0, R165.reuse, R0, RZ ;  /* 0x00000000a5007210 */ /* 0x048fee0007ffe0ff */
[----:B------:R-:W3:Y:S01]  /*54b0*/  LDSM.16.M88.4 R104, [R2+0x5000] ;  /* 0x005000000268783b */ /* 0x000ee20000000200 */
[-C--:B--2---:R-:W-:Y:S06]  /*54c0*/  HMMA.16816.F32.BF16 R4, R32, R132.reuse, RZ ;  /* 0x000000842004723c */ /* 0x084fec00000418ff */
[C---:B----4-:R-:W-:Y:S06]  /*54d0*/  HMMA.16816.F32.BF16 R8, R28.reuse, R132, RZ ;  /* 0x000000841c08723c */ /* 0x050fec00000418ff */
[-C--:B------:R-:W-:Y:S06]  /*54e0*/  HMMA.16816.F32.BF16 R12, R28, R134.reuse, RZ ;  /* 0x000000861c0c723c */ /* 0x080fec00000418ff */
[C---:B------:R-:W-:Y:S06]  /*54f0*/  HMMA.16816.F32.BF16 R16, R32.reuse, R134, RZ ;  /* 0x000000862010723c */ /* 0x040fec00000418ff */
[-C--:B------:R-:W-:Y:S06]  /*5500*/  HMMA.16816.F32.BF16 R20, R32, R136.reuse, RZ ;  /* 0x000000882014723c */ /* 0x080fec00000418ff */
[C---:B------:R-:W-:Y:S06]  /*5510*/  HMMA.16816.F32.BF16 R24, R28.reuse, R136, RZ ;  /* 0x000000881c18723c */ /* 0x040fec00000418ff */
[-C--:B------:R-:W-:Y:S06]  /*5520*/  HMMA.16816.F32.BF16 R28, R28, R138.reuse, RZ ;  /* 0x0000008a1c1c723c */ /* 0x080fec00000418ff */
[----:B------:R-:W-:Y:S06]  /*5530*/  HMMA.16816.F32.BF16 R32, R32, R138, RZ ;  /* 0x0000008a2020723c */ /* 0x000fec00000418ff */
[-C--:B-1----:R-:W-:Y:S06]  /*5540*/  HMMA.16816.F32.BF16 R4, R100, R140.reuse, R4 ;  /* 0x0000008c6404723c */ /* 0x082fec0000041804 */
[C---:B---3--:R-:W-:Y:S06]  /*5550*/  HMMA.16816.F32.BF16 R8, R104.reuse, R140, R8 ;  /* 0x0000008c6808723c */ /* 0x048fec0000041808 */
[-C--:B------:R-:W-:Y:S06]  /*5560*/  HMMA.16816.F32.BF16 R12, R104, R142.reuse, R12 ;  /* 0x0000008e680c723c */ /* 0x080fec000004180c */
[C---:B------:R-:W-:Y:S06]  /*5570*/  HMMA.16816.F32.BF16 R16, R100.reuse, R142, R16 ;  /* 0x0000008e6410723c */ /* 0x040fec0000041810 */
[-C--:B------:R-:W-:Y:S06]  /*5580*/  HMMA.16816.F32.BF16 R20, R100, R144.reuse, R20 ;  /* 0x000000906414723c */ /* 0x080fec0000041814 */
[C---:B------:R-:W-:Y:S06]  /*5590*/  HMMA.16816.F32.BF16 R24, R104.reuse, R144, R24 ;  /* 0x000000906818723c */ /* 0x040fec0000041818 */
[-C--:B------:R-:W-:Y:S01]  /*55a0*/  HMMA.16816.F32.BF16 R28, R104, R146.reuse, R28 ;  /* 0x00000092681c723c */ /* 0x080fe2000004181c */
[----:B------:R-:W-:Y:S05]  /*55b0*/  LDSM.16.M88.4 R104, [R0+0x5000] ;  /* 0x005000000068783b */ /* 0x000fea0000000200 */
[----:B------:R-:W-:Y:S03]  /*55c0*/  HMMA.16816.F32.BF16 R32, R100, R146, R32 ;  /* 0x000000926420723c */ /* 0x000fe60000041820 */
[----:B------:R-:W1:Y:S03]  /*55d0*/  LDSM.16.M88.4 R100, [R0+0x4000] ;  /* 0x004000000064783b */ /* 0x000e660000000200 */
[-C--:B-1----:R-:W-:Y:S06]  /*55e0*/  HMMA.16816.F32.BF16 R4, R100, R148.reuse, R4 ;  /* 0x000000946404723c */ /* 0x082fec0000041804 */
[C---:B------:R-:W-:Y:S06]  /*55f0*/  HMMA.16816.F32.BF16 R8, R104.reuse, R148, R8 ;  /* 0x000000946808723c */ /* 0x040fec0000041808 */
[-C--:B------:R-:W-:Y:S06]  /*5600*/  HMMA.16816.F32.BF16 R12, R104, R150.reuse, R12 ;  /* 0x00000096680c723c */ /* 0x080fec000004180c */
[C---:B------:R-:W-:Y:S06]  /*5610*/  HMMA.16816.F32.BF16 R16, R100.reuse, R150, R16 ;  /* 0x000000966410723c */ /* 0x040fec0000041810 */
[-C--:B------:R-:W-:Y:S06]  /*5620*/  HMMA.16816.F32.BF16 R20, R100, R152.reuse, R20 ;  /* 0x000000986414723c */ /* 0x080fec0000041814 */
[C---:B------:R-:W-:Y:S06]  /*5630*/  HMMA.16816.F32.BF16 R24, R104.reuse, R152, R24 ;  /* 0x000000986818723c */ /* 0x040fec0000041818 */
[-C--:B------:R-:W-:Y:S06]  /*5640*/  HMMA.16816.F32.BF16 R28, R104, R154.reuse, R28 ;  /* 0x0000009a681c723c */ /* 0x080fec000004181c */
[----:B------:R-:W-:Y:S05]  /*5650*/  HMMA.16816.F32.BF16 R32, R100, R154, R32 ;  /* 0x0000009a6420723c */ /* 0x000fea0000041820 */
[----:B------:R-:W-:Y:S05]  /*5660*/  IADD3 R104, R165, R2, RZ ;  /* 0x00000002a5687210 */ /* 0x000fea0007ffe0ff */
[----:B------:R-:W1:Y:S08]  /*5670*/  LDSM.16.M88.4 R100, [R104+0x4000] ;  /* 0x004000006864783b */ /* 0x000e700000000200 */
[----:B------:R-:W2:Y:S01]  /*5680*/  LDSM.16.M88.4 R104, [R104+0x5000] ;  /* 0x005000006868783b */ /* 0x000ea20000000200 */
[-C--:B-1----:R-:W-:Y:S06]  /*5690*/  HMMA.16816.F32.BF16 R4, R100, R156.reuse, R4 ;  /* 0x0000009c6404723c */ /* 0x082fec0000041804 */
[C---:B--2---:R-:W-:Y:S06]  /*56a0*/  HMMA.16816.F32.BF16 R8, R104.reuse, R156, R8 ;  /* 0x0000009c6808723c */ /* 0x044fec0000041808 */
[-C--:B------:R-:W-:Y:S06]  /*56b0*/  HMMA.16816.F32.BF16 R12, R104, R158.reuse, R12 ;  /* 0x0000009e680c723c */ /* 0x080fec000004180c */
[C---:B------:R-:W-:Y:S06]  /*56c0*/  HMMA.16816.F32.BF16 R16, R100.reuse, R158, R16 ;  /* 0x0000009e6410723c */ /* 0x040fec0000041810 */
[C---:B-----5:R-:W-:Y:S01]  /*56d0*/  FADD.FTZ R4, -R182.reuse, R4 ;  /* 0x00000004b6047221 */ /* 0x060fe20000010100 */
[-C--:B------:R-:W-:Y:S04]  /*56e0*/  HMMA.16816.F32.BF16 R20, R100, R160.reuse, R20 ;  /* 0x000000a06414723c */ /* 0x080fe80000041814 */
[----:B------:R-:W-:Y:S02]  /*56f0*/  FADD.FTZ R5, -R182, R5 ;  /* 0x00000005b6057221 */ /* 0x000fe40000010100 */
[C---:B------:R-:W-:Y:S05]  /*5700*/  HMMA.16816.F32.BF16 R24, R104.reuse, R160, R24 ;  /* 0x000000a06818723c */ /* 0x040fea0000041818 */
[----:B------:R-:W-:Y:S01]  /*5710*/  FMUL.FTZ R4, R108, R4 ;  /* 0x000000046c047220 */ /* 0x000fe20000410000 */
[-C--:B------:R-:W-:Y:S05]  /*5720*/  HMMA.16816.F32.BF16 R28, R104, R162.reuse, R28 ;  /* 0x000000a2681c723c */ /* 0x080fea000004181c */
[----:B------:R-:W-:Y:S01]  /*5730*/  FMUL.FTZ R5, R115, R5 ;  /* 0x0000000573057220 */ /* 0x000fe20000410000 */
[----:B------:R-:W-:Y:S05]  /*5740*/  HMMA.16816.F32.BF16 R32, R100, R162, R32 ;  /* 0x000000a26420723c */ /* 0x000fea0000041820 */
[C---:B------:R-:W-:Y:S01]  /*5750*/  FADD.FTZ R9, -R180.reuse, R9 ;  /* 0x00000009b4097221 */ /* 0x040fe20000010100 */
[C---:B------:R-:W-:Y:S01]  /*5760*/  FADD.FTZ R6, -R181.reuse, R6 ;  /* 0x00000006b5067221 */ /* 0x040fe20000010100 */
[----:B------:R-:W-:Y:S01]  /*5770*/  FADD.FTZ R7, -R181, R7 ;  /* 0x00000007b5077221 */ /* 0x000fe20000010100 */
[C---:B------:R-:W-:Y:S03]  /*5780*/  FADD.FTZ R8, -R180.reuse, R8 ;  /* 0x00000008b4087221 */ /* 0x040fe60000010100 */
[C---:B------:R-:W-:Y:S01]  /*5790*/  FADD.FTZ R10, -R179.reuse, R10 ;  /* 0x0000000ab30a7221 */ /* 0x040fe20000010100 */
[C---:B------:R-:W-:Y:S01]  /*57a0*/  FADD.FTZ R11, -R179.reuse, R11 ;  /* 0x0000000bb30b7221 */ /* 0x040fe20000010100 */
[C---:B------:R-:W-:Y:S01]  /*57b0*/  FADD.FTZ R12, -R180.reuse, R12 ;  /* 0x0000000cb40c7221 */ /* 0x040fe20000010100 */
[----:B------:R-:W-:Y:S01]  /*57c0*/  FADD.FTZ R13, -R180, R13 ;  /* 0x0000000db40d7221 */ /* 0x000fe20000010100 */
[C---:B------:R-:W-:Y:S01]  /*57d0*/  FADD.FTZ R14, -R179.reuse, R14 ;  /* 0x0000000eb30e7221 */ /* 0x040fe20000010100 */
[----:B------:R-:W-:Y:S01]  /*57e0*/  FADD.FTZ R15, -R179, R15 ;  /* 0x0000000fb30f7221 */ /* 0x000fe20000010100 */
[----:B------:R-:W-:Y:S01]  /*57f0*/  FMUL.FTZ R9, R111, R9 ;  /* 0x000000096f097220 */ /* 0x000fe20000410000 */
[----:B------:R-:W-:Y:S01]  /*5800*/  F2FP.BF16.F32.PACK_AB R111, R5, R4 ;  /* 0x00000004056f723e */ /* 0x000fe200000010ff */
[----:B------:R-:W-:Y:S01]  /*5810*/  FMUL.FTZ R6, R114, R6 ;  /* 0x0000000672067220 */ /* 0x000fe20000410000 */
        /* <DEDUP_REMOVED lines=8> */
[C---:B------:R-:W-:Y:S01]  /*58a0*/  FADD.FTZ R16, -R182.reuse, R16 ;  /* 0x00000010b6107221 */ /* 0x040fe20000010100 */
[C---:B------:R-:W-:Y:S01]  /*58b0*/  FADD.FTZ R17, -R182.reuse, R17 ;  /* 0x00000011b6117221 */ /* 0x040fe20000010100 */
[C---:B------:R-:W-:Y:S01]  /*58c0*/  FADD.FTZ R18, -R181.reuse, R18 ;  /* 0x00000012b5127221 */ /* 0x040fe20000010100 */
[C---:B------:R-:W-:Y:S01]  /*58d0*/  FADD.FTZ R19, -R181.reuse, R19 ;  /* 0x00000013b5137221 */ /* 0x040fe20000010100 */
[C---:B------:R-:W-:Y:S01]  /*58e0*/  FADD.FTZ R20, -R182.reuse, R20 ;  /* 0x00000014b6147221 */ /* 0x040fe20000010100 */
[----:B------:R-:W-:Y:S01]  /*58f0*/  FADD.FTZ R21, -R182, R21 ;  /* 0x00000015b6157221 */ /* 0x000fe20000010100 */
[C---:B------:R-:W-:Y:S01]  /*5900*/  FADD.FTZ R22, -R181.reuse, R22 ;  /* 0x00000016b5167221 */ /* 0x040fe20000010100 */
[----:B------:R-:W-:Y:S01]  /*5910*/  FADD.FTZ R23, -R181, R23 ;  /* 0x00000017b5177221 */ /* 0x000fe20000010100 */
[C---:B------:R-:W-:Y:S01]  /*5920*/  FADD.FTZ R24, -R180.reuse, R24 ;  /* 0x00000018b4187221 */ /* 0x040fe20000010100 */
[C---:B------:R-:W-:Y:S01]  /*5930*/  FADD.FTZ R25, -R180.reuse, R25 ;  /* 0x00000019b4197221 */ /* 0x040fe20000010100 */
[----:B------:R-:W-:Y:S01]  /*5940*/  FADD.FTZ R26, -R179, R26 ;  /* 0x0000001ab31a7221 */ /* 0x000fe20000010100 */
[----:B------:R-:W-:Y:S01]  /*5950*/  F2FP.BF16.F32.PACK_AB R110, R7, R6 ;  /* 0x00000006076e723e */ /* 0x000fe200000010ff */
[----:B------:R-:W-:Y:S01]  /*5960*/  FADD.FTZ R27, -R179, R27 ;  /* 0x0000001bb31b7221 */ /* 0x000fe20000010100 */
[C---:B------:R-:W-:Y:S01]  /*5970*/  FADD.FTZ R28, -R180.reuse, R28 ;  /* 0x0000001cb41c7221 */ /* 0x040fe20000010100 */
[----:B------:R-:W-:Y:S01]  /*5980*/  F2FP.BF16.F32.PACK_AB R109, R9, R8 ;  /* 0x00000008096d723e */ /* 0x000fe200000010ff */
[----:B------:R-:W-:Y:S01]  /*5990*/  FADD.FTZ R29, -R180, R29 ;  /* 0x0000001db41d7221 */ /* 0x000fe20000010100 */
[----:B------:R-:W-:Y:S01]  /*59a0*/  FADD.FTZ R30, -R179, R30 ;  /* 0x0000001eb31e7221 */ /* 0x000fe20000010100 */
[----:B------:R-:W-:Y:S01]  /*59b0*/  F2FP.BF16.F32.PACK_AB R108, R11, R10 ;  /* 0x0000000a0b6c723e */ /* 0x000fe200000010ff */
[----:B------:R-:W-:Y:S01]  /*59c0*/  FADD.FTZ R31, -R179, R31 ;  /* 0x0000001fb31f7221 */ /* 0x000fe20000010100 */
[C---:B------:R-:W-:Y:S01]  /*59d0*/  FADD.FTZ R32, -R182.reuse, R32 ;  /* 0x00000020b6207221 */ /* 0x040fe20000010100 */
[----:B------:R-:W-:Y:S01]  /*59e0*/  F2FP.BF16.F32.PACK_AB R15, R15, R2 ;  /* 0x000000020f0f723e */ /* 0x000fe200000010ff */
        /* <DEDUP_REMOVED lines=18> */
[----:B------:R-:W-:Y:S01]  /*5b10*/  F2FP.BF16.F32.PACK_AB R11, R11, R22 ;  /* 0x000000160b0b723e */ /* 0x000fe200000010ff */
        /* <DEDUP_REMOVED lines=12> */
[----:B------:R-:W-:Y:S02]  /*5be0*/  FMUL.FTZ R8, R201, R35 ;  /* 0x00000023c9087220 */ /* 0x000fe40000410000 */
[----:B------:R-:W-:Y:S03]  /*5bf0*/  F2FP.BF16.F32.PACK_AB R2, R2, R32 ;  /* 0x000000200202723e */ /* 0x000fe600000010ff */
[----:B------:R-:W-:Y:S01]  /*5c00*/  F2FP.BF16.F32.PACK_AB R8, R8, R34 ;  /* 0x000000220808723e */ /* 0x000fe200000010ff */
[----:B------:R-:W-:Y:S06]  /*5c10*/  @!P3 BRA `(.L_x_166) ;  /* 0x000000000088b947 */ /* 0x000fec0003800000 */
[----:B------:R-:W1:Y:S01]  /*5c20*/  LDC R18, c[0x0][0x240] ;  /* 0x00009000ff127b82 */ /* 0x000e620000000800 */
[----:B------:R-:W-:Y:S02]  /*5c30*/  ISETP.GE.AND P0, PT, R210, UR4, PT ;  /* 0x00000004d2007c0c */ /* 0x000fe4000bf06270 */
[----:B------:R-:W-:Y:S04]  /*5c40*/  LOP3.LUT R0, R187, 0x1, RZ, 0xc0, !PT ;  /* 0x00000001bb007812 */ /* 0x000fe800078ec0ff */
[----:B------:R-:W-:Y:S01]  /*5c50*/  ISETP.NE.U32.AND P1, PT, R0, 0x1, PT ;  /* 0x000000010000780c */ /* 0x000fe20003f25070 */
[----:B------:R-:W-:Y:S05]  /*5c60*/  IMAD.MOV.U32 R0, RZ, RZ, -0x2000 ;  /* 0xffffe000ff007424 */ /* 0x000fea00078e00ff */
[----:B------:R-:W-:Y:S01]  /*5c70*/  SEL R0, R0, 0x2000, !P1 ;  /* 0x0000200000007807 */ /* 0x000fe20004800000 */
[----:B------:R-:W2:Y:S04]  /*5c80*/  @!P0 LDC R17, c[0x0][0x244] ;  /* 0x00009100ff118b82 */ /* 0x000ea80000000800 */
        /* <DEDUP_REMOVED lines=9> */
[----:B------:R-:W-:Y:S01]  /*5d20*/  LEA.HI.X.SX32 R4, R4, R191, 0x1, P1 ;  /* 0x000000bf04047211 */ /* 0x000fe200008f0eff */
[----:B------:R-:W-:Y:S04]  /*5d30*/  IMAD.MOV.U32 R190, RZ, RZ, R5 ;  /* 0x000000ffffbe7224 */ /* 0x000fe800078e0005 */
[----:B------:R-:W-:Y:S01]  /*5d40*/  IMAD.MOV.U32 R191, RZ, RZ, R4 ;  /* 0x000000ffffbf7224 */ /* 0x000fe200078e0004 */
[C---:B------:R-:W-:Y:S04]  /*5d50*/  @!P0 LEA R4, P1, R18.reuse, R190, 0x6 ;  /* 0x000000be12048211 */ /* 0x040fe800078230ff */
        /* <DEDUP_REMOVED lines=14> */
.L_x_166:
[----:B------:R-:W-:Y:S01]  /*5e40*/  STS [R193+0xa000], R111 ;  /* 0x00a0006fc1007388 */ /* 0x000fe20000000800 */
[C---:B------:R-:W-:Y:S02]  /*5e50*/  IADD3 R0, R164.reuse, 0x40, RZ ;  /* 0x00000040a4007810 */ /* 0x040fe40007ffe0ff */
[----:B------:R-:W-:Y:S01]  /*5e60*/  @P2 IADD3 R0, R164, -0x40, RZ ;  /* 0xffffffc0a4002810 */ /* 0x000fe20007ffe0ff */
[----:B------:R-:W-:Y:S01]  /*5e70*/  STS [R193+0xa400], R110 ;  /* 0x00a4006ec1007388 */ /* 0x000fe20000000800 */
[----:B------:R-:W-:Y:S03]  /*5e80*/  LEA R117, R240, R177, 0x1 ;  /* 0x000000b1f0757211 */ /* 0x000fe600078e08ff */
[----:B------:R-:W-:Y:S04]  /*5e90*/  STS [R195+0xa000], R14 ;  /* 0x00a0000ec3007388 */ /* 0x000fe80000000800 */
        /* <DEDUP_REMOVED lines=12> */
[----:B------:R-:W-:Y:S01]  /*5f60*/  STS [R194+0xb400], R6 ;  /* 0x00b40006c2007388 */ /* 0x000fe20000000800 */
[----:B------:R-:W-:Y:S06]  /*5f70*/  BAR.SYNC.DEFER_BLOCKING 0x0 ;  /* 0x0000000000007b1d */ /* 0x000fec0000010000 */
[----:B---3--:R-:W-:Y:S04]  /*5f80*/  LDSM.16.MT88.4 R4, [R3+0xe000] ;  /* 0x00e000000304783b */ /* 0x008fe80000004200 */
[----:B------:R-:W1:Y:S04]  /*5f90*/  LDSM.16.MT88.4 R8, [R164] ;  /* 0x00000000a408783b */ /* 0x000e680000004200 */
[----:B------:R-:W2:Y:S04]  /*5fa0*/  LDSM.16.MT88.4 R12, [R3+0x10000] ;  /* 0x01000000030c783b */ /* 0x000ea80000004200 */
[----:B------:R-:W3:Y:S04]  /*5fb0*/  LDSM.16.MT88.4 R16, [R0] ;  /* 0x000000000010783b */ /* 0x000ee80000004200 */
[----:B------:R-:W-:Y:S04]  /*5fc0*/  LDSM.16.MT88.4 R20, [R3+0xe800] ;  /* 0x00e800000314783b */ /* 0x000fe80000004200 */
[----:B------:R-:W4:Y:S04]  /*5fd0*/  LDSM.16.MT88.4 R24, [R164+0x800] ;  /* 0x00080000a418783b */ /* 0x000f280000004200 */
[----:B------:R-:W5:Y:S04]  /*5fe0*/  LDSM.16.MT88.4 R28, [R3+0x10800] ;  /* 0x01080000031c783b */ /* 0x000f680000004200 */
[----:B------:R-:W5:Y:S01]  /*5ff0*/  LDSM.16.MT88.4 R32, [R0+0x800] ;  /* 0x000800000020783b */ /* 0x000f620000004200 */
        /* <DEDUP_REMOVED lines=13> */
[C---:B-----5:R-:W-:Y:S06]  /*60d0*/  HMMA.16816.F32.BF16 R40, R28.reuse, R24, R40 ;  /* 0x000000181c28723c */ /* 0x060fec0000041828 */
        /* <DEDUP_REMOVED lines=52> */
.L_x_167:
[----:B------:R-:W-:Y:S01]  /*6420*/  LDSM.16.M88.4 R16, [R169] ;  /* 0x00000000a910783b */ /* 0x000fe20000000200 */
[--C-:B------:R-:W-:Y:S01]  /*6430*/  IMAD.IADD R0, R176, 0x1, R165.reuse ;  /* 0x00000001b0007824 */ /* 0x100fe200078e02a5 */
[----:B------:R-:W-:Y:S01]  /*6440*/  LEA R185, P0, R225, R120, 0x2 ;  /* 0x00000078e1b97211 */ /* 0x000fe200078010ff */
[----:B------:R-:W-:Y:S01]  /*6450*/  IMAD.IADD R2, R169, 0x1, R165 ;  /* 0x00000001a9027824 */ /* 0x000fe200078e02a5 */
[----:B------:R-:W2:Y:S01]  /*6460*/  LDSM.16.MT88.4 R8, [R164+0x2000] ;  /* 0x00200000a408783b */ /* 0x000ea20000004200 */
[----:B------:R-:W-:Y:S01]  /*6470*/  IMAD.IADD R116, R165, 0x1, R168 ;  /* 0x00000001a5747824 */ /* 0x000fe200078e02a8 */
[----:B------:R-:W-:Y:S02]  /*6480*/  LEA.HI.X.SX32 R184, R225, R121, 0x2, P0 ;  /* 0x00000079e1b87211 */ /* 0x000fe400000f16ff */
[----:B------:R-:W1:Y:S04]  /*6490*/  LDSM.16.MT88.4 R20, [R0] ;  /* 0x000000000014783b */ /* 0x000e680000004200 */
[----:B------:R-:W-:Y:S04]  /*64a0*/  LDSM.16.M88.4 R24, [R168] ;  /* 0x00000000a818783b */ /* 0x000fe80000000200 */
[----:B------:R-:W3:Y:S04]  /*64b0*/  LDSM.16.MT88.4 R28, [R164+0x2800] ;  /* 0x00280000a41c783b */ /* 0x000ee80000004200 */
[----:B------:R-:W4:Y:S04]  /*64c0*/  LDSM.16.MT88.4 R32, [R0+0x800] ;  /* 0x000800000020783b */ /* 0x000f280000004200 */
[----:B------:R-:W-:Y:S04]  /*64d0*/  LDSM.16.MT88.4 R104, [R164+0x3000] ;  /* 0x00300000a468783b */ /* 0x000fe80000004200 */
[----:B------:R-:W4:Y:S04]  /*64e0*/  LDSM.16.M88.4 R100, [R2] ;  /* 0x000000000264783b */ /* 0x000f280000000200 */
[----:B------:R-:W-:Y:S04]  /*64f0*/  LDSM.16.MT88.4 R112, [R164+0x3800] ;  /* 0x00380000a470783b */ /* 0x000fe80000004200 */
[----:B------:R-:W-:Y:S01]  /*6500*/  LDSM.16.M88.4 R108, [R116] ;  /* 0x00000000746c783b */ /* 0x000fe20000000200 */
[C---:B--2---:R-:W-:Y:S06]  /*6510*/  HMMA.16816.F32.BF16 R4, R16.reuse, R8, RZ ;  /* 0x000000081004723c */ /* 0x044fec00000418ff */
[C---:B------:R-:W-:Y:S06]  /*6520*/  HMMA.16816.F32.BF16 R8, R16.reuse, R10, RZ ;  /* 0x0000000a1008723c */ /* 0x040fec00000418ff */
[C---:B-1----:R-:W-:Y:S06]  /*6530*/  HMMA.16816.F32.BF16 R12, R16.reuse, R20, RZ ;  /* 0x00000014100c723c */ /* 0x042fec00000418ff */
[----:B------:R-:W-:Y:S01]  /*6540*/  HMMA.16816.F32.BF16 R16, R16, R22, RZ ;  /* 0x000000161010723c */ /* 0x000fe200000418ff */
[----:B------:R-:W1:Y:S05]  /*6550*/  LDSM.16.MT88.4 R20, [R0+0x1000] ;  /* 0x001000000014783b */ /* 0x000e6a0000004200 */
[C---:B---3--:R-:W-:Y:S06]  /*6560*/  HMMA.16816.F32.BF16 R4, R24.reuse, R28, R4 ;  /* 0x0000001c1804723c */ /* 0x048fec0000041804 */
[C---:B------:R-:W-:Y:S01]  /*6570*/  HMMA.16816.F32.BF16 R8, R24.reuse, R30, R8 ;  /* 0x0000001e1808723c */ /* 0x040fe20000041808 */
[----:B------:R-:W-:Y:S05]  /*6580*/  LDSM.16.M88.4 R28, [R169+0x2000] ;  /* 0x00200000a91c783b */ /* 0x000fea0000000200 */
[C---:B----4-:R-:W-:Y:S06]  /*6590*/  HMMA.16816.F32.BF16 R12, R24.reuse, R32, R12 ;  /* 0x00000020180c723c */ /* 0x050fec000004180c */
[----:B------:R-:W-:Y:S01]  /*65a0*/  HMMA.16816.F32.BF16 R16, R24, R34, R16 ;  /* 0x000000221810723c */ /* 0x000fe20000041810 */
[----:B------:R-:W2:Y:S04]  /*65b0*/  LDSM.16.MT88.4 R24, [R0+0x1800] ;  /* 0x001800000018783b */ /* 0x000ea80000004200 */
[----:B------:R-:W3:Y:S01]  /*65c0*/  LDSM.16.MT88.4 R32, [R164+0x4000] ;  /* 0x00400000a420783b */ /* 0x000ee20000004200 */
[C---:B------:R-:W-:Y:S06]  /*65d0*/  HMMA.16816.F32.BF16 R4, R100.reuse, R104, R4 ;  /* 0x000000686404723c */ /* 0x040fec0000041804 */
[C---:B------:R-:W-:Y:S01]  /*65e0*/  HMMA.16816.F32.BF16 R8, R100.reuse, R106, R8 ;  /* 0x0000006a6408723c */ /* 0x040fe20000041808 */
[----:B------:R-:W-:Y:S05]  /*65f0*/  LDSM.16.MT88.4 R104, [R164+0x4800] ;  /* 0x00480000a468783b */ /* 0x000fea0000004200 */
[C---:B-1----:R-:W-:Y:S06]  /*6600*/  HMMA.16816.F32.BF16 R12, R100.reuse, R20, R12 ;  /* 0x00000014640c723c */ /* 0x042fec000004180c */
[----:B------:R-:W-:Y:S01]  /*6610*/  HMMA.16816.F32.BF16 R16, R100, R22, R16 ;  /* 0x000000166410723c */ /* 0x000fe20000041810 */
[----:B------:R-:W1:Y:S04]  /*6620*/  LDSM.16.MT88.4 R20, [R0+0x2000] ;  /* 0x002000000014783b */ /* 0x000e680000004200 */
[----:B------:R-:W4:Y:S01]  /*6630*/  LDSM.16.M88.4 R100, [R168+0x2000] ;  /* 0x00200000a864783b */ /* 0x000f220000000200 */
[C---:B------:R-:W-:Y:S06]  /*6640*/  HMMA.16816.F32.BF16 R4, R108.reuse, R112, R4 ;  /* 0x000000706c04723c */ /* 0x040fec0000041804 */
[C---:B------:R-:W-:Y:S01]  /*6650*/  HMMA.16816.F32.BF16 R8, R108.reuse, R114, R8 ;  /* 0x000000726c08723c */ /* 0x040fe20000041808 */
[----:B------:R-:W-:Y:S05]  /*6660*/  LDSM.16.MT88.4 R112, [R164+0x5000] ;  /* 0x00500000a470783b */ /* 0x000fea0000004200 */
[C---:B--2---:R-:W-:Y:S06]  /*6670*/  HMMA.16816.F32.BF16 R12, R108.reuse, R24, R12 ;  /* 0x000000186c0c723c */ /* 0x044fec000004180c */
[----:B------:R-:W-:Y:S01]  /*6680*/  HMMA.16816.F32.BF16 R16, R108, R26, R16 ;  /* 0x0000001a6c10723c */ /* 0x000fe20000041810 */
[----:B------:R-:W2:Y:S04]  /*6690*/  LDSM.16.MT88.4 R24, [R0+0x2800] ;  /* 0x002800000018783b */ /* 0x000ea80000004200 */
[----:B------:R4:W2:Y:S01]  /*66a0*/  LDSM.16.M88.4 R108, [R2+0x2000] ;  /* 0x00200000026c783b */ /* 0x0008a20000000200 */
[C---:B---3--:R-:W-:Y:S06]  /*66b0*/  HMMA.16816.F32.BF16 R4, R28.reuse, R32, R4 ;  /* 0x000000201c04723c */ /* 0x048fec0000041804 */
[C---:B------:R-:W-:Y:S01]  /*66c0*/  HMMA.16816.F32.BF16 R8, R28.reuse, R34, R8 ;  /* 0x000000221c08723c */ /* 0x040fe20000041808 */
[----:B------:R-:W-:Y:S05]  /*66d0*/  LDSM.16.MT88.4 R32, [R164+0x5800] ;  /* 0x00580000a420783b */ /* 0x000fea0000004200 */
[C---:B-1----:R-:W-:Y:S06]  /*66e0*/  HMMA.16816.F32.BF16 R12, R28.reuse, R20, R12 ;  /* 0x000000141c0c723c */ /* 0x042fec000004180c */
[----:B------:R-:W-:Y:S01]  /*66f0*/  HMMA.16816.F32.BF16 R16, R28, R22, R16 ;  /* 0x000000161c10723c */ /* 0x000fe20000041810 */
[----:B------:R-:W1:Y:S04]  /*6700*/  LDSM.16.MT88.4 R20, [R0+0x3000] ;  /* 0x003000000014783b */ /* 0x000e680000004200 */
[----:B------:R-:W3:Y:S01]  /*6710*/  LDSM.16.M88.4 R28, [R116+0x2000] ;  /* 0x00200000741c783b */ /* 0x000ee20000000200 */
[C---:B----4-:R-:W-:Y:S05]  /*6720*/  HMMA.16816.F32.BF16 R4, R100.reuse, R104, R4 ;  /* 0x000000686404723c */ /* 0x050fea0000041804 */
[----:B------:R-:W-:Y:S01]  /*6730*/  VIADD R2, R187, 0xffffffff ;  /* 0xffffffffbb027836 */ /* 0x000fe20000000000 */
[C---:B------:R-:W-:Y:S06]  /*6740*/  HMMA.16816.F32.BF16 R8, R100.reuse, R106, R8 ;  /* 0x0000006a6408723c */ /* 0x040fec0000041808 */
[C---:B--2---:R-:W-:Y:S06]  /*6750*/  HMMA.16816.F32.BF16 R12, R100.reuse, R24, R12 ;  /* 0x00000018640c723c */ /* 0x044fec000004180c */
[----:B------:R-:W-:Y:S01]  /*6760*/  HMMA.16816.F32.BF16 R16, R100, R26, R16 ;  /* 0x0000001a6410723c */ /* 0x000fe20000041810 */
[----:B------:R-:W2:Y:S04]  /*6770*/  LDSM.16.MT88.4 R24, [R0+0x3800] ;  /* 0x003800000018783b */ /* 0x000ea80000004200 */
[----:B------:R-:W-:Y:S01]  /*6780*/  LDSM.16.MT88.4 R100, [R3+0xd000] ;  /* 0x00d000000364783b */ /* 0x000fe20000004200 */
[C---:B------:R-:W-:Y:S06]  /*6790*/  HMMA.16816.F32.BF16 R4, R108.reuse, R112, R4 ;  /* 0x000000706c04723c */ /* 0x040fec0000041804 */
[C---:B------:R-:W-:Y:S06]  /*67a0*/  HMMA.16816.F32.BF16 R8, R108.reuse, R114, R8 ;  /* 0x000000726c08723c */ /* 0x040fec0000041808 */
[C---:B-1----:R-:W-:Y:S06]  /*67b0*/  HMMA.16816.F32.BF16 R12, R108.reuse, R20, R12 ;  /* 0x000000146c0c723c */ /* 0x042fec000004180c */
[----:B------:R-:W-:Y:S05]  /*67c0*/  HMMA.16816.F32.BF16 R16, R108, R22, R16 ;  /* 0x000000166c10723c */ /* 0x000fea0000041810 */
[----:B------:R-:W-:Y:S01]  /*67d0*/  IMAD.MOV.U32 R20, RZ, RZ, R185 ;  /* 0x000000ffff147224 */ /* 0x000fe200078e00b9 */
[C---:B---3--:R-:W-:Y:S05]  /*67e0*/  HMMA.16816.F32.BF16 R4, R28.reuse, R32, R4 ;  /* 0x000000201c04723c */ /* 0x048fea0000041804 */
[----:B------:R-:W-:Y:S01]  /*67f0*/  @P3 IADD3 R22, P1, R214, R241, RZ ;  /* 0x000000f1d6163210 */ /* 0x000fe20007f3e0ff */
[C---:B------:R-:W-:Y:S01]  /*6800*/  HMMA.16816.F32.BF16 R8, R28.reuse, R34, R8 ;  /* 0x000000221c08723c */ /* 0x040fe20000041808 */
[----:B------:R-:W-:Y:S04]  /*6810*/  LDSM.16.MT88.4 R32, [R3+0xc800] ;  /* 0x00c800000320783b */ /* 0x000fe80000004200 */
[----:B------:R-:W-:Y:S01]  /*6820*/  @P3 IMAD.X R23, R213, 0x1, R242, P1 ;  /* 0x00000001d5173824 */ /* 0x000fe200008e06f2 */
[C---:B--2---:R-:W-:Y:S04]  /*6830*/  HMMA.16816.F32.BF16 R12, R28.reuse, R24, R12 ;  /* 0x000000181c0c723c */ /* 0x044fe8000004180c */
[----:B------:R-:W5:Y:S01]  /*6840*/  @P3 LDG.E R207, desc[UR12][R22.64] ;  /* 0x0000000c16cf3981 */ /* 0x000f62000c1e1900 */
[----:B------:R-:W-:Y:S01]  /*6850*/  IMAD.MOV.U32 R21, RZ, RZ, R184 ;  /* 0x000000ffff157224 */ /* 0x000fe200078e00b8 */
[----:B------:R-:W-:Y:S02]  /*6860*/  HMMA.16816.F32.BF16 R16, R28, R26, R16 ;  /* 0x0000001a1c10723c */ /* 0x000fe40000041810 */
[----:B------:R-:W5:Y:S03]  /*6870*/  @P3 LDG.E R208, desc[UR12][R22.64+0x20] ;  /* 0x0000200c16d03981 */ /* 0x000f66000c1e1900 */
[-C--:B------:R-:W-:Y:S01]  /*6880*/  LEA R24, P0, R217, R20.reuse, 0x2 ;  /* 0x00000014d9187211 */ /* 0x080fe200078010ff */
[----:B------:R-:W5:Y:S01]  /*6890*/  @P3 LDG.E R205, desc[UR12][R22.64+0x80] ;  /* 0x0000800c16cd3981 */ /* 0x000f62000c1e1900 */
[-C--:B------:R-:W-:Y:S01]  /*68a0*/  LEA R26, P4, R229, R20.reuse, 0x2 ;  /* 0x00000014e51a7211 */ /* 0x080fe200078810ff */
[----:B------:R-:W-:Y:S02]  /*68b0*/  IMAD.IADD R0, R165, 0x1, R166 ;  /* 0x00000001a5007824 */ /* 0x000fe400078e02a6 */
[----:B------:R1:W5:Y:S01]  /*68c0*/  @P3 LDG.E R206, desc[UR12][R22.64+0xa0] ;  /* 0x0000a00c16ce3981 */ /* 0x000362000c1e1900 */
[-C--:B------:R-:W-:Y:S02]  /*68d0*/  LEA.HI.X.SX32 R25, R217, R21.reuse, 0x2, P0 ;  /* 0x00000015d9197211 */ /* 0x080fe400000f16ff */
[-C--:B------:R-:W-:Y:S01]  /*68e0*/  LEA.HI.X.SX32 R27, R229, R21.reuse, 0x2, P4 ;  /* 0x00000015e51b7211 */ /* 0x080fe200020f16ff */
[----:B------:R2:W-:Y:S04]  /*68f0*/  REDG.E.ADD.F32.FTZ.RN.STRONG.GPU desc[UR12][R20.64], R4 ;  /* 0x00000004140079a6 */ /* 0x0005e8000c10f38c */
[----:B------:R3:W-:Y:S04]  /*6900*/  REDG.E.ADD.F32.FTZ.RN.STRONG.GPU desc[UR12][R24.64], R5 ;  /* 0x00000005180079a6 */ /* 0x0007e8000c10f38c */
[----:B------:R-:W-:Y:S01]  /*6910*/  LDSM.16.MT88.4 R28, [R3+0xa800] ;  /* 0x00a80000031c783b */ /* 0x000fe20000004200 */
[CC--:B-1----:R-:W-:Y:S04]  /*6920*/  LEA R22, P1, R218.reuse, R20.reuse, 0x2 ;  /* 0x00000014da167211 */ /* 0x0c2fe800078210ff */
[-C--:B------:R-:W-:Y:S02]  /*6930*/  LEA.HI.X.SX32 R23, R218, R21.reuse, 0x2, P1 ;  /* 0x00000015da177211 */ /* 0x080fe400008f16ff */
[CC--:B--2---:R-:W-:Y:S03]  /*6940*/  LEA R4, P0, R230.reuse, R20.reuse, 0x2 ;  /* 0x00000014e6047211 */ /* 0x0c4fe600078010ff */
[----:B------:R1:W-:Y:S01]  /*6950*/  REDG.E.ADD.F32.FTZ.RN.STRONG.GPU desc[UR12][R22.64], R6 ;  /* 0x00000006160079a6 */ /* 0x0003e2000c10f38c */
[-C--:B---3--:R-:W-:Y:S05]  /*6960*/  LEA.HI.X.SX32 R5, R230, R21.reuse, 0x2, P0 ;  /* 0x00000015e6057211 */ /* 0x088fea00000f16ff */
[----:B------:R2:W-:Y:S04]  /*6970*/  REDG.E.ADD.F32.FTZ.RN.STRONG.GPU desc[UR12][R4.64], R7 ;  /* 0x00000007040079a6 */ /* 0x0005e8000c10f38c */
[----:B------:R3:W-:Y:S01]  /*6980*/  REDG.E.ADD.F32.FTZ.RN.STRONG.GPU desc[UR12][R26.64], R8 ;  /* 0x000000081a0079a6 */ /* 0x0007e2000c10f38c */
[CC--:B-1----:R-:W-:Y:S02]  /*6990*/  LEA R22, P2, R228.reuse, R20.reuse, 0x2 ;  /* 0x00000014e4167211 */ /* 0x0c2fe400078410ff */
[CC--:B------:R-:W-:Y:S02]  /*69a0*/  LEA R6, P1, R227.reuse, R20.reuse, 0x2 ;  /* 0x00000014e3067211 */ /* 0x0c0fe400078210ff */
[-C--:B------:R-:W-:Y:S02]  /*69b0*/  LEA.HI.X.SX32 R23, R228, R21.reuse, 0x2, P2 ;  /* 0x00000015e4177211 */ /* 0x080fe400010f16ff */
[CC--:B--2---:R-:W-:Y:S02]  /*69c0*/  LEA R4, P0, R226.reuse, R20.reuse, 0x2 ;  /* 0x00000014e2047211 */ /* 0x0c4fe400078010ff */
[-C--:B------:R-:W-:Y:S01]  /*69d0*/  LEA.HI.X.SX32 R7, R227, R21.reuse, 0x2, P1 ;  /* 0x00000015e3077211 */ /* 0x080fe200008f16ff */
[----:B------:R1:W-:Y:S01]  /*69e0*/  REDG.E.ADD.F32.FTZ.RN.STRONG.GPU desc[UR12][R22.64], R9 ;  /* 0x00000009160079a6 */ /* 0x0003e2000c10f38c */
[-C--:B------:R-:W-:Y:S02]  /*69f0*/  LEA.HI.X.SX32 R5, R226, R21.reuse, 0x2, P0 ;  /* 0x00000015e2057211 */ /* 0x080fe400000f16ff */
[CC--:B---3--:R-:W-:Y:S01]  /*6a00*/  LEA R26, P0, R239.reuse, R20.reuse, 0x2 ;  /* 0x00000014ef1a7211 */ /* 0x0c8fe200078010ff */
[----:B------:R2:W-:Y:S01]  /*6a10*/  REDG.E.ADD.F32.FTZ.RN.STRONG.GPU desc[UR12][R6.64], R10 ;  /* 0x0000000a060079a6 */ /* 0x0005e2000c10f38c */
[CC--:B------:R-:W-:Y:S02]  /*6a20*/  LEA R8, P2, R222.reuse, R20.reuse, 0x2 ;  /* 0x00000014de087211 */ /* 0x0c0fe400078410ff */
[-C--:B------:R-:W-:Y:S01]  /*6a30*/  LEA.HI.X.SX32 R27, R239, R21.reuse, 0x2, P0 ;  /* 0x00000015ef1b7211 */ /* 0x080fe200000f16ff */
[----:B------:R3:W-:Y:S04]  /*6a40*/  REDG.E.ADD.F32.FTZ.RN.STRONG.GPU desc[UR12][R4.64], R11 ;  /* 0x0000000b040079a6 */ /* 0x0007e8000c10f38c */
[----:B------:R-:W-:Y:S04]  /*6a50*/  REDG.E.ADD.F32.FTZ.RN.STRONG.GPU desc[UR12][R20.64+0x80], R12 ;  /* 0x0000800c140079a6 */ /* 0x000fe8000c10f38c */
[----:B------:R-:W-:Y:S04]  /*6a60*/  REDG.E.ADD.F32.FTZ.RN.STRONG.GPU desc[UR12][R24.64+0x80], R13 ;  /* 0x0000800d180079a6 */ /* 0x000fe8000c10f38c */
[----:B------:R-:W-:Y:S04]  /*6a70*/  REDG.E.ADD.F32.FTZ.RN.STRONG.GPU desc[UR12][R26.64], R14 ;  /* 0x0000000e1a0079a6 */ /* 0x000fe8000c10f38c */
[----:B------:R-:W-:Y:S01]  /*6a80*/  LDSM.16.MT88.4 R24, [R0] ;  /* 0x000000000018783b */ /* 0x000fe20000004200 */
[-C--:B-1----:R-:W-:Y:S02]  /*6a90*/  LEA R22, P5, R249, R20.reuse, 0x2 ;  /* 0x00000014f9167211 */ /* 0x082fe400078a10ff */
[-C--:B------:R-:W-:Y:S02]  /*6aa0*/  LEA.HI.X.SX32 R9, R222, R21.reuse, 0x2, P2 ;  /* 0x00000015de097211 */ /* 0x080fe400010f16ff */
[-C--:B--2---:R-:W-:Y:S02]  /*6ab0*/  LEA R10, P4, R223, R20.reuse, 0x2 ;  /* 0x00000014df0a7211 */ /* 0x084fe400078810ff */
[-C--:B------:R-:W-:Y:S02]  /*6ac0*/  LEA.HI.X.SX32 R23, R249, R21.reuse, 0x2, P5 ;  /* 0x00000015f9177211 */ /* 0x080fe400028f16ff */
[-C--:B---3--:R-:W-:Y:S02]  /*6ad0*/  LEA.HI.X.SX32 R11, R223, R21.reuse, 0x2, P4 ;  /* 0x00000015df0b7211 */ /* 0x088fe400020f16ff */
[CC--:B------:R-:W-:Y:S01]  /*6ae0*/  LEA R6, P1, R221.reuse, R20.reuse, 0x2 ;  /* 0x00000014dd067211 */ /* 0x0c0fe200078210ff */
[----:B------:R-:W-:Y:S01]  /*6af0*/  REDG.E.ADD.F32.FTZ.RN.STRONG.GPU desc[UR12][R22.64], R15 ;  /* 0x0000000f160079a6 */ /* 0x000fe2000c10f38c */
[C---:B------:R-:W-:Y:S02]  /*6b00*/  LEA R4, P0, R224.reuse, R20, 0x2 ;  /* 0x00000014e0047211 */ /* 0x040fe400078010ff */
[-C--:B------:R-:W-:Y:S01]  /*6b10*/  LEA.HI.X.SX32 R7, R221, R21.reuse, 0x2, P1 ;  /* 0x00000015dd077211 */ /* 0x080fe200008f16ff */
[----:B------:R-:W-:Y:S01]  /*6b20*/  REDG.E.ADD.F32.FTZ.RN.STRONG.GPU desc[UR12][R10.64], R16 ;  /* 0x000000100a0079a6 */ /* 0x000fe2000c10f38c */
[----:B------:R-:W-:Y:S02]  /*6b30*/  LEA.HI.X.SX32 R5, R224, R21, 0x2, P0 ;  /* 0x00000015e0057211 */ /* 0x000fe400000f16ff */
[----:B------:R-:W-:Y:S01]  /*6b40*/  ISETP.GT.AND P4, PT, R187, R231, PT ;  /* 0x000000e7bb00720c */ /* 0x000fe20003f84270 */
[----:B------:R-:W-:Y:S01]  /*6b50*/  REDG.E.ADD.F32.FTZ.RN.STRONG.GPU desc[UR12][R8.64], R17 ;  /* 0x00000011080079a6 */ /* 0x000fe2000c10f38c */
[----:B------:R-:W-:Y:S02]  /*6b60*/  @P3 IADD3 R216, P1, R216, -0x100, RZ ;  /* 0xffffff00d8d83810 */ /* 0x000fe40007f3e0ff */
[----:B------:R-:W-:Y:S01]  /*6b70*/  @P3 IADD3 R214, P2, R214, -0x100, RZ ;  /* 0xffffff00d6d63810 */ /* 0x000fe20007f5e0ff */
[----:B------:R-:W-:Y:S01]  /*6b80*/  REDG.E.ADD.F32.FTZ.RN.STRONG.GPU desc[UR12][R6.64], R18 ;  /* 0x00000012060079a6 */ /* 0x000fe2000c10f38c */
[----:B------:R-:W-:Y:S02]  /*6b90*/  @P3 IADD3.X R215, R215, -0x1, RZ, P1, !PT ;  /* 0xffffffffd7d73810 */ /* 0x000fe40000ffe4ff */
[----:B------:R-:W-:Y:S01]  /*6ba0*/  @P3 IADD3.X R213, R213, -0x1, RZ, P2, !PT ;  /* 0xffffffffd5d53810 */ /* 0x000fe200017fe4ff */
[----:B------:R-:W-:Y:S04]  /*6bb0*/  REDG.E.ADD.F32.FTZ.RN.STRONG.GPU desc[UR12][R4.64], R19 ;  /* 0x00000013040079a6 */ /* 0x000fe8000c10f38c */
[----:B------:R-:W-:Y:S04]  /*6bc0*/  LDSM.16.MT88.4 R4, [R3+0xa000] ;  /* 0x00a000000304783b */ /* 0x000fe80000004200 */
[----:B------:R-:W1:Y:S04]  /*6bd0*/  LDSM.16.MT88.4 R8, [R166] ;  /* 0x00000000a608783b */ /* 0x000e680000004200 */
[----:B------:R-:W2:Y:S04]  /*6be0*/  LDSM.16.MT88.4 R20, [R3+0xc000] ;  /* 0x00c000000314783b */ /* 0x000ea80000004200 */
[----:B------:R-:W3:Y:S04]  /*6bf0*/  LDSM.16.MT88.4 R12, [R166+0x800] ;  /* 0x00080000a60c783b */ /* 0x000ee80000004200 */
[----:B------:R-:W4:Y:S01]  /*6c00*/  LDSM.16.MT88.4 R16, [R0+0x800] ;  /* 0x000800000010783b */ /* 0x000f220000004200 */
[-C--:B-1----:R-:W-:Y:S06]  /*6c10*/  HMMA.16816.F32.BF16 R68, R4, R8.reuse, R68 ;  /* 0x000000080444723c */ /* 0x082fec0000041844 */
[C---:B--2---:R-:W-:Y:S06]  /*6c20*/  HMMA.16816.F32.BF16 R72, R20.reuse, R8, R72 ;  /* 0x000000081448723c */ /* 0x044fec0000041848 */
[-C--:B------:R-:W-:Y:S06]  /*6c30*/  HMMA.16816.F32.BF16 R76, R20, R10.reuse, R76 ;  /* 0x0000000a144c723c */ /* 0x080fec000004184c */
[C---:B------:R-:W-:Y:S01]  /*6c40*/  HMMA.16816.F32.BF16 R80, R4.reuse, R10, R80 ;  /* 0x0000000a0450723c */ /* 0x040fe20000041850 */
[----:B------:R-:W-:Y:S05]  /*6c50*/  LDSM.16.MT88.4 R8, [R3+0xb000] ;  /* 0x00b000000308783b */ /* 0x000fea0000004200 */
[-C--:B------:R-:W-:Y:S06]  /*6c60*/  HMMA.16816.F32.BF16 R84, R4, R24.reuse, R84 ;  /* 0x000000180454723c */ /* 0x080fec0000041854 */
[C---:B------:R-:W-:Y:S06]  /*6c70*/  HMMA.16816.F32.BF16 R88, R20.reuse, R24, R88 ;  /* 0x000000181458723c */ /* 0x040fec0000041858 */
[-C--:B------:R-:W-:Y:S01]  /*6c80*/  HMMA.16816.F32.BF16 R92, R20, R26.reuse, R92 ;  /* 0x0000001a145c723c */ /* 0x080fe2000004185c */
[----:B------:R-:W1:Y:S05]  /*6c90*/  LDSM.16.MT88.4 R20, [R166+0x1000] ;  /* 0x00100000a614783b */ /* 0x000e6a0000004200 */
[----:B------:R-:W-:Y:S01]  /*6ca0*/  HMMA.16816.F32.BF16 R96, R4, R26, R96 ;  /* 0x0000001a0460723c */ /* 0x000fe20000041860 */
[----:B------:R-:W2:Y:S04]  /*6cb0*/  LDSM.16.MT88.4 R4, [R0+0x1000] ;  /* 0x001000000004783b */ /* 0x000ea80000004200 */
[----:B------:R-:W-:Y:S01]  /*6cc0*/  LDSM.16.MT88.4 R24, [R166+0x1800] ;  /* 0x00180000a618783b */ /* 0x000fe20000004200 */
[-C--:B---3--:R-:W-:Y:S06]  /*6cd0*/  HMMA.16816.F32.BF16 R68, R28, R12.reuse, R68 ;  /* 0x0000000c1c44723c */ /* 0x088fec0000041844 */
[C---:B------:R-:W-:Y:S06]  /*6ce0*/  HMMA.16816.F32.BF16 R72, R32.reuse, R12, R72 ;  /* 0x0000000c2048723c */ /* 0x040fec0000041848 */
[-C--:B------:R-:W-:Y:S06]  /*6cf0*/  HMMA.16816.F32.BF16 R76, R32, R14.reuse, R76 ;  /* 0x0000000e204c723c */ /* 0x080fec000004184c */
[C---:B------:R-:W-:Y:S01]  /*6d00*/  HMMA.16816.F32.BF16 R80, R28.reuse, R14, R80 ;  /* 0x0000000e1c50723c */ /* 0x040fe20000041850 */
[----:B------:R-:W3:Y:S05]  /*6d10*/  LDSM.16.MT88.4 R12, [R3+0xb800] ;  /* 0x00b80000030c783b */ /* 0x000eea0000004200 */
[-C--:B----4-:R-:W-:Y:S06]  /*6d20*/  HMMA.16816.F32.BF16 R84, R28, R16.reuse, R84 ;  /* 0x000000101c54723c */ /* 0x090fec0000041854 */
[C---:B------:R-:W-:Y:S06]  /*6d30*/  HMMA.16816.F32.BF16 R88, R32.reuse, R16, R88 ;  /* 0x000000102058723c */ /* 0x040fec0000041858 */
[-C--:B------:R-:W-:Y:S01]  /*6d40*/  HMMA.16816.F32.BF16 R92, R32, R18.reuse, R92 ;  /* 0x00000012205c723c */ /* 0x080fe2000004185c */
[----:B------:R-:W4:Y:S05]  /*6d50*/  LDSM.16.MT88.4 R32, [R3+0xd800] ;  /* 0x00d800000320783b */ /* 0x000f2a0000004200 */
[----:B------:R-:W-:Y:S01]  /*6d60*/  HMMA.16816.F32.BF16 R96, R28, R18, R96 ;  /* 0x000000121c60723c */ /* 0x000fe20000041860 */
[----:B------:R2:W4:Y:S05]  /*6d70*/  LDSM.16.MT88.4 R16, [R0+0x1800] ;  /* 0x001800000010783b */ /* 0x00052a0000004200 */
[-C--:B-1----:R-:W-:Y:S06]  /*6d80*/  HMMA.16816.F32.BF16 R68, R8, R20.reuse, R68 ;  /* 0x000000140844723c */ /* 0x082fec0000041844 */
[C---:B------:R-:W-:Y:S06]  /*6d90*/  HMMA.16816.F32.BF16 R72, R100.reuse, R20, R72 ;  /* 0x000000146448723c */ /* 0x040fec0000041848 */
[-C--:B------:R-:W-:Y:S06]  /*6da0*/  HMMA.16816.F32.BF16 R76, R100, R22.reuse, R76 ;  /* 0x00000016644c723c */ /* 0x080fec000004184c */
[C---:B------:R-:W-:Y:S05]  /*6db0*/  HMMA.16816.F32.BF16 R80, R8.reuse, R22, R80 ;  /* 0x000000160850723c */ /* 0x040fea0000041850 */
[----:B--2---:R-:W-:Y:S01]  /*6dc0*/  LOP3.LUT R0, R187, 0x1, RZ, 0xc0, !PT ;  /* 0x00000001bb007812 */ /* 0x004fe200078ec0ff */
[-C--:B------:R-:W-:Y:S03]  /*6dd0*/  HMMA.16816.F32.BF16 R84, R8, R4.reuse, R84 ;  /* 0x000000040854723c */ /* 0x080fe60000041854 */
[----:B------:R-:W-:Y:S02]  /*6de0*/  ISETP.NE.U32.AND P0, PT, R0, 0x1, PT ;  /* 0x000000010000780c */ /* 0x000fe40003f05070 */
[C---:B------:R-:W-:Y:S01]  /*6df0*/  VIADD R0, R166.reuse, 0xffffe000 ;  /* 0xffffe000a6007836 */ /* 0x040fe20000000000 */
[C---:B------:R-:W-:Y:S05]  /*6e00*/  HMMA.16816.F32.BF16 R88, R100.reuse, R4, R88 ;  /* 0x000000046458723c */ /* 0x040fea0000041858 */
[----:B------:R-:W-:Y:S01]  /*6e10*/  IMAD.MOV.U32 R187, RZ, RZ, R2 ;  /* 0x000000ffffbb7224 */ /* 0x000fe200078e0002 */
[-C--:B------:R-:W-:Y:S05]  /*6e20*/  HMMA.16816.F32.BF16 R92, R100, R6.reuse, R92 ;  /* 0x00000006645c723c */ /* 0x080fea000004185c */
[----:B------:R-:W-:Y:S01]  /*6e30*/  @P0 VIADD R0, R166, 0x2000 ;  /* 0x00002000a6000836 */ /* 0x000fe20000000000 */
[----:B------:R-:W-:Y:S05]  /*6e40*/  HMMA.16816.F32.BF16 R96, R8, R6, R96 ;  /* 0x000000060860723c */ /* 0x000fea0000041860 */
[----:B------:R-:W-:Y:S01]  /*6e50*/  IMAD.MOV.U32 R166, RZ, RZ, R0 ;  /* 0x000000ffffa67224 */ /* 0x000fe200078e0000 */
[-C--:B---3--:R-:W-:Y:S06]  /*6e60*/  HMMA.16816.F32.BF16 R68, R12, R24.reuse, R68 ;  /* 0x000000180c44723c */ /* 0x088fec0000041844 */
[C---:B----4-:R-:W-:Y:S06]  /*6e70*/  HMMA.16816.F32.BF16 R72, R32.reuse, R24, R72 ;  /* 0x000000182048723c */ /* 0x050fec0000041848 */
[-C--:B------:R-:W-:Y:S06]  /*6e80*/  HMMA.16816.F32.BF16 R76, R32, R26.reuse, R76 ;  /* 0x0000001a204c723c */ /* 0x080fec000004184c */
        /* <DEDUP_REMOVED lines=43> */
[----:B------:R-:W-:Y:S01]  /*7140*/  F2FP.BF16.F32.PACK_AB R11, R11, R82 ;  /* 0x000000520b0b723e */ /* 0x000fe200000010ff */
[----:B------:R-:W-:Y:S01]  /*7150*/  FMUL.FTZ R88, R88, UR4 ;  /* 0x0000000458587c20 */ /* 0x000fe20008410000 */
[----:B------:R-:W-:Y:S01]  /*7160*/  F2FP.BF16.F32.PACK_AB R14, R14, R72 ;  /* 0x000000480e0e723e */ /* 0x000fe200000010ff */
[----:B------:R-:W-:Y:S01]  /*7170*/  FMUL.FTZ R6, R89, UR4 ;  /* 0x0000000459067c20 */ /* 0x000fe20008410000 */
[----:B------:R-:W-:Y:S01]  /*7180*/  F2FP.BF16.F32.PACK_AB R13, R13, R74 ;  /* 0x0000004a0d0d723e */ /* 0x000fe200000010ff */
[----:B------:R-:W-:Y:S01]  /*7190*/  STS [R245], R16 ;  /* 0x00000010f5007388 */ /* 0x000fe20000000800 */
[----:B------:R-:W-:Y:S01]  /*71a0*/  F2FP.BF16.F32.PACK_AB R10, R10, R76 ;  /* 0x0000004c0a0a723e */ /* 0x000fe200000010ff */
[----:B------:R-:W-:Y:S01]  /*71b0*/  FMUL.FTZ R92, R92, UR4 ;  /* 0x000000045c5c7c20 */ /* 0x000fe20008410000 */
[----:B------:R-:W-:Y:S01]  /*71c0*/  F2FP.BF16.F32.PACK_AB R9, R9, R78 ;  /* 0x0000004e0909723e */ /* 0x000fe200000010ff */
[----:B------:R-:W-:Y:S01]  /*71d0*/  STS [R245+0x400], R15 ;  /* 0x0004000ff5007388 */ /* 0x000fe20000000800 */
[----:B------:R-:W-:Y:S01]  /*71e0*/  F2FP.BF16.F32.PACK_AB R8, R8, R84 ;  /* 0x000000540808723e */ /* 0x000fe200000010ff */
[----:B------:R-:W-:Y:S01]  /*71f0*/  FMUL.FTZ R0, R93, UR4 ;  /* 0x000000045d007c20 */ /* 0x000fe20008410000 */
[----:B------:R-:W-:Y:S01]  /*7200*/  F2FP.BF16.F32.PACK_AB R7, R7, R86 ;  /* 0x000000560707723e */ /* 0x000fe200000010ff */
[----:B------:R-:W-:Y:S01]  /*7210*/  FMUL.FTZ R94, R94, UR4 ;  /* 0x000000045e5e7c20 */ /* 0x000fe20008410000 */
[----:B------:R-:W-:Y:S01]  /*7220*/  FMUL.FTZ R17, R95, UR4 ;  /* 0x000000045f117c20 */ /* 0x000fe20008410000 */
[----:B------:R-:W-:Y:S01]  /*7230*/  F2FP.BF16.F32.PACK_AB R4, R4, R96 ;  /* 0x000000600404723e */ /* 0x000fe200000010ff */
[----:B------:R-:W-:Y:S01]  /*7240*/  STS [R248], R12 ;  /* 0x0000000cf8007388 */ /* 0x000fe20000000800 */
[----:B------:R-:W-:-:S02]  /*7250*/  F2FP.BF16.F32.PACK_AB R2, R2, R98 ;  /* 0x000000620202723e */ /* 0x000fc400000010ff */
[----:B------:R-:W-:Y:S01]  /*7260*/  F2FP.BF16.F32.PACK_AB R5, R5, R90 ;  /* 0x0000005a0505723e */ /* 0x000fe200000010ff */
[----:B------:R-:W-:Y:S01]  /*7270*/  STS [R252], R11 ;  /* 0x0000000bfc007388 */ /* 0x000fe20000000800 */
[----:B------:R-:W-:Y:S02]  /*7280*/  F2FP.BF16.F32.PACK_AB R6, R6, R88 ;  /* 0x000000580606723e */ /* 0x000fe400000010ff */
[----:B------:R-:W-:Y:S01]  /*7290*/  F2FP.BF16.F32.PACK_AB R0, R0, R92 ;  /* 0x0000005c0000723e */ /* 0x000fe200000010ff */
[----:B------:R1:W-:Y:S01]  /*72a0*/  STS [R245+0x2000], R14 ;  /* 0x0020000ef5007388 */ /* 0x0003e20000000800 */
[----:B------:R-:W-:Y:S02]  /*72b0*/  F2FP.BF16.F32.PACK_AB R17, R17, R94 ;  /* 0x0000005e1111723e */ /* 0x000fe400000010ff */
[----:B------:R-:W-:Y:S01]  /*72c0*/  F2FP.BF16.F32.PACK_AB R50, R51, R50 ;  /* 0x000000323332723e */ /* 0x000fe200000010ff */
[----:B------:R-:W-:Y:S01]  /*72d0*/  STS [R245+0x2400], R13 ;  /* 0x0024000df5007388 */ /* 0x000fe20000000800 */
[----:B------:R-:W-:-:S02]  /*72e0*/  F2FP.BF16.F32.PACK_AB R40, R41, R40 ;  /* 0x000000282928723e */ /* 0x000fc400000010ff */
[----:B------:R-:W-:Y:S01]  /*72f0*/  F2FP.BF16.F32.PACK_AB R42, R43, R42 ;  /* 0x0000002a2b2a723e */ /* 0x000fe200000010ff */
[----:B------:R-:W-:Y:S01]  /*7300*/  STS [R248+0x2000], R10 ;  /* 0x0020000af8007388 */ /* 0x000fe20000000800 */
[----:B------:R-:W-:Y:S02]  /*7310*/  F2FP.BF16.F32.PACK_AB R44, R45, R44 ;  /* 0x0000002c2d2c723e */ /* 0x000fe400000010ff */
[----:B------:R-:W-:Y:S01]  /*7320*/  F2FP.BF16.F32.PACK_AB R46, R47, R46 ;  /* 0x0000002e2f2e723e */ /* 0x000fe200000010ff */
[----:B------:R-:W-:Y:S01]  /*7330*/  STS [R248+0x2400], R9 ;  /* 0x00240009f8007388 */ /* 0x000fe20000000800 */
[----:B------:R-:W-:Y:S02]  /*7340*/  F2FP.BF16.F32.PACK_AB R52, R53, R52 ;  /* 0x000000343534723e */ /* 0x000fe400000010ff */
[----:B------:R-:W-:Y:S01]  /*7350*/  F2FP.BF16.F32.PACK_AB R54, R55, R54 ;  /* 0x000000363736723e */ /* 0x000fe200000010ff */
[----:B------:R-:W-:Y:S01]  /*7360*/  STS [R246], R8 ;  /* 0x00000008f6007388 */ /* 0x000fe20000000800 */
[----:B------:R-:W-:-:S02]  /*7370*/  F2FP.BF16.F32.PACK_AB R64, R65, R64 ;  /* 0x000000404140723e */ /* 0x000fc400000010ff */
[----:B------:R-:W-:Y:S01]  /*7380*/  F2FP.BF16.F32.PACK_AB R66, R67, R66 ;  /* 0x000000424342723e */ /* 0x000fe200000010ff */
[----:B------:R-:W-:Y:S01]  /*7390*/  STS [R246+0x400], R7 ;  /* 0x00040007f6007388 */ /* 0x000fe20000000800 */
[----:B------:R-:W-:Y:S02]  /*73a0*/  F2FP.BF16.F32.PACK_AB R56, R57, R56 ;  /* 0x000000383938723e */ /* 0x000fe400000010ff */
[----:B------:R-:W-:Y:S01]  /*73b0*/  F2FP.BF16.F32.PACK_AB R58, R59, R58 ;  /* 0x0000003a3b3a723e */ /* 0x000fe200000010ff */
[----:B------:R-:W-:Y:S01]  /*73c0*/  STS [R247], R4 ;  /* 0x00000004f7007388 */ /* 0x000fe20000000800 */
[----:B-1----:R-:W1:Y:S01]  /*73d0*/  @P0 LDC.64 R14, c[0x0][0x458] ;  /* 0x00011600ff0e0b82 */ /* 0x002e620000000a00 */
[----:B------:R-:W-:Y:S02]  /*73e0*/  F2FP.BF16.F32.PACK_AB R60, R61, R60 ;  /* 0x0000003c3d3c723e */ /* 0x000fe400000010ff */
[----:B------:R-:W-:Y:S01]  /*73f0*/  STS [R247+0x400], R2 ;  /* 0x00040002f7007388 */ /* 0x000fe20000000800 */
[----:B------:R-:W-:-:S02]  /*7400*/  F2FP.BF16.F32.PACK_AB R62, R63, R62 ;  /* 0x0000003e3f3e723e */ /* 0x000fc400000010ff */
[----:B------:R-:W-:Y:S01]  /*7410*/  SHF.R.S32.HI R11, RZ, 0x1f, R251 ;  /* 0x0000001fff0b7819 */ /* 0x000fe200000114fb */
[----:B------:R2:W-:Y:S04]  /*7420*/  STS [R246+0x2400], R5 ;  /* 0x00240005f6007388 */ /* 0x0005e80000000800 */
[----:B------:R3:W-:Y:S04]  /*7430*/  STS [R246+0x2000], R6 ;  /* 0x00200006f6007388 */ /* 0x0007e80000000800 */
[----:B------:R4:W-:Y:S04]  /*7440*/  STS [R247+0x2000], R0 ;  /* 0x00200000f7007388 */ /* 0x0009e80000000800 */
[----:B------:R1:W-:Y:S04]  /*7450*/  STS [R247+0x2400], R17 ;  /* 0x00240011f7007388 */ /* 0x0003e80000000800 */
[----:B------:R1:W-:Y:S04]  /*7460*/  STS [R245+0x4000], R36 ;  /* 0x00400024f5007388 */ /* 0x0003e80000000800 */
[----:B------:R1:W-:Y:S04]  /*7470*/  STS [R245+0x4400], R38 ;  /* 0x00440026f5007388 */ /* 0x0003e80000000800 */
[----:B------:R1:W-:Y:S01]  /*7480*/  STS [R248+0x4000], R48 ;  /* 0x00400030f8007388 */ /* 0x0003e20000000800 */
[----:B--2---:R-:W2:Y:S03]  /*7490*/  @P0 LDC.64 R4, c[0x0][0x450] ;  /* 0x00011400ff040b82 */ /* 0x004ea60000000a00 */
[----:B------:R1:W-:Y:S01]  /*74a0*/  STS [R252+0x4000], R50 ;  /* 0x00400032fc007388 */ /* 0x0003e20000000800 */
[----:B---3--:R-:W-:-:S03]  /*74b0*/  @P0 IADD3 R6, R232, R244, RZ ;  /* 0x000000f4e8060210 */ /* 0x008fc60007ffe0ff */
[----:B------:R3:W-:Y:S01]  /*74c0*/  STS [R245+0x6000], R40 ;  /* 0x00600028f5007388 */ /* 0x0007e20000000800 */
[----:B----4-:R-:W-:-:S03]  /*74d0*/  @P0 IADD3 R0, R232, R244, RZ ;  /* 0x000000f4e8000210 */ /* 0x010fc60007ffe0ff */
[----:B------:R3:W-:Y:S04]  /*74e0*/  STS [R245+0x6400], R42 ;  /* 0x0064002af5007388 */ /* 0x0007e80000000800 */
[----:B------:R3:W-:Y:S04]  /*74f0*/  STS [R248+0x6000], R44 ;  /* 0x0060002cf8007388 */ /* 0x0007e80000000800 */
[----:B------:R3:W-:Y:S04]  /*7500*/  STS [R248+0x6400], R46 ;  /* 0x0064002ef8007388 */ /* 0x0007e80000000800 */
[----:B------:R3:W-:Y:S01]  /*7510*/  STS [R246+0x4000], R52 ;  /* 0x00400034f6007388 */ /* 0x0007e20000000800 */
[----:B--2---:R-:W-:-:S02]  /*7520*/  @P0 IMAD R2, R0, R5, RZ ;  /* 0x0000000500020224 */ /* 0x004fc400078e02ff */
[----:B------:R-:W-:Y:S01]  /*7530*/  @P0 IMAD.WIDE.U32 R8, R0, R4, RZ ;  /* 0x0000000400080225 */ /* 0x000fe200078e00ff */
[----:B------:R3:W-:Y:S03]  /*7540*/  STS [R246+0x4400], R54 ;  /* 0x00440036f6007388 */ /* 0x0007e60000000800 */
[C---:B-1----:R-:W-:Y:S01]  /*7550*/  @P0 IMAD R0, R6.reuse, R15, RZ ;  /* 0x0000000f06000224 */ /* 0x042fe200078e02ff */
[----:B------:R3:W-:Y:S01]  /*7560*/  STS [R247+0x4000], R64 ;  /* 0x00400040f7007388 */ /* 0x0007e20000000800 */
[----:B------:R-:W-:Y:S01]  /*7570*/  @P0 IMAD.WIDE.U32 R6, R6, R14, RZ ;  /* 0x0000000e06060225 */ /* 0x000fe200078e00ff */
[----:B------:R-:W-:Y:S02]  /*7580*/  @P0 IADD3 R10, R9, R2, RZ ;  /* 0x00000002090a0210 */ /* 0x000fe40007ffe0ff */
[----:B------:R3:W-:Y:S01]  /*7590*/  STS [R247+0x4400], R66 ;  /* 0x00440042f7007388 */ /* 0x0007e20000000800 */
[----:B------:R-:W-:Y:S01]  /*75a0*/  @P0 IMAD.MOV.U32 R2, RZ, RZ, R8 ;  /* 0x000000ffff020224 */ /* 0x000fe200078e0008 */
[----:B------:R-:W-:Y:S01]  /*75b0*/  @P0 IADD3 R26, R7, R0, RZ ;  /* 0x00000000071a0210 */ /* 0x000fe20007ffe0ff */
[----:B------:R-:W-:Y:S01]  /*75c0*/  @P0 IMAD.MOV.U32 R25, RZ, RZ, R6 ;  /* 0x000000ffff190224 */ /* 0x000fe200078e0006 */
[----:B------:R3:W-:Y:S04]  /*75d0*/  STS [R246+0x6000], R56 ;  /* 0x00600038f6007388 */ /* 0x0007e80000000800 */
[----:B------:R3:W-:Y:S01]  /*75e0*/  STS [R246+0x6400], R58 ;  /* 0x0064003af6007388 */ /* 0x0007e20000000800 */
        /* <DEDUP_REMOVED lines=13> */
.L_x_169:
        /* <DEDUP_REMOVED lines=13> */
.L_x_170:
[----:B------:R1:W-:Y:S01]  /*7790*/  STS [R247+0x6000], R60 ;  /* 0x0060003cf7007388 */ /* 0x0003e20000000800 */
[----:B------:R-:W-:Y:S01]  /*77a0*/  SHF.R.S32.HI R24, RZ, 0x1f, R219 ;  /* 0x0000001fff187819 */ /* 0x000fe200000114db */
[--C-:B------:R-:W-:Y:S01]  /*77b0*/  IMAD.MOV.U32 R8, RZ, RZ, R210.reuse ;  /* 0x000000ffff087224 */ /* 0x100fe200078e00d2 */
[----:B------:R-:W-:Y:S01]  /*77c0*/  SHF.R.S32.HI R9, RZ, 0x1f, R210 ;  /* 0x0000001fff097819 */ /* 0x000fe200000114d2 */
[----:B------:R1:W-:Y:S01]  /*77d0*/  STS [R247+0x6400], R62 ;  /* 0x0064003ef7007388 */ /* 0x0003e20000000800 */
[----:B------:R-:W-:Y:S01]  /*77e0*/  ULDC UR4, c[0x0][0x2d0] ;  /* 0x0000b40000047ab9 */ /* 0x000fe20000000800 */
[-C--:B------:R-:W-:Y:S01]  /*77f0*/  IMAD R0, R24, R4.reuse, RZ ;  /* 0x0000000418007224 */ /* 0x080fe200078e02ff */
[----:B------:R-:W-:Y:S01]  /*7800*/  IADD3 R11, R220, 0x40, RZ ;  /* 0x00000040dc0b7810 */ /* 0x000fe20007ffe0ff */
[----:B------:R-:W-:Y:S01]  /*7810*/  BAR.SYNC.DEFER_BLOCKING 0x0 ;  /* 0x0000000000007b1d */ /* 0x000fe20000010000 */
[----:B------:R-:W-:Y:S01]  /*7820*/  IMAD.WIDE.U32 R6, R219, R4, R8 ;  /* 0x00000004db067225 */ /* 0x000fe200078e0008 */
[----:B------:R-:W-:-:S03]  /*7830*/  SHF.R.S32.HI R27, RZ, 0x1f, R220 ;  /* 0x0000001fff1b7819 */ /* 0x000fc600000114dc */
[----:B------:R-:W-:Y:S01]  /*7840*/  IMAD R0, R219, R5, R0 ;  /* 0x00000005db007224 */ /* 0x000fe200078e0200 */
[----:B------:R-:W-:Y:S01]  /*7850*/  IADD3 R6, P0, R2, R6, RZ ;  /* 0x0000000602067210 */ /* 0x000fe20007f1e0ff */
[----:B------:R-:W-:Y:S01]  /*7860*/  VIADD R2, R220, 0x20 ;  /* 0x00000020dc027836 */ /* 0x000fe20000000000 */
[----:B------:R-:W3:Y:S01]  /*7870*/  S2R R41, SR_CTAID.Z ;  /* 0x0000000000297919 */ /* 0x000ee20000002700 */
[----:B------:R-:W-:Y:S01]  /*7880*/  BSSY B0, `(.L_x_171) ;  /* 0x000001f000007945 */ /* 0x000fe20003800000 */
[----:B------:R-:W-:Y:S01]  /*7890*/  IADD3.X R7, R10, R7, R0, P0, !PT ;  /* 0x000000070a077210 */ /* 0x000fe200007fe400 */
[----:B------:R-:W-:Y:S01]  /*78a0*/  IMAD R0, R233, -0x80, R186 ;  /* 0xffffff80e9007824 */ /* 0x000fe200078e02ba */
[----:B------:R-:W-:Y:S01]  /*78b0*/  ISETP.GE.AND P0, PT, R210, UR4, PT ;  /* 0x00000004d2007c0c */ /* 0x000fe2000bf06270 */
[C---:B------:R-:W-:Y:S01]  /*78c0*/  VIADD R10, R220.reuse, 0x60 ;  /* 0x00000060dc0a7836 */ /* 0x040fe20000000000 */
[----:B------:R-:W-:Y:S02]  /*78d0*/  ULDC.64 UR4, c[0x0][0x468] ;  /* 0x00011a0000047ab9 */ /* 0x000fe40000000a00 */
[----:B------:R-:W-:-:S02]  /*78e0*/  ISETP.GE.OR P1, PT, R220, R0, P0 ;  /* 0x00000000dc00720c */ /* 0x000fc40000726670 */
[-C--:B------:R-:W-:Y:S02]  /*78f0*/  ISETP.GE.OR P2, PT, R2, R0.reuse, P0 ;  /* 0x000000000200720c */ /* 0x080fe40000746670 */
[-C--:B------:R-:W-:Y:S02]  /*7900*/  ISETP.GE.OR P3, PT, R11, R0.reuse, P0 ;  /* 0x000000000b00720c */ /* 0x080fe40000766670 */
[----:B------:R-:W-:Y:S01]  /*7910*/  ISETP.GE.OR P4, PT, R10, R0, P0 ;  /* 0x000000000a00720c */ /* 0x000fe20000786670 */
[----:B------:R1:W2:Y:S04]  /*7920*/  LDS.128 R20, [R117+0x7000] ;  /* 0x0070000075147984 */ /* 0x0002a80000000c00 */
[----:B------:R1:W4:Y:S04]  /*7930*/  LDS.128 R28, [R117+0xb000] ;  /* 0x00b00000751c7984 */ /* 0x0003280000000c00 */
[----:B------:R1:W1:Y:S04]  /*7940*/  LDS.128 R32, [R117+0xc000] ;  /* 0x00c0000075207984 */ /* 0x0002680000000c00 */
[----:B------:R1:W1:Y:S01]  /*7950*/  LDS.128 R36, [R117+0xd000] ;  /* 0x00d0000075247984 */ /* 0x0002620000000c00 */
[----:B---3--:R-:W-:Y:S01]  /*7960*/  SHF.R.S32.HI R40, RZ, 0x1f, R41 ;  /* 0x0000001fff287819 */ /* 0x008fe20000011429 */
[----:B------:R-:W-:-:S04]  /*7970*/  IMAD.WIDE.U32 R6, R41, UR4, R6 ;  /* 0x0000000429067c25 */ /* 0x000fc8000f8e0006 */
[----:B------:R-:W-:-:S04]  /*7980*/  IMAD R2, R40, UR4, RZ ;  /* 0x0000000428027c24 */ /* 0x000fc8000f8e02ff */
[----:B------:R-:W-:-:S05]  /*7990*/  IMAD R0, R41, UR5, R2 ;  /* 0x0000000529007c24 */ /* 0x000fca000f8e0202 */
[----:B------:R-:W-:Y:S01]  /*79a0*/  IADD3 R0, R0, R7, RZ ;  /* 0x0000000700007210 */ /* 0x000fe20007ffe0ff */
[----:B------:R-:W-:Y:S06]  /*79b0*/  @P1 BRA `(.L_x_172) ;  /* 0x00000000002c1947 */ /* 0x000fec0003800000 */
[----:B------:R-:W3:Y:S01]  /*79c0*/  LDS.128 R16, [R117+0x6000] ;  /* 0x0060000075107984 */ /* 0x000ee20000000c00 */
        /* <DEDUP_REMOVED lines=9> */
[----:B---3--:R3:W-:Y:S04]  /*7a60*/  STG.E.128 desc[UR12][R12.64], R16 ;  /* 0x000000100c007986 */ /* 0x0087e8000c101d0c */
.L_x_172:
[----:B------:R-:W-:Y:S05]  /*7a70*/  BSYNC B0 ;  /* 0x0000000000007941 */ /* 0x000fea0003800000 */
.L_x_171:
[----:B------:R-:W-:Y:S04]  /*7a80*/  BSSY B0, `(.L_x_173) ;  /* 0x000000e000007945 */ /* 0x000fe80003800000 */
        /* <DEDUP_REMOVED lines=12> */
[----:B--2---:R2:W-:Y:S02]  /*7b50*/  STG.E.128 desc[UR12][R12.64], R20 ;  /* 0x000000140c007986 */ /* 0x0045e4000c101d0c */
.L_x_174:
[----:B------:R-:W-:Y:S05]  /*7b60*/  BSYNC B0 ;  /* 0x0000000000007941 */ /* 0x000fea0003800000 */
.L_x_173:
[----:B---3--:R3:W1:Y:S01]  /*7b70*/  LDS.128 R16, [R117+0x8000] ;  /* 0x0080000075107984 */ /* 0x0086620000000c00 */
[----:B------:R-:W-:Y:S04]  /*7b80*/  BSSY B0, `(.L_x_175) ;  /* 0x000000e000007945 */ /* 0x000fe80003800000 */
[----:B------:R-:W-:Y:S05]  /*7b90*/  @P3 BRA `(.L_x_176) ;  /* 0x0000000000303947 */ /* 0x000fea0003800000 */
[----:B------:R-:W-:Y:S01]  /*7ba0*/  IADD3 R2, P0, R220, 0x40, RZ ;  /* 0x00000040dc027810 */ /* 0x000fe20007f1e0ff */
[----:B------:R-:W-:Y:S01]  /*7bb0*/  ULDC.64 UR4, c[0x0][0x3f0] ;  /* 0x0000fc0000047ab9 */ /* 0x000fe20000000a00 */
[----:B------:R-:W-:-:S03]  /*7bc0*/  MOV R11, R0 ;  /* 0x00000000000b7202 */ /* 0x000fc60000000f00 */
[----:B------:R-:W-:-:S04]  /*7bd0*/  IMAD.X R10, RZ, RZ, R27, P0 ;  /* 0x000000ffff0a7224 */ /* 0x000fc800000e061b */
[----:B--2---:R-:W-:Y:S02]  /*7be0*/  IMAD R12, R10, R4, RZ ;  /* 0x000000040a0c7224 */ /* 0x004fe400078e02ff */
[----:B------:R-:W-:-:S04]  /*7bf0*/  IMAD.MOV.U32 R10, RZ, RZ, R6 ;  /* 0x000000ffff0a7224 */ /* 0x000fc800078e0006 */
[----:B------:R-:W-:-:S04]  /*7c00*/  IMAD.WIDE.U32 R10, R2, R4, R10 ;  /* 0x00000004020a7225 */ /* 0x000fc800078e000a */
[----:B------:R-:W-:Y:S01]  /*7c10*/  IMAD R2, R2, R5, R12 ;  /* 0x0000000502027224 */ /* 0x000fe200078e020c */
[----:B------:R-:W-:-:S04]  /*7c20*/  LEA R12, P0, R10, UR4, 0x1 ;  /* 0x000000040a0c7c11 */ /* 0x000fc8000f8008ff */
[----:B------:R-:W-:-:S04]  /*7c30*/  IADD3 R2, R2, R11, RZ ;  /* 0x0000000b02027210 */ /* 0x000fc80007ffe0ff */
[----:B------:R-:W-:-:S05]  /*7c40*/  LEA.HI.X R13, R10, UR5, R2, 0x1, P0 ;  /* 0x000000050a0d7c11 */ /* 0x000fca00080f0c02 */
[----:B-1----:R1:W-:Y:S02]  /*7c50*/  STG.E.128 desc[UR12][R12.64], R16 ;  /* 0x000000100c007986 */ /* 0x0023e4000c101d0c */
.L_x_176:
[----:B------:R-:W-:Y:S05]  /*7c60*/  BSYNC B0 ;  /* 0x0000000000007941 */ /* 0x000fea0003800000 */
.L_x_175:
[----:B-1----:R1:W1:Y:S01]  /*7c70*/  LDS.128 R16, [R117+0x9000] ;  /* 0x0090000075107984 */ /* 0x0022620000000c00 */
        /* <DEDUP_REMOVED lines=12> */
[----:B-1----:R1:W-:Y:S02]  /*7d40*/  STG.E.128 desc[UR12][R4.64], R16 ;  /* 0x0000001004007986 */ /* 0x0023e4000c101d0c */
.L_x_178:
[----:B------:R-:W-:Y:S05]  /*7d50*/  BSYNC B0 ;  /* 0x0000000000007941 */ /* 0x000fea0003800000 */
.L_x_177:
        /* <DEDUP_REMOVED lines=23> */
.L_x_180:
[----:B------:R-:W-:Y:S05]  /*7ed0*/  BSYNC B0 ;  /* 0x0000000000007941 */ /* 0x000fea0003800000 */
.L_x_179:
        /* <DEDUP_REMOVED lines=13> */
[----:B----4-:R1:W-:Y:S02]  /*7fb0*/  STG.E.128 desc[UR12][R8.64], R28 ;  /* 0x0000001c08007986 */ /* 0x0103e4000c101d0c */
.L_x_182:
[----:B------:R-:W-:Y:S05]  /*7fc0*/  BSYNC B0 ;  /* 0x0000000000007941 */ /* 0x000fea0003800000 */
.L_x_181:
        /* <DEDUP_REMOVED lines=13> */
[----:B------:R1:W-:Y:S02]  /*80a0*/  STG.E.128 desc[UR12][R8.64], R32 ;  /* 0x0000002008007986 */ /* 0x0003e4000c101d0c */
.L_x_184:
[----:B------:R-:W-:Y:S05]  /*80b0*/  BSYNC B0 ;  /* 0x0000000000007941 */ /* 0x000fea0003800000 */
.L_x_183:
        /* <DEDUP_REMOVED lines=13> */
.L_x_139:
[----:B------:R-:W-:Y:S05]  /*8190*/  BSYNC B1 ;  /* 0x0000000000017941 */ /* 0x000fea0003800000 */
.L_x_117:
[----:B------:R-:W2:Y:S02]  /*81a0*/  LDC R0, c[0x0][0xc] ;  /* 0x00000300ff007b82 */ /* 0x000ea40000000800 */
[----:B--2---:R-:W-:-:S04]  /*81b0*/  IADD3 R233, R0, R233, RZ ;  /* 0x000000e900e97210 */ /* 0x004fc80007ffe0ff */
[----:B------:R-:W-:-:S13]  /*81c0*/  ISETP.GE.AND P0, PT, R233, UR11, PT ;  /* 0x0000000be9007c0c */ /* 0x000fda000bf06270 */
[----:B------:R-:W-:Y:S05]  /*81d0*/  @P0 BRA `(.L_x_185) ;  /* 0x0000000000040947 */ /* 0x000fea0003800000 */
[----:B------:R-:W-:Y:S05]  /*81e0*/  BRA `(.L_x_186) ;  /* 0xffffff8400e47947 */ /* 0x000fea000383ffff */
.L_x_185:
[----:B------:R-:W-:Y:S05]  /*81f0*/  EXIT ;  /* 0x000000000000794d */ /* 0x000fea0003800000 */
.L_x_187:
        /* <DEDUP_REMOVED lines=16> */
.L_x_2457:


//--------------------- .text._ZN5flash44flash_bwd_dq_dk_dv_loop_seqk_parallel_kernelI23Flash_bwd_kernel_traitsILi64ELi64ELi128ELi8ELi2ELi4ELi4ELb1ELb0EN7cutlass10bfloat16_tE19Flash_kernel_traitsILi64ELi64ELi128ELi8ES3_EELb0ELb0ELb0ELb0ELb1ELb1ELb0EEEvNS_16Flash_bwd_paramsE --------------------------
	.section	.text._ZN5flash44flash_bwd_dq_dk_dv_loop_seqk_parallel_kernelI23Flash_bwd_kernel_traitsILi64ELi64ELi128ELi8ELi2ELi4ELi4ELb1ELb0EN7cutlass10bfloat16_tE19Flash_kernel_traitsILi64ELi64ELi128ELi8ES3_EELb0ELb0ELb0ELb0ELb1ELb1ELb0EEEvNS_16Flash_bwd_paramsE,"ax",@progbits
	.align	128
        .global         _ZN5flash44flash_bwd_dq_dk_dv_loop_seqk_parallel_kernelI23Flash_bwd_kernel_traitsILi64ELi64ELi128ELi8ELi2ELi4ELi4ELb1ELb0EN7cutlass10bfloat16_tE19Flash_kernel_traitsILi64ELi64ELi128ELi8ES3_EELb0ELb0ELb0ELb0ELb1ELb1ELb0EEEvNS_16Flash_bwd_paramsE
        .type           _ZN5flash44flash_bwd_dq_dk_dv_loop_seqk_parallel_kernelI23Flash_bwd_kernel_traitsILi64ELi64ELi128ELi8ELi2ELi4ELi4ELb1ELb0EN7cutlass10bfloat16_tE19Flash_kernel_traitsILi64ELi64ELi128ELi8ES3_EELb0ELb0ELb0ELb0ELb1ELb1ELb0EEEvNS_16Flash_bwd_paramsE,@function
        .size           _ZN5flash44flash_bwd_dq_dk_dv_loop_seqk_parallel_kernelI23Flash_bwd_kernel_traitsILi64ELi64ELi128ELi8ELi2ELi4ELi4ELb1ELb0EN7cutlass10bfloat16_tE19Flash_kernel_traitsILi64ELi64ELi128ELi8ES3_EELb0ELb0ELb0ELb0ELb1ELb1ELb0EEEvNS_16Flash_bwd_paramsE,(.L_x_2458 - _ZN5flash44flash_bwd_dq_dk_dv_loop_seqk_parallel_kernelI23Flash_bwd_kernel_traitsILi64ELi64ELi128ELi8ELi2ELi4ELi4ELb1ELb0EN7cutlass10bfloat16_tE19Flash_kernel_traitsILi64ELi64ELi128ELi8ES3_EELb0ELb0ELb0ELb0ELb1ELb1ELb0EEEvNS_16Flash_bwd_paramsE)
        .other          _ZN5flash44flash_bwd_dq_dk_dv_loop_seqk_parallel_kernelI23Flash_bwd_kernel_traitsILi64ELi64ELi128ELi8ELi2ELi4ELi4ELb1ELb0EN7cutlass10bfloat16_tE19Flash_kernel_traitsILi64ELi64ELi128ELi8ES3_EELb0ELb0ELb0ELb0ELb1ELb1ELb0EEEvNS_16Flash_bwd_paramsE,@"STO_CUDA_ENTRY STV_DEFAULT"
_ZN5flash44flash_bwd_dq_dk_dv_loop_seqk_parallel_kernelI23Flash_bwd_kernel_traitsILi64ELi64ELi128ELi8ELi2ELi4ELi4ELb1ELb0EN7cutlass10bfloat16_tE19Flash_kernel_traitsILi64ELi64ELi128ELi8ES3_EELb0ELb0ELb0ELb0ELb1ELb1ELb0EEEvNS_16Flash_bwd_paramsE:
.text._ZN5flash44flash_bwd_dq_dk_dv_loop_seqk_parallel_kernelI23Flash_bwd_kernel_traitsILi64ELi64ELi128ELi8ELi2ELi4ELi4ELb1ELb0EN7cutlass10bfloat16_tE19Flash_kernel_traitsILi64ELi64ELi128ELi8ES3_EELb0ELb0ELb0ELb0ELb1ELb1ELb0EEEvNS_16Flash_bwd_paramsE:
[----:B------:R-:W-:Y:S08]  /*0000*/  LDC R1, c[0x0][0x28] ;  /* 0x00000a00ff017b82 */ /* 0x000ff00000000800 */
[----:B------:R-:W1:Y:S01]  /*0010*/  S2UR UR23, SR_CTAID.X ;  /* 0x00000000001779c3 */ /* 0x000e620000002500 */
[----:B------:R-:W-:Y:S02]  /*0020*/  ULDC UR5, c[0x0][0x2c8] ;  /* 0x0000b20000057ab9 */ /* 0x000fe40000000800 */
[----:B------:R-:W-:-:S04]  /*0030*/  UIADD3 UR5, UR5, 0x7f, URZ ;  /* 0x0000007f05057890 */ /* 0x000fc8000fffe03f */
[----:B------:R-:W-:-:S04]  /*0040*/  USHF.R.S32.HI UR4, URZ, 0x1f, UR5 ;  /* 0x0000001f3f047899 */ /* 0x000fc80008011405 */
[----:B------:R-:W-:-:S04]  /*0050*/  ULEA.HI UR4, UR4, UR5, URZ, 0x7 ;  /* 0x0000000504047291 */ /* 0x000fc8000f8f383f */
[----:B------:R-:W-:-:S04]  /*0060*/  USHF.R.S32.HI UR4, URZ, 0x7, UR4 ;  /* 0x000000073f047899 */ /* 0x000fc80008011404 */
[----:B-1----:R-:W-:-:S06]  /*0070*/  UISETP.GE.AND UP0, UPT, UR23, UR4, UPT ;  /* 0x000000041700728c */ /* 0x002fcc000bf06270 */
[----:B------:R-:W-:-:S13]  /*0080*/  PLOP3.LUT P0, PT, PT, PT, UP0, 0x80, 0x0 ;  /* 0x000000000000781c */ /* 0x000fda0003f0f008 */
[----:B------:R-:W-:Y:S05]  /*0090*/  @P0 EXIT ;  /* 0x000000000000094d */ /* 0x000fea0003800000 */
[----:B------:R-:W1:Y:S01]  /*00a0*/  S2R R9, SR_TID.X ;  /* 0x0000000000097919 */ /* 0x000e620000002100 */
[----:B------:R-:W2:Y:S01]  /*00b0*/  S2UR UR5, SR_CgaCtaId ;  /* 0x00000000000579c3 */ /* 0x000ea20000008800 */
[----:B------:R-:W-:Y:S01]  /*00c0*/  UMOV UR4, 0x400 ;  /* 0x0000040000047882 */ /* 0x000fe20000000000 */
[----:B------:R-:W-:Y:S01]  /*00d0*/  IMAD.MOV.U32 R216, RZ, RZ, -0x10 ;  /* 0xfffffff0ffd87424 */ /* 0x000fe200078e00ff */
[----:B------:R-:W-:Y:S01]  /*00e0*/  ULDC.64 UR24, c[0x0][0x208] ;  /* 0x0000820000187ab9 */ /* 0x000fe20000000a00 */
[----:B------:R-:W-:-:S04]  /*00f0*/  UMOV UR21, 0xffffe000 ;  /* 0xffffe00000157882 */ /* 0x000fc80000000000 */
[----:B------:R-:W3:Y:S08]  /*0100*/  S2UR UR20, SR_CTAID.Y ;  /* 0x00000000001479c3 */ /* 0x000ef00000002600 */
[----:B------:R-:W4:Y:S08]  /*0110*/  S2UR UR22, SR_CTAID.Z ;  /* 0x00000000001679c3 */ /* 0x000f300000002700 */
[----:B------:R-:W5:Y:S01]  /*0120*/  S2UR UR19, SR_CTAID.Z ;  /* 0x00000000001379c3 */ /* 0x000f620000002700 */
[----:B--2---:R-:W-:-:S04]  /*0130*/  ULEA UR5, UR5, UR4, 0x18 ;  /* 0x0000000405057291 */ /* 0x004fc8000f8ec03f */
[----:B------:R-:W-:Y:S01]  /*0140*/  UIADD3 UR6, UR5, 0x6000, URZ ;  /* 0x0000600005067890 */ /* 0x000fe2000fffe03f */
[----:B-1----:R-:W-:Y:S02]  /*0150*/  SHF.R.S32.HI R12, RZ, 0x1f, R9 ;  /* 0x0000001fff0c7819 */ /* 0x002fe40000011409 */
[----:B------:R-:W1:Y:S01]  /*0160*/  S2UR UR18, SR_CTAID.Y ;  /* 0x00000000001279c3 */ /* 0x000e620000002600 */
[----:B------:R-:W-:Y:S01]  /*0170*/  UIADD3 UR4, UR5, 0xa000, URZ ;  /* 0x0000a00005047890 */ /* 0x000fe2000fffe03f */
[CC--:B------:R-:W-:Y:S01]  /*0180*/  LEA.HI R3, R12.reuse, R9.reuse, RZ, 0x5 ;  /* 0x000000090c037211 */ /* 0x0c0fe200078f28ff */
[----:B---3--:R-:W-:Y:S01]  /*0190*/  USHF.R.S32.HI UR29, URZ, 0x1f, UR20 ;  /* 0x0000001f3f1d7899 */ /* 0x008fe20008011414 */
[----:B------:R-:W-:Y:S01]  /*01a0*/  LEA.HI R15, R12, R9, RZ, 0x3 ;  /* 0x000000090c0f7211 */ /* 0x000fe200078f18ff */
[----:B------:R-:W-:Y:S01]  /*01b0*/  UIMAD.WIDE UR40, UR20, 0x80, URZ ;  /* 0x00000080142878a5 */ /* 0x000fe2000f8e023f */
[--C-:B------:R-:W-:Y:S01]  /*01c0*/  SHF.R.S32.HI R192, RZ, 0x5, R3.reuse ;  /* 0x00000005ffc07819 */ /* 0x100fe20000011403 */
[----:B----4-:R-:W-:Y:S01]  /*01d0*/  USHF.R.S32.HI UR28, URZ, 0x1f, UR22 ;  /* 0x0000001f3f1c7899 */ /* 0x010fe20008011416 */
[----:B------:R-:W-:-:S02]  /*01e0*/  SHF.R.S32.HI R7, RZ, 0x1f, R3 ;  /* 0x0000001fff077819 */ /* 0x000fc40000011403 */
[----:B------:R-:W-:Y:S02]  /*01f0*/  SHF.R.S32.HI R194, RZ, 0x3, R15 ;  /* 0x00000003ffc27819 */ /* 0x000fe4000001140f */
[CC--:B------:R-:W-:Y:S02]  /*0200*/  LEA.HI R2, R12.reuse, R9.reuse, RZ, 0x2 ;  /* 0x000000090c027211 */ /* 0x0c0fe400078f10ff */
[----:B------:R-:W-:Y:S01]  /*0210*/  LEA.HI R4, R12, R9, RZ, 0x4 ;  /* 0x000000090c047211 */ /* 0x000fe200078f20ff */
[----:B------:R-:W-:Y:S01]  /*0220*/  IMAD.SHL.U32 R5, R194, 0x40, RZ ;  /* 0x00000040c2057824 */ /* 0x000fe200078e00ff */
[----:B------:R-:W-:Y:S01]  /*0230*/  LOP3.LUT R8, R15, 0xfffffff8, RZ, 0xc0, !PT ;  /* 0xfffffff80f087812 */ /* 0x000fe200078ec0ff */
[----:B-----5:R-:W-:Y:S01]  /*0240*/  USHF.R.S32.HI UR27, URZ, 0x1f, UR19 ;  /* 0x0000001f3f1b7899 */ /* 0x020fe20008011413 */
[----:B------:R-:W-:Y:S02]  /*0250*/  LEA.HI R7, R7, R192, RZ, 0x2 ;  /* 0x000000c007077211 */ /* 0x000fe400078f10ff */
[----:B------:R-:W-:Y:S01]  /*0260*/  SHF.R.S32.HI R13, RZ, 0x2, R2 ;  /* 0x00000002ff0d7819 */ /* 0x000fe20000011402 */
[----:B------:R-:W-:Y:S01]  /*0270*/  IMAD.IADD R8, R9, 0x1, -R8 ;  /* 0x0000000109087824 */ /* 0x000fe200078e0a08 */
[----:B------:R-:W-:Y:S01]  /*0280*/  SHF.R.S32.HI R0, RZ, 0x1f, R2 ;  /* 0x0000001fff007819 */ /* 0x000fe20000011402 */
[----:B-1----:R-:W-:Y:S01]  /*0290*/  USHF.R.S32.HI UR26, URZ, 0x1f, UR18 ;  /* 0x0000001f3f1a7899 */ /* 0x002fe20008011412 */
[----:B------:R-:W-:Y:S01]  /*02a0*/  LOP3.LUT R10, R3, 0xffffffe0, RZ, 0xc0, !PT ;  /* 0xffffffe0030a7812 */ /* 0x000fe200078ec0ff */
[----:B------:R-:W-:Y:S01]  /*02b0*/  IMAD.SHL.U32 R196, R8, 0x8, RZ ;  /* 0x0000000808c47824 */ /* 0x000fe200078e00ff */
[----:B------:R-:W-:-:S02]  /*02c0*/  LOP3.LUT R6, R4, 0xfffffff0, RZ, 0xc0, !PT ;  /* 0xfffffff004067812 */ /* 0x000fc400078ec0ff */
[----:B------:R-:W-:Y:S01]  /*02d0*/  SHF.R.S32.HI R19, RZ, 0x4, R4 ;  /* 0x00000004ff137819 */ /* 0x000fe20000011404 */
[C---:B------:R-:W-:Y:S01]  /*02e0*/  IMAD.IADD R191, R9.reuse, 0x1, -R10 ;  /* 0x0000000109bf7824 */ /* 0x040fe200078e0a0a */
[----:B------:R-:W-:Y:S01]  /*02f0*/  LOP3.LUT R2, R2, 0x7ffffffc, RZ, 0xc0, !PT ;  /* 0x7ffffffc02027812 */ /* 0x000fe200078ec0ff */
[----:B------:R-:W-:Y:S01]  /*0300*/  IMAD.IADD R17, R9, 0x1, -R6 ;  /* 0x0000000109117824 */ /* 0x000fe200078e0a06 */
[----:B------:R-:W-:Y:S02]  /*0310*/  LOP3.LUT R7, R7, 0xfffffffc, RZ, 0xc0, !PT ;  /* 0xfffffffc07077812 */ /* 0x000fe400078ec0ff */
[----:B------:R-:W-:Y:S02]  /*0320*/  LEA.HI R11, R12, R9, RZ, 0x6 ;  /* 0x000000090c0b7211 */ /* 0x000fe400078f30ff */
[----:B------:R-:W-:Y:S02]  /*0330*/  LEA.HI R4, R4, R19, RZ, 0x1 ;  /* 0x0000001304047211 */ /* 0x000fe400078f08ff */
[----:B------:R-:W-:Y:S01]  /*0340*/  LEA.HI R12, R12, R9, RZ, 0x7 ;  /* 0x000000090c0c7211 */ /* 0x000fe200078f38ff */
[----:B------:R-:W-:Y:S01]  /*0350*/  IMAD.IADD R9, R9, 0x1, -R2 ;  /* 0x0000000109097824 */ /* 0x000fe200078e0a02 */
[----:B------:R-:W-:Y:S01]  /*0360*/  LEA.HI R0, R0, R13, RZ, 0x3 ;  /* 0x0000000d00007211 */ /* 0x000fe200078f18ff */
[----:B------:R-:W-:Y:S01]  /*0370*/  IMAD.IADD R2, R192, 0x1, -R7 ;  /* 0x00000001c0027824 */ /* 0x000fe200078e0a07 */
[----:B------:R-:W-:Y:S01]  /*0380*/  LOP3.LUT R5, R5, 0x1c0, RZ, 0xc0, !PT ;  /* 0x000001c005057812 */ /* 0x000fe200078ec0ff */
[----:B------:R-:W-:Y:S01]  /*0390*/  IMAD.SHL.U32 R9, R9, 0x2, RZ ;  /* 0x0000000209097824 */ /* 0x000fe200078e00ff */
[----:B------:R-:W-:Y:S01]  /*03a0*/  LOP3.LUT P4, RZ, R8, 0x2, RZ, 0xc0, !PT ;  /* 0x0000000208ff7812 */ /* 0x000fe2000788c0ff */
[----:B------:R-:W-:Y:S01]  /*03b0*/  IMAD.SHL.U32 R7, R2, 0x10, RZ ;  /* 0x0000001002077824 */ /* 0x000fe200078e00ff */
[C---:B------:R-:W-:Y:S01]  /*03c0*/  LOP3.LUT P3, RZ, R8.reuse, 0x4, RZ, 0xc0, !PT ;  /* 0x0000000408ff7812 */ /* 0x040fe2000786c0ff */
[----:B------:R-:W-:Y:S01]  /*03d0*/  IMAD.SHL.U32 R8, R8, 0x40, RZ ;  /* 0x0000004008087824 */ /* 0x000fe200078e00ff */
[----:B------:R-:W-:-:S02]  /*03e0*/  LOP3.LUT R4, R4, 0xfffffffe, RZ, 0xc0, !PT ;  /* 0xfffffffe04047812 */ /* 0x000fc400078ec0ff */
[----:B------:R-:W-:Y:S02]  /*03f0*/  LOP3.LUT R0, R0, 0xfffffff8, RZ, 0xc0, !PT ;  /* 0xfffffff800007812 */ /* 0x000fe400078ec0ff */
[----:B------:R-:W-:Y:S01]  /*0400*/  SHF.R.U32.HI R6, RZ, 0x3, R5 ;  /* 0x00000003ff067819 */ /* 0x000fe20000011605 */
[----:B------:R-:W-:Y:S01]  /*0410*/  IMAD.IADD R4, R19, 0x1, -R4 ;  /* 0x0000000113047824 */ /* 0x000fe200078e0a04 */
[----:B------:R-:W-:Y:S01]  /*0420*/  LOP3.LUT R5, R5, 0x38, R196, 0xf8, !PT ;  /* 0x0000003805057812 */ /* 0x000fe200078ef8c4 */
[----:B------:R-:W-:Y:S01]  /*0430*/  IMAD.IADD R0, R13, 0x1, -R0 ;  /* 0x000000010d007824 */ /* 0x000fe200078e0a00 */
[----:B------:R-:W-:Y:S02]  /*0440*/  SHF.R.S32.HI R10, RZ, 0x1f, R17 ;  /* 0x0000001fff0a7819 */ /* 0x000fe40000011411 */
[----:B------:R-:W-:Y:S01]  /*0450*/  LOP3.LUT R8, R8, 0x1c0, RZ, 0xc0, !PT ;  /* 0x000001c008087812 */ /* 0x000fe200078ec0ff */
[----:B------:R-:W-:Y:S01]  /*0460*/  IMAD.SHL.U32 R200, R0, 0x40, RZ ;  /* 0x0000004000c87824 */ /* 0x000fe200078e00ff */
[----:B------:R-:W-:-:S02]  /*0470*/  LOP3.LUT R6, R5, R6, RZ, 0x3c, !PT ;  /* 0x0000000605067212 */ /* 0x000fc400078e3cff */
[----:B------:R-:W-:Y:S02]  /*0480*/  LEA.HI R5, R10, R17, RZ, 0x3 ;  /* 0x000000110a057211 */ /* 0x000fe400078f18ff */
[----:B------:R-:W-:Y:S02]  /*0490*/  SHF.R.S32.HI R11, RZ, 0x6, R11 ;  /* 0x00000006ff0b7819 */ /* 0x000fe4000001140b */
[C---:B------:R-:W-:Y:S02]  /*04a0*/  LOP3.LUT R10, R8.reuse, 0x8, R15, 0xf8, !PT ;  /* 0x00000008080a7812 */ /* 0x040fe400078ef80f */
[----:B------:R-:W-:Y:S01]  /*04b0*/  LOP3.LUT R182, R8, 0x30, R7, 0xf8, !PT ;  /* 0x0000003008b67812 */ /* 0x000fe200078ef807 */
[----:B------:R-:W-:Y:S01]  /*04c0*/  IMAD R193, R11, 0x200, R6 ;  /* 0x000002000bc17824 */ /* 0x000fe200078e0206 */
[----:B------:R-:W-:Y:S01]  /*04d0*/  SHF.R.U32.HI R13, RZ, 0x3, R8 ;  /* 0x00000003ff0d7819 */ /* 0x000fe20000011608 */
[----:B------:R-:W-:Y:S01]  /*04e0*/  IMAD.SHL.U32 R8, R4, 0x200, RZ ;  /* 0x0000020004087824 */ /* 0x000fe200078e00ff */
[----:B------:R-:W-:-:S02]  /*04f0*/  SHF.R.S32.HI R12, RZ, 0x7, R12 ;  /* 0x00000007ff0c7819 */ /* 0x000fc4000001140c */
[----:B------:R-:W-:Y:S02]  /*0500*/  LOP3.LUT R7, R0, 0x1, RZ, 0xc0, !PT ;  /* 0x0000000100077812 */ /* 0x000fe400078ec0ff */
[----:B------:R-:W-:Y:S02]  /*0510*/  LEA.HI R3, R3, R192, RZ, 0x1 ;  /* 0x000000c003037211 */ /* 0x000fe400078f08ff */
[----:B------:R-:W-:Y:S01]  /*0520*/  LOP3.LUT R175, R10, R13, RZ, 0x3c, !PT ;  /* 0x0000000d0aaf7212 */ /* 0x000fe200078e3cff */
[C---:B------:R-:W-:Y:S01]  /*0530*/  IMAD R10, R11.reuse, 0x800, R8 ;  /* 0x000008000b0a7824 */ /* 0x040fe200078e0208 */
[----:B------:R-:W-:Y:S01]  /*0540*/  LOP3.LUT R182, R182, 0x8, R15, 0xf8, !PT ;  /* 0x00000008b6b67812 */ /* 0x000fe200078ef80f */
[----:B------:R-:W-:Y:S01]  /*0550*/  IMAD.SHL.U32 R11, R11, 0x20, RZ ;  /* 0x000000200b0b7824 */ /* 0x000fe200078e00ff */
[----:B------:R-:W-:Y:S01]  /*0560*/  ISETP.NE.U32.AND P0, PT, R7, 0x1, PT ;  /* 0x000000010700780c */ /* 0x000fe20003f05070 */
[C---:B------:R-:W-:Y:S01]  /*0570*/  IMAD.SHL.U32 R15, R12.reuse, 0x8, RZ ;  /* 0x000000080c0f7824 */ /* 0x040fe200078e00ff */
[----:B------:R-:W-:Y:S01]  /*0580*/  LOP3.LUT R3, R3, 0xfffffffe, RZ, 0xc0, !PT ;  /* 0xfffffffe03037812 */ /* 0x000fe200078ec0ff */
[----:B------:R-:W-:Y:S01]  /*0590*/  IMAD R7, R12, 0x1000, R9 ;  /* 0x000010000c077824 */ /* 0x000fe200078e0209 */
[----:B------:R-:W-:Y:S01]  /*05a0*/  LOP3.LUT R200, R200, 0x1c0, RZ, 0xc0, !PT ;  /* 0x000001c0c8c87812 */ /* 0x000fe200078ec0ff */
[----:B------:R-:W-:Y:S01]  /*05b0*/  IMAD.IADD R175, R10, 0x1, R175 ;  /* 0x000000010aaf7824 */ /* 0x000fe200078e02af */
[----:B------:R-:W-:Y:S01]  /*05c0*/  R2P PR, R0, 0x6 ;  /* 0x0000000600007804 */ /* 0x000fe20000000000 */
[----:B------:R-:W-:Y:S01]  /*05d0*/  IMAD.IADD R0, R192, 0x1, -R3 ;  /* 0x00000001c0007824 */ /* 0x000fe200078e0a03 */
[----:B------:R-:W-:Y:S01]  /*05e0*/  LOP3.LUT R15, R15, 0x8, RZ, 0xc0, !PT ;  /* 0x000000080f0f7812 */ /* 0x000fe200078ec0ff */
[----:B------:R-:W-:Y:S01]  /*05f0*/  IMAD.SHL.U32 R10, R4, 0x10, RZ ;  /* 0x00000010040a7824 */ /* 0x000fe200078e00ff */
[----:B------:R-:W-:Y:S01]  /*0600*/  SHF.R.U32.HI R6, RZ, 0x3, R200 ;  /* 0x00000003ff067819 */ /* 0x000fe200000116c8 */
[----:B------:R-:W-:Y:S01]  /*0610*/  IMAD R9, R2, 0x400, R9 ;  /* 0x0000040002097824 */ /* 0x000fe200078e0209 */
[----:B------:R-:W-:-:S02]  /*0620*/  LOP3.LUT R11, R200, 0x20, R11, 0xf8, !PT ;  /* 0x00000020c80b7812 */ /* 0x000fc400078ef80b */
[C---:B------:R-:W-:Y:S01]  /*0630*/  LOP3.LUT R190, R5.reuse, 0xfffffff8, RZ, 0xc0, !PT ;  /* 0xfffffff805be7812 */ /* 0x040fe200078ec0ff */
[----:B------:R-:W-:Y:S01]  /*0640*/  IMAD.SHL.U32 R5, R5, 0x40, RZ ;  /* 0x0000004005057824 */ /* 0x000fe200078e00ff */
[----:B------:R-:W-:Y:S02]  /*0650*/  LOP3.LUT R200, R6, R200, R15, 0x1e, !PT ;  /* 0x000000c806c87212 */ /* 0x000fe400078e1e0f */
[----:B------:R-:W-:Y:S01]  /*0660*/  LOP3.LUT R11, R11, R6, RZ, 0x3c, !PT ;  /* 0x000000060b0b7212 */ /* 0x000fe200078e3cff */
[----:B------:R-:W-:Y:S01]  /*0670*/  IMAD R6, R0, 0x400, R7 ;  /* 0x0000040000067824 */ /* 0x000fe200078e0207 */
[----:B------:R-:W-:Y:S01]  /*0680*/  LOP3.LUT R182, R8, R182, R13, 0xf6, !PT ;  /* 0x000000b608b67212 */ /* 0x000fe200078ef60d */
[----:B------:R-:W-:Y:S01]  /*0690*/  IMAD.IADD R190, R17, 0x1, -R190 ;  /* 0x0000000111be7824 */ /* 0x000fe200078e0abe */
[----:B------:R-:W-:Y:S01]  /*06a0*/  LOP3.LUT R3, R15, 0x10, R10, 0xf8, !PT ;  /* 0x000000100f037812 */ /* 0x000fe200078ef80a */
[----:B------:R-:W-:Y:S01]  /*06b0*/  IMAD.IADD R201, R11, 0x1, R6 ;  /* 0x000000010bc97824 */ /* 0x000fe200078e0206 */
[----:B------:R-:W-:Y:S01]  /*06c0*/  SHF.R.S32.HI R6, RZ, 0x1f, R191 ;  /* 0x0000001fff067819 */ /* 0x000fe200000114bf */
[----:B------:R-:W-:Y:S01]  /*06d0*/  IMAD.SHL.U32 R7, R190, 0x40, RZ ;  /* 0x00000040be077824 */ /* 0x000fe200078e00ff */
[----:B------:R-:W-:Y:S01]  /*06e0*/  LOP3.LUT R5, R5, 0xfffffe00, RZ, 0xc0, !PT ;  /* 0xfffffe0005057812 */ /* 0x000fe200078ec0ff */
[----:B------:R-:W-:Y:S01]  /*06f0*/  IMAD.SHL.U32 R8, R4, 0x8, RZ ;  /* 0x0000000804087824 */ /* 0x000fe200078e00ff */
[----:B------:R-:W-:Y:S01]  /*0700*/  LEA.HI R6, R6, R191, RZ, 0x2 ;  /* 0x000000bf06067211 */ /* 0x000fe200078f10ff */
[----:B------:R-:W-:Y:S01]  /*0710*/  IMAD.IADD R200, R9, 0x1, R200 ;  /* 0x0000000109c87824 */ /* 0x000fe200078e02c8 */
[----:B------:R-:W-:Y:S01]  /*0720*/  LOP3.LUT R7, R7, 0x1c0, RZ, 0xc0, !PT ;  /* 0x000001c007077812 */ /* 0x000fe200078ec0ff */
[----:B------:R-:W-:Y:S01]  /*0730*/  IMAD R2, R2, 0x400, R5 ;  /* 0x0000040002027824 */ /* 0x000fe200078e0205 */
[----:B------:R-:W-:-:S02]  /*0740*/  SHF.R.S32.HI R189, RZ, 0x2, R6 ;  /* 0x00000002ffbd7819 */ /* 0x000fc40000011406 */
[----:B------:R-:W-:Y:S02]  /*0750*/  SHF.R.U32.HI R4, RZ, 0x3, R7 ;  /* 0x00000003ff047819 */ /* 0x000fe40000011607 */
[----:B------:R-:W-:Y:S01]  /*0760*/  LOP3.LUT R183, R7, 0x8, R8, 0xf8, !PT ;  /* 0x0000000807b77812 */ /* 0x000fe200078ef808 */
[----:B------:R-:W-:Y:S01]  /*0770*/  IMAD R189, R0, 0x10, R189 ;  /* 0x0000001000bd7824 */ /* 0x000fe200078e02bd */
[----:B------:R-:W-:Y:S01]  /*0780*/  LOP3.LUT R3, R4, R3, R7, 0x1e, !PT ;  /* 0x0000000304037212 */ /* 0x000fe200078e1e07 */
[----:B------:R-:W-:Y:S01]  /*0790*/  IMAD R0, R0, 0x400, R5 ;  /* 0x0000040000007824 */ /* 0x000fe200078e0205 */
[----:B------:R-:W-:Y:S01]  /*07a0*/  LOP3.LUT R183, R183, R4, RZ, 0x3c, !PT ;  /* 0x00000004b7b77212 */ /* 0x000fe200078e3cff */
[----:B------:R-:W-:Y:S01]  /*07b0*/  VIADD R198, R189, 0xffffffc0 ;  /* 0xffffffc0bdc67836 */ /* 0x000fe20000000000 */
[----:B------:R-:W-:Y:S01]  /*07c0*/  LOP3.LUT R184, R3, R5, RZ, 0xfc, !PT ;  /* 0x0000000503b87212 */ /* 0x000fe200078efcff */
[----:B------:R-:W-:Y:S01]  /*07d0*/  IMAD.MOV.U32 R3, RZ, RZ, 0x20 ;  /* 0x00000020ff037424 */ /* 0x000fe200078e00ff */
[----:B------:R-:W-:Y:S01]  /*07e0*/  LEA R175, R175, UR5, 0x1 ;  /* 0x00000005afaf7c11 */ /* 0x000fe2000f8e08ff */
[----:B------:R-:W-:Y:S01]  /*07f0*/  IMAD.IADD R185, R0, 0x1, R183 ;  /* 0x0000000100b97824 */ /* 0x000fe200078e02b7 */
[----:B------:R-:W-:Y:S01]  /*0800*/  LEA R201, R201, UR5, 0x1 ;  /* 0x00000005c9c97c11 */ /* 0x000fe2000f8e08ff */
[----:B------:R-:W-:Y:S01]  /*0810*/  IMAD.MOV.U32 R0, RZ, RZ, 0x40 ;  /* 0x00000040ff007424 */ /* 0x000fe200078e00ff */
[----:B------:R-:W-:Y:S01]  /*0820*/  SEL R172, R3, 0xffffffe0, !P4 ;  /* 0xffffffe003ac7807 */ /* 0x000fe20006000000 */
[----:B------:R-:W-:Y:S01]  /*0830*/  IMAD.IADD R183, R183, 0x1, R2 ;  /* 0x00000001b7b77824 */ /* 0x000fe200078e0202 */
[----:B------:R-:W-:-:S02]  /*0840*/  SEL R3, R3, 0xffffffe0, !P1 ;  /* 0xffffffe003037807 */ /* 0x000fc40004800000 */
[----:B------:R-:W-:Y:S01]  /*0850*/  SEL R0, R0, 0xffffffc0, !P3 ;  /* 0xffffffc000007807 */ /* 0x000fe20005800000 */
[----:B------:R-:W-:Y:S01]  /*0860*/  IMAD.IADD R174, R172, 0x1, R175 ;  /* 0x00000001acae7824 */ /* 0x000fe200078e02af */
[----:B------:R-:W-:Y:S01]  /*0870*/  SEL R216, R216, 0x10, !P0 ;  /* 0x00000010d8d87807 */ /* 0x000fe20004000000 */
[C---:B------:R-:W-:Y:S01]  /*0880*/  IMAD.IADD R205, R201.reuse, 0x1, R3 ;  /* 0x00000001c9cd7824 */ /* 0x040fe200078e0203 */
[----:B------:R-:W-:Y:S01]  /*0890*/  LEA R200, R200, UR6, 0x1 ;  /* 0x00000006c8c87c11 */ /* 0x000fe2000f8e08ff */
[----:B------:R-:W-:Y:S01]  /*08a0*/  IMAD.IADD R173, R0, 0x1, R175 ;  /* 0x0000000100ad7824 */ /* 0x000fe200078e02af */
[----:B------:R-:W-:Y:S01]  /*08b0*/  SHF.R.S32.HI R195, RZ, 0x1f, R198 ;  /* 0x0000001fffc37819 */ /* 0x000fe200000114c6 */
[----:B------:R-:W-:Y:S01]  /*08c0*/  IMAD.IADD R206, R201, 0x1, R216 ;  /* 0x00000001c9ce7824 */ /* 0x000fe200078e02d8 */
[----:B------:R-:W-:Y:S01]  /*08d0*/  SHF.R.S32.HI R2, RZ, 0x1f, R189 ;  /* 0x0000001fff027819 */ /* 0x000fe200000114bd */
[----:B------:R-:W-:Y:S01]  /*08e0*/  VIADD R203, R200, 0x420 ;  /* 0x00000420c8cb7836 */ /* 0x000fe20000000000 */
[----:B------:R-:W-:Y:S01]  /*08f0*/  SHF.L.U64.HI R195, R198, 0x2, R195 ;  /* 0x00000002c6c37819 */ /* 0x000fe200000102c3 */
[----:B------:R-:W-:Y:S01]  /*0900*/  VIADD R202, R200, 0x40 ;  /* 0x00000040c8ca7836 */ /* 0x000fe20000000000 */
[----:B------:R-:W-:Y:S01]  /*0910*/  SHF.L.U64.HI R199, R189, 0x2, R2 ;  /* 0x00000002bdc77819 */ /* 0x000fe20000010202 */
[----:B------:R-:W-:Y:S01]  /*0920*/  IMAD.SHL.U32 R198, R198, 0x4, RZ ;  /* 0x00000004c6c67824 */ /* 0x000fe200078e00ff */
[----:B------:R-:W-:Y:S01]  /*0930*/  LEA R182, R182, UR5, 0x1 ;  /* 0x00000005b6b67c11 */ /* 0x000fe2000f8e08ff */
[----:B------:R-:W-:Y:S01]  /*0940*/  IMAD.IADD R172, R172, 0x1, R173 ;  /* 0x00000001acac7824 */ /* 0x000fe200078e02ad */
[----:B------:R-:W-:Y:S01]  /*0950*/  LEA R183, R183, UR4, 0x1 ;  /* 0x00000004b7b77c11 */ /* 0x000fe2000f8e08ff */
[----:B------:R-:W-:-:S02]  /*0960*/  IMAD.IADD R204, R3, 0x1, R200 ;  /* 0x0000000103cc7824 */ /* 0x000fc400078e02c8 */
[C---:B------:R-:W-:Y:S02]  /*0970*/  @P1 VIADD R203, R200.reuse, 0x3e0 ;  /* 0x000003e0c8cb1836 */ /* 0x040fe40000000000 */
[----:B------:R-:W-:Y:S02]  /*0980*/  @P2 VIADD R202, R200, 0xffffffc0 ;  /* 0xffffffc0c8ca2836 */ /* 0x000fe40000000000 */
[----:B------:R-:W-:Y:S01]  /*0990*/  IMAD.IADD R216, R216, 0x1, R205 ;  /* 0x00000001d8d87824 */ /* 0x000fe200078e02cd */
[----:B------:R-:W-:Y:S01]  /*09a0*/  LEA R181, R184, UR5, 0x1 ;  /* 0x00000005b8b57c11 */ /* 0x000fe2000f8e08ff */
[----:B------:R-:W-:Y:S01]  /*09b0*/  ULDC.64 UR16, c[0x0][0x300] ;  /* 0x0000c00000107ab9 */ /* 0x000fe20000000a00 */
[----:B------:R-:W-:Y:S01]  /*09c0*/  IADD3 R208, R3, R202, RZ ;  /* 0x000000ca03d07210 */ /* 0x000fe20007ffe0ff */
[----:B------:R-:W-:-:S06]  /*09d0*/  ULDC.64 UR14, c[0x0][0x308] ;  /* 0x0000c200000e7ab9 */ /* 0x000fcc0000000a00 */
.L_x_196:
[----:B------:R-:W-:Y:S02]  /*09e0*/  ISETP.NE.U32.AND P0, PT, RZ, UR16, PT ;  /* 0x00000010ff007c0c */ /* 0x000fe4000bf05070 */
[----:B------:R-:W-:Y:S02]  /*09f0*/  ISETP.NE.U32.AND P1, PT, RZ, UR14, PT ;  /* 0x0000000eff007c0c */ /* 0x000fe4000bf25070 */
[----:B------:R-:W-:Y:S02]  /*0a00*/  ISETP.NE.AND.EX P0, PT, RZ, UR17, PT, P0 ;  /* 0x00000011ff007c0c */ /* 0x000fe4000bf05300 */
[----:B------:R-:W-:-:S11]  /*0a10*/  ISETP.NE.AND.EX P1, PT, RZ, UR15, PT, P1 ;  /* 0x0000000fff007c0c */ /* 0x000fd6000bf25310 */
[----:B--2---:R-:W1:Y:S01]  /*0a20*/  @P0 S2R R2, SR_CTAID.Y ;  /* 0x0000000000020919 */ /* 0x004e620000002600 */
[----:B------:R-:W1:Y:S01]  /*0a30*/  @P0 LDC.64 R6, c[0x0][0x300] ;  /* 0x0000c000ff060b82 */ /* 0x000e620000000a00 */
[----:B------:R-:W2:Y:S07]  /*0a40*/  @P1 S2R R0, SR_CTAID.Y ;  /* 0x0000000000001919 */ /* 0x000eae0000002600 */
[----:B------:R-:W2:Y:S01]  /*0a50*/  @P1 LDC.64 R4, c[0x0][0x308] ;  /* 0x0000c200ff041b82 */ /* 0x000ea20000000a00 */
[----:B-1----:R-:W-:-:S07]  /*0a60*/  @P0 IMAD.WIDE R6, R2, 0x4, R6 ;  /* 0x0000000402060825 */ /* 0x002fce00078e0206 */
[----:B------:R-:W1:Y:S01]  /*0a70*/  @!P1 LDC.64 R2, c[0x0][0x2c8] ;  /* 0x0000b200ff029b82 */ /* 0x000e620000000a00 */
[----:B------:R-:W3:Y:S01]  /*0a80*/  @P0 LDG.E R6, desc[UR24][R6.64] ;  /* 0x0000001806060981 */ /* 0x000ee2000c1e1900 */
[----:B--2---:R-:W-:-:S06]  /*0a90*/  @P1 IMAD.WIDE R8, R0, 0x4, R4 ;  /* 0x0000000400081825 */ /* 0x004fcc00078e0204 */
[----:B------:R-:W2:Y:S01]  /*0aa0*/  @!P1 LDC.64 R4, c[0x0][0x318] ;  /* 0x0000c600ff049b82 */ /* 0x000ea20000000a00 */
[----:B------:R-:W4:Y:S01]  /*0ab0*/  @P1 LDG.E R0, desc[UR24][R8.64] ;  /* 0x0000001808001981 */ /* 0x000f22000c1e1900 */
[----:B------:R-:W-:Y:S01]  /*0ac0*/  UMOV UR10, URZ ;  /* 0x0000003f000a7c82 */ /* 0x000fe20008000000 */
[----:B------:R-:W-:Y:S01]  /*0ad0*/  USHF.L.U32 UR4, UR23, 0x7, URZ ;  /* 0x0000000717047899 */ /* 0x000fe2000800063f */
[----:B---3--:R-:W-:Y:S02]  /*0ae0*/  @P0 R2UR UR10, R6 ;  /* 0x00000000060a02ca */ /* 0x008fe400000e0000 */
[----:B--2---:R-:W-:-:S04]  /*0af0*/  @!P1 ISETP.NE.U32.AND P0, PT, R4, RZ, PT ;  /* 0x000000ff0400920c */ /* 0x004fc80003f05070 */
[----:B------:R-:W-:-:S04]  /*0b00*/  @!P1 ISETP.NE.AND.EX P0, PT, R5, RZ, PT, P0 ;  /* 0x000000ff0500920c */ /* 0x000fc80003f05300 */
[----:B-1----:R-:W-:-:S03]  /*0b10*/  @!P1 SEL R3, R3, RZ, P0 ;  /* 0x000000ff03039207 */ /* 0x002fc60000000000 */
[----:B----4-:R-:W-:Y:S01]  /*0b20*/  @P1 VIADD R0, R0, -UR10 ;  /* 0x8000000a00001c36 */ /* 0x010fe20008000000 */
[----:B------:R-:W-:-:S04]  /*0b30*/  @!P1 IADD3 R0, R3, -UR10, R2 ;  /* 0x8000000a03009c10 */ /* 0x000fc8000fffe002 */
[----:B------:R-:W-:-:S13]  /*0b40*/  ISETP.LE.AND P0, PT, R0, UR4, PT ;  /* 0x0000000400007c0c */ /* 0x000fda000bf03270 */
[----:B-----5:R-:W-:Y:S05]  /*0b50*/  @P0 BRA `(.L_x_188) ;  /* 0x0000004400680947 */ /* 0x020fea0003800000 */
[----:B------:R-:W1:Y:S01]  /*0b60*/  LDC R0, c[0x0][0x278] ;  /* 0x00009e00ff007b82 */ /* 0x000e620000000800 */
[----:B------:R-:W2:Y:S01]  /*0b70*/  S2R R2, SR_CTAID.Z ;  /* 0x0000000000027919 */ /* 0x000ea20000002700 */
[----:B------:R-:W-:Y:S01]  /*0b80*/  IMAD.MOV.U32 R6, RZ, RZ, RZ ;  /* 0x000000ffff067224 */ /* 0x000fe200078e00ff */
[----:B------:R-:W-:Y:S01]  /*0b90*/  ULDC.64 UR6, c[0x0][0x2f0] ;  /* 0x0000bc0000067ab9 */ /* 0x000fe20000000a00 */
[----:B------:R-:W-:Y:S01]  /*0ba0*/  ULDC UR33, c[0x0][0x2c4] ;  /* 0x0000b10000217ab9 */ /* 0x000fe20000000800 */
[----:B------:R-:W-:Y:S02]  /*0bb0*/  UISETP.NE.U32.AND UP1, UPT, UR6, URZ, UPT ;  /* 0x0000003f0600728c */ /* 0x000fe4000bf25070 */
[----:B------:R-:W-:Y:S01]  /*0bc0*/  UIADD3 UR9, UR33, 0x3f, URZ ;  /* 0x0000003f21097890 */ /* 0x000fe2000fffe03f */
[----:B------:R-:W-:Y:S01]  /*0bd0*/  ULDC.U8 UR6, c[0x0][0x3d8] ;  /* 0x0000f60000067ab9 */ /* 0x000fe20000000000 */
[----:B------:R-:W-:Y:S01]  /*0be0*/  ULDC UR32, c[0x0][0x270] ;  /* 0x00009c0000207ab9 */ /* 0x000fe20000000800 */
[----:B------:R-:W-:-:S02]  /*0bf0*/  UISETP.NE.AND UP0, UPT, UR6, URZ, UPT ;  /* 0x0000003f0600728c */ /* 0x000fc4000bf05270 */
[----:B------:R-:W-:Y:S01]  /*0c00*/  USHF.R.S32.HI UR46, URZ, 0x1f, UR9 ;  /* 0x0000001f3f2e7899 */ /* 0x000fe20008011409 */
[----:B------:R-:W-:Y:S01]  /*0c10*/  ULDC UR31, c[0x0][0x2dc] ;  /* 0x0000b700001f7ab9 */ /* 0x000fe20000000800 */
[----:B------:R-:W-:Y:S02]  /*0c20*/  UISETP.NE.AND.EX UP1, UPT, UR7, URZ, UPT, UP1 ;  /* 0x0000003f0700728c */ /* 0x000fe4000bf25310 */
[----:B------:R-:W-:Y:S02]  /*0c30*/  ULEA.HI UR46, UR46, UR9, URZ, 0x6 ;  /* 0x000000092e2e7291 */ /* 0x000fe4000f8f303f */
[----:B------:R-:W-:Y:S02]  /*0c40*/  UIMAD UR39, UR22, UR31, URZ ;  /* 0x0000001f162772a4 */ /* 0x000fe4000f8e023f */
[----:B------:R-:W-:Y:S01]  /*0c50*/  ULOP3.LUT UR42, UR46, 0xffffffc0, URZ, 0xc0, !UPT ;  /* 0xffffffc02e2a7892 */ /* 0x000fe2000f8ec03f */
[----:B-1----:R-:W-:Y:S01]  /*0c60*/  IABS R5, R0 ;  /* 0x0000000000057213 */ /* 0x002fe20000000000 */
[----:B------:R-:W-:Y:S01]  /*0c70*/  @UP0 UIMAD UR8, UR20, UR33, URZ ;  /* 0x00000021140802a4 */ /* 0x000fe2000f8e023f */
[----:B------:R-:W-:Y:S01]  /*0c80*/  ISETP.NE.AND P1, PT, R0, RZ, PT ;  /* 0x000000ff0000720c */ /* 0x000fe20003f25270 */
[----:B------:R-:W-:Y:S01]  /*0c90*/  @!UP0 UIMAD UR6, UR20, UR32, UR22 ;  /* 0x00000020140682a4 */ /* 0x000fe2000f8e0216 */
[----:B------:R-:W1:Y:S01]  /*0ca0*/  I2F.RP R4, R5 ;  /* 0x0000000500047306 */ /* 0x000e620000209400 */
[----:B------:R-:W-:Y:S01]  /*0cb0*/  UIADD3 UR42, UR42, -0x40, URZ ;  /* 0xffffffc02a2a7890 */ /* 0x000fe2000fffe03f */
[----:B------:R-:W-:Y:S01]  /*0cc0*/  ULDC.U8 UR7, c[0x0][0x480] ;  /* 0x0001200000077ab9 */ /* 0x000fe20000000000 */
[----:B------:R-:W-:Y:S01]  /*0cd0*/  @UP0 ULDC UR45, c[0x0][0x2e4] ;  /* 0x0000b900002d0ab9 */ /* 0x000fe20000000800 */
[----:B--2---:R-:W-:Y:S01]  /*0ce0*/  IABS R2, R2 ;  /* 0x0000000200027213 */ /* 0x004fe20000000000 */
[----:B------:R-:W-:-:S02]  /*0cf0*/  @UP0 UIMAD UR45, UR22, UR45, UR8 ;  /* 0x0000002d162d02a4 */ /* 0x000fc4000f8e0208 */
[----:B------:R-:W-:Y:S02]  /*0d00*/  USHF.R.S32.HI UR49, URZ, 0x1f, UR10 ;  /* 0x0000001f3f317899 */ /* 0x000fe4000801140a */
[----:B------:R-:W-:Y:S02]  /*0d10*/  USHF.R.S32.HI UR44, URZ, 0x1f, UR4 ;  /* 0x0000001f3f2c7899 */ /* 0x000fe40008011404 */
[----:B------:R-:W-:Y:S02]  /*0d20*/  USHF.R.S32.HI UR37, URZ, 0x1f, UR32 ;  /* 0x0000001f3f257899 */ /* 0x000fe40008011420 */
[----:B------:R-:W-:Y:S01]  /*0d30*/  USHF.R.S32.HI UR36, URZ, 0x1f, UR39 ;  /* 0x0000001f3f247899 */ /* 0x000fe20008011427 */
[----:B-1----:R-:W1:Y:S01]  /*0d40*/  MUFU.RCP R7, R4 ;  /* 0x0000000400077308 */ /* 0x002e620000001000 */
[----:B------:R-:W-:Y:S02]  /*0d50*/  USEL UR35, UR40, URZ, UP1 ;  /* 0x0000003f28237287 */ /* 0x000fe40008800000 */
[----:B------:R-:W-:-:S02]  /*0d60*/  USEL UR34, UR41, URZ, UP1 ;  /* 0x0000003f29227287 */ /* 0x000fc40008800000 */
[----:B------:R-:W-:Y:S02]  /*0d70*/  @!UP0 UIMAD UR45, UR6, UR33, URZ ;  /* 0x00000021062d82a4 */ /* 0x000fe4000f8e023f */
[----:B------:R-:W-:Y:S01]  /*0d80*/  USHF.R.S32.HI UR43, URZ, 0x1f, UR42 ;  /* 0x0000001f3f2b7899 */ /* 0x000fe2000801142a */
[----:B-1----:R-:W-:Y:S01]  /*0d90*/  VIADD R7, R7, 0xffffffe ;  /* 0x0ffffffe07077836 */ /* 0x002fe20000000000 */
[----:B------:R-:W1:Y:S05]  /*0da0*/  S2R R4, SR_CTAID.X ;  /* 0x0000000000047919 */ /* 0x000e6a0000002500 */
[----:B------:R-:W2:Y:S02]  /*0db0*/  F2I.FTZ.U32.TRUNC.NTZ R7, R7 ;  /* 0x0000000700077305 */ /* 0x000ea4000021f000 */
[----:B--2---:R-:W-:-:S04]  /*0dc0*/  IMAD.MOV R3, RZ, RZ, -R7 ;  /* 0x000000ffff037224 */ /* 0x004fc800078e0a07 */
[----:B------:R-:W-:-:S04]  /*0dd0*/  IMAD R3, R3, R5, RZ ;  /* 0x0000000503037224 */ /* 0x000fc800078e02ff */
[----:B------:R-:W-:-:S06]  /*0de0*/  IMAD.HI.U32 R3, R7, R3, R6 ;  /* 0x0000000307037227 */ /* 0x000fcc00078e0006 */
[----:B------:R-:W-:-:S04]  /*0df0*/  IMAD.HI.U32 R14, R3, R2, RZ ;  /* 0x00000002030e7227 */ /* 0x000fc800078e00ff */
[----:B------:R-:W-:-:S04]  /*0e00*/  IMAD.MOV R6, RZ, RZ, -R14 ;  /* 0x000000ffff067224 */ /* 0x000fc800078e0a0e */
[C---:B------:R-:W-:Y:S02]  /*0e10*/  IMAD R6, R5.reuse, R6, R2 ;  /* 0x0000000605067224 */ /* 0x040fe400078e0202 */
[----:B------:R-:W1:Y:S03]  /*0e20*/  LDC.64 R2, c[0x0][0x488] ;  /* 0x00012200ff027b82 */ /* 0x000e660000000a00 */
[----:B------:R-:W-:-:S13]  /*0e30*/  ISETP.GT.U32.AND P2, PT, R5, R6, PT ;  /* 0x000000060500720c */ /* 0x000fda0003f44070 */
[----:B------:R-:W-:Y:S01]  /*0e40*/  @!P2 IADD3 R6, R6, -R5, RZ ;  /* 0x800000050606a210 */ /* 0x000fe20007ffe0ff */
[----:B------:R-:W-:-:S03]  /*0e50*/  @!P2 VIADD R14, R14, 0x1 ;  /* 0x000000010e0ea836 */ /* 0x000fc60000000000 */
[----:B------:R-:W-:Y:S02]  /*0e60*/  ISETP.GE.U32.AND P3, PT, R6, R5, PT ;  /* 0x000000050600720c */ /* 0x000fe40003f66070 */
[----:B------:R-:W-:Y:S01]  /*0e70*/  LOP3.LUT R5, R0, UR22, RZ, 0x3c, !PT ;  /* 0x0000001600057c12 */ /* 0x000fe2000f8e3cff */
[----:B-1----:R-:W-:-:S03]  /*0e80*/  IMAD.WIDE.U32 R12, R4, R2, RZ ;  /* 0x00000002040c7225 */ /* 0x002fc600078e00ff */
[----:B------:R-:W-:Y:S01]  /*0e90*/  ISETP.GE.AND P0, PT, R5, RZ, PT ;  /* 0x000000ff0500720c */ /* 0x000fe20003f06270 */
[----:B------:R-:W-:-:S06]  /*0ea0*/  IMAD R3, R4, R3, R13 ;  /* 0x0000000304037224 */ /* 0x000fcc00078e020d */
[----:B------:R-:W-:Y:S01]  /*0eb0*/  @P3 VIADD R14, R14, 0x1 ;  /* 0x000000010e0e3836 */ /* 0x000fe20000000000 */
[----:B------:R-:W-:-:S04]  /*0ec0*/  ISETP.NE.AND P3, PT, RZ, UR7, PT ;  /* 0x00000007ff007c0c */ /* 0x000fc8000bf65270 */
[----:B------:R-:W-:Y:S02]  /*0ed0*/  SEL R12, R12, RZ, P3 ;  /* 0x000000ff0c0c7207 */ /* 0x000fe40001800000 */
[----:B------:R-:W-:Y:S02]  /*0ee0*/  @!P0 IADD3 R14, -R14, RZ, RZ ;  /* 0x000000ff0e0e8210 */ /* 0x000fe40007ffe1ff */
[----:B------:R-:W-:Y:S02]  /*0ef0*/  PLOP3.LUT P0, PT, PT, PT, UP0, 0x80, 0x0 ;  /* 0x000000000000781c */ /* 0x000fe40003f0f008 */
[----:B------:R-:W-:Y:S02]  /*0f00*/  @!P1 LOP3.LUT R14, RZ, R0, RZ, 0x33, !PT ;  /* 0x00000000ff0e9212 */ /* 0x000fe400078e33ff */
[----:B------:R-:W-:Y:S02]  /*0f10*/  SEL R0, R3, RZ, P3 ;  /* 0x000000ff03007207 */ /* 0x000fe40001800000 */
[----:B------:R-:W-:-:S07]  /*0f20*/  SHF.R.S32.HI R13, RZ, 0x1f, R14 ;  /* 0x0000001fff0d7819 */ /* 0x000fce000001140e */
[----:B------:R-:W-:Y:S05]  /*0f30*/  @!P0 BRA `(.L_x_189) ;  /* 0x0000000000208947 */ /* 0x000fea0003800000 */
[----:B------:R-:W-:Y:S01]  /*0f40*/  ULDC UR30, c[0x0][0x2d4] ;  /* 0x0000b500001e7ab9 */ /* 0x000fe20000000800 */
[----:B------:R-:W-:Y:S01]  /*0f50*/  ULDC UR7, c[0x0][0x2c0] ;  /* 0x0000b00000077ab9 */ /* 0x000fe20000000800 */
[----:B------:R-:W-:Y:S01]  /*0f60*/  UIADD3 UR8, UR30, 0x80, URZ ;  /* 0x000000801e087890 */ /* 0x000fe2000fffe03f */
[----:B------:R-:W-:Y:S02]  /*0f70*/  ULDC UR6, c[0x0][0x2e4] ;  /* 0x0000b90000067ab9 */ /* 0x000fe40000000800 */
[----:B------:R-:W-:Y:S02]  /*0f80*/  ULEA UR6, UR7, UR6, 0x7 ;  /* 0x0000000607067291 */ /* 0x000fe4000f8e383f */
[----:B------:R-:W-:-:S04]  /*0f90*/  UIMAD UR8, UR8, UR20, URZ ;  /* 0x00000014080872a4 */ /* 0x000fc8000f8e023f */
[----:B------:R-:W-:Y:S01]  /*0fa0*/  UIMAD UR38, UR6, UR22, UR8 ;  /* 0x00000016062672a4 */ /* 0x000fe2000f8e0208 */
[----:B------:R-:W-:Y:S11]  /*0fb0*/  BRA `(.L_x_190) ;  /* 0x00000000000c7947 */ /* 0x000ff60003800000 */
.L_x_189:
[----:B------:R-:W-:Y:S01]  /*0fc0*/  UIMAD UR38, UR20, UR32, UR22 ;  /* 0x00000020142672a4 */ /* 0x000fe2000f8e0216 */
[----:B------:R-:W-:-:S03]  /*0fd0*/  ULDC UR30, c[0x0][0x2d4] ;  /* 0x0000b500001e7ab9 */ /* 0x000fc60000000800 */
[----:B------:R-:W-:-:S12]  /*0fe0*/  UIMAD UR38, UR38, UR30, URZ ;  /* 0x0000001e262672a4 */ /* 0x000fd8000f8e023f */
.L_x_190:
[----:B------:R-:W1:Y:S01]  /*0ff0*/  LDC.64 R6, c[0x0][0x240] ;  /* 0x00009000ff067b82 */ /* 0x000e620000000a00 */
[----:B------:R-:W-:Y:S01]  /*1000*/  SHF.R.S32.HI R17, RZ, 0x1f, R194 ;  /* 0x0000001fff117819 */ /* 0x000fe200000114c2 */
[----:B------:R-:W-:Y:S01]  /*1010*/  ULDC.64 UR8, c[0x0][0x250] ;  /* 0x0000940000087ab9 */ /* 0x000fe20000000a00 */
[C---:B------:R-:W-:Y:S01]  /*1020*/  IADD3 R21, P0, R194.reuse, UR42, RZ ;  /* 0x0000002ac2157c10 */ /* 0x040fe2000ff1e0ff */
[----:B------:R-:W-:Y:S01]  /*1030*/  ULDC.64 UR6, c[0x0][0x248] ;  /* 0x0000920000067ab9 */ /* 0x000fe20000000a00 */
[--C-:B------:R-:W-:Y:S01]  /*1040*/  SHF.R.S32.HI R197, RZ, 0x1f, R196.reuse ;  /* 0x0000001fffc57819 */ /* 0x100fe200000114c4 */
[C---:B------:R-:W-:Y:S01]  /*1050*/  IMAD R3, R17.reuse, UR8, RZ ;  /* 0x0000000811037c24 */ /* 0x040fe2000f8e02ff */
[C---:B------:R-:W-:Y:S01]  /*1060*/  IADD3.X R19, R17.reuse, UR43, RZ, P0, !PT ;  /* 0x0000002b11137c10 */ /* 0x040fe200087fe4ff */
[----:B------:R-:W2:Y:S01]  /*1070*/  LDC.64 R8, c[0x0][0x418] ;  /* 0x00010600ff087b82 */ /* 0x000ea20000000a00 */
[----:B------:R-:W-:Y:S01]  /*1080*/  IMAD R17, R17, UR6, RZ ;  /* 0x0000000611117c24 */ /* 0x000fe2000f8e02ff */
[----:B------:R-:W-:Y:S01]  /*1090*/  UIADD3 UR4, UP0, UR4, UR10, URZ ;  /* 0x0000000a04047290 */ /* 0x000fe2000ff1e03f */
[C---:B------:R-:W-:Y:S01]  /*10a0*/  IMAD R22, R194.reuse, UR9, R3 ;  /* 0x00000009c2167c24 */ /* 0x040fe2000f8e0203 */
[----:B------:R-:W-:Y:S01]  /*10b0*/  ULDC.64 UR12, c[0x0][0x428] ;  /* 0x00010a00000c7ab9 */ /* 0x000fe20000000a00 */
[C---:B------:R-:W-:Y:S01]  /*10c0*/  IMAD.WIDE.U32 R24, R194.reuse, UR6, RZ ;  /* 0x00000006c2187c25 */ /* 0x040fe2000f8e00ff */
[----:B------:R-:W-:Y:S01]  /*10d0*/  ULDC.64 UR10, c[0x0][0x258] ;  /* 0x00009600000a7ab9 */ /* 0x000fe20000000a00 */
[----:B------:R-:W-:Y:S01]  /*10e0*/  UIMAD UR48, UR28, UR12, URZ ;  /* 0x0000000c1c3072a4 */ /* 0x000fe2000f8e023f */
[----:B------:R-:W3:Y:S01]  /*10f0*/  LDC.64 R10, c[0x0][0x228] ;  /* 0x00008a00ff0a7b82 */ /* 0x000ee20000000a00 */
[C---:B------:R-:W-:Y:S01]  /*1100*/  IMAD R17, R194.reuse, UR7, R17 ;  /* 0x00000007c2117c24 */ /* 0x040fe2000f8e0211 */
[----:B------:R-:W-:Y:S01]  /*1110*/  UIMAD UR47, UR28, UR10, URZ ;  /* 0x0000000a1c2f72a4 */ /* 0x000fe2000f8e023f */
[----:B------:R-:W-:Y:S01]  /*1120*/  IMAD.WIDE.U32 R26, R194, UR8, RZ ;  /* 0x00000008c21a7c25 */ /* 0x000fe2000f8e00ff */
[----:B------:R-:W-:Y:S01]  /*1130*/  UIMAD UR48, UR22, UR13, UR48 ;  /* 0x0000000d163072a4 */ /* 0x000fe2000f8e0230 */
[----:B------:R-:W-:Y:S01]  /*1140*/  LEA R215, R193, UR5, 0x1 ;  /* 0x00000005c1d77c11 */ /* 0x000fe2000f8e08ff */
[----:B------:R-:W-:Y:S01]  /*1150*/  UIMAD UR47, UR22, UR11, UR47 ;  /* 0x0000000b162f72a4 */ /* 0x000fe2000f8e022f */
[----:B------:R-:W-:Y:S01]  /*1160*/  IMAD.IADD R17, R25, 0x1, R17 ;  /* 0x0000000119117824 */ /* 0x000fe200078e0211 */
[----:B------:R-:W4:Y:S01]  /*1170*/  LDC.64 R4, c[0x0][0x420] ;  /* 0x00010800ff047b82 */ /* 0x000f220000000a00 */
[-C--:B-1----:R-:W-:Y:S01]  /*1180*/  IMAD R16, R19, R6.reuse, RZ ;  /* 0x0000000613107224 */ /* 0x082fe200078e02ff */
[----:B------:R-:W-:Y:S01]  /*1190*/  UIADD3.X UR44, UR49, UR44, URZ, UP0, !UPT ;  /* 0x0000002c312c7290 */ /* 0x000fe200087fe43f */
[----:B------:R-:W-:Y:S01]  /*11a0*/  IMAD.WIDE.U32 R28, R21, R6, R196 ;  /* 0x00000006151c7225 */ /* 0x000fe200078e00c4 */
[----:B------:R-:W-:-:S02]  /*11b0*/  ULEA.HI.SX32 UR46, UR46, 0xffffffff, 0x1a ;  /* 0xffffffff2e2e7891 */ /* 0x000fc4000f8fd23f */
[----:B------:R-:W-:Y:S01]  /*11c0*/  UIMAD UR49, UR44, UR8, URZ ;  /* 0x000000082c3172a4 */ /* 0x000fe2000f8e023f */
[----:B------:R-:W-:Y:S01]  /*11d0*/  IMAD R15, R21, R7, R16 ;  /* 0x00000007150f7224 */ /* 0x000fe200078e0210 */
[----:B------:R-:W1:Y:S01]  /*11e0*/  LDC.64 R2, c[0x0][0x238] ;  /* 0x00008e00ff027b82 */ /* 0x000e620000000a00 */
[C---:B--2---:R-:W-:Y:S01]  /*11f0*/  IMAD R18, R8.reuse, UR29, RZ ;  /* 0x0000001d08127c24 */ /* 0x044fe2000f8e02ff */
[----:B------:R-:W-:Y:S01]  /*1200*/  UIMAD UR49, UR4, UR9, UR49 ;  /* 0x00000009043172a4 */ /* 0x000fe2000f8e0231 */
[----:B------:R-:W-:Y:S01]  /*1210*/  IMAD.MOV.U32 R16, RZ, RZ, R24 ;  /* 0x000000ffff107224 */ /* 0x000fe200078e0018 */
[----:B------:R-:W-:Y:S01]  /*1220*/  UIADD3 UR45, UR42, UR45, URZ ;  /* 0x0000002d2a2d7290 */ /* 0x000fe2000fffe03f */
[----:B------:R-:W-:-:S04]  /*1230*/  IMAD.WIDE.U32 R24, R8, UR20, R196 ;  /* 0x0000001408187c25 */ /* 0x000fc8000f8e00c4 */
[----:B------:R-:W-:Y:S02]  /*1240*/  IMAD.IADD R29, R29, 0x1, R15 ;  /* 0x000000011d1d7824 */ /* 0x000fe400078e020f */
[----:B---3--:R-:W-:Y:S02]  /*1250*/  IMAD R8, R10, UR29, RZ ;  /* 0x0000001d0a087c24 */ /* 0x008fe4000f8e02ff */
[----:B------:R-:W-:Y:S02]  /*1260*/  IMAD R9, R9, UR20, R18 ;  /* 0x0000001409097c24 */ /* 0x000fe4000f8e0212 */
[----:B------:R-:W-:Y:S02]  /*1270*/  IMAD.IADD R23, R27, 0x1, R22 ;  /* 0x000000011b177824 */ /* 0x000fe400078e0216 */
[----:B------:R-:W-:Y:S02]  /*1280*/  IMAD.MOV.U32 R22, RZ, RZ, R26 ;  /* 0x000000ffff167224 */ /* 0x000fe400078e001a */
[----:B------:R-:W-:-:S02]  /*1290*/  IMAD R8, R11, UR20, R8 ;  /* 0x000000140b087c24 */ /* 0x000fc4000f8e0208 */
[----:B------:R-:W-:-:S04]  /*12a0*/  IMAD.WIDE.U32 R26, R10, UR20, R28 ;  /* 0x000000140a1a7c25 */ /* 0x000fc8000f8e001c */
[----:B------:R-:W-:Y:S02]  /*12b0*/  IMAD.IADD R25, R25, 0x1, R9 ;  /* 0x0000000119197824 */ /* 0x000fe400078e0209 */
[-C--:B----4-:R-:W-:Y:S02]  /*12c0*/  IMAD R10, R19, R4.reuse, RZ ;  /* 0x00000004130a7224 */ /* 0x090fe400078e02ff */
[----:B------:R-:W-:Y:S02]  /*12d0*/  IMAD.IADD R27, R27, 0x1, R8 ;  /* 0x000000011b1b7824 */ /* 0x000fe400078e0208 */
[----:B-1----:R-:W-:Y:S02]  /*12e0*/  IMAD R8, R2, UR29, RZ ;  /* 0x0000001d02087c24 */ /* 0x002fe4000f8e02ff */
[C---:B------:R-:W-:Y:S02]  /*12f0*/  IMAD R9, R21.reuse, R5, R10 ;  /* 0x0000000515097224 */ /* 0x040fe400078e020a */
[----:B------:R-:W-:-:S04]  /*1300*/  IMAD.WIDE.U32 R24, R21, R4, R24 ;  /* 0x0000000415187225 */ /* 0x000fc800078e0018 */
[----:B------:R-:W-:Y:S02]  /*1310*/  IMAD R3, R3, UR20, R8 ;  /* 0x0000001403037c24 */ /* 0x000fe4000f8e0208 */
[----:B------:R-:W-:Y:S02]  /*1320*/  IMAD.IADD R25, R25, 0x1, R9 ;  /* 0x0000000119197824 */ /* 0x000fe400078e0209 */
[----:B------:R-:W-:-:S04]  /*1330*/  IMAD.WIDE.U32 R8, R2, UR20, R196 ;  /* 0x0000001402087c25 */ /* 0x000fc8000f8e00c4 */
[----:B------:R-:W-:Y:S02]  /*1340*/  IMAD.IADD R9, R9, 0x1, R3 ;  /* 0x0000000109097824 */ /* 0x000fe400078e0203 */
[----:B------:R-:W1:Y:S01]  /*1350*/  LDC.64 R2, c[0x0][0x230] ;  /* 0x00008c00ff027b82 */ /* 0x000e620000000a00 */
[----:B------:R-:W-:Y:S01]  /*1360*/  IMAD.U32 R18, RZ, RZ, UR10 ;  /* 0x0000000aff127e24 */ /* 0x000fe2000f8e00ff */
[----:B------:R-:W-:Y:S01]  /*1370*/  ULDC.64 UR10, c[0x0][0x268] ;  /* 0x00009a00000a7ab9 */ /* 0x000fe20000000a00 */
[----:B------:R-:W-:Y:S01]  /*1380*/  IMAD.U32 R20, RZ, RZ, UR12 ;  /* 0x0000000cff147e24 */ /* 0x000fe2000f8e00ff */
[----:B------:R-:W-:Y:S01]  /*1390*/  ULDC.64 UR12, c[0x0][0x210] ;  /* 0x00008400000c7ab9 */ /* 0x000fe20000000a00 */
[----:B------:R-:W-:Y:S02]  /*13a0*/  IMAD R11, R13, UR10, RZ ;  /* 0x0000000a0d0b7c24 */ /* 0x000fe4000f8e02ff */
[----:B------:R-:W-:Y:S02]  /*13b0*/  IMAD.U32 R15, RZ, RZ, UR8 ;  /* 0x00000008ff0f7e24 */ /* 0x000fe4000f8e00ff */
[----:B------:R-:W-:-:S04]  /*13c0*/  IMAD.WIDE.U32 R20, R20, UR22, R24 ;  /* 0x0000001614147c25 */ /* 0x000fc8000f8e0018 */
[C---:B------:R-:W-:Y:S02]  /*13d0*/  IMAD R11, R14.reuse, UR11, R11 ;  /* 0x0000000b0e0b7c24 */ /* 0x040fe4000f8e020b */
[----:B------:R-:W-:Y:S01]  /*13e0*/  IMAD.WIDE.U32 R24, R14, UR10, R8 ;  /* 0x0000000a0e187c25 */ /* 0x000fe2000f8e0008 */
[----:B------:R-:W-:Y:S02]  /*13f0*/  ULDC.64 UR10, c[0x0][0x3e0] ;  /* 0x0000f800000a7ab9 */ /* 0x000fe40000000a00 */
[----:B------:R-:W-:Y:S01]  /*1400*/  LEA R220, P1, R20, UR10, 0x1 ;  /* 0x0000000a14dc7c11 */ /* 0x000fe2000f8208ff */
[----:B------:R-:W-:-:S04]  /*1410*/  IMAD.WIDE.U32 R22, R15, UR4, R22 ;  /* 0x000000040f167c25 */ /* 0x000fc8000f8e0016 */
[----:B------:R-:W-:Y:S01]  /*1420*/  VIADD R10, R21, UR48 ;  /* 0x00000030150a7c36 */ /* 0x000fe20008000000 */
[----:B------:R-:W-:Y:S01]  /*1430*/  IADD3 R15, P0, R24, R22, RZ ;  /* 0x00000016180f7210 */ /* 0x000fe20007f1e0ff */
[----:B------:R-:W-:-:S03]  /*1440*/  IMAD.WIDE.U32 R18, R18, UR22, R26 ;  /* 0x0000001612127c25 */ /* 0x000fc6000f8e001a */
[----:B------:R-:W-:Y:S01]  /*1450*/  LEA.HI.X R221, R20, UR11, R10, 0x1, P1 ;  /* 0x0000000b14dd7c11 */ /* 0x000fe200088f0c0a */
[----:B------:R-:W-:Y:S01]  /*1460*/  IMAD.IADD R11, R25, 0x1, R11 ;  /* 0x00000001190b7824 */ /* 0x000fe200078e020b */
[----:B------:R-:W-:Y:S01]  /*1470*/  LEA R10, P1, R4, R220, 0x6 ;  /* 0x000000dc040a7211 */ /* 0x000fe200078230ff */
[----:B------:R-:W-:Y:S01]  /*1480*/  VIADD R8, R19, UR47 ;  /* 0x0000002f13087c36 */ /* 0x000fe20008000000 */
[----:B------:R-:W-:Y:S01]  /*1490*/  LEA R222, P2, R18, UR12, 0x1 ;  /* 0x0000000c12de7c11 */ /* 0x000fe2000f8408ff */
[----:B------:R-:W-:Y:S01]  /*14a0*/  ULDC.64 UR10, c[0x0][0x220] ;  /* 0x00008800000a7ab9 */ /* 0x000fe20000000a00 */
[----:B------:R-:W-:Y:S01]  /*14b0*/  IADD3.X R22, R11, UR49, R23, P0, !PT ;  /* 0x000000310b167c10 */ /* 0x000fe200087fe417 */
[----:B------:R-:W-:Y:S01]  /*14c0*/  IMAD.U32 R9, RZ, RZ, UR6 ;  /* 0x00000006ff097e24 */ /* 0x000fe2000f8e00ff */
[----:B------:R-:W-:Y:S01]  /*14d0*/  LEA.HI.X R11, R4, R221, R5, 0x6, P1 ;  /* 0x000000dd040b7211 */ /* 0x000fe200008f3405 */
[----:B-1----:R-:W-:Y:S01]  /*14e0*/  IMAD R4, R2, UR29, RZ ;  /* 0x0000001d02047c24 */ /* 0x002fe2000f8e02ff */
[----:B------:R-:W-:Y:S01]  /*14f0*/  LEA.HI.X R223, R18, UR13, R8, 0x1, P2 ;  /* 0x0000000d12df7c11 */ /* 0x000fe200090f0c08 */
[----:B------:R-:W-:Y:S01]  /*1500*/  USHF.L.U32 UR12, UR8, 0x6, URZ ;  /* 0x00000006080c7899 */ /* 0x000fe2000800063f */
[C---:B------:R-:W-:Y:S01]  /*1510*/  LEA R18, P2, R15.reuse, UR10, 0x1 ;  /* 0x0000000a0f127c11 */ /* 0x040fe2000f8408ff */
[----:B------:R-:W-:Y:S01]  /*1520*/  IMAD.WIDE.U32 R20, R2, UR20, R196 ;  /* 0x0000001402147c25 */ /* 0x000fe2000f8e00c4 */
[C---:B------:R-:W-:Y:S01]  /*1530*/  LEA R8, P0, R6.reuse, R222, 0x6 ;  /* 0x000000de06087211 */ /* 0x040fe200078030ff */
[----:B------:R-:W-:Y:S01]  /*1540*/  USHF.L.U64.HI UR13, UR8, 0x6, UR9 ;  /* 0x00000006080d7899 */ /* 0x000fe20008010209 */
[----:B------:R-:W-:Y:S01]  /*1550*/  LEA.HI.X R19, R15, UR11, R22, 0x1, P2 ;  /* 0x0000000b0f137c11 */ /* 0x000fe200090f0c16 */
[----:B------:R-:W-:Y:S01]  /*1560*/  @P3 BAR.SYNC.DEFER_BLOCKING 0x0 ;  /* 0x0000000000003b1d */ /* 0x000fe20000010000 */
[----:B------:R-:W-:Y:S01]  /*1570*/  IMAD R3, R3, UR20, R4 ;  /* 0x0000001403037c24 */ /* 0x000fe2000f8e0204 */
[----:B------:R-:W-:Y:S01]  /*1580*/  USHF.L.U32 UR47, UR6, 0x6, URZ ;  /* 0x00000006062f7899 */ /* 0x000fe2000800063f */
[----:B------:R-:W-:Y:S01]  /*1590*/  IMAD.WIDE.U32 R16, R9, UR4, R16 ;  /* 0x0000000409107c25 */ /* 0x000fe2000f8e0010 */
[----:B------:R-:W-:-:S02]  /*15a0*/  LEA.HI.X R9, R6, R223, R7, 0x6, P0 ;  /* 0x000000df06097211 */ /* 0x000fc400000f3407 */
[----:B------:R-:W-:Y:S01]  /*15b0*/  ULDC.64 UR10, c[0x0][0x260] ;  /* 0x00009800000a7ab9 */ /* 0x000fe20000000a00 */
[----:B------:R-:W-:Y:S01]  /*15c0*/  IMAD.IADD R21, R21, 0x1, R3 ;  /* 0x0000000115157824 */ /* 0x000fe200078e0203 */
[----:B------:R-:W-:Y:S01]  /*15d0*/  IADD3 R6, P0, R18, UR12, RZ ;  /* 0x0000000c12067c10 */ /* 0x000fe2000ff1e0ff */
[----:B------:R-:W-:Y:S01]  /*15e0*/  IMAD R13, R13, UR10, RZ ;  /* 0x0000000a0d0d7c24 */ /* 0x000fe2000f8e02ff */
[----:B------:R-:W-:Y:S01]  /*15f0*/  ULDC.64 UR8, c[0x0][0x218] ;  /* 0x0000860000087ab9 */ /* 0x000fe20000000a00 */
[C---:B------:R-:W-:Y:S01]  /*1600*/  IMAD.WIDE.U32 R2, R14.reuse, UR10, R20 ;  /* 0x0000000a0e027c25 */ /* 0x040fe2000f8e0014 */
[----:B------:R-:W-:Y:S01]  /*1610*/  ULEA.HI UR10, UR46, UR46, URZ, 0x1 ;  /* 0x0000002e2e0a7291 */ /* 0x000fe2000f8f083f */
[----:B------:R-:W-:Y:S01]  /*1620*/  IADD3.X R7, R19, UR13, RZ, P0, !PT ;  /* 0x0000000d13077c10 */ /* 0x000fe200087fe4ff */
[----:B------:R-:W-:Y:S01]  /*1630*/  ULDC.64 UR48, c[0x0][0x2b0] ;  /* 0x0000ac0000307ab9 */ /* 0x000fe20000000a00 */
[----:B------:R-:W-:Y:S01]  /*1640*/  IMAD R13, R14, UR11, R13 ;  /* 0x0000000b0e0d7c24 */ /* 0x000fe2000f8e020d */
[----:B------:R-:W-:Y:S01]  /*1650*/  UIMAD UR11, UR44, UR6, URZ ;  /* 0x000000062c0b72a4 */ /* 0x000fe2000f8e023f */
[----:B------:R-:W-:Y:S01]  /*1660*/  IADD3 R4, P0, R6, UR12, RZ ;  /* 0x0000000c06047c10 */ /* 0x000fe2000ff1e0ff */
[----:B------:R-:W-:Y:S01]  /*1670*/  ULOP3.LUT UR10, UR10, 0xfffffffe, URZ, 0xc0, !UPT ;  /* 0xfffffffe0a0a7892 */ /* 0x000fe2000f8ec03f */
[----:B------:R-:W-:Y:S01]  /*1680*/  IMAD.IADD R13, R3, 0x1, R13 ;  /* 0x00000001030d7824 */ /* 0x000fe200078e020d */
[----:B------:R-:W-:Y:S01]  /*1690*/  UIMAD UR11, UR4, UR7, UR11 ;  /* 0x00000007040b72a4 */ /* 0x000fe2000f8e020b */
[----:B------:R-:W-:Y:S01]  /*16a0*/  IADD3.X R5, R7, UR13, RZ, P0, !PT ;  /* 0x0000000d07057c10 */ /* 0x000fe200087fe4ff */
[----:B------:R-:W-:Y:S01]  /*16b0*/  UIADD3 UR10, UR46, -UR10, URZ ;  /* 0x8000000a2e0a7290 */ /* 0x000fe2000fffe03f */
[----:B------:R-:W-:Y:S01]  /*16c0*/  IADD3 R2, P0, R2, R16, RZ ;  /* 0x0000001002027210 */ /* 0x000fe20007f1e0ff */
[----:B------:R-:W-:Y:S01]  /*16d0*/  @!PT LDS RZ, [RZ] ;  /* 0x00000000fffff984 */ /* 0x000fe20000000800 */
[----:B------:R-:W-:Y:S01]  /*16e0*/  @!PT LDS RZ, [RZ] ;  /* 0x00000000fffff984 */ /* 0x000fe20000000800 */
[----:B------:R-:W-:Y:S01]  /*16f0*/  @!PT LDS RZ, [RZ] ;  /* 0x00000000fffff984 */ /* 0x000fe20000000800 */
[----:B------:R-:W-:Y:S01]  /*1700*/  LDGSTS.E.BYPASS.LTC128B.128 [R215+0xa000], desc[UR24][R18.64] ;  /* 0x0a00000012d77fae */ /* 0x000fe2000b901d58 */
[----:B------:R-:W-:Y:S01]  /*1710*/  USHF.L.U64.HI UR6, UR6, 0x6, UR7 ;  /* 0x0000000606067899 */ /* 0x000fe20008010207 */
[----:B------:R-:W-:Y:S01]  /*1720*/  IADD3 R14, P1, R4, UR12, RZ ;  /* 0x0000000c040e7c10 */ /* 0x000fe2000ff3e0ff */
[----:B------:R-:W-:Y:S01]  /*1730*/  UISETP.NE.AND UP0, UPT, UR10, 0x1, UPT ;  /* 0x000000010a00788c */ /* 0x000fe2000bf05270 */
[----:B------:R1:W-:Y:S01]  /*1740*/  LDGSTS.E.BYPASS.LTC128B.128 [R215+0xb000], desc[UR24][R6.64] ;  /* 0x0b00000006d77fae */ /* 0x0003e2000b901d58 */
[----:B------:R-:W-:Y:S01]  /*1750*/  IADD3.X R13, R13, UR11, R17, P0, !PT ;  /* 0x0000000b0d0d7c10 */ /* 0x000fe200087fe411 */
[----:B------:R-:W-:Y:S01]  /*1760*/  UIMAD.WIDE UR48, UR45, 0x4, UR48 ;  /* 0x000000042d3078a5 */ /* 0x000fe2000f8e0230 */
[----:B------:R-:W-:Y:S01]  /*1770*/  IADD3.X R15, R5, UR13, RZ, P1, !PT ;  /* 0x0000000d050f7c10 */ /* 0x000fe20008ffe4ff */
[----:B------:R2:W-:Y:S01]  /*1780*/  LDGSTS.E.BYPASS.LTC128B.128 [R215+0xc000], desc[UR24][R4.64] ;  /* 0x0c00000004d77fae */ /* 0x0005e2000b901d58 */
[----:B------:R-:W-:Y:S01]  /*1790*/  PLOP3.LUT P2, PT, PT, PT, UP0, 0x80, 0x0 ;  /* 0x000000000000781c */ /* 0x000fe20003f4f008 */
[----:B------:R-:W-:-:S02]  /*17a0*/  IMAD.SHL.U32 R209, R189, 0x4, RZ ;  /* 0x00000004bdd17824 */ /* 0x000fc400078e00ff */
[----:B------:R3:W-:Y:S04]  /*17b0*/  LDGSTS.E.BYPASS.LTC128B.128 [R215+0xd000], desc[UR24][R14.64] ;  /* 0x0d0000000ed77fae */ /* 0x0007e8000b901d58 */
[----:B------:R-:W0:Y:S04]  /*17c0*/  LDGDEPBAR ;  /* 0x00000000000079af */ /* 0x000e280000000000 */
[----:B------:R-:W-:Y:S04]  /*17d0*/  LDGSTS.E.BYPASS.LTC128B.128 [R215+0x4000], desc[UR24][R220.64] ;  /* 0x04000000dcd77fae */ /* 0x000fe8000b901d58 */
[----:B------:R-:W-:Y:S01]  /*17e0*/  LDGSTS.E.BYPASS.LTC128B.128 [R215+0x5000], desc[UR24][R10.64] ;  /* 0x050000000ad77fae */ /* 0x000fe2000b901d58 */
[----:B-1----:R-:W-:Y:S01]  /*17f0*/  LEA R6, P0, R2, UR8, 0x1 ;  /* 0x0000000802067c11 */ /* 0x002fe2000f8008ff */
[----:B------:R-:W-:-:S02]  /*1800*/  UIMAD UR10, UR32, UR31, URZ ;  /* 0x0000001f200a72a4 */ /* 0x000fc4000f8e023f */
[----:B------:R-:W-:Y:S01]  /*1810*/  USHF.R.S32.HI UR7, URZ, 0x1f, UR31 ;  /* 0x0000001f3f077899 */ /* 0x000fe2000801141f */
[----:B------:R-:W-:Y:S01]  /*1820*/  LEA.HI.X R7, R2, UR9, R13, 0x1, P0 ;  /* 0x0000000902077c11 */ /* 0x000fe200080f0c0d */
[----:B------:R-:W-:Y:S01]  /*1830*/  VIADD R2, R193, 0x1000 ;  /* 0x00001000c1027836 */ /* 0x000fe20000000000 */
[----:B--2---:R-:W-:Y:S01]  /*1840*/  IADD3 R4, P0, R6, UR47, RZ ;  /* 0x0000002f06047c10 */ /* 0x004fe2000ff1e0ff */
[----:B------:R-:W-:Y:S01]  /*1850*/  UMOV UR8, UR48 ;  /* 0x0000003000087c82 */ /* 0x000fe20008000000 */
[----:B------:R-:W-:Y:S01]  /*1860*/  IMAD.U32 R3, RZ, RZ, UR39 ;  /* 0x00000027ff037e24 */ /* 0x000fe2000f8e00ff */
[----:B---3--:R-:W-:Y:S01]  /*1870*/  IADD3 R14, P1, R209, UR8, RZ ;  /* 0x00000008d10e7c10 */ /* 0x008fe2000ff3e0ff */
[----:B------:R-:W-:Y:S01]  /*1880*/  UIMAD UR7, UR7, UR32, URZ ;  /* 0x00000020070772a4 */ /* 0x000fe2000f8e023f */
[----:B------:R-:W-:Y:S01]  /*1890*/  IADD3.X R5, R7, UR6, RZ, P0, !PT ;  /* 0x0000000607057c10 */ /* 0x000fe200087fe4ff */
[----:B------:R-:W-:Y:S01]  /*18a0*/  UMOV UR9, UR49 ;  /* 0x0000003100097c82 */ /* 0x000fe20008000000 */
[----:B------:R-:W-:-:S02]  /*18b0*/  SEL R2, R2, R193, !P2 ;  /* 0x000000c102027207 */ /* 0x000fc40005000000 */
[----:B------:R-:W-:Y:S02]  /*18c0*/  IADD3 R16, P0, R4, UR47, RZ ;  /* 0x0000002f04107c10 */ /* 0x000fe4000ff1e0ff */
[----:B------:R-:W-:Y:S02]  /*18d0*/  LEA R214, R2, UR5, 0x1 ;  /* 0x0000000502d67c11 */ /* 0x000fe4000f8e08ff */
[----:B------:R-:W-:Y:S02]  /*18e0*/  IADD3.X R17, R5, UR6, RZ, P0, !PT ;  /* 0x0000000605117c10 */ /* 0x000fe400087fe4ff */
[----:B------:R-:W-:Y:S01]  /*18f0*/  IADD3 R18, P0, R16, UR47, RZ ;  /* 0x0000002f10127c10 */ /* 0x000fe2000ff1e0ff */
[----:B------:R-:W-:Y:S01]  /*1900*/  LDGSTS.E.BYPASS.LTC128B.128 [R214], desc[UR24][R222.64] ;  /* 0x00000000ded67fae */ /* 0x000fe2000b901d58 */
[----:B------:R-:W-:Y:S02]  /*1910*/  IADD3.X R15, R199, UR9, RZ, P1, !PT ;  /* 0x00000009c70f7c10 */ /* 0x000fe40008ffe4ff */
[----:B------:R-:W-:Y:S01]  /*1920*/  IADD3.X R19, R17, UR6, RZ, P0, !PT ;  /* 0x0000000611137c10 */ /* 0x000fe200087fe4ff */
[----:B------:R-:W-:Y:S01]  /*1930*/  USHF.L.U32 UR6, UR10, 0x6, URZ ;  /* 0x000000060a067899 */ /* 0x000fe2000800063f */
[----:B------:R-:W-:Y:S04]  /*1940*/  LDGSTS.E.BYPASS.LTC128B.128 [R214+0x1000], desc[UR24][R8.64] ;  /* 0x0100000008d67fae */ /* 0x000fe8000b901d58 */
[----:B------:R-:W-:Y:S04]  /*1950*/  LDGSTS.E.BYPASS.LTC128B.128 [R215+0x6000], desc[UR24][R6.64] ;  /* 0x0600000006d77fae */ /* 0x000fe8000b901d58 */
[----:B------:R1:W-:Y:S04]  /*1960*/  LDGSTS.E.BYPASS.LTC128B.128 [R215+0x7000], desc[UR24][R4.64] ;  /* 0x0700000004d77fae */ /* 0x0003e8000b901d58 */
[----:B------:R2:W-:Y:S04]  /*1970*/  LDGSTS.E.BYPASS.LTC128B.128 [R215+0x8000], desc[UR24][R16.64] ;  /* 0x0800000010d77fae */ /* 0x0005e8000b901d58 */
[----:B------:R2:W-:Y:S04]  /*1980*/  LDGSTS.E.BYPASS.LTC128B.128 [R215+0x9000], desc[UR24][R18.64] ;  /* 0x0900000012d77fae */ /* 0x0005e8000b901d58 */
[----:B------:R-:W0:Y:S01]  /*1990*/  LDGDEPBAR ;  /* 0x00000000000079af */ /* 0x000e220000000000 */
[----:B------:R-:W-:Y:S01]  /*19a0*/  USHF.R.S32.HI UR11, URZ, 0x1f, UR6 ;  /* 0x0000001f3f0b7899 */ /* 0x000fe20008011406 */
[----:B------:R-:W-:Y:S01]  /*19b0*/  IMAD.U32 R2, RZ, RZ, UR36 ;  /* 0x00000024ff027e24 */ /* 0x000fe2000f8e00ff */
[----:B------:R-:W-:Y:S01]  /*19c0*/  UIMAD.WIDE UR12, UR20, UR30, UR42 ;  /* 0x0000001e140c72a5 */ /* 0x000fe2000f8e022a */
[----:B------:R2:W5:Y:S01]  /*19d0*/  LDG.E R213, desc[UR24][R14.64] ;  /* 0x000000180ed57981 */ /* 0x000562000c1e1900 */
[----:B------:R-:W-:-:S02]  /*19e0*/  UIMAD.WIDE.U32 UR48, UR31, UR32, URZ ;  /* 0x000000201f3072a5 */ /* 0x000fc4000f8e003f */
[----:B------:R-:W-:Y:S01]  /*19f0*/  UIMAD UR7, UR37, UR31, UR7 ;  /* 0x0000001f250772a4 */ /* 0x000fe2000f8e0207 */
[----:B------:R2:W5:Y:S04]  /*1a00*/  LDG.E R212, desc[UR24][R14.64+0x20] ;  /* 0x000020180ed47981 */ /* 0x000568000c1e1900 */
[----:B------:R2:W5:Y:S01]  /*1a10*/  LDG.E R211, desc[UR24][R14.64+0x80] ;  /* 0x000080180ed37981 */ /* 0x000562000c1e1900 */
[----:B-1----:R-:W-:Y:S01]  /*1a20*/  IMAD R4, R192, UR10, R191 ;  /* 0x0000000ac0047c24 */ /* 0x002fe2000f8e02bf */
[----:B------:R-:W-:Y:S02]  /*1a30*/  UIADD3 UR35, UP0, UR12, UR35, URZ ;  /* 0x000000230c237290 */ /* 0x000fe4000ff1e03f */
[----:B------:R2:W5:Y:S01]  /*1a40*/  LDG.E R210, desc[UR24][R14.64+0xa0] ;  /* 0x0000a0180ed27981 */ /* 0x000562000c1e1900 */
[----:B------:R-:W-:Y:S01]  /*1a50*/  UIADD3 UR7, UR49, UR7, URZ ;  /* 0x0000000731077290 */ /* 0x000fe2000fffe03f */
[----:B------:R-:W-:-:S02]  /*1a60*/  CS2R R94, SRZ ;  /* 0x00000000005e7805 */ /* 0x000fc4000001ff00 */
[----:B------:R-:W-:Y:S01]  /*1a70*/  IADD3 R3, P1, P0, R4, UR6, R3 ;  /* 0x0000000604037c10 */ /* 0x000fe2000f83e003 */
[----:B------:R-:W-:Y:S01]  /*1a80*/  UIADD3.X UR34, UR13, UR34, URZ, UP0, !UPT ;  /* 0x000000220d227290 */ /* 0x000fe200087fe43f */
[----:B------:R-:W-:Y:S01]  /*1a90*/  SHF.R.S32.HI R5, RZ, 0x1f, R4 ;  /* 0x0000001fff057819 */ /* 0x000fe20000011404 */
[----:B------:R-:W-:Y:S01]  /*1aa0*/  UIMAD UR7, UR7, UR35, URZ ;  /* 0x00000023070772a4 */ /* 0x000fe2000f8e023f */
[----:B------:R-:W-:-:S04]  /*1ab0*/  DEPBAR.LE SB0, 0x1 ;  /* 0x000080400000791a */ /* 0x000fc80000000000 */
[----:B------:R-:W-:Y:S01]  /*1ac0*/  IADD3.X R5, R5, UR11, R2, P1, P0 ;  /* 0x0000000b05057c10 */ /* 0x000fe20008fe0402 */
[----:B------:R-:W-:Y:S01]  /*1ad0*/  IMAD.U32 R2, RZ, RZ, UR48 ;  /* 0x00000030ff027e24 */ /* 0x000fe2000f8e00ff */
[----:B------:R-:W-:Y:S01]  /*1ae0*/  IADD3 R12, P0, R3, R12, RZ ;  /* 0x0000000c030c7210 */ /* 0x000fe20007f1e0ff */
[----:B------:R-:W-:Y:S01]  /*1af0*/  UIMAD UR34, UR34, UR48, UR7 ;  /* 0x00000030222272a4 */ /* 0x000fe2000f8e0207 */
[----:B------:R-:W-:Y:S01]  /*1b00*/  BAR.SYNC.DEFER_BLOCKING 0x0 ;  /* 0x0000000000007b1d */ /* 0x000fe20000010000 */
[----:B------:R-:W-:Y:S01]  /*1b10*/  UISETP.GE.AND UP0, UPT, UR33, 0x1, UPT ;  /* 0x000000012100788c */ /* 0x000fe2000bf06270 */
[----:B------:R-:W-:Y:S01]  /*1b20*/  IMAD.U32 R3, RZ, RZ, UR49 ;  /* 0x00000031ff037e24 */ /* 0x000fe2000f8e00ff */
[----:B------:R-:W-:Y:S01]  /*1b30*/  UIADD3 UR38, UR42, UR38, URZ ;  /* 0x000000262a267290 */ /* 0x000fe2000fffe03f */
[----:B------:R-:W-:Y:S01]  /*1b40*/  IMAD.X R13, R5, 0x1, R0, P0 ;  /* 0x00000001050d7824 */ /* 0x000fe200000e0600 */
[----:B------:R-:W-:Y:S01]  /*1b50*/  CS2R R92, SRZ ;  /* 0x00000000005c7805 */ /* 0x000fe2000001ff00 */
[----:B------:R-:W-:Y:S01]  /*1b60*/  ULDC.64 UR6, c[0x0][0x400] ;  /* 0x0001000000067ab9 */ /* 0x000fe20000000a00 */
[----:B------:R-:W-:Y:S01]  /*1b70*/  CS2R R98, SRZ ;  /* 0x0000000000627805 */ /* 0x000fe2000001ff00 */
[----:B------:R-:W-:Y:S01]  /*1b80*/  IMAD.WIDE.U32 R12, R2, UR35, R12 ;  /* 0x00000023020c7c25 */ /* 0x000fe2000f8e000c */
[----:B------:R-:W-:-:S02]  /*1b90*/  CS2R R96, SRZ ;  /* 0x0000000000607805 */ /* 0x000fc4000001ff00 */
[----:B------:R-:W-:Y:S02]  /*1ba0*/  CS2R R90, SRZ ;  /* 0x00000000005a7805 */ /* 0x000fe4000001ff00 */
[----:B------:R-:W-:Y:S01]  /*1bb0*/  CS2R R88, SRZ ;  /* 0x0000000000587805 */ /* 0x000fe2000001ff00 */
[----:B------:R-:W-:Y:S01]  /*1bc0*/  VIADD R0, R13, UR34 ;  /* 0x000000220d007c36 */ /* 0x000fe20008000000 */
[----:B------:R-:W-:Y:S02]  /*1bd0*/  LEA R218, P0, R12, UR6, 0x2 ;  /* 0x000000060cda7c11 */ /* 0x000fe4000f8010ff */
[----:B------:R-:W-:Y:S02]  /*1be0*/  CS2R R86, SRZ ;  /* 0x0000000000567805 */ /* 0x000fe4000001ff00 */
[----:B------:R-:W-:Y:S02]  /*1bf0*/  CS2R R84, SRZ ;  /* 0x0000000000547805 */ /* 0x000fe4000001ff00 */
[----:B------:R-:W-:-:S02]  /*1c00*/  CS2R R78, SRZ ;  /* 0x00000000004e7805 */ /* 0x000fc4000001ff00 */
[----:B------:R-:W-:Y:S01]  /*1c10*/  LEA.HI.X R219, R12, UR7, R0, 0x2, P0 ;  /* 0x000000070cdb7c11 */ /* 0x000fe200080f1400 */
[----:B------:R-:W-:Y:S01]  /*1c20*/  ULDC.64 UR6, c[0x0][0x478] ;  /* 0x00011e0000067ab9 */ /* 0x000fe20000000a00 */
[----:B------:R-:W-:Y:S01]  /*1c30*/  PLOP3.LUT P0, PT, PT, PT, UP0, 0x80, 0x0 ;  /* 0x000000000000781c */ /* 0x000fe20003f0f008 */
[----:B------:R-:W-:Y:S01]  /*1c40*/  UIMAD.WIDE UR6, UR38, 0x4, UR6 ;  /* 0x00000004260678a5 */ /* 0x000fe2000f8e0206 */
[----:B------:R-:W-:Y:S02]  /*1c50*/  CS2R R76, SRZ ;  /* 0x00000000004c7805 */ /* 0x000fe4000001ff00 */
[----:B------:R-:W-:Y:S02]  /*1c60*/  CS2R R82, SRZ ;  /* 0x0000000000527805 */ /* 0x000fe4000001ff00 */
[----:B------:R-:W-:Y:S01]  /*1c70*/  CS2R R80, SRZ ;  /* 0x0000000000507805 */ /* 0x000fe2000001ff00 */
[----:B------:R2:W1:Y:S01]  /*1c80*/  LDSM.16.M88.4 R140, [R175+0xa000] ;  /* 0x00a00000af8c783b */ /* 0x0004620000000200 */
[----:B------:R-:W-:-:S02]  /*1c90*/  CS2R R74, SRZ ;  /* 0x00000000004a7805 */ /* 0x000fc4000001ff00 */
[----:B------:R-:W-:Y:S02]  /*1ca0*/  CS2R R72, SRZ ;  /* 0x0000000000487805 */ /* 0x000fe4000001ff00 */
[----:B------:R-:W-:Y:S01]  /*1cb0*/  CS2R R70, SRZ ;  /* 0x0000000000467805 */ /* 0x000fe2000001ff00 */
[----:B------:R2:W3:Y:S01]  /*1cc0*/  LDSM.16.M88.4 R144, [R175+0xa800] ;  /* 0x00a80000af90783b */ /* 0x0004e20000000200 */
[----:B------:R-:W-:Y:S02]  /*1cd0*/  CS2R R68, SRZ ;  /* 0x0000000000447805 */ /* 0x000fe4000001ff00 */
[----:B------:R-:W-:Y:S02]  /*1ce0*/  CS2R R62, SRZ ;  /* 0x00000000003e7805 */ /* 0x000fe4000001ff00 */
[----:B------:R-:W-:Y:S01]  /*1cf0*/  CS2R R60, SRZ ;  /* 0x00000000003c7805 */ /* 0x000fe2000001ff00 */
[----:B------:R2:W4:Y:S01]  /*1d00*/  LDSM.16.M88.4 R148, [R174+0xa000] ;  /* 0x00a00000ae94783b */ /* 0x0005220000000200 */
[----:B------:R-:W-:-:S02]  /*1d10*/  CS2R R66, SRZ ;  /* 0x0000000000427805 */ /* 0x000fc4000001ff00 */
[----:B------:R-:W-:Y:S02]  /*1d20*/  CS2R R64, SRZ ;  /* 0x0000000000407805 */ /* 0x000fe4000001ff00 */
[----:B------:R-:W-:Y:S01]  /*1d30*/  CS2R R58, SRZ ;  /* 0x00000000003a7805 */ /* 0x000fe2000001ff00 */
[----:B------:R2:W1:Y:S01]  /*1d40*/  LDSM.16.M88.4 R152, [R174+0xa800] ;  /* 0x00a80000ae98783b */ /* 0x0004620000000200 */
[----:B------:R-:W-:Y:S02]  /*1d50*/  CS2R R56, SRZ ;  /* 0x0000000000387805 */ /* 0x000fe4000001ff00 */
[----:B------:R-:W-:Y:S02]  /*1d60*/  CS2R R54, SRZ ;  /* 0x0000000000367805 */ /* 0x000fe4000001ff00 */
[----:B------:R-:W-:Y:S01]  /*1d70*/  CS2R R52, SRZ ;  /* 0x0000000000347805 */ /* 0x000fe2000001ff00 */
[----:B------:R2:W1:Y:S01]  /*1d80*/  LDSM.16.M88.4 R156, [R173+0xa000] ;  /* 0x00a00000ad9c783b */ /* 0x0004620000000200 */
        /* <DEDUP_REMOVED lines=9> */
[----:B------:R-:W-:Y:S01]  /*1e20*/  CS2R R36, SRZ ;  /* 0x0000000000247805 */ /* 0x000fe2000001ff00 */
[----:B------:R2:W1:Y:S01]  /*1e30*/  LDSM.16.M88.4 R168, [R172+0xa800] ;  /* 0x00a80000aca8783b */ /* 0x0004620000000200 */
[----:B------:R-:W-:Y:S05]  /*1e40*/  @!P0 BRA `(.L_x_191) ;  /* 0x0000002400d08947 */ /* 0x000fea0003800000 */
[----:B------:R-:W1:Y:S01]  /*1e50*/  LDC R207, c[0x0][0x2dc] ;  /* 0x0000b700ffcf7b82 */ /* 0x000e620000000800 */
[----:B------:R-:W-:Y:S01]  /*1e60*/  USHF.L.U32 UR31, UR10, 0x4, URZ ;  /* 0x000000040a1f7899 */ /* 0x000fe2000800063f */
[----:B------:R-:W-:Y:S01]  /*1e70*/  VIADD R3, R184, 0x1000 ;  /* 0x00001000b8037836 */ /* 0x000fe20000000000 */
[----:B------:R-:W-:Y:S01]  /*1e80*/  USHF.L.U32 UR32, UR10, 0x3, URZ ;  /* 0x000000030a207899 */ /* 0x000fe2000800063f */
[----:B------:R-:W-:Y:S01]  /*1e90*/  VIADD R0, R185, 0x1000 ;  /* 0x00001000b9007836 */ /* 0x000fe20000000000 */
[----:B------:R-:W-:Y:S01]  /*1ea0*/  UIADD3 UR42, UR31, 0x20, URZ ;  /* 0x000000201f2a7890 */ /* 0x000fe2000fffe03f */
[C---:B------:R-:W-:Y:S01]  /*1eb0*/  LOP3.LUT P1, RZ, R190.reuse, 0x4, RZ, 0xc0, !PT ;  /* 0x00000004beff7812 */ /* 0x040fe2000782c0ff */
[----:B------:R-:W-:Y:S01]  /*1ec0*/  IMAD.MOV.U32 R177, RZ, RZ, 0x20 ;  /* 0x00000020ffb17424 */ /* 0x000fe200078e00ff */
[----:B------:R-:W-:Y:S01]  /*1ed0*/  LOP3.LUT P0, RZ, R190, 0x2, RZ, 0xc0, !PT ;  /* 0x00000002beff7812 */ /* 0x000fe2000780c0ff */
[----:B------:R-:W-:Y:S01]  /*1ee0*/  UIADD3 UR39, UR32, UR42, URZ ;  /* 0x0000002a20277290 */ /* 0x000fe2000fffe03f */
[----:B------:R-:W-:Y:S01]  /*1ef0*/  MOV R178, 0x40 ;  /* 0x0000004000b27802 */ /* 0x000fe20000000f00 */
[----:B------:R-:W-:Y:S01]  /*1f00*/  VIADD R5, R181, 0x6000 ;  /* 0x00006000b5057836 */ /* 0x000fe20000000000 */
[----:B------:R-:W-:Y:S01]  /*1f10*/  MOV R95, RZ ;  /* 0x000000ff005f7202 */ /* 0x000fe20000000f00 */
[----:B------:R-:W-:Y:S01]  /*1f20*/  UIADD3 UR38, UR32, UR39, URZ ;  /* 0x0000002720267290 */ /* 0x000fe2000fffe03f */
[----:B------:R-:W-:Y:S01]  /*1f30*/  SEL R180, R3, R184, !P2 ;  /* 0x000000b803b47207 */ /* 0x000fe20005000000 */
[----:B------:R-:W-:Y:S01]  /*1f40*/  UIMAD UR30, UR10, 0x18, URZ ;  /* 0x000000180a1e78a4 */ /* 0x000fe2000f8e023f */
[----:B------:R-:W-:Y:S01]  /*1f50*/  SEL R179, R0, R185, !P2 ;  /* 0x000000b900b37207 */ /* 0x000fe20005000000 */
[----:B------:R-:W-:-:S02]  /*1f60*/  USHF.L.U32 UR13, UR10, 0x5, URZ ;  /* 0x000000050a0d7899 */ /* 0x000fc4000800063f */
[----:B------:R-:W-:Y:S02]  /*1f70*/  UIMAD UR12, UR10, 0x28, URZ ;  /* 0x000000280a0c78a4 */ /* 0x000fe4000f8e023f */
[----:B------:R-:W-:Y:S02]  /*1f80*/  UIMAD UR11, UR10, 0x30, URZ ;  /* 0x000000300a0b78a4 */ /* 0x000fe4000f8e023f */
[----:B------:R-:W-:Y:S02]  /*1f90*/  UIMAD UR43, UR10, 0x38, URZ ;  /* 0x000000380a2b78a4 */ /* 0x000fe4000f8e023f */
[----:B------:R-:W-:Y:S01]  /*1fa0*/  UIADD3 UR37, UR32, UR38, URZ ;  /* 0x0000002620257290 */ /* 0x000fe2000fffe03f */
[----:B------:R-:W-:-:S03]  /*1fb0*/  SEL R177, R177, 0xffffffe0, !P0 ;  /* 0xffffffe0b1b17807 */ /* 0x000fc60004000000 */
[----:B------:R-:W-:Y:S01]  /*1fc0*/  UIADD3 UR36, UR32, UR37, URZ ;  /* 0x0000002520247290 */ /* 0x000fe2000fffe03f */
[----:B------:R-:W-:Y:S01]  /*1fd0*/  SEL R178, R178, 0xffffffc0, !P1 ;  /* 0xffffffc0b2b27807 */ /* 0x000fe20004800000 */
[----:B------:R-:W-:Y:S01]  /*1fe0*/  ULDC UR33, c[0x0][0x270] ;  /* 0x00009c0000217ab9 */ /* 0x000fe20000000800 */
[----:B------:R-:W-:Y:S01]  /*1ff0*/  LEA R180, R180, UR5, 0x1 ;  /* 0x00000005b4b47c11 */ /* 0x000fe2000f8e08ff */
[----:B------:R-:W-:Y:S01]  /*2000*/  IMAD.IADD R3, R183, 0x1, R177 ;  /* 0x00000001b7037824 */ /* 0x000fe200078e02b1 */
[----:B------:R-:W-:Y:S01]  /*2010*/  LEA R179, R179, UR5, 0x1 ;  /* 0x00000005b3b37c11 */ /* 0x000fe2000f8e08ff */
[--C-:B------:R-:W-:Y:S01]  /*2020*/  IMAD.IADD R176, R5, 0x1, R178.reuse ;  /* 0x0000000105b07824 */ /* 0x100fe200078e02b2 */
[----:B------:R-:W-:Y:S01]  /*2030*/  UIADD3 UR35, UR32, UR36, URZ ;  /* 0x0000002420237290 */ /* 0x000fe2000fffe03f */
[----:B------:R-:W-:Y:S01]  /*2040*/  IMAD.IADD R2, R183, 0x1, R178 ;  /* 0x00000001b7027824 */ /* 0x000fe200078e02b2 */
[----:B------:R-:W-:Y:S01]  /*2050*/  ULDC UR34, c[0x0][0x2ec] ;  /* 0x0000bb0000227ab9 */ /* 0x000fe20000000800 */
[----:B------:R-:W-:-:S09]  /*2060*/  IMAD.IADD R0, R178, 0x1, R3 ;  /* 0x00000001b2007824 */ /* 0x000fd200078e0203 */
.L_x_194:
[----:B------:R-:W0:Y:S01]  /*2070*/  LDGDEPBAR ;  /* 0x00000000000079af */ /* 0x000e220000000000 */
[----:B------:R-:W-:Y:S01]  /*2080*/  IADD3 R187, R179, R177, RZ ;  /* 0x000000b1b3bb7210 */ /* 0x000fe20007ffe0ff */
[----:B-----5:R-:W-:Y:S01]  /*2090*/  FMUL.FTZ R217, R213, 1.4426950216293334961 ;  /* 0x3fb8aa3bd5d97820 */ /* 0x020fe20000410000 */
[-C--:B------:R-:W-:Y:S01]  /*20a0*/  IADD3 R188, R179, R178.reuse, RZ ;  /* 0x000000b2b3bc7210 */ /* 0x080fe20007ffe0ff */
[----:B------:R-:W-:Y:S01]  /*20b0*/  FMUL.FTZ R224, R212, 1.4426950216293334961 ;  /* 0x3fb8aa3bd4e07820 */ /* 0x000fe20000410000 */
[----:B------:R-:W-:Y:S01]  /*20c0*/  IADD3 R186, R178, R187, RZ ;  /* 0x000000bbb2ba7210 */ /* 0x000fe20007ffe0ff */
[----:B------:R-:W-:Y:S01]  /*20d0*/  FMUL.FTZ R252, R211, 1.4426950216293334961 ;  /* 0x3fb8aa3bd3fc7820 */ /* 0x000fe20000410000 */
[----:B------:R-:W-:Y:S01]  /*20e0*/  FSETP.NEU.FTZ.AND P0, PT, R213, -INF , PT ;  /* 0xff800000d500780b */ /* 0x000fe20003f1d000 */
[----:B------:R-:W-:Y:S01]  /*20f0*/  UISETP.GE.AND UP2, UPT, UR46, 0x1, UPT ;  /* 0x000000012e00788c */ /* 0x000fe2000bf46270 */
[----:B------:R-:W-:Y:S01]  /*2100*/  FSETP.NEU.FTZ.AND P2, PT, R210, -INF , PT ;  /* 0xff800000d200780b */ /* 0x000fe20003f5d000 */
[----:B------:R-:W-:Y:S04]  /*2110*/  DEPBAR.LE SB0, 0x0 ;  /* 0x000080000000791a */ /* 0x000fe80000000000 */
[----:B------:R-:W-:Y:S06]  /*2120*/  BAR.SYNC.DEFER_BLOCKING 0x0 ;  /* 0x0000000000007b1d */ /* 0x000fec0000010000 */
[----:B------:R-:W-:Y:S08]  /*2130*/  LDSM.16.M88.4 R100, [R179] ;  /* 0x00000000b364783b */ /* 0x000ff00000000200 */
[----:B------:R-:W1:Y:S08]  /*2140*/  LDSM.16.M88.4 R104, [R175+0x6000] ;  /* 0x00600000af68783b */ /* 0x000e700000000200 */
[----:B------:R-:W2:Y:S08]  /*2150*/  LDSM.16.M88.4 R108, [R179+0x1000] ;  /* 0x00100000b36c783b */ /* 0x000eb00000000200 */
[----:B------:R-:W3:Y:S08]  /*2160*/  LDSM.16.M88.4 R112, [R175+0x6800] ;  /* 0x00680000af70783b */ /* 0x000ef00000000200 */
[----:B------:R-:W-:Y:S08]  /*2170*/  LDSM.16.M88.4 R116, [R187] ;  /* 0x00000000bb74783b */ /* 0x000ff00000000200 */
[----:B------:R-:W4:Y:S01]  /*2180*/  LDSM.16.M88.4 R120, [R174+0x6000] ;  /* 0x00600000ae78783b */ /* 0x000f220000000200 */
[-C--:B-1----:R-:W-:Y:S07]  /*2190*/  HMMA.16816.F32.BF16 R4, R100, R104.reuse, RZ ;  /* 0x000000686404723c */ /* 0x082fee00000418ff */
[----:B------:R-:W1:Y:S01]  /*21a0*/  LDSM.16.M88.4 R124, [R187+0x1000] ;  /* 0x00100000bb7c783b */ /* 0x000e620000000200 */
[C---:B--2---:R-:W-:Y:S07]  /*21b0*/  HMMA.16816.F32.BF16 R8, R108.reuse, R104, RZ ;  /* 0x000000686c08723c */ /* 0x044fee00000418ff */
[----:B------:R-:W2:Y:S01]  /*21c0*/  LDSM.16.M88.4 R128, [R174+0x6800] ;  /* 0x00680000ae80783b */ /* 0x000ea20000000200 */
[-C--:B------:R-:W-:Y:S07]  /*21d0*/  HMMA.16816.F32.BF16 R12, R108, R106.reuse, RZ ;  /* 0x0000006a6c0c723c */ /* 0x080fee00000418ff */
[----:B------:R-:W-:Y:S01]  /*21e0*/  LDSM.16.M88.4 R132, [R188] ;  /* 0x00000000bc84783b */ /* 0x000fe20000000200 */
[C---:B------:R-:W-:Y:S07]  /*21f0*/  HMMA.16816.F32.BF16 R16, R100.reuse, R106, RZ ;  /* 0x0000006a6410723c */ /* 0x040fee00000418ff */
[----:B------:R-:W2:Y:S01]  /*2200*/  LDSM.16.M88.4 R136, [R173+0x6000] ;  /* 0x00600000ad88783b */ /* 0x000ea20000000200 */
[-C--:B---3--:R-:W-:Y:S06]  /*2210*/  HMMA.16816.F32.BF16 R20, R100, R112.reuse, RZ ;  /* 0x000000706414723c */ /* 0x088fec00000418ff */
[C---:B------:R-:W-:Y:S01]  /*2220*/  HMMA.16816.F32.BF16 R24, R108.reuse, R112, RZ ;  /* 0x000000706c18723c */ /* 0x040fe200000418ff */
[----:B------:R-:W-:Y:S05]  /*2230*/  LDSM.16.M88.4 R104, [R173+0x6800] ;  /* 0x00680000ad68783b */ /* 0x000fea0000000200 */
[-C--:B------:R-:W-:Y:S03]  /*2240*/  HMMA.16816.F32.BF16 R28, R108, R114.reuse, RZ ;  /* 0x000000726c1c723c */ /* 0x080fe600000418ff */
[----:B------:R-:W-:Y:S03]  /*2250*/  LDSM.16.M88.4 R108, [R186] ;  /* 0x00000000ba6c783b */ /* 0x000fe60000000200 */
[----:B------:R-:W-:Y:S05]  /*2260*/  HMMA.16816.F32.BF16 R32, R100, R114, RZ ;  /* 0x000000726420723c */ /* 0x000fea00000418ff */
[----:B------:R-:W3:Y:S01]  /*2270*/  LDSM.16.M88.4 R100, [R188+0x1000] ;  /* 0x00100000bc64783b */ /* 0x000ee20000000200 */
[-C--:B----4-:R-:W-:Y:S06]  /*2280*/  HMMA.16816.F32.BF16 R4, R116, R120.reuse, R4 ;  /* 0x000000787404723c */ /* 0x090fec0000041804 */
[C---:B-1----:R-:W-:Y:S01]  /*2290*/  HMMA.16816.F32.BF16 R8, R124.reuse, R120, R8 ;  /* 0x000000787c08723c */ /* 0x042fe20000041808 */
[----:B------:R-:W1:Y:S05]  /*22a0*/  LDSM.16.M88.4 R112, [R172+0x6000] ;  /* 0x00600000ac70783b */ /* 0x000e6a0000000200 */
[-C--:B------:R-:W-:Y:S05]  /*22b0*/  HMMA.16816.F32.BF16 R12, R124, R122.reuse, R12 ;  /* 0x0000007a7c0c723c */ /* 0x080fea000004180c */
[----:B------:R-:W-:Y:S01]  /*22c0*/  LEA R120, R185, UR5, 0x1 ;  /* 0x00000005b9787c11 */ /* 0x000fe2000f8e08ff */
[C---:B------:R-:W-:Y:S05]  /*22d0*/  HMMA.16816.F32.BF16 R16, R116.reuse, R122, R16 ;  /* 0x0000007a7410723c */ /* 0x040fea0000041810 */
[----:B------:R-:W-:Y:S01]  /*22e0*/  FSEL R121, R217, RZ, P0 ;  /* 0x000000ffd9797208 */ /* 0x000fe20000000000 */
[-C--:B--2---:R-:W-:Y:S03]  /*22f0*/  HMMA.16816.F32.BF16 R20, R116, R128.reuse, R20 ;  /* 0x000000807414723c */ /* 0x084fe60000041814 */
[----:B------:R-:W-:Y:S03]  /*2300*/  FSETP.NEU.FTZ.AND P0, PT, R212, -INF , PT ;  /* 0xff800000d400780b */ /* 0x000fe60003f1d000 */
[C---:B------:R-:W-:Y:S05]  /*2310*/  HMMA.16816.F32.BF16 R24, R124.reuse, R128, R24 ;  /* 0x000000807c18723c */ /* 0x040fea0000041818 */
[----:B------:R-:W-:Y:S01]  /*2320*/  FSEL R122, R224, RZ, P0 ;  /* 0x000000ffe07a7208 */ /* 0x000fe20000000000 */
[-C--:B------:R-:W-:Y:S03]  /*2330*/  HMMA.16816.F32.BF16 R28, R124, R130.reuse, R28 ;  /* 0x000000827c1c723c */ /* 0x080fe6000004181c */
[----:B------:R-:W-:Y:S03]  /*2340*/  FSETP.NEU.FTZ.AND P0, PT, R211, -INF , PT ;  /* 0xff800000d300780b */ /* 0x000fe60003f1d000 */
[----:B------:R-:W-:Y:S01]  /*2350*/  HMMA.16816.F32.BF16 R32, R116, R130, R32 ;  /* 0x000000827420723c */ /* 0x000fe20000041820 */
[----:B------:R-:W2:Y:S04]  /*2360*/  LDSM.16.M88.4 R116, [R186+0x1000] ;  /* 0x00100000ba74783b */ /* 0x000ea80000000200 */
[C---:B------:R-:W-:Y:S01]  /*2370*/  IADD3 R125, R120.reuse, R177, RZ ;  /* 0x000000b1787d7210 */ /* 0x040fe20007ffe0ff */
[-C--:B------:R-:W-:Y:S05]  /*2380*/  HMMA.16816.F32.BF16 R4, R132, R136.reuse, R4 ;  /* 0x000000888404723c */ /* 0x080fea0000041804 */
[----:B------:R-:W-:Y:S01]  /*2390*/  IADD3 R124, R120, R178, RZ ;  /* 0x000000b2787c7210 */ /* 0x000fe20007ffe0ff */
[C---:B---3--:R-:W-:Y:S05]  /*23a0*/  HMMA.16816.F32.BF16 R8, R100.reuse, R136, R8 ;  /* 0x000000886408723c */ /* 0x048fea0000041808 */
[----:B------:R-:W-:Y:S01]  /*23b0*/  FSEL R252, R252, RZ, P0 ;  /* 0x000000fffcfc7208 */ /* 0x000fe20000000000 */
[-C--:B------:R-:W-:Y:S05]  /*23c0*/  HMMA.16816.F32.BF16 R12, R100, R138.reuse, R12 ;  /* 0x0000008a640c723c */ /* 0x080fea000004180c */
[----:B------:R-:W-:Y:S01]  /*23d0*/  IADD3 R246, P0, R209, UR6, RZ ;  /* 0x00000006d1f67c10 */ /* 0x000fe2000ff1e0ff */
[C---:B------:R-:W-:Y:S05]  /*23e0*/  HMMA.16816.F32.BF16 R16, R132.reuse, R138, R16 ;  /* 0x0000008a8410723c */ /* 0x040fea0000041810 */
[----:B------:R-:W-:Y:S01]  /*23f0*/  IADD3.X R247, R199, UR7, RZ, P0, !PT ;  /* 0x00000007c7f77c10 */ /* 0x000fe200087fe4ff */
[-C--:B------:R-:W-:Y:S04]  /*2400*/  HMMA.16816.F32.BF16 R20, R132, R104.reuse, R20 ;  /* 0x000000688414723c */ /* 0x080fe80000041814 */
[----:B------:R-:W3:Y:S02]  /*2410*/  LDG.E R230, desc[UR24][R246.64] ;  /* 0x00000018f6e67981 */ /* 0x000ee4000c1e1900 */
[C---:B------:R-:W-:Y:S02]  /*2420*/  HMMA.16816.F32.BF16 R24, R100.reuse, R104, R24 ;  /* 0x000000686418723c */ /* 0x040fe40000041818 */
[----:B------:R-:W5:Y:S04]  /*2430*/  LDG.E R241, desc[UR24][R246.64+0x80] ;  /* 0x00008018f6f17981 */ /* 0x000f68000c1e1900 */
[-C--:B------:R-:W-:Y:S01]  /*2440*/  HMMA.16816.F32.BF16 R28, R100, R106.reuse, R28 ;  /* 0x0000006a641c723c */ /* 0x080fe2000004181c */
[----:B------:R-:W4:Y:S05]  /*2450*/  LDSM.16.M88.4 R100, [R172+0x6800] ;  /* 0x00680000ac64783b */ /* 0x000f2a0000000200 */
[----:B------:R-:W-:Y:S03]  /*2460*/  HMMA.16816.F32.BF16 R32, R132, R106, R32 ;  /* 0x0000006a8420723c */ /* 0x000fe60000041820 */
[----:B------:R-:W5:Y:S03]  /*2470*/  LDG.E R240, desc[UR24][R246.64+0xa0] ;  /* 0x0000a018f6f07981 */ /* 0x000f66000c1e1900 */
[-C--:B-1----:R-:W-:Y:S06]  /*2480*/  HMMA.16816.F32.BF16 R4, R108, R112.reuse, R4 ;  /* 0x000000706c04723c */ /* 0x082fec0000041804 */
[C---:B--2---:R-:W-:Y:S06]  /*2490*/  HMMA.16816.F32.BF16 R8, R116.reuse, R112, R8 ;  /* 0x000000707408723c */ /* 0x044fec0000041808 */
[-C--:B------:R-:W-:Y:S06]  /*24a0*/  HMMA.16816.F32.BF16 R12, R116, R114.reuse, R12 ;  /* 0x00000072740c723c */ /* 0x080fec000004180c */
[C---:B------:R-:W-:Y:S06]  /*24b0*/  HMMA.16816.F32.BF16 R16, R108.reuse, R114, R16 ;  /* 0x000000726c10723c */ /* 0x040fec0000041810 */
[--C-:B------:R-:W-:Y:S01]  /*24c0*/  FFMA.FTZ R228, R5, UR34, -R121.reuse ;  /* 0x0000002205e47c23 */ /* 0x100fe20008010879 */
[--C-:B------:R-:W-:Y:S01]  /*24d0*/  FFMA.FTZ R227, R4, UR34, -R121.reuse ;  /* 0x0000002204e37c23 */ /* 0x100fe20008010879 */
[----:B------:R-:W-:Y:S02]  /*24e0*/  FFMA.FTZ R225, R6, UR34, -R122 ;  /* 0x0000002206e17c23 */ /* 0x000fe4000801087a */
[----:B------:R1:W-:Y:S01]  /*24f0*/  MUFU.EX2 R224, R228 ;  /* 0x000000e400e07308 */ /* 0x0003e20000000800 */
[-C--:B----4-:R-:W-:Y:S03]  /*2500*/  HMMA.16816.F32.BF16 R20, R108, R100.reuse, R20 ;  /* 0x000000646c14723c */ /* 0x090fe60000041814 */
[----:B------:R-:W-:Y:S01]  /*2510*/  FFMA.FTZ R233, R9, UR34, -R252 ;  /* 0x0000002209e97c23 */ /* 0x000fe200080108fc */
[----:B------:R-:W-:Y:S02]  /*2520*/  FFMA.FTZ R226, R7, UR34, -R122 ;  /* 0x0000002207e27c23 */ /* 0x000fe4000801087a */
[C---:B------:R-:W-:Y:S03]  /*2530*/  HMMA.16816.F32.BF16 R24, R116.reuse, R100, R24 ;  /* 0x000000647418723c */ /* 0x040fe60000041818 */
[----:B------:R-:W2:Y:S02]  /*2540*/  MUFU.EX2 R217, R227 ;  /* 0x000000e300d97308 */ /* 0x000ea40000000800 */
[----:B------:R-:W-:Y:S01]  /*2550*/  FFMA.FTZ R231, R12, UR34, -R252 ;  /* 0x000000220ce77c23 */ /* 0x000fe200080108fc */
[-C--:B------:R-:W-:Y:S07]  /*2560*/  HMMA.16816.F32.BF16 R28, R116, R102.reuse, R28 ;  /* 0x00000066741c723c */ /* 0x080fee000004181c */
[----:B------:R-:W-:Y:S01]  /*2570*/  MUFU.EX2 R225, R225 ;  /* 0x000000e100e17308 */ /* 0x000fe20000000800 */
[----:B-1----:R-:W-:Y:S01]  /*2580*/  FMUL.FTZ R228, R210, 1.4426950216293334961 ;  /* 0x3fb8aa3bd2e47820 */ /* 0x002fe20000410000 */
[----:B------:R-:W-:Y:S08]  /*2590*/  HMMA.16816.F32.BF16 R32, R108, R102, R32 ;  /* 0x000000666c20723c */ /* 0x000ff00000041820 */
[----:B------:R-:W1:Y:S03]  /*25a0*/  MUFU.EX2 R226, R226 ;  /* 0x000000e200e27308 */ /* 0x000e660000000800 */
[----:B------:R-:W-:Y:S01]  /*25b0*/  FSEL R123, R228, RZ, P2 ;  /* 0x000000ffe47b7208 */ /* 0x000fe20001000000 */
[--C-:B------:R-:W-:Y:S01]  /*25c0*/  FFMA.FTZ R237, R16, UR34, -R121.reuse ;  /* 0x0000002210ed7c23 */ /* 0x100fe20008010879 */
[----:B--2---:R-:W-:Y:S02]  /*25d0*/  F2FP.BF16.F32.PACK_AB R186, R224, R217 ;  /* 0x000000d9e0ba723e */ /* 0x004fe400000010ff */
[----:B------:R-:W-:Y:S01]  /*25e0*/  PLOP3.LUT P2, PT, PT, PT, UP2, 0x80, 0x0 ;  /* 0x000000000000781c */ /* 0x000fe20003f4f028 */
[----:B------:R-:W-:Y:S01]  /*25f0*/  FFMA.FTZ R238, R17, UR34, -R121 ;  /* 0x0000002211ee7c23 */ /* 0x000fe20008010879 */
[--C-:B------:R-:W-:Y:S01]  /*2600*/  FFMA.FTZ R239, R18, UR34, -R122.reuse ;  /* 0x0000002212ef7c23 */ /* 0x100fe2000801087a */
[----:B------:R2:W-:Y:S01]  /*2610*/  MUFU.EX2 R228, R233 ;  /* 0x000000e900e47308 */ /* 0x0005e20000000800 */
[--C-:B------:R-:W-:Y:S01]  /*2620*/  FFMA.FTZ R242, R19, UR34, -R122.reuse ;  /* 0x0000002213f27c23 */ /* 0x100fe2000801087a */
[----:B------:R-:W-:Y:S01]  /*2630*/  FFMA.FTZ R251, R23, UR34, -R122 ;  /* 0x0000002217fb7c23 */ /* 0x000fe2000801087a */
[--C-:B------:R-:W-:Y:S01]  /*2640*/  FFMA.FTZ R227, R8, UR34, -R252.reuse ;  /* 0x0000002208e37c23 */ /* 0x100fe200080108fc */
[--C-:B------:R-:W-:Y:S01]  /*2650*/  FFMA.FTZ R229, R10, UR34, -R123.reuse ;  /* 0x000000220ae57c23 */ /* 0x100fe2000801087b */
[--C-:B------:R-:W-:Y:S01]  /*2660*/  FFMA.FTZ R232, R11, UR34, -R123.reuse ;  /* 0x000000220be87c23 */ /* 0x100fe2000801087b */
[----:B------:R-:W-:Y:S01]  /*2670*/  STS [R201+0xe000], R186 ;  /* 0x00e000bac9007388 */ /* 0x000fe20000000800 */
[--C-:B------:R-:W-:Y:S03]  /*2680*/  FFMA.FTZ R234, R13, UR34, -R252.reuse ;  /* 0x000000220dea7c23 */ /* 0x100fe600080108fc */
[----:B------:R-:W-:Y:S01]  /*2690*/  MUFU.EX2 R237, R237 ;  /* 0x000000ed00ed7308 */ /* 0x000fe20000000800 */
[----:B------:R-:W-:Y:S01]  /*26a0*/  FFMA.FTZ R248, R25, UR34, -R252 ;  /* 0x0000002219f87c23 */ /* 0x000fe200080108fc */
[--C-:B------:R-:W-:Y:S01]  /*26b0*/  FFMA.FTZ R235, R14, UR34, -R123.reuse ;  /* 0x000000220eeb7c23 */ /* 0x100fe2000801087b */
[--C-:B------:R-:W-:Y:S01]  /*26c0*/  FFMA.FTZ R131, R34, UR34, -R122.reuse ;  /* 0x0000002222837c23 */ /* 0x100fe2000801087a */
[----:B-1----:R-:W-:Y:S01]  /*26d0*/  F2FP.BF16.F32.PACK_AB R34, R226, R225 ;  /* 0x000000e1e222723e */ /* 0x002fe200000010ff */
[--C-:B------:R-:W-:Y:S01]  /*26e0*/  FFMA.FTZ R236, R15, UR34, -R123.reuse ;  /* 0x000000220fec7c23 */ /* 0x100fe2000801087b */
[----:B------:R-:W-:Y:S01]  /*26f0*/  FFMA.FTZ R250, R27, UR34, -R123 ;  /* 0x000000221bfa7c23 */ /* 0x000fe2000801087b */
[--C-:B------:R-:W-:Y:S03]  /*2700*/  FFMA.FTZ R243, R20, UR34, -R121.reuse ;  /* 0x0000002214f37c23 */ /* 0x100fe60008010879 */
[----:B------:R-:W-:Y:S01]  /*2710*/  MUFU.EX2 R238, R238 ;  /* 0x000000ee00ee7308 */ /* 0x000fe20000000800 */
[----:B--2---:R1:W2:Y:S01]  /*2720*/  LDG.E R233, desc[UR24][R246.64+0x20] ;  /* 0x00002018f6e97981 */ /* 0x0042a2000c1e1900 */
[----:B------:R-:W-:Y:S01]  /*2730*/  FFMA.FTZ R244, R21, UR34, -R121 ;  /* 0x0000002215f47c23 */ /* 0x000fe20008010879 */
[--C-:B------:R-:W-:Y:S01]  /*2740*/  FFMA.FTZ R245, R22, UR34, -R122.reuse ;  /* 0x0000002216f57c23 */ /* 0x100fe2000801087a */
[--C-:B------:R-:W-:Y:S01]  /*2750*/  FFMA.FTZ R249, R26, UR34, -R123.reuse ;  /* 0x000000221af97c23 */ /* 0x100fe2000801087b */
[----:B------:R4:W-:Y:S01]  /*2760*/  STS [R201+0xe400], R34 ;  /* 0x00e40022c9007388 */ /* 0x0009e20000000800 */
[--C-:B------:R-:W-:Y:S01]  /*2770*/  FFMA.FTZ R137, R30, UR34, -R123.reuse ;  /* 0x000000221e897c23 */ /* 0x100fe2000801087b */
[----:B------:R-:W-:Y:S03]  /*2780*/  FFMA.FTZ R123, R31, UR34, -R123 ;  /* 0x000000221f7b7c23 */ /* 0x000fe6000801087b */
[----:B------:R-:W-:Y:S01]  /*2790*/  MUFU.EX2 R239, R239 ;  /* 0x000000ef00ef7308 */ /* 0x000fe20000000800 */
[----:B------:R-:W-:Y:S01]  /*27a0*/  FFMA.FTZ R122, R35, UR34, -R122 ;  /* 0x00000022237a7c23 */ /* 0x000fe2000801087a */
[--C-:B------:R-:W-:Y:S01]  /*27b0*/  FFMA.FTZ R129, R32, UR34, -R121.reuse ;  /* 0x0000002220817c23 */ /* 0x100fe20008010879 */
[----:B------:R-:W-:Y:S07]  /*27c0*/  FFMA.FTZ R121, R33, UR34, -R121 ;  /* 0x0000002221797c23 */ /* 0x000fee0008010879 */
[----:B------:R-:W4:Y:S10]  /*27d0*/  MUFU.EX2 R242, R242 ;  /* 0x000000f200f27308 */ /* 0x000f340000000800 */
[----:B------:R-:W4:Y:S01]  /*27e0*/  MUFU.EX2 R227, R227 ;  /* 0x000000e300e37308 */ /* 0x000f220000000800 */
[--C-:B-1----:R-:W-:Y:S09]  /*27f0*/  FFMA.FTZ R247, R24, UR34, -R252.reuse ;  /* 0x0000002218f77c23 */ /* 0x102ff200080108fc */
[----:B------:R1:W-:Y:S01]  /*2800*/  MUFU.EX2 R246, R251 ;  /* 0x000000fb00f67308 */ /* 0x0003e20000000800 */
[----:B----4-:R-:W-:Y:S05]  /*2810*/  F2FP.BF16.F32.PACK_AB R27, R242, R239 ;  /* 0x000000eff21b723e */ /* 0x010fea00000010ff */
[----:B------:R-:W-:Y:S04]  /*2820*/  STS [R206+0xe400], R27 ;  /* 0x00e4001bce007388 */ /* 0x000fe80000000800 */
[----:B------:R-:W-:Y:S01]  /*2830*/  MUFU.EX2 R229, R229 ;  /* 0x000000e500e57308 */ /* 0x000fe20000000800 */
[----:B------:R-:W-:Y:S09]  /*2840*/  F2FP.BF16.F32.PACK_AB R30, R228, R227 ;  /* 0x000000e3e41e723e */ /* 0x000ff200000010ff */
[----:B------:R-:W4:Y:S01]  /*2850*/  MUFU.EX2 R232, R232 ;  /* 0x000000e800e87308 */ /* 0x000f220000000800 */
[--C-:B-1----:R-:W-:Y:S01]  /*2860*/  FFMA.FTZ R251, R28, UR34, -R252.reuse ;  /* 0x000000221cfb7c23 */ /* 0x102fe200080108fc */
[----:B------:R-:W-:Y:S01]  /*2870*/  FFMA.FTZ R252, R29, UR34, -R252 ;  /* 0x000000221dfc7c23 */ /* 0x000fe200080108fc */
[----:B------:R-:W-:Y:S07]  /*2880*/  F2FP.BF16.F32.PACK_AB R29, R238, R237 ;  /* 0x000000edee1d723e */ /* 0x000fee00000010ff */
[----:B------:R-:W-:Y:S01]  /*2890*/  MUFU.EX2 R231, R231 ;  /* 0x000000e700e77308 */ /* 0x000fe20000000800 */
[----:B------:R1:W-:Y:S04]  /*28a0*/  STS [R206+0xe000], R29 ;  /* 0x00e0001dce007388 */ /* 0x0003e80000000800 */
[----:B------:R1:W-:Y:S05]  /*28b0*/  STS [R201+0xf000], R30 ;  /* 0x00f0001ec9007388 */ /* 0x0003ea0000000800 */
[----:B------:R-:W1:Y:S01]  /*28c0*/  MUFU.EX2 R234, R234 ;  /* 0x000000ea00ea7308 */ /* 0x000e620000000800 */
[----:B----4-:R-:W-:Y:S05]  /*28d0*/  F2FP.BF16.F32.PACK_AB R26, R232, R229 ;  /* 0x000000e5e81a723e */ /* 0x010fea00000010ff */
[----:B------:R4:W-:Y:S04]  /*28e0*/  STS [R201+0xf400], R26 ;  /* 0x00f4001ac9007388 */ /* 0x0009e80000000800 */
[----:B------:R-:W-:Y:S10]  /*28f0*/  MUFU.EX2 R235, R235 ;  /* 0x000000eb00eb7308 */ /* 0x000ff40000000800 */
[----:B------:R-:W4:Y:S01]  /*2900*/  MUFU.EX2 R236, R236 ;  /* 0x000000ec00ec7308 */ /* 0x000f220000000800 */
[----:B-1----:R-:W-:Y:S05]  /*2910*/  F2FP.BF16.F32.PACK_AB R25, R234, R231 ;  /* 0x000000e7ea19723e */ /* 0x002fea00000010ff */
[----:B------:R1:W-:Y:S04]  /*2920*/  STS [R206+0xf000], R25 ;  /* 0x00f00019ce007388 */ /* 0x0003e80000000800 */
[----:B------:R-:W-:Y:S10]  /*2930*/  MUFU.EX2 R243, R243 ;  /* 0x000000f300f37308 */ /* 0x000ff40000000800 */
[----:B------:R-:W-:Y:S01]  /*2940*/  MUFU.EX2 R244, R244 ;  /* 0x000000f400f47308 */ /* 0x000fe20000000800 */
[----:B----4-:R-:W-:Y:S05]  /*2950*/  F2FP.BF16.F32.PACK_AB R33, R236, R235 ;  /* 0x000000ebec21723e */ /* 0x010fea00000010ff */
[----:B------:R-:W-:Y:S04]  /*2960*/  STS [R206+0xf400], R33 ;  /* 0x00f40021ce007388 */ /* 0x000fe80000000800 */
[----:B------:R-:W4:Y:S10]  /*2970*/  MUFU.EX2 R245, R245 ;  /* 0x000000f500f57308 */ /* 0x000f340000000800 */
[----:B------:R1:W-:Y:S10]  /*2980*/  MUFU.EX2 R138, R122 ;  /* 0x0000007a008a7308 */ /* 0x0003f40000000800 */
[----:B------:R-:W-:Y:S01]  /*2990*/  MUFU.EX2 R130, R121 ;  /* 0x0000007900827308 */ /* 0x000fe20000000800 */
[----:B----4-:R-:W-:Y:S05]  /*29a0*/  F2FP.BF16.F32.PACK_AB R34, R246, R245 ;  /* 0x000000f5f622723e */ /* 0x010fea00000010ff */
[----:B------:R-:W-:Y:S04]  /*29b0*/  STS [R205+0xe400], R34 ;  /* 0x00e40022cd007388 */ /* 0x000fe80000000800 */
[----:B------:R-:W4:Y:S01]  /*29c0*/  MUFU.EX2 R129, R129 ;  /* 0x0000008100817308 */ /* 0x000f220000000800 */
[----:B-1----:R-:W-:Y:S05]  /*29d0*/  F2FP.BF16.F32.PACK_AB R122, R244, R243 ;  /* 0x000000f3f47a723e */ /* 0x002fea00000010ff */
[----:B------:R-:W-:Y:S04]  /*29e0*/  STS [R205+0xe000], R122 ;  /* 0x00e0007acd007388 */ /* 0x000fe80000000800 */
[----:B------:R-:W1:Y:S10]  /*29f0*/  MUFU.EX2 R131, R131 ;  /* 0x0000008300837308 */ /* 0x000e740000000800 */
[----:B------:R-:W-:Y:S01]  /*2a00*/  MUFU.EX2 R247, R247 ;  /* 0x000000f700f77308 */ /* 0x000fe20000000800 */
[----:B----4-:R-:W-:Y:S05]  /*2a10*/  F2FP.BF16.F32.PACK_AB R31, R130, R129 ;  /* 0x00000081821f723e */ /* 0x010fea00000010ff */
[----:B------:R-:W-:Y:S04]  /*2a20*/  STS [R216+0xe000], R31 ;  /* 0x00e0001fd8007388 */ /* 0x000fe80000000800 */
[----:B------:R-:W4:Y:S01]  /*2a30*/  MUFU.EX2 R248, R248 ;  /* 0x000000f800f87308 */ /* 0x000f220000000800 */
[----:B-1----:R-:W-:Y:S05]  /*2a40*/  F2FP.BF16.F32.PACK_AB R29, R138, R131 ;  /* 0x000000838a1d723e */ /* 0x002fea00000010ff */
[----:B------:R-:W-:Y:S04]  /*2a50*/  STS [R216+0xe400], R29 ;  /* 0x00e4001dd8007388 */ /* 0x000fe80000000800 */
        /* <DEDUP_REMOVED lines=9> */
[----:B------:R-:W4:Y:S01]  /*2af0*/  MUFU.EX2 R137, R137 ;  /* 0x0000008900897308 */ /* 0x000f220000000800 */
[----:B-1----:R-:W-:Y:S05]  /*2b00*/  F2FP.BF16.F32.PACK_AB R27, R252, R251 ;  /* 0x000000fbfc1b723e */ /* 0x002fea00000010ff */
[----:B------:R-:W-:Y:S01]  /*2b10*/  STS [R216+0xf000], R27 ;  /* 0x00f0001bd8007388 */ /* 0x000fe20000000800 */
[----:B----4-:R-:W-:Y:S05]  /*2b20*/  F2FP.BF16.F32.PACK_AB R25, R186, R137 ;  /* 0x00000089ba19723e */ /* 0x010fea00000010ff */
        /* <DEDUP_REMOVED lines=41> */
[----:B------:R-:W-:Y:S01]  /*2dc0*/  FADD.FTZ R121, -R230, R5 ;  /* 0x00000005e6797221 */ /* 0x000fe20000010100 */
[-C--:B------:R-:W-:Y:S05]  /*2dd0*/  HMMA.16816.F32.BF16 R28, R104, R170.reuse, R28 ;  /* 0x000000aa681c723c */ /* 0x080fea000004181c */
[----:B------:R-:W-:Y:S01]  /*2de0*/  FMUL.FTZ R217, R217, R122 ;  /* 0x0000007ad9d97220 */ /* 0x000fe20000410000 */
[----:B------:R-:W-:Y:S05]  /*2df0*/  HMMA.16816.F32.BF16 R32, R100, R170, R32 ;  /* 0x000000aa6420723c */ /* 0x000fea0000041820 */
[----:B------:R-:W-:Y:S01]  /*2e00*/  FMUL.FTZ R224, R224, R121 ;  /* 0x00000079e0e07220 */ /* 0x000fe20000410000 */
[C---:B------:R-:W-:Y:S01]  /*2e10*/  FADD.FTZ R122, -R230.reuse, R16 ;  /* 0x00000010e67a7221 */ /* 0x040fe20000010100 */
[C---:B------:R-:W-:Y:S01]  /*2e20*/  FADD.FTZ R121, -R230.reuse, R17 ;  /* 0x00000011e6797221 */ /* 0x040fe20000010100 */
[----:B------:R-:W-:Y:S03]  /*2e30*/  FADD.FTZ R188, -R230, R20 ;  /* 0x00000014e6bc7221 */ /* 0x000fe60000010100 */
[----:B------:R-:W-:Y:S01]  /*2e40*/  F2FP.BF16.F32.PACK_AB R224, R224, R217 ;  /* 0x000000d9e0e0723e */ /* 0x000fe200000010ff */
[----:B------:R-:W-:Y:S01]  /*2e50*/  FADD.FTZ R123, -R230, R21 ;  /* 0x00000015e67b7221 */ /* 0x000fe20000010100 */
[----:B------:R-:W-:Y:S01]  /*2e60*/  FMUL.FTZ R237, R237, R122 ;  /* 0x0000007aeded7220 */ /* 0x000fe20000410000 */
[----:B------:R-:W-:Y:S01]  /*2e70*/  FMUL.FTZ R238, R238, R121 ;  /* 0x00000079eeee7220 */ /* 0x000fe20000410000 */
[----:B------:R-:W-:Y:S01]  /*2e80*/  FMUL.FTZ R243, R243, R188 ;  /* 0x000000bcf3f37220 */ /* 0x000fe20000410000 */
[----:B------:R-:W-:Y:S03]  /*2e90*/  FMUL.FTZ R244, R244, R123 ;  /* 0x0000007bf4f47220 */ /* 0x000fe60000410000 */
[----:B------:R-:W-:Y:S02]  /*2ea0*/  F2FP.BF16.F32.PACK_AB R237, R238, R237 ;  /* 0x000000edeeed723e */ /* 0x000fe400000010ff */
[----:B------:R-:W-:Y:S01]  /*2eb0*/  F2FP.BF16.F32.PACK_AB R244, R244, R243 ;  /* 0x000000f3f4f4723e */ /* 0x000fe200000010ff */
[C---:B------:R-:W-:Y:S02]  /*2ec0*/  FADD.FTZ R243, -R233.reuse, R7 ;  /* 0x00000007e9f37221 */ /* 0x040fe40000010100 */
[C---:B------:R-:W-:Y:S01]  /*2ed0*/  FADD.FTZ R238, -R230.reuse, R32 ;  /* 0x00000020e6ee7221 */ /* 0x040fe20000010100 */
[----:B------:R-:W-:Y:S01]  /*2ee0*/  FADD.FTZ R217, -R230, R33 ;  /* 0x00000021e6d97221 */ /* 0x000fe20000010100 */
[----:B------:R-:W-:Y:S01]  /*2ef0*/  FADD.FTZ R230, -R233, R6 ;  /* 0x00000006e9e67221 */ /* 0x000fe20000010100 */
[----:B------:R-:W-:Y:S01]  /*2f00*/  FMUL.FTZ R243, R226, R243 ;  /* 0x000000f3e2f37220 */ /* 0x000fe20000410000 */
[----:B------:R-:W-:Y:S01]  /*2f10*/  FMUL.FTZ R238, R129, R238 ;  /* 0x000000ee81ee7220 */ /* 0x000fe20000410000 */
[----:B------:R-:W-:Y:S01]  /*2f20*/  FMUL.FTZ R217, R130, R217 ;  /* 0x000000d982d97220 */ /* 0x000fe20000410000 */
[----:B------:R-:W-:Y:S01]  /*2f30*/  FMUL.FTZ R230, R225, R230 ;  /* 0x000000e6e1e67220 */ /* 0x000fe20000410000 */
[C---:B------:R-:W-:Y:S01]  /*2f40*/  FADD.FTZ R226, -R233.reuse, R18 ;  /* 0x00000012e9e27221 */ /* 0x040fe20000010100 */
[----:B------:R-:W-:Y:S02]  /*2f50*/  FADD.FTZ R225, -R233, R19 ;  /* 0x00000013e9e17221 */ /* 0x000fe40000010100 */
[----:B------:R-:W-:Y:S01]  /*2f60*/  F2FP.BF16.F32.PACK_AB R217, R217, R238 ;  /* 0x000000eed9d9723e */ /* 0x000fe200000010ff */
[----:B------:R-:W-:Y:S01]  /*2f70*/  FMUL.FTZ R226, R239, R226 ;  /* 0x000000e2efe27220 */ /* 0x000fe20000410000 */
[----:B------:R-:W-:Y:S01]  /*2f80*/  FMUL.FTZ R225, R242, R225 ;  /* 0x000000e1f2e17220 */ /* 0x000fe20000410000 */
[C---:B------:R-:W-:Y:S01]  /*2f90*/  FADD.FTZ R238, -R233.reuse, R22 ;  /* 0x00000016e9ee7221 */ /* 0x040fe20000010100 */
[C---:B------:R-:W-:Y:S01]  /*2fa0*/  FADD.FTZ R239, -R233.reuse, R23 ;  /* 0x00000017e9ef7221 */ /* 0x040fe20000010100 */
[C---:B------:R-:W-:Y:S01]  /*2fb0*/  FADD.FTZ R242, -R233.reuse, R34 ;  /* 0x00000022e9f27221 */ /* 0x040fe20000010100 */
[----:B------:R-:W-:Y:S01]  /*2fc0*/  FADD.FTZ R233, -R233, R35 ;  /* 0x00000023e9e97221 */ /* 0x000fe20000010100 */
[----:B------:R-:W-:Y:S01]  /*2fd0*/  F2FP.BF16.F32.PACK_AB R230, R243, R230 ;  /* 0x000000e6f3e6723e */ /* 0x000fe200000010ff */
[----:B------:R-:W-:Y:S01]  /*2fe0*/  FMUL.FTZ R238, R245, R238 ;  /* 0x000000eef5ee7220 */ /* 0x000fe20000410000 */
[----:B------:R-:W-:Y:S01]  /*2ff0*/  FMUL.FTZ R239, R246, R239 ;  /* 0x000000eff6ef7220 */ /* 0x000fe20000410000 */
[----:B------:R-:W-:Y:S01]  /*3000*/  FMUL.FTZ R242, R131, R242 ;  /* 0x000000f283f27220 */ /* 0x000fe20000410000 */
[----:B------:R-:W-:Y:S01]  /*3010*/  FMUL.FTZ R233, R138, R233 ;  /* 0x000000e98ae97220 */ /* 0x000fe20000410000 */
[----:B------:R-:W-:Y:S06]  /*3020*/  @!P2 BRA `(.L_x_192) ;  /* 0x000000000048a947 */ /* 0x000fec0003800000 */
[----:B------:R-:W1:Y:S01]  /*3030*/  LDC R7, c[0x0][0x240] ;  /* 0x00009000ff077b82 */ /* 0x000e620000000800 */
[----:B------:R-:W-:Y:S04]  /*3040*/  ULOP3.LUT UR10, UR46, 0x1, URZ, 0xc0, !UPT ;  /* 0x000000012e0a7892 */ /* 0x000fe8000f8ec03f */
[----:B------:R-:W-:Y:S03]  /*3050*/  UISETP.NE.U32.AND UP0, UPT, UR10, 0x1, UPT ;  /* 0x000000010a00788c */ /* 0x000fe6000bf05070 */
[----:B------:R-:W2:Y:S01]  /*3060*/  LDC R5, c[0x0][0x244] ;  /* 0x00009100ff057b82 */ /* 0x000ea20000000800 */
[----:B------:R-:W-:Y:S06]  /*3070*/  USEL UR10, UR21, 0x2000, !UP0 ;  /* 0x00002000150a7887 */ /* 0x000fec000c000000 */
[----:B------:R-:W-:Y:S02]  /*3080*/  VIADD R214, R214, UR10 ;  /* 0x0000000ad6d67c36 */ /* 0x000fe40008000000 */
[----:B------:R-:W-:Y:S02]  /*3090*/  VIADD R179, R179, UR10 ;  /* 0x0000000ab3b37c36 */ /* 0x000fe40008000000 */
        /* <DEDUP_REMOVED lines=11> */
.L_x_192:
[C---:B-----5:R-:W-:Y:S01]  /*3150*/  FADD.FTZ R9, -R241.reuse, R9 ;  /* 0x00000009f1097221 */ /* 0x060fe20000010100 */
[C---:B------:R-:W-:Y:S01]  /*3160*/  FADD.FTZ R11, -R240.reuse, R11 ;  /* 0x0000000bf00b7221 */ /* 0x040fe20000010100 */
[C---:B------:R-:W-:Y:S01]  /*3170*/  FADD.FTZ R8, -R241.reuse, R8 ;  /* 0x00000008f1087221 */ /* 0x040fe20000010100 */
[----:B------:R-:W-:Y:S01]  /*3180*/  FADD.FTZ R10, -R240, R10 ;  /* 0x0000000af00a7221 */ /* 0x000fe20000010100 */
[----:B------:R-:W-:Y:S01]  /*3190*/  FMUL.FTZ R9, R228, R9 ;  /* 0x00000009e4097220 */ /* 0x000fe20000410000 */
[----:B------:R-:W-:Y:S01]  /*31a0*/  FMUL.FTZ R11, R232, R11 ;  /* 0x0000000be80b7220 */ /* 0x000fe20000410000 */
[----:B------:R-:W-:Y:S01]  /*31b0*/  FADD.FTZ R12, -R241, R12 ;  /* 0x0000000cf10c7221 */ /* 0x000fe20000010100 */
[----:B------:R-:W-:Y:S01]  /*31c0*/  FMUL.FTZ R8, R227, R8 ;  /* 0x00000008e3087220 */ /* 0x000fe20000410000 */
[C---:B------:R-:W-:Y:S01]  /*31d0*/  FADD.FTZ R14, -R240.reuse, R14 ;  /* 0x0000000ef00e7221 */ /* 0x040fe20000010100 */
        /* <DEDUP_REMOVED lines=11> */
[----:B------:R-:W-:Y:S01]  /*3290*/  FADD.FTZ R29, -R241, R29 ;  /* 0x0000001df11d7221 */ /* 0x000fe20000010100 */
[----:B------:R-:W-:Y:S01]  /*32a0*/  F2FP.BF16.F32.PACK_AB R10, R11, R10 ;  /* 0x0000000a0b0a723e */ /* 0x000fe200000010ff */
[----:B------:R-:W-:Y:S01]  /*32b0*/  STS [R206+0xa000], R237 ;  /* 0x00a000edce007388 */ /* 0x000fe20000000800 */
[----:B------:R-:W-:Y:S01]  /*32c0*/  F2FP.BF16.F32.PACK_AB R13, R13, R12 ;  /* 0x0000000c0d0d723e */ /* 0x000fe200000010ff */
[----:B------:R-:W-:Y:S01]  /*32d0*/  FADD.FTZ R28, -R241, R28 ;  /* 0x0000001cf11c7221 */ /* 0x000fe20000010100 */
[----:B------:R-:W-:Y:S01]  /*32e0*/  F2FP.BF16.F32.PACK_AB R15, R15, R14 ;  /* 0x0000000e0f0f723e */ /* 0x000fe200000010ff */
[----:B------:R-:W-:Y:S01]  /*32f0*/  STS [R206+0xa400], R225 ;  /* 0x00a400e1ce007388 */ /* 0x000fe20000000800 */
[C---:B------:R-:W-:Y:S01]  /*3300*/  FADD.FTZ R25, -R241.reuse, R25 ;  /* 0x00000019f1197221 */ /* 0x040fe20000010100 */
[C---:B------:R-:W-:Y:S01]  /*3310*/  FADD.FTZ R26, -R240.reuse, R26 ;  /* 0x0000001af01a7221 */ /* 0x040fe20000010100 */
[----:B------:R-:W-:Y:S01]  /*3320*/  FADD.FTZ R27, -R240, R27 ;  /* 0x0000001bf01b7221 */ /* 0x000fe20000010100 */
[----:B------:R-:W-:Y:S01]  /*3330*/  STS [R201+0xb000], R8 ;  /* 0x00b00008c9007388 */ /* 0x000fe20000000800 */
[----:B------:R-:W-:Y:S01]  /*3340*/  FADD.FTZ R24, -R241, R24 ;  /* 0x00000018f1187221 */ /* 0x000fe20000010100 */
[----:B------:R-:W-:Y:S01]  /*3350*/  F2FP.BF16.F32.PACK_AB R238, R239, R238 ;  /* 0x000000eeefee723e */ /* 0x000fe200000010ff */
[----:B------:R-:W-:Y:S01]  /*3360*/  FMUL.FTZ R29, R252, R29 ;  /* 0x0000001dfc1d7220 */ /* 0x000fe20000410000 */
[----:B------:R-:W-:Y:S01]  /*3370*/  STS [R201+0xb400], R10 ;  /* 0x00b4000ac9007388 */ /* 0x000fe20000000800 */
[----:B------:R-:W-:Y:S01]  /*3380*/  FMUL.FTZ R28, R251, R28 ;  /* 0x0000001cfb1c7220 */ /* 0x000fe20000410000 */
[----:B------:R-:W-:Y:S01]  /*3390*/  FMUL.FTZ R25, R248, R25 ;  /* 0x00000019f8197220 */ /* 0x000fe20000410000 */
[----:B------:R-:W-:Y:S01]  /*33a0*/  FMUL.FTZ R26, R249, R26 ;  /* 0x0000001af91a7220 */ /* 0x000fe20000410000 */
[----:B------:R-:W-:Y:S01]  /*33b0*/  STS [R206+0xb000], R13 ;  /* 0x00b0000dce007388 */ /* 0x000fe20000000800 */
[----:B------:R-:W-:Y:S01]  /*33c0*/  FMUL.FTZ R27, R250, R27 ;  /* 0x0000001bfa1b7220 */ /* 0x000fe20000410000 */
[----:B------:R-:W-:Y:S01]  /*33d0*/  FMUL.FTZ R24, R247, R24 ;  /* 0x00000018f7187220 */ /* 0x000fe20000410000 */
[C---:B------:R-:W-:Y:S01]  /*33e0*/  FADD.FTZ R30, -R240.reuse, R30 ;  /* 0x0000001ef01e7221 */ /* 0x040fe20000010100 */
[----:B------:R-:W-:Y:S01]  /*33f0*/  STS [R206+0xb400], R15 ;  /* 0x00b4000fce007388 */ /* 0x000fe20000000800 */
[----:B------:R-:W-:Y:S01]  /*3400*/  FADD.FTZ R31, -R240, R31 ;  /* 0x0000001ff01f7221 */ /* 0x000fe20000010100 */
[----:B------:R-:W-:Y:S01]  /*3410*/  F2FP.BF16.F32.PACK_AB R233, R233, R242 ;  /* 0x000000f2e9e9723e */ /* 0x000fe200000010ff */
[----:B------:R-:W-:Y:S01]  /*3420*/  FMUL.FTZ R30, R137, R30 ;  /* 0x0000001e891e7220 */ /* 0x000fe20000410000 */
[----:B------:R-:W-:Y:S01]  /*3430*/  STS [R205+0xa000], R244 ;  /* 0x00a000f4cd007388 */ /* 0x000fe20000000800 */
[----:B------:R-:W-:Y:S01]  /*3440*/  F2FP.BF16.F32.PACK_AB R101, R29, R28 ;  /* 0x0000001c1d65723e */ /* 0x000fe200000010ff */
[----:B------:R-:W-:Y:S01]  /*3450*/  FMUL.FTZ R31, R186, R31 ;  /* 0x0000001fba1f7220 */ /* 0x000fe20000410000 */
[----:B------:R-:W-:Y:S01]  /*3460*/  F2FP.BF16.F32.PACK_AB R24, R25, R24 ;  /* 0x000000181918723e */ /* 0x000fe200000010ff */
[----:B------:R-:W-:Y:S01]  /*3470*/  STS [R205+0xa400], R238 ;  /* 0x00a400eecd007388 */ /* 0x000fe20000000800 */
[----:B------:R-:W-:Y:S02]  /*3480*/  F2FP.BF16.F32.PACK_AB R28, R27, R26 ;  /* 0x0000001a1b1c723e */ /* 0x000fe400000010ff */
[----:B------:R-:W-:Y:S01]  /*3490*/  F2FP.BF16.F32.PACK_AB R103, R31, R30 ;  /* 0x0000001e1f67723e */ /* 0x000fe200000010ff */
[----:B------:R-:W-:Y:S01]  /*34a0*/  STS [R216+0xa000], R217 ;  /* 0x00a000d9d8007388 */ /* 0x000fe20000000800 */
[----:B------:R-:W-:Y:S03]  /*34b0*/  IADD3 R100, R181, R178, RZ ;  /* 0x000000b2b5647210 */ /* 0x000fe60007ffe0ff */
[----:B------:R-:W-:Y:S04]  /*34c0*/  STS [R216+0xa400], R233 ;  /* 0x00a400e9d8007388 */ /* 0x000fe80000000800 */
[----:B------:R-:W-:Y:S04]  /*34d0*/  STS [R205+0xb000], R24 ;  /* 0x00b00018cd007388 */ /* 0x000fe80000000800 */
[----:B------:R-:W-:Y:S04]  /*34e0*/  STS [R205+0xb400], R28 ;  /* 0x00b4001ccd007388 */ /* 0x000fe80000000800 */
[----:B------:R-:W-:Y:S04]  /*34f0*/  STS [R216+0xb000], R101 ;  /* 0x00b00065d8007388 */ /* 0x000fe80000000800 */
[----:B------:R-:W-:Y:S01]  /*3500*/  STS [R216+0xb400], R103 ;  /* 0x00b40067d8007388 */ /* 0x000fe20000000800 */
[----:B------:R-:W-:Y:S06]  /*3510*/  BAR.SYNC.DEFER_BLOCKING 0x0 ;  /* 0x0000000000007b1d */ /* 0x000fec0000010000 */
[----:B-1----:R-:W-:Y:S04]  /*3520*/  LDSM.16.MT88.4 R4, [R182+0xe000] ;  /* 0x00e00000b604783b */ /* 0x002fe80000004200 */
[----:B------:R-:W1:Y:S04]  /*3530*/  LDSM.16.MT88.4 R8, [R181+0x4000] ;  /* 0x00400000b508783b */ /* 0x000e680000004200 */
[----:B------:R-:W2:Y:S04]  /*3540*/  LDSM.16.MT88.4 R12, [R182+0x10000] ;  /* 0x01000000b60c783b */ /* 0x000ea80000004200 */
[----:B------:R-:W3:Y:S04]  /*3550*/  LDSM.16.MT88.4 R16, [R100+0x4000] ;  /* 0x004000006410783b */ /* 0x000ee80000004200 */
        /* <DEDUP_REMOVED lines=37> */
[-C--:B---3--:R-:W-:Y:S05]  /*37b0*/  HMMA.16816.F32.BF16 R36, R20, R24.reuse, R36 ;  /* 0x000000181424723c */ /* 0x088fea0000041824 */
[----:B------:R-:W-:Y:S01]  /*37c0*/  IMAD R5, R207, UR33, RZ ;  /* 0x00000021cf057c24 */ /* 0x000fe2000f8e02ff */
[C---:B------:R-:W-:Y:S05]  /*37d0*/  HMMA.16816.F32.BF16 R40, R28.reuse, R24, R40 ;  /* 0x000000181c28723c */ /* 0x040fea0000041828 */
[----:B------:R-:W-:Y:S01]  /*37e0*/  LEA R5, -R5, RZ, 0x6 ;  /* 0x000000ff05057211 */ /* 0x000fe200078e31ff */
[-C--:B------:R-:W-:Y:S05]  /*37f0*/  HMMA.16816.F32.BF16 R44, R28, R26.reuse, R44 ;  /* 0x0000001a1c2c723c */ /* 0x080fea000004182c */
[C---:B------:R-:W-:Y:S01]  /*3800*/  LEA R218, P0, R5.reuse, R218, 0x2 ;  /* 0x000000da05da7211 */ /* 0x040fe200078010ff */
[C---:B------:R-:W-:Y:S05]  /*3810*/  HMMA.16816.F32.BF16 R48, R20.reuse, R26, R48 ;  /* 0x0000001a1430723c */ /* 0x040fea0000041830 */
[----:B------:R-:W-:Y:S01]  /*3820*/  LEA.HI.X.SX32 R219, R5, R219, 0x2, P0 ;  /* 0x000000db05db7211 */ /* 0x000fe200000f16ff */
        /* <DEDUP_REMOVED lines=20> */
.L_x_193:
[----:B------:R-:W-:Y:S01]  /*3970*/  LDSM.16.M88.4 R20, [R183] ;  /* 0x00000000b714783b */ /* 0x000fe20000000200 */
[----:B------:R-:W-:Y:S03]  /*3980*/  ULOP3.LUT UR10, UR46, 0x1, URZ, 0xc0, !UPT ;  /* 0x000000012e0a7892 */ /* 0x000fe6000f8ec03f */
[----:B-1----:R-:W1:Y:S01]  /*3990*/  LDSM.16.MT88.4 R8, [R181+0x6000] ;  /* 0x00600000b508783b */ /* 0x002e620000004200 */
[----:B------:R-:W-:Y:S02]  /*39a0*/  UISETP.NE.U32.AND UP0, UPT, UR10, 0x1, UPT ;  /* 0x000000010a00788c */ /* 0x000fe4000bf05070 */
[----:B------:R-:W-:Y:S01]  /*39b0*/  UIADD3 UR10, UR46, -0x1, URZ ;  /* 0xffffffff2e0a7890 */ /* 0x000fe2000fffe03f */
[----:B------:R-:W2:Y:S04]  /*39c0*/  LDSM.16.MT88.4 R16, [R176] ;  /* 0x00000000b010783b */ /* 0x000ea80000004200 */
[----:B------:R-:W-:Y:S04]  /*39d0*/  LDSM.16.M88.4 R24, [R3] ;  /* 0x000000000318783b */ /* 0x000fe80000000200 */
[----:B------:R-:W3:Y:S04]  /*39e0*/  LDSM.16.MT88.4 R28, [R181+0x6800] ;  /* 0x00680000b51c783b */ /* 0x000ee80000004200 */
[----:B------:R-:W4:Y:S04]  /*39f0*/  LDSM.16.MT88.4 R32, [R176+0x800] ;  /* 0x00080000b020783b */ /* 0x000f280000004200 */
[----:B------:R-:W-:Y:S04]  /*3a00*/  LDSM.16.M88.4 R100, [R2] ;  /* 0x000000000264783b */ /* 0x000fe80000000200 */
[----:B------:R-:W4:Y:S04]  /*3a10*/  LDSM.16.MT88.4 R104, [R181+0x7000] ;  /* 0x00700000b568783b */ /* 0x000f280000004200 */
[----:B------:R-:W-:Y:S04]  /*3a20*/  LDSM.16.M88.4 R108, [R0] ;  /* 0x00000000006c783b */ /* 0x000fe80000000200 */
        /* <DEDUP_REMOVED lines=26> */
[----:B------:R-:W2:Y:S01]  /*3bd0*/  LDSM.16.M88.4 R108, [R2+0x2000] ;  /* 0x00200000026c783b */ /* 0x000ea20000000200 */
[C---:B---3--:R-:W-:Y:S06]  /*3be0*/  HMMA.16816.F32.BF16 R4, R28.reuse, R32, R4 ;  /* 0x000000201c04723c */ /* 0x048fec0000041804 */
[C---:B------:R-:W-:Y:S01]  /*3bf0*/  HMMA.16816.F32.BF16 R8, R28.reuse, R34, R8 ;  /* 0x000000221c08723c */ /* 0x040fe20000041808 */
[----:B------:R-:W-:Y:S05]  /*3c00*/  LDSM.16.MT88.4 R32, [R181+0x9800] ;  /* 0x00980000b520783b */ /* 0x000fea0000004200 */
[C---:B-1----:R-:W-:Y:S06]  /*3c10*/  HMMA.16816.F32.BF16 R12, R28.reuse, R20, R12 ;  /* 0x000000141c0c723c */ /* 0x042fec000004180c */
[----:B------:R-:W-:Y:S01]  /*3c20*/  HMMA.16816.F32.BF16 R16, R28, R22, R16 ;  /* 0x000000161c10723c */ /* 0x000fe20000041810 */
[----:B------:R-:W1:Y:S04]  /*3c30*/  LDSM.16.MT88.4 R20, [R176+0x3000] ;  /* 0x00300000b014783b */ /* 0x000e680000004200 */
[----:B------:R-:W3:Y:S01]  /*3c40*/  LDSM.16.M88.4 R28, [R0+0x2000] ;  /* 0x00200000001c783b */ /* 0x000ee20000000200 */
[C---:B----4-:R-:W-:Y:S06]  /*3c50*/  HMMA.16816.F32.BF16 R4, R100.reuse, R104, R4 ;  /* 0x000000686404723c */ /* 0x050fec0000041804 */
[C---:B------:R-:W-:Y:S06]  /*3c60*/  HMMA.16816.F32.BF16 R8, R100.reuse, R106, R8 ;  /* 0x0000006a6408723c */ /* 0x040fec0000041808 */
[C---:B--2---:R-:W-:Y:S06]  /*3c70*/  HMMA.16816.F32.BF16 R12, R100.reuse, R24, R12 ;  /* 0x00000018640c723c */ /* 0x044fec000004180c */
[----:B------:R-:W-:Y:S01]  /*3c80*/  HMMA.16816.F32.BF16 R16, R100, R26, R16 ;  /* 0x0000001a6410723c */ /* 0x000fe20000041810 */
[----:B------:R-:W2:Y:S05]  /*3c90*/  LDSM.16.MT88.4 R24, [R176+0x3800] ;  /* 0x00380000b018783b */ /* 0x000eaa0000004200 */
[C---:B------:R-:W-:Y:S01]  /*3ca0*/  HMMA.16816.F32.BF16 R4, R108.reuse, R112, R4 ;  /* 0x000000706c04723c */ /* 0x040fe20000041804 */
[----:B------:R-:W-:Y:S05]  /*3cb0*/  IMAD.U32 R101, RZ, RZ, UR32 ;  /* 0x00000020ff657e24 */ /* 0x000fea000f8e00ff */
[C---:B------:R-:W-:Y:S06]  /*3cc0*/  HMMA.16816.F32.BF16 R8, R108.reuse, R114, R8 ;  /* 0x000000726c08723c */ /* 0x040fec0000041808 */
[C---:B-1----:R-:W-:Y:S06]  /*3cd0*/  HMMA.16816.F32.BF16 R12, R108.reuse, R20, R12 ;  /* 0x000000146c0c723c */ /* 0x042fec000004180c */
[----:B------:R-:W-:Y:S06]  /*3ce0*/  HMMA.16816.F32.BF16 R16, R108, R22, R16 ;  /* 0x000000166c10723c */ /* 0x000fec0000041810 */
[C---:B---3--:R-:W-:Y:S05]  /*3cf0*/  HMMA.16816.F32.BF16 R4, R28.reuse, R32, R4 ;  /* 0x000000201c04723c */ /* 0x048fea0000041804 */
[----:B------:R-:W-:Y:S01]  /*3d00*/  VIADD R108, R180, 0x40 ;  /* 0x00000040b46c7836 */ /* 0x000fe20000000000 */
[C---:B------:R-:W-:Y:S05]  /*3d10*/  HMMA.16816.F32.BF16 R8, R28.reuse, R34, R8 ;  /* 0x000000221c08723c */ /* 0x040fea0000041808 */
[----:B------:R-:W-:Y:S01]  /*3d20*/  @P2 IADD3 R32, P0, R198, UR8, RZ ;  /* 0x00000008c6202c10 */ /* 0x000fe2000ff1e0ff */
[C---:B--2---:R-:W-:Y:S01]  /*3d30*/  HMMA.16816.F32.BF16 R12, R28.reuse, R24, R12 ;  /* 0x000000181c0c723c */ /* 0x044fe2000004180c */
[----:B------:R-:W-:Y:S01]  /*3d40*/  IMAD.U32 R35, RZ, RZ, UR31 ;  /* 0x0000001fff237e24 */ /* 0x000fe2000f8e00ff */
[----:B------:R-:W-:Y:S03]  /*3d50*/  @UP2 UIADD3 UR8, UP1, UR8, -0x100, URZ ;  /* 0xffffff0008082890 */ /* 0x000fe6000ff3e03f */
[----:B------:R-:W-:Y:S01]  /*3d60*/  @P2 IADD3.X R33, R195, UR9, RZ, P0, !PT ;  /* 0x00000009c3212c10 */ /* 0x000fe200087fe4ff */
[----:B------:R-:W-:Y:S01]  /*3d70*/  HMMA.16816.F32.BF16 R16, R28, R26, R16 ;  /* 0x0000001a1c10723c */ /* 0x000fe20000041810 */
[----:B------:R-:W-:Y:S01]  /*3d80*/  IMAD.U32 R25, RZ, RZ, UR32 ;  /* 0x00000020ff197e24 */ /* 0x000fe2000f8e00ff */
[----:B------:R-:W-:Y:S02]  /*3d90*/  @UP2 UIADD3.X UR9, UR9, -0x1, URZ, UP1, !UPT ;  /* 0xffffffff09092890 */ /* 0x000fe40008ffe43f */
[----:B------:R-:W5:Y:S01]  /*3da0*/  @P2 LDG.E R213, desc[UR24][R32.64] ;  /* 0x0000001820d52981 */ /* 0x000f62000c1e1900 */
[-C--:B------:R-:W-:Y:S01]  /*3db0*/  LEA R102, P3, R35, R218.reuse, 0x2 ;  /* 0x000000da23667211 */ /* 0x080fe200078610ff */
[C---:B------:R-:W-:Y:S01]  /*3dc0*/  @P1 VIADD R108, R180.reuse, 0xffffffc0 ;  /* 0xffffffc0b46c1836 */ /* 0x040fe20000000000 */
[-C--:B------:R-:W-:Y:S01]  /*3dd0*/  LEA R34, P0, R25, R218.reuse, 0x2 ;  /* 0x000000da19227211 */ /* 0x080fe200078010ff */
[----:B------:R-:W5:Y:S03]  /*3de0*/  @P2 LDG.E R212, desc[UR24][R32.64+0x20] ;  /* 0x0000201820d42981 */ /* 0x000f66000c1e1900 */
        /* <DEDUP_REMOVED lines=8> */
[----:B------:R2:W-:Y:S01]  /*3e70*/  REDG.E.ADD.F32.FTZ.RN.STRONG.GPU desc[UR24][R218.64], R4 ;  /* 0x00000004da0079a6 */ /* 0x0005e2000c10f398 */
[-C--:B------:R-:W-:Y:S01]  /*3e80*/  LEA.HI.X.SX32 R103, R31, R219.reuse, 0x2, P3 ;  /* 0x000000db1f677211 */ /* 0x080fe200018f16ff */
[----:B------:R-:W-:Y:S01]  /*3e90*/  IMAD.U32 R29, RZ, RZ, UR13 ;  /* 0x0000000dff1d7e24 */ /* 0x000fe2000f8e00ff */
[-C--:B------:R-:W-:Y:S01]  /*3ea0*/  LEA.HI.X.SX32 R105, R25, R219.reuse, 0x2, P2 ;  /* 0x000000db19697211 */ /* 0x080fe200010f16ff */
[----:B------:R3:W-:Y:S01]  /*3eb0*/  REDG.E.ADD.F32.FTZ.RN.STRONG.GPU desc[UR24][R34.64], R5 ;  /* 0x00000005220079a6 */ /* 0x0007e2000c10f398 */
[----:B------:R-:W-:Y:S01]  /*3ec0*/  IMAD.U32 R25, RZ, RZ, UR12 ;  /* 0x0000000cff197e24 */ /* 0x000fe2000f8e00ff */
[-C--:B------:R-:W-:Y:S01]  /*3ed0*/  LEA R106, P0, R27, R218.reuse, 0x2 ;  /* 0x000000da1b6a7211 */ /* 0x080fe200078010ff */
[----:B------:R-:W-:Y:S01]  /*3ee0*/  IMAD.U32 R101, RZ, RZ, UR12 ;  /* 0x0000000cff657e24 */ /* 0x000fe2000f8e00ff */
[----:B------:R4:W-:Y:S01]  /*3ef0*/  REDG.E.ADD.F32.FTZ.RN.STRONG.GPU desc[UR24][R102.64], R6 ;  /* 0x00000006660079a6 */ /* 0x0009e2000c10f398 */
[----:B------:R-:W-:Y:S01]  /*3f00*/  IMAD.U32 R31, RZ, RZ, UR11 ;  /* 0x0000000bff1f7e24 */ /* 0x000fe2000f8e00ff */
[-C--:B------:R-:W-:Y:S01]  /*3f10*/  LEA.HI.X.SX32 R107, R29, R219.reuse, 0x2, P0 ;  /* 0x000000db1d6b7211 */ /* 0x080fe200000f16ff */
[----:B------:R-:W-:Y:S01]  /*3f20*/  IMAD.U32 R29, RZ, RZ, UR43 ;  /* 0x0000002bff1d7e24 */ /* 0x000fe2000f8e00ff */
[-C--:B------:R-:W-:Y:S01]  /*3f30*/  LEA R24, P3, R25, R218.reuse, 0x2 ;  /* 0x000000da19187211 */ /* 0x080fe200078610ff */
[----:B------:R4:W-:Y:S01]  /*3f40*/  REDG.E.ADD.F32.FTZ.RN.STRONG.GPU desc[UR24][R104.64], R7 ;  /* 0x00000007680079a6 */ /* 0x0009e2000c10f398 */
[----:B------:R-:W-:Y:S02]  /*3f50*/  IMAD.U32 R27, RZ, RZ, UR42 ;  /* 0x0000002aff1b7e24 */ /* 0x000fe4000f8e00ff */
[-C--:B------:R-:W-:Y:S01]  /*3f60*/  LEA.HI.X.SX32 R25, R101, R219.reuse, 0x2, P3 ;  /* 0x000000db65197211 */ /* 0x080fe200018f16ff */
[----:B------:R-:W-:Y:S01]  /*3f70*/  REDG.E.ADD.F32.FTZ.RN.STRONG.GPU desc[UR24][R106.64], R8 ;  /* 0x000000086a0079a6 */ /* 0x000fe2000c10f398 */
[----:B------:R-:W-:Y:S02]  /*3f80*/  IMAD.U32 R101, RZ, RZ, UR39 ;  /* 0x00000027ff657e24 */ /* 0x000fe4000f8e00ff */
[----:B-1----:R-:W-:Y:S01]  /*3f90*/  IMAD.U32 R33, RZ, RZ, UR11 ;  /* 0x0000000bff217e24 */ /* 0x002fe2000f8e00ff */
[----:B------:R1:W-:Y:S04]  /*3fa0*/  REDG.E.ADD.F32.FTZ.RN.STRONG.GPU desc[UR24][R24.64], R9 ;  /* 0x00000009180079a6 */ /* 0x0003e8000c10f398 */
[-C--:B------:R-:W-:Y:S01]  /*3fb0*/  LEA R28, P2, R33, R218.reuse, 0x2 ;  /* 0x000000da211c7211 */ /* 0x080fe200078410ff */
[----:B------:R-:W-:Y:S01]  /*3fc0*/  IMAD.U32 R33, RZ, RZ, UR38 ;  /* 0x00000026ff217e24 */ /* 0x000fe2000f8e00ff */
[-C--:B--2---:R-:W-:Y:S01]  /*3fd0*/  LEA R4, P0, R29, R218.reuse, 0x2 ;  /* 0x000000da1d047211 */ /* 0x084fe200078010ff */
[----:B------:R-:W-:Y:S01]  /*3fe0*/  LDSM.16.MT88.4 R20, [R108] ;  /* 0x000000006c14783b */ /* 0x000fe20000004200 */
[-C--:B------:R-:W-:Y:S01]  /*3ff0*/  LEA.HI.X.SX32 R29, R31, R219.reuse, 0x2, P2 ;  /* 0x000000db1f1d7211 */ /* 0x080fe200010f16ff */
[----:B---3--:R-:W-:Y:S02]  /*4000*/  IMAD.U32 R5, RZ, RZ, UR43 ;  /* 0x0000002bff057e24 */ /* 0x008fe4000f8e00ff */
[----:B------:R-:W-:Y:S02]  /*4010*/  IMAD.U32 R31, RZ, RZ, UR37 ;  /* 0x00000025ff1f7e24 */ /* 0x000fe4000f8e00ff */
[----:B------:R2:W-:Y:S01]  /*4020*/  REDG.E.ADD.F32.FTZ.RN.STRONG.GPU desc[UR24][R28.64], R10 ;  /* 0x0000000a1c0079a6 */ /* 0x0005e2000c10f398 */
[-C--:B------:R-:W-:Y:S02]  /*4030*/  LEA.HI.X.SX32 R5, R5, R219.reuse, 0x2, P0 ;  /* 0x000000db05057211 */ /* 0x080fe400000f16ff */
[-C--:B----4-:R-:W-:Y:S01]  /*4040*/  LEA R6, P2, R27, R218.reuse, 0x2 ;  /* 0x000000da1b067211 */ /* 0x090fe200078410ff */
[----:B------:R-:W-:Y:S01]  /*4050*/  IMAD.U32 R27, RZ, RZ, UR39 ;  /* 0x00000027ff1b7e24 */ /* 0x000fe2000f8e00ff */
[----:B------:R-:W-:Y:S01]  /*4060*/  MOV R7, UR42 ;  /* 0x0000002a00077c02 */ /* 0x000fe20008000f00 */
[----:B------:R3:W-:Y:S01]  /*4070*/  REDG.E.ADD.F32.FTZ.RN.STRONG.GPU desc[UR24][R4.64], R11 ;  /* 0x0000000b040079a6 */ /* 0x0007e2000c10f398 */
[-C--:B------:R-:W-:Y:S02]  /*4080*/  LEA R32, P3, R31, R218.reuse, 0x2 ;  /* 0x000000da1f207211 */ /* 0x080fe400078610ff */
[-C--:B------:R-:W-:Y:S01]  /*4090*/  LEA.HI.X.SX32 R7, R7, R219.reuse, 0x2, P2 ;  /* 0x000000db07077211 */ /* 0x080fe200010f16ff */
[----:B------:R-:W-:Y:S01]  /*40a0*/  REDG.E.ADD.F32.FTZ.RN.STRONG.GPU desc[UR24][R218.64+0x80], R12 ;  /* 0x0000800cda0079a6 */ /* 0x000fe2000c10f398 */
[-C--:B------:R-:W-:Y:S03]  /*40b0*/  LEA R26, P0, R27, R218.reuse, 0x2 ;  /* 0x000000da1b1a7211 */ /* 0x080fe600078010ff */
[----:B------:R4:W-:Y:S01]  /*40c0*/  REDG.E.ADD.F32.FTZ.RN.STRONG.GPU desc[UR24][R34.64+0x80], R13 ;  /* 0x0000800d220079a6 */ /* 0x0009e2000c10f398 */
[-C--:B------:R-:W-:Y:S01]  /*40d0*/  LEA.HI.X.SX32 R27, R101, R219.reuse, 0x2, P0 ;  /* 0x000000db651b7211 */ /* 0x080fe200000f16ff */
[----:B-1----:R-:W-:Y:S02]  /*40e0*/  IMAD.U32 R25, RZ, RZ, UR36 ;  /* 0x00000024ff197e24 */ /* 0x002fe4000f8e00ff */
[----:B------:R-:W-:Y:S01]  /*40f0*/  REDG.E.ADD.F32.FTZ.RN.STRONG.GPU desc[UR24][R6.64], R14 ;  /* 0x0000000e060079a6 */ /* 0x000fe2000c10f398 */
[----:B------:R-:W-:Y:S02]  /*4100*/  IMAD.U32 R9, RZ, RZ, UR35 ;  /* 0x00000023ff097e24 */ /* 0x000fe4000f8e00ff */
[-C--:B------:R-:W-:Y:S01]  /*4110*/  LEA R100, P2, R25, R218.reuse, 0x2 ;  /* 0x000000da19647211 */ /* 0x080fe200078410ff */
[----:B------:R-:W-:Y:S02]  /*4120*/  REDG.E.ADD.F32.FTZ.RN.STRONG.GPU desc[UR24][R26.64], R15 ;  /* 0x0000000f1a0079a6 */ /* 0x000fe4000c10f398 */
[-C--:B------:R-:W-:Y:S02]  /*4130*/  LEA R104, P0, R9, R218.reuse, 0x2 ;  /* 0x000000da09687211 */ /* 0x080fe400078010ff */
[----:B------:R-:W-:Y:S01]  /*4140*/  LDSM.16.MT88.4 R24, [R182+0xa800] ;  /* 0x00a80000b618783b */ /* 0x000fe20000004200 */
[----:B--2---:R-:W-:Y:S01]  /*4150*/  IMAD.U32 R29, RZ, RZ, UR38 ;  /* 0x00000026ff1d7e24 */ /* 0x004fe2000f8e00ff */
[----:B------:R-:W-:Y:S04]  /*4160*/  LEA R28, P4, R33, R218, 0x2 ;  /* 0x000000da211c7211 */ /* 0x000fe800078810ff */
[-C--:B------:R-:W-:Y:S01]  /*4170*/  LEA.HI.X.SX32 R29, R29, R219.reuse, 0x2, P4 ;  /* 0x000000db1d1d7211 */ /* 0x080fe200020f16ff */
[----:B---3--:R-:W-:Y:S02]  /*4180*/  IMAD.U32 R5, RZ, RZ, UR37 ;  /* 0x00000025ff057e24 */ /* 0x008fe4000f8e00ff */
[----:B------:R-:W-:Y:S02]  /*4190*/  IMAD.U32 R11, RZ, RZ, UR35 ;  /* 0x00000023ff0b7e24 */ /* 0x000fe4000f8e00ff */
[----:B------:R-:W-:Y:S01]  /*41a0*/  REDG.E.ADD.F32.FTZ.RN.STRONG.GPU desc[UR24][R28.64], R16 ;  /* 0x000000101c0079a6 */ /* 0x000fe2000c10f398 */
[-C--:B------:R-:W-:Y:S02]  /*41b0*/  LEA.HI.X.SX32 R33, R5, R219.reuse, 0x2, P3 ;  /* 0x000000db05217211 */ /* 0x080fe400018f16ff */
[-C--:B------:R-:W-:Y:S01]  /*41c0*/  LEA.HI.X.SX32 R105, R11, R219.reuse, 0x2, P0 ;  /* 0x000000db0b697211 */ /* 0x080fe200000f16ff */
[----:B------:R-:W-:Y:S01]  /*41d0*/  LDSM.16.MT88.4 R4, [R182+0xa000] ;  /* 0x00a00000b604783b */ /* 0x000fe20000004200 */
[----:B----4-:R-:W-:Y:S02]  /*41e0*/  MOV R13, UR36 ;  /* 0x00000024000d7c02 */ /* 0x010fe40008000f00 */
[----:B------:R-:W-:Y:S01]  /*41f0*/  PLOP3.LUT P0, PT, PT, PT, UP0, 0x80, 0x0 ;  /* 0x000000000000781c */ /* 0x000fe20003f0f008 */
[----:B------:R-:W-:Y:S01]  /*4200*/  REDG.E.ADD.F32.FTZ.RN.STRONG.GPU desc[UR24][R32.64], R17 ;  /* 0x00000011200079a6 */ /* 0x000fe2000c10f398 */
[----:B------:R-:W-:Y:S01]  /*4210*/  LEA.HI.X.SX32 R101, R13, R219, 0x2, P2 ;  /* 0x000000db0d657211 */ /* 0x000fe200010f16ff */
[----:B------:R-:W-:Y:S01]  /*4220*/  @UP2 UIADD3 UR6, UP0, UR6, -0x100, URZ ;  /* 0xffffff0006062890 */ /* 0x000fe2000ff1e03f */
[----:B------:R-:W-:Y:S01]  /*4230*/  ISETP.LT.AND P2, PT, RZ, UR46, PT ;  /* 0x0000002eff007c0c */ /* 0x000fe2000bf41270 */
[----:B------:R-:W1:Y:S01]  /*4240*/  LDSM.16.MT88.4 R8, [R180] ;  /* 0x00000000b408783b */ /* 0x000e620000004200 */
[----:B------:R-:W-:Y:S01]  /*4250*/  UMOV UR46, UR10 ;  /* 0x0000000a002e7c82 */ /* 0x000fe20008000000 */
[----:B------:R-:W-:Y:S02]  /*4260*/  @UP2 UIADD3.X UR7, UR7, -0x1, URZ, UP0, !UPT ;  /* 0xffffffff07072890 */ /* 0x000fe400087fe43f */
[----:B------:R-:W-:Y:S04]  /*4270*/  REDG.E.ADD.F32.FTZ.RN.STRONG.GPU desc[UR24][R100.64], R18 ;  /* 0x00000012640079a6 */ /* 0x000fe8000c10f398 */
[----:B------:R-:W-:Y:S04]  /*4280*/  REDG.E.ADD.F32.FTZ.RN.STRONG.GPU desc[UR24][R104.64], R19 ;  /* 0x00000013680079a6 */ /* 0x000fe8000c10f398 */
[----:B------:R-:W2:Y:S04]  /*4290*/  LDSM.16.MT88.4 R12, [R182+0xc000] ;  /* 0x00c00000b60c783b */ /* 0x000ea80000004200 */
[----:B------:R-:W3:Y:S04]  /*42a0*/  LDSM.16.MT88.4 R28, [R180+0x800] ;  /* 0x00080000b41c783b */ /* 0x000ee80000004200 */
[----:B------:R-:W4:Y:S04]  /*42b0*/  LDSM.16.MT88.4 R32, [R182+0xc800] ;  /* 0x00c80000b620783b */ /* 0x000f280000004200 */
[----:B------:R-:W4:Y:S04]  /*42c0*/  LDSM.16.MT88.4 R100, [R108+0x800] ;  /* 0x000800006c64783b */ /* 0x000f280000004200 */
[----:B------:R-:W-:Y:S04]  /*42d0*/  LDSM.16.MT88.4 R16, [R180+0x1000] ;  /* 0x00100000b410783b */ /* 0x000fe80000004200 */
[----:B------:R-:W-:Y:S01]  /*42e0*/  LDSM.16.MT88.4 R104, [R182+0xd000] ;  /* 0x00d00000b668783b */ /* 0x000fe20000004200 */
[-C--:B-1----:R-:W-:Y:S06]  /*42f0*/  HMMA.16816.F32.BF16 R68, R4, R8.reuse, R68 ;  /* 0x000000080444723c */ /* 0x082fec0000041844 */
[C---:B--2---:R-:W-:Y:S06]  /*4300*/  HMMA.16816.F32.BF16 R72, R12.reuse, R8, R72 ;  /* 0x000000080c48723c */ /* 0x044fec0000041848 */
[-C--:B------:R-:W-:Y:S06]  /*4310*/  HMMA.16816.F32.BF16 R76, R12, R10.reuse, R76 ;  /* 0x0000000a0c4c723c */ /* 0x080fec000004184c */
[C---:B------:R-:W-:Y:S01]  /*4320*/  HMMA.16816.F32.BF16 R80, R4.reuse, R10, R80 ;  /* 0x0000000a0450723c */ /* 0x040fe20000041850 */
[----:B------:R-:W1:Y:S05]  /*4330*/  LDSM.16.MT88.4 R8, [R182+0xb000] ;  /* 0x00b00000b608783b */ /* 0x000e6a0000004200 */
[-C--:B------:R-:W-:Y:S06]  /*4340*/  HMMA.16816.F32.BF16 R84, R4, R20.reuse, R84 ;  /* 0x000000140454723c */ /* 0x080fec0000041854 */
[C---:B------:R-:W-:Y:S06]  /*4350*/  HMMA.16816.F32.BF16 R88, R12.reuse, R20, R88 ;  /* 0x000000140c58723c */ /* 0x040fec0000041858 */
[-C--:B------:R-:W-:Y:S01]  /*4360*/  HMMA.16816.F32.BF16 R92, R12, R22.reuse, R92 ;  /* 0x000000160c5c723c */ /* 0x080fe2000004185c */
[----:B------:R-:W2:Y:S05]  /*4370*/  LDSM.16.MT88.4 R12, [R108+0x1000] ;  /* 0x001000006c0c783b */ /* 0x000eaa0000004200 */
[----:B------:R-:W-:Y:S01]  /*4380*/  HMMA.16816.F32.BF16 R96, R4, R22, R96 ;  /* 0x000000160460723c */ /* 0x000fe20000041860 */
[----:B------:R-:W-:Y:S04]  /*4390*/  LDSM.16.MT88.4 R4, [R182+0xb800] ;  /* 0x00b80000b604783b */ /* 0x000fe80000004200 */
[----:B------:R-:W2:Y:S01]  /*43a0*/  LDSM.16.MT88.4 R20, [R180+0x1800] ;  /* 0x00180000b414783b */ /* 0x000ea20000004200 */
[-C--:B---3--:R-:W-:Y:S06]  /*43b0*/  HMMA.16816.F32.BF16 R68, R24, R28.reuse, R68 ;  /* 0x0000001c1844723c */ /* 0x088fec0000041844 */
[C---:B----4-:R-:W-:Y:S06]  /*43c0*/  HMMA.16816.F32.BF16 R72, R32.reuse, R28, R72 ;  /* 0x0000001c2048723c */ /* 0x050fec0000041848 */
[-C--:B------:R-:W-:Y:S06]  /*43d0*/  HMMA.16816.F32.BF16 R76, R32, R30.reuse, R76 ;  /* 0x0000001e204c723c */ /* 0x080fec000004184c */
[C---:B------:R-:W-:Y:S01]  /*43e0*/  HMMA.16816.F32.BF16 R80, R24.reuse, R30, R80 ;  /* 0x0000001e1850723c */ /* 0x040fe20000041850 */
[----:B------:R-:W3:Y:S05]  /*43f0*/  LDSM.16.MT88.4 R28, [R182+0xd800] ;  /* 0x00d80000b61c783b */ /* 0x000eea0000004200 */
[-C--:B------:R-:W-:Y:S06]  /*4400*/  HMMA.16816.F32.BF16 R84, R24, R100.reuse, R84 ;  /* 0x000000641854723c */ /* 0x080fec0000041854 */
[C---:B------:R-:W-:Y:S06]  /*4410*/  HMMA.16816.F32.BF16 R88, R32.reuse, R100, R88 ;  /* 0x000000642058723c */ /* 0x040fec0000041858 */
[-C--:B------:R-:W-:Y:S01]  /*4420*/  HMMA.16816.F32.BF16 R92, R32, R102.reuse, R92 ;  /* 0x00000066205c723c */ /* 0x080fe2000004185c */
[----:B------:R-:W4:Y:S05]  /*4430*/  LDSM.16.MT88.4 R32, [R108+0x1800] ;  /* 0x001800006c20783b */ /* 0x000f2a0000004200 */
[----:B------:R-:W-:Y:S06]  /*4440*/  HMMA.16816.F32.BF16 R96, R24, R102, R96 ;  /* 0x000000661860723c */ /* 0x000fec0000041860 */
[-C--:B-1----:R-:W-:Y:S06]  /*4450*/  HMMA.16816.F32.BF16 R68, R8, R16.reuse, R68 ;  /* 0x000000100844723c */ /* 0x082fec0000041844 */
[C---:B------:R-:W-:Y:S06]  /*4460*/  HMMA.16816.F32.BF16 R72, R104.reuse, R16, R72 ;  /* 0x000000106848723c */ /* 0x040fec0000041848 */
[-C--:B------:R-:W-:Y:S06]  /*4470*/  HMMA.16816.F32.BF16 R76, R104, R18.reuse, R76 ;  /* 0x00000012684c723c */ /* 0x080fec000004184c */
[C---:B------:R-:W-:Y:S06]  /*4480*/  HMMA.16816.F32.BF16 R80, R8.reuse, R18, R80 ;  /* 0x000000120850723c */ /* 0x040fec0000041850 */
[-C--:B--2---:R-:W-:Y:S06]  /*4490*/  HMMA.16816.F32.BF16 R84, R8, R12.reuse, R84 ;  /* 0x0000000c0854723c */ /* 0x084fec0000041854 */
[C---:B------:R-:W-:Y:S06]  /*44a0*/  HMMA.16816.F32.BF16 R88, R104.reuse, R12, R88 ;  /* 0x0000000c6858723c */ /* 0x040fec0000041858 */
[-C--:B------:R-:W-:Y:S06]  /*44b0*/  HMMA.16816.F32.BF16 R92, R104, R14.reuse, R92 ;  /* 0x0000000e685c723c */ /* 0x080fec000004185c */
[----:B------:R-:W-:Y:S06]  /*44c0*/  HMMA.16816.F32.BF16 R96, R8, R14, R96 ;  /* 0x0000000e0860723c */ /* 0x000fec0000041860 */
[-C--:B------:R-:W-:Y:S06]  /*44d0*/  HMMA.16816.F32.BF16 R68, R4, R20.reuse, R68 ;  /* 0x000000140444723c */ /* 0x080fec0000041844 */
[C---:B---3--:R-:W-:Y:S06]  /*44e0*/  HMMA.16816.F32.BF16 R72, R28.reuse, R20, R72 ;  /* 0x000000141c48723c */ /* 0x048fec0000041848 */
[-C--:B------:R-:W-:Y:S06]  /*44f0*/  HMMA.16816.F32.BF16 R76, R28, R22.reuse, R76 ;  /* 0x000000161c4c723c */ /* 0x080fec000004184c */
[C---:B------:R-:W-:Y:S06]  /*4500*/  HMMA.16816.F32.BF16 R80, R4.reuse, R22, R80 ;  /* 0x000000160450723c */ /* 0x040fec0000041850 */
[-C--:B----4-:R-:W-:Y:S06]  /*4510*/  HMMA.16816.F32.BF16 R84, R4, R32.reuse, R84 ;  /* 0x000000200454723c */ /* 0x090fec0000041854 */
[C---:B------:R-:W-:Y:S06]  /*4520*/  HMMA.16816.F32.BF16 R88, R28.reuse, R32, R88 ;  /* 0x000000201c58723c */ /* 0x040fec0000041858 */
[-C--:B------:R-:W-:Y:S06]  /*4530*/  HMMA.16816.F32.BF16 R92, R28, R34.reuse, R92 ;  /* 0x000000221c5c723c */ /* 0x080fec000004185c */
[----:B------:R-:W-:Y:S07]  /*4540*/  HMMA.16816.F32.BF16 R96, R4, R34, R96 ;  /* 0x000000220460723c */ /* 0x000fee0000041860 */
[C---:B------:R-:W-:Y:S04]  /*4550*/  VIADD R4, R180.reuse, 0xffffe000 ;  /* 0xffffe000b4047836 */ /* 0x040fe80000000000 */
[----:B------:R-:W-:Y:S04]  /*4560*/  @P0 VIADD R4, R180, 0x2000 ;  /* 0x00002000b4040836 */ /* 0x000fe80000000000 */
[----:B------:R-:W-:Y:S01]  /*4570*/  IMAD.MOV.U32 R180, RZ, RZ, R4 ;  /* 0x000000ffffb47224 */ /* 0x000fe200078e0004 */
[----:B------:R-:W-:Y:S08]  /*4580*/  @P2 BRA `(.L_x_194) ;  /* 0xffffffd800b82947 */ /* 0x000ff0000383ffff */
.L_x_191:
[----:B------:R-:W-:Y:S01]  /*4590*/  BAR.SYNC.DEFER_BLOCKING 0x0 ;  /* 0x0000000000007b1d */ /* 0x000fe20000010000 */
[----:B------:R-:W-:Y:S02]  /*45a0*/  SHF.R.S32.HI R0, RZ, 0x1f, R194 ;  /* 0x0000001fff007819 */ /* 0x000fe400000114c2 */
[----:B------:R-:W-:Y:S02]  /*45b0*/  F2FP.BF16.F32.PACK_AB R37, R37, R36 ;  /* 0x000000242525723e */ /* 0x000fe400000010ff */
[----:B------:R-:W-:Y:S01]  /*45c0*/  F2FP.BF16.F32.PACK_AB R39, R39, R38 ;  /* 0x000000262727723e */ /* 0x000fe200000010ff */
[----:B------:R-:W-:Y:S01]  /*45d0*/  ULDC UR6, c[0x0][0x390] ;  /* 0x0000e40000067ab9 */ /* 0x000fe20000000800 */
[----:B------:R-:W-:Y:S01]  /*45e0*/  ULDC.64 UR8, c[0x0][0x450] ;  /* 0x0001140000087ab9 */ /* 0x000fe20000000a00 */
        /* <DEDUP_REMOVED lines=32> */
[----:B------:R-:W-:Y:S01]  /*47f0*/  ULDC.64 UR6, c[0x0][0x458] ;  /* 0x0001160000067ab9 */ /* 0x000fe20000000a00 */
[----:B------:R-:W-:Y:S01]  /*4800*/  F2FP.BF16.F32.PACK_AB R69, R69, R68 ;  /* 0x000000444545723e */ /* 0x000fe200000010ff */
[----:B------:R-:W-:Y:S01]  /*4810*/  IMAD R3, R0, UR6, RZ ;  /* 0x0000000600037c24 */ /* 0x000fe2000f8e02ff */
[----:B------:R-:W-:Y:S01]  /*4820*/  F2FP.BF16.F32.PACK_AB R71, R71, R70 ;  /* 0x000000464747723e */ /* 0x000fe200000010ff */
[C---:B------:R-:W-:Y:S01]  /*4830*/  IMAD.WIDE.U32 R4, R194.reuse, UR6, RZ ;  /* 0x00000006c2047c25 */ /* 0x040fe2000f8e00ff */
[----:B------:R-:W-:Y:S01]  /*4840*/  F2FP.BF16.F32.PACK_AB R81, R81, R80 ;  /* 0x000000505151723e */ /* 0x000fe200000010ff */
[----:B------:R-:W-:Y:S01]  /*4850*/  STS [R200], R69 ;  /* 0x00000045c8007388 */ /* 0x000fe20000000800 */
[----:B------:R-:W-:Y:S01]  /*4860*/  F2FP.BF16.F32.PACK_AB R82, R83, R82 ;  /* 0x000000525352723e */ /* 0x000fe200000010ff */
[----:B------:R-:W-:Y:S01]  /*4870*/  IMAD R12, R194, UR7, R3 ;  /* 0x00000007c20c7c24 */ /* 0x000fe2000f8e0203 */
[----:B------:R-:W-:Y:S01]  /*4880*/  F2FP.BF16.F32.PACK_AB R73, R73, R72 ;  /* 0x000000484949723e */ /* 0x000fe200000010ff */
[----:B------:R-:W3:Y:S01]  /*4890*/  LDC.64 R2, c[0x0][0x438] ;  /* 0x00010e00ff027b82 */ /* 0x000ee20000000a00 */
[----:B------:R-:W-:Y:S01]  /*48a0*/  F2FP.BF16.F32.PACK_AB R75, R75, R74 ;  /* 0x0000004a4b4b723e */ /* 0x000fe200000010ff */
[----:B------:R-:W-:Y:S01]  /*48b0*/  STS [R200+0x400], R71 ;  /* 0x00040047c8007388 */ /* 0x000fe20000000800 */
[----:B------:R-:W-:Y:S01]  /*48c0*/  F2FP.BF16.F32.PACK_AB R77, R77, R76 ;  /* 0x0000004c4d4d723e */ /* 0x000fe200000010ff */
[----:B------:R-:W-:Y:S01]  /*48d0*/  IMAD.IADD R13, R5, 0x1, R12 ;  /* 0x00000001050d7824 */ /* 0x000fe200078e020c */
[----:B------:R-:W-:Y:S01]  /*48e0*/  F2FP.BF16.F32.PACK_AB R79, R79, R78 ;  /* 0x0000004e4f4f723e */ /* 0x000fe200000010ff */
[----:B------:R-:W-:Y:S01]  /*48f0*/  STS [R204], R81 ;  /* 0x00000051cc007388 */ /* 0x000fe20000000800 */
[----:B------:R-:W-:Y:S01]  /*4900*/  F2FP.BF16.F32.PACK_AB R85, R85, R84 ;  /* 0x000000545555723e */ /* 0x000fe200000010ff */
[----:B------:R-:W-:Y:S01]  /*4910*/  IMAD R7, R0, UR8, RZ ;  /* 0x0000000800077c24 */ /* 0x000fe2000f8e02ff */
[----:B------:R-:W-:Y:S01]  /*4920*/  F2FP.BF16.F32.PACK_AB R87, R87, R86 ;  /* 0x000000565757723e */ /* 0x000fe200000010ff */
[----:B------:R-:W-:Y:S01]  /*4930*/  STS [R203], R82 ;  /* 0x00000052cb007388 */ /* 0x000fe20000000800 */
[----:B------:R-:W-:Y:S01]  /*4940*/  F2FP.BF16.F32.PACK_AB R97, R97, R96 ;  /* 0x000000606161723e */ /* 0x000fe200000010ff */
[----:B------:R-:W-:Y:S01]  /*4950*/  IMAD.MOV.U32 R12, RZ, RZ, R4 ;  /* 0x000000ffff0c7224 */ /* 0x000fe200078e0004 */
[----:B------:R-:W-:Y:S01]  /*4960*/  F2FP.BF16.F32.PACK_AB R99, R99, R98 ;  /* 0x000000626363723e */ /* 0x000fe200000010ff */
[----:B------:R-:W-:Y:S01]  /*4970*/  STS [R200+0x2000], R73 ;  /* 0x00200049c8007388 */ /* 0x000fe20000000800 */
[----:B------:R-:W-:Y:S01]  /*4980*/  F2FP.BF16.F32.PACK_AB R89, R89, R88 ;  /* 0x000000585959723e */ /* 0x000fe200000010ff */
[----:B------:R-:W4:Y:S01]  /*4990*/  LDC.64 R4, c[0x0][0x468] ;  /* 0x00011a00ff047b82 */ /* 0x000f220000000a00 */
[----:B------:R-:W-:Y:S01]  /*49a0*/  F2FP.BF16.F32.PACK_AB R91, R91, R90 ;  /* 0x0000005a5b5b723e */ /* 0x000fe200000010ff */
[----:B------:R-:W-:Y:S01]  /*49b0*/  STS [R200+0x2400], R75 ;  /* 0x0024004bc8007388 */ /* 0x000fe20000000800 */
[----:B------:R-:W-:Y:S01]  /*49c0*/  F2FP.BF16.F32.PACK_AB R93, R93, R92 ;  /* 0x0000005c5d5d723e */ /* 0x000fe200000010ff */
[C---:B------:R-:W-:Y:S01]  /*49d0*/  IMAD.WIDE.U32 R8, R194.reuse, UR8, RZ ;  /* 0x00000008c2087c25 */ /* 0x040fe2000f8e00ff */
[----:B------:R-:W-:Y:S01]  /*49e0*/  F2FP.BF16.F32.PACK_AB R95, R95, R94 ;  /* 0x0000005e5f5f723e */ /* 0x000fe200000010ff */
[----:B------:R-:W-:Y:S01]  /*49f0*/  STS [R204+0x2000], R77 ;  /* 0x0020004dcc007388 */ /* 0x000fe20000000800 */
[----:B------:R-:W-:Y:S01]  /*4a00*/  F2FP.BF16.F32.PACK_AB R49, R49, R48 ;  /* 0x000000303131723e */ /* 0x000fe200000010ff */
[----:B------:R-:W-:Y:S01]  /*4a10*/  IMAD R0, R194, UR9, R7 ;  /* 0x00000009c2007c24 */ /* 0x000fe2000f8e0207 */
[----:B------:R-:W-:Y:S01]  /*4a20*/  F2FP.BF16.F32.PACK_AB R50, R51, R50 ;  /* 0x000000323332723e */ /* 0x000fe200000010ff */
[----:B------:R-:W-:Y:S01]  /*4a30*/  STS [R204+0x2400], R79 ;  /* 0x0024004fcc007388 */ /* 0x000fe20000000800 */
[----:B------:R-:W-:Y:S01]  /*4a40*/  F2FP.BF16.F32.PACK_AB R41, R41, R40 ;  /* 0x000000282929723e */ /* 0x000fe200000010ff */
[----:B------:R-:W1:Y:S01]  /*4a50*/  LDC.64 R6, c[0x0][0x440] ;  /* 0x00011000ff067b82 */ /* 0x000e620000000a00 */
[----:B------:R-:W-:Y:S01]  /*4a60*/  F2FP.BF16.F32.PACK_AB R43, R43, R42 ;  /* 0x0000002a2b2b723e */ /* 0x000fe200000010ff */
[----:B------:R-:W-:Y:S01]  /*4a70*/  STS [R202], R85 ;  /* 0x00000055ca007388 */ /* 0x000fe20000000800 */
[----:B------:R-:W-:Y:S01]  /*4a80*/  F2FP.BF16.F32.PACK_AB R45, R45, R44 ;  /* 0x0000002c2d2d723e */ /* 0x000fe200000010ff */
[----:B------:R-:W-:Y:S01]  /*4a90*/  IMAD.IADD R9, R9, 0x1, R0 ;  /* 0x0000000109097824 */ /* 0x000fe200078e0200 */
[----:B------:R-:W-:Y:S01]  /*4aa0*/  F2FP.BF16.F32.PACK_AB R47, R47, R46 ;  /* 0x0000002e2f2f723e */ /* 0x000fe200000010ff */
[----:B------:R-:W-:Y:S01]  /*4ab0*/  STS [R202+0x400], R87 ;  /* 0x00040057ca007388 */ /* 0x000fe20000000800 */
[----:B------:R-:W-:Y:S01]  /*4ac0*/  F2FP.BF16.F32.PACK_AB R53, R53, R52 ;  /* 0x000000343535723e */ /* 0x000fe200000010ff */
[----:B---3--:R-:W-:Y:S01]  /*4ad0*/  IMAD R0, R2, UR26, RZ ;  /* 0x0000001a02007c24 */ /* 0x008fe2000f8e02ff */
[----:B------:R-:W-:Y:S01]  /*4ae0*/  F2FP.BF16.F32.PACK_AB R55, R55, R54 ;  /* 0x000000363737723e */ /* 0x000fe200000010ff */
[----:B------:R-:W-:Y:S01]  /*4af0*/  STS [R208], R97 ;  /* 0x00000061d0007388 */ /* 0x000fe20000000800 */
[----:B------:R-:W-:Y:S01]  /*4b00*/  F2FP.BF16.F32.PACK_AB R65, R65, R64 ;  /* 0x000000404141723e */ /* 0x000fe200000010ff */
[----:B------:R-:W-:Y:S01]  /*4b10*/  IMAD R0, R3, UR18, R0 ;  /* 0x0000001203007c24 */ /* 0x000fe2000f8e0200 */
[----:B------:R-:W-:Y:S01]  /*4b20*/  F2FP.BF16.F32.PACK_AB R67, R67, R66 ;  /* 0x000000424343723e */ /* 0x000fe200000010ff */
[----:B------:R-:W-:Y:S01]  /*4b30*/  STS [R208+0x400], R99 ;  /* 0x00040063d0007388 */ /* 0x000fe20000000800 */
[----:B------:R-:W-:Y:S01]  /*4b40*/  F2FP.BF16.F32.PACK_AB R57, R57, R56 ;  /* 0x000000383939723e */ /* 0x000fe200000010ff */
[----:B------:R-:W-:Y:S01]  /*4b50*/  UIMAD UR10, UR44, UR8, URZ ;  /* 0x000000082c0a72a4 */ /* 0x000fe2000f8e023f */
[----:B------:R-:W-:Y:S01]  /*4b60*/  F2FP.BF16.F32.PACK_AB R59, R59, R58 ;  /* 0x0000003a3b3b723e */ /* 0x000fe200000010ff */
[----:B------:R-:W-:Y:S01]  /*4b70*/  STS [R202+0x2000], R89 ;  /* 0x00200059ca007388 */ /* 0x000fe20000000800 */
[----:B------:R-:W-:Y:S01]  /*4b80*/  F2FP.BF16.F32.PACK_AB R61, R61, R60 ;  /* 0x0000003c3d3d723e */ /* 0x000fe200000010ff */
[----:B------:R-:W-:Y:S01]  /*4b90*/  UIMAD UR10, UR4, UR9, UR10 ;  /* 0x00000009040a72a4 */ /* 0x000fe2000f8e020a */
[----:B------:R-:W-:Y:S01]  /*4ba0*/  F2FP.BF16.F32.PACK_AB R63, R63, R62 ;  /* 0x0000003e3f3f723e */ /* 0x000fe200000010ff */
[----:B------:R-:W-:Y:S01]  /*4bb0*/  STS [R202+0x2400], R91 ;  /* 0x0024005bca007388 */ /* 0x000fe20000000800 */
[----:B--2---:R-:W-:Y:S01]  /*4bc0*/  SHF.R.S32.HI R15, RZ, 0x1f, R196 ;  /* 0x0000001fff0f7819 */ /* 0x004fe200000114c4 */
[----:B------:R-:W-:Y:S01]  /*4bd0*/  UIMAD UR44, UR44, UR6, URZ ;  /* 0x000000062c2c72a4 */ /* 0x000fe2000f8e023f */
[----:B------:R-:W-:Y:S01]  /*4be0*/  MOV R14, R196 ;  /* 0x000000c4000e7202 */ /* 0x000fe20000000f00 */
[----:B------:R-:W-:Y:S01]  /*4bf0*/  STS [R208+0x2000], R93 ;  /* 0x0020005dd0007388 */ /* 0x000fe20000000800 */
[----:B------:R-:W-:-:S03]  /*4c00*/  MOV R20, UR8 ;  /* 0x0000000800147c02 */ /* 0x000fc60008000f00 */
[----:B------:R-:W-:Y:S01]  /*4c10*/  STS [R208+0x2400], R95 ;  /* 0x0024005fd0007388 */ /* 0x000fe20000000800 */
[----:B------:R-:W-:Y:S02]  /*4c20*/  IMAD.WIDE.U32 R16, R2, UR18, R14 ;  /* 0x0000001202107c25 */ /* 0x000fe4000f8e000e */
[----:B------:R-:W2:Y:S01]  /*4c30*/  LDC.64 R2, c[0x0][0x470] ;  /* 0x00011c00ff027b82 */ /* 0x000ea20000000a00 */
[----:B------:R3:W-:Y:S01]  /*4c40*/  STS [R200+0x4000], R37 ;  /* 0x00400025c8007388 */ /* 0x0007e20000000800 */
[----:B------:R-:W-:Y:S02]  /*4c50*/  IMAD.IADD R17, R17, 0x1, R0 ;  /* 0x0000000111117824 */ /* 0x000fe400078e0200 */
[----:B----4-:R-:W-:Y:S01]  /*4c60*/  IMAD R0, R4, UR27, RZ ;  /* 0x0000001b04007c24 */ /* 0x010fe2000f8e02ff */
[----:B------:R4:W-:Y:S01]  /*4c70*/  STS [R200+0x4400], R39 ;  /* 0x00440027c8007388 */ /* 0x0009e20000000800 */
[----:B------:R-:W-:-:S03]  /*4c80*/  IMAD.WIDE.U32 R20, R20, UR4, R8 ;  /* 0x0000000414147c25 */ /* 0x000fc6000f8e0008 */
[----:B------:R-:W-:Y:S01]  /*4c90*/  STS [R204+0x4000], R49 ;  /* 0x00400031cc007388 */ /* 0x000fe20000000800 */
[----:B------:R-:W-:Y:S02]  /*4ca0*/  IMAD R5, R5, UR19, R0 ;  /* 0x0000001305057c24 */ /* 0x000fe4000f8e0200 */
[----:B-1----:R-:W-:Y:S01]  /*4cb0*/  IMAD R0, R6, UR26, RZ ;  /* 0x0000001a06007c24 */ /* 0x002fe2000f8e02ff */
[----:B------:R-:W-:Y:S01]  /*4cc0*/  STS [R203+0x4000], R50 ;  /* 0x00400032cb007388 */ /* 0x000fe20000000800 */
[----:B------:R-:W-:-:S03]  /*4cd0*/  IMAD.WIDE.U32 R22, R4, UR19, R16 ;  /* 0x0000001304167c25 */ /* 0x000fc6000f8e0010 */
[----:B------:R1:W-:Y:S01]  /*4ce0*/  STS [R200+0x6000], R41 ;  /* 0x00600029c8007388 */ /* 0x0003e20000000800 */
[----:B------:R-:W-:-:S03]  /*4cf0*/  IMAD.WIDE.U32 R28, R6, UR18, R14 ;  /* 0x00000012061c7c25 */ /* 0x000fc6000f8e000e */
[----:B------:R-:W-:Y:S01]  /*4d00*/  STS [R200+0x6400], R43 ;  /* 0x0064002bc8007388 */ /* 0x000fe20000000800 */
[----:B------:R-:W-:Y:S01]  /*4d10*/  IMAD R7, R7, UR18, R0 ;  /* 0x0000001207077c24 */ /* 0x000fe2000f8e0200 */
[----:B------:R-:W-:Y:S01]  /*4d20*/  IADD3 R0, P0, R22, R20, RZ ;  /* 0x0000001416007210 */ /* 0x000fe20007f1e0ff */
[----:B--2---:R-:W-:Y:S01]  /*4d30*/  IMAD R20, R2, UR27, RZ ;  /* 0x0000001b02147c24 */ /* 0x004fe2000f8e02ff */
[----:B------:R2:W-:Y:S01]  /*4d40*/  STS [R204+0x6000], R45 ;  /* 0x0060002dcc007388 */ /* 0x0005e20000000800 */
[----:B---3--:R-:W-:Y:S01]  /*4d50*/  IMAD.IADD R37, R23, 0x1, R5 ;  /* 0x0000000117257824 */ /* 0x008fe200078e0205 */
[----:B------:R-:W-:Y:S01]  /*4d60*/  IADD3 R29, R29, R7, RZ ;  /* 0x000000071d1d7210 */ /* 0x000fe20007ffe0ff */
[----:B------:R-:W-:Y:S01]  /*4d70*/  IMAD R3, R3, UR19, R20 ;  /* 0x0000001303037c24 */ /* 0x000fe2000f8e0214 */
[----:B------:R3:W-:Y:S01]  /*4d80*/  STS [R204+0x6400], R47 ;  /* 0x0064002fcc007388 */ /* 0x0007e20000000800 */
[----:B----4-:R-:W-:Y:S02]  /*4d90*/  MOV R39, UR6 ;  /* 0x0000000600277c02 */ /* 0x010fe40008000f00 */
[----:B------:R-:W-:Y:S01]  /*4da0*/  IADD3.X R37, R37, UR10, R21, P0, !PT ;  /* 0x0000000a25257c10 */ /* 0x000fe200087fe415 */
[----:B------:R-:W-:Y:S01]  /*4db0*/  STS [R202+0x4000], R53 ;  /* 0x00400035ca007388 */ /* 0x000fe20000000800 */
[----:B------:R-:W-:Y:S01]  /*4dc0*/  ULDC.64 UR10, c[0x0][0x3f0] ;  /* 0x0000fc00000a7ab9 */ /* 0x000fe20000000a00 */
[----:B------:R-:W-:Y:S01]  /*4dd0*/  IMAD.WIDE.U32 R38, R39, UR4, R12 ;  /* 0x0000000427267c25 */ /* 0x000fe2000f8e000c */
[----:B------:R-:W-:Y:S01]  /*4de0*/  UIMAD UR4, UR4, UR7, UR44 ;  /* 0x00000007040472a4 */ /* 0x000fe2000f8e022c */
[----:B------:R-:W-:Y:S01]  /*4df0*/  STS [R202+0x4400], R55 ;  /* 0x00440037ca007388 */ /* 0x000fe20000000800 */
[----:B------:R-:W-:Y:S01]  /*4e00*/  LEA R36, P1, R0, UR10, 0x1 ;  /* 0x0000000a00247c11 */ /* 0x000fe2000f8208ff */
[----:B------:R-:W-:-:S02]  /*4e10*/  USHF.L.U32 UR10, UR8, 0x6, URZ ;  /* 0x00000006080a7899 */ /* 0x000fc4000800063f */
[----:B------:R-:W-:Y:S01]  /*4e20*/  STS [R208+0x4000], R65 ;  /* 0x00400041d0007388 */ /* 0x000fe20000000800 */
[----:B-1----:R-:W-:Y:S01]  /*4e30*/  IMAD.WIDE.U32 R40, R2, UR19, R28 ;  /* 0x0000001302287c25 */ /* 0x002fe2000f8e001c */
[----:B------:R-:W-:Y:S01]  /*4e40*/  LEA.HI.X R37, R0, UR11, R37, 0x1, P1 ;  /* 0x0000000b00257c11 */ /* 0x000fe200088f0c25 */
[----:B------:R-:W-:Y:S01]  /*4e50*/  USHF.L.U64.HI UR11, UR8, 0x6, UR9 ;  /* 0x00000006080b7899 */ /* 0x000fe20008010209 */
[----:B------:R-:W-:Y:S01]  /*4e60*/  STS [R208+0x4400], R67 ;  /* 0x00440043d0007388 */ /* 0x000fe20000000800 */
[----:B------:R-:W-:Y:S01]  /*4e70*/  IMAD.IADD R3, R41, 0x1, R3 ;  /* 0x0000000129037824 */ /* 0x000fe200078e0203 */
[----:B------:R-:W-:Y:S01]  /*4e80*/  IADD3 R2, P0, R40, R38, RZ ;  /* 0x0000002628027210 */ /* 0x000fe20007f1e0ff */
[----:B------:R-:W-:Y:S01]  /*4e90*/  ULDC.64 UR8, c[0x0][0x3f8] ;  /* 0x0000fe0000087ab9 */ /* 0x000fe20000000a00 */
[----:B------:R-:W-:Y:S01]  /*4ea0*/  STS [R202+0x6000], R57 ;  /* 0x00600039ca007388 */ /* 0x000fe20000000800 */
[----:B------:R-:W-:Y:S02]  /*4eb0*/  IADD3 R40, P1, R36, UR10, RZ ;  /* 0x0000000a24287c10 */ /* 0x000fe4000ff3e0ff */
[----:B------:R-:W-:Y:S01]  /*4ec0*/  IADD3.X R3, R3, UR4, R39, P0, !PT ;  /* 0x0000000403037c10 */ /* 0x000fe200087fe427 */
[----:B------:R-:W-:Y:S01]  /*4ed0*/  STS [R202+0x6400], R59 ;  /* 0x0064003bca007388 */ /* 0x000fe20000000800 */
[----:B------:R-:W-:Y:S01]  /*4ee0*/  USHF.L.U32 UR4, UR6, 0x6, URZ ;  /* 0x0000000606047899 */ /* 0x000fe2000800063f */
[----:B------:R-:W-:Y:S01]  /*4ef0*/  LEA R38, P0, R2, UR8, 0x1 ;  /* 0x0000000802267c11 */ /* 0x000fe2000f8008ff */
[----:B------:R-:W-:Y:S01]  /*4f00*/  USHF.L.U64.HI UR6, UR6, 0x6, UR7 ;  /* 0x0000000606067899 */ /* 0x000fe20008010207 */
[----:B------:R-:W-:Y:S01]  /*4f10*/  STS [R208+0x6000], R61 ;  /* 0x0060003dd0007388 */ /* 0x000fe20000000800 */
[----:B------:R-:W-:-:S02]  /*4f20*/  IADD3.X R41, R37, UR11, RZ, P1, !PT ;  /* 0x0000000b25297c10 */ /* 0x000fc40008ffe4ff */
[----:B------:R-:W-:Y:S01]  /*4f30*/  LEA.HI.X R39, R2, UR9, R3, 0x1, P0 ;  /* 0x0000000902277c11 */ /* 0x000fe200080f0c03 */
[----:B------:R-:W-:Y:S01]  /*4f40*/  STS [R208+0x6400], R63 ;  /* 0x0064003fd0007388 */ /* 0x000fe20000000800 */
[----:B------:R-:W-:Y:S01]  /*4f50*/  BAR.SYNC.DEFER_BLOCKING 0x0 ;  /* 0x0000000000007b1d */ /* 0x000fe20000010000 */
[----:B------:R-:W-:Y:S02]  /*4f60*/  IADD3 R2, P0, R38, UR4, RZ ;  /* 0x0000000426027c10 */ /* 0x000fe4000ff1e0ff */
[----:B------:R-:W-:Y:S02]  /*4f70*/  IADD3 R44, P1, R40, UR10, RZ ;  /* 0x0000000a282c7c10 */ /* 0x000fe4000ff3e0ff */
[----:B------:R-:W-:Y:S02]  /*4f80*/  IADD3.X R3, R39, UR6, RZ, P0, !PT ;  /* 0x0000000627037c10 */ /* 0x000fe400087fe4ff */
[----:B--2---:R-:W-:Y:S02]  /*4f90*/  IADD3.X R45, R41, UR11, RZ, P1, !PT ;  /* 0x0000000b292d7c10 */ /* 0x004fe40008ffe4ff */
[----:B------:R-:W-:-:S02]  /*4fa0*/  IADD3 R46, P0, R2, UR4, RZ ;  /* 0x00000004022e7c10 */ /* 0x000fc4000ff1e0ff */
[----:B------:R-:W-:Y:S02]  /*4fb0*/  IADD3 R42, P1, R44, UR10, RZ ;  /* 0x0000000a2c2a7c10 */ /* 0x000fe4000ff3e0ff */
[----:B---3--:R-:W-:Y:S02]  /*4fc0*/  IADD3.X R47, R3, UR6, RZ, P0, !PT ;  /* 0x00000006032f7c10 */ /* 0x008fe400087fe4ff */
[----:B------:R-:W-:Y:S01]  /*4fd0*/  IADD3.X R43, R45, UR11, RZ, P1, !PT ;  /* 0x0000000b2d2b7c10 */ /* 0x000fe20008ffe4ff */
[----:B------:R-:W1:Y:S04]  /*4fe0*/  LDS.128 R8, [R215+0x6000] ;  /* 0x00600000d7087984 */ /* 0x000e680000000c00 */
[----:B------:R-:W2:Y:S04]  /*4ff0*/  LDS.128 R16, [R215+0x7000] ;  /* 0x00700000d7107984 */ /* 0x000ea80000000c00 */
[----:B------:R-:W3:Y:S04]  /*5000*/  LDS.128 R12, [R215+0x8000] ;  /* 0x00800000d70c7984 */ /* 0x000ee80000000c00 */
[----:B------:R-:W4:Y:S04]  /*5010*/  LDS.128 R4, [R215+0x9000] ;  /* 0x00900000d7047984 */ /* 0x000f280000000c00 */
[----:B------:R-:W4:Y:S04]  /*5020*/  LDS.128 R24, [R215+0xa000] ;  /* 0x00a00000d7187984 */ /* 0x000f280000000c00 */
[----:B------:R-:W4:Y:S04]  /*5030*/  LDS.128 R20, [R215+0xb000] ;  /* 0x00b00000d7147984 */ /* 0x000f280000000c00 */
[----:B------:R-:W4:Y:S04]  /*5040*/  LDS.128 R28, [R215+0xc000] ;  /* 0x00c00000d71c7984 */ /* 0x000f280000000c00 */
[----:B------:R-:W4:Y:S04]  /*5050*/  LDS.128 R32, [R215+0xd000] ;  /* 0x00d00000d7207984 */ /* 0x000f280000000c00 */
[----:B-1----:R1:W-:Y:S04]  /*5060*/  STG.E.128 desc[UR24][R36.64], R8 ;  /* 0x0000000824007986 */ /* 0x0023e8000c101d18 */
[----:B--2---:R2:W-:Y:S04]  /*5070*/  STG.E.128 desc[UR24][R40.64], R16 ;  /* 0x0000001028007986 */ /* 0x0045e8000c101d18 */
[----:B---3--:R2:W-:Y:S04]  /*5080*/  STG.E.128 desc[UR24][R44.64], R12 ;  /* 0x0000000c2c007986 */ /* 0x0085e8000c101d18 */
[----:B----4-:R2:W-:Y:S04]  /*5090*/  STG.E.128 desc[UR24][R42.64], R4 ;  /* 0x000000042a007986 */ /* 0x0105e8000c101d18 */
[----:B------:R2:W-:Y:S04]  /*50a0*/  STG.E.128 desc[UR24][R38.64], R24 ;  /* 0x0000001826007986 */ /* 0x0005e8000c101d18 */
[----:B------:R2:W-:Y:S04]  /*50b0*/  STG.E.128 desc[UR24][R2.64], R20 ;  /* 0x0000001402007986 */ /* 0x0005e8000c101d18 */
[----:B------:R2:W-:Y:S01]  /*50c0*/  STG.E.128 desc[UR24][R46.64], R28 ;  /* 0x0000001c2e007986 */ /* 0x0005e2000c101d18 */
[----:B-1----:R-:W-:-:S04]  /*50d0*/  IADD3 R8, P0, R46, UR4, RZ ;  /* 0x000000042e087c10 */ /* 0x002fc8000ff1e0ff */
[----:B------:R-:W-:-:S05]  /*50e0*/  IADD3.X R9, R47, UR6, RZ, P0, !PT ;  /* 0x000000062f097c10 */ /* 0x000fca00087fe4ff */
[----:B------:R2:W-:Y:S04]  /*50f0*/  STG.E.128 desc[UR24][R8.64], R32 ;  /* 0x0000002008007986 */ /* 0x0005e8000c101d18 */
.L_x_188:
[----:B------:R-:W-:Y:S02]  /*5100*/  ULDC UR6, c[0x0][0x2c8] ;  /* 0x0000b20000067ab9 */ /* 0x000fe40000000800 */
[----:B------:R-:W-:-:S04]  /*5110*/  UIADD3 UR6, UR6, 0x7f, URZ ;  /* 0x0000007f06067890 */ /* 0x000fc8000fffe03f */
[----:B------:R-:W-:-:S04]  /*5120*/  USHF.R.S32.HI UR4, URZ, 0x1f, UR6 ;  /* 0x0000001f3f047899 */ /* 0x000fc80008011406 */
[----:B------:R-:W-:-:S03]  /*5130*/  ULEA.HI UR4, UR4, UR6, URZ, 0x7 ;  /* 0x0000000604047291 */ /* 0x000fc6000f8f383f */
[----:B------:R-:W-:Y:S01]  /*5140*/  ULDC UR6, c[0x0][0xc] ;  /* 0x0000030000067ab9 */ /* 0x000fe20000000800 */
[----:B------:R-:W-:Y:S02]  /*5150*/  USHF.R.S32.HI UR4, URZ, 0x7, UR4 ;  /* 0x000000073f047899 */ /* 0x000fe40008011404 */
[----:B------:R-:W-:-:S04]  /*5160*/  UIADD3 UR23, UR6, UR23, URZ ;  /* 0x0000001706177290 */ /* 0x000fc8000fffe03f */
[----:B------:R-:W-:-:S06]  /*5170*/  UISETP.GE.AND UP0, UPT, UR23, UR4, UPT ;  /* 0x000000041700728c */ /* 0x000fcc000bf06270 */
[----:B------:R-:W-:-:S13]  /*5180*/  PLOP3.LUT P0, PT, PT, PT, UP0, 0x80, 0x0 ;  /* 0x000000000000781c */ /* 0x000fda0003f0f008 */
[----:B------:R-:W-:Y:S05]  /*5190*/  @P0 BRA `(.L_x_195) ;  /* 0x0000000000040947 */ /* 0x000fea0003800000 */
[----:B------:R-:W-:Y:S05]  /*51a0*/  BRA `(.L_x_196) ;  /* 0xffffffb8000c7947 */ /* 0x000fea000383ffff */
.L_x_195:
[----:B------:R-:W-:Y:S05]  /*51b0*/  EXIT ;  /* 0x000000000000794d */ /* 0x000fea0003800000 */
.L_x_197:
        /* <DEDUP_REMOVED lines=12> */
.L_x_2458:


//--------------------- .text._ZN5flash44flash_bwd_dq_dk_dv_loop_seqk_parallel_kernelI23Flash_bwd_kernel_traitsILi64ELi64ELi128ELi8ELi2ELi4ELi4ELb1ELb0EN7cutlass10bfloat16_tE19Flash_kernel_traitsILi64ELi64ELi128ELi8ES3_EELb0ELb0ELb0ELb1ELb0ELb0ELb0EEEvNS_16Flash_bwd_paramsE --------------------------
	.section	.text._ZN5flash44flash_bwd_dq_dk_dv_loop_seqk_parallel_kernelI23Flash_bwd_kernel_traitsILi64ELi64ELi128ELi8ELi2ELi4ELi4ELb1ELb0EN7cutlass10bfloat16_tE19Flash_kernel_traitsILi64ELi64ELi128ELi8ES3_EELb0ELb0ELb0ELb1ELb0ELb0ELb0EEEvNS_16Flash_bwd_paramsE,"ax",@progbits
	.align	128
        .global         _ZN5flash44flash_bwd_dq_dk_dv_loop_seqk_parallel_kernelI23Flash_bwd_kernel_traitsILi64ELi64ELi128ELi8ELi2ELi4ELi4ELb1ELb0EN7cutlass10bfloat16_tE19Flash_kernel_traitsILi64ELi64ELi128ELi8ES3_EELb0ELb0ELb0ELb1ELb0ELb0ELb0EEEvNS_16Flash_bwd_paramsE
        .type           _ZN5flash44flash_bwd_dq_dk_dv_loop_seqk_parallel_kernelI23Flash_bwd_kernel_traitsILi64ELi64ELi128ELi8ELi2ELi4ELi4ELb1ELb0EN7cutlass10bfloat16_tE19Flash_kernel_traitsILi64ELi64ELi128ELi8ES3_EELb0ELb0ELb0ELb1ELb0ELb0ELb0EEEvNS_16Flash_bwd_paramsE,@function
        .size           _ZN5flash44flash_bwd_dq_dk_dv_loop_seqk_parallel_kernelI23Flash_bwd_kernel_traitsILi64ELi64ELi128ELi8ELi2ELi4ELi4ELb1ELb0EN7cutlass10bfloat16_tE19Flash_kernel_traitsILi64ELi64ELi128ELi8ES3_EELb0ELb0ELb0ELb1ELb0ELb0ELb0EEEvNS_16Flash_bwd_paramsE,(.L_x_2459 - _ZN5flash44flash_bwd_dq_dk_dv_loop_seqk_parallel_kernelI23Flash_bwd_kernel_traitsILi64ELi64ELi128ELi8ELi2ELi4ELi4ELb1ELb0EN7cutlass10bfloat16_tE19Flash_kernel_traitsILi64ELi64ELi128ELi8ES3_EELb0ELb0ELb0ELb1ELb0ELb0ELb0EEEvNS_16Flash_bwd_paramsE)
        .other          _ZN5flash44flash_bwd_dq_dk_dv_loop_seqk_parallel_kernelI23Flash_bwd_kernel_traitsILi64ELi64ELi128ELi8ELi2ELi4ELi4ELb1ELb0EN7cutlass10bfloat16_tE19Flash_kernel_traitsILi64ELi64ELi128ELi8ES3_EELb0ELb0ELb0ELb1ELb0ELb0ELb0EEEvNS_16Flash_bwd_paramsE,@"STO_CUDA_ENTRY STV_DEFAULT"
_ZN5flash44flash_bwd_dq_dk_dv_loop_seqk_parallel_kernelI23Flash_bwd_kernel_traitsILi64ELi64ELi128ELi8ELi2ELi4ELi4ELb1ELb0EN7cutlass10bfloat16_tE19Flash_kernel_traitsILi64ELi64ELi128ELi8ES3_EELb0ELb0ELb0ELb1ELb0ELb0ELb0EEEvNS_16Flash_bwd_paramsE:
.text._ZN5flash44flash_bwd_dq_dk_dv_loop_seqk_parallel_kernelI23Flash_bwd_kernel_traitsILi64ELi64ELi128ELi8ELi2ELi4ELi4ELb1ELb0EN7cutlass10bfloat16_tE19Flash_kernel_traitsILi64ELi64ELi128ELi8ES3_EELb0ELb0ELb0ELb1ELb0ELb0ELb0EEEvNS_16Flash_bwd_paramsE:
        /* <DEDUP_REMOVED lines=20> */
[----:B-1----:R-:W-:Y:S01]  /*0140*/  SHF.R.S32.HI R11, RZ, 0x1f, R8 ;  /* 0x0000001fff0b7819 */ /* 0x002fe20000011408 */
[----:B------:R-:W-:-:S03]  /*0150*/  IMAD.U32 R174, RZ, RZ, UR6 ;  /* 0x00000006ffae7e24 */ /* 0x000fc6000f8e00ff */
        /* <DEDUP_REMOVED lines=80> */
[----:B------:R-:W-:Y:S02]  /*0660*/  LEA.HI R6, R6, R193, RZ, 0x2 ;  /* 0x000000c106067211 */ /* 0x000fe400078f10ff */
[----:B------:R-:W-:Y:S02]  /*0670*/  SHF.R.U32.HI R0, RZ, 0x3, R8 ;  /* 0x00000003ff007819 */ /* 0x000fe40000011608 */
[----:B------:R-:W-:Y:S02]  /*0680*/  LOP3.LUT R177, R8, 0x8, R177, 0xf8, !PT ;  /* 0x0000000808b17812 */ /* 0x000fe400078ef8b1 */
[----:B------:R-:W-:Y:S02]  /*0690*/  LOP3.LUT R192, R192, 0xfffffe00, RZ, 0xc0, !PT ;  /* 0xfffffe00c0c07812 */ /* 0x000fe400078ec0ff */
[----:B------:R-:W-:-:S02]  /*06a0*/  LOP3.LUT R202, R9, R11, R202, 0x1e, !PT ;  /* 0x0000000b09ca7212 */ /* 0x000fc400078e1eca */
[----:B------:R-:W-:Y:S01]  /*06b0*/  LOP3.LUT R10, R10, R9, RZ, 0x3c, !PT ;  /* 0x000000090a0a7212 */ /* 0x000fe200078e3cff */
[----:B------:R-:W-:Y:S01]  /*06c0*/  IMAD R2, R2, 0x400, R192 ;  /* 0x0000040002027824 */ /* 0x000fe200078e02c0 */
[----:B------:R-:W-:Y:S01]  /*06d0*/  SHF.R.S32.HI R6, RZ, 0x2, R6 ;  /* 0x00000002ff067819 */ /* 0x000fe20000011406 */
[----:B------:R-:W-:Y:S01]  /*06e0*/  IMAD.IADD R202, R5, 0x1, R202 ;  /* 0x0000000105ca7824 */ /* 0x000fe200078e02ca */
[----:B------:R-:W-:Y:S01]  /*06f0*/  LOP3.LUT R7, R0, R7, R8, 0x1e, !PT ;  /* 0x0000000700077212 */ /* 0x000fe200078e1e08 */
        /* <DEDUP_REMOVED lines=16> */
[----:B------:R-:W-:Y:S01]  /*0800*/  IMAD.SHL.U32 R173, R192, 0x2, RZ ;  /* 0x00000002c0ad7824 */ /* 0x000fe200078e00ff */
[----:B------:R-:W-:Y:S01]  /*0810*/  LOP3.LUT R14, R14, 0x8, R17, 0xf8, !PT ;  /* 0x000000080e0e7812 */ /* 0x000fe200078ef811 */
[----:B------:R-:W-:Y:S01]  /*0820*/  VIADD R204, R202, 0x40 ;  /* 0x00000040cacc7836 */ /* 0x000fe20000000000 */
[----:B------:R-:W-:Y:S01]  /*0830*/  SHF.R.S32.HI R195, RZ, 0x1f, R196 ;  /* 0x0000001fffc37819 */ /* 0x000fe200000114c4 */
[----:B------:R-:W-:Y:S01]  /*0840*/  IMAD.IADD R178, R0, 0x1, R5 ;  /* 0x0000000100b27824 */ /* 0x000fe200078e0205 */
[----:B------:R-:W-:Y:S01]  /*0850*/  SEL R2, R2, 0x10, !P0 ;  /* 0x0000001002027807 */ /* 0x000fe20004000000 */
[----:B------:R-:W-:Y:S01]  /*0860*/  IMAD.IADD R207, R203, 0x1, R213 ;  /* 0x00000001cbcf7824 */ /* 0x000fe200078e02d5 */
[----:B------:R-:W-:Y:S01]  /*0870*/  LOP3.LUT R175, R13, R14, R175, 0xf6, !PT ;  /* 0x0000000e0daf7212 */ /* 0x000fe200078ef6af */
[----:B------:R-:W-:Y:S01]  /*0880*/  @P2 VIADD R204, R202, 0xffffffc0 ;  /* 0xffffffc0cacc2836 */ /* 0x000fe20000000000 */
[----:B------:R-:W-:Y:S01]  /*0890*/  SHF.L.U64.HI R195, R196, 0x2, R195 ;  /* 0x00000002c4c37819 */ /* 0x000fe200000102c3 */
[----:B------:R-:W-:Y:S01]  /*08a0*/  VIADD R205, R202, 0x420 ;  /* 0x00000420cacd7836 */ /* 0x000fe20000000000 */
[----:B------:R-:W-:Y:S01]  /*08b0*/  IADD3 R174, R173, 0x4000, R174 ;  /* 0x00004000adae7810 */ /* 0x000fe20007ffe0ae */
        /* <DEDUP_REMOVED lines=12> */
.L_x_266:
        /* <DEDUP_REMOVED lines=47> */
.L_x_198:
[----:B------:R-:W-:Y:S01]  /*0c70*/  IMAD.SHL.U32 R17, R199, 0x80, RZ ;  /* 0x00000080c7117824 */ /* 0x000fe200078e00ff */
[----:B-----5:R-:W-:-:S04]  /*0c80*/  @!P3 IADD3 R226, R0, R2, -R225 ;  /* 0x0000000200e2b210 */ /* 0x020fc80007ffe8e1 */
[----:B------:R-:W-:-:S13]  /*0c90*/  ISETP.GT.AND P1, PT, R226, R17, PT ;  /* 0x00000011e200720c */ /* 0x000fda0003f24270 */
[----:B------:R-:W-:Y:S05]  /*0ca0*/  @!P1 BRA `(.L_x_199) ;  /* 0x0000007400089947 */ /* 0x000fea0003800000 */
[----:B--2---:R-:W2:Y:S01]  /*0cb0*/  LDC R7, c[0x0][0x278] ;  /* 0x00009e00ff077b82 */ /* 0x004ea20000000800 */
[----:B------:R-:W-:Y:S01]  /*0cc0*/  IABS R4, R200 ;  /* 0x000000c800047213 */ /* 0x000fe20000000000 */
[C---:B------:R-:W-:Y:S01]  /*0cd0*/  IMAD.SHL.U32 R13, R197.reuse, 0x80, RZ ;  /* 0x00000080c50d7824 */ /* 0x040fe200078e00ff */
[----:B------:R-:W-:Y:S01]  /*0ce0*/  ISETP.NE.AND P1, PT, R228, -0x1, PT ;  /* 0xffffffffe400780c */ /* 0x000fe20003f25270 */
[----:B------:R-:W-:Y:S01]  /*0cf0*/  ULDC UR4, c[0x0][0x2dc] ;  /* 0x0000b70000047ab9 */ /* 0x000fe20000000800 */
[----:B------:R-:W-:Y:S01]  /*0d00*/  SHF.L.U64.HI R10, R197, 0x7, R15 ;  /* 0x00000007c50a7819 */ /* 0x000fe2000001020f */
[----:B------:R-:W-:Y:S01]  /*0d10*/  ULDC UR14, c[0x0][0x270] ;  /* 0x00009c00000e7ab9 */ /* 0x000fe20000000800 */
[----:B------:R-:W-:Y:S01]  /*0d20*/  SEL R13, R13, RZ, P0 ;  /* 0x000000ff0d0d7207 */ /* 0x000fe20000000000 */
[----:B------:R-:W3:Y:S01]  /*0d30*/  LDC.64 R2, c[0x0][0x228] ;  /* 0x00008a00ff027b82 */ /* 0x000ee20000000a00 */
[----:B------:R-:W-:Y:S01]  /*0d40*/  ISETP.NE.AND P2, PT, R14, -0x1, PT ;  /* 0xffffffff0e00780c */ /* 0x000fe20003f45270 */
[----:B------:R-:W-:Y:S01]  /*0d50*/  UIMAD.WIDE UR8, UR4, UR14, URZ ;  /* 0x0000000e040872a5 */ /* 0x000fe2000f8e023f */
[----:B------:R-:W-:-:S02]  /*0d60*/  SEL R10, R10, RZ, P0 ;  /* 0x000000ff0a0a7207 */ /* 0x000fc40000000000 */
[----:B------:R-:W-:-:S03]  /*0d70*/  SHF.R.S32.HI R201, RZ, 0x1f, R200 ;  /* 0x0000001fffc97819 */ /* 0x000fc600000114c8 */
[----:B------:R-:W4:Y:S01]  /*0d80*/  LDC R22, c[0x0][0x2d4] ;  /* 0x0000b500ff167b82 */ /* 0x000f220000000800 */
[----:B--2---:R-:W-:-:S07]  /*0d90*/  IABS R6, R7 ;  /* 0x0000000700067213 */ /* 0x004fce0000000000 */
[----:B------:R-:W2:Y:S01]  /*0da0*/  LDC R30, c[0x0][0x2c4] ;  /* 0x0000b100ff1e7b82 */ /* 0x000ea20000000800 */
[----:B------:R-:W5:Y:S01]  /*0db0*/  I2F.RP R5, R6 ;  /* 0x0000000600057306 */ /* 0x000f620000209400 */
[-C--:B---3--:R-:W-:Y:S02]  /*0dc0*/  IMAD R20, R15, R2.reuse, RZ ;  /* 0x000000020f147224 */ /* 0x088fe400078e02ff */
[----:B------:R-:W-:-:S04]  /*0dd0*/  IMAD.WIDE.U32 R28, R197, R2, RZ ;  /* 0x00000002c51c7225 */ /* 0x000fc800078e00ff */
[C---:B------:R-:W-:Y:S02]  /*0de0*/  IMAD R20, R197.reuse, R3, R20 ;  /* 0x00000003c5147224 */ /* 0x040fe400078e0214 */
[----:B------:R-:W3:Y:S01]  /*0df0*/  LDC.U8 R3, c[0x0][0x3d8] ;  /* 0x0000f600ff037b82 */ /* 0x000ee20000000000 */
[----:B----4-:R-:W-:Y:S01]  /*0e00*/  IMAD.WIDE.U32 R38, R197, R22, RZ ;  /* 0x00000016c5267225 */ /* 0x010fe200078e00ff */
[----:B-----5:R-:W4:Y:S01]  /*0e10*/  MUFU.RCP R8, R5 ;  /* 0x0000000500087308 */ /* 0x020f220000001000 */
[----:B------:R-:W-:Y:S02]  /*0e20*/  IADD3 R20, R29, R20, RZ ;  /* 0x000000141d147210 */ /* 0x000fe40007ffe0ff */
[----:B------:R-:W-:-:S03]  /*0e30*/  IMAD R32, R38, UR9, RZ ;  /* 0x0000000926207c24 */ /* 0x000fc6000f8e02ff */
[----:B------:R-:W5:Y:S01]  /*0e40*/  LDC.U8 R29, c[0x0][0x480] ;  /* 0x00012000ff1d7b82 */ /* 0x000f620000000000 */
[----:B----4-:R-:W-:-:S04]  /*0e50*/  IADD3 R8, R8, 0xffffffe, RZ ;  /* 0x0ffffffe08087810 */ /* 0x010fc80007ffe0ff */
[----:B------:R-:W4:Y:S01]  /*0e60*/  F2I.FTZ.U32.TRUNC.NTZ R9, R8 ;  /* 0x0000000800097305 */ /* 0x000f22000021f000 */
[----:B---3--:R-:W-:-:S13]  /*0e70*/  ISETP.NE.AND P3, PT, R3, RZ, PT ;  /* 0x000000ff0300720c */ /* 0x008fda0003f65270 */
[----:B------:R-:W3:Y:S01]  /*0e80*/  @P3 LDC R27, c[0x0][0x2e4] ;  /* 0x0000b900ff1b3b82 */ /* 0x000ee20000000800 */
[----:B----4-:R-:W-:Y:S01]  /*0e90*/  IMAD.MOV R0, RZ, RZ, -R9 ;  /* 0x000000ffff007224 */ /* 0x010fe200078e0a09 */
[----:B------:R-:W-:Y:S01]  /*0ea0*/  MOV R8, RZ ;  /* 0x000000ff00087202 */ /* 0x000fe20000000f00 */
[----:B--2---:R-:W-:Y:S02]  /*0eb0*/  @P3 IMAD R33, R197, R30, RZ ;  /* 0x0000001ec5213224 */ /* 0x004fe400078e02ff */
[----:B------:R-:W-:-:S04]  /*0ec0*/  IMAD R0, R0, R6, RZ ;  /* 0x0000000600007224 */ /* 0x000fc800078e02ff */
[----:B------:R-:W-:-:S06]  /*0ed0*/  IMAD.HI.U32 R9, R9, R0, R8 ;  /* 0x0000000009097227 */ /* 0x000fcc00078e0008 */
[----:B------:R-:W-:-:S04]  /*0ee0*/  IMAD.HI.U32 R0, R9, R4, RZ ;  /* 0x0000000409007227 */ /* 0x000fc800078e00ff */
[----:B-1----:R-:W-:Y:S01]  /*0ef0*/  VIADD R9, R227, 0x3f ;  /* 0x0000003fe3097836 */ /* 0x002fe20000000000 */
[----:B------:R-:W-:-:S04]  /*0f00*/  IADD3 R11, -R0, RZ, RZ ;  /* 0x000000ff000b7210 */ /* 0x000fc80007ffe1ff */
[----:B------:R-:W-:Y:S01]  /*0f10*/  SHF.R.S32.HI R16, RZ, 0x1f, R9 ;  /* 0x0000001fff107819 */ /* 0x000fe20000011409 */
[----:B------:R-:W-:Y:S02]  /*0f20*/  IMAD R11, R6, R11, R4 ;  /* 0x0000000b060b7224 */ /* 0x000fe400078e0204 */
[----:B------:R-:W1:Y:S01]  /*0f30*/  LDC.64 R4, c[0x0][0x240] ;  /* 0x00009000ff047b82 */ /* 0x000e620000000a00 */
[----:B------:R-:W-:Y:S02]  /*0f40*/  LEA.HI R16, R16, R9, RZ, 0x6 ;  /* 0x0000000910107211 */ /* 0x000fe400078f30ff */
[----:B------:R-:W-:Y:S02]  /*0f50*/  ISETP.GT.U32.AND P4, PT, R6, R11, PT ;  /* 0x0000000b0600720c */ /* 0x000fe40003f84070 */
[----:B------:R-:W-:-:S03]  /*0f60*/  LOP3.LUT R18, R16, 0xffffffc0, RZ, 0xc0, !PT ;  /* 0xffffffc010127812 */ /* 0x000fc600078ec0ff */
[----:B------:R-:W2:Y:S01]  /*0f70*/  @P1 LDC.64 R8, c[0x0][0x250] ;  /* 0x00009400ff081b82 */ /* 0x000ea20000000a00 */
[----:B------:R-:W-:-:S04]  /*0f80*/  IADD3 R18, R18, -0x40, RZ ;  /* 0xffffffc012127810 */ /* 0x000fc80007ffe0ff */
[----:B------:R-:W-:Y:S02]  /*0f90*/  IADD3 R26, P0, R18, R13, RZ ;  /* 0x0000000d121a7210 */ /* 0x000fe40007f1e0ff */
[----:B------:R-:W-:Y:S01]  /*0fa0*/  SHF.R.S32.HI R19, RZ, 0x1f, R18 ;  /* 0x0000001fff137819 */ /* 0x000fe20000011412 */
[----:B------:R-:W-:Y:S01]  /*0fb0*/  @!P4 VIADD R0, R0, 0x1 ;  /* 0x000000010000c836 */ /* 0x000fe20000000000 */
[-C--:B------:R-:W-:Y:S01]  /*0fc0*/  @!P4 IADD3 R11, R11, -R6.reuse, RZ ;  /* 0x800000060b0bc210 */ /* 0x080fe20007ffe0ff */
[----:B------:R-:W-:Y:S01]  /*0fd0*/  IMAD R25, R26, UR9, RZ ;  /* 0x000000091a197c24 */ /* 0x000fe2000f8e02ff */
[----:B------:R-:W-:Y:S01]  /*0fe0*/  ISETP.NE.AND P4, PT, R7, RZ, PT ;  /* 0x000000ff0700720c */ /* 0x000fe20003f85270 */
[----:B------:R-:W-:Y:S01]  /*0ff0*/  IMAD.X R10, R19, 0x1, R10, P0 ;  /* 0x00000001130a7824 */ /* 0x000fe200000e060a */
[----:B------:R-:W-:Y:S02]  /*1000*/  ISETP.GE.U32.AND P5, PT, R11, R6, PT ;  /* 0x000000060b00720c */ /* 0x000fe40003fa6070 */
[----:B------:R-:W-:Y:S01]  /*1010*/  LOP3.LUT R6, R200, R7, RZ, 0x3c, !PT ;  /* 0x00000007c8067212 */ /* 0x000fe200078e3cff */
[----:B-1----:R-:W-:-:S03]  /*1020*/  IMAD.WIDE.U32 R12, R14, R4, RZ ;  /* 0x000000040e0c7225 */ /* 0x002fc600078e00ff */
[----:B------:R-:W-:Y:S01]  /*1030*/  ISETP.GE.AND P0, PT, R6, RZ, PT ;  /* 0x000000ff0600720c */ /* 0x000fe20003f06270 */
[----:B------:R-:W-:Y:S01]  /*1040*/  IMAD R2, R14, R5, RZ ;  /* 0x000000050e027224 */ /* 0x000fe200078e02ff */
[----:B------:R-:W-:Y:S01]  /*1050*/  SEL R21, R28, R12, !P2 ;  /* 0x0000000c1c157207 */ /* 0x000fe20005000000 */
[----:B------:R-:W-:Y:S01]  /*1060*/  IMAD R25, R10, UR8, R25 ;  /* 0x000000080a197c24 */ /* 0x000fe2000f8e0219 */
[----:B------:R-:W1:Y:S01]  /*1070*/  S2R R28, SR_CTAID.X ;  /* 0x00000000001c7919 */ /* 0x000e620000002500 */
[----:B------:R-:W4:Y:S01]  /*1080*/  @!P2 LDC.64 R10, c[0x0][0x418] ;  /* 0x00010600ff0aab82 */ /* 0x000f220000000a00 */
[----:B------:R-:W-:Y:S02]  /*1090*/  @P2 IADD3 R20, R13, R2, RZ ;  /* 0x000000020d142210 */ /* 0x000fe40007ffe0ff */
[----:B------:R-:W-:Y:S02]  /*10a0*/  @P1 IADD3 R2, R225, R228, RZ ;  /* 0x000000e4e1021210 */ /* 0x000fe40007ffe0ff */
[----:B------:R-:W-:-:S02]  /*10b0*/  @P5 IADD3 R0, R0, 0x1, RZ ;  /* 0x0000000100005810 */ /* 0x000fc40007ffe0ff */
[----:B------:R-:W-:Y:S01]  /*10c0*/  SHF.R.S32.HI R6, RZ, 0x1f, R22 ;  /* 0x0000001fff067819 */ /* 0x000fe20000011416 */
[----:B------:R-:W3:Y:S01]  /*10d0*/  @P2 LDC.64 R12, c[0x0][0x420] ;  /* 0x00010800ff0c2b82 */ /* 0x000ee20000000a00 */
[C---:B--2---:R-:W-:Y:S02]  /*10e0*/  @P1 IMAD R23, R2.reuse, R9, RZ ;  /* 0x0000000902171224 */ /* 0x044fe400078e02ff */
[----:B------:R-:W-:Y:S01]  /*10f0*/  @!P0 IMAD.MOV R0, RZ, RZ, -R0 ;  /* 0x000000ffff008224 */ /* 0x000fe200078e0a00 */
[----:B------:R-:W-:Y:S01]  /*1100*/  @!P4 LOP3.LUT R0, RZ, R7, RZ, 0x33, !PT ;  /* 0x00000007ff00c212 */ /* 0x000fe200078e33ff */
[----:B------:R-:W-:Y:S01]  /*1110*/  @P1 IMAD.WIDE.U32 R2, R2, R8, RZ ;  /* 0x0000000802021225 */ /* 0x000fe200078e00ff */
[----:B-----5:R-:W-:Y:S02]  /*1120*/  ISETP.NE.AND P0, PT, R29, RZ, PT ;  /* 0x000000ff1d00720c */ /* 0x020fe40003f05270 */
[----:B------:R-:W-:Y:S01]  /*1130*/  SHF.R.S32.HI R29, RZ, 0x1f, R17 ;  /* 0x0000001fff1d7819 */ /* 0x000fe20000011411 */
[----:B------:R-:W-:Y:S01]  /*1140*/  IMAD R31, R6, R197, RZ ;  /* 0x000000c5061f7224 */ /* 0x000fe200078e02ff */
[----:B------:R-:W-:Y:S01]  /*1150*/  @P1 IADD3 R23, R3, R23, RZ ;  /* 0x0000001703171210 */ /* 0x000fe20007ffe0ff */
[----:B------:R-:W1:Y:S01]  /*1160*/  LDC.64 R6, c[0x0][0x488] ;  /* 0x00012200ff067b82 */ /* 0x000e620000000a00 */
[----:B------:R-:W-:Y:S01]  /*1170*/  @P1 MOV R24, R2 ;  /* 0x0000000200181202 */ /* 0x000fe20000000f00 */
[----:B------:R-:W-:-:S02]  /*1180*/  IMAD R31, R15, R22, R31 ;  /* 0x000000160f1f7224 */ /* 0x000fc400078e021f */
[----:B----4-:R-:W-:Y:S02]  /*1190*/  @!P2 IMAD R36, R15, R10, RZ ;  /* 0x0000000a0f24a224 */ /* 0x010fe400078e02ff */
[----:B------:R-:W-:Y:S02]  /*11a0*/  IMAD.IADD R31, R39, 0x1, R31 ;  /* 0x00000001271f7824 */ /* 0x000fe400078e021f */
[----:B------:R-:W2:Y:S01]  /*11b0*/  @P1 LDC.64 R2, c[0x0][0x248] ;  /* 0x00009200ff021b82 */ /* 0x000ea20000000a00 */
[----:B------:R-:W-:-:S04]  /*11c0*/  IMAD.WIDE.U32 R38, R38, UR8, RZ ;  /* 0x0000000826267c25 */ /* 0x000fc8000f8e00ff */
[----:B------:R-:W-:Y:S02]  /*11d0*/  IMAD R32, R31, UR8, R32 ;  /* 0x000000081f207c24 */ /* 0x000fe4000f8e0220 */
[----:B---3--:R-:W-:-:S04]  /*11e0*/  @P2 IMAD.WIDE.U32 R34, R14, R12, RZ ;  /* 0x0000000c0e222225 */ /* 0x008fc800078e00ff */
[----:B------:R-:W-:Y:S01]  /*11f0*/  @!P2 IMAD R31, R197, R11, R36 ;  /* 0x0000000bc51fa224 */ /* 0x000fe200078e0224 */
[----:B------:R-:W-:Y:S01]  /*1200*/  IADD3 R11, R39, R32, RZ ;  /* 0x00000020270b7210 */ /* 0x000fe20007ffe0ff */
[----:B------:R-:W-:Y:S01]  /*1210*/  IMAD.WIDE.U32 R36, R14, UR8, RZ ;  /* 0x000000080e247c25 */ /* 0x000fe2000f8e00ff */
[----:B------:R-:W-:-:S03]  /*1220*/  @P3 SEL R32, R33, R14, !P2 ;  /* 0x0000000e21203207 */ /* 0x000fc60005000000 */
[----:B------:R-:W-:Y:S02]  /*1230*/  IMAD R12, R14, UR9, RZ ;  /* 0x000000090e0c7c24 */ /* 0x000fe4000f8e02ff */
[----:B------:R-:W-:Y:S01]  /*1240*/  @!P2 IMAD.WIDE.U32 R40, R197, R10, RZ ;  /* 0x0000000ac528a225 */ /* 0x000fe200078e00ff */
[----:B------:R-:W-:Y:S02]  /*1250*/  SEL R10, R38, R36, !P2 ;  /* 0x00000024260a7207 */ /* 0x000fe40005000000 */
[----:B------:R-:W-:Y:S01]  /*1260*/  @P2 IADD3 R11, R37, R12, RZ ;  /* 0x0000000c250b2210 */ /* 0x000fe20007ffe0ff */
[----:B------:R-:W-:Y:S01]  /*1270*/  @P2 IMAD R13, R14, R13, R35 ;  /* 0x0000000d0e0d2224 */ /* 0x000fe200078e0223 */
[----:B------:R-:W-:Y:S01]  /*1280*/  @!P2 IADD3 R13, R41, R31, RZ ;  /* 0x0000001f290da210 */ /* 0x000fe20007ffe0ff */
[----:B------:R-:W-:Y:S01]  /*1290*/  @P2 IMAD.MOV.U32 R12, RZ, RZ, R34 ;  /* 0x000000ffff0c2224 */ /* 0x000fe200078e0022 */
[----:B------:R-:W-:Y:S01]  /*12a0*/  @!P2 MOV R12, R40 ;  /* 0x00000028000ca202 */ /* 0x000fe20000000f00 */
[----:B-1----:R-:W-:-:S04]  /*12b0*/  IMAD.WIDE.U32 R34, R28, R6, RZ ;  /* 0x000000061c227225 */ /* 0x002fc800078e00ff */
[----:B------:R-:W-:Y:S02]  /*12c0*/  @P1 IMAD.IADD R6, R225, 0x1, R228 ;  /* 0x00000001e1061824 */ /* 0x000fe400078e02e4 */
[----:B------:R-:W-:Y:S02]  /*12d0*/  @!P3 IMAD R31, R197, UR14, R200 ;  /* 0x0000000ec51fbc24 */ /* 0x000fe4000f8e02c8 */
[----:B------:R-:W-:Y:S02]  /*12e0*/  @P3 IMAD R27, R200, R27, R32 ;  /* 0x0000001bc81b3224 */ /* 0x000fe400078e0220 */
[----:B------:R-:W-:Y:S02]  /*12f0*/  IMAD R28, R28, R7, R35 ;  /* 0x000000071c1c7224 */ /* 0x000fe400078e0223 */
[----:B--2---:R-:W-:Y:S02]  /*1300*/  @P1 IMAD R33, R6, R3, RZ ;  /* 0x0000000306211224 */ /* 0x004fe400078e02ff */
[----:B------:R-:W-:Y:S01]  /*1310*/  @!P3 IMAD R27, R31, R30, RZ ;  /* 0x0000001e1f1bb224 */ /* 0x000fe200078e02ff */
[----:B------:R-:W-:Y:S01]  /*1320*/  SEL R31, R34, RZ, P0 ;  /* 0x000000ff221f7207 */ /* 0x000fe20000000000 */
[----:B------:R-:W-:Y:S01]  /*1330*/  IMAD R32, R200, UR4, RZ ;  /* 0x00000004c8207c24 */ /* 0x000fe2000f8e02ff */
[----:B------:R-:W-:Y:S01]  /*1340*/  SEL R28, R28, RZ, P0 ;  /* 0x000000ff1c1c7207 */ /* 0x000fe20000000000 */
[----:B------:R-:W-:-:S03]  /*1350*/  @P1 IMAD.WIDE.U32 R6, R6, R2, RZ ;  /* 0x0000000206061225 */ /* 0x000fc600078e00ff */
[----:B------:R-:W-:Y:S01]  /*1360*/  SHF.R.S32.HI R30, RZ, 0x1f, R32 ;  /* 0x0000001fff1e7819 */ /* 0x000fe20000011420 */
[----:B------:R-:W-:Y:S01]  /*1370*/  IMAD.WIDE.U32 R34, R26, UR8, RZ ;  /* 0x000000081a227c25 */ /* 0x000fe2000f8e00ff */
        /* <DEDUP_REMOVED lines=15> */
.L_x_200:
        /* <DEDUP_REMOVED lines=13> */
.L_x_201:
        /* <DEDUP_REMOVED lines=10> */
.L_x_202:
[----:B------:R-:W-:-:S04]  /*15e0*/  IMAD R39, R197, UR14, R200 ;  /* 0x0000000ec5277c24 */ /* 0x000fc8000f8e02c8 */
[----:B------:R-:W-:-:S07]  /*15f0*/  IMAD R39, R39, R22, RZ ;  /* 0x0000001627277224 */ /* 0x000fce00078e02ff */
.L_x_203:
[----:B------:R-:W1:Y:S01]  /*1600*/  LDC.64 R6, c[0x0][0x420] ;  /* 0x00010800ff067b82 */ /* 0x000e620000000a00 */
[----:B------:R-:W-:Y:S01]  /*1610*/  UIMAD UR14, UR4, UR14, URZ ;  /* 0x0000000e040e72a4 */ /* 0x000fe2000f8e023f */
[----:B------:R-:W-:Y:S01]  /*1620*/  IADD3 R40, P1, R188, R12, RZ ;  /* 0x0000000cbc287210 */ /* 0x000fe20007f3e0ff */
[----:B------:R-:W-:Y:S01]  /*1630*/  ULDC.64 UR10, c[0x0][0x210] ;  /* 0x00008400000a7ab9 */ /* 0x000fe20000000a00 */
[----:B------:R-:W-:Y:S01]  /*1640*/  SHF.R.S32.HI R189, RZ, 0x1f, R188 ;  /* 0x0000001fffbd7819 */ /* 0x000fe200000114bc */
[----:B------:R-:W-:Y:S01]  /*1650*/  USHF.L.U32 UR15, UR14, 0x6, URZ ;  /* 0x000000060e0f7899 */ /* 0x000fe2000800063f */
[----:B------:R-:W-:Y:S01]  /*1660*/  IADD3 R39, R18, R39, RZ ;  /* 0x0000002712277210 */ /* 0x000fe20007ffe0ff */
[----:B------:R-:W-:Y:S01]  /*1670*/  ULDC.64 UR8, c[0x0][0x3e0] ;  /* 0x0000f80000087ab9 */ /* 0x000fe20000000a00 */
[----:B------:R-:W2:Y:S01]  /*1680*/  LDC.64 R216, c[0x0][0x478] ;  /* 0x00011e00ffd87b82 */ /* 0x000ea20000000a00 */
[----:B------:R-:W-:Y:S01]  /*1690*/  IMAD.X R41, R189, 0x1, R13, P1 ;  /* 0x00000001bd297824 */ /* 0x000fe200008e060d */
[----:B------:R-:W-:Y:S01]  /*16a0*/  SHF.R.S32.HI R13, RZ, 0x1f, R187 ;  /* 0x0000001fff0d7819 */ /* 0x000fe200000114bb */
[----:B------:R-:W-:Y:S01]  /*16b0*/  USHF.R.S32.HI UR4, URZ, 0x1f, UR15 ;  /* 0x0000001f3f047899 */ /* 0x000fe2000801140f */
[----:B------:R-:W-:Y:S01]  /*16c0*/  IADD3 R32, P4, P3, R34, UR15, R32 ;  /* 0x0000000f22207c10 */ /* 0x000fe2000fb9e020 */
[----:B------:R-:W-:Y:S01]  /*16d0*/  BSSY B1, `(.L_x_199) ;  /* 0x000069f000017945 */ /* 0x000fe20003800000 */
[----:B------:R-:W-:-:S02]  /*16e0*/  IADD3 R27, R18, R27, RZ ;  /* 0x0000001b121b7210 */ /* 0x000fc40007ffe0ff */
[----:B------:R-:W-:Y:S02]  /*16f0*/  IADD3 R10, P2, P1, R31, R32, R10 ;  /* 0x000000201f0a7210 */ /* 0x000fe4000795e00a */
[----:B------:R-:W-:Y:S02]  /*1700*/  IADD3 R31, P5, R187, R18, RZ ;  /* 0x00000012bb1f7210 */ /* 0x000fe40007fbe0ff */
[----:B------:R-:W-:Y:S01]  /*1710*/  IADD3.X R30, R37, UR4, R30, P4, P3 ;  /* 0x00000004251e7c10 */ /* 0x000fe2000a7e641e */
[----:B------:R-:W-:Y:S01]  /*1720*/  ULDC.64 UR4, c[0x0][0x428] ;  /* 0x00010a0000047ab9 */ /* 0x000fe20000000a00 */
[----:B------:R-:W-:Y:S01]  /*1730*/  ISETP.GE.AND P4, PT, R227, 0x1, PT ;  /* 0x00000001e300780c */ /* 0x000fe20003f86270 */
[----:B------:R-:W-:Y:S01]  /*1740*/  IMAD.WIDE.U32 R36, R31, R4, R188 ;  /* 0x000000041f247225 */ /* 0x000fe200078e00bc */
[----:B------:R-:W-:Y:S02]  /*1750*/  IADD3.X R11, R28, R30, R11, P2, P1 ;  /* 0x0000001e1c0b7210 */ /* 0x000fe400017e240b */
[----:B------:R-:W-:Y:S01]  /*1760*/  LEA.HI.SX32 R224, R16, 0xffffffff, 0x1a ;  /* 0xffffffff10e07811 */ /* 0x000fe200078fd2ff */
[----:B-1----:R-:W-:-:S02]  /*1770*/  IMAD R12, R19, R6, RZ ;  /* 0x00000006130c7224 */ /* 0x002fc400078e02ff */
[----:B------:R-:W-:Y:S02]  /*1780*/  IMAD.X R19, R13, 0x1, R19, P5 ;  /* 0x000000010d137824 */ /* 0x000fe400028e0613 */
[C---:B------:R-:W-:Y:S02]  /*1790*/  IMAD R12, R18.reuse, R7, R12 ;  /* 0x00000007120c7224 */ /* 0x040fe400078e020c */
[----:B------:R-:W-:Y:S01]  /*17a0*/  IMAD.WIDE.U32 R40, R18, R6, R40 ;  /* 0x0000000612287225 */ /* 0x000fe200078e0028 */
[----:B------:R-:W-:-:S03]  /*17b0*/  IADD3 R18, P2, R21, R36, RZ ;  /* 0x0000002415127210 */ /* 0x000fc60007f5e0ff */
[----:B------:R-:W-:Y:S02]  /*17c0*/  IMAD R14, R19, R4, RZ ;  /* 0x00000004130e7224 */ /* 0x000fe400078e02ff */
[----:B------:R-:W-:Y:S02]  /*17d0*/  IMAD.IADD R41, R41, 0x1, R12 ;  /* 0x0000000129297824 */ /* 0x000fe400078e020c */
[----:B------:R-:W-:Y:S02]  /*17e0*/  IMAD R12, R186, UR14, R193 ;  /* 0x0000000eba0c7c24 */ /* 0x000fe4000f8e02c1 */
[----:B------:R-:W-:Y:S02]  /*17f0*/  IMAD R35, R201, UR4, RZ ;  /* 0x00000004c9237c24 */ /* 0x000fe4000f8e02ff */
[----:B------:R-:W-:Y:S01]  /*1800*/  IMAD R19, R31, R5, R14 ;  /* 0x000000051f137224 */ /* 0x000fe200078e020e */
[----:B------:R-:W-:Y:S01]  /*1810*/  IADD3 R10, P1, R12, R10, RZ ;  /* 0x0000000a0c0a7210 */ /* 0x000fe20007f3e0ff */
[----:B------:R-:W1:Y:S01]  /*1820*/  LDC.64 R30, c[0x0][0x2b0] ;  /* 0x0000ac00ff1e7b82 */ /* 0x000e620000000a00 */
[----:B------:R-:W-:-:S02]  /*1830*/  IMAD R14, R200, UR5, R35 ;  /* 0x00000005c80e7c24 */ /* 0x000fc4000f8e0223 */
[----:B------:R-:W-:Y:S01]  /*1840*/  IMAD.WIDE.U32 R34, R200, UR4, R40 ;  /* 0x00000004c8227c25 */ /* 0x000fe2000f8e0028 */
[----:B------:R-:W-:Y:S01]  /*1850*/  ULDC.64 UR4, c[0x0][0x258] ;  /* 0x0000960000047ab9 */ /* 0x000fe20000000a00 */
[----:B------:R-:W-:Y:S02]  /*1860*/  IADD3.X R19, R20, R37, R19, P2, !PT ;  /* 0x0000002514137210 */ /* 0x000fe400017fe413 */
[----:B------:R-:W-:Y:S01]  /*1870*/  LEA.HI.X.SX32 R235, R12, R11, 0x1, P1 ;  /* 0x0000000b0ceb7211 */ /* 0x000fe200008f0eff */
[----:B------:R-:W-:Y:S02]  /*1880*/  IMAD.IADD R35, R35, 0x1, R14 ;  /* 0x0000000123237824 */ /* 0x000fe400078e020e */
[----:B------:R-:W-:Y:S02]  /*1890*/  IMAD R21, R201, UR4, RZ ;  /* 0x00000004c9157c24 */ /* 0x000fe4000f8e02ff */
[----:B------:R-:W-:Y:S02]  /*18a0*/  IMAD R12, R13, R6, RZ ;  /* 0x000000060d0c7224 */ /* 0x000fe400078e02ff */
[----:B------:R-:W-:-:S02]  /*18b0*/  IMAD R11, R200, UR5, R21 ;  /* 0x00000005c80b7c24 */ /* 0x000fc4000f8e0215 */
[----:B------:R-:W-:Y:S01]  /*18c0*/  IMAD.WIDE.U32 R18, R200, UR4, R18 ;  /* 0x00000004c8127c25 */ /* 0x000fe2000f8e0012 */
[----:B------:R-:W-:Y:S02]  /*18d0*/  ULDC.64 UR4, c[0x0][0x400] ;  /* 0x0001000000047ab9 */ /* 0x000fe40000000a00 */
[----:B------:R-:W-:Y:S01]  /*18e0*/  LEA R234, P1, R10, UR4, 0x2 ;  /* 0x000000040aea7c11 */ /* 0x000fe2000f8210ff */
[----:B------:R-:W-:Y:S01]  /*18f0*/  IMAD R12, R187, R7, R12 ;  /* 0x00000007bb0c7224 */ /* 0x000fe200078e020c */
[----:B------:R-:W-:Y:S01]  /*1900*/  IADD3 R11, R19, R11, RZ ;  /* 0x0000000b130b7210 */ /* 0x000fe20007ffe0ff */
[----:B------:R-:W-:Y:S01]  /*1910*/  IMAD.WIDE.U32 R34, R187, R6, R34 ;  /* 0x00000006bb227225 */ /* 0x000fe200078e0022 */
[----:B------:R-:W-:Y:S02]  /*1920*/  LEA R232, P3, R18, UR10, 0x1 ;  /* 0x0000000a12e87c11 */ /* 0x000fe4000f8608ff */
[----:B------:R-:W-:Y:S01]  /*1930*/  LEA.HI.X R235, R10, UR5, R235, 0x2, P1 ;  /* 0x000000050aeb7c11 */ /* 0x000fe200088f14eb */
[----:B------:R-:W-:Y:S01]  /*1940*/  IMAD.IADD R12, R35, 0x1, R12 ;  /* 0x00000001230c7824 */ /* 0x000fe200078e020c */
[----:B------:R-:W-:Y:S01]  /*1950*/  LEA R230, P2, R34, UR8, 0x1 ;  /* 0x0000000822e67c11 */ /* 0x000fe2000f8408ff */
[----:B--2---:R-:W-:Y:S01]  /*1960*/  IMAD.WIDE R216, R39, 0x4, R216 ;  /* 0x0000000427d87825 */ /* 0x004fe200078e02d8 */
[----:B------:R-:W-:-:S02]  /*1970*/  LEA.HI.X R233, R18, UR11, R11, 0x1, P3 ;  /* 0x0000000b12e97c11 */ /* 0x000fc400098f0c0b */
[----:B------:R-:W-:Y:S01]  /*1980*/  LEA.HI.X R231, R34, UR9, R12, 0x1, P2 ;  /* 0x0000000922e77c11 */ /* 0x000fe200090f0c0c */
[----:B-1----:R-:W-:Y:S01]  /*1990*/  IMAD.WIDE R18, R27, 0x4, R30 ;  /* 0x000000041b127825 */ /* 0x002fe200078e021e */
[----:B------:R-:W-:Y:S07]  /*19a0*/  @!P4 BRA `(.L_x_204) ;  /* 0x0000005800fcc947 */ /* 0x000fee0003800000 */
[----:B------:R-:W-:Y:S01]  /*19b0*/  IMAD R12, R199, -0x80, R226 ;  /* 0xffffff80c70c7824 */ /* 0x000fe200078e02e2 */
[----:B------:R-:W-:Y:S01]  /*19c0*/  @P0 BAR.SYNC.DEFER_BLOCKING 0x0 ;  /* 0x0000000000000b1d */ /* 0x000fe20000010000 */
[----:B------:R-:W-:Y:S02]  /*19d0*/  VIADD R11, R187, 0x40 ;  /* 0x00000040bb0b7836 */ /* 0x000fe40000000000 */
[----:B------:R-:W-:Y:S01]  /*19e0*/  IMAD.WIDE.U32 R30, R17, R8, R188 ;  /* 0x00000008111e7225 */ /* 0x000fe200078e00bc */
[-C--:B------:R-:W-:Y:S02]  /*19f0*/  ISETP.GE.AND P2, PT, R187, R12.reuse, PT ;  /* 0x0000000cbb00720c */ /* 0x080fe40003f46270 */
[----:B------:R-:W-:Y:S01]  /*1a00*/  ISETP.GE.AND P5, PT, R11, R12, PT ;  /* 0x0000000c0b00720c */ /* 0x000fe20003fa6270 */
[----:B------:R-:W-:Y:S01]  /*1a10*/  IMAD R14, R29, R8, RZ ;  /* 0x000000081d0e7224 */ /* 0x000fe200078e02ff */
[----:B------:R-:W-:Y:S01]  /*1a20*/  IADD3 R22, P1, R24, R30, RZ ;  /* 0x0000001e18167210 */ /* 0x000fe20007f3e0ff */
[----:B------:R-:W-:Y:S01]  /*1a30*/  VIADD R11, R187, 0x60 ;  /* 0x00000060bb0b7836 */ /* 0x000fe20000000000 */
[----:B------:R-:W-:Y:S01]  /*1a40*/  ULDC.64 UR4, c[0x0][0x268] ;  /* 0x00009a0000047ab9 */ /* 0x000fe20000000a00 */
[----:B------:R-:W-:Y:S01]  /*1a50*/  IMAD R14, R17, R9, R14 ;  /* 0x00000009110e7224 */ /* 0x000fe200078e020e */
[----:B------:R-:W-:Y:S01]  /*1a60*/  BSSY B0, `(.L_x_205) ;  /* 0x0000028000007945 */ /* 0x000fe20003800000 */
[----:B------:R-:W-:Y:S01]  /*1a70*/  VIADD R21, R187, 0x20 ;  /* 0x00000020bb157836 */ /* 0x000fe20000000000 */
[----:B------:R-:W-:Y:S01]  /*1a80*/  ISETP.GE.AND P4, PT, R11, R12, PT ;  /* 0x0000000c0b00720c */ /* 0x000fe20003f86270 */
[----:B------:R-:W-:Y:S01]  /*1a90*/  IMAD R10, R224, -0x40, R227 ;  /* 0xffffffc0e00a7824 */ /* 0x000fe200078e02e3 */
[----:B------:R-:W-:Y:S01]  /*1aa0*/  P2R R11, PR, RZ, 0x4 ;  /* 0x00000004ff0b7803 */ /* 0x000fe20000000000 */
[----:B------:R-:W-:Y:S01]  /*1ab0*/  IMAD R27, R25, UR4, RZ ;  /* 0x00000004191b7c24 */ /* 0x000fe2000f8e02ff */
[----:B------:R-:W-:Y:S01]  /*1ac0*/  IADD3.X R23, R23, R31, R14, P1, !PT ;  /* 0x0000001f17177210 */ /* 0x000fe20000ffe40e */
[----:B------:R-:W-:Y:S01]  /*1ad0*/  IMAD.WIDE.U32 R30, R17, R2, R188 ;  /* 0x00000002111e7225 */ /* 0x000fe200078e00bc */
[----:B------:R-:W-:-:S02]  /*1ae0*/  ISETP.NE.AND P1, PT, R11, RZ, PT ;  /* 0x000000ff0b00720c */ /* 0x000fc40003f25270 */
[----:B------:R-:W-:Y:S01]  /*1af0*/  ISETP.GE.AND P6, PT, R21, R12, PT ;  /* 0x0000000c1500720c */ /* 0x000fe20003fc6270 */
[----:B------:R-:W-:Y:S01]  /*1b00*/  IMAD R12, R29, R2, RZ ;  /* 0x000000021d0c7224 */ /* 0x000fe200078e02ff */
[----:B------:R-:W-:Y:S01]  /*1b10*/  ISETP.GE.AND P2, PT, R21, R10, PT ;  /* 0x0000000a1500720c */ /* 0x000fe20003f46270 */
[----:B------:R-:W-:Y:S01]  /*1b20*/  IMAD R27, R0, UR5, R27 ;  /* 0x00000005001b7c24 */ /* 0x000fe2000f8e021b */
[----:B------:R-:W-:Y:S01]  /*1b30*/  LEA R21, R194, UR6, 0x1 ;  /* 0x00000006c2157c11 */ /* 0x000fe2000f8e08ff */
[----:B------:R-:W-:Y:S01]  /*1b40*/  IMAD R12, R17, R3, R12 ;  /* 0x00000003110c7224 */ /* 0x000fe200078e020c */
[----:B------:R-:W-:Y:S01]  /*1b50*/  IADD3 R28, P0, R26, R30, RZ ;  /* 0x0000001e1a1c7210 */ /* 0x000fe20007f1e0ff */
[----:B------:R-:W-:Y:S01]  /*1b60*/  IMAD.WIDE.U32 R34, R0, UR4, R22 ;  /* 0x0000000400227c25 */ /* 0x000fe2000f8e0016 */
[----:B------:R-:W-:Y:S02]  /*1b70*/  LEA.HI R14, R224, R224, RZ, 0x1 ;  /* 0x000000e0e00e7211 */ /* 0x000fe400078f08ff */
[----:B------:R-:W-:Y:S01]  /*1b80*/  ISETP.GE.AND P3, PT, R187, R10, PT ;  /* 0x0000000abb00720c */ /* 0x000fe20003f66270 */
[----:B------:R1:W-:Y:S01]  /*1b90*/  @P1 STS.128 [R21+0xa000], RZ ;  /* 0x00a000ff15001388 */ /* 0x0003e20000000c00 */
        /* <DEDUP_REMOVED lines=20> */
.L_x_206:
[----:B------:R-:W-:Y:S05]  /*1ce0*/  BSYNC B0 ;  /* 0x0000000000007941 */ /* 0x000fea0003800000 */
.L_x_205:
        /* <DEDUP_REMOVED lines=10> */
[----:B---3--:R-:W-:-:S05]  /*1d90*/  IADD3.X R33, RZ, R13, RZ, P0, !PT ;  /* 0x0000000dff217210 */ /* 0x008fca00007fe4ff */
[-C--:B------:R-:W-:Y:S02]  /*1da0*/  IMAD R12, R33, R8.reuse, RZ ;  /* 0x00000008210c7224 */ /* 0x080fe400078e02ff */
        /* <DEDUP_REMOVED lines=9> */
.L_x_208:
[----:B------:R-:W-:Y:S05]  /*1e40*/  BSYNC B0 ;  /* 0x0000000000007941 */ /* 0x000fea0003800000 */
.L_x_207:
        /* <DEDUP_REMOVED lines=9> */
[----:B------:R-:W-:Y:S02]  /*1ee0*/  MOV R26, R34 ;  /* 0x00000022001a7202 */ /* 0x000fe40000000f00 */
[----:B------:R-:W-:-:S05]  /*1ef0*/  IADD3.X R33, RZ, R13, RZ, P0, !PT ;  /* 0x0000000dff217210 */ /* 0x000fca00007fe4ff */
        /* <DEDUP_REMOVED lines=10> */
.L_x_210:
[----:B------:R-:W-:Y:S05]  /*1fa0*/  BSYNC B0 ;  /* 0x0000000000007941 */ /* 0x000fea0003800000 */
.L_x_209:
        /* <DEDUP_REMOVED lines=21> */
.L_x_212:
[----:B------:R-:W-:Y:S05]  /*2100*/  BSYNC B0 ;  /* 0x0000000000007941 */ /* 0x000fea0003800000 */
.L_x_211:
        /* <DEDUP_REMOVED lines=13> */
.L_x_214:
[----:B------:R-:W-:Y:S05]  /*21e0*/  BSYNC B0 ;  /* 0x0000000000007941 */ /* 0x000fea0003800000 */
.L_x_213:
[----:B------:R1:W-:Y:S01]  /*21f0*/  @P2 STS.128 [R21+0x5000], RZ ;  /* 0x005000ff15002388 */ /* 0x0003e20000000c00 */
[----:B---3--:R-:W-:Y:S01]  /*2200*/  VIADD R9, R194, 0x1000 ;  /* 0x00001000c2097836 */ /* 0x008fe20000000000 */
[----:B------:R-:W-:Y:S01]  /*2210*/  ISETP.NE.AND P1, PT, R23, 0x1, PT ;  /* 0x000000011700780c */ /* 0x000fe20003f25270 */
[----:B------:R-:W-:Y:S03]  /*2220*/  BSSY B0, `(.L_x_215) ;  /* 0x000000e000007945 */ /* 0x000fe60003800000 */
[----:B------:R-:W-:-:S04]  /*2230*/  SEL R9, R9, R194, !P1 ;  /* 0x000000c209097207 */ /* 0x000fc80004800000 */
[----:B------:R-:W-:Y:S01]  /*2240*/  LEA R223, R9, UR6, 0x1 ;  /* 0x0000000609df7c11 */ /* 0x000fe2000f8e08ff */
[----:B------:R-:W-:Y:S05]  /*2250*/  @P2 BRA `(.L_x_216) ;  /* 0x0000000000282947 */ /* 0x000fea0003800000 */
        /* <DEDUP_REMOVED lines=10> */
.L_x_216:
[----:B------:R-:W-:Y:S05]  /*2300*/  BSYNC B0 ;  /* 0x0000000000007941 */ /* 0x000fea0003800000 */
.L_x_215:
[----:B------:R1:W-:Y:S01]  /*2310*/  @P3 STS [R223], RZ ;  /* 0x000000ffdf003388 */ /* 0x0003e20000000800 */
[----:B------:R-:W-:Y:S03]  /*2320*/  BSSY B0, `(.L_x_217) ;  /* 0x0000010000007945 */ /* 0x000fe60003800000 */
        /* <DEDUP_REMOVED lines=15> */
.L_x_218:
[----:B------:R-:W-:Y:S05]  /*2420*/  BSYNC B0 ;  /* 0x0000000000007941 */ /* 0x000fea0003800000 */
.L_x_217:
[----:B------:R1:W-:Y:S01]  /*2430*/  @P2 STS [R223+0x1000], RZ ;  /* 0x001000ffdf002388 */ /* 0x0003e20000000800 */
[----:B------:R-:W-:Y:S03]  /*2440*/  BSSY B0, `(.L_x_219) ;  /* 0x0000012000007945 */ /* 0x000fe60003800000 */
[----:B------:R1:W-:Y:S04]  /*2450*/  @P2 STS [R223+0x1004], RZ ;  /* 0x001004ffdf002388 */ /* 0x0003e80000000800 */
[----:B------:R1:W-:Y:S04]  /*2460*/  @P2 STS [R223+0x1008], RZ ;  /* 0x001008ffdf002388 */ /* 0x0003e80000000800 */
[----:B------:R1:W-:Y:S01]  /*2470*/  @P2 STS [R223+0x100c], RZ ;  /* 0x00100cffdf002388 */ /* 0x0003e20000000800 */
[----:B------:R-:W-:Y:S05]  /*2480*/  @P2 BRA `(.L_x_220) ;  /* 0x0000000000342947 */ /* 0x000fea0003800000 */
        /* <DEDUP_REMOVED lines=13> */
.L_x_220:
[----:B------:R-:W-:Y:S05]  /*2560*/  BSYNC B0 ;  /* 0x0000000000007941 */ /* 0x000fea0003800000 */
.L_x_219:
[----:B------:R-:W-:Y:S01]  /*2570*/  ISETP.NE.AND P0, PT, R11, RZ, PT ;  /* 0x000000ff0b00720c */ /* 0x000fe20003f05270 */
[----:B------:R-:W-:Y:S01]  /*2580*/  ULDC.64 UR4, c[0x0][0x260] ;  /* 0x0000980000047ab9 */ /* 0x000fe20000000a00 */
[----:B------:R-:W-:Y:S01]  /*2590*/  BSSY B0, `(.L_x_221) ;  /* 0x0000017000007945 */ /* 0x000fe20003800000 */
[----:B------:R-:W-:Y:S02]  /*25a0*/  IMAD R25, R25, UR4, RZ ;  /* 0x0000000419197c24 */ /* 0x000fe4000f8e02ff */
[----:B------:R-:W-:-:S04]  /*25b0*/  IMAD.WIDE.U32 R28, R0, UR4, R28 ;  /* 0x00000004001c7c25 */ /* 0x000fc8000f8e001c */
[----:B-1----:R-:W-:-:S04]  /*25c0*/  IMAD R7, R0, UR5, R25 ;  /* 0x0000000500077c24 */ /* 0x002fc8000f8e0219 */
[----:B------:R1:W-:Y:S01]  /*25d0*/  @P0 STS.128 [R21+0x6000], RZ ;  /* 0x006000ff15000388 */ /* 0x0003e20000000c00 */
[----:B------:R-:W-:Y:S01]  /*25e0*/  IADD3 R7, R29, R7, RZ ;  /* 0x000000071d077210 */ /* 0x000fe20007ffe0ff */
[----:B------:R-:W-:Y:S06]  /*25f0*/  @P0 BRA `(.L_x_222) ;  /* 0x0000000000400947 */ /* 0x000fec0003800000 */
        /* <DEDUP_REMOVED lines=16> */
.L_x_222:
[----:B------:R-:W-:Y:S05]  /*2700*/  BSYNC B0 ;  /* 0x0000000000007941 */ /* 0x000fea0003800000 */
.L_x_221:
        /* <DEDUP_REMOVED lines=21> */
.L_x_224:
[----:B------:R-:W-:Y:S05]  /*2860*/  BSYNC B0 ;  /* 0x0000000000007941 */ /* 0x000fea0003800000 */
.L_x_223:
        /* <DEDUP_REMOVED lines=21> */
.L_x_226:
[----:B------:R-:W-:Y:S05]  /*29c0*/  BSYNC B0 ;  /* 0x0000000000007941 */ /* 0x000fea0003800000 */
.L_x_225:
        /* <DEDUP_REMOVED lines=21> */
.L_x_228:
[----:B------:R-:W-:Y:S05]  /*2b20*/  BSYNC B0 ;  /* 0x0000000000007941 */ /* 0x000fea0003800000 */
.L_x_227:
[----:B-1----:R-:W-:Y:S01]  /*2b30*/  VIADD R5, R191, 0x28 ;  /* 0x00000028bf057836 */ /* 0x002fe20000000000 */
[----:B------:R-:W-:Y:S01]  /*2b40*/  ULDC.64 UR4, c[0x0][0x3c8] ;  /* 0x0000f20000047ab9 */ /* 0x000fe20000000a00 */
[----:B------:R-:W-:Y:S01]  /*2b50*/  IMAD.MOV.U32 R215, RZ, RZ, R18 ;  /* 0x000000ffffd77224 */ /* 0x000fe200078e0012 */
[----:B------:R-:W-:Y:S01]  /*2b60*/  ISETP.NE.U32.AND P4, PT, RZ, UR4, PT ;  /* 0x00000004ff007c0c */ /* 0x000fe2000bf85070 */
[----:B------:R-:W0:Y:S01]  /*2b70*/  LDGDEPBAR ;  /* 0x00000000000079af */ /* 0x000e220000000000 */
[-C--:B------:R-:W-:Y:S01]  /*2b80*/  ISETP.GE.AND P2, PT, R5, R10.reuse, PT ;  /* 0x0000000a0500720c */ /* 0x080fe20003f46270 */
[C---:B------:R-:W-:Y:S01]  /*2b90*/  VIADD R7, R191.reuse, 0x20 ;  /* 0x00000020bf077836 */ /* 0x040fe20000000000 */
[----:B------:R-:W-:Y:S01]  /*2ba0*/  ISETP.NE.AND.EX P4, PT, RZ, UR5, PT, P4 ;  /* 0x00000005ff007c0c */ /* 0x000fe2000bf85340 */
[----:B------:R-:W-:Y:S01]  /*2bb0*/  IMAD.MOV.U32 R214, RZ, RZ, R19 ;  /* 0x000000ffffd67224 */ /* 0x000fe200078e0013 */
[----:B------:R-:W-:Y:S01]  /*2bc0*/  SHF.R.S32.HI R0, RZ, 0x1f, R5 ;  /* 0x0000001fff007819 */ /* 0x000fe20000011405 */
[----:B------:R-:W-:Y:S01]  /*2bd0*/  VIADD R9, R191, 0x8 ;  /* 0x00000008bf097836 */ /* 0x000fe20000000000 */
[-C--:B------:R-:W-:Y:S01]  /*2be0*/  ISETP.GE.AND P3, PT, R7, R10.reuse, PT ;  /* 0x0000000a0700720c */ /* 0x080fe20003f66270 */
[----:B------:R-:W-:Y:S01]  /*2bf0*/  IMAD.MOV.U32 R221, RZ, RZ, 0x7f800000 ;  /* 0x7f800000ffdd7424 */ /* 0x000fe200078e00ff */
[-C--:B------:R-:W-:Y:S01]  /*2c00*/  ISETP.GE.AND P6, PT, R191, R10.reuse, PT ;  /* 0x0000000abf00720c */ /* 0x080fe20003fc6270 */
[----:B------:R-:W-:Y:S01]  /*2c10*/  IMAD.MOV.U32 R222, RZ, RZ, 0x7f800000 ;  /* 0x7f800000ffde7424 */ /* 0x000fe200078e00ff */
[----:B------:R-:W-:Y:S01]  /*2c20*/  ISETP.GE.AND P5, PT, R9, R10, PT ;  /* 0x0000000a0900720c */ /* 0x000fe20003fa6270 */
[----:B------:R-:W-:-:S02]  /*2c30*/  IMAD.MOV.U32 R220, RZ, RZ, 0x7f800000 ;  /* 0x7f800000ffdc7424 */ /* 0x000fc400078e00ff */
[----:B------:R-:W-:Y:S01]  /*2c40*/  IMAD.MOV.U32 R219, RZ, RZ, 0x7f800000 ;  /* 0x7f800000ffdb7424 */ /* 0x000fe200078e00ff */
[CC--:B------:R-:W-:Y:S01]  /*2c50*/  @!P2 LEA R6, P0, R5.reuse, R215.reuse, 0x2 ;  /* 0x000000d70506a211 */ /* 0x0c0fe200078010ff */
[----:B------:R-:W1:Y:S01]  /*2c60*/  @P4 LDC.64 R2, c[0x0][0x3d0] ;  /* 0x0000f400ff024b82 */ /* 0x000e620000000a00 */
[----:B------:R-:W-:Y:S02]  /*2c70*/  USHF.L.U32 UR21, UR14, 0x4, URZ ;  /* 0x000000040e157899 */ /* 0x000fe4000800063f */
[----:B------:R-:W-:Y:S01]  /*2c80*/  @!P2 LEA.HI.X R7, R5, R214, R0, 0x2, P0 ;  /* 0x000000d60507a211 */ /* 0x000fe200000f1400 */
[C---:B------:R-:W-:Y:S01]  /*2c90*/  IMAD.SHL.U32 R0, R191.reuse, 0x4, RZ ;  /* 0x00000004bf007824 */ /* 0x040fe200078e00ff */
[----:B------:R-:W-:Y:S01]  /*2ca0*/  SHF.L.U64.HI R5, R191, 0x2, R198 ;  /* 0x00000002bf057819 */ /* 0x000fe200000102c6 */
[----:B------:R-:W-:Y:S02]  /*2cb0*/  USHF.L.U32 UR22, UR14, 0x3, URZ ;  /* 0x000000030e167899 */ /* 0x000fe4000800063f */
[----:B------:R1:W5:Y:S01]  /*2cc0*/  @!P2 LDG.E R220, desc[UR16][R6.64] ;  /* 0x0000001006dca981 */ /* 0x000362000c1e1900 */
[----:B------:R-:W-:Y:S01]  /*2cd0*/  IADD3 R8, P0, R0, R215, RZ ;  /* 0x000000d700087210 */ /* 0x000fe20007f1e0ff */
[----:B------:R-:W-:-:S04]  /*2ce0*/  DEPBAR.LE SB0, 0x1 ;  /* 0x000080400000791a */ /* 0x000fc80000000000 */
[----:B------:R-:W-:Y:S01]  /*2cf0*/  IMAD.X R9, R5, 0x1, R214, P0 ;  /* 0x0000000105097824 */ /* 0x000fe200000e06d6 */
[----:B------:R-:W2:Y:S01]  /*2d00*/  @P4 LDC R0, c[0x0][0x2e8] ;  /* 0x0000ba00ff004b82 */ /* 0x000ea20000000800 */
[----:B------:R-:W-:Y:S02]  /*2d10*/  IMAD.MOV.U32 R218, RZ, RZ, RZ ;  /* 0x000000ffffda7224 */ /* 0x000fe400078e00ff */
[----:B------:R-:W-:Y:S01]  /*2d20*/  VIADD R17, R17, 0x80 ;  /* 0x0000008011117836 */ /* 0x000fe20000000000 */
[----:B------:R1:W5:Y:S01]  /*2d30*/  @!P6 LDG.E R221, desc[UR16][R8.64] ;  /* 0x0000001008dde981 */ /* 0x000362000c1e1900 */
[----:B------:R-:W-:Y:S01]  /*2d40*/  IMAD.MOV.U32 R182, RZ, RZ, 0x40 ;  /* 0x00000040ffb67424 */ /* 0x000fe200078e00ff */
[C---:B------:R-:W-:Y:S01]  /*2d50*/  SHF.L.U64.HI R210, R191.reuse, 0x2, R198 ;  /* 0x00000002bfd27819 */ /* 0x040fe200000102c6 */
[----:B------:R-:W-:Y:S01]  /*2d60*/  IMAD.SHL.U32 R211, R191, 0x4, RZ ;  /* 0x00000004bfd37824 */ /* 0x000fe200078e00ff */
[----:B------:R1:W5:Y:S02]  /*2d70*/  @!P5 LDG.E R222, desc[UR16][R8.64+0x20] ;  /* 0x0000201008ded981 */ /* 0x000364000c1e1900 */
[-C--:B-1----:R-:W-:Y:S01]  /*2d80*/  @P4 IMAD R4, R15, R2.reuse, RZ ;  /* 0x000000020f044224 */ /* 0x082fe200078e02ff */
[----:B------:R-:W-:Y:S01]  /*2d90*/  CS2R R94, SRZ ;  /* 0x00000000005e7805 */ /* 0x000fe2000001ff00 */
[----:B------:R-:W-:Y:S01]  /*2da0*/  @P4 IMAD.WIDE.U32 R10, R197, R2, R200 ;  /* 0x00000002c50a4225 */ /* 0x000fe200078e00c8 */
[----:B------:R1:W5:Y:S01]  /*2db0*/  @!P3 LDG.E R219, desc[UR16][R8.64+0x80] ;  /* 0x0000801008dbb981 */ /* 0x000362000c1e1900 */
[----:B------:R-:W-:-:S02]  /*2dc0*/  CS2R R92, SRZ ;  /* 0x00000000005c7805 */ /* 0x000fc4000001ff00 */
[----:B------:R-:W-:Y:S01]  /*2dd0*/  CS2R R98, SRZ ;  /* 0x0000000000627805 */ /* 0x000fe2000001ff00 */
[----:B------:R-:W-:Y:S01]  /*2de0*/  @P4 IMAD R3, R197, R3, R4 ;  /* 0x00000003c5034224 */ /* 0x000fe200078e0204 */
[----:B------:R-:W-:Y:S01]  /*2df0*/  BAR.SYNC.DEFER_BLOCKING 0x0 ;  /* 0x0000000000007b1d */ /* 0x000fe20000010000 */
[----:B------:R-:W-:Y:S02]  /*2e00*/  @P4 LEA R12, P0, R10, UR4, 0x2 ;  /* 0x000000040a0c4c11 */ /* 0x000fe4000f8010ff */
[----:B------:R-:W-:Y:S01]  /*2e10*/  @P4 IMAD.IADD R3, R11, 0x1, R3 ;  /* 0x000000010b034824 */ /* 0x000fe200078e0203 */
[----:B------:R-:W-:Y:S01]  /*2e20*/  CS2R R96, SRZ ;  /* 0x0000000000607805 */ /* 0x000fe2000001ff00 */
[----:B------:R-:W-:Y:S01]  /*2e30*/  IMAD.MOV.U32 R212, RZ, RZ, 0x40 ;  /* 0x00000040ffd47424 */ /* 0x000fe200078e00ff */
[----:B------:R-:W-:Y:S02]  /*2e40*/  CS2R R90, SRZ ;  /* 0x00000000005a7805 */ /* 0x000fe4000001ff00 */
[----:B------:R-:W-:-:S02]  /*2e50*/  CS2R R88, SRZ ;  /* 0x0000000000587805 */ /* 0x000fc4000001ff00 */
[----:B------:R-:W-:Y:S02]  /*2e60*/  @P4 LEA.HI.X R13, R10, UR5, R3, 0x2, P0 ;  /* 0x000000050a0d4c11 */ /* 0x000fe400080f1403 */
[----:B------:R-:W-:Y:S02]  /*2e70*/  CS2R R86, SRZ ;  /* 0x0000000000567805 */ /* 0x000fe4000001ff00 */
[----:B------:R-:W-:Y:S02]  /*2e80*/  CS2R R84, SRZ ;  /* 0x0000000000547805 */ /* 0x000fe4000001ff00 */
[----:B------:R-:W-:Y:S02]  /*2e90*/  CS2R R78, SRZ ;  /* 0x00000000004e7805 */ /* 0x000fe4000001ff00 */
[----:B------:R-:W-:Y:S02]  /*2ea0*/  CS2R R76, SRZ ;  /* 0x00000000004c7805 */ /* 0x000fe4000001ff00 */
[----:B------:R-:W-:-:S02]  /*2eb0*/  CS2R R82, SRZ ;  /* 0x0000000000527805 */ /* 0x000fc4000001ff00 */
[----:B------:R-:W-:Y:S02]  /*2ec0*/  CS2R R80, SRZ ;  /* 0x0000000000507805 */ /* 0x000fe4000001ff00 */
        /* <DEDUP_REMOVED lines=8> */
[----:B------:R-:W-:Y:S01]  /*2f50*/  CS2R R58, SRZ ;  /* 0x00000000003a7805 */ /* 0x000fe2000001ff00 */
[----:B------:R-:W3:Y:S01]  /*2f60*/  @P4 LDG.E R3, desc[UR16][R12.64] ;  /* 0x000000100c034981 */ /* 0x000ee2000c1e1900 */
[----:B------:R-:W-:Y:S02]  /*2f70*/  CS2R R56, SRZ ;  /* 0x0000000000387805 */ /* 0x000fe4000001ff00 */
[----:B------:R-:W-:-:S02]  /*2f80*/  CS2R R54, SRZ ;  /* 0x0000000000367805 */ /* 0x000fc4000001ff00 */
[----:B------:R-:W-:Y:S01]  /*2f90*/  CS2R R52, SRZ ;  /* 0x0000000000347805 */ /* 0x000fe2000001ff00 */
[----:B------:R-:W4:Y:S01]  /*2fa0*/  S2R R2, SR_TID.X ;  /* 0x0000000000027919 */ /* 0x000f220000002100 */
[----:B------:R-:W-:Y:S02]  /*2fb0*/  CS2R R46, SRZ ;  /* 0x00000000002e7805 */ /* 0x000fe4000001ff00 */
[----:B------:R-:W-:Y:S02]  /*2fc0*/  CS2R R44, SRZ ;  /* 0x00000000002c7805 */ /* 0x000fe4000001ff00 */
[----:B------:R-:W-:Y:S01]  /*2fd0*/  CS2R R50, SRZ ;  /* 0x0000000000327805 */ /* 0x000fe2000001ff00 */
[----:B------:R-:W1:Y:S01]  /*2fe0*/  LDSM.16.M88.4 R148, [R179] ;  /* 0x00000000b394783b */ /* 0x000e620000000200 */
[----:B------:R-:W-:Y:S02]  /*2ff0*/  CS2R R48, SRZ ;  /* 0x0000000000307805 */ /* 0x000fe4000001ff00 */
[----:B------:R-:W-:-:S02]  /*3000*/  CS2R R42, SRZ ;  /* 0x00000000002a7805 */ /* 0x000fc4000001ff00 */
[----:B------:R-:W-:Y:S01]  /*3010*/  CS2R R40, SRZ ;  /* 0x0000000000287805 */ /* 0x000fe2000001ff00 */
[----:B------:R-:W1:Y:S01]  /*3020*/  LDSM.16.M88.4 R152, [R179+0x800] ;  /* 0x00080000b398783b */ /* 0x000e620000000200 */
[----:B------:R-:W-:Y:S02]  /*3030*/  CS2R R38, SRZ ;  /* 0x0000000000267805 */ /* 0x000fe4000001ff00 */
[----:B------:R-:W-:Y:S01]  /*3040*/  CS2R R36, SRZ ;  /* 0x0000000000247805 */ /* 0x000fe2000001ff00 */
[----:B------:R-:W-:Y:S01]  /*3050*/  IMAD.MOV.U32 R229, RZ, RZ, R223 ;  /* 0x000000ffffe57224 */ /* 0x000fe200078e00df */
[----:B------:R-:W1:Y:S01]  /*3060*/  LDSM.16.M88.4 R156, [R178] ;  /* 0x00000000b29c783b */ /* 0x000e620000000200 */
[----:B------:R-:W-:Y:S02]  /*3070*/  UIADD3 UR11, -UR15, URZ, URZ ;  /* 0x0000003f0f0b7290 */ /* 0x000fe4000fffe13f */
[----:B------:R-:W-:Y:S01]  /*3080*/  UIMAD UR20, UR14, 0x18, URZ ;  /* 0x000000180e1478a4 */ /* 0x000fe2000f8e023f */
[----:B------:R-:W1:Y:S01]  /*3090*/  LDSM.16.M88.4 R160, [R178+0x800] ;  /* 0x00080000b2a0783b */ /* 0x000e620000000200 */
[----:B------:R-:W-:-:S02]  /*30a0*/  USHF.L.U32 UR19, UR14, 0x5, URZ ;  /* 0x000000050e137899 */ /* 0x000fc4000800063f */
[----:B------:R-:W-:Y:S01]  /*30b0*/  UIMAD UR18, UR14, 0x28, URZ ;  /* 0x000000280e1278a4 */ /* 0x000fe2000f8e023f */
[----:B------:R-:W1:Y:S01]  /*30c0*/  LDSM.16.M88.4 R164, [R176] ;  /* 0x00000000b0a4783b */ /* 0x000e620000000200 */
[----:B------:R-:W-:Y:S01]  /*30d0*/  UIMAD UR25, UR14, 0x38, URZ ;  /* 0x000000380e1978a4 */ /* 0x000fe2000f8e023f */
[----:B------:R-:W-:Y:S02]  /*30e0*/  ULDC UR23, c[0x0][0x2d0] ;  /* 0x0000b40000177ab9 */ /* 0x000fe40000000800 */
[----:B------:R-:W1:Y:S01]  /*30f0*/  LDSM.16.M88.4 R168, [R176+0x800] ;  /* 0x00080000b0a8783b */ /* 0x000e620000000200 */
[----:B------:R-:W-:Y:S01]  /*3100*/  ULDC UR24, c[0x0][0x2ec] ;  /* 0x0000bb0000187ab9 */ /* 0x000fe20000000800 */
[----:B----4-:R-:W-:-:S04]  /*3110*/  SHF.R.S32.HI R5, RZ, 0x1f, R2 ;  /* 0x0000001fff057819 */ /* 0x010fc80000011402 */
[----:B------:R-:W-:-:S04]  /*3120*/  LEA.HI R5, R5, R2, RZ, 0x4 ;  /* 0x0000000205057211 */ /* 0x000fc800078f20ff */
[----:B------:R-:W-:-:S05]  /*3130*/  LOP3.LUT R5, R5, 0xfffffff0, RZ, 0xc0, !PT ;  /* 0xfffffff005057812 */ /* 0x000fca00078ec0ff */
[----:B------:R-:W-:Y:S01]  /*3140*/  IMAD.IADD R5, R2, 0x1, -R5 ;  /* 0x0000000102057824 */ /* 0x000fe200078e0a05 */
[----:B--2---:R-:W3:Y:S04]  /*3150*/  @P4 MUFU.RCP R0, R0 ;  /* 0x0000000000004308 */ /* 0x004ee80000001000 */
[----:B------:R-:W-:-:S04]  /*3160*/  SHF.R.S32.HI R2, RZ, 0x1f, R5 ;  /* 0x0000001fff027819 */ /* 0x000fc80000011405 */
[----:B------:R-:W-:-:S04]  /*3170*/  LEA.HI R2, R2, R5, RZ, 0x3 ;  /* 0x0000000502027211 */ /* 0x000fc800078f18ff */
[----:B------:R-:W-:Y:S01]  /*3180*/  LOP3.LUT R2, R2, 0xfffffff8, RZ, 0xc0, !PT ;  /* 0xfffffff802027812 */ /* 0x000fe200078ec0ff */
[----:B------:R-:W-:Y:S01]  /*3190*/  UIADD3 UR10, UR21, 0x20, URZ ;  /* 0x00000020150a7890 */ /* 0x000fe2000fffe03f */
[----:B------:R-:W-:-:S03]  /*31a0*/  IMAD R4, R199, 0x80, R190 ;  /* 0x00000080c7047824 */ /* 0x000fc600078e02be */
[----:B------:R-:W-:Y:S01]  /*31b0*/  IMAD.IADD R2, R5, 0x1, -R2 ;  /* 0x0000000105027824 */ /* 0x000fe200078e0a02 */
[----:B------:R-:W-:Y:S01]  /*31c0*/  UIADD3 UR9, UR22, UR10, URZ ;  /* 0x0000000a16097290 */ /* 0x000fe2000fffe03f */
[----:B------:R-:W-:Y:S01]  /*31d0*/  IADD3 R227, -R227, R191, -R4 ;  /* 0x000000bfe3e37210 */ /* 0x000fe20007ffe904 */
[----:B------:R-:W-:Y:S02]  /*31e0*/  VIADD R4, R181, 0x1000 ;  /* 0x00001000b5047836 */ /* 0x000fe40000000000 */
[C---:B------:R-:W-:Y:S02]  /*31f0*/  LOP3.LUT P0, RZ, R2.reuse, 0x2, RZ, 0xc0, !PT ;  /* 0x0000000202ff7812 */ /* 0x040fe4000780c0ff */
[----:B------:R-:W-:Y:S01]  /*3200*/  LOP3.LUT P3, RZ, R2, 0x4, RZ, 0xc0, !PT ;  /* 0x0000000402ff7812 */ /* 0x000fe2000786c0ff */
[----:B------:R-:W-:Y:S01]  /*3210*/  IMAD.MOV.U32 R2, RZ, RZ, 0x20 ;  /* 0x00000020ff027424 */ /* 0x000fe200078e00ff */
[----:B------:R-:W-:Y:S01]  /*3220*/  UIADD3 UR8, UR22, UR9, URZ ;  /* 0x0000000916087290 */ /* 0x000fe2000fffe03f */
[----:B------:R-:W-:-:S03]  /*3230*/  SEL R4, R4, R181, !P1 ;  /* 0x000000b504047207 */ /* 0x000fc60004800000 */
[----:B------:R-:W-:Y:S01]  /*3240*/  UIADD3 UR5, UR22, UR8, URZ ;  /* 0x0000000816057290 */ /* 0x000fe2000fffe03f */
[----:B------:R-:W-:Y:S01]  /*3250*/  SEL R2, R2, 0xffffffe0, !P0 ;  /* 0xffffffe002027807 */ /* 0x000fe20004000000 */
[----:B------:R-:W-:Y:S01]  /*3260*/  IMAD.IADD R227, R227, 0x1, R226 ;  /* 0x00000001e3e37824 */ /* 0x000fe200078e02e2 */
[----:B------:R-:W-:Y:S01]  /*3270*/  ISETP.GE.AND P2, PT, R17, R226, PT ;  /* 0x000000e21100720c */ /* 0x000fe20003f46270 */
[----:B------:R-:W-:Y:S01]  /*3280*/  UIADD3 UR4, UR22, UR5, URZ ;  /* 0x0000000516047290 */ /* 0x000fe2000fffe03f */
[----:B------:R-:W-:Y:S01]  /*3290*/  SEL R182, R182, 0xffffffc0, !P3 ;  /* 0xffffffc0b6b67807 */ /* 0x000fe20005800000 */
[----:B------:R-:W-:Y:S02]  /*32a0*/  UIMAD UR15, UR14, 0x30, URZ ;  /* 0x000000300e0f78a4 */ /* 0x000fe4000f8e023f */
[----:B------:R-:W-:Y:S01]  /*32b0*/  UIADD3 UR14, UR22, UR4, URZ ;  /* 0x00000004160e7290 */ /* 0x000fe2000fffe03f */
[----:B---3--:R-:W-:Y:S01]  /*32c0*/  @P4 FMUL.FTZ R218, R3, R0 ;  /* 0x0000000003da4220 */ /* 0x008fe20000410000 */
[----:B------:R-:W-:Y:S01]  /*32d0*/  VIADD R3, R192, 0x1000 ;  /* 0x00001000c0037836 */ /* 0x000fe20000000000 */
[----:B------:R-:W-:-:S04]  /*32e0*/  LEA R0, R180, UR6, 0x1 ;  /* 0x00000006b4007c11 */ /* 0x000fc8000f8e08ff */
[----:B------:R-:W-:Y:S01]  /*32f0*/  SEL R3, R3, R192, !P1 ;  /* 0x000000c003037207 */ /* 0x000fe20004800000 */
[----:B------:R-:W2:Y:S03]  /*3300*/  LDSM.16.M88.4 R140, [R0+0xa000] ;  /* 0x00a00000008c783b */ /* 0x000ea60000000200 */
[----:B------:R-:W-:Y:S01]  /*3310*/  LEA R172, R3, UR6, 0x1 ;  /* 0x0000000603ac7c11 */ /* 0x000fe2000f8e08ff */
[----:B------:R3:W4:Y:S01]  /*3320*/  LDSM.16.M88.4 R144, [R0+0xa800] ;  /* 0x00a800000090783b */ /* 0x0007220000000200 */
[----:B------:R-:W-:Y:S01]  /*3330*/  LEA R3, R4, UR6, 0x1 ;  /* 0x0000000604037c11 */ /* 0x000fe2000f8e08ff */
[----:B-1-3--:R-:W-:-:S07]  /*3340*/  IMAD.IADD R0, R177, 0x1, R2 ;  /* 0x00000001b1007824 */ /* 0x00afce00078e0202 */
.L_x_231:
[----:B------:R-:W0:Y:S01]  /*3350*/  LDGDEPBAR ;  /* 0x00000000000079af */ /* 0x000e220000000000 */
[----:B------:R-:W-:Y:S01]  /*3360*/  LEA R185, R180, UR6, 0x1 ;  /* 0x00000006b4b97c11 */ /* 0x000fe2000f8e08ff */
[----:B------:R-:W-:Y:S02]  /*3370*/  IMAD.IADD R183, R3, 0x1, R2 ;  /* 0x0000000103b77824 */ /* 0x000fe400078e0202 */
[----:B-----5:R-:W-:Y:S01]  /*3380*/  FMUL.FTZ R240, R221, 1.4426950216293334961 ;  /* 0x3fb8aa3bddf07820 */ /* 0x020fe20000410000 */
[--C-:B------:R-:W-:Y:S01]  /*3390*/  IMAD.IADD R184, R3, 0x1, R182.reuse ;  /* 0x0000000103b87824 */ /* 0x100fe200078e02b6 */
[----:B------:R-:W-:Y:S01]  /*33a0*/  FSETP.NEU.FTZ.AND P5, PT, R221, -INF , PT ;  /* 0xff800000dd00780b */ /* 0x000fe20003fbd000 */
[----:B------:R-:W-:Y:S02]  /*33b0*/  IMAD.IADD R182, R183, 0x1, R182 ;  /* 0x00000001b7b67824 */ /* 0x000fe400078e02b6 */
[----:B------:R-:W-:Y:S01]  /*33c0*/  FMUL.FTZ R244, R220, 1.4426950216293334961 ;  /* 0x3fb8aa3bdcf47820 */ /* 0x000fe20000410000 */
[----:B------:R-:W-:Y:S04]  /*33d0*/  DEPBAR.LE SB0, 0x0 ;  /* 0x000080000000791a */ /* 0x000fe80000000000 */
[----:B------:R-:W-:Y:S06]  /*33e0*/  BAR.SYNC.DEFER_BLOCKING 0x0 ;  /* 0x0000000000007b1d */ /* 0x000fec0000010000 */
[----:B------:R-:W-:Y:S08]  /*33f0*/  LDSM.16.M88.4 R100, [R3] ;  /* 0x000000000364783b */ /* 0x000ff00000000200 */
[----:B------:R-:W1:Y:S08]  /*3400*/  LDSM.16.M88.4 R104, [R185+0x6000] ;  /* 0x00600000b968783b */ /* 0x000e700000000200 */
[----:B------:R-:W3:Y:S08]  /*3410*/  LDSM.16.M88.4 R108, [R3+0x1000] ;  /* 0x00100000036c783b */ /* 0x000ef00000000200 */
[----:B------:R-:W2:Y:S08]  /*3420*/  LDSM.16.M88.4 R112, [R185+0x6800] ;  /* 0x00680000b970783b */ /* 0x000eb00000000200 */
[----:B------:R-:W-:Y:S08]  /*3430*/  LDSM.16.M88.4 R116, [R183] ;  /* 0x00000000b774783b */ /* 0x000ff00000000200 */
[----:B------:R-:W4:Y:S01]  /*3440*/  LDSM.16.M88.4 R120, [R179+-0x4000] ;  /* 0xffc00000b378783b */ /* 0x000f220000000200 */
[-C--:B-1----:R-:W-:Y:S07]  /*3450*/  HMMA.16816.F32.BF16 R4, R100, R104.reuse, RZ ;  /* 0x000000686404723c */ /* 0x082fee00000418ff */
[----:B------:R-:W1:Y:S01]  /*3460*/  LDSM.16.M88.4 R124, [R183+0x1000] ;  /* 0x00100000b77c783b */ /* 0x000e620000000200 */
[C---:B---3--:R-:W-:Y:S07]  /*3470*/  HMMA.16816.F32.BF16 R8, R108.reuse, R104, RZ ;  /* 0x000000686c08723c */ /* 0x048fee00000418ff */
[----:B------:R-:W3:Y:S01]  /*3480*/  LDSM.16.M88.4 R128, [R179+-0x3800] ;  /* 0xffc80000b380783b */ /* 0x000ee20000000200 */
[-C--:B------:R-:W-:Y:S07]  /*3490*/  HMMA.16816.F32.BF16 R12, R108, R106.reuse, RZ ;  /* 0x0000006a6c0c723c */ /* 0x080fee00000418ff */
[----:B------:R-:W-:Y:S01]  /*34a0*/  LDSM.16.M88.4 R132, [R184] ;  /* 0x00000000b884783b */ /* 0x000fe20000000200 */
[C---:B------:R-:W-:Y:S07]  /*34b0*/  HMMA.16816.F32.BF16 R16, R100.reuse, R106, RZ ;  /* 0x0000006a6410723c */ /* 0x040fee00000418ff */
[----:B------:R-:W3:Y:S01]  /*34c0*/  LDSM.16.M88.4 R136, [R178+-0x4000] ;  /* 0xffc00000b288783b */ /* 0x000ee20000000200 */
[-C--:B--2---:R-:W-:Y:S06]  /*34d0*/  HMMA.16816.F32.BF16 R20, R100, R112.reuse, RZ ;  /* 0x000000706414723c */ /* 0x084fec00000418ff */
[C---:B------:R-:W-:Y:S01]  /*34e0*/  HMMA.16816.F32.BF16 R24, R108.reuse, R112, RZ ;  /* 0x000000706c18723c */ /* 0x040fe200000418ff */
[----:B------:R-:W2:Y:S05]  /*34f0*/  LDSM.16.M88.4 R104, [R184+0x1000] ;  /* 0x00100000b868783b */ /* 0x000eaa0000000200 */
[-C--:B------:R-:W-:Y:S03]  /*3500*/  HMMA.16816.F32.BF16 R28, R108, R114.reuse, RZ ;  /* 0x000000726c1c723c */ /* 0x080fe600000418ff */
[----:B------:R-:W-:Y:S03]  /*3510*/  LDSM.16.M88.4 R108, [R182] ;  /* 0x00000000b66c783b */ /* 0x000fe60000000200 */
[----:B------:R-:W-:Y:S05]  /*3520*/  HMMA.16816.F32.BF16 R32, R100, R114, RZ ;  /* 0x000000726420723c */ /* 0x000fea00000418ff */
[----:B------:R-:W2:Y:S01]  /*3530*/  LDSM.16.M88.4 R100, [R178+-0x3800] ;  /* 0xffc80000b264783b */ /* 0x000ea20000000200 */
[-C--:B----4-:R-:W-:Y:S06]  /*3540*/  HMMA.16816.F32.BF16 R4, R116, R120.reuse, R4 ;  /* 0x000000787404723c */ /* 0x090fec0000041804 */
[C---:B-1----:R-:W-:Y:S01]  /*3550*/  HMMA.16816.F32.BF16 R8, R124.reuse, R120, R8 ;  /* 0x000000787c08723c */ /* 0x042fe20000041808 */
[----:B------:R-:W1:Y:S05]  /*3560*/  LDSM.16.M88.4 R112, [R176+-0x4000] ;  /* 0xffc00000b070783b */ /* 0x000e6a0000000200 */
[-C--:B------:R-:W-:Y:S06]  /*3570*/  HMMA.16816.F32.BF16 R12, R124, R122.reuse, R12 ;  /* 0x0000007a7c0c723c */ /* 0x080fec000004180c */
[C---:B------:R-:W-:Y:S01]  /*3580*/  HMMA.16816.F32.BF16 R16, R116.reuse, R122, R16 ;  /* 0x0000007a7410723c */ /* 0x040fe20000041810 */
[----:B------:R-:W4:Y:S05]  /*3590*/  LDSM.16.M88.4 R120, [R182+0x1000] ;  /* 0x00100000b678783b */ /* 0x000f2a0000000200 */
[-C--:B---3--:R-:W-:Y:S06]  /*35a0*/  HMMA.16816.F32.BF16 R20, R116, R128.reuse, R20 ;  /* 0x000000807414723c */ /* 0x088fec0000041814 */
[C---:B------:R-:W-:Y:S06]  /*35b0*/  HMMA.16816.F32.BF16 R24, R124.reuse, R128, R24 ;  /* 0x000000807c18723c */ /* 0x040fec0000041818 */
[-C--:B------:R-:W-:Y:S06]  /*35c0*/  HMMA.16816.F32.BF16 R28, R124, R130.reuse, R28 ;  /* 0x000000827c1c723c */ /* 0x080fec000004181c */
[----:B------:R-:W-:Y:S05]  /*35d0*/  HMMA.16816.F32.BF16 R32, R116, R130, R32 ;  /* 0x000000827420723c */ /* 0x000fea0000041820 */
[----:B------:R-:W-:Y:S01]  /*35e0*/  IMAD R125, R199, 0x80, R190 ;  /* 0x00000080c77d7824 */ /* 0x000fe200078e02be */
[-C--:B------:R-:W-:Y:S05]  /*35f0*/  HMMA.16816.F32.BF16 R4, R132, R136.reuse, R4 ;  /* 0x000000888404723c */ /* 0x080fea0000041804 */
[----:B------:R-:W-:Y:S01]  /*3600*/  IMAD R117, R224, 0x40, R227 ;  /* 0x00000040e0757824 */ /* 0x000fe200078e02e3 */
[C---:B--2---:R-:W-:Y:S05]  /*3610*/  HMMA.16816.F32.BF16 R8, R104.reuse, R136, R8 ;  /* 0x000000886808723c */ /* 0x044fea0000041808 */
[C---:B------:R-:W-:Y:S01]  /*3620*/  VIADD R236, R117.reuse, 0x7 ;  /* 0x0000000775ec7836 */ /* 0x040fe20000000000 */
[-C--:B------:R-:W-:Y:S04]  /*3630*/  HMMA.16816.F32.BF16 R12, R104, R138.reuse, R12 ;  /* 0x0000008a680c723c */ /* 0x080fe8000004180c */
[----:B------:R-:W-:Y:S01]  /*3640*/  ISETP.GE.AND P6, PT, R236, RZ, PT ;  /* 0x000000ffec00720c */ /* 0x000fe20003fc6270 */
[C---:B------:R-:W-:Y:S01]  /*3650*/  VIADD R238, R117.reuse, 0x8 ;  /* 0x0000000875ee7836 */ /* 0x040fe20000000000 */
[C---:B------:R-:W-:Y:S04]  /*3660*/  HMMA.16816.F32.BF16 R16, R132.reuse, R138, R16 ;  /* 0x0000008a8410723c */ /* 0x040fe80000041810 */
[----:B------:R-:W-:Y:S01]  /*3670*/  ISETP.GE.AND P0, PT, R238, RZ, PT ;  /* 0x000000ffee00720c */ /* 0x000fe20003f06270 */
[C---:B------:R-:W-:Y:S01]  /*3680*/  VIADD R250, R117.reuse, 0xffffffff ;  /* 0xffffffff75fa7836 */ /* 0x040fe20000000000 */
[-C--:B------:R-:W-:Y:S04]  /*3690*/  HMMA.16816.F32.BF16 R20, R132, R100.reuse, R20 ;  /* 0x000000648414723c */ /* 0x080fe80000041814 */
[----:B------:R-:W-:Y:S01]  /*36a0*/  ISETP.GE.AND P4, PT, R250, RZ, PT ;  /* 0x000000fffa00720c */ /* 0x000fe20003f86270 */
[C---:B------:R-:W-:Y:S01]  /*36b0*/  VIADD R246, R117.reuse, 0x1f ;  /* 0x0000001f75f67836 */ /* 0x040fe20000000000 */
[C---:B------:R-:W-:Y:S05]  /*36c0*/  HMMA.16816.F32.BF16 R24, R104.reuse, R100, R24 ;  /* 0x000000646818723c */ /* 0x040fea0000041818 */
[----:B------:R-:W-:Y:S01]  /*36d0*/  IADD3 R237, R117, 0x28, RZ ;  /* 0x0000002875ed7810 */ /* 0x000fe20007ffe0ff */
[-C--:B------:R-:W-:Y:S03]  /*36e0*/  HMMA.16816.F32.BF16 R28, R104, R102.reuse, R28 ;  /* 0x00000066681c723c */ /* 0x080fe6000004181c */
[----:B------:R-:W-:Y:S02]  /*36f0*/  ISETP.GE.AND P1, PT, R237, RZ, PT ;  /* 0x000000ffed00720c */ /* 0x000fe40003f26270 */
[----:B------:R-:W-:Y:S01]  /*3700*/  @!P6 IADD3 R236, -R117, -0x7, RZ ;  /* 0xfffffff975ece810 */ /* 0x000fe20007ffe1ff */
[----:B------:R-:W-:Y:S01]  /*3710*/  HMMA.16816.F32.BF16 R32, R132, R102, R32 ;  /* 0x000000668420723c */ /* 0x000fe20000041820 */
[----:B------:R-:W2:Y:S03]  /*3720*/  LDSM.16.M88.4 R100, [R176+-0x3800] ;  /* 0xffc80000b064783b */ /* 0x000ea60000000200 */
[----:B------:R-:W-:Y:S01]  /*3730*/  ISETP.GE.AND P6, PT, R246, RZ, PT ;  /* 0x000000fff600720c */ /* 0x000fe20003fc6270 */
[----:B------:R-:W-:Y:S01]  /*3740*/  @P2 VIADD R239, R125, 0x1 ;  /* 0x000000017def2836 */ /* 0x000fe20000000000 */
[-C--:B-1----:R-:W-:Y:S05]  /*3750*/  HMMA.16816.F32.BF16 R4, R108, R112.reuse, R4 ;  /* 0x000000706c04723c */ /* 0x082fea0000041804 */
[C---:B------:R-:W-:Y:S01]  /*3760*/  @!P0 IADD3 R238, -R117.reuse, -0x8, RZ ;  /* 0xfffffff875ee8810 */ /* 0x040fe20007ffe1ff */
[C---:B----4-:R-:W-:Y:S05]  /*3770*/  HMMA.16816.F32.BF16 R8, R120.reuse, R112, R8 ;  /* 0x000000707808723c */ /* 0x050fea0000041808 */
[----:B------:R-:W-:Y:S01]  /*3780*/  I2FP.F32.S32 R126, R236 ;  /* 0x000000ec007e7245 */ /* 0x000fe20000201400 */
[----:B------:R-:W-:Y:S01]  /*3790*/  FMUL.FTZ R236, R222, 1.4426950216293334961 ;  /* 0x3fb8aa3bdeec7820 */ /* 0x000fe20000410000 */
[----:B------:R-:W-:Y:S01]  /*37a0*/  I2FP.F32.S32 R127, R238 ;  /* 0x000000ee007f7245 */ /* 0x000fe20000201400 */
[C---:B------:R-:W-:Y:S01]  /*37b0*/  VIADD R245, R117.reuse, 0x20 ;  /* 0x0000002075f57836 */ /* 0x040fe20000000000 */
[-C--:B------:R-:W-:Y:S03]  /*37c0*/  HMMA.16816.F32.BF16 R12, R120, R114.reuse, R12 ;  /* 0x00000072780c723c */ /* 0x080fe6000004180c */
[----:B------:R-:W-:Y:S01]  /*37d0*/  FSEL R118, R240, RZ, P5 ;  /* 0x000000fff0767208 */ /* 0x000fe20002800000 */
[C---:B------:R-:W-:Y:S01]  /*37e0*/  VIADD R240, R117.reuse, 0x27 ;  /* 0x0000002775f07836 */ /* 0x040fe20000000000 */
[C---:B------:R-:W-:Y:S01]  /*37f0*/  @!P1 IADD3 R237, -R117.reuse, -0x28, RZ ;  /* 0xffffffd875ed9810 */ /* 0x040fe20007ffe1ff */
[C---:B------:R-:W-:Y:S01]  /*3800*/  VIADD R242, R117.reuse, 0x18 ;  /* 0x0000001875f27836 */ /* 0x040fe20000000000 */
[----:B------:R-:W-:Y:S01]  /*3810*/  @!P4 IADD3 R250, -R117, 0x1, RZ ;  /* 0x0000000175fac810 */ /* 0x000fe20007ffe1ff */
[C---:B------:R-:W-:Y:S04]  /*3820*/  HMMA.16816.F32.BF16 R16, R108.reuse, R114, R16 ;  /* 0x000000726c10723c */ /* 0x040fe80000041810 */
[----:B------:R-:W-:Y:S01]  /*3830*/  FFMA.FTZ R7, R126, -R218, R7 ;  /* 0x800000da7e077223 */ /* 0x000fe20000010007 */
[----:B------:R-:W-:Y:S01]  /*3840*/  @P2 ISETP.GE.AND P5, PT, R239, R226, PT ;  /* 0x000000e2ef00220c */ /* 0x000fe20003fa6270 */
[----:B------:R-:W-:Y:S01]  /*3850*/  FFMA.FTZ R6, R127, -R218, R6 ;  /* 0x800000da7f067223 */ /* 0x000fe20000010006 */
[----:B------:R-:W-:Y:S01]  /*3860*/  FSETP.NEU.FTZ.AND P1, PT, R222, -INF , PT ;  /* 0xff800000de00780b */ /* 0x000fe20003f3d000 */
[----:B------:R-:W-:Y:S01]  /*3870*/  FMUL.FTZ R239, R219, 1.4426950216293334961 ;  /* 0x3fb8aa3bdbef7820 */ /* 0x000fe20000410000 */
[----:B------:R-:W-:Y:S02]  /*3880*/  @P2 ISETP.GE.AND P4, PT, R125, R226, PT ;  /* 0x000000e27d00220c */ /* 0x000fe40003f86270 */
[----:B------:R-:W-:Y:S01]  /*3890*/  FSEL R119, R236, RZ, P1 ;  /* 0x000000ffec777208 */ /* 0x000fe20000800000 */
[----:B------:R-:W-:Y:S01]  /*38a0*/  VIADD R129, R117, 0xffffffef ;  /* 0xffffffef75817836 */ /* 0x000fe20000000000 */
[----:B------:R-:W-:Y:S01]  /*38b0*/  @P2 FSEL R7, R7, -INF , !P5 ;  /* 0xff80000007072808 */ /* 0x000fe20006800000 */
[----:B------:R-:W-:Y:S01]  /*38c0*/  VIADD R243, R117, 0x17 ;  /* 0x0000001775f37836 */ /* 0x000fe20000000000 */
[----:B------:R-:W-:Y:S01]  /*38d0*/  @P2 FSEL R6, R6, -INF , !P4 ;  /* 0xff80000006062808 */ /* 0x000fe20006000000 */
[-C--:B--2---:R-:W-:Y:S03]  /*38e0*/  HMMA.16816.F32.BF16 R20, R108, R100.reuse, R20 ;  /* 0x000000646c14723c */ /* 0x084fe60000041814 */
[----:B------:R-:W-:Y:S01]  /*38f0*/  FSETP.NEU.FTZ.AND P1, PT, R219, -INF , PT ;  /* 0xff800000db00780b */ /* 0x000fe20003f3d000 */
[--C-:B------:R-:W-:Y:S01]  /*3900*/  FFMA.FTZ R248, R7, UR24, -R119.reuse ;  /* 0x0000001807f87c23 */ /* 0x100fe20008010877 */
[----:B------:R-:W-:Y:S01]  /*3910*/  FFMA.FTZ R236, R6, UR24, -R119 ;  /* 0x0000001806ec7c23 */ /* 0x000fe20008010877 */
[C---:B------:R-:W-:Y:S01]  /*3920*/  @!P6 IADD3 R246, -R117.reuse, -0x1f, RZ ;  /* 0xffffffe175f6e810 */ /* 0x040fe20007ffe1ff */
[----:B------:R-:W-:Y:S01]  /*3930*/  VIADD R133, R117, 0x10 ;  /* 0x0000001075857836 */ /* 0x000fe20000000000 */
[----:B------:R-:W-:Y:S01]  /*3940*/  FSEL R6, R239, RZ, P1 ;  /* 0x000000ffef067208 */ /* 0x000fe20000800000 */
[C---:B------:R-:W-:Y:S01]  /*3950*/  HMMA.16816.F32.BF16 R24, R120.reuse, R100, R24 ;  /* 0x000000647818723c */ /* 0x040fe20000041818 */
[----:B------:R1:W-:Y:S03]  /*3960*/  MUFU.EX2 R239, R248 ;  /* 0x000000f800ef7308 */ /* 0x0003e60000000800 */
[----:B------:R-:W-:Y:S01]  /*3970*/  ISETP.GE.AND P6, PT, R240, RZ, PT ;  /* 0x000000fff000720c */ /* 0x000fe20003fc6270 */
[----:B------:R-:W-:Y:S01]  /*3980*/  VIADD R135, R117, 0xf ;  /* 0x0000000f75877836 */ /* 0x000fe20000000000 */
[----:B------:R-:W-:Y:S01]  /*3990*/  ISETP.GE.AND P0, PT, R245, RZ, PT ;  /* 0x000000fff500720c */ /* 0x000fe20003f06270 */
[-C--:B------:R-:W-:Y:S04]  /*39a0*/  HMMA.16816.F32.BF16 R28, R120, R102.reuse, R28 ;  /* 0x00000066781c723c */ /* 0x080fe8000004181c */
[----:B------:R-:W-:Y:S01]  /*39b0*/  MUFU.EX2 R236, R236 ;  /* 0x000000ec00ec7308 */ /* 0x000fe20000000800 */
[----:B------:R-:W-:Y:S02]  /*39c0*/  ISETP.GE.AND P1, PT, R242, RZ, PT ;  /* 0x000000fff200720c */ /* 0x000fe40003f26270 */
[----:B------:R-:W-:Y:S01]  /*39d0*/  I2FP.F32.S32 R250, R250 ;  /* 0x000000fa00fa7245 */ /* 0x000fe20000201400 */
[----:B------:R-:W-:Y:S04]  /*39e0*/  HMMA.16816.F32.BF16 R32, R108, R102, R32 ;  /* 0x000000666c20723c */ /* 0x000fe80000041820 */
[----:B------:R-:W-:Y:S01]  /*39f0*/  @!P6 IADD3 R240, -R117, -0x27, RZ ;  /* 0xffffffd975f0e810 */ /* 0x000fe20007ffe1ff */
[CC--:B------:R-:W-:Y:S01]  /*3a00*/  FFMA.FTZ R5, R250.reuse, -R218.reuse, R5 ;  /* 0x800000dafa057223 */ /* 0x0c0fe20000010005 */
[----:B------:R-:W-:Y:S01]  /*3a10*/  I2FP.F32.S32 R237, R237 ;  /* 0x000000ed00ed7245 */ /* 0x000fe20000201400 */
[----:B------:R-:W-:Y:S01]  /*3a20*/  FFMA.FTZ R19, R250, -R218, R19 ;  /* 0x800000dafa137223 */ /* 0x000fe20000010013 */
[----:B------:R-:W-:Y:S03]  /*3a30*/  ISETP.GE.AND P6, PT, R243, RZ, PT ;  /* 0x000000fff300720c */ /* 0x000fe60003fc6270 */
[----:B-1----:R-:W-:Y:S01]  /*3a40*/  I2FP.F32.S32 R248, R240 ;  /* 0x000000f000f87245 */ /* 0x002fe20000201400 */
[----:B------:R-:W-:Y:S01]  /*3a50*/  FFMA.FTZ R10, R237, -R218, R10 ;  /* 0x800000daed0a7223 */ /* 0x000fe2000001000a */
[----:B------:R-:W-:Y:S02]  /*3a60*/  I2FP.F32.S32 R246, R246 ;  /* 0x000000f600f67245 */ /* 0x000fe40000201400 */
[----:B------:R-:W-:Y:S01]  /*3a70*/  @P2 FSEL R5, R5, -INF , !P5 ;  /* 0xff80000005052808 */ /* 0x000fe20006800000 */
[-C--:B------:R-:W-:Y:S01]  /*3a80*/  FFMA.FTZ R11, R248, -R218.reuse, R11 ;  /* 0x800000daf80b7223 */ /* 0x080fe2000001000b */
[C---:B------:R-:W-:Y:S01]  /*3a90*/  @!P0 IADD3 R245, -R117.reuse, -0x20, RZ ;  /* 0xffffffe075f58810 */ /* 0x040fe20007ffe1ff */
[-C--:B------:R-:W-:Y:S01]  /*3aa0*/  FFMA.FTZ R9, R246, -R218.reuse, R9 ;  /* 0x800000daf6097223 */ /* 0x080fe20000010009 */
[----:B------:R-:W-:Y:S01]  /*3ab0*/  VIADD R248, R117, 0xfffffff8 ;  /* 0xfffffff875f87836 */ /* 0x000fe20000000000 */
[----:B------:R-:W-:Y:S01]  /*3ac0*/  IABS R247, R117 ;  /* 0x0000007500f77213 */ /* 0x000fe20000000000 */
[----:B------:R-:W-:Y:S01]  /*3ad0*/  FFMA.FTZ R237, R5, UR24, -R118 ;  /* 0x0000001805ed7c23 */ /* 0x000fe20008010876 */
[----:B------:R-:W-:Y:S01]  /*3ae0*/  FSETP.NEU.FTZ.AND P0, PT, R220, -INF , PT ;  /* 0xff800000dc00780b */ /* 0x000fe20003f1d000 */
[-C--:B------:R-:W-:Y:S01]  /*3af0*/  FFMA.FTZ R15, R246, -R218.reuse, R15 ;  /* 0x800000daf60f7223 */ /* 0x080fe2000001000f */
[----:B------:R-:W-:Y:S01]  /*3b00*/  @P2 FSEL R9, R9, -INF , !P5 ;  /* 0xff80000009092808 */ /* 0x000fe20006800000 */
[-C--:B------:R-:W-:Y:S01]  /*3b10*/  FFMA.FTZ R28, R127, -R218.reuse, R28 ;  /* 0x800000da7f1c7223 */ /* 0x080fe2000001001c */
[----:B------:R-:W-:Y:S01]  /*3b20*/  @P2 FSEL R11, R11, -INF , !P5 ;  /* 0xff8000000b0b2808 */ /* 0x000fe20006800000 */
[----:B------:R-:W-:Y:S01]  /*3b30*/  MUFU.EX2 R237, R237 ;  /* 0x000000ed00ed7308 */ /* 0x000fe20000000800 */
[----:B------:R-:W-:Y:S01]  /*3b40*/  FSEL R5, R244, RZ, P0 ;  /* 0x000000fff4057208 */ /* 0x000fe20000000000 */
[----:B------:R-:W-:Y:S01]  /*3b50*/  FFMA.FTZ R244, R9, UR24, -R6 ;  /* 0x0000001809f47c23 */ /* 0x000fe20008010806 */
[----:B------:R-:W-:Y:S01]  /*3b60*/  I2FP.F32.S32 R247, R247 ;  /* 0x000000f700f77245 */ /* 0x000fe20000201400 */
[-C--:B------:R-:W-:Y:S01]  /*3b70*/  FFMA.FTZ R29, R126, -R218.reuse, R29 ;  /* 0x800000da7e1d7223 */ /* 0x080fe2000001001d */
[----:B------:R-:W-:Y:S01]  /*3b80*/  I2FP.F32.S32 R245, R245 ;  /* 0x000000f500f57245 */ /* 0x000fe20000201400 */
[--C-:B------:R-:W-:Y:S01]  /*3b90*/  FFMA.FTZ R251, R11, UR24, -R5.reuse ;  /* 0x000000180bfb7c23 */ /* 0x100fe20008010805 */
[----:B------:R-:W-:Y:S03]  /*3ba0*/  @P2 FSEL R10, R10, -INF , !P4 ;  /* 0xff8000000a0a2808 */ /* 0x000fe60006000000 */
[----:B------:R-:W-:Y:S01]  /*3bb0*/  MUFU.EX2 R240, R244 ;  /* 0x000000f400f07308 */ /* 0x000fe20000000800 */
[----:B------:R-:W-:Y:S01]  /*3bc0*/  @P2 IADD3 R249, R125, 0x8, RZ ;  /* 0x000000087df92810 */ /* 0x000fe20007ffe0ff */
[-C--:B------:R-:W-:Y:S01]  /*3bd0*/  FFMA.FTZ R4, R247, -R218.reuse, R4 ;  /* 0x800000daf7047223 */ /* 0x080fe20000010004 */
[----:B------:R-:W-:Y:S01]  /*3be0*/  ISETP.GE.AND P5, PT, R248, RZ, PT ;  /* 0x000000fff800720c */ /* 0x000fe20003fa6270 */
[----:B------:R-:W-:Y:S01]  /*3bf0*/  FFMA.FTZ R8, R245, -R218, R8 ;  /* 0x800000daf5087223 */ /* 0x000fe20000010008 */
[----:B------:R-:W-:Y:S01]  /*3c00*/  @!P1 IADD3 R242, -R117, -0x18, RZ ;  /* 0xffffffe875f29810 */ /* 0x000fe20007ffe1ff */
[--C-:B------:R-:W-:Y:S01]  /*3c10*/  FFMA.FTZ R252, R10, UR24, -R5.reuse ;  /* 0x000000180afc7c23 */ /* 0x100fe20008010805 */
[----:B------:R-:W-:Y:S01]  /*3c20*/  @P2 ISETP.GE.AND P0, PT, R249, R226, PT ;  /* 0x000000e2f900220c */ /* 0x000fe20003f06270 */
[----:B------:R-:W-:Y:S01]  /*3c30*/  @P2 VIADD R249, R125, 0x9 ;  /* 0x000000097df92836 */ /* 0x000fe20000000000 */
[----:B------:R-:W-:Y:S01]  /*3c40*/  I2FP.F32.S32 R139, R242 ;  /* 0x000000f2008b7245 */ /* 0x000fe20000201400 */
[-C--:B------:R-:W-:Y:S01]  /*3c50*/  FFMA.FTZ R14, R245, -R218.reuse, R14 ;  /* 0x800000daf50e7223 */ /* 0x080fe2000001000e */
[----:B------:R1:W-:Y:S01]  /*3c60*/  MUFU.EX2 R242, R252 ;  /* 0x000000fc00f27308 */ /* 0x0003e20000000800 */
[----:B------:R-:W-:Y:S01]  /*3c70*/  @P2 FSEL R4, R4, -INF , !P4 ;  /* 0xff80000004042808 */ /* 0x000fe20006000000 */
[-C--:B------:R-:W-:Y:S01]  /*3c80*/  FFMA.FTZ R18, R247, -R218.reuse, R18 ;  /* 0x800000daf7127223 */ /* 0x080fe20000010012 */
[----:B------:R-:W-:Y:S01]  /*3c90*/  @P2 FSEL R8, R8, -INF , !P4 ;  /* 0xff80000008082808 */ /* 0x000fe20006000000 */
[----:B------:R-:W-:Y:S01]  /*3ca0*/  FFMA.FTZ R12, R139, -R218, R12 ;  /* 0x800000da8b0c7223 */ /* 0x000fe2000001000c */
[----:B------:R-:W-:Y:S01]  /*3cb0*/  @P2 ISETP.GE.AND P4, PT, R249, R226, PT ;  /* 0x000000e2f900220c */ /* 0x000fe20003f86270 */
[C---:B------:R-:W-:Y:S01]  /*3cc0*/  VIADD R249, R117.reuse, 0xfffffff7 ;  /* 0xfffffff775f97836 */ /* 0x040fe20000000000 */
[----:B------:R-:W-:Y:S01]  /*3cd0*/  @!P5 IADD3 R248, -R117, 0x8, RZ ;  /* 0x0000000875f8d810 */ /* 0x000fe20007ffe1ff */
[----:B------:R-:W-:Y:S01]  /*3ce0*/  FFMA.FTZ R26, R139, -R218, R26 ;  /* 0x800000da8b1a7223 */ /* 0x000fe2000001001a */
[----:B------:R-:W-:Y:S01]  /*3cf0*/  ISETP.GE.AND P5, PT, R129, RZ, PT ;  /* 0x000000ff8100720c */ /* 0x000fe20003fa6270 */
[----:B------:R-:W-:Y:S01]  /*3d00*/  FFMA.FTZ R238, R4, UR24, -R118 ;  /* 0x0000001804ee7c23 */ /* 0x000fe20008010876 */
[----:B------:R-:W-:Y:S01]  /*3d10*/  ISETP.GE.AND P1, PT, R249, RZ, PT ;  /* 0x000000fff900720c */ /* 0x000fe20003f26270 */
[----:B------:R-:W-:Y:S01]  /*3d20*/  FFMA.FTZ R241, R8, UR24, -R6 ;  /* 0x0000001808f17c23 */ /* 0x000fe20008010806 */
[----:B------:R-:W-:Y:S02]  /*3d30*/  @P2 FSEL R14, R14, -INF , !P0 ;  /* 0xff8000000e0e2808 */ /* 0x000fe40004000000 */
[----:B------:R-:W-:Y:S01]  /*3d40*/  I2FP.F32.S32 R131, R248 ;  /* 0x000000f800837245 */ /* 0x000fe20000201400 */
[----:B------:R-:W-:Y:S01]  /*3d50*/  MUFU.EX2 R238, R238 ;  /* 0x000000ee00ee7308 */ /* 0x000fe20000000800 */
[C---:B-1----:R-:W-:Y:S01]  /*3d60*/  VIADD R252, R117.reuse, 0xfffffff0 ;  /* 0xfffffff075fc7836 */ /* 0x042fe20000000000 */
[----:B------:R-:W-:Y:S01]  /*3d70*/  @!P6 IADD3 R243, -R117, -0x17, RZ ;  /* 0xffffffe975f3e810 */ /* 0x000fe20007ffe1ff */
[----:B------:R-:W-:Y:S01]  /*3d80*/  FFMA.FTZ R246, R14, UR24, -R5 ;  /* 0x000000180ef67c23 */ /* 0x000fe20008010805 */
[CC--:B------:R-:W-:Y:S01]  /*3d90*/  FFMA.FTZ R16, R131.reuse, -R218.reuse, R16 ;  /* 0x800000da83107223 */ /* 0x0c0fe20000010010 */
[----:B------:R-:W-:Y:S01]  /*3da0*/  @P2 FSEL R12, R12, -INF , !P0 ;  /* 0xff8000000c0c2808 */ /* 0x000fe20004000000 */
[-C--:B------:R-:W-:Y:S01]  /*3db0*/  FFMA.FTZ R22, R131, -R218.reuse, R22 ;  /* 0x800000da83167223 */ /* 0x080fe20000010016 */
[C---:B------:R-:W-:Y:S03]  /*3dc0*/  @!P5 IADD3 R129, -R117.reuse, 0x11, RZ ;  /* 0x000000117581d810 */ /* 0x040fe60007ffe1ff */
[----:B------:R-:W-:Y:S01]  /*3dd0*/  MUFU.EX2 R241, R241 ;  /* 0x000000f100f17308 */ /* 0x000fe20000000800 */
[----:B------:R-:W-:Y:S01]  /*3de0*/  @!P1 IADD3 R249, -R117, 0x9, RZ ;  /* 0x0000000975f99810 */ /* 0x000fe20007ffe1ff */
[----:B------:R-:W-:Y:S01]  /*3df0*/  FFMA.FTZ R244, R12, UR24, -R6 ;  /* 0x000000180cf47c23 */ /* 0x000fe20008010806 */
[----:B------:R-:W-:Y:S02]  /*3e00*/  ISETP.GE.AND P6, PT, R252, RZ, PT ;  /* 0x000000fffc00720c */ /* 0x000fe40003fc6270 */
[----:B------:R-:W-:Y:S02]  /*3e10*/  ISETP.GE.AND P5, PT, R133, RZ, PT ;  /* 0x000000ff8500720c */ /* 0x000fe40003fa6270 */
[----:B------:R-:W-:Y:S03]  /*3e20*/  I2FP.F32.S32 R14, R129 ;  /* 0x00000081000e7245 */ /* 0x000fe60000201400 */
[----:B------:R-:W-:Y:S01]  /*3e30*/  MUFU.EX2 R244, R244 ;  /* 0x000000f400f47308 */ /* 0x000fe20000000800 */
[----:B------:R-:W-:Y:S01]  /*3e40*/  @P2 VIADD R129, R125, 0x11 ;  /* 0x000000117d812836 */ /* 0x000fe20000000000 */
[----:B------:R-:W-:Y:S02]  /*3e50*/  I2FP.F32.S32 R10, R243 ;  /* 0x000000f3000a7245 */ /* 0x000fe40000201400 */
[----:B------:R-:W-:Y:S01]  /*3e60*/  I2FP.F32.S32 R134, R249 ;  /* 0x000000f900867245 */ /* 0x000fe20000201400 */
[-C--:B------:R-:W-:Y:S01]  /*3e70*/  FFMA.FTZ R21, R14, -R218.reuse, R21 ;  /* 0x800000da0e157223 */ /* 0x080fe20000010015 */
[----:B------:R-:W-:Y:S01]  /*3e80*/  @P2 FSEL R16, R16, -INF , !P0 ;  /* 0xff80000010102808 */ /* 0x000fe20004000000 */
[-C--:B------:R-:W-:Y:S03]  /*3e90*/  FFMA.FTZ R13, R10, -R218.reuse, R13 ;  /* 0x800000da0a0d7223 */ /* 0x080fe6000001000d */
[----:B------:R1:W-:Y:S01]  /*3ea0*/  MUFU.EX2 R243, R251 ;  /* 0x000000fb00f37308 */ /* 0x0003e20000000800 */
[----:B------:R-:W-:Y:S01]  /*3eb0*/  @P2 FSEL R18, R18, -INF , !P0 ;  /* 0xff80000012122808 */ /* 0x000fe20004000000 */
[C---:B------:R-:W-:Y:S01]  /*3ec0*/  FFMA.FTZ R17, R134.reuse, -R218, R17 ;  /* 0x800000da86117223 */ /* 0x040fe20000010011 */
[----:B------:R-:W-:Y:S01]  /*3ed0*/  @P2 ISETP.GE.AND P0, PT, R129, R226, PT ;  /* 0x000000e28100220c */ /* 0x000fe20003f06270 */
[-C--:B------:R-:W-:Y:S01]  /*3ee0*/  FFMA.FTZ R23, R134, -R218.reuse, R23 ;  /* 0x800000da86177223 */ /* 0x080fe20000010017 */
[----:B------:R-:W-:Y:S01]  /*3ef0*/  @P2 FSEL R13, R13, -INF , !P4 ;  /* 0xff8000000d0d2808 */ /* 0x000fe20006000000 */
[----:B------:R-:W-:Y:S01]  /*3f00*/  @P2 VIADD R249, R125, 0x10 ;  /* 0x000000107df92836 */ /* 0x000fe20000000000 */
[----:B------:R-:W-:Y:S01]  /*3f10*/  @P2 FSEL R21, R21, -INF , !P0 ;  /* 0xff80000015152808 */ /* 0x000fe20004000000 */
[----:B------:R-:W-:Y:S01]  /*3f20*/  FFMA.FTZ R27, R10, -R218, R27 ;  /* 0x800000da0a1b7223 */ /* 0x000fe2000001001b */
[----:B------:R-:W-:Y:S01]  /*3f30*/  @P2 FSEL R15, R15, -INF , !P4 ;  /* 0xff8000000f0f2808 */ /* 0x000fe20006000000 */
[--C-:B------:R-:W-:Y:S01]  /*3f40*/  FFMA.FTZ R248, R16, UR24, -R118.reuse ;  /* 0x0000001810f87c23 */ /* 0x100fe20008010876 */
[----:B------:R-:W-:Y:S01]  /*3f50*/  @P2 FSEL R17, R17, -INF , !P4 ;  /* 0xff80000011112808 */ /* 0x000fe20006000000 */
[--C-:B------:R-:W-:Y:S01]  /*3f60*/  FFMA.FTZ R131, R21, UR24, -R118.reuse ;  /* 0x0000001815837c23 */ /* 0x100fe20008010876 */
[----:B------:R-:W-:Y:S01]  /*3f70*/  @!P6 IADD3 R252, -R117, 0x10, RZ ;  /* 0x0000001075fce810 */ /* 0x000fe20007ffe1ff */
[----:B------:R-:W-:Y:S01]  /*3f80*/  FFMA.FTZ R250, R18, UR24, -R119 ;  /* 0x0000001812fa7c23 */ /* 0x000fe20008010877 */
[----:B------:R-:W-:Y:S01]  /*3f90*/  @P2 FSEL R19, R19, -INF , !P4 ;  /* 0xff80000013132808 */ /* 0x000fe20006000000 */
[----:B------:R-:W-:Y:S01]  /*3fa0*/  MUFU.EX2 R248, R248 ;  /* 0x000000f800f87308 */ /* 0x000fe20000000800 */
[----:B------:R-:W-:Y:S01]  /*3fb0*/  @!P5 IADD3 R133, -R117, -0x10, RZ ;  /* 0xfffffff07585d810 */ /* 0x000fe20007ffe1ff */
[----:B-1----:R-:W-:Y:S01]  /*3fc0*/  FFMA.FTZ R251, R17, UR24, -R118 ;  /* 0x0000001811fb7c23 */ /* 0x002fe20008010876 */
[----:B------:R-:W-:Y:S01]  /*3fd0*/  ISETP.GE.AND P4, PT, R135, RZ, PT ;  /* 0x000000ff8700720c */ /* 0x000fe20003f86270 */
[----:B------:R-:W-:Y:S01]  /*3fe0*/  FFMA.FTZ R245, R13, UR24, -R6 ;  /* 0x000000180df57c23 */ /* 0x000fe20008010806 */
[----:B------:R-:W-:Y:S01]  /*3ff0*/  IADD3 R184, P1, R211, R216, RZ ;  /* 0x000000d8d3b87210 */ /* 0x000fe20007f3e0ff */
[----:B------:R-:W-:Y:S01]  /*4000*/  FFMA.FTZ R247, R15, UR24, -R5 ;  /* 0x000000180ff77c23 */ /* 0x000fe20008010805 */
[----:B------:R-:W-:Y:S01]  /*4010*/  I2FP.F32.S32 R7, R252 ;  /* 0x000000fc00077245 */ /* 0x000fe20000201400 */
[--C-:B------:R-:W-:Y:S01]  /*4020*/  FFMA.FTZ R252, R19, UR24, -R119.reuse ;  /* 0x0000001813fc7c23 */ /* 0x100fe20008010877 */
[----:B------:R-:W-:Y:S01]  /*4030*/  I2FP.F32.S32 R21, R133 ;  /* 0x0000008500157245 */ /* 0x000fe20000201400 */
[----:B------:R-:W1:Y:S01]  /*4040*/  MUFU.EX2 R251, R251 ;  /* 0x000000fb00fb7308 */ /* 0x000e620000000800 */
[----:B------:R-:W-:Y:S01]  /*4050*/  @P2 FSEL R23, R23, -INF , !P0 ;  /* 0xff80000017172808 */ /* 0x000fe20004000000 */
[-C--:B------:R-:W-:Y:S01]  /*4060*/  FFMA.FTZ R20, R7, -R218.reuse, R20 ;  /* 0x800000da07147223 */ /* 0x080fe20000010014 */
[----:B------:R-:W-:Y:S01]  /*4070*/  IADD3.X R185, R210, R217, RZ, P1, !PT ;  /* 0x000000d9d2b97210 */ /* 0x000fe20000ffe4ff */
[----:B------:R-:W-:Y:S01]  /*4080*/  FFMA.FTZ R24, R21, -R218, R24 ;  /* 0x800000da15187223 */ /* 0x000fe20000010018 */
[----:B------:R-:W-:Y:S01]  /*4090*/  @P2 ISETP.GE.AND P1, PT, R249, R226, PT ;  /* 0x000000e2f900220c */ /* 0x000fe20003f26270 */
[--C-:B------:R-:W-:Y:S01]  /*40a0*/  FFMA.FTZ R134, R23, UR24, -R119.reuse ;  /* 0x0000001817867c23 */ /* 0x100fe20008010877 */
[C---:B------:R-:W-:Y:S01]  /*40b0*/  VIADD R23, R117.reuse, 0xffffffe8 ;  /* 0xffffffe875177836 */ /* 0x040fe20000000000 */
[----:B------:R-:W-:Y:S01]  /*40c0*/  @!P4 IADD3 R135, -R117, -0xf, RZ ;  /* 0xfffffff17587c810 */ /* 0x000fe20007ffe1ff */
[----:B------:R-:W2:Y:S01]  /*40d0*/  LDG.E R249, desc[UR16][R184.64] ;  /* 0x00000010b8f97981 */ /* 0x000ea2000c1e1900 */
[----:B------:R-:W-:Y:S01]  /*40e0*/  @P2 FSEL R22, R22, -INF , !P1 ;  /* 0xff80000016162808 */ /* 0x000fe20004800000 */
[-C--:B------:R-:W-:Y:S01]  /*40f0*/  FFMA.FTZ R34, R7, -R218.reuse, R34 ;  /* 0x800000da07227223 */ /* 0x080fe20000010022 */
[----:B------:R-:W-:Y:S01]  /*4100*/  @P2 FSEL R20, R20, -INF , !P1 ;  /* 0xff80000014142808 */ /* 0x000fe20004800000 */
[----:B------:R-:W3:Y:S01]  /*4110*/  LDG.E R129, desc[UR16][R184.64+0x20] ;  /* 0x00002010b8817981 */ /* 0x000ee2000c1e1900 */
[----:B------:R-:W-:Y:S01]  /*4120*/  @P2 FSEL R24, R24, -INF , !P1 ;  /* 0xff80000018182808 */ /* 0x000fe20004800000 */
[----:B------:R-:W-:Y:S01]  /*4130*/  FFMA.FTZ R138, R22, UR24, -R119 ;  /* 0x00000018168a7c23 */ /* 0x000fe20008010877 */
[----:B------:R-:W-:Y:S01]  /*4140*/  @P2 FSEL R26, R26, -INF , !P1 ;  /* 0xff8000001a1a2808 */ /* 0x000fe20004800000 */
[----:B------:R-:W5:Y:S01]  /*4150*/  LDG.E R137, desc[UR16][R184.64+0x80] ;  /* 0x00008010b8897981 */ /* 0x000f62000c1e1900 */
[----:B------:R-:W-:Y:S01]  /*4160*/  ISETP.GE.AND P1, PT, R23, RZ, PT ;  /* 0x000000ff1700720c */ /* 0x000fe20003f26270 */
[----:B------:R-:W-:Y:S01]  /*4170*/  MUFU.EX2 R250, R250 ;  /* 0x000000fa00fa7308 */ /* 0x000fe20000000800 */
[----:B------:R-:W-:Y:S01]  /*4180*/  I2FP.F32.S32 R22, R135 ;  /* 0x0000008700167245 */ /* 0x000fe20000201400 */
[----:B------:R-:W-:Y:S01]  /*4190*/  FFMA.FTZ R122, R26, UR24, -R5 ;  /* 0x000000181a7a7c23 */ /* 0x000fe20008010805 */
[----:B------:R-:W-:Y:S01]  /*41a0*/  @P2 IADD3 R26, R125, 0x18, RZ ;  /* 0x000000187d1a2810 */ /* 0x000fe20007ffe0ff */
[----:B------:R4:W5:Y:S01]  /*41b0*/  LDG.E R135, desc[UR16][R184.64+0xa0] ;  /* 0x0000a010b8877981 */ /* 0x000962000c1e1900 */
[----:B------:R-:W-:Y:S01]  /*41c0*/  @P2 FSEL R27, R27, -INF , !P0 ;  /* 0xff8000001b1b2808 */ /* 0x000fe20004000000 */
[-C--:B------:R-:W-:Y:S01]  /*41d0*/  FFMA.FTZ R25, R22, -R218.reuse, R25 ;  /* 0x800000da16197223 */ /* 0x080fe20000010019 */
[-C--:B------:R-:W-:Y:S03]  /*41e0*/  FFMA.FTZ R30, R21, -R218.reuse, R30 ;  /* 0x800000da151e7223 */ /* 0x080fe6000001001e */
[----:B------:R-:W4:Y:S01]  /*41f0*/  MUFU.EX2 R252, R252 ;  /* 0x000000fc00fc7308 */ /* 0x000f220000000800 */
[----:B------:R-:W-:Y:S01]  /*4200*/  FFMA.FTZ R35, R14, -R218, R35 ;  /* 0x800000da0e237223 */ /* 0x000fe20000010023 */
[----:B-1----:R-:W-:Y:S01]  /*4210*/  F2FP.BF16.F32.PACK_AB R21, R251, R248 ;  /* 0x000000f8fb15723e */ /* 0x002fe200000010ff */
[----:B------:R-:W-:Y:S01]  /*4220*/  FFMA.FTZ R130, R20, UR24, -R118 ;  /* 0x0000001814827c23 */ /* 0x000fe20008010876 */
[----:B------:R-:W-:Y:S01]  /*4230*/  @!P1 IADD3 R23, -R117, 0x18, RZ ;  /* 0x0000001875179810 */ /* 0x000fe20007ffe1ff */
[----:B------:R-:W-:Y:S01]  /*4240*/  FFMA.FTZ R27, R27, UR24, -R5 ;  /* 0x000000181b1b7c23 */ /* 0x000fe20008010805 */
[----:B------:R-:W-:Y:S01]  /*4250*/  @P2 FSEL R25, R25, -INF , !P0 ;  /* 0xff80000019192808 */ /* 0x000fe20004000000 */
[----:B------:R-:W-:Y:S01]  /*4260*/  FFMA.FTZ R31, R22, -R218, R31 ;  /* 0x800000da161f7223 */ /* 0x000fe2000001001f */
[-C--:B------:R-:W-:Y:S01]  /*4270*/  @P2 ISETP.GE.AND P0, PT, R26, R226.reuse, PT ;  /* 0x000000e21a00220c */ /* 0x080fe20003f06270 */
[----:B------:R-:W-:Y:S01]  /*4280*/  @P2 VIADD R26, R125, 0x19 ;  /* 0x000000197d1a2836 */ /* 0x000fe20000000000 */
[----:B------:R-:W-:Y:S01]  /*4290*/  I2FP.F32.S32 R23, R23 ;  /* 0x0000001700177245 */ /* 0x000fe20000201400 */
[----:B------:R-:W-:Y:S01]  /*42a0*/  FFMA.FTZ R139, R25, UR24, -R6 ;  /* 0x00000018198b7c23 */ /* 0x000fe20008010806 */
[----:B------:R-:W-:Y:S01]  /*42b0*/  @P2 FSEL R28, R28, -INF , !P0 ;  /* 0xff8000001c1c2808 */ /* 0x000fe20004000000 */
[----:B------:R-:W-:Y:S01]  /*42c0*/  VIADD R25, R117, 0xffffffe7 ;  /* 0xffffffe775197836 */ /* 0x000fe20000000000 */
[----:B------:R-:W-:Y:S01]  /*42d0*/  @P2 ISETP.GE.AND P1, PT, R26, R226, PT ;  /* 0x000000e21a00220c */ /* 0x000fe20003f26270 */
[----:B------:R-:W-:Y:S01]  /*42e0*/  FFMA.FTZ R32, R23, -R218, R32 ;  /* 0x800000da17207223 */ /* 0x000fe20000010020 */
[----:B------:R-:W-:Y:S01]  /*42f0*/  @P2 FSEL R34, R34, -INF , !P0 ;  /* 0xff80000022222808 */ /* 0x000fe20004000000 */
[----:B------:R-:W-:Y:S01]  /*4300*/  FFMA.FTZ R26, R28, UR24, -R6 ;  /* 0x000000181c1a7c23 */ /* 0x000fe20008010806 */
[----:B------:R-:W-:Y:S01]  /*4310*/  ISETP.GE.AND P4, PT, R25, RZ, PT ;  /* 0x000000ff1900720c */ /* 0x000fe20003f86270 */
[----:B------:R1:W-:Y:S01]  /*4320*/  MUFU.EX2 R133, R138 ;  /* 0x0000008a00857308 */ /* 0x0003e20000000800 */
[----:B------:R-:W-:Y:S02]  /*4330*/  @P2 FSEL R32, R32, -INF , !P0 ;  /* 0xff80000020202808 */ /* 0x000fe40004000000 */
[----:B------:R-:W-:Y:S02]  /*4340*/  @P2 FSEL R30, R30, -INF , !P0 ;  /* 0xff8000001e1e2808 */ /* 0x000fe40004000000 */
[----:B------:R-:W-:Y:S01]  /*4350*/  @P2 FSEL R35, R35, -INF , !P1 ;  /* 0xff80000023232808 */ /* 0x000fe20004800000 */
[----:B------:R-:W-:Y:S01]  /*4360*/  FFMA.FTZ R23, R32, UR24, -R118 ;  /* 0x0000001820177c23 */ /* 0x000fe20008010876 */
[----:B------:R-:W-:Y:S03]  /*4370*/  F2FP.BF16.F32.PACK_AB R22, R243, R242 ;  /* 0x000000f2f316723e */ /* 0x000fe600000010ff */
[----:B------:R4:W-:Y:S01]  /*4380*/  MUFU.EX2 R125, R26 ;  /* 0x0000001a007d7308 */ /* 0x0009e20000000800 */
[----:B------:R-:W-:Y:S02]  /*4390*/  @P2 FSEL R29, R29, -INF , !P1 ;  /* 0xff8000001d1d2808 */ /* 0x000fe40004800000 */
[----:B------:R-:W-:Y:S02]  /*43a0*/  @P2 FSEL R31, R31, -INF , !P1 ;  /* 0xff8000001f1f2808 */ /* 0x000fe40004800000 */
[----:B------:R-:W-:Y:S02]  /*43b0*/  @!P4 IADD3 R25, -R117, 0x19, RZ ;  /* 0x000000197519c810 */ /* 0x000fe40007ffe1ff */
[----:B------:R-:W-:Y:S03]  /*43c0*/  LEA R117, R181, UR6, 0x1 ;  /* 0x00000006b5757c11 */ /* 0x000fe6000f8e08ff */
[----:B------:R4:W-:Y:S01]  /*43d0*/  MUFU.EX2 R127, R23 ;  /* 0x00000017007f7308 */ /* 0x0009e20000000800 */
[----:B------:R-:W-:Y:S01]  /*43e0*/  I2FP.F32.S32 R25, R25 ;  /* 0x0000001900197245 */ /* 0x000fe20000201400 */
[--C-:B-1----:R-:W-:Y:S01]  /*43f0*/  FFMA.FTZ R138, R24, UR24, -R6.reuse ;  /* 0x00000018188a7c23 */ /* 0x102fe20008010806 */
[----:B------:R-:W-:Y:S01]  /*4400*/  FFMA.FTZ R6, R29, UR24, -R6 ;  /* 0x000000181d067c23 */ /* 0x000fe20008010806 */
[----:B------:R-:W-:Y:S01]  /*4410*/  IMAD.IADD R121, R2, 0x1, R117 ;  /* 0x0000000102797824 */ /* 0x000fe200078e0275 */
[----:B------:R-:W-:Y:S01]  /*4420*/  SEL R182, R212, 0xffffffc0, !P3 ;  /* 0xffffffc0d4b67807 */ /* 0x000fe20005800000 */
[----:B------:R-:W-:Y:S01]  /*4430*/  FFMA.FTZ R33, R25, -R218, R33 ;  /* 0x800000da19217223 */ /* 0x000fe20000010021 */
[----:B------:R-:W-:Y:S03]  /*4440*/  FFMA.FTZ R25, R30, UR24, -R5 ;  /* 0x000000181e197c23 */ /* 0x000fe60008010805 */
[----:B------:R-:W1:Y:S01]  /*4450*/  MUFU.EX2 R245, R245 ;  /* 0x000000f500f57308 */ /* 0x000e620000000800 */
[--C-:B----4-:R-:W-:Y:S01]  /*4460*/  FFMA.FTZ R26, R34, UR24, -R119.reuse ;  /* 0x00000018221a7c23 */ /* 0x110fe20008010877 */
[----:B------:R-:W-:Y:S01]  /*4470*/  F2FP.BF16.F32.PACK_AB R34, R239, R236 ;  /* 0x000000ecef22723e */ /* 0x000fe200000010ff */
[----:B------:R-:W-:Y:S01]  /*4480*/  FFMA.FTZ R119, R35, UR24, -R119 ;  /* 0x0000001823777c23 */ /* 0x000fe20008010877 */
[----:B------:R-:W-:Y:S01]  /*4490*/  @P2 FSEL R33, R33, -INF , !P1 ;  /* 0xff80000021212808 */ /* 0x000fe20004800000 */
[----:B------:R-:W-:Y:S01]  /*44a0*/  FFMA.FTZ R5, R31, UR24, -R5 ;  /* 0x000000181f057c23 */ /* 0x000fe20008010805 */
[----:B------:R-:W-:Y:S01]  /*44b0*/  IMAD.IADD R120, R182, 0x1, R117 ;  /* 0x00000001b6787824 */ /* 0x000fe200078e0275 */
[----:B------:R-:W-:Y:S03]  /*44c0*/  STS [R203+0xe400], R34 ;  /* 0x00e40022cb007388 */ /* 0x000fe60000000800 */
[----:B------:R4:W-:Y:S01]  /*44d0*/  MUFU.EX2 R185, R26 ;  /* 0x0000001a00b97308 */ /* 0x0009e20000000800 */
[----:B------:R-:W-:Y:S01]  /*44e0*/  F2FP.BF16.F32.PACK_AB R23, R237, R238 ;  /* 0x000000eeed17723e */ /* 0x000fe200000010ff */
[----:B------:R-:W-:Y:S01]  /*44f0*/  FFMA.FTZ R118, R33, UR24, -R118 ;  /* 0x0000001821767c23 */ /* 0x000fe20008010876 */
[----:B------:R-:W-:Y:S02]  /*4500*/  F2FP.BF16.F32.PACK_AB R33, R252, R250 ;  /* 0x000000fafc21723e */ /* 0x000fe400000010ff */
[----:B------:R-:W-:Y:S01]  /*4510*/  ISETP.GE.AND P6, PT, R224, 0x1, PT ;  /* 0x00000001e000780c */ /* 0x000fe20003fc6270 */
[----:B------:R4:W-:Y:S04]  /*4520*/  STS [R203+0xe000], R23 ;  /* 0x00e00017cb007388 */ /* 0x0009e80000000800 */
[----:B------:R-:W-:Y:S01]  /*4530*/  MUFU.EX2 R246, R246 ;  /* 0x000000f600f67308 */ /* 0x000fe20000000800 */
[----:B-1----:R-:W-:Y:S01]  /*4540*/  F2FP.BF16.F32.PACK_AB R31, R245, R244 ;  /* 0x000000f4f51f723e */ /* 0x002fe200000010ff */
[----:B------:R1:W-:Y:S04]  /*4550*/  STS [R208+0xe000], R21 ;  /* 0x00e00015d0007388 */ /* 0x0003e80000000800 */
[----:B------:R-:W-:Y:S04]  /*4560*/  STS [R208+0xe400], R33 ;  /* 0x00e40021d0007388 */ /* 0x000fe80000000800 */
[----:B------:R-:W1:Y:S01]  /*4570*/  MUFU.EX2 R247, R247 ;  /* 0x000000f700f77308 */ /* 0x000e620000000800 */
[----:B----4-:R-:W-:Y:S01]  /*4580*/  F2FP.BF16.F32.PACK_AB R26, R240, R241 ;  /* 0x000000f1f01a723e */ /* 0x010fe200000010ff */
[----:B------:R4:W-:Y:S04]  /*4590*/  STS [R203+0xf400], R22 ;  /* 0x00f40016cb007388 */ /* 0x0009e80000000800 */
[----:B------:R4:W-:Y:S04]  /*45a0*/  STS [R203+0xf000], R26 ;  /* 0x00f0001acb007388 */ /* 0x0009e80000000800 */
[----:B------:R-:W-:Y:S01]  /*45b0*/  MUFU.EX2 R130, R130 ;  /* 0x0000008200827308 */ /* 0x000fe20000000800 */
[----:B------:R-:W-:Y:S09]  /*45c0*/  STS [R208+0xf000], R31 ;  /* 0x00f0001fd0007388 */ /* 0x000ff20000000800 */
[----:B------:R-:W4:Y:S01]  /*45d0*/  MUFU.EX2 R131, R131 ;  /* 0x0000008300837308 */ /* 0x000f220000000800 */
[----:B-1----:R-:W-:Y:S05]  /*45e0*/  F2FP.BF16.F32.PACK_AB R29, R247, R246 ;  /* 0x000000f6f71d723e */ /* 0x002fea00000010ff */
[----:B------:R-:W-:Y:S04]  /*45f0*/  STS [R208+0xf400], R29 ;  /* 0x00f4001dd0007388 */ /* 0x000fe80000000800 */
[----:B------:R-:W1:Y:S10]  /*4600*/  MUFU.EX2 R134, R134 ;  /* 0x0000008600867308 */ /* 0x000e740000000800 */
[----:B------:R4:W-:Y:S10]  /*4610*/  MUFU.EX2 R123, R27 ;  /* 0x0000001b007b7308 */ /* 0x0009f40000000800 */
[----:B------:R1:W-:Y:S10]  /*4620*/  MUFU.EX2 R183, R25 ;  /* 0x0000001900b77308 */ /* 0x0003f40000000800 */
[----:B------:R-:W1:Y:S01]  /*4630*/  MUFU.EX2 R184, R118 ;  /* 0x0000007600b87308 */ /* 0x000e620000000800 */
[----:B----4-:R-:W-:Y:S05]  /*4640*/  F2FP.BF16.F32.PACK_AB R27, R131, R130 ;  /* 0x00000082831b723e */ /* 0x010fea00000010ff */
[----:B------:R-:W-:Y:S04]  /*4650*/  STS [R207+0xe000], R27 ;  /* 0x00e0001bcf007388 */ /* 0x000fe80000000800 */
[----:B------:R-:W4:Y:S01]  /*4660*/  MUFU.EX2 R132, R119 ;  /* 0x0000007700847308 */ /* 0x000f220000000800 */
[----:B-1----:R-:W-:Y:S05]  /*4670*/  F2FP.BF16.F32.PACK_AB R25, R134, R133 ;  /* 0x000000858619723e */ /* 0x002fea00000010ff */
[----:B------:R-:W-:Y:S04]  /*4680*/  STS [R207+0xe400], R25 ;  /* 0x00e40019cf007388 */ /* 0x000fe80000000800 */
[----:B------:R-:W-:Y:S01]  /*4690*/  MUFU.EX2 R138, R138 ;  /* 0x0000008a008a7308 */ /* 0x000fe20000000800 */
[----:B------:R-:W-:Y:S05]  /*46a0*/  F2FP.BF16.F32.PACK_AB R23, R184, R127 ;  /* 0x0000007fb817723e */ /* 0x000fea00000010ff */
[----:B------:R-:W-:Y:S04]  /*46b0*/  STS [R209+0xe000], R23 ;  /* 0x00e00017d1007388 */ /* 0x000fe80000000800 */
[----:B------:R-:W1:Y:S01]  /*46c0*/  MUFU.EX2 R139, R139 ;  /* 0x0000008b008b7308 */ /* 0x000e620000000800 */
[----:B----4-:R-:W-:Y:S05]  /*46d0*/  F2FP.BF16.F32.PACK_AB R21, R132, R185 ;  /* 0x000000b98415723e */ /* 0x010fea00000010ff */
[----:B------:R-:W-:Y:S04]  /*46e0*/  STS [R209+0xe400], R21 ;  /* 0x00e40015d1007388 */ /* 0x000fe80000000800 */
[----:B------:R-:W4:Y:S10]  /*46f0*/  MUFU.EX2 R122, R122 ;  /* 0x0000007a007a7308 */ /* 0x000f340000000800 */
[----:B------:R-:W4:Y:S01]  /*4700*/  MUFU.EX2 R126, R6 ;  /* 0x00000006007e7308 */ /* 0x000f220000000800 */
[----:B-1----:R-:W-:Y:S05]  /*4710*/  F2FP.BF16.F32.PACK_AB R34, R139, R138 ;  /* 0x0000008a8b22723e */ /* 0x002fea00000010ff */
[----:B------:R-:W-:Y:S04]  /*4720*/  STS [R207+0xf000], R34 ;  /* 0x00f00022cf007388 */ /* 0x000fe80000000800 */
[----:B------:R-:W1:Y:S01]  /*4730*/  MUFU.EX2 R128, R5 ;  /* 0x0000000500807308 */ /* 0x000e620000000800 */
[----:B----4-:R-:W-:Y:S05]  /*4740*/  F2FP.BF16.F32.PACK_AB R30, R123, R122 ;  /* 0x0000007a7b1e723e */ /* 0x010fea00000010ff */
[----:B------:R-:W-:Y:S01]  /*4750*/  STS [R207+0xf400], R30 ;  /* 0x00f4001ecf007388 */ /* 0x000fe20000000800 */
[----:B------:R-:W-:Y:S05]  /*4760*/  F2FP.BF16.F32.PACK_AB R22, R126, R125 ;  /* 0x0000007d7e16723e */ /* 0x000fea00000010ff */
[----:B------:R-:W-:Y:S01]  /*4770*/  STS [R209+0xf000], R22 ;  /* 0x00f00016d1007388 */ /* 0x000fe20000000800 */
[----:B-1----:R-:W-:Y:S05]  /*4780*/  F2FP.BF16.F32.PACK_AB R26, R128, R183 ;  /* 0x000000b7801a723e */ /* 0x002fea00000010ff */
[----:B------:R-:W-:Y:S04]  /*4790*/  STS [R209+0xf400], R26 ;  /* 0x00f4001ad1007388 */ /* 0x000fe80000000800 */
[----:B------:R-:W1:Y:S08]  /*47a0*/  LDSM.16.M88.4 R100, [R117+0x4000] ;  /* 0x004000007564783b */ /* 0x000e700000000200 */
[----:B------:R-:W4:Y:S08]  /*47b0*/  LDSM.16.M88.4 R104, [R117+0x5000] ;  /* 0x005000007568783b */ /* 0x000f300000000200 */
[----:B------:R-:W2:Y:S08]  /*47c0*/  LDSM.16.M88.4 R108, [R121+0x4000] ;  /* 0x00400000796c783b */ /* 0x000eb00000000200 */
[----:B------:R4:W3:Y:S08]  /*47d0*/  LDSM.16.M88.4 R112, [R121+0x5000] ;  /* 0x005000007970783b */ /* 0x0008f00000000200 */
[----:B------:R-:W-:Y:S01]  /*47e0*/  LDSM.16.M88.4 R116, [R120+0x5000] ;  /* 0x005000007874783b */ /* 0x000fe20000000200 */
[-C--:B-1----:R-:W-:Y:S03]  /*47f0*/  HMMA.16816.F32.BF16 R4, R100, R140.reuse, RZ ;  /* 0x0000008c6404723c */ /* 0x082fe600000418ff */
[----:B----4-:R-:W-:Y:S03]  /*4800*/  IMAD.IADD R121, R182, 0x1, R121 ;  /* 0x00000001b6797824 */ /* 0x010fe600078e0279 */
[C---:B------:R-:W-:Y:S06]  /*4810*/  HMMA.16816.F32.BF16 R8, R104.reuse, R140, RZ ;  /* 0x0000008c6808723c */ /* 0x040fec00000418ff */
[-C--:B------:R-:W-:Y:S06]  /*4820*/  HMMA.16816.F32.BF16 R12, R104, R142.reuse, RZ ;  /* 0x0000008e680c723c */ /* 0x080fec00000418ff */
[C---:B------:R-:W-:Y:S06]  /*4830*/  HMMA.16816.F32.BF16 R16, R100.reuse, R142, RZ ;  /* 0x0000008e6410723c */ /* 0x040fec00000418ff */
[-C--:B------:R-:W-:Y:S06]  /*4840*/  HMMA.16816.F32.BF16 R20, R100, R144.reuse, RZ ;  /* 0x000000906414723c */ /* 0x080fec00000418ff */
[C---:B------:R-:W-:Y:S06]  /*4850*/  HMMA.16816.F32.BF16 R24, R104.reuse, R144, RZ ;  /* 0x000000906818723c */ /* 0x040fec00000418ff */
[-C--:B------:R-:W-:Y:S01]  /*4860*/  HMMA.16816.F32.BF16 R28, R104, R146.reuse, RZ ;  /* 0x00000092681c723c */ /* 0x080fe200000418ff */
[----:B------:R-:W1:Y:S05]  /*4870*/  LDSM.16.M88.4 R104, [R120+0x4000] ;  /* 0x004000007868783b */ /* 0x000e6a0000000200 */
[----:B------:R-:W-:Y:S03]  /*4880*/  HMMA.16816.F32.BF16 R32, R100, R146, RZ ;  /* 0x000000926420723c */ /* 0x000fe600000418ff */
[----:B------:R-:W4:Y:S03]  /*4890*/  LDSM.16.M88.4 R100, [R121+0x4000] ;  /* 0x004000007964783b */ /* 0x000f260000000200 */
[-C--:B--2---:R-:W-:Y:S06]  /*48a0*/  HMMA.16816.F32.BF16 R4, R108, R148.reuse, R4 ;  /* 0x000000946c04723c */ /* 0x084fec0000041804 */
[C---:B---3--:R-:W-:Y:S06]  /*48b0*/  HMMA.16816.F32.BF16 R8, R112.reuse, R148, R8 ;  /* 0x000000947008723c */ /* 0x048fec0000041808 */
[-C--:B------:R-:W-:Y:S06]  /*48c0*/  HMMA.16816.F32.BF16 R12, R112, R150.reuse, R12 ;  /* 0x00000096700c723c */ /* 0x080fec000004180c */
[C---:B------:R-:W-:Y:S06]  /*48d0*/  HMMA.16816.F32.BF16 R16, R108.reuse, R150, R16 ;  /* 0x000000966c10723c */ /* 0x040fec0000041810 */
[-C--:B------:R-:W-:Y:S06]  /*48e0*/  HMMA.16816.F32.BF16 R20, R108, R152.reuse, R20 ;  /* 0x000000986c14723c */ /* 0x080fec0000041814 */
[C---:B------:R-:W-:Y:S06]  /*48f0*/  HMMA.16816.F32.BF16 R24, R112.reuse, R152, R24 ;  /* 0x000000987018723c */ /* 0x040fec0000041818 */
[-C--:B------:R-:W-:Y:S01]  /*4900*/  HMMA.16816.F32.BF16 R28, R112, R154.reuse, R28 ;  /* 0x0000009a701c723c */ /* 0x080fe2000004181c */
[----:B------:R-:W2:Y:S05]  /*4910*/  LDSM.16.M88.4 R112, [R121+0x5000] ;  /* 0x005000007970783b */ /* 0x000eaa0000000200 */
[----:B------:R-:W-:Y:S06]  /*4920*/  HMMA.16816.F32.BF16 R32, R108, R154, R32 ;  /* 0x0000009a6c20723c */ /* 0x000fec0000041820 */
[-C--:B-1----:R-:W-:Y:S06]  /*4930*/  HMMA.16816.F32.BF16 R4, R104, R156.reuse, R4 ;  /* 0x0000009c6804723c */ /* 0x082fec0000041804 */
[C---:B------:R-:W-:Y:S06]  /*4940*/  HMMA.16816.F32.BF16 R8, R116.reuse, R156, R8 ;  /* 0x0000009c7408723c */ /* 0x040fec0000041808 */
[-C--:B------:R-:W-:Y:S06]  /*4950*/  HMMA.16816.F32.BF16 R12, R116, R158.reuse, R12 ;  /* 0x0000009e740c723c */ /* 0x080fec000004180c */
[C---:B------:R-:W-:Y:S06]  /*4960*/  HMMA.16816.F32.BF16 R16, R104.reuse, R158, R16 ;  /* 0x0000009e6810723c */ /* 0x040fec0000041810 */
[-C--:B------:R-:W-:Y:S06]  /*4970*/  HMMA.16816.F32.BF16 R20, R104, R160.reuse, R20 ;  /* 0x000000a06814723c */ /* 0x080fec0000041814 */
[C---:B------:R-:W-:Y:S06]  /*4980*/  HMMA.16816.F32.BF16 R24, R116.reuse, R160, R24 ;  /* 0x000000a07418723c */ /* 0x040fec0000041818 */
[-C--:B------:R-:W-:Y:S06]  /*4990*/  HMMA.16816.F32.BF16 R28, R116, R162.reuse, R28 ;  /* 0x000000a2741c723c */ /* 0x080fec000004181c */
[----:B------:R-:W-:Y:S06]  /*49a0*/  HMMA.16816.F32.BF16 R32, R104, R162, R32 ;  /* 0x000000a26820723c */ /* 0x000fec0000041820 */
[-C--:B----4-:R-:W-:Y:S06]  /*49b0*/  HMMA.16816.F32.BF16 R4, R100, R164.reuse, R4 ;  /* 0x000000a46404723c */ /* 0x090fec0000041804 */
[C---:B--2---:R-:W-:Y:S06]  /*49c0*/  HMMA.16816.F32.BF16 R8, R112.reuse, R164, R8 ;  /* 0x000000a47008723c */ /* 0x044fec0000041808 */
        /* <DEDUP_REMOVED lines=17> */
[----:B------:R-:W-:Y:S01]  /*4ae0*/  F2FP.BF16.F32.PACK_AB R251, R251, R248 ;  /* 0x000000f8fbfb723e */ /* 0x000fe200000010ff */
[----:B------:R-:W-:Y:S01]  /*4af0*/  FMUL.FTZ R237, R130, R5 ;  /* 0x0000000582ed7220 */ /* 0x000fe20000410000 */
[----:B------:R-:W-:Y:S01]  /*4b00*/  FMUL.FTZ R130, R131, R21 ;  /* 0x0000001583827220 */ /* 0x000fe20000410000 */
[----:B------:R-:W-:Y:S03]  /*4b10*/  FADD.FTZ R21, -R129, R6 ;  /* 0x0000000681157221 */ /* 0x000fe60000010100 */
        /* <DEDUP_REMOVED lines=8> */
[C---:B------:R-:W-:Y:S01]  /*4ba0*/  FADD.FTZ R21, -R129.reuse, R18 ;  /* 0x0000001281157221 */ /* 0x040fe20000010100 */
[----:B------:R-:W-:Y:S01]  /*4bb0*/  FADD.FTZ R34, -R129, R34 ;  /* 0x0000002281227221 */ /* 0x000fe20000010100 */
[----:B------:R-:W-:Y:S01]  /*4bc0*/  F2FP.BF16.F32.PACK_AB R248, R249, R248 ;  /* 0x000000f8f9f8723e */ /* 0x000fe200000010ff */
[----:B------:R-:W-:Y:S01]  /*4bd0*/  FADD.FTZ R249, -R129, R23 ;  /* 0x0000001781f97221 */ /* 0x000fe20000010100 */
[----:B------:R-:W-:Y:S01]  /*4be0*/  F2FP.BF16.F32.PACK_AB R236, R239, R236 ;  /* 0x000000ecefec723e */ /* 0x000fe200000010ff */
[----:B------:R-:W-:Y:S01]  /*4bf0*/  FMUL.FTZ R239, R252, R33 ;  /* 0x00000021fcef7220 */ /* 0x000fe20000410000 */
[C---:B------:R-:W-:Y:S01]  /*4c00*/  FADD.FTZ R252, -R129.reuse, R22 ;  /* 0x0000001681fc7221 */ /* 0x040fe20000010100 */
[----:B------:R-:W-:Y:S01]  /*4c10*/  FADD.FTZ R35, -R129, R35 ;  /* 0x0000002381237221 */ /* 0x000fe20000010100 */
[----:B------:R-:W-:Y:S01]  /*4c20*/  F2FP.BF16.F32.PACK_AB R237, R130, R237 ;  /* 0x000000ed82ed723e */ /* 0x000fe200000010ff */
[----:B------:R-:W-:Y:S01]  /*4c30*/  FMUL.FTZ R250, R250, R21 ;  /* 0x00000015fafa7220 */ /* 0x000fe20000410000 */
[----:B------:R-:W-:Y:S01]  /*4c40*/  FMUL.FTZ R252, R133, R252 ;  /* 0x000000fc85fc7220 */ /* 0x000fe20000410000 */
[----:B------:R-:W-:Y:S01]  /*4c50*/  FMUL.FTZ R249, R134, R249 ;  /* 0x000000f986f97220 */ /* 0x000fe20000410000 */
[----:B------:R-:W-:Y:S01]  /*4c60*/  FMUL.FTZ R34, R185, R34 ;  /* 0x00000022b9227220 */ /* 0x000fe20000410000 */
[----:B------:R-:W-:Y:S01]  /*4c70*/  FMUL.FTZ R35, R132, R35 ;  /* 0x0000002384237220 */ /* 0x000fe20000410000 */
        /* <DEDUP_REMOVED lines=33> */
.L_x_229:
[C---:B-----5:R-:W-:Y:S01]  /*4e90*/  FADD.FTZ R5, -R137.reuse, R12 ;  /* 0x0000000c89057221 */ /* 0x060fe20000010100 */
[C---:B------:R-:W-:Y:S01]  /*4ea0*/  FADD.FTZ R4, -R137.reuse, R13 ;  /* 0x0000000d89047221 */ /* 0x040fe20000010100 */
[C---:B---3--:R-:W-:Y:S01]  /*4eb0*/  FADD.FTZ R6, -R137.reuse, R25 ;  /* 0x0000001989067221 */ /* 0x048fe20000010100 */
[----:B------:R-:W-:Y:S01]  /*4ec0*/  FADD.FTZ R7, -R137, R24 ;  /* 0x0000001889077221 */ /* 0x000fe20000010100 */
[----:B------:R-:W-:Y:S01]  /*4ed0*/  FMUL.FTZ R5, R244, R5 ;  /* 0x00000005f4057220 */ /* 0x000fe20000410000 */
[----:B------:R-:W-:Y:S01]  /*4ee0*/  FMUL.FTZ R4, R245, R4 ;  /* 0x00000004f5047220 */ /* 0x000fe20000410000 */
[----:B------:R-:W-:Y:S01]  /*4ef0*/  FMUL.FTZ R6, R139, R6 ;  /* 0x000000068b067220 */ /* 0x000fe20000410000 */
[----:B------:R-:W-:Y:S01]  /*4f00*/  FMUL.FTZ R7, R138, R7 ;  /* 0x000000078a077220 */ /* 0x000fe20000410000 */
[C---:B------:R-:W-:Y:S01]  /*4f10*/  FADD.FTZ R8, -R137.reuse, R8 ;  /* 0x0000000889087221 */ /* 0x040fe20000010100 */
[----:B------:R-:W-:Y:S01]  /*4f20*/  FADD.FTZ R9, -R137, R9 ;  /* 0x0000000989097221 */ /* 0x000fe20000010100 */
[----:B------:R-:W-:Y:S01]  /*4f30*/  F2FP.BF16.F32.PACK_AB R5, R4, R5 ;  /* 0x000000050405723e */ /* 0x000fe200000010ff */
[----:B------:R-:W-:Y:S01]  /*4f40*/  FADD.FTZ R4, -R135, R11 ;  /* 0x0000000b87047221 */ /* 0x000fe20000010100 */
[----:B------:R-:W-:Y:S01]  /*4f50*/  FMUL.FTZ R8, R241, R8 ;  /* 0x00000008f1087220 */ /* 0x000fe20000410000 */
[----:B------:R-:W-:Y:S01]  /*4f60*/  FMUL.FTZ R9, R240, R9 ;  /* 0x00000009f0097220 */ /* 0x000fe20000410000 */
[----:B------:R-:W-:Y:S01]  /*4f70*/  F2FP.BF16.F32.PACK_AB R24, R6, R7 ;  /* 0x000000070618723e */ /* 0x000fe200000010ff */
[C---:B------:R-:W-:Y:S01]  /*4f80*/  FADD.FTZ R7, -R135.reuse, R10 ;  /* 0x0000000a87077221 */ /* 0x040fe20000010100 */
[----:B------:R-:W-:Y:S01]  /*4f90*/  FADD.FTZ R6, -R135, R15 ;  /* 0x0000000f87067221 */ /* 0x000fe20000010100 */
[----:B------:R-:W-:Y:S01]  /*4fa0*/  FMUL.FTZ R4, R243, R4 ;  /* 0x00000004f3047220 */ /* 0x000fe20000410000 */
[----:B------:R-:W-:Y:S01]  /*4fb0*/  F2FP.BF16.F32.PACK_AB R8, R9, R8 ;  /* 0x000000080908723e */ /* 0x000fe200000010ff */
[----:B------:R-:W-:Y:S01]  /*4fc0*/  FADD.FTZ R9, -R135, R14 ;  /* 0x0000000e87097221 */ /* 0x000fe20000010100 */
[----:B------:R-:W-:Y:S01]  /*4fd0*/  FMUL.FTZ R7, R242, R7 ;  /* 0x00000007f2077220 */ /* 0x000fe20000410000 */
[----:B------:R-:W-:Y:S01]  /*4fe0*/  F2FP.BF16.F32.PACK_AB R239, R239, R250 ;  /* 0x000000faefef723e */ /* 0x000fe200000010ff */
[----:B------:R-:W-:Y:S01]  /*4ff0*/  STS [R203+0xa000], R238 ;  /* 0x00a000eecb007388 */ /* 0x000fe20000000800 */
[----:B------:R-:W-:Y:S01]  /*5000*/  FMUL.FTZ R6, R247, R6 ;  /* 0x00000006f7067220 */ /* 0x000fe20000410000 */
[----:B------:R-:W-:Y:S01]  /*5010*/  FMUL.FTZ R9, R246, R9 ;  /* 0x00000009f6097220 */ /* 0x000fe20000410000 */
[----:B------:R-:W-:Y:S01]  /*5020*/  F2FP.BF16.F32.PACK_AB R4, R4, R7 ;  /* 0x000000070404723e */ /* 0x000fe200000010ff */
[----:B------:R-:W-:Y:S01]  /*5030*/  STS [R203+0xa400], R236 ;  /* 0x00a400eccb007388 */ /* 0x000fe20000000800 */
[C---:B------:R-:W-:Y:S01]  /*5040*/  FADD.FTZ R29, -R137.reuse, R29 ;  /* 0x0000001d891d7221 */ /* 0x040fe20000010100 */
[----:B------:R-:W-:Y:S01]  /*5050*/  FADD.FTZ R28, -R137, R28 ;  /* 0x0000001c891c7221 */ /* 0x000fe20000010100 */
[----:B------:R-:W-:Y:S01]  /*5060*/  F2FP.BF16.F32.PACK_AB R9, R6, R9 ;  /* 0x000000090609723e */ /* 0x000fe200000010ff */
[----:B------:R-:W-:Y:S01]  /*5070*/  STS [R208+0xa000], R251 ;  /* 0x00a000fbd0007388 */ /* 0x000fe20000000800 */
[C---:B------:R-:W-:Y:S01]  /*5080*/  FADD.FTZ R11, -R135.reuse, R26 ;  /* 0x0000001a870b7221 */ /* 0x040fe20000010100 */
        /* <DEDUP_REMOVED lines=8> */
[C---:B------:R-:W-:Y:S01]  /*5110*/  FADD.FTZ R30, -R135.reuse, R30 ;  /* 0x0000001e871e7221 */ /* 0x040fe20000010100 */
[----:B------:R-:W-:Y:S01]  /*5120*/  FADD.FTZ R31, -R135, R31 ;  /* 0x0000001f871f7221 */ /* 0x000fe20000010100 */
[----:B------:R-:W-:Y:S01]  /*5130*/  STS [R203+0xb400], R4 ;  /* 0x00b40004cb007388 */ /* 0x000fe20000000800 */
[----:B------:R-:W-:Y:S01]  /*5140*/  F2FP.BF16.F32.PACK_AB R34, R35, R34 ;  /* 0x000000222322723e */ /* 0x000fe200000010ff */
[----:B------:R-:W-:Y:S01]  /*5150*/  FMUL.FTZ R30, R183, R30 ;  /* 0x0000001eb71e7220 */ /* 0x000fe20000410000 */
[----:B------:R-:W-:Y:S01]  /*5160*/  F2FP.BF16.F32.PACK_AB R102, R29, R28 ;  /* 0x0000001c1d66723e */ /* 0x000fe200000010ff */
[----:B------:R-:W-:Y:S01]  /*5170*/  STS [R208+0xb000], R5 ;  /* 0x00b00005d0007388 */ /* 0x000fe20000000800 */
[----:B------:R-:W-:Y:S01]  /*5180*/  FMUL.FTZ R31, R128, R31 ;  /* 0x0000001f801f7220 */ /* 0x000fe20000410000 */
[----:B------:R-:W-:Y:S02]  /*5190*/  F2FP.BF16.F32.PACK_AB R28, R10, R11 ;  /* 0x0000000b0a1c723e */ /* 0x000fe400000010ff */
[----:B------:R-:W-:Y:S01]  /*51a0*/  STS [R208+0xb400], R9 ;  /* 0x00b40009d0007388 */ /* 0x000fe20000000800 */
[C---:B------:R-:W-:Y:S02]  /*51b0*/  IADD3 R100, R174.reuse, 0x40, RZ ;  /* 0x00000040ae647810 */ /* 0x040fe40007ffe0ff */
[----:B------:R-:W-:Y:S01]  /*51c0*/  F2FP.BF16.F32.PACK_AB R104, R31, R30 ;  /* 0x0000001e1f68723e */ /* 0x000fe200000010ff */
[----:B------:R-:W-:Y:S01]  /*51d0*/  STS [R207+0xa000], R237 ;  /* 0x00a000edcf007388 */ /* 0x000fe20000000800 */
[----:B------:R-:W-:Y:S02]  /*51e0*/  @P3 IADD3 R100, R174, -0x40, RZ ;  /* 0xffffffc0ae643810 */ /* 0x000fe40007ffe0ff */
[----:B------:R-:W-:Y:S01]  /*51f0*/  LEA R115, R194, UR6, 0x1 ;  /* 0x00000006c2737c11 */ /* 0x000fe2000f8e08ff */
        /* <DEDUP_REMOVED lines=80> */
.L_x_230:
[----:B------:R-:W-:Y:S01]  /*5700*/  LDSM.16.M88.4 R20, [R177] ;  /* 0x00000000b114783b */ /* 0x000fe20000000200 */
[--C-:B------:R-:W-:Y:S02]  /*5710*/  IMAD.IADD R112, R173, 0x1, R182.reuse ;  /* 0x00000001ad707824 */ /* 0x100fe400078e02b6 */
[----:B------:R-:W-:Y:S01]  /*5720*/  IMAD.IADD R114, R177, 0x1, R182 ;  /* 0x00000001b1727824 */ /* 0x000fe200078e02b6 */
[----:B------:R-:W2:Y:S01]  /*5730*/  LDSM.16.MT88.4 R8, [R174+0x2000] ;  /* 0x00200000ae08783b */ /* 0x000ea20000004200 */
[C---:B------:R-:W-:Y:S03]  /*5740*/  IMAD.IADD R113, R182.reuse, 0x1, R0 ;  /* 0x00000001b6717824 */ /* 0x040fe600078e0200 */
        /* <DEDUP_REMOVED lines=63> */
[----:B------:R-:W-:Y:S01]  /*5b40*/  @P6 IMAD.X R31, R214, 0x1, R195, P1 ;  /* 0x00000001d61f6824 */ /* 0x000fe200008e06c3 */
[----:B------:R-:W-:Y:S01]  /*5b50*/  HMMA.16816.F32.BF16 R16, R32, R26, R16 ;  /* 0x0000001a2010723c */ /* 0x000fe20000041810 */
[----:B------:R-:W-:Y:S03]  /*5b60*/  IMAD.U32 R25, RZ, RZ, UR22 ;  /* 0x00000016ff197e24 */ /* 0x000fe6000f8e00ff */
[----:B------:R-:W5:Y:S01]  /*5b70*/  @P6 LDG.E R221, desc[UR16][R30.64] ;  /* 0x000000101edd6981 */ /* 0x000f62000c1e1900 */
[----:B------:R-:W-:Y:S01]  /*5b80*/  LEA.HI.X.SX32 R235, R101, R235, 0x2, P0 ;  /* 0x000000eb65eb7211 */ /* 0x000fe200000f16ff */
[----:B------:R-:W-:Y:S01]  /*5b90*/  IMAD.U32 R101, RZ, RZ, UR20 ;  /* 0x00000014ff657e24 */ /* 0x000fe2000f8e00ff */
[-C--:B------:R-:W-:Y:S01]  /*5ba0*/  LEA R100, P4, R25, R234.reuse, 0x2 ;  /* 0x000000ea19647211 */ /* 0x080fe200078810ff */
[----:B------:R-:W5:Y:S03]  /*5bb0*/  @P6 LDG.E R222, desc[UR16][R30.64+0x20] ;  /* 0x000020101ede6981 */ /* 0x000f66000c1e1900 */
[-C--:B------:R-:W-:Y:S01]  /*5bc0*/  LEA R24, P0, R101, R234.reuse, 0x2 ;  /* 0x000000ea65187211 */ /* 0x080fe200078010ff */
[----:B------:R-:W5:Y:S01]  /*5bd0*/  @P6 LDG.E R219, desc[UR16][R30.64+0x80] ;  /* 0x000080101edb6981 */ /* 0x000f62000c1e1900 */
[-C--:B------:R-:W-:Y:S01]  /*5be0*/  LEA R28, P1, R103, R234.reuse, 0x2 ;  /* 0x000000ea671c7211 */ /* 0x080fe200078210ff */
[----:B------:R-:W-:Y:S01]  /*5bf0*/  IMAD.U32 R25, RZ, RZ, UR20 ;  /* 0x00000014ff197e24 */ /* 0x000fe2000f8e00ff */
[-C--:B------:R-:W-:Y:S01]  /*5c00*/  LEA.HI.X.SX32 R101, R105, R235.reuse, 0x2, P4 ;  /* 0x000000eb69657211 */ /* 0x080fe200020f16ff */
[----:B------:R1:W5:Y:S01]  /*5c10*/  @P6 LDG.E R220, desc[UR16][R30.64+0xa0] ;  /* 0x0000a0101edc6981 */ /* 0x000362000c1e1900 */
[-C--:B------:R-:W-:Y:S01]  /*5c20*/  LEA.HI.X.SX32 R29, R29, R235.reuse, 0x2, P1 ;  /* 0x000000eb1d1d7211 */ /* 0x080fe200008f16ff */
[----:B------:R-:W-:Y:S01]  /*5c30*/  IMAD.U32 R27, RZ, RZ, UR19 ;  /* 0x00000013ff1b7e24 */ /* 0x000fe2000f8e00ff */
[-C--:B------:R-:W-:Y:S01]  /*5c40*/  LEA.HI.X.SX32 R25, R25, R235.reuse, 0x2, P0 ;  /* 0x000000eb19197211 */ /* 0x080fe200000f16ff */
[----:B------:R-:W-:Y:S01]  /*5c50*/  REDG.E.ADD.F32.FTZ.RN.STRONG.GPU desc[UR16][R234.64], R4 ;  /* 0x00000004ea0079a6 */ /* 0x000fe2000c10f390 */
[----:B------:R-:W-:Y:S02]  /*5c60*/  IMAD.U32 R33, RZ, RZ, UR15 ;  /* 0x0000000fff217e24 */ /* 0x000fe4000f8e00ff */
[----:B------:R-:W-:Y:S01]  /*5c70*/  IMAD.U32 R103, RZ, RZ, UR18 ;  /* 0x00000012ff677e24 */ /* 0x000fe2000f8e00ff */
[----:B------:R2:W-:Y:S01]  /*5c80*/  REDG.E.ADD.F32.FTZ.RN.STRONG.GPU desc[UR16][R100.64], R5 ;  /* 0x00000005640079a6 */ /* 0x0005e2000c10f390 */
[----:B------:R-:W-:Y:S01]  /*5c90*/  IMAD.U32 R105, RZ, RZ, UR19 ;  /* 0x00000013ff697e24 */ /* 0x000fe2000f8e00ff */
[-C--:B------:R-:W-:Y:S01]  /*5ca0*/  LEA R32, P0, R27, R234.reuse, 0x2 ;  /* 0x000000ea1b207211 */ /* 0x080fe200078010ff */
[----:B------:R-:W-:Y:S01]  /*5cb0*/  IMAD.U32 R35, RZ, RZ, UR18 ;  /* 0x00000012ff237e24 */ /* 0x000fe2000f8e00ff */
[----:B------:R3:W-:Y:S01]  /*5cc0*/  REDG.E.ADD.F32.FTZ.RN.STRONG.GPU desc[UR16][R28.64], R6 ;  /* 0x000000061c0079a6 */ /* 0x0007e2000c10f390 */
[-C--:B------:R-:W-:Y:S01]  /*5cd0*/  LEA R108, P4, R103, R234.reuse, 0x2 ;  /* 0x000000ea676c7211 */ /* 0x080fe200078810ff */
[----:B------:R-:W-:Y:S01]  /*5ce0*/  IMAD.U32 R103, RZ, RZ, UR9 ;  /* 0x00000009ff677e24 */ /* 0x000fe2000f8e00ff */
[----:B------:R-:W-:Y:S01]  /*5cf0*/  MOV R27, UR15 ;  /* 0x0000000f001b7c02 */ /* 0x000fe20008000f00 */
[----:B------:R4:W-:Y:S01]  /*5d00*/  REDG.E.ADD.F32.FTZ.RN.STRONG.GPU desc[UR16][R24.64], R7 ;  /* 0x00000007180079a6 */ /* 0x0009e2000c10f390 */
[-C--:B------:R-:W-:Y:S01]  /*5d10*/  LEA.HI.X.SX32 R109, R35, R235.reuse, 0x2, P4 ;  /* 0x000000eb236d7211 */ /* 0x080fe200020f16ff */
[----:B------:R-:W-:Y:S02]  /*5d20*/  IMAD.U32 R35, RZ, RZ, UR8 ;  /* 0x00000008ff237e24 */ /* 0x000fe4000f8e00ff */
[----:B-1----:R-:W-:Y:S02]  /*5d30*/  IMAD.U32 R31, RZ, RZ, UR25 ;  /* 0x00000019ff1f7e24 */ /* 0x002fe4000f8e00ff */
[----:B--2---:R-:W-:Y:S01]  /*5d40*/  IMAD.U32 R5, RZ, RZ, UR25 ;  /* 0x00000019ff057e24 */ /* 0x004fe2000f8e00ff */
[-C--:B---3--:R-:W-:Y:S02]  /*5d50*/  LEA R28, P1, R33, R234.reuse, 0x2 ;  /* 0x000000ea211c7211 */ /* 0x088fe400078210ff */
[-C--:B------:R-:W-:Y:S01]  /*5d60*/  LEA.HI.X.SX32 R33, R105, R235.reuse, 0x2, P0 ;  /* 0x000000eb69217211 */ /* 0x080fe200000f16ff */
[----:B------:R-:W-:Y:S01]  /*5d70*/  IMAD.U32 R105, RZ, RZ, UR9 ;  /* 0x00000009ff697e24 */ /* 0x000fe2000f8e00ff */
[-C--:B------:R-:W-:Y:S01]  /*5d80*/  LEA.HI.X.SX32 R29, R27, R235.reuse, 0x2, P1 ;  /* 0x000000eb1b1d7211 */ /* 0x080fe200008f16ff */
[----:B------:R-:W-:Y:S01]  /*5d90*/  IMAD.U32 R27, RZ, RZ, UR4 ;  /* 0x00000004ff1b7e24 */ /* 0x000fe2000f8e00ff */
[-C--:B------:R-:W-:Y:S01]  /*5da0*/  LEA R6, P0, R31, R234.reuse, 0x2 ;  /* 0x000000ea1f067211 */ /* 0x080fe200078010ff */
[----:B------:R1:W-:Y:S01]  /*5db0*/  REDG.E.ADD.F32.FTZ.RN.STRONG.GPU desc[UR16][R32.64], R8 ;  /* 0x00000008200079a6 */ /* 0x0003e2000c10f390 */
[----:B------:R-:W-:Y:S02]  /*5dc0*/  IMAD.U32 R31, RZ, RZ, UR5 ;  /* 0x00000005ff1f7e24 */ /* 0x000fe4000f8e00ff */
[-C--:B----4-:R-:W-:Y:S01]  /*5dd0*/  LEA.HI.X.SX32 R7, R5, R235.reuse, 0x2, P0 ;  /* 0x000000eb05077211 */ /* 0x090fe200000f16ff */
[----:B------:R2:W-:Y:S01]  /*5de0*/  REDG.E.ADD.F32.FTZ.RN.STRONG.GPU desc[UR16][R108.64], R9 ;  /* 0x000000096c0079a6 */ /* 0x0005e2000c10f390 */
[----:B------:R-:W-:Y:S01]  /*5df0*/  IMAD.U32 R5, RZ, RZ, UR10 ;  /* 0x0000000aff057e24 */ /* 0x000fe2000f8e00ff */
[-C--:B------:R-:W-:Y:S01]  /*5e00*/  LEA R102, P4, R31, R234.reuse, 0x2 ;  /* 0x000000ea1f667211 */ /* 0x080fe200078810ff */
[----:B------:R-:W-:Y:S01]  /*5e10*/  IMAD.U32 R25, RZ, RZ, UR14 ;  /* 0x0000000eff197e24 */ /* 0x000fe2000f8e00ff */
[----:B------:R3:W-:Y:S01]  /*5e20*/  REDG.E.ADD.F32.FTZ.RN.STRONG.GPU desc[UR16][R28.64], R10 ;  /* 0x0000000a1c0079a6 */ /* 0x0007e2000c10f390 */
[-C--:B------:R-:W-:Y:S02]  /*5e30*/  LEA R34, P0, R105, R234.reuse, 0x2 ;  /* 0x000000ea69227211 */ /* 0x080fe400078010ff */
[-C--:B------:R-:W-:Y:S01]  /*5e40*/  LEA R30, P1, R5, R234.reuse, 0x2 ;  /* 0x000000ea051e7211 */ /* 0x080fe200078210ff */
[----:B------:R4:W-:Y:S03]  /*5e50*/  REDG.E.ADD.F32.FTZ.RN.STRONG.GPU desc[UR16][R6.64], R11 ;  /* 0x0000000b060079a6 */ /* 0x0009e6000c10f390 */
[-C--:B------:R-:W-:Y:S01]  /*5e60*/  LEA.HI.X.SX32 R31, R107, R235.reuse, 0x2, P1 ;  /* 0x000000eb6b1f7211 */ /* 0x080fe200008f16ff */
[----:B------:R-:W-:Y:S01]  /*5e70*/  REDG.E.ADD.F32.FTZ.RN.STRONG.GPU desc[UR16][R234.64+0x80], R12 ;  /* 0x0000800cea0079a6 */ /* 0x000fe2000c10f390 */
[-C--:B------:R-:W-:Y:S03]  /*5e80*/  LEA R106, P1, R27, R234.reuse, 0x2 ;  /* 0x000000ea1b6a7211 */ /* 0x080fe600078210ff */
[----:B------:R-:W-:Y:S04]  /*5e90*/  REDG.E.ADD.F32.FTZ.RN.STRONG.GPU desc[UR16][R100.64+0x80], R13 ;  /* 0x0000800d640079a6 */ /* 0x000fe8000c10f390 */
[----:B------:R-:W-:Y:S01]  /*5ea0*/  REDG.E.ADD.F32.FTZ.RN.STRONG.GPU desc[UR16][R30.64], R14 ;  /* 0x0000000e1e0079a6 */ /* 0x000fe2000c10f390 */
[-C--:B-1----:R-:W-:Y:S02]  /*5eb0*/  LEA R32, P5, R35, R234.reuse, 0x2 ;  /* 0x000000ea23207211 */ /* 0x082fe400078a10ff */
[-C--:B------:R-:W-:Y:S02]  /*5ec0*/  LEA.HI.X.SX32 R35, R103, R235.reuse, 0x2, P0 ;  /* 0x000000eb67237211 */ /* 0x080fe400000f16ff */
[----:B------:R-:W-:Y:S01]  /*5ed0*/  MOV R33, UR8 ;  /* 0x0000000800217c02 */ /* 0x000fe20008000f00 */
[----:B--2---:R-:W-:Y:S01]  /*5ee0*/  IMAD.U32 R9, RZ, RZ, UR4 ;  /* 0x00000004ff097e24 */ /* 0x004fe2000f8e00ff */
[----:B------:R-:W-:Y:S01]  /*5ef0*/  LEA R108, P0, R25, R234, 0x2 ;  /* 0x000000ea196c7211 */ /* 0x000fe200078010ff */
[----:B------:R-:W-:Y:S01]  /*5f00*/  REDG.E.ADD.F32.FTZ.RN.STRONG.GPU desc[UR16][R34.64], R15 ;  /* 0x0000000f220079a6 */ /* 0x000fe2000c10f390 */
[----:B---3--:R-:W-:Y:S01]  /*5f10*/  IMAD.U32 R29, RZ, RZ, UR5 ;  /* 0x00000005ff1d7e24 */ /* 0x008fe2000f8e00ff */
[-C--:B------:R-:W-:Y:S02]  /*5f20*/  LEA.HI.X.SX32 R33, R33, R235.reuse, 0x2, P5 ;  /* 0x000000eb21217211 */ /* 0x080fe400028f16ff */
[-C--:B------:R-:W-:Y:S01]  /*5f30*/  LEA.HI.X.SX32 R107, R9, R235.reuse, 0x2, P1 ;  /* 0x000000eb096b7211 */ /* 0x080fe200008f16ff */
[----:B----4-:R-:W-:Y:S01]  /*5f40*/  IMAD.U32 R7, RZ, RZ, UR14 ;  /* 0x0000000eff077e24 */ /* 0x010fe2000f8e00ff */
[-C--:B------:R-:W-:Y:S01]  /*5f50*/  LEA.HI.X.SX32 R103, R29, R235.reuse, 0x2, P4 ;  /* 0x000000eb1d677211 */ /* 0x080fe200020f16ff */
[----:B------:R-:W-:Y:S01]  /*5f60*/  REDG.E.ADD.F32.FTZ.RN.STRONG.GPU desc[UR16][R32.64], R16 ;  /* 0x00000010200079a6 */ /* 0x000fe2000c10f390 */
[----:B------:R-:W-:Y:S02]  /*5f70*/  ISETP.GT.AND P5, PT, R224, RZ, PT ;  /* 0x000000ffe000720c */ /* 0x000fe40003fa4270 */
[----:B------:R-:W-:Y:S01]  /*5f80*/  LEA.HI.X.SX32 R109, R7, R235, 0x2, P0 ;  /* 0x000000eb076d7211 */ /* 0x000fe200000f16ff */
        /* <DEDUP_REMOVED lines=9> */
[----:B------:R-:W2:Y:S04]  /*6020*/  LDSM.16.MT88.4 R24, [R104] ;  /* 0x000000006818783b */ /* 0x000ea80000004200 */
[----:B------:R-:W-:Y:S04]  /*6030*/  LDSM.16.MT88.4 R28, [R175+0xa800] ;  /* 0x00a80000af1c783b */ /* 0x000fe80000004200 */
[----:B------:R-:W3:Y:S04]  /*6040*/  LDSM.16.MT88.4 R12, [R172+0x800] ;  /* 0x00080000ac0c783b */ /* 0x000ee80000004200 */
[----:B------:R-:W4:Y:S04]  /*6050*/  LDSM.16.MT88.4 R32, [R175+0xc800] ;  /* 0x00c80000af20783b */ /* 0x000f280000004200 */
[----:B------:R-:W4:Y:S04]  /*6060*/  LDSM.16.MT88.4 R100, [R104+0x800] ;  /* 0x000800006864783b */ /* 0x000f280000004200 */
[----:B------:R-:W-:Y:S01]  /*6070*/  LDSM.16.MT88.4 R16, [R172+0x1000] ;  /* 0x00100000ac10783b */ /* 0x000fe20000004200 */
[-C--:B-1----:R-:W-:Y:S06]  /*6080*/  HMMA.16816.F32.BF16 R68, R4, R8.reuse, R68 ;  /* 0x000000080444723c */ /* 0x082fec0000041844 */
[C---:B------:R-:W-:Y:S06]  /*6090*/  HMMA.16816.F32.BF16 R72, R20.reuse, R8, R72 ;  /* 0x000000081448723c */ /* 0x040fec0000041848 */
[-C--:B------:R-:W-:Y:S06]  /*60a0*/  HMMA.16816.F32.BF16 R76, R20, R10.reuse, R76 ;  /* 0x0000000a144c723c */ /* 0x080fec000004184c */
[C---:B------:R-:W-:Y:S01]  /*60b0*/  HMMA.16816.F32.BF16 R80, R4.reuse, R10, R80 ;  /* 0x0000000a0450723c */ /* 0x040fe20000041850 */
[----:B------:R-:W1:Y:S05]  /*60c0*/  LDSM.16.MT88.4 R8, [R175+0xb000] ;  /* 0x00b00000af08783b */ /* 0x000e6a0000004200 */
[-C--:B--2---:R-:W-:Y:S06]  /*60d0*/  HMMA.16816.F32.BF16 R84, R4, R24.reuse, R84 ;  /* 0x000000180454723c */ /* 0x084fec0000041854 */
[C---:B------:R-:W-:Y:S06]  /*60e0*/  HMMA.16816.F32.BF16 R88, R20.reuse, R24, R88 ;  /* 0x000000181458723c */ /* 0x040fec0000041858 */
[-C--:B------:R-:W-:Y:S01]  /*60f0*/  HMMA.16816.F32.BF16 R92, R20, R26.reuse, R92 ;  /* 0x0000001a145c723c */ /* 0x080fe2000004185c */
[----:B------:R-:W2:Y:S05]  /*6100*/  LDSM.16.MT88.4 R20, [R175+0xd000] ;  /* 0x00d00000af14783b */ /* 0x000eaa0000004200 */
[----:B------:R-:W-:Y:S01]  /*6110*/  HMMA.16816.F32.BF16 R96, R4, R26, R96 ;  /* 0x0000001a0460723c */ /* 0x000fe20000041860 */
[----:B------:R-:W2:Y:S04]  /*6120*/  LDSM.16.MT88.4 R4, [R104+0x1000] ;  /* 0x001000006804783b */ /* 0x000ea80000004200 */
[----:B------:R-:W-:Y:S01]  /*6130*/  LDSM.16.MT88.4 R24, [R172+0x1800] ;  /* 0x00180000ac18783b */ /* 0x000fe20000004200 */
        /* <DEDUP_REMOVED lines=12> */
[C---:B--2---:R-:W-:Y:S06]  /*6200*/  HMMA.16816.F32.BF16 R72, R20.reuse, R16, R72 ;  /* 0x000000101448723c */ /* 0x044fec0000041848 */
        /* <DEDUP_REMOVED lines=109> */
[C---:B--2---:R-:W-:Y:S01]  /*68e0*/  @P0 IMAD R24, R0.reuse, R3, RZ ;  /* 0x0000000300180224 */ /* 0x044fe200078e02ff */
[----:B------:R-:W-:Y:S01]  /*68f0*/  SHF.R.S32.HI R9, RZ, 0x1f, R197 ;  /* 0x0000001fff097819 */ /* 0x000fe200000114c5 */
[----:B------:R1:W-:Y:S01]  /*6900*/  STS [R213+0x2000], R92 ;  /* 0x0020005cd5007388 */ /* 0x0003e20000000800 */
[----:B------:R-:W-:-:S03]  /*6910*/  @P0 IMAD.WIDE.U32 R26, R0, R2, RZ ;  /* 0x00000002001a0225 */ /* 0x000fc600078e00ff */
[----:B------:R1:W-:Y:S01]  /*6920*/  STS [R213+0x2400], R94 ;  /* 0x0024005ed5007388 */ /* 0x0003e20000000800 */
[C---:B---3--:R-:W-:Y:S01]  /*6930*/  @P0 IMAD R0, R228.reuse, R5, RZ ;  /* 0x00000005e4000224 */ /* 0x048fe200078e02ff */
[----:B------:R-:W-:Y:S01]  /*6940*/  @P0 IADD3 R24, R27, R24, RZ ;  /* 0x000000181b180210 */ /* 0x000fe20007ffe0ff */
[----:B------:R-:W-:Y:S01]  /*6950*/  @P0 IMAD.WIDE.U32 R30, R228, R4, RZ ;  /* 0x00000004e41e0225 */ /* 0x000fe200078e00ff */
[----:B------:R1:W-:Y:S04]  /*6960*/  STS [R202+0x4000], R37 ;  /* 0x00400025ca007388 */ /* 0x0003e80000000800 */
        /* <DEDUP_REMOVED lines=28> */
.L_x_232:
        /* <DEDUP_REMOVED lines=12> */
.L_x_233:
[----:B------:R-:W-:Y:S01]  /*6bf0*/  BAR.SYNC.DEFER_BLOCKING 0x0 ;  /* 0x0000000000007b1d */ /* 0x000fe20000010000 */
[--C-:B------:R-:W-:Y:S01]  /*6c00*/  SHF.R.S32.HI R35, RZ, 0x1f, R188.reuse ;  /* 0x0000001fff237819 */ /* 0x100fe200000114bc */
[----:B------:R-:W-:Y:S01]  /*6c10*/  IMAD.MOV.U32 R34, RZ, RZ, R188 ;  /* 0x000000ffff227224 */ /* 0x000fe200078e00bc */
[----:B------:R-:W-:Y:S01]  /*6c20*/  SHF.R.S32.HI R29, RZ, 0x1f, R28 ;  /* 0x0000001fff1d7819 */ /* 0x000fe2000001141c */
[----:B------:R-:W-:Y:S01]  /*6c30*/  IMAD R226, R199, -0x80, R226 ;  /* 0xffffff80c7e27824 */ /* 0x000fe200078e02e2 */
[----:B------:R-:W-:Y:S01]  /*6c40*/  IADD3 R25, R187, 0x40, RZ ;  /* 0x00000040bb197810 */ /* 0x000fe20007ffe0ff */
[-C--:B------:R-:W-:Y:S01]  /*6c50*/  IMAD.WIDE.U32 R32, R28, R2.reuse, R34 ;  /* 0x000000021c207225 */ /* 0x080fe200078e0022 */
[----:B------:R-:W-:Y:S01]  /*6c60*/  ULDC UR4, c[0x0][0x2d0] ;  /* 0x0000b40000047ab9 */ /* 0x000fe20000000800 */
[----:B------:R-:W-:Y:S01]  /*6c70*/  SHF.R.S32.HI R6, RZ, 0x1f, R200 ;  /* 0x0000001fff067819 */ /* 0x000fe200000114c8 */
[----:B------:R-:W-:Y:S01]  /*6c80*/  BSSY B0, `(.L_x_234) ;  /* 0x0000022000007945 */ /* 0x000fe20003800000 */
[----:B------:R-:W-:Y:S01]  /*6c90*/  IMAD R7, R29, R2, RZ ;  /* 0x000000021d077224 */ /* 0x000fe200078e02ff */
[----:B------:R-:W-:Y:S01]  /*6ca0*/  IADD3 R36, P0, R26, R32, RZ ;  /* 0x000000201a247210 */ /* 0x000fe20007f1e0ff */
[----:B------:R-:W-:Y:S01]  /*6cb0*/  VIADD R27, R187, 0x20 ;  /* 0x00000020bb1b7836 */ /* 0x000fe20000000000 */
[----:B------:R-:W-:Y:S01]  /*6cc0*/  ISETP.GE.AND P4, PT, R188, UR4, PT ;  /* 0x00000004bc007c0c */ /* 0x000fe2000bf86270 */
[----:B------:R-:W-:Y:S01]  /*6cd0*/  IMAD R7, R28, R3, R7 ;  /* 0x000000031c077224 */ /* 0x000fe200078e0207 */
[----:B------:R-:W-:-:S02]  /*6ce0*/  ULDC.64 UR4, c[0x0][0x468] ;  /* 0x00011a0000047ab9 */ /* 0x000fc40000000a00 */
[-C--:B------:R-:W-:Y:S01]  /*6cf0*/  ISETP.GE.OR P3, PT, R27, R226.reuse, P4 ;  /* 0x000000e21b00720c */ /* 0x080fe20002766670 */
[----:B------:R-:W-:Y:S01]  /*6d00*/  IMAD R31, R6, UR4, RZ ;  /* 0x00000004061f7c24 */ /* 0x000fe2000f8e02ff */
[----:B-1----:R-:W-:Y:S01]  /*6d10*/  IADD3.X R37, R24, R33, R7, P0, !PT ;  /* 0x0000002118257210 */ /* 0x002fe200007fe407 */
[----:B------:R-:W-:Y:S01]  /*6d20*/  VIADD R7, R187, 0x60 ;  /* 0x00000060bb077836 */ /* 0x000fe20000000000 */
[-C--:B------:R-:W-:Y:S01]  /*6d30*/  ISETP.GE.OR P2, PT, R25, R226.reuse, P4 ;  /* 0x000000e21900720c */ /* 0x080fe20002746670 */
[C---:B------:R-:W-:Y:S01]  /*6d40*/  IMAD R31, R200.reuse, UR5, R31 ;  /* 0x00000005c81f7c24 */ /* 0x040fe2000f8e021f */
[----:B------:R1:W2:Y:S02]  /*6d50*/  LDS.128 R20, [R115+0x7000] ;  /* 0x0070000073147984 */ /* 0x0002a40000000c00 */
[-C--:B------:R-:W-:Y:S01]  /*6d60*/  ISETP.GE.OR P1, PT, R7, R226.reuse, P4 ;  /* 0x000000e20700720c */ /* 0x080fe20002726670 */
[----:B------:R-:W-:Y:S01]  /*6d70*/  IMAD.WIDE.U32 R36, R200, UR4, R36 ;  /* 0x00000004c8247c25 */ /* 0x000fe2000f8e0024 */
[----:B------:R-:W-:Y:S01]  /*6d80*/  ISETP.GE.OR P4, PT, R187, R226, P4 ;  /* 0x000000e2bb00720c */ /* 0x000fe20002786670 */
[----:B------:R1:W3:Y:S01]  /*6d90*/  LDS.128 R16, [R115+0xb000] ;  /* 0x00b0000073107984 */ /* 0x0002e20000000c00 */
[----:B------:R-:W-:-:S02]  /*6da0*/  SHF.R.S32.HI R7, RZ, 0x1f, R187 ;  /* 0x0000001fff077819 */ /* 0x000fc400000114bb */
[----:B------:R-:W-:Y:S01]  /*6db0*/  IADD3 R31, R37, R31, RZ ;  /* 0x0000001f251f7210 */ /* 0x000fe20007ffe0ff */
[----:B------:R1:W4:Y:S04]  /*6dc0*/  LDS.128 R12, [R115+0xc000] ;  /* 0x00c00000730c7984 */ /* 0x0003280000000c00 */
[----:B------:R1:W1:Y:S04]  /*6dd0*/  LDS.128 R8, [R115+0xd000] ;  /* 0x00d0000073087984 */ /* 0x0002680000000c00 */
        /* <DEDUP_REMOVED lines=12> */
.L_x_235:
[----:B------:R-:W-:Y:S05]  /*6ea0*/  BSYNC B0 ;  /* 0x0000000000007941 */ /* 0x000fea0003800000 */
.L_x_234:
        /* <DEDUP_REMOVED lines=13> */
[----:B------:R2:W-:Y:S02]  /*6f80*/  STG.E.128 desc[UR16][R24.64], R20 ;  /* 0x0000001418007986 */ /* 0x0005e4000c101d10 */
.L_x_237:
[----:B------:R-:W-:Y:S05]  /*6f90*/  BSYNC B0 ;  /* 0x0000000000007941 */ /* 0x000fea0003800000 */
.L_x_236:
        /* <DEDUP_REMOVED lines=15> */
.L_x_239:
[----:B------:R-:W-:Y:S05]  /*7090*/  BSYNC B0 ;  /* 0x0000000000007941 */ /* 0x000fea0003800000 */
.L_x_238:
        /* <DEDUP_REMOVED lines=15> */
.L_x_241:
[----:B------:R-:W-:Y:S05]  /*7190*/  BSYNC B0 ;  /* 0x0000000000007941 */ /* 0x000fea0003800000 */
.L_x_240:
        /* <DEDUP_REMOVED lines=21> */
[----:B-1----:R1:W-:Y:S02]  /*72f0*/  STG.E.128 desc[UR16][R28.64], R20 ;  /* 0x000000141c007986 */ /* 0x0023e4000c101d10 */
.L_x_243:
[----:B------:R-:W-:Y:S05]  /*7300*/  BSYNC B0 ;  /* 0x0000000000007941 */ /* 0x000fea0003800000 */
.L_x_242:
        /* <DEDUP_REMOVED lines=13> */
.L_x_245:
[----:B------:R-:W-:Y:S05]  /*73e0*/  BSYNC B0 ;  /* 0x0000000000007941 */ /* 0x000fea0003800000 */
.L_x_244:
[----:B------:R-:W-:Y:S04]  /*73f0*/  BSSY B0, `(.L_x_246) ;  /* 0x000000d000007945 */ /* 0x000fe80003800000 */
[----:B------:R-:W-:Y:S05]  /*7400*/  @P2 BRA `(.L_x_247) ;  /* 0x00000000002c2947 */ /* 0x000fea0003800000 */
[----:B------:R-:W-:Y:S01]  /*7410*/  IADD3 R0, P0, R187, 0x40, RZ ;  /* 0x00000040bb007810 */ /* 0x000fe20007f1e0ff */
[----:B------:R-:W-:Y:S01]  /*7420*/  ULDC.64 UR4, c[0x0][0x3f8] ;  /* 0x0000fe0000047ab9 */ /* 0x000fe20000000a00 */
[----:B------:R-:W-:Y:S02]  /*7430*/  MOV R2, R24 ;  /* 0x0000001800027202 */ /* 0x000fe40000000f00 */
[----:B-1-3--:R-:W-:-:S03]  /*7440*/  IADD3.X R17, RZ, R7, RZ, P0, !PT ;  /* 0x00000007ff117210 */ /* 0x00afc600007fe4ff */
[----:B------:R-:W-:-:S04]  /*7450*/  IMAD.WIDE.U32 R18, R0, R4, R2 ;  /* 0x0000000400127225 */ /* 0x000fc800078e0002 */
[----:B------:R-:W-:Y:S01]  /*7460*/  IMAD R17, R17, R4, RZ ;  /* 0x0000000411117224 */ /* 0x000fe200078e02ff */
[----:B------:R-:W-:-:S03]  /*7470*/  LEA R16, P0, R18, UR4, 0x1 ;  /* 0x0000000412107c11 */ /* 0x000fc6000f8008ff */
[----:B------:R-:W-:-:S05]  /*7480*/  IMAD R17, R0, R5, R17 ;  /* 0x0000000500117224 */ /* 0x000fca00078e0211 */
[----:B------:R-:W-:-:S04]  /*7490*/  IADD3 R17, R19, R17, RZ ;  /* 0x0000001113117210 */ /* 0x000fc80007ffe0ff */
[----:B------:R-:W-:-:S05]  /*74a0*/  LEA.HI.X R17, R18, UR5, R17, 0x1, P0 ;  /* 0x0000000512117c11 */ /* 0x000fca00080f0c11 */
[----:B----4-:R1:W-:Y:S02]  /*74b0*/  STG.E.128 desc[UR16][R16.64], R12 ;  /* 0x0000000c10007986 */ /* 0x0103e4000c101d10 */
.L_x_247:
[----:B------:R-:W-:Y:S05]  /*74c0*/  BSYNC B0 ;  /* 0x0000000000007941 */ /* 0x000fea0003800000 */
.L_x_246:
[----:B------:R-:W-:Y:S05]  /*74d0*/  @P1 BRA `(.L_x_248) ;  /* 0x0000000800f81947 */ /* 0x000fea0003800000 */
[----:B------:R-:W-:Y:S01]  /*74e0*/  IADD3 R0, P0, R187, 0x60, RZ ;  /* 0x00000060bb007810 */ /* 0x000fe20007f1e0ff */
        /* <DEDUP_REMOVED lines=9> */
[----:B------:R1:W-:Y:S01]  /*7580*/  STG.E.128 desc[UR16][R4.64], R8 ;  /* 0x0000000804007986 */ /* 0x0003e2000c101d10 */
[----:B------:R-:W-:Y:S05]  /*7590*/  BRA `(.L_x_248) ;  /* 0x0000000800c87947 */ /* 0x000fea0003800000 */
.L_x_204:
[----:B------:R-:W-:Y:S01]  /*75a0*/  ISETP.NE.AND P0, PT, R228, -0x1, PT ;  /* 0xffffffffe400780c */ /* 0x000fe20003f05270 */
[----:B------:R-:W-:-:S12]  /*75b0*/  IMAD.SHL.U32 R11, R199, 0x80, RZ ;  /* 0x00000080c70b7824 */ /* 0x000fd800078e00ff */
        /* <DEDUP_REMOVED lines=10> */
[----:B------:R-:W-:Y:S01]  /*7660*/  @P0 IMAD.IADD R0, R9, 0x1, R0 ;  /* 0x0000000109000824 */ /* 0x000fe200078e0200 */
[----:B------:R-:W-:Y:S01]  /*7670*/  SHF.R.S32.HI R9, RZ, 0x1f, R11 ;  /* 0x0000001fff097819 */ /* 0x000fe2000001140b */
        /* <DEDUP_REMOVED lines=13> */
.L_x_249:
        /* <DEDUP_REMOVED lines=13> */
.L_x_250:
[-C--:B------:R-:W-:Y:S01]  /*7820*/  IMAD R6, R9, R4.reuse, RZ ;  /* 0x0000000409067224 */ /* 0x080fe200078e02ff */
[----:B------:R-:W-:Y:S01]  /*7830*/  ULDC UR4, c[0x0][0x2d0] ;  /* 0x0000b40000047ab9 */ /* 0x000fe20000000800 */
[C---:B------:R-:W-:Y:S01]  /*7840*/  IMAD.WIDE.U32 R14, R11.reuse, R4, R188 ;  /* 0x000000040b0e7225 */ /* 0x040fe200078e00bc */
[----:B------:R-:W-:Y:S01]  /*7850*/  ISETP.GE.AND P4, PT, R188, UR4, PT ;  /* 0x00000004bc007c0c */ /* 0x000fe2000bf86270 */
[----:B------:R-:W-:Y:S01]  /*7860*/  ULDC.64 UR4, c[0x0][0x468] ;  /* 0x00011a0000047ab9 */ /* 0x000fe20000000a00 */
[----:B------:R-:W-:Y:S01]  /*7870*/  BSSY B0, `(.L_x_251) ;  /* 0x000001c000007945 */ /* 0x000fe20003800000 */
[----:B------:R-:W-:Y:S01]  /*7880*/  IMAD R7, R11, R5, R6 ;  /* 0x000000050b077224 */ /* 0x000fe200078e0206 */
[----:B------:R-:W-:Y:S01]  /*7890*/  IADD3 R16, P0, R12, R14, RZ ;  /* 0x0000000e0c107210 */ /* 0x000fe20007f1e0ff */
[----:B------:R-:W-:Y:S01]  /*78a0*/  IMAD R226, R199, -0x80, R226 ;  /* 0xffffff80c7e27824 */ /* 0x000fe200078e02e2 */
[----:B------:R-:W-:Y:S01]  /*78b0*/  SHF.R.S32.HI R6, RZ, 0x1f, R200 ;  /* 0x0000001fff067819 */ /* 0x000fe200000114c8 */
[C---:B------:R-:W-:Y:S01]  /*78c0*/  VIADD R13, R187.reuse, 0x40 ;  /* 0x00000040bb0d7836 */ /* 0x040fe20000000000 */
[----:B------:R-:W-:Y:S01]  /*78d0*/  IADD3.X R17, R10, R15, R7, P0, !PT ;  /* 0x0000000f0a117210 */ /* 0x000fe200007fe407 */
[C---:B------:R-:W-:Y:S01]  /*78e0*/  VIADD R15, R187.reuse, 0x20 ;  /* 0x00000020bb0f7836 */ /* 0x040fe20000000000 */
[----:B------:R-:W-:-:S02]  /*78f0*/  IADD3 R7, R187, 0x60, RZ ;  /* 0x00000060bb077810 */ /* 0x000fc40007ffe0ff */
[-C--:B------:R-:W-:Y:S01]  /*7900*/  ISETP.GE.OR P2, PT, R13, R226.reuse, P4 ;  /* 0x000000e20d00720c */ /* 0x080fe20002746670 */
[----:B------:R-:W-:Y:S01]  /*7910*/  IMAD.WIDE.U32 R16, R200, UR4, R16 ;  /* 0x00000004c8107c25 */ /* 0x000fe2000f8e0010 */
[-C--:B------:R-:W-:Y:S02]  /*7920*/  ISETP.GE.OR P3, PT, R15, R226.reuse, P4 ;  /* 0x000000e20f00720c */ /* 0x080fe40002766670 */
[-C--:B------:R-:W-:Y:S01]  /*7930*/  ISETP.GE.OR P1, PT, R7, R226.reuse, P4 ;  /* 0x000000e20700720c */ /* 0x080fe20002726670 */
[----:B------:R-:W-:Y:S01]  /*7940*/  IMAD R15, R6, UR4, RZ ;  /* 0x00000004060f7c24 */ /* 0x000fe2000f8e02ff */
[----:B------:R-:W-:Y:S02]  /*7950*/  ISETP.GE.OR P4, PT, R187, R226, P4 ;  /* 0x000000e2bb00720c */ /* 0x000fe40002786670 */
[----:B------:R-:W-:Y:S01]  /*7960*/  SHF.R.S32.HI R7, RZ, 0x1f, R187 ;  /* 0x0000001fff077819 */ /* 0x000fe200000114bb */
[----:B------:R-:W-:-:S04]  /*7970*/  IMAD R15, R200, UR5, R15 ;  /* 0x00000005c80f7c24 */ /* 0x000fc8000f8e020f */
[----:B------:R-:W-:-:S06]  /*7980*/  IMAD.IADD R15, R15, 0x1, R17 ;  /* 0x000000010f0f7824 */ /* 0x000fcc00078e0211 */
        /* <DEDUP_REMOVED lines=10> */
.L_x_252:
[----:B------:R-:W-:Y:S05]  /*7a30*/  BSYNC B0 ;  /* 0x0000000000007941 */ /* 0x000fea0003800000 */
.L_x_251:
        /* <DEDUP_REMOVED lines=13> */
.L_x_254:
[----:B------:R-:W-:Y:S05]  /*7b10*/  BSYNC B0 ;  /* 0x0000000000007941 */ /* 0x000fea0003800000 */
.L_x_253:
        /* <DEDUP_REMOVED lines=13> */
.L_x_256:
[----:B------:R-:W-:Y:S05]  /*7bf0*/  BSYNC B0 ;  /* 0x0000000000007941 */ /* 0x000fea0003800000 */
.L_x_255:
        /* <DEDUP_REMOVED lines=13> */
.L_x_258:
[----:B------:R-:W-:Y:S05]  /*7cd0*/  BSYNC B0 ;  /* 0x0000000000007941 */ /* 0x000fea0003800000 */
.L_x_257:
[-C--:B--23--:R-:W-:Y:S01]  /*7ce0*/  IMAD.WIDE.U32 R12, R11, R2.reuse, R188 ;  /* 0x000000020b0c7225 */ /* 0x08cfe200078e00bc */
[----:B------:R-:W-:Y:S01]  /*7cf0*/  ULDC.64 UR4, c[0x0][0x470] ;  /* 0x00011c0000047ab9 */ /* 0x000fe20000000a00 */
[----:B------:R-:W-:Y:S02]  /*7d00*/  BSSY B0, `(.L_x_259) ;  /* 0x0000013000007945 */ /* 0x000fe40003800000 */
[----:B----4-:R-:W-:Y:S01]  /*7d10*/  IMAD R4, R9, R2, RZ ;  /* 0x0000000209047224 */ /* 0x010fe200078e02ff */
[----:B------:R-:W-:Y:S01]  /*7d20*/  IADD3 R12, P0, R8, R12, RZ ;  /* 0x0000000c080c7210 */ /* 0x000fe20007f1e0ff */
[----:B------:R-:W-:Y:S02]  /*7d30*/  IMAD R5, R6, UR4, RZ ;  /* 0x0000000406057c24 */ /* 0x000fe4000f8e02ff */
[----:B------:R-:W-:Y:S02]  /*7d40*/  IMAD R11, R11, R3, R4 ;  /* 0x000000030b0b7224 */ /* 0x000fe400078e0204 */
[----:B------:R-:W-:-:S03]  /*7d50*/  IMAD R5, R200, UR5, R5 ;  /* 0x00000005c8057c24 */ /* 0x000fc6000f8e0205 */
[----:B------:R-:W-:-:S03]  /*7d60*/  IADD3.X R13, R0, R13, R11, P0, !PT ;  /* 0x0000000d000d7210 */ /* 0x000fc600007fe40b */
        /* <DEDUP_REMOVED lines=12> */
.L_x_260:
[----:B------:R-:W-:Y:S05]  /*7e30*/  BSYNC B0 ;  /* 0x0000000000007941 */ /* 0x000fea0003800000 */
.L_x_259:
        /* <DEDUP_REMOVED lines=13> */
.L_x_262:
[----:B------:R-:W-:Y:S05]  /*7f10*/  BSYNC B0 ;  /* 0x0000000000007941 */ /* 0x000fea0003800000 */
.L_x_261:
        /* <DEDUP_REMOVED lines=13> */
.L_x_264:
[----:B------:R-:W-:Y:S05]  /*7ff0*/  BSYNC B0 ;  /* 0x0000000000007941 */ /* 0x000fea0003800000 */
.L_x_263:
        /* <DEDUP_REMOVED lines=12> */
.L_x_248:
[----:B------:R-:W-:Y:S05]  /*80c0*/  BSYNC B1 ;  /* 0x0000000000017941 */ /* 0x000fea0003800000 */
.L_x_199:
[----:B------:R-:W2:Y:S02]  /*80d0*/  LDC R0, c[0x0][0xc] ;  /* 0x00000300ff007b82 */ /* 0x000ea40000000800 */
[----:B--2---:R-:W-:-:S04]  /*80e0*/  IADD3 R199, R0, R199, RZ ;  /* 0x000000c700c77210 */ /* 0x004fc80007ffe0ff */
[----:B------:R-:W-:-:S13]  /*80f0*/  ISETP.GE.AND P0, PT, R199, UR7, PT ;  /* 0x00000007c7007c0c */ /* 0x000fda000bf06270 */
[----:B------:R-:W-:Y:S05]  /*8100*/  @P0 BRA `(.L_x_265) ;  /* 0x0000000000040947 */ /* 0x000fea0003800000 */
[----:B------:R-:W-:Y:S05]  /*8110*/  BRA `(.L_x_266) ;  /* 0xffffff8800187947 */ /* 0x000fea000383ffff */
.L_x_265:
[----:B------:R-:W-:Y:S05]  /*8120*/  EXIT ;  /* 0x000000000000794d */ /* 0x000fea0003800000 */
.L_x_267:
        /* <DEDUP_REMOVED lines=13> */
.L_x_2459:


//--------------------- .text._ZN5flash44flash_bwd_dq_dk_dv_loop_seqk_parallel_kernelI23Flash_bwd_kernel_traitsILi64ELi64ELi128ELi8ELi2ELi4ELi4ELb1ELb0EN7cutlass10bfloat16_tE19Flash_kernel_traitsILi64ELi64ELi128ELi8ES3_EELb0ELb0ELb1ELb0ELb0ELb1ELb0EEEvNS_16Flash_bwd_paramsE --------------------------
	.section	.text._ZN5flash44flash_bwd_dq_dk_dv_loop_seqk_parallel_kernelI23Flash_bwd_kernel_traitsILi64ELi64ELi128ELi8ELi2ELi4ELi4ELb1ELb0EN7cutlass10bfloat16_tE19Flash_kernel_traitsILi64ELi64ELi128ELi8ES3_EELb0ELb0ELb1ELb0ELb0ELb1ELb0EEEvNS_16Flash_bwd_paramsE,"ax",@progbits
	.align	128
        .global         _ZN5flash44flash_bwd_dq_dk_dv_loop_seqk_parallel_kernelI23Flash_bwd_kernel_traitsILi64ELi64ELi128ELi8ELi2ELi4ELi4ELb1ELb0EN7cutlass10bfloat16_tE19Flash_kernel_traitsILi64ELi64ELi128ELi8ES3_EELb0ELb0ELb1ELb0ELb0ELb1ELb0EEEvNS_16Flash_bwd_paramsE
        .type           _ZN5flash44flash_bwd_dq_dk_dv_loop_seqk_parallel_kernelI23Flash_bwd_kernel_traitsILi64ELi64ELi128ELi8ELi2ELi4ELi4ELb1ELb0EN7cutlass10bfloat16_tE19Flash_kernel_traitsILi64ELi64ELi128ELi8ES3_EELb0ELb0ELb1ELb0ELb0ELb1ELb0EEEvNS_16Flash_bwd_paramsE,@function
        .size           _ZN5flash44flash_bwd_dq_dk_dv_loop_seqk_parallel_kernelI23Flash_bwd_kernel_traitsILi64ELi64ELi128ELi8ELi2ELi4ELi4ELb1ELb0EN7cutlass10bfloat16_tE19Flash_kernel_traitsILi64ELi64ELi128ELi8ES3_EELb0ELb0ELb1ELb0ELb0ELb1ELb0EEEvNS_16Flash_bwd_paramsE,(.L_x_2460 - _ZN5flash44flash_bwd_dq_dk_dv_loop_seqk_parallel_kernelI23Flash_bwd_kernel_traitsILi64ELi64ELi128ELi8ELi2ELi4ELi4ELb1ELb0EN7cutlass10bfloat16_tE19Flash_kernel_traitsILi64ELi64ELi128ELi8ES3_EELb0ELb0ELb1ELb0ELb0ELb1ELb0EEEvNS_16Flash_bwd_paramsE)
        .other          _ZN5flash44flash_bwd_dq_dk_dv_loop_seqk_parallel_kernelI23Flash_bwd_kernel_traitsILi64ELi64ELi128ELi8ELi2ELi4ELi4ELb1ELb0EN7cutlass10bfloat16_tE19Flash_kernel_traitsILi64ELi64ELi128ELi8ES3_EELb0ELb0ELb1ELb0ELb0ELb1ELb0EEEvNS_16Flash_bwd_paramsE,@"STO_CUDA_ENTRY STV_DEFAULT"
_ZN5flash44flash_bwd_dq_dk_dv_loop_seqk_parallel_kernelI23Flash_bwd_kernel_traitsILi64ELi64ELi128ELi8ELi2ELi4ELi4ELb1ELb0EN7cutlass10bfloat16_tE19Flash_kernel_traitsILi64ELi64ELi128ELi8ES3_EELb0ELb0ELb1ELb0ELb0ELb1ELb0EEEvNS_16Flash_bwd_paramsE:
.text._ZN5flash44flash_bwd_dq_dk_dv_loop_seqk_parallel_kernelI23Flash_bwd_kernel_traitsILi64ELi64ELi128ELi8ELi2ELi4ELi4ELb1ELb0EN7cutlass10bfloat16_tE19Flash_kernel_traitsILi64ELi64ELi128ELi8ES3_EELb0ELb0ELb1ELb0ELb0ELb1ELb0EEEvNS_16Flash_bwd_paramsE:
        /* <DEDUP_REMOVED lines=20> */
[CC--:B------:R-:W-:Y:S02]  /*0140*/  LEA.HI R4, R16.reuse, R11.reuse, RZ, 0x5 ;  /* 0x0000000b10047211 */ /* 0x0c0fe400078f28ff */
        /* <DEDUP_REMOVED lines=11> */
[----:B------:R-:W-:Y:S01]  /*0200*/  SHF.R.S32.HI R9, RZ, 0x2, R18 ;  /* 0x00000002ff097819 */ /* 0x000fe20000011412 */
        /* <DEDUP_REMOVED lines=17> */
[----:B------:R-:W-:Y:S01]  /*0320*/  IMAD.IADD R0, R11, 0x1, -R0 ;  /* 0x000000010b007824 */ /* 0x000fe200078e0a00 */
[----:B------:R-:W-:Y:S02]  /*0330*/  LEA.HI R235, R5, R2, RZ, 0x2 ;  /* 0x0000000205eb7211 */ /* 0x000fe400078f10ff */
[----:B------:R-:W-:Y:S01]  /*0340*/  LOP3.LUT R2, R3, 0x1c0, RZ, 0xc0, !PT ;  /* 0x000001c003027812 */ /* 0x000fe200078ec0ff */
[C---:B------:R-:W-:Y:S01]  /*0350*/  IMAD.SHL.U32 R242, R0.reuse, 0x8, RZ ;  /* 0x0000000800f27824 */ /* 0x040fe200078e00ff */
[----:B------:R-:W-:Y:S01]  /*0360*/  LOP3.LUT P4, RZ, R0, 0x2, RZ, 0xc0, !PT ;  /* 0x0000000200ff7812 */ /* 0x000fe2000788c0ff */
[----:B------:R-:W-:Y:S01]  /*0370*/  IMAD.IADD R4, R11, 0x1, -R4 ;  /* 0x000000010b047824 */ /* 0x000fe200078e0a04 */
[----:B------:R-:W-:-:S02]  /*0380*/  SHF.R.U32.HI R3, RZ, 0x3, R2 ;  /* 0x00000003ff037819 */ /* 0x000fc40000011602 */
[C---:B------:R-:W-:Y:S01]  /*0390*/  LOP3.LUT P3, RZ, R0.reuse, 0x4, RZ, 0xc0, !PT ;  /* 0x0000000400ff7812 */ /* 0x040fe2000786c0ff */
[----:B------:R-:W-:Y:S01]  /*03a0*/  IMAD.SHL.U32 R0, R0, 0x40, RZ ;  /* 0x0000004000007824 */ /* 0x000fe200078e00ff */
[----:B------:R-:W-:Y:S02]  /*03b0*/  LOP3.LUT R2, R2, 0x38, R242, 0xf8, !PT ;  /* 0x0000003802027812 */ /* 0x000fe400078ef8f2 */
[----:B------:R-:W-:Y:S02]  /*03c0*/  SHF.R.S32.HI R5, RZ, 0x1f, R4 ;  /* 0x0000001fff057819 */ /* 0x000fe40000011404 */
[----:B------:R-:W-:Y:S01]  /*03d0*/  LOP3.LUT R10, R2, R3, RZ, 0x3c, !PT ;  /* 0x00000003020a7212 */ /* 0x000fe200078e3cff */
[----:B------:R-:W-:Y:S01]  /*03e0*/  IMAD.SHL.U32 R2, R14, 0x10, RZ ;  /* 0x000000100e027824 */ /* 0x000fe200078e00ff */
[----:B------:R-:W-:Y:S01]  /*03f0*/  LEA.HI R6, R16, R11, RZ, 0x6 ;  /* 0x0000000b10067211 */ /* 0x000fe200078f30ff */
[----:B------:R-:W-:Y:S01]  /*0400*/  IMAD.SHL.U32 R3, R12, 0x200, RZ ;  /* 0x000002000c037824 */ /* 0x000fe200078e00ff */
[----:B------:R-:W-:-:S02]  /*0410*/  LOP3.LUT R0, R0, 0x1c0, RZ, 0xc0, !PT ;  /* 0x000001c000007812 */ /* 0x000fc400078ec0ff */
[----:B------:R-:W-:Y:S02]  /*0420*/  LEA.HI R13, R5, R4, RZ, 0x3 ;  /* 0x00000004050d7211 */ /* 0x000fe400078f18ff */
[----:B------:R-:W-:Y:S02]  /*0430*/  SHF.R.S32.HI R5, RZ, 0x6, R6 ;  /* 0x00000006ff057819 */ /* 0x000fe40000011406 */
[C---:B------:R-:W-:Y:S02]  /*0440*/  LOP3.LUT R178, R0.reuse, 0x8, R17, 0xf8, !PT ;  /* 0x0000000800b27812 */ /* 0x040fe400078ef811 */
[----:B------:R-:W-:Y:S01]  /*0450*/  LOP3.LUT R7, R13, 0xfffffff8, RZ, 0xc0, !PT ;  /* 0xfffffff80d077812 */ /* 0x000fe200078ec0ff */
[C---:B------:R-:W-:Y:S01]  /*0460*/  IMAD R249, R5.reuse, 0x200, R10 ;  /* 0x0000020005f97824 */ /* 0x040fe200078e020a */
[----:B------:R-:W-:Y:S01]  /*0470*/  LOP3.LUT R8, R0, 0x30, R2, 0xf8, !PT ;  /* 0x0000003000087812 */ /* 0x000fe200078ef802 */
[----:B------:R-:W-:Y:S01]  /*0480*/  IMAD R2, R5, 0x800, R3 ;  /* 0x0000080005027824 */ /* 0x000fe200078e0203 */
[----:B------:R-:W-:Y:S01]  /*0490*/  LOP3.LUT R6, R9, 0x1, RZ, 0xc0, !PT ;  /* 0x0000000109067812 */ /* 0x000fe200078ec0ff */
[----:B------:R-:W-:Y:S01]  /*04a0*/  IMAD.IADD R7, R4, 0x1, -R7 ;  /* 0x0000000104077824 */ /* 0x000fe200078e0a07 */
[----:B------:R-:W-:Y:S01]  /*04b0*/  SHF.R.U32.HI R0, RZ, 0x3, R0 ;  /* 0x00000003ff007819 */ /* 0x000fe20000011600 */
[----:B------:R-:W-:Y:S01]  /*04c0*/  IMAD R215, R249, 0x2, R177 ;  /* 0x00000002f9d77824 */ /* 0x000fe200078e02b1 */
[----:B------:R-:W-:-:S02]  /*04d0*/  ISETP.NE.U32.AND P0, PT, R6, 0x1, PT ;  /* 0x000000010600780c */ /* 0x000fc40003f05070 */
[----:B------:R-:W-:Y:S02]  /*04e0*/  LOP3.LUT R178, R178, R0, RZ, 0x3c, !PT ;  /* 0x00000000b2b27212 */ /* 0x000fe400078e3cff */
        /* <DEDUP_REMOVED lines=10> */
[----:B------:R-:W-:Y:S01]  /*0590*/  SHF.R.S32.HI R235, RZ, 0x2, R235 ;  /* 0x00000002ffeb7819 */ /* 0x000fe200000114eb */
[----:B------:R-:W-:Y:S01]  /*05a0*/  IMAD.SHL.U32 R10, R0, 0x2, RZ ;  /* 0x00000002000a7824 */ /* 0x000fe200078e00ff */
[----:B------:R-:W-:Y:S01]  /*05b0*/  LOP3.LUT R0, R6, 0x1c0, RZ, 0xc0, !PT ;  /* 0x000001c006007812 */ /* 0x000fe200078ec0ff */
[----:B------:R-:W-:Y:S01]  /*05c0*/  IMAD.SHL.U32 R5, R2, 0x8, RZ ;  /* 0x0000000802057824 */ /* 0x000fe200078e00ff */
[----:B------:R-:W-:Y:S01]  /*05d0*/  LOP3.LUT R239, R4, 0x6, R239, 0xf8, !PT ;  /* 0x0000000604ef7812 */ /* 0x000fe200078ef8ef */
[----:B------:R-:W-:Y:S01]  /*05e0*/  IMAD R6, R2, 0x1000, R10 ;  /* 0x0000100002067824 */ /* 0x000fe200078e020a */
[----:B------:R-:W-:Y:S01]  /*05f0*/  SEL R171, R245, 0xffffffe0, !P4 ;  /* 0xffffffe0f5ab7807 */ /* 0x000fe20006000000 */
        /* <DEDUP_REMOVED lines=17> */
[----:B------:R-:W-:Y:S02]  /*0710*/  LOP3.LUT R5, R2, 0x8, R5, 0xf8, !PT ;  /* 0x0000000802057812 */ /* 0x000fe400078ef805 */
[----:B------:R-:W-:Y:S01]  /*0720*/  LOP3.LUT R4, R4, 0xfffffe00, RZ, 0xc0, !PT ;  /* 0xfffffe0004047812 */ /* 0x000fe200078ec0ff */
[----:B------:R-:W-:Y:S01]  /*0730*/  IMAD R193, R9, 0x2, R177 ;  /* 0x0000000209c17824 */ /* 0x000fe200078e02b1 */
[----:B------:R-:W-:-:S02]  /*0740*/  LOP3.LUT R7, R0, R11, R2, 0x1e, !PT ;  /* 0x0000000b00077212 */ /* 0x000fc400078e1e02 */
[----:B------:R-:W-:Y:S01]  /*0750*/  LOP3.LUT R0, R5, R0, RZ, 0x3c, !PT ;  /* 0x0000000005007212 */ /* 0x000fe200078e3cff */
[----:B------:R-:W-:Y:S01]  /*0760*/  IMAD R2, R15, 0x400, R4 ;  /* 0x000004000f027824 */ /* 0x000fe200078e0204 */
[----:B------:R-:W-:Y:S01]  /*0770*/  LOP3.LUT R251, R7, R4, RZ, 0xfc, !PT ;  /* 0x0000000407fb7212 */ /* 0x000fe200078efcff */
[C---:B------:R-:W-:Y:S01]  /*0780*/  IMAD R5, R14.reuse, 0x400, R10 ;  /* 0x000004000e057824 */ /* 0x040fe200078e020a */
[----:B------:R-:W-:Y:S01]  /*0790*/  SEL R245, R245, 0xffffffe0, !P1 ;  /* 0xffffffe0f5f57807 */ /* 0x000fe20004800000 */
[----:B------:R-:W-:Y:S01]  /*07a0*/  IMAD R6, R14, 0x400, R4 ;  /* 0x000004000e067824 */ /* 0x000fe200078e0204 */
[----:B------:R-:W-:Y:S01]  /*07b0*/  SEL R194, R194, 0x10, !P0 ;  /* 0x00000010c2c27807 */ /* 0x000fe20004000000 */
[----:B------:R-:W-:Y:S01]  /*07c0*/  IMAD.IADD R175, R2, 0x1, R0 ;  /* 0x0000000102af7824 */ /* 0x000fe200078e0200 */
[----:B------:R-:W-:Y:S01]  /*07d0*/  SHF.R.S32.HI R252, RZ, 0x1f, R235 ;  /* 0x0000001ffffc7819 */ /* 0x000fe200000114eb */
[----:B------:R-:W-:Y:S02]  /*07e0*/  IMAD.IADD R5, R5, 0x1, R8 ;  /* 0x0000000105057824 */ /* 0x000fe400078e0208 */
[----:B------:R-:W-:-:S02]  /*07f0*/  IMAD.IADD R0, R0, 0x1, R6 ;  /* 0x0000000100007824 */ /* 0x000fc400078e0206 */
[----:B------:R-:W-:Y:S02]  /*0800*/  VIADD R2, R177, 0xa000 ;  /* 0x0000a000b1027836 */ /* 0x000fe40000000000 */
[----:B------:R-:W-:Y:S02]  /*0810*/  VIADD R4, R235, 0xffffffc0 ;  /* 0xffffffc0eb047836 */ /* 0x000fe40000000000 */
[----:B------:R-:W-:Y:S02]  /*0820*/  IMAD R169, R0, 0x2, R2 ;  /* 0x0000000200a97824 */ /* 0x000fe400078e0202 */
[----:B------:R-:W-:Y:S01]  /*0830*/  IMAD R241, R5, 0x2, R176 ;  /* 0x0000000205f17824 */ /* 0x000fe200078e02b0 */
[----:B------:R-:W-:Y:S01]  /*0840*/  SHF.R.S32.HI R238, RZ, 0x1f, R4 ;  /* 0x0000001fffee7819 */ /* 0x000fe20000011404 */
[----:B------:R-:W-:Y:S02]  /*0850*/  IMAD R0, R178, 0x2, R2 ;  /* 0x00000002b2007824 */ /* 0x000fe400078e0202 */
[----:B------:R-:W-:Y:S01]  /*0860*/  VIADD R244, R241, 0x40 ;  /* 0x00000040f1f47836 */ /* 0x000fe20000000000 */
[----:B------:R-:W-:Y:S01]  /*0870*/  SHF.L.U64.HI R238, R4, 0x2, R238 ;  /* 0x0000000204ee7819 */ /* 0x000fe200000102ee */
[----:B------:R-:W-:-:S02]  /*0880*/  IMAD.SHL.U32 R164, R251, 0x2, RZ ;  /* 0x00000002fba47824 */ /* 0x000fc400078e00ff */
[C---:B------:R-:W-:Y:S02]  /*0890*/  IMAD.IADD R170, R0.reuse, 0x1, R170 ;  /* 0x0000000100aa7824 */ /* 0x040fe400078e02aa */
[----:B------:R-:W-:Y:S02]  /*08a0*/  IMAD.IADD R192, R193, 0x1, R245 ;  /* 0x00000001c1c07824 */ /* 0x000fe400078e02f5 */
[C---:B------:R-:W-:Y:S02]  /*08b0*/  @P2 VIADD R244, R241.reuse, 0xffffffc0 ;  /* 0xffffffc0f1f42836 */ /* 0x040fe40000000000 */
[----:B------:R-:W-:Y:S02]  /*08c0*/  IMAD.IADD R172, R0, 0x1, R171 ;  /* 0x0000000100ac7824 */ /* 0x000fe400078e02ab */
[----:B------:R-:W-:Y:S02]  /*08d0*/  VIADD R250, R241, 0x420 ;  /* 0x00000420f1fa7836 */ /* 0x000fe40000000000 */
[----:B------:R-:W-:-:S02]  /*08e0*/  IMAD.IADD R195, R193, 0x1, R194 ;  /* 0x00000001c1c37824 */ /* 0x000fc400078e02c2 */
[----:B------:R-:W-:Y:S02]  /*08f0*/  IMAD.IADD R246, R245, 0x1, R241 ;  /* 0x00000001f5f67824 */ /* 0x000fe400078e02f1 */
[----:B------:R-:W-:Y:S01]  /*0900*/  IMAD.IADD R176, R176, 0x1, R164 ;  /* 0x00000001b0b07824 */ /* 0x000fe200078e02a4 */
[----:B------:R-:W-:Y:S01]  /*0910*/  IADD3 R164, R164, 0x4000, R177 ;  /* 0x00004000a4a47810 */ /* 0x000fe20007ffe0b1 */
[----:B------:R-:W-:Y:S02]  /*0920*/  IMAD.SHL.U32 R237, R4, 0x4, RZ ;  /* 0x0000000404ed7824 */ /* 0x000fe400078e00ff */
[----:B------:R-:W-:Y:S02]  /*0930*/  IMAD.IADD R171, R171, 0x1, R170 ;  /* 0x00000001abab7824 */ /* 0x000fe400078e02aa */
[----:B------:R-:W-:Y:S02]  /*0940*/  @P1 VIADD R250, R241, 0x3e0 ;  /* 0x000003e0f1fa1836 */ /* 0x000fe40000000000 */
[----:B------:R-:W-:-:S02]  /*0950*/  IMAD.IADD R194, R194, 0x1, R192 ;  /* 0x00000001c2c27824 */ /* 0x000fc400078e02c0 */
[----:B---3--:R-:W-:-:S07]  /*0960*/  IMAD.IADD R245, R245, 0x1, R244 ;  /* 0x00000001f5f57824 */ /* 0x008fce00078e02f4 */
.L_x_314:
[----:B-1-3--:R-:W1:Y:S01]  /*0970*/  LDC.64 R4, c[0x0][0x2f0] ;  /* 0x0000bc00ff047b82 */ /* 0x00ae620000000a00 */
[C---:B------:R-:W-:Y:S01]  /*0980*/  IMAD.SHL.U32 R14, R248.reuse, 0x4, RZ ;  /* 0x00000004f80e7824 */ /* 0x040fe200078e00ff */
[----:B------:R-:W-:Y:S01]  /*0990*/  ISETP.NE.U32.AND P3, PT, RZ, UR8, PT ;  /* 0x00000008ff007c0c */ /* 0x000fe2000bf65070 */
[----:B------:R-:W-:Y:S01]  /*09a0*/  IMAD.MOV.U32 R0, RZ, RZ, -0x1 ;  /* 0xffffffffff007424 */ /* 0x000fe200078e00ff */
[----:B------:R-:W-:Y:S02]  /*09b0*/  SHF.R.S32.HI R40, RZ, 0x1f, R248 ;  /* 0x0000001fff287819 */ /* 0x000fe400000114f8 */
[----:B------:R-:W-:Y:S02]  /*09c0*/  ISETP.NE.AND.EX P3, PT, RZ, UR9, PT, P3 ;  /* 0x00000009ff007c0c */ /* 0x000fe4000bf65330 */
[----:B------:R-:W2:Y:S01]  /*09d0*/  LDC.64 R10, c[0x0][0x308] ;  /* 0x0000c200ff0a7b82 */ /* 0x000ea20000000a00 */
[----:B------:R-:W-:-:S07]  /*09e0*/  SHF.L.U64.HI R13, R248, 0x2, R40 ;  /* 0x00000002f80d7819 */ /* 0x000fce0000010228 */
[----:B------:R-:W3:Y:S01]  /*09f0*/  LDC.U8 R15, c[0x0][0x3c2] ;  /* 0x0000f080ff0f7b82 */ /* 0x000ee20000000000 */
[----:B-1----:R-:W-:-:S07]  /*0a00*/  ISETP.NE.U32.AND P5, PT, R4, RZ, PT ;  /* 0x000000ff0400720c */ /* 0x002fce0003fa5070 */
[----:B------:R-:W1:Y:S01]  /*0a10*/  LDC.64 R6, c[0x0][0x2f8] ;  /* 0x0000be00ff067b82 */ /* 0x000e620000000a00 */
[----:B------:R-:W-:Y:S02]  /*0a20*/  IADD3 R4, P0, R14, R4, RZ ;  /* 0x000000040e047210 */ /* 0x000fe40007f1e0ff */
[----:B------:R-:W-:-:S03]  /*0a30*/  ISETP.NE.AND.EX P5, PT, R5, RZ, PT, P5 ;  /* 0x000000ff0500720c */ /* 0x000fc60003fa5350 */
[----:B------:R-:W-:Y:S01]  /*0a40*/  IMAD.X R5, R13, 0x1, R5, P0 ;  /* 0x000000010d057824 */ /* 0x000fe200000e0605 */
[----:B--2---:R-:W-:-:S04]  /*0a50*/  ISETP.NE.U32.AND P2, PT, R10, RZ, PT ;  /* 0x000000ff0a00720c */ /* 0x004fc80003f45070 */
[----:B------:R-:W-:Y:S02]  /*0a60*/  ISETP.NE.AND.EX P2, PT, R11, RZ, PT, P2 ;  /* 0x000000ff0b00720c */ /* 0x000fe40003f45320 */
[----:B----4-:R-:W-:-:S03]  /*0a70*/  @P3 IADD3 R8, P1, R14, UR8, RZ ;  /* 0x000000080e083c10 */ /* 0x010fc6000ff3e0ff */
[----:B------:R-:W2:Y:S04]  /*0a80*/  @P5 LDG.E R0, desc[UR12][R4.64] ;  /* 0x0000000c04005981 */ /* 0x000ea8000c1e1900 */
[----:B------:R4:W2:Y:S01]  /*0a90*/  @P5 LDG.E R12, desc[UR12][R4.64+0x4] ;  /* 0x0000040c040c5981 */ /* 0x0008a2000c1e1900 */
[----:B------:R-:W-:Y:S01]  /*0aa0*/  IMAD.MOV.U32 R230, RZ, RZ, RZ ;  /* 0x000000ffffe67224 */ /* 0x000fe200078e00ff */
        /* <DEDUP_REMOVED lines=27> */
.L_x_268:
        /* <DEDUP_REMOVED lines=45> */
[----:B------:R-:W4:Y:S03]  /*0f30*/  @P2 LDC R34, c[0x0][0x2e4] ;  /* 0x0000b900ff222b82 */ /* 0x000f260000000800 */
        /* <DEDUP_REMOVED lines=13> */
[----:B------:R-:W-:Y:S01]  /*1010*/  LEA.HI R5, R10, R5, RZ, 0x6 ;  /* 0x000000050a057211 */ /* 0x000fe200078f30ff */
[----:B------:R-:W-:Y:S01]  /*1020*/  IMAD R10, R27, R16, RZ ;  /* 0x000000101b0a7224 */ /* 0x000fe200078e02ff */
[----:B------:R-:W-:Y:S01]  /*1030*/  ISETP.GE.U32.AND P6, PT, R4, R15, PT ;  /* 0x0000000f0400720c */ /* 0x000fe20003fc6070 */
[----:B------:R-:W-:Y:S01]  /*1040*/  IMAD R4, R40, R42, R8 ;  /* 0x0000002a28047224 */ /* 0x000fe200078e0208 */
[----:B------:R-:W-:Y:S02]  /*1050*/  SHF.R.S32.HI R8, RZ, 0x6, R14 ;  /* 0x00000006ff087819 */ /* 0x000fe4000001140e */
[----:B------:R-:W2:Y:S01]  /*1060*/  @!P1 LDC.64 R14, c[0x0][0x418] ;  /* 0x00010600ff0e9b82 */ /* 0x000ea20000000a00 */
[----:B------:R-:W-:Y:S01]  /*1070*/  IMAD.IADD R4, R17, 0x1, R4 ;  /* 0x0000000111047824 */ /* 0x000fe200078e0204 */
[----:B------:R-:W-:-:S02]  /*1080*/  ISETP.NE.AND P4, PT, R18, RZ, PT ;  /* 0x000000ff1200720c */ /* 0x000fc40003f85270 */
[----:B------:R-:W-:Y:S01]  /*1090*/  SHF.R.S32.HI R5, RZ, 0x6, R5 ;  /* 0x00000006ff057819 */ /* 0x000fe20000011405 */
[----:B------:R-:W-:Y:S01]  /*10a0*/  IMAD R10, R26, R4, R10 ;  /* 0x000000041a0a7224 */ /* 0x000fe200078e020a */
[----:B------:R-:W-:Y:S02]  /*10b0*/  @P0 IADD3 R4, R230, R240, RZ ;  /* 0x000000f0e6040210 */ /* 0x000fe40007ffe0ff */
[----:B------:R-:W-:Y:S01]  /*10c0*/  @P1 IADD3 R28, R7, R6, RZ ;  /* 0x00000006071c1210 */ /* 0x000fe20007ffe0ff */
[----:B------:R-:W-:Y:S01]  /*10d0*/  @P6 VIADD R2, R2, 0x1 ;  /* 0x0000000102026836 */ /* 0x000fe20000000000 */
[----:B------:R-:W-:Y:S01]  /*10e0*/  VIMNMX R187, R8, R5, PT ;  /* 0x0000000508bb7248 */ /* 0x000fe20003fe0100 */
[C---:B---3--:R-:W-:Y:S01]  /*10f0*/  @P0 IMAD R11, R4.reuse, R13, RZ ;  /* 0x0000000d040b0224 */ /* 0x048fe200078e02ff */
[----:B-----5:R-:W-:Y:S01]  /*1100*/  ISETP.NE.AND P6, PT, R37, RZ, PT ;  /* 0x000000ff2500720c */ /* 0x020fe20003fc5270 */
        /* <DEDUP_REMOVED lines=8> */
[----:B------:R-:W-:Y:S01]  /*1190*/  IMAD.WIDE.U32 R4, R26, R0, RZ ;  /* 0x000000001a047225 */ /* 0x000fe200078e00ff */
[----:B------:R-:W-:-:S03]  /*11a0*/  SHF.R.S32.HI R11, RZ, 0x1f, R8 ;  /* 0x0000001fff0b7819 */ /* 0x000fc60000011408 */
[----:B------:R-:W-:Y:S01]  /*11b0*/  @!P3 IMAD.MOV R20, RZ, RZ, -R20 ;  /* 0x000000ffff14b224 */ /* 0x000fe200078e0a14 */
[----:B------:R-:W-:Y:S01]  /*11c0*/  @!P4 LOP3.LUT R20, RZ, R18, RZ, 0x33, !PT ;  /* 0x00000012ff14c212 */ /* 0x000fe200078e33ff */
[----:B------:R-:W-:Y:S01]  /*11d0*/  IMAD.IADD R25, R7, 0x1, R10 ;  /* 0x0000000107197824 */ /* 0x000fe200078e020a */
[----:B------:R-:W5:Y:S01]  /*11e0*/  @P0 LDC.64 R18, c[0x0][0x248] ;  /* 0x00009200ff120b82 */ /* 0x000f620000000a00 */
        /* <DEDUP_REMOVED lines=10> */
[----:B------:R-:W-:Y:S01]  /*1290*/  @P2 SEL R9, R9, R0, !P1 ;  /* 0x0000000009092207 */ /* 0x000fe20004800000 */
[----:B------:R-:W-:Y:S02]  /*12a0*/  @P1 IMAD R24, R0, R23, R7 ;  /* 0x0000001700181224 */ /* 0x000fe400078e0207 */
[C---:B------:R-:W-:Y:S02]  /*12b0*/  @!P1 IMAD R10, R248.reuse, R15, R4 ;  /* 0x0000000ff80a9224 */ /* 0x040fe400078e0204 */
[----:B------:R-:W-:Y:S02]  /*12c0*/  IMAD.X R7, R11, 0x1, R5, P3 ;  /* 0x000000010b077824 */ /* 0x000fe400018e0605 */
[----:B------:R-:W-:Y:S02]  /*12d0*/  IMAD R21, R27, R2, RZ ;  /* 0x000000021b157224 */ /* 0x000fe400078e02ff */
[----:B------:R-:W-:-:S04]  /*12e0*/  @!P1 IMAD.WIDE.U32 R4, R248, R14, RZ ;  /* 0x0000000ef8049225 */ /* 0x000fc800078e00ff */
[C---:B------:R-:W-:Y:S01]  /*12f0*/  IMAD R22, R26.reuse, R7, R21 ;  /* 0x000000071a167224 */ /* 0x040fe200078e0215 */
[----:B------:R-:W-:Y:S01]  /*1300*/  @P1 MOV R21, R6 ;  /* 0x0000000600151202 */ /* 0x000fe20000000f00 */
[----:B------:R-:W-:Y:S01]  /*1310*/  IMAD.WIDE.U32 R14, R26, R2, RZ ;  /* 0x000000021a0e7225 */ /* 0x000fe200078e00ff */
[----:B------:R-:W-:-:S03]  /*1320*/  @!P1 MOV R21, R4 ;  /* 0x0000000400159202 */ /* 0x000fc60000000f00 */
[----:B------:R-:W-:Y:S02]  /*1330*/  @!P1 IMAD.IADD R24, R5, 0x1, R10 ;  /* 0x0000000105189824 */ /* 0x000fe400078e020a */
[----:B------:R-:W-:Y:S02]  /*1340*/  @!P2 IMAD R2, R248, R224, R44 ;  /* 0x000000e0f802a224 */ /* 0x000fe400078e022c */
[----:B---3--:R-:W-:-:S04]  /*1350*/  IMAD.WIDE.U32 R4, R36, R16, RZ ;  /* 0x0000001024047225 */ /* 0x008fc800078e00ff */
[----:B------:R-:W-:Y:S01]  /*1360*/  @P0 IMAD.IADD R6, R230, 0x1, R240 ;  /* 0x00000001e6060824 */ /* 0x000fe200078e02f0 */
[----:B------:R-:W-:Y:S01]  /*1370*/  SEL R10, R4, RZ, P6 ;  /* 0x000000ff040a7207 */ /* 0x000fe20003000000 */
[----:B------:R-:W-:Y:S01]  /*1380*/  @P2 IMAD R9, R44, R34, R9 ;  /* 0x000000222c092224 */ /* 0x000fe200078e0209 */
[----:B------:R-:W-:Y:S01]  /*1390*/  SHF.R.S32.HI R34, RZ, 0x1f, R217 ;  /* 0x0000001fff227819 */ /* 0x000fe200000114d9 */
[----:B------:R-:W-:Y:S02]  /*13a0*/  @!P2 IMAD R9, R2, R35, RZ ;  /* 0x000000230209a224 */ /* 0x000fe400078e02ff */
[----:B------:R-:W-:Y:S02]  /*13b0*/  IMAD R5, R36, R17, R5 ;  /* 0x0000001124057224 */ /* 0x000fe400078e0205 */
[----:B-----5:R-:W-:Y:S02]  /*13c0*/  @P0 IMAD R2, R6, R19, RZ ;  /* 0x0000001306020224 */ /* 0x020fe400078e02ff */
[----:B------:R-:W-:Y:S01]  /*13d0*/  IMAD R17, R44, R39, RZ ;  /* 0x000000272c117224 */ /* 0x000fe200078e02ff */
[----:B------:R-:W-:Y:S01]  /*13e0*/  SEL R26, R5, RZ, P6 ;  /* 0x000000ff051a7207 */ /* 0x000fe20003000000 */
[----:B------:R-:W-:-:S03]  /*13f0*/  @P0 IMAD.WIDE.U32 R6, R6, R18, RZ ;  /* 0x0000001206060225 */ /* 0x000fc600078e00ff */
        /* <DEDUP_REMOVED lines=16> */
.L_x_270:
        /* <DEDUP_REMOVED lines=13> */
.L_x_271:
        /* <DEDUP_REMOVED lines=10> */
.L_x_272:
[----:B------:R-:W-:-:S04]  /*1670*/  IMAD R2, R248, R224, R44 ;  /* 0x000000e0f8027224 */ /* 0x000fc800078e022c */
[----:B------:R-:W-:-:S07]  /*1680*/  IMAD R2, R2, R42, RZ ;  /* 0x0000002a02027224 */ /* 0x000fce00078e02ff */
.L_x_273:
[----:B------:R-:W1:Y:S01]  /*1690*/  S2R R42, SR_TID.X ;  /* 0x00000000002a7919 */ /* 0x000e620000002100 */
[----:B------:R-:W2:Y:S01]  /*16a0*/  LDC.64 R22, c[0x0][0x420] ;  /* 0x00010800ff167b82 */ /* 0x000ea20000000a00 */
[----:B------:R-:W-:Y:S01]  /*16b0*/  IMAD R224, R39, R224, RZ ;  /* 0x000000e027e07224 */ /* 0x000fe200078e02ff */
[----:B------:R-:W-:Y:S01]  /*16c0*/  IADD3 R0, P3, R218, R8, RZ ;  /* 0x00000008da007210 */ /* 0x000fe20007f7e0ff */
[----:B------:R-:W-:Y:S01]  /*16d0*/  ULDC.64 UR4, c[0x0][0x258] ;  /* 0x0000960000047ab9 */ /* 0x000fe20000000a00 */
[----:B------:R-:W-:Y:S01]  /*16e0*/  SHF.R.S32.HI R39, RZ, 0x1f, R218 ;  /* 0x0000001fff277819 */ /* 0x000fe200000114da */
[----:B------:R-:W-:Y:S01]  /*16f0*/  IMAD.SHL.U32 R223, R224, 0x40, RZ ;  /* 0x00000040e0df7824 */ /* 0x000fe200078e00ff */
[----:B------:R-:W-:Y:S01]  /*1700*/  SHF.R.S32.HI R243, RZ, 0x1f, R242 ;  /* 0x0000001ffff37819 */ /* 0x000fe200000114f2 */
[----:B------:R-:W-:Y:S01]  /*1710*/  ULDC UR10, c[0x0][0x398] ;  /* 0x0000e600000a7ab9 */ /* 0x000fe20000000800 */
[----:B------:R-:W-:Y:S01]  /*1720*/  IADD3 R16, R8, R9, RZ ;  /* 0x0000000908107210 */ /* 0x000fe20007ffe0ff */
[----:B------:R-:W-:Y:S01]  /*1730*/  ULDC.64 UR6, c[0x0][0x3e0] ;  /* 0x0000f80000067ab9 */ /* 0x000fe20000000a00 */
[----:B------:R-:W-:Y:S01]  /*1740*/  IADD3 R6, P2, P1, R14, R223, R17 ;  /* 0x000000df0e067210 */ /* 0x000fe2000795e011 */
[----:B------:R-:W-:Y:S01]  /*1750*/  IMAD.IADD R17, R8, 0x1, R2 ;  /* 0x0000000108117824 */ /* 0x000fe200078e0202 */
[----:B------:R-:W-:Y:S01]  /*1760*/  SHF.R.S32.HI R4, RZ, 0x1f, R223 ;  /* 0x0000001fff047819 */ /* 0x000fe200000114df */
[----:B------:R-:W-:Y:S03]  /*1770*/  BSSY B1, `(.L_x_269) ;  /* 0x0000610000017945 */ /* 0x000fe60003800000 */
[----:B------:R-:W-:Y:S01]  /*1780*/  IADD3.X R14, R5, R4, R27, P2, P1 ;  /* 0x00000004050e7210 */ /* 0x000fe200017e241b */
[----:B------:R-:W-:Y:S01]  /*1790*/  IMAD.X R5, R39, 0x1, R11, P3 ;  /* 0x0000000127057824 */ /* 0x000fe200018e060b */
[----:B------:R-:W-:Y:S01]  /*17a0*/  IADD3 R15, P2, P1, R10, R6, R29 ;  /* 0x000000060a0f7210 */ /* 0x000fe2000795e01d */
[----:B------:R-:W-:Y:S01]  /*17b0*/  IMAD.WIDE.U32 R6, R0, R32, R242 ;  /* 0x0000002000067225 */ /* 0x000fe200078e00f2 */
[----:B------:R-:W-:-:S02]  /*17c0*/  IADD3 R4, P3, R242, R21, RZ ;  /* 0x00000015f2047210 */ /* 0x000fc40007f7e0ff */
[----:B------:R-:W-:Y:S01]  /*17d0*/  IADD3.X R14, R26, R14, R25, P2, P1 ;  /* 0x0000000e1a0e7210 */ /* 0x000fe200017e2419 */
[----:B------:R-:W-:Y:S01]  /*17e0*/  IMAD R2, R5, R32, RZ ;  /* 0x0000002005027224 */ /* 0x000fe200078e02ff */
[----:B------:R-:W3:Y:S01]  /*17f0*/  LDC.64 R26, c[0x0][0x478] ;  /* 0x00011e00ff1a7b82 */ /* 0x000ee20000000a00 */
[----:B------:R-:W-:Y:S01]  /*1800*/  IMAD.X R5, R243, 0x1, R24, P3 ;  /* 0x00000001f3057824 */ /* 0x000fe200018e0618 */
[----:B------:R-:W-:Y:S01]  /*1810*/  IADD3 R6, P3, R38, R6, RZ ;  /* 0x0000000626067210 */ /* 0x000fe20007f7e0ff */
[----:B------:R-:W-:Y:S02]  /*1820*/  IMAD R10, R0, R33, R2 ;  /* 0x00000021000a7224 */ /* 0x000fe400078e0202 */
[-C--:B--2---:R-:W-:Y:S01]  /*1830*/  IMAD R0, R11, R22.reuse, RZ ;  /* 0x000000160b007224 */ /* 0x084fe200078e02ff */
[----:B-1----:R-:W-:Y:S01]  /*1840*/  SHF.R.S32.HI R43, RZ, 0x1f, R42 ;  /* 0x0000001fff2b7819 */ /* 0x002fe2000001142a */
[----:B------:R-:W-:Y:S01]  /*1850*/  IMAD.WIDE.U32 R4, R8, R22, R4 ;  /* 0x0000001608047225 */ /* 0x000fe200078e0004 */
[----:B------:R-:W-:Y:S01]  /*1860*/  IADD3.X R7, R28, R7, R10, P3, !PT ;  /* 0x000000071c077210 */ /* 0x000fe20001ffe40a */
[----:B------:R-:W1:Y:S01]  /*1870*/  LDC.64 R24, c[0x0][0x2b0] ;  /* 0x0000ac00ff187b82 */ /* 0x000e620000000a00 */
[----:B------:R-:W-:Y:S01]  /*1880*/  LEA.HI R11, R43, R42, RZ, 0x5 ;  /* 0x0000002a2b0b7211 */ /* 0x000fe200078f28ff */
[----:B------:R-:W-:-:S02]  /*1890*/  IMAD R9, R8, R23, R0 ;  /* 0x0000001708097224 */ /* 0x000fc400078e0200 */
[----:B------:R-:W-:Y:S01]  /*18a0*/  IMAD.WIDE.U32 R6, R44, UR4, R6 ;  /* 0x000000042c067c25 */ /* 0x000fe2000f8e0006 */
[----:B------:R-:W-:Y:S02]  /*18b0*/  LOP3.LUT R2, R11, 0xffffffe0, RZ, 0xc0, !PT ;  /* 0xffffffe00b027812 */ /* 0x000fe400078ec0ff */
[----:B------:R-:W-:Y:S01]  /*18c0*/  SHF.R.S32.HI R0, RZ, 0x5, R11 ;  /* 0x00000005ff007819 */ /* 0x000fe2000001140b */
[----:B------:R-:W-:Y:S02]  /*18d0*/  IMAD R11, R41, UR4, RZ ;  /* 0x00000004290b7c24 */ /* 0x000fe4000f8e02ff */
[----:B------:R-:W-:Y:S01]  /*18e0*/  IMAD.IADD R8, R42, 0x1, -R2 ;  /* 0x000000012a087824 */ /* 0x000fe200078e0a02 */
[----:B------:R-:W-:Y:S01]  /*18f0*/  IADD3 R2, -R186, R209, R217 ;  /* 0x000000d1ba027210 */ /* 0x000fe20007ffe1d9 */
[----:B------:R-:W-:Y:S01]  /*1900*/  IMAD R11, R44, UR5, R11 ;  /* 0x000000052c0b7c24 */ /* 0x000fe2000f8e020b */
[----:B------:R-:W-:Y:S01]  /*1910*/  ULDC.64 UR4, c[0x0][0x428] ;  /* 0x00010a0000047ab9 */ /* 0x000fe20000000a00 */
[----:B------:R-:W-:-:S02]  /*1920*/  IMAD.IADD R5, R5, 0x1, R9 ;  /* 0x0000000105057824 */ /* 0x000fc400078e0209 */
[----:B------:R-:W-:Y:S01]  /*1930*/  VIADD R2, R2, -UR10 ;  /* 0x8000000a02027c36 */ /* 0x000fe20008000000 */
[----:B------:R-:W-:Y:S01]  /*1940*/  IADD3 R11, R7, R11, RZ ;  /* 0x0000000b070b7210 */ /* 0x000fe20007ffe0ff */
[----:B------:R-:W-:Y:S02]  /*1950*/  IMAD R9, R41, UR4, RZ ;  /* 0x0000000429097c24 */ /* 0x000fe4000f8e02ff */
[----:B------:R-:W-:Y:S01]  /*1960*/  IMAD.WIDE.U32 R4, R44, UR4, R4 ;  /* 0x000000042c047c25 */ /* 0x000fe2000f8e0004 */
[----:B------:R-:W-:-:S03]  /*1970*/  SHF.R.S32.HI R10, RZ, 0x1f, R2 ;  /* 0x0000001fff0a7819 */ /* 0x000fc60000011402 */
[----:B------:R-:W-:Y:S01]  /*1980*/  IMAD R9, R44, UR5, R9 ;  /* 0x000000052c097c24 */ /* 0x000fe2000f8e0209 */
[----:B------:R-:W-:Y:S01]  /*1990*/  ULDC.64 UR4, c[0x0][0x210] ;  /* 0x0000840000047ab9 */ /* 0x000fe20000000a00 */
[----:B------:R-:W-:Y:S01]  /*19a0*/  IMAD R8, R0, R224, R8 ;  /* 0x000000e000087224 */ /* 0x000fe200078e0208 */
[----:B------:R-:W-:Y:S01]  /*19b0*/  LEA R190, P2, R6, UR4, 0x1 ;  /* 0x0000000406be7c11 */ /* 0x000fe2000f8408ff */
[----:B------:R-:W-:Y:S01]  /*19c0*/  IMAD.IADD R5, R5, 0x1, R9 ;  /* 0x0000000105057824 */ /* 0x000fe200078e0209 */
[----:B------:R-:W-:Y:S01]  /*19d0*/  LEA.HI R7, R10, R2, RZ, 0x6 ;  /* 0x000000020a077211 */ /* 0x000fe200078f30ff */
[-C--:B------:R-:W-:Y:S01]  /*19e0*/  IMAD R2, R39, R22.reuse, RZ ;  /* 0x0000001627027224 */ /* 0x080fe200078e02ff */
[----:B------:R-:W-:Y:S01]  /*19f0*/  IADD3 R0, P1, R8, R15, RZ ;  /* 0x0000000f08007210 */ /* 0x000fe20007f3e0ff */
[----:B------:R-:W-:Y:S01]  /*1a00*/  IMAD.WIDE.U32 R4, R218, R22, R4 ;  /* 0x00000016da047225 */ /* 0x000fe200078e0004 */
[----:B------:R-:W-:Y:S01]  /*1a10*/  LEA.HI.X R191, R6, UR5, R11, 0x1, P2 ;  /* 0x0000000506bf7c11 */ /* 0x000fe200090f0c0b */
[----:B------:R-:W-:Y:S01]  /*1a20*/  ULDC.64 UR4, c[0x0][0x400] ;  /* 0x0001000000047ab9 */ /* 0x000fe20000000a00 */
[----:B------:R-:W-:Y:S01]  /*1a30*/  SHF.R.S32.HI R6, RZ, 0x6, R7 ;  /* 0x00000006ff067819 */ /* 0x000fe20000011407 */
[----:B------:R-:W-:Y:S01]  /*1a40*/  IMAD R2, R218, R23, R2 ;  /* 0x00000017da027224 */ /* 0x000fe200078e0202 */
[----:B------:R-:W-:Y:S01]  /*1a50*/  LEA.HI.X.SX32 R8, R8, R14, 0x1, P1 ;  /* 0x0000000e08087211 */ /* 0x000fe200008f0eff */
[----:B-1----:R-:W-:Y:S01]  /*1a60*/  IMAD.WIDE R10, R16, 0x4, R24 ;  /* 0x00000004100a7825 */ /* 0x002fe200078e0218 */
[----:B------:R-:W-:-:S02]  /*1a70*/  LEA R184, P1, R0, UR4, 0x2 ;  /* 0x0000000400b87c11 */ /* 0x000fc4000f8210ff */
[----:B------:R-:W-:Y:S01]  /*1a80*/  VIMNMX R229, RZ, R6, !PT ;  /* 0x00000006ffe57248 */ /* 0x000fe20007fe0100 */
[----:B------:R-:W-:Y:S01]  /*1a90*/  IMAD.IADD R2, R5, 0x1, R2 ;  /* 0x0000000105027824 */ /* 0x000fe200078e0202 */
[----:B------:R-:W-:Y:S01]  /*1aa0*/  LEA.HI.X R183, R0, UR5, R8, 0x2, P1 ;  /* 0x0000000500b77c11 */ /* 0x000fe200088f1408 */
[----:B---3--:R-:W-:Y:S01]  /*1ab0*/  IMAD.WIDE R6, R17, 0x4, R26 ;  /* 0x0000000411067825 */ /* 0x008fe200078e021a */
[C---:B------:R-:W-:Y:S02]  /*1ac0*/  ISETP.GT.AND P1, PT, R187.reuse, R229, PT ;  /* 0x000000e5bb00720c */ /* 0x040fe40003f24270 */
[C---:B------:R-:W-:Y:S01]  /*1ad0*/  LEA R188, P2, R4.reuse, UR6, 0x1 ;  /* 0x0000000604bc7c11 */ /* 0x040fe2000f8408ff */
[----:B------:R-:W-:Y:S01]  /*1ae0*/  IMAD.MOV.U32 R210, RZ, RZ, R11 ;  /* 0x000000ffffd27224 */ /* 0x000fe200078e000b */
[----:B------:R-:W-:Y:S01]  /*1af0*/  MOV R211, R10 ;  /* 0x0000000a00d37202 */ /* 0x000fe20000000f00 */
[----:B------:R-:W-:Y:S01]  /*1b00*/  IMAD.MOV.U32 R213, RZ, RZ, R6 ;  /* 0x000000ffffd57224 */ /* 0x000fe200078e0006 */
[----:B------:R-:W-:Y:S01]  /*1b10*/  LEA.HI.X R189, R4, UR7, R2, 0x1, P2 ;  /* 0x0000000704bd7c11 */ /* 0x000fe200090f0c02 */
[----:B------:R-:W-:Y:S01]  /*1b20*/  VIADD R187, R187, 0xffffffff ;  /* 0xffffffffbbbb7836 */ /* 0x000fe20000000000 */
[----:B------:R-:W-:-:S05]  /*1b30*/  MOV R212, R7 ;  /* 0x0000000700d47202 */ /* 0x000fca0000000f00 */
[----:B------:R-:W-:Y:S05]  /*1b40*/  @P1 BRA `(.L_x_274) ;  /* 0x0000000800d01947 */ /* 0x000fea0003800000 */
[----:B------:R-:W1:Y:S01]  /*1b50*/  @P0 LDC.64 R4, c[0x0][0x450] ;  /* 0x00011400ff040b82 */ /* 0x000e620000000a00 */
[CC--:B------:R-:W-:Y:S02]  /*1b60*/  @P0 IADD3 R8, R230.reuse, R240.reuse, RZ ;  /* 0x000000f0e6080210 */ /* 0x0c0fe40007ffe0ff */
[----:B------:R-:W-:Y:S02]  /*1b70*/  @P0 IADD3 R0, R230, R240, RZ ;  /* 0x000000f0e6000210 */ /* 0x000fe40007ffe0ff */
[----:B------:R-:W-:-:S03]  /*1b80*/  IADD3 R16, R218, 0x20, RZ ;  /* 0x00000020da107810 */ /* 0x000fc60007ffe0ff */
[----:B------:R-:W2:Y:S01]  /*1b90*/  @P0 LDC.64 R12, c[0x0][0x458] ;  /* 0x00011600ff0c0b82 */ /* 0x000ea20000000a00 */
[C---:B-1----:R-:W-:Y:S02]  /*1ba0*/  @P0 IMAD R10, R8.reuse, R5, RZ ;  /* 0x00000005080a0224 */ /* 0x042fe400078e02ff */
[----:B------:R-:W-:-:S05]  /*1bb0*/  @P0 IMAD.WIDE.U32 R8, R8, R4, RZ ;  /* 0x0000000408080225 */ /* 0x000fca00078e00ff */
[----:B------:R-:W-:Y:S01]  /*1bc0*/  @P0 IADD3 R11, R9, R10, RZ ;  /* 0x0000000a090b0210 */ /* 0x000fe20007ffe0ff */
[C---:B--2---:R-:W-:Y:S01]  /*1bd0*/  @P0 IMAD R2, R0.reuse, R13, RZ ;  /* 0x0000000d00020224 */ /* 0x044fe200078e02ff */
[----:B------:R-:W-:Y:S01]  /*1be0*/  @P0 MOV R10, R8 ;  /* 0x00000008000a0202 */ /* 0x000fe20000000f00 */
[----:B------:R-:W-:-:S04]  /*1bf0*/  @P0 IMAD.WIDE.U32 R6, R0, R12, RZ ;  /* 0x0000000c00060225 */ /* 0x000fc800078e00ff */
[----:B------:R-:W-:Y:S01]  /*1c00*/  IMAD R0, R231, -0x80, R186 ;  /* 0xffffff80e7007824 */ /* 0x000fe200078e02ba */
        /* <DEDUP_REMOVED lines=15> */
.L_x_275:
        /* <DEDUP_REMOVED lines=13> */
.L_x_276:
[----:B------:R-:W-:Y:S01]  /*1dd0*/  IMAD R2, R34, R4, RZ ;  /* 0x0000000422027224 */ /* 0x000fe200078e02ff */
[C---:B------:R-:W-:Y:S01]  /*1de0*/  ISETP.GE.AND P3, PT, R218.reuse, R0, PT ;  /* 0x00000000da00720c */ /* 0x040fe20003f66270 */
[C---:B------:R-:W-:Y:S01]  /*1df0*/  IMAD.WIDE.U32 R6, R217.reuse, R4, R242 ;  /* 0x00000004d9067225 */ /* 0x040fe200078e00f2 */
[----:B------:R-:W-:Y:S01]  /*1e00*/  ULDC.64 UR4, c[0x0][0x468] ;  /* 0x00011a0000047ab9 */ /* 0x000fe20000000a00 */
[----:B------:R-:W-:Y:S01]  /*1e10*/  IADD3 R9, R218, 0x40, RZ ;  /* 0x00000040da097810 */ /* 0x000fe20007ffe0ff */
[----:B------:R-:W-:Y:S01]  /*1e20*/  BSSY B0, `(.L_x_277) ;  /* 0x0000017000007945 */ /* 0x000fe20003800000 */
[----:B------:R-:W-:Y:S01]  /*1e30*/  IMAD R2, R217, R5, R2 ;  /* 0x00000005d9027224 */ /* 0x000fe200078e0202 */
[----:B------:R-:W-:Y:S02]  /*1e40*/  IADD3 R6, P0, R10, R6, RZ ;  /* 0x000000060a067210 */ /* 0x000fe40007f1e0ff */
[----:B------:R-:W-:Y:S02]  /*1e50*/  IADD3 R8, R218, 0x60, RZ ;  /* 0x00000060da087810 */ /* 0x000fe40007ffe0ff */
[----:B------:R-:W-:Y:S01]  /*1e60*/  IADD3.X R7, R11, R7, R2, P0, !PT ;  /* 0x000000070b077210 */ /* 0x000fe200007fe402 */
[----:B------:R-:W-:Y:S01]  /*1e70*/  IMAD R2, R41, UR4, RZ ;  /* 0x0000000429027c24 */ /* 0x000fe2000f8e02ff */
[----:B------:R-:W-:-:S02]  /*1e80*/  ISETP.GE.AND P2, PT, R16, R0, PT ;  /* 0x000000001000720c */ /* 0x000fc40003f46270 */
[-C--:B------:R-:W-:Y:S01]  /*1e90*/  ISETP.GE.AND P1, PT, R9, R0.reuse, PT ;  /* 0x000000000900720c */ /* 0x080fe20003f26270 */
[----:B------:R-:W-:Y:S01]  /*1ea0*/  IMAD.WIDE.U32 R6, R44, UR4, R6 ;  /* 0x000000042c067c25 */ /* 0x000fe2000f8e0006 */
[----:B------:R-:W-:-:S03]  /*1eb0*/  ISETP.GE.AND P0, PT, R8, R0, PT ;  /* 0x000000000800720c */ /* 0x000fc60003f06270 */
        /* <DEDUP_REMOVED lines=13> */
.L_x_278:
[----:B------:R-:W-:Y:S05]  /*1f90*/  BSYNC B0 ;  /* 0x0000000000007941 */ /* 0x000fea0003800000 */
.L_x_277:
        /* <DEDUP_REMOVED lines=14> */
.L_x_280:
[----:B------:R-:W-:Y:S05]  /*2080*/  BSYNC B0 ;  /* 0x0000000000007941 */ /* 0x000fea0003800000 */
.L_x_279:
        /* <DEDUP_REMOVED lines=14> */
.L_x_282:
[----:B------:R-:W-:Y:S05]  /*2170*/  BSYNC B0 ;  /* 0x0000000000007941 */ /* 0x000fea0003800000 */
.L_x_281:
        /* <DEDUP_REMOVED lines=13> */
.L_x_284:
[----:B------:R-:W-:Y:S05]  /*2250*/  BSYNC B0 ;  /* 0x0000000000007941 */ /* 0x000fea0003800000 */
.L_x_283:
        /* <DEDUP_REMOVED lines=22> */
.L_x_286:
[----:B------:R-:W-:Y:S05]  /*23c0*/  BSYNC B0 ;  /* 0x0000000000007941 */ /* 0x000fea0003800000 */
.L_x_285:
        /* <DEDUP_REMOVED lines=14> */
.L_x_288:
[----:B------:R-:W-:Y:S05]  /*24b0*/  BSYNC B0 ;  /* 0x0000000000007941 */ /* 0x000fea0003800000 */
.L_x_287:
        /* <DEDUP_REMOVED lines=14> */
.L_x_290:
[----:B------:R-:W-:Y:S05]  /*25a0*/  BSYNC B0 ;  /* 0x0000000000007941 */ /* 0x000fea0003800000 */
.L_x_289:
        /* <DEDUP_REMOVED lines=14> */
.L_x_274:
[----:B------:R-:W-:Y:S01]  /*2690*/  IMAD R0, R231, -0x80, R186 ;  /* 0xffffff80e7007824 */ /* 0x000fe200078e02ba */
[----:B------:R-:W-:Y:S01]  /*26a0*/  ULDC.64 UR4, c[0x0][0x268] ;  /* 0x00009a0000047ab9 */ /* 0x000fe20000000a00 */
[C---:B------:R-:W-:Y:S02]  /*26b0*/  VIADD R8, R218.reuse, 0x20 ;  /* 0x00000020da087836 */ /* 0x040fe40000000000 */
[C---:B------:R-:W-:Y:S01]  /*26c0*/  VIADD R6, R218.reuse, 0x40 ;  /* 0x00000040da067836 */ /* 0x040fe20000000000 */
[----:B------:R-:W-:Y:S01]  /*26d0*/  ISETP.GE.AND P5, PT, R218, R0, PT ;  /* 0x00000000da00720c */ /* 0x000fe20003fa6270 */
[----:B------:R-:W-:Y:S01]  /*26e0*/  IMAD R2, R34, R12, RZ ;  /* 0x0000000c22027224 */ /* 0x000fe200078e02ff */
[----:B------:R-:W-:Y:S01]  /*26f0*/  ISETP.GE.AND P4, PT, R8, R0, PT ;  /* 0x000000000800720c */ /* 0x000fe20003f86270 */
[C---:B------:R-:W-:Y:S01]  /*2700*/  IMAD.WIDE.U32 R4, R217.reuse, R12, R242 ;  /* 0x0000000cd9047225 */ /* 0x040fe200078e00f2 */
[----:B------:R-:W-:Y:S01]  /*2710*/  ISETP.GE.AND P3, PT, R6, R0, PT ;  /* 0x000000000600720c */ /* 0x000fe20003f66270 */
[----:B------:R-:W-:Y:S02]  /*2720*/  @P6 BAR.SYNC.DEFER_BLOCKING 0x0 ;  /* 0x0000000000006b1d */ /* 0x000fe40000010000 */
[----:B------:R-:W-:Y:S01]  /*2730*/  VIADD R7, R218, 0x60 ;  /* 0x00000060da077836 */ /* 0x000fe20000000000 */
[----:B------:R-:W-:Y:S01]  /*2740*/  IADD3 R4, P0, R30, R4, RZ ;  /* 0x000000041e047210 */ /* 0x000fe20007f1e0ff */
[----:B------:R-:W-:-:S02]  /*2750*/  IMAD R2, R217, R13, R2 ;  /* 0x0000000dd9027224 */ /* 0x000fc400078e0202 */
[----:B------:R-:W-:Y:S01]  /*2760*/  IMAD R30, R187, -0x40, R209 ;  /* 0xffffffc0bb1e7824 */ /* 0x000fe200078e02d1 */
[----:B------:R-:W-:Y:S01]  /*2770*/  ISETP.GE.AND P1, PT, R7, R0, PT ;  /* 0x000000000700720c */ /* 0x000fe20003f26270 */
[----:B------:R-:W1:Y:S01]  /*2780*/  @!P5 LDC.64 R16, c[0x0][0x220] ;  /* 0x00008800ff10db82 */ /* 0x000e620000000a00 */
[----:B------:R-:W-:Y:S01]  /*2790*/  IADD3.X R5, R31, R5, R2, P0, !PT ;  /* 0x000000051f057210 */ /* 0x000fe200007fe402 */
[----:B------:R-:W-:Y:S01]  /*27a0*/  IMAD R2, R35, UR4, RZ ;  /* 0x0000000423027c24 */ /* 0x000fe2000f8e02ff */
[----:B------:R-:W-:Y:S01]  /*27b0*/  @!P4 IADD3 R0, P2, R218, 0x20, RZ ;  /* 0x00000020da00c810 */ /* 0x000fe20007f5e0ff */
[----:B------:R-:W-:Y:S01]  /*27c0*/  IMAD.SHL.U32 R23, R23, 0x40, RZ ;  /* 0x0000004017177824 */ /* 0x000fe200078e00ff */
[-C--:B------:R-:W-:Y:S01]  /*27d0*/  ISETP.GE.AND P0, PT, R8, R30.reuse, PT ;  /* 0x0000001e0800720c */ /* 0x080fe20003f06270 */
[----:B------:R-:W-:Y:S01]  /*27e0*/  IMAD R9, R20, UR5, R2 ;  /* 0x0000000514097c24 */ /* 0x000fe2000f8e0202 */
[C---:B------:R-:W-:Y:S01]  /*27f0*/  ISETP.GE.AND P6, PT, R218.reuse, R30, PT ;  /* 0x0000001eda00720c */ /* 0x040fe20003fc6270 */
[----:B------:R-:W2:Y:S01]  /*2800*/  @!P4 LDC.64 R24, c[0x0][0x220] ;  /* 0x00008800ff18cb82 */ /* 0x000ea20000000a00 */
[----:B------:R-:W-:Y:S01]  /*2810*/  @!P4 IMAD.X R6, RZ, RZ, R39, P2 ;  /* 0x000000ffff06c224 */ /* 0x000fe200010e0627 */
[----:B------:R-:W-:Y:S01]  /*2820*/  @!P3 IADD3 R2, P2, R218, 0x40, RZ ;  /* 0x00000040da02b810 */ /* 0x000fe20007f5e0ff */
[----:B------:R-:W-:Y:S01]  /*2830*/  IMAD.WIDE.U32 R4, R20, UR4, R4 ;  /* 0x0000000414047c25 */ /* 0x000fe2000f8e0004 */
[----:B------:R-:W-:-:S03]  /*2840*/  ULDC.64 UR4, c[0x0][0x260] ;  /* 0x0000980000047ab9 */ /* 0x000fc60000000a00 */
[-C--:B------:R-:W-:Y:S01]  /*2850*/  @!P5 IMAD R8, R39, R12.reuse, RZ ;  /* 0x0000000c2708d224 */ /* 0x080fe200078e02ff */
[----:B------:R-:W3:Y:S01]  /*2860*/  @!P3 LDC.64 R26, c[0x0][0x220] ;  /* 0x00008800ff1abb82 */ /* 0x000ee20000000a00 */
[----:B------:R-:W-:Y:S01]  /*2870*/  IMAD.IADD R5, R5, 0x1, R9 ;  /* 0x0000000105057824 */ /* 0x000fe200078e0209 */
[----:B------:R4:W-:Y:S01]  /*2880*/  @P5 STS.128 [R215+0xa000], RZ ;  /* 0x00a000ffd7005388 */ /* 0x0009e20000000c00 */
[----:B------:R-:W-:Y:S01]  /*2890*/  @!P3 IMAD.X R7, RZ, RZ, R39, P2 ;  /* 0x000000ffff07b224 */ /* 0x000fe200010e0627 */
[----:B------:R-:W-:Y:S01]  /*28a0*/  @!P1 IADD3 R15, P2, R218, 0x60, RZ ;  /* 0x00000060da0f9810 */ /* 0x000fe20007f5e0ff */
[-C--:B------:R-:W-:Y:S01]  /*28b0*/  @!P4 IMAD R6, R6, R12.reuse, RZ ;  /* 0x0000000c0606c224 */ /* 0x080fe200078e02ff */
[----:B------:R-:W-:Y:S01]  /*28c0*/  @!P4 MOV R11, R5 ;  /* 0x00000005000bc202 */ /* 0x000fe20000000f00 */
[----:B------:R-:W-:Y:S01]  /*28d0*/  @!P5 IMAD R9, R218, R13, R8 ;  /* 0x0000000dda09d224 */ /* 0x000fe200078e0208 */
[----:B------:R-:W4:Y:S01]  /*28e0*/  @!P1 LDC.64 R28, c[0x0][0x220] ;  /* 0x00008800ff1c9b82 */ /* 0x000f220000000a00 */
[----:B------:R-:W-:-:S02]  /*28f0*/  @!P3 IMAD R8, R7, R12, RZ ;  /* 0x0000000c0708b224 */ /* 0x000fc400078e02ff */
[----:B------:R-:W-:Y:S02]  /*2900*/  @!P4 IMAD R14, R0, R13, R6 ;  /* 0x0000000d000ec224 */ /* 0x000fe400078e0206 */
[----:B------:R-:W-:-:S04]  /*2910*/  @!P5 IMAD.WIDE.U32 R6, R218, R12, R4 ;  /* 0x0000000cda06d225 */ /* 0x000fc800078e0004 */
[----:B------:R-:W-:Y:S02]  /*2920*/  @!P4 IMAD.MOV.U32 R10, RZ, RZ, R4 ;  /* 0x000000ffff0ac224 */ /* 0x000fe400078e0004 */
[----:B------:R-:W-:Y:S02]  /*2930*/  @!P3 IMAD R21, R2, R13, R8 ;  /* 0x0000000d0215b224 */ /* 0x000fe400078e0208 */
[----:B------:R-:W-:-:S04]  /*2940*/  @!P4 IMAD.WIDE.U32 R10, R0, R12, R10 ;  /* 0x0000000c000ac225 */ /* 0x000fc800078e000a */
[----:B------:R-:W-:Y:S02]  /*2950*/  @!P5 IMAD.IADD R7, R7, 0x1, R9 ;  /* 0x000000010707d824 */ /* 0x000fe400078e0209 */
[----:B------:R-:W-:Y:S01]  /*2960*/  @!P1 IMAD.X R0, RZ, RZ, R39, P2 ;  /* 0x000000ffff009224 */ /* 0x000fe200010e0627 */
[C---:B-1----:R-:W-:Y:S01]  /*2970*/  @!P5 LEA R16, P2, R6.reuse, R16, 0x1 ;  /* 0x000000100610d211 */ /* 0x042fe200078408ff */
[----:B------:R-:W-:Y:S02]  /*2980*/  @!P3 IMAD.MOV.U32 R8, RZ, RZ, R4 ;  /* 0x000000ffff08b224 */ /* 0x000fe400078e0004 */
[----:B------:R-:W-:Y:S01]  /*2990*/  @!P3 IMAD.MOV.U32 R9, RZ, RZ, R5 ;  /* 0x000000ffff09b224 */ /* 0x000fe200078e0005 */
[----:B------:R-:W-:Y:S01]  /*29a0*/  @!P5 LEA.HI.X R17, R6, R17, R7, 0x1, P2 ;  /* 0x000000110611d211 */ /* 0x000fe200010f0c07 */
[-C--:B------:R-:W-:Y:S02]  /*29b0*/  @!P1 IMAD R0, R0, R12.reuse, RZ ;  /* 0x0000000c00009224 */ /* 0x080fe400078e02ff */
[----:B------:R-:W-:-:S02]  /*29c0*/  @!P3 IMAD.WIDE.U32 R8, R2, R12, R8 ;  /* 0x0000000c0208b225 */ /* 0x000fc400078e0008 */
[----:B------:R-:W-:Y:S01]  /*29d0*/  @!PT LDS RZ, [RZ] ;  /* 0x00000000fffff984 */ /* 0x000fe20000000800 */
[----:B------:R-:W-:Y:S01]  /*29e0*/  @!PT LDS RZ, [RZ] ;  /* 0x00000000fffff984 */ /* 0x000fe20000000800 */
[----:B------:R-:W-:Y:S01]  /*29f0*/  @!PT LDS RZ, [RZ] ;  /* 0x00000000fffff984 */ /* 0x000fe20000000800 */
[----:B------:R1:W-:Y:S02]  /*2a00*/  @!P5 LDGSTS.E.BYPASS.LTC128B.128 [R215+0xa000], desc[UR12][R16.64] ;  /* 0x0a00000010d7dfae */ /* 0x0003e4000b901d4c */
[----:B------:R-:W-:Y:S01]  /*2a10*/  @!P4 IMAD.IADD R2, R11, 0x1, R14 ;  /* 0x000000010b02c824 */ /* 0x000fe200078e020e */
[C---:B--2---:R-:W-:Y:S01]  /*2a20*/  @!P4 LEA R14, P2, R10.reuse, R24, 0x1 ;  /* 0x000000180a0ec211 */ /* 0x044fe200078408ff */
[C---:B------:R-:W-:Y:S01]  /*2a30*/  @!P1 IMAD R6, R15.reuse, R13, R0 ;  /* 0x0000000d0f069224 */ /* 0x040fe200078e0200 */
[----:B------:R2:W-:Y:S01]  /*2a40*/  @P4 STS.128 [R215+0xb000], RZ ;  /* 0x00b000ffd7004388 */ /* 0x0005e20000000c00 */
[----:B------:R-:W-:Y:S01]  /*2a50*/  @!P1 IMAD.WIDE.U32 R4, R15, R12, R4 ;  /* 0x0000000c0f049225 */ /* 0x000fe200078e0004 */
[----:B------:R-:W-:Y:S02]  /*2a60*/  @!P4 LEA.HI.X R15, R10, R25, R2, 0x1, P2 ;  /* 0x000000190a0fc211 */ /* 0x000fe400010f0c02 */
[----:B---3--:R-:W-:Y:S01]  /*2a70*/  @!P3 LEA R12, P2, R8, R26, 0x1 ;  /* 0x0000001a080cb211 */ /* 0x008fe200078408ff */
[----:B------:R-:W-:-:S02]  /*2a80*/  @!P3 IMAD.IADD R0, R9, 0x1, R21 ;  /* 0x000000010900b824 */ /* 0x000fc400078e0215 */
[----:B------:R-:W-:Y:S01]  /*2a90*/  IMAD.SHL.U32 R2, R33, 0x40, RZ ;  /* 0x0000004021027824 */ /* 0x000fe200078e00ff */
[----:B------:R-:W-:Y:S01]  /*2aa0*/  @!PT LDS RZ, [RZ] ;  /* 0x00000000fffff984 */ /* 0x000fe20000000800 */
[----:B------:R-:W-:Y:S01]  /*2ab0*/  @!PT LDS RZ, [RZ] ;  /* 0x00000000fffff984 */ /* 0x000fe20000000800 */
[----:B------:R-:W-:Y:S01]  /*2ac0*/  @!PT LDS RZ, [RZ] ;  /* 0x00000000fffff984 */ /* 0x000fe20000000800 */
[----:B------:R3:W-:Y:S01]  /*2ad0*/  @!P4 LDGSTS.E.BYPASS.LTC128B.128 [R215+0xb000], desc[UR12][R14.64] ;  /* 0x0b0000000ed7cfae */ /* 0x0007e2000b901d4c */
[----:B------:R-:W-:Y:S01]  /*2ae0*/  IMAD.MOV.U32 R206, RZ, RZ, 0x7f800000 ;  /* 0x7f800000ffce7424 */ /* 0x000fe200078e00ff */
[----:B------:R-:W-:Y:S01]  /*2af0*/  @!P3 LEA.HI.X R13, R8, R27, R0, 0x1, P2 ;  /* 0x0000001b080db211 */ /* 0x000fe200010f0c00 */
[----:B------:R-:W-:Y:S01]  /*2b00*/  IMAD.WIDE.U32 R8, R22, 0x40, RZ ;  /* 0x0000004016087825 */ /* 0x000fe200078e00ff */
[----:B------:R-:W-:Y:S01]  /*2b10*/  @!P1 IADD3 R0, R5, R6, RZ ;  /* 0x0000000605009210 */ /* 0x000fe20007ffe0ff */
[----:B------:R2:W-:Y:S01]  /*2b20*/  @P3 STS.128 [R215+0xc000], RZ ;  /* 0x00c000ffd7003388 */ /* 0x0005e20000000c00 */
[----:B----4-:R-:W-:Y:S01]  /*2b30*/  @!P1 LEA R10, P2, R4, R28, 0x1 ;  /* 0x0000001c040a9211 */ /* 0x010fe200078408ff */
[----:B------:R-:W-:Y:S02]  /*2b40*/  IMAD.WIDE.U32 R6, R32, 0x40, RZ ;  /* 0x0000004020067825 */ /* 0x000fe400078e00ff */
[----:B------:R-:W-:Y:S01]  /*2b50*/  @!PT LDS RZ, [RZ] ;  /* 0x00000000fffff984 */ /* 0x000fe20000000800 */
[----:B------:R-:W-:Y:S01]  /*2b60*/  @!PT LDS RZ, [RZ] ;  /* 0x00000000fffff984 */ /* 0x000fe20000000800 */
[----:B------:R-:W-:Y:S01]  /*2b70*/  @!PT LDS RZ, [RZ] ;  /* 0x00000000fffff984 */ /* 0x000fe20000000800 */
[----:B------:R-:W-:Y:S01]  /*2b80*/  @!P3 LDGSTS.E.BYPASS.LTC128B.128 [R215+0xc000], desc[UR12][R12.64] ;  /* 0x0c0000000cd7bfae */ /* 0x000fe2000b901d4c */
[----:B------:R-:W-:Y:S01]  /*2b90*/  @!P1 LEA.HI.X R11, R4, R29, R0, 0x1, P2 ;  /* 0x0000001d040b9211 */ /* 0x000fe200010f0c00 */
[----:B------:R-:W-:Y:S01]  /*2ba0*/  IMAD.WIDE.U32 R4, R217, R18, R242 ;  /* 0x00000012d9047225 */ /* 0x000fe200078e00f2 */
[----:B------:R-:W-:Y:S01]  /*2bb0*/  @!P0 IADD3 R8, P2, R188, R8, RZ ;  /* 0x00000008bc088210 */ /* 0x000fe20007f5e0ff */
[----:B------:R2:W-:Y:S01]  /*2bc0*/  @P1 STS.128 [R215+0xd000], RZ ;  /* 0x00d000ffd7001388 */ /* 0x0005e20000000c00 */
[----:B-1----:R-:W1:Y:S01]  /*2bd0*/  @!P4 LDC.64 R16, c[0x0][0x218] ;  /* 0x00008600ff10cb82 */ /* 0x002e620000000a00 */
[----:B------:R-:W-:Y:S01]  /*2be0*/  IMAD R0, R34, R18, RZ ;  /* 0x0000001222007224 */ /* 0x000fe200078e02ff */
[----:B------:R-:W-:Y:S01]  /*2bf0*/  @!P0 IADD3.X R9, R189, R9, R23, P2, !PT ;  /* 0x00000009bd098210 */ /* 0x000fe200017fe417 */
[----:B------:R-:W-:Y:S01]  /*2c00*/  @!PT LDS RZ, [RZ] ;  /* 0x00000000fffff984 */ /* 0x000fe20000000800 */
[----:B------:R-:W-:Y:S01]  /*2c10*/  @!PT LDS RZ, [RZ] ;  /* 0x00000000fffff984 */ /* 0x000fe20000000800 */
[----:B------:R-:W-:Y:S01]  /*2c20*/  @!PT LDS RZ, [RZ] ;  /* 0x00000000fffff984 */ /* 0x000fe20000000800 */
[----:B------:R-:W-:Y:S01]  /*2c30*/  @!P1 LDGSTS.E.BYPASS.LTC128B.128 [R215+0xd000], desc[UR12][R10.64] ;  /* 0x0d0000000ad79fae */ /* 0x000fe2000b901d4c */
[----:B------:R-:W-:Y:S01]  /*2c40*/  @!P0 IADD3 R6, P2, R190, R6, RZ ;  /* 0x00000006be068210 */ /* 0x000fe20007f5e0ff */
[----:B------:R-:W-:-:S02]  /*2c50*/  IMAD R0, R217, R19, R0 ;  /* 0x00000013d9007224 */ /* 0x000fc400078e0200 */
[----:B------:R-:W0:Y:S01]  /*2c60*/  LDGDEPBAR ;  /* 0x00000000000079af */ /* 0x000e220000000000 */
[----:B------:R-:W-:Y:S01]  /*2c70*/  @!P0 IADD3.X R7, R191, R7, R2, P2, !PT ;  /* 0x00000007bf078210 */ /* 0x000fe200017fe402 */
[----:B------:R-:W4:Y:S01]  /*2c80*/  @!P1 LDC.64 R22, c[0x0][0x218] ;  /* 0x00008600ff169b82 */ /* 0x000f220000000a00 */
[----:B------:R-:W-:Y:S01]  /*2c90*/  LEA.HI R2, R187, R187, RZ, 0x1 ;  /* 0x000000bbbb027211 */ /* 0x000fe200078f08ff */
[----:B------:R2:W-:Y:S01]  /*2ca0*/  @P6 STS.128 [R215+0x4000], RZ ;  /* 0x004000ffd7006388 */ /* 0x0005e20000000c00 */
[----:B------:R-:W-:Y:S01]  /*2cb0*/  IADD3 R4, P2, R36, R4, RZ ;  /* 0x0000000424047210 */ /* 0x000fe20007f5e0ff */
[----:B------:R-:W-:Y:S01]  /*2cc0*/  IMAD.MOV.U32 R207, RZ, RZ, 0x7f800000 ;  /* 0x7f800000ffcf7424 */ /* 0x000fe200078e00ff */
[----:B------:R-:W-:Y:S01]  /*2cd0*/  LOP3.LUT R2, R2, 0xfffffffe, RZ, 0xc0, !PT ;  /* 0xfffffffe02027812 */ /* 0x000fe200078ec0ff */
[----:B------:R-:W-:Y:S01]  /*2ce0*/  @!PT LDS RZ, [RZ] ;  /* 0x00000000fffff984 */ /* 0x000fe20000000800 */
[----:B------:R-:W-:Y:S01]  /*2cf0*/  @!PT LDS RZ, [RZ] ;  /* 0x00000000fffff984 */ /* 0x000fe20000000800 */
[----:B------:R-:W-:Y:S01]  /*2d00*/  @!PT LDS RZ, [RZ] ;  /* 0x00000000fffff984 */ /* 0x000fe20000000800 */
[----:B------:R-:W-:Y:S01]  /*2d10*/  @!P6 LDGSTS.E.BYPASS.LTC128B.128 [R215+0x4000], desc[UR12][R188.64] ;  /* 0x04000000bcd7efae */ /* 0x000fe2000b901d4c */
[----:B------:R-:W-:Y:S01]  /*2d20*/  IADD3.X R5, R37, R5, R0, P2, !PT ;  /* 0x0000000525057210 */ /* 0x000fe200017fe400 */
[----:B------:R-:W-:Y:S01]  /*2d30*/  IMAD R0, R35, UR4, RZ ;  /* 0x0000000423007c24 */ /* 0x000fe2000f8e02ff */
[----:B---3--:R-:W3:Y:S01]  /*2d40*/  @!P5 LDC.64 R14, c[0x0][0x218] ;  /* 0x00008600ff0edb82 */ /* 0x008ee20000000a00 */
[----:B------:R-:W-:Y:S01]  /*2d50*/  IMAD.IADD R2, R187, 0x1, -R2 ;  /* 0x00000001bb027824 */ /* 0x000fe200078e0a02 */
[----:B------:R2:W-:Y:S01]  /*2d60*/  @P0 STS.128 [R215+0x5000], RZ ;  /* 0x005000ffd7000388 */ /* 0x0005e20000000c00 */
[----:B------:R-:W-:-:S02]  /*2d70*/  IMAD R21, R20, UR5, R0 ;  /* 0x0000000514157c24 */ /* 0x000fc4000f8e0200 */
[----:B------:R-:W-:Y:S01]  /*2d80*/  IMAD.MOV.U32 R204, RZ, RZ, 0x7f800000 ;  /* 0x7f800000ffcc7424 */ /* 0x000fe200078e00ff */
[----:B------:R-:W-:Y:S01]  /*2d90*/  ISETP.NE.AND P2, PT, R2, 0x1, PT ;  /* 0x000000010200780c */ /* 0x000fe20003f45270 */
[----:B------:R-:W-:Y:S01]  /*2da0*/  VIADD R0, R249, 0x1000 ;  /* 0x00001000f9007836 */ /* 0x000fe20000000000 */
[----:B------:R-:W-:Y:S01]  /*2db0*/  @!PT LDS RZ, [RZ] ;  /* 0x00000000fffff984 */ /* 0x000fe20000000800 */
[----:B------:R-:W-:Y:S01]  /*2dc0*/  @!PT LDS RZ, [RZ] ;  /* 0x00000000fffff984 */ /* 0x000fe20000000800 */
[----:B------:R-:W-:Y:S01]  /*2dd0*/  @!PT LDS RZ, [RZ] ;  /* 0x00000000fffff984 */ /* 0x000fe20000000800 */
[----:B------:R2:W-:Y:S01]  /*2de0*/  @!P0 LDGSTS.E.BYPASS.LTC128B.128 [R215+0x5000], desc[UR12][R8.64] ;  /* 0x0500000008d78fae */ /* 0x0005e2000b901d4c */
[----:B------:R-:W-:-:S04]  /*2df0*/  IMAD.WIDE.U32 R4, R20, UR4, R4 ;  /* 0x0000000414047c25 */ /* 0x000fc8000f8e0004 */
[----:B------:R-:W-:Y:S01]  /*2e00*/  IMAD.MOV.U32 R205, RZ, RZ, 0x7f800000 ;  /* 0x7f800000ffcd7424 */ /* 0x000fe200078e00ff */
[----:B------:R-:W-:Y:S01]  /*2e10*/  SEL R0, R0, R249, !P2 ;  /* 0x000000f900007207 */ /* 0x000fe20005000000 */
[----:B------:R-:W-:Y:S02]  /*2e20*/  IMAD.IADD R5, R5, 0x1, R21 ;  /* 0x0000000105057824 */ /* 0x000fe400078e0215 */
[--C-:B------:R-:W-:Y:S01]  /*2e30*/  IMAD R136, R178, 0x2, R177.reuse ;  /* 0x00000002b2887824 */ /* 0x100fe200078e02b1 */
[----:B------:R-:W4:Y:S01]  /*2e40*/  @!P3 LDC.64 R20, c[0x0][0x218] ;  /* 0x00008600ff14bb82 */ /* 0x000f220000000a00 */
[----:B------:R-:W-:Y:S02]  /*2e50*/  IMAD R196, R0, 0x2, R177 ;  /* 0x0000000200c47824 */ /* 0x000fe400078e02b1 */
[C---:B------:R-:W-:Y:S02]  /*2e60*/  IMAD.SHL.U32 R216, R224.reuse, 0x10, RZ ;  /* 0x00000010e0d87824 */ /* 0x040fe400078e00ff */
[C---:B------:R-:W-:Y:S01]  /*2e70*/  IMAD.SHL.U32 R214, R224.reuse, 0x8, RZ ;  /* 0x00000008e0d67824 */ /* 0x040fe200078e00ff */
[----:B------:R1:W-:Y:S02]  /*2e80*/  @P6 STS [R196], RZ ;  /* 0x000000ffc4006388 */ /* 0x0003e40000000800 */
[----:B------:R-:W1:Y:S01]  /*2e90*/  LDC R208, c[0x0][0x394] ;  /* 0x0000e500ffd07b82 */ /* 0x000e620000000800 */
[----:B------:R-:W-:Y:S01]  /*2ea0*/  VIADD R167, R175, 0x1000 ;  /* 0x00001000afa77836 */ /* 0x000fe20000000000 */
[----:B------:R1:W-:Y:S01]  /*2eb0*/  @P6 STS [R196+0x4], RZ ;  /* 0x000004ffc4006388 */ /* 0x0003e20000000800 */
[----:B------:R-:W-:Y:S01]  /*2ec0*/  IMAD.MOV.U32 R173, RZ, RZ, 0x20 ;  /* 0x00000020ffad7424 */ /* 0x000fe200078e00ff */
[----:B------:R-:W-:Y:S01]  /*2ed0*/  IADD3 R166, R251, 0x1000, RZ ;  /* 0x00001000fba67810 */ /* 0x000fe20007ffe0ff */
[----:B------:R-:W-:Y:S01]  /*2ee0*/  IMAD.MOV.U32 R165, RZ, RZ, 0x40 ;  /* 0x00000040ffa57424 */ /* 0x000fe200078e00ff */
[----:B------:R1:W-:Y:S01]  /*2ef0*/  @P6 STS [R196+0x8], RZ ;  /* 0x000008ffc4006388 */ /* 0x0003e20000000800 */
[C---:B------:R-:W-:Y:S01]  /*2f00*/  IMAD R228, R224.reuse, 0x18, RZ ;  /* 0x00000018e0e47824 */ /* 0x040fe200078e02ff */
[C---:B------:R-:W-:Y:S01]  /*2f10*/  SHF.L.U64.HI R234, R235.reuse, 0x2, R252 ;  /* 0x00000002ebea7819 */ /* 0x040fe200000102fc */
[C---:B--2---:R-:W-:Y:S01]  /*2f20*/  VIADD R8, R235.reuse, 0x8 ;  /* 0x00000008eb087836 */ /* 0x044fe20000000000 */
[----:B------:R2:W-:Y:S01]  /*2f30*/  @P6 STS [R196+0xc], RZ ;  /* 0x00000cffc4006388 */ /* 0x0005e20000000800 */
[----:B------:R-:W-:Y:S01]  /*2f40*/  IMAD.SHL.U32 R227, R224, 0x20, RZ ;  /* 0x00000020e0e37824 */ /* 0x000fe200078e00ff */
[----:B------:R-:W-:Y:S01]  /*2f50*/  LEA R174, R178, R177, 0x1 ;  /* 0x000000b1b2ae7211 */ /* 0x000fe200078e08ff */
[----:B------:R-:W-:Y:S01]  /*2f60*/  IMAD R226, R224, 0x28, RZ ;  /* 0x00000028e0e27824 */ /* 0x000fe200078e02ff */
[----:B------:R-:W-:Y:S01]  /*2f70*/  @!PT LDS RZ, [RZ] ;  /* 0x00000000fffff984 */ /* 0x000fe20000000800 */
[----:B------:R-:W-:Y:S01]  /*2f80*/  @!PT LDS RZ, [RZ] ;  /* 0x00000000fffff984 */ /* 0x000fe20000000800 */
[----:B------:R-:W-:Y:S01]  /*2f90*/  @!PT LDS RZ, [RZ] ;  /* 0x00000000fffff984 */ /* 0x000fe20000000800 */
[----:B------:R-:W-:Y:S01]  /*2fa0*/  @!P6 LDGSTS.E.BYPASS.LTC128B.128 [R196], desc[UR12][R190.64] ;  /* 0x00000000bec4efae */ /* 0x000fe2000b901d4c */
[----:B------:R-:W-:Y:S01]  /*2fb0*/  @!P4 IADD3 R0, P6, R218, 0x20, RZ ;  /* 0x00000020da00c810 */ /* 0x000fe20007fde0ff */
[----:B------:R-:W-:Y:S01]  /*2fc0*/  IMAD R225, R224, 0x30, RZ ;  /* 0x00000030e0e17824 */ /* 0x000fe200078e02ff */
[----:B------:R-:W-:Y:S01]  /*2fd0*/  CS2R R94, SRZ ;  /* 0x00000000005e7805 */ /* 0x000fe2000001ff00 */
[----:B------:R2:W-:Y:S01]  /*2fe0*/  @P0 STS [R196+0x1000], RZ ;  /* 0x001000ffc4000388 */ /* 0x0005e20000000800 */
[----:B------:R-:W-:Y:S01]  /*2ff0*/  @!P4 IADD3.X R11, RZ, R39, RZ, P6, !PT ;  /* 0x00000027ff0bc210 */ /* 0x000fe200037fe4ff */
[----:B------:R-:W-:Y:S01]  /*3000*/  IMAD.MOV R223, RZ, RZ, -R223 ;  /* 0x000000ffffdf7224 */ /* 0x000fe200078e0adf */
[----:B------:R-:W-:Y:S01]  /*3010*/  ISETP.GE.AND P6, PT, R8, R30, PT ;  /* 0x0000001e0800720c */ /* 0x000fe20003fc6270 */
[----:B------:R2:W-:Y:S01]  /*3020*/  @P0 STS [R196+0x1004], RZ ;  /* 0x001004ffc4000388 */ /* 0x0005e20000000800 */
[----:B------:R-:W-:Y:S01]  /*3030*/  IMAD.SHL.U32 R233, R235, 0x4, RZ ;  /* 0x00000004ebe97824 */ /* 0x000fe200078e00ff */
[----:B------:R-:W-:Y:S01]  /*3040*/  CS2R R92, SRZ ;  /* 0x00000000005c7805 */ /* 0x000fe2000001ff00 */
[----:B------:R-:W-:Y:S01]  /*3050*/  @!P4 IMAD R12, R11, R18, RZ ;  /* 0x000000120b0cc224 */ /* 0x000fe200078e02ff */
[----:B------:R2:W-:Y:S01]  /*3060*/  @P0 STS [R196+0x1008], RZ ;  /* 0x001008ffc4000388 */ /* 0x0005e20000000800 */
[----:B------:R-:W-:-:S02]  /*3070*/  CS2R R98, SRZ ;  /* 0x0000000000627805 */ /* 0x000fc4000001ff00 */
[----:B------:R-:W-:Y:S02]  /*3080*/  CS2R R96, SRZ ;  /* 0x0000000000607805 */ /* 0x000fe4000001ff00 */
[----:B------:R-:W-:Y:S01]  /*3090*/  CS2R R90, SRZ ;  /* 0x00000000005a7805 */ /* 0x000fe2000001ff00 */
[----:B------:R2:W-:Y:S01]  /*30a0*/  @P0 STS [R196+0x100c], RZ ;  /* 0x00100cffc4000388 */ /* 0x0005e20000000800 */
[----:B------:R-:W-:Y:S02]  /*30b0*/  CS2R R88, SRZ ;  /* 0x0000000000587805 */ /* 0x000fe4000001ff00 */
[----:B------:R-:W-:Y:S02]  /*30c0*/  CS2R R86, SRZ ;  /* 0x0000000000567805 */ /* 0x000fe4000001ff00 */
[----:B------:R-:W-:Y:S01]  /*30d0*/  CS2R R84, SRZ ;  /* 0x0000000000547805 */ /* 0x000fe2000001ff00 */
[----:B------:R-:W-:Y:S01]  /*30e0*/  @!PT LDS RZ, [RZ] ;  /* 0x00000000fffff984 */ /* 0x000fe20000000800 */
[----:B------:R-:W-:Y:S01]  /*30f0*/  @!PT LDS RZ, [RZ] ;  /* 0x00000000fffff984 */ /* 0x000fe20000000800 */
[----:B------:R-:W-:Y:S01]  /*3100*/  @!PT LDS RZ, [RZ] ;  /* 0x00000000fffff984 */ /* 0x000fe20000000800 */
[----:B------:R3:W-:Y:S01]  /*3110*/  @!P0 LDGSTS.E.BYPASS.LTC128B.128 [R196+0x1000], desc[UR12][R6.64] ;  /* 0x0100000006c48fae */ /* 0x0007e2000b901d4c */
[----:B------:R-:W-:-:S02]  /*3120*/  @!P3 IADD3 R2, P0, R218, 0x40, RZ ;  /* 0x00000040da02b810 */ /* 0x000fc40007f1e0ff */
[----:B------:R-:W-:Y:S02]  /*3130*/  CS2R R78, SRZ ;  /* 0x00000000004e7805 */ /* 0x000fe4000001ff00 */
[----:B------:R-:W-:Y:S01]  /*3140*/  CS2R R76, SRZ ;  /* 0x00000000004c7805 */ /* 0x000fe2000001ff00 */
[----:B------:R2:W-:Y:S01]  /*3150*/  @P5 STS.128 [R215+0x6000], RZ ;  /* 0x006000ffd7005388 */ /* 0x0005e20000000c00 */
[----:B------:R-:W-:Y:S01]  /*3160*/  CS2R R82, SRZ ;  /* 0x0000000000527805 */ /* 0x000fe2000001ff00 */
[--C-:B------:R-:W-:Y:S01]  /*3170*/  @!P3 IMAD.X R10, RZ, RZ, R39.reuse, P0 ;  /* 0x000000ffff0ab224 */ /* 0x100fe200000e0627 */
[----:B------:R-:W-:Y:S02]  /*3180*/  @!P1 IADD3 R13, P0, R218, 0x60, RZ ;  /* 0x00000060da0d9810 */ /* 0x000fe40007f1e0ff */
[----:B------:R-:W-:Y:S02]  /*3190*/  CS2R R80, SRZ ;  /* 0x0000000000507805 */ /* 0x000fe4000001ff00 */
[----:B------:R-:W-:Y:S01]  /*31a0*/  CS2R R74, SRZ ;  /* 0x00000000004a7805 */ /* 0x000fe2000001ff00 */
[----:B------:R-:W-:Y:S01]  /*31b0*/  @!P3 IMAD R11, R10, R18, RZ ;  /* 0x000000120a0bb224 */ /* 0x000fe200078e02ff */
[----:B------:R-:W-:Y:S01]  /*31c0*/  CS2R R72, SRZ ;  /* 0x0000000000487805 */ /* 0x000fe2000001ff00 */
[----:B------:R-:W-:Y:S01]  /*31d0*/  @!P1 IMAD.X R8, RZ, RZ, R39, P0 ;  /* 0x000000ffff089224 */ /* 0x000fe200000e0627 */
[----:B------:R-:W-:-:S02]  /*31e0*/  CS2R R70, SRZ ;  /* 0x0000000000467805 */ /* 0x000fc4000001ff00 */
[----:B------:R-:W-:Y:S02]  /*31f0*/  CS2R R68, SRZ ;  /* 0x0000000000447805 */ /* 0x000fe4000001ff00 */
[----:B------:R-:W-:Y:S01]  /*3200*/  CS2R R62, SRZ ;  /* 0x00000000003e7805 */ /* 0x000fe2000001ff00 */
[----:B------:R-:W-:Y:S01]  /*3210*/  @!P1 IMAD R8, R8, R18, RZ ;  /* 0x0000001208089224 */ /* 0x000fe200078e02ff */
        /* <DEDUP_REMOVED lines=9> */
[----:B------:R-:W-:Y:S01]  /*32b0*/  CS2R R50, SRZ ;  /* 0x0000000000327805 */ /* 0x000fe2000001ff00 */
[----:B---3--:R-:W-:Y:S01]  /*32c0*/  @!P5 IMAD R6, R39, R18, RZ ;  /* 0x000000122706d224 */ /* 0x008fe200078e02ff */
[----:B------:R-:W-:-:S02]  /*32d0*/  CS2R R48, SRZ ;  /* 0x0000000000307805 */ /* 0x000fc4000001ff00 */
[----:B------:R-:W-:Y:S02]  /*32e0*/  CS2R R40, SRZ ;  /* 0x0000000000287805 */ /* 0x000fe4000001ff00 */
[----:B------:R-:W-:Y:S01]  /*32f0*/  CS2R R36, SRZ ;  /* 0x0000000000247805 */ /* 0x000fe2000001ff00 */
[C---:B------:R-:W-:Y:S01]  /*3300*/  @!P5 IMAD R9, R218.reuse, R19, R6 ;  /* 0x00000013da09d224 */ /* 0x040fe200078e0206 */
[----:B------:R-:W-:Y:S01]  /*3310*/  ULDC UR4, c[0x0][0x398] ;  /* 0x0000e60000047ab9 */ /* 0x000fe20000000800 */
[----:B------:R-:W-:Y:S01]  /*3320*/  @!P5 IMAD.WIDE.U32 R6, R218, R18, R4 ;  /* 0x00000012da06d225 */ /* 0x000fe200078e0004 */
[----:B------:R-:W-:-:S03]  /*3330*/  ULDC UR5, c[0x0][0x2ec] ;  /* 0x0000bb0000057ab9 */ /* 0x000fc60000000800 */
[----:B------:R-:W-:Y:S01]  /*3340*/  @!P5 IMAD.IADD R9, R7, 0x1, R9 ;  /* 0x000000010709d824 */ /* 0x000fe200078e0209 */
[----:B------:R-:W-:Y:S01]  /*3350*/  @!P5 LEA R10, P0, R6, R14, 0x1 ;  /* 0x0000000e060ad211 */ /* 0x000fe200078008ff */
[-C--:B------:R-:W-:Y:S02]  /*3360*/  @!P4 IMAD R14, R0, R19.reuse, R12 ;  /* 0x00000013000ec224 */ /* 0x080fe400078e020c */
[----:B------:R-:W-:Y:S01]  /*3370*/  @!P3 IMAD R12, R2, R19, R11 ;  /* 0x00000013020cb224 */ /* 0x000fe200078e020b */
[----:B------:R-:W-:Y:S01]  /*3380*/  @!P5 LEA.HI.X R11, R6, R15, R9, 0x1, P0 ;  /* 0x0000000f060bd211 */ /* 0x000fe200000f0c09 */
[----:B------:R-:W-:Y:S01]  /*3390*/  @!P1 IMAD R19, R13, R19, R8 ;  /* 0x000000130d139224 */ /* 0x000fe200078e0208 */
[----:B------:R-:W-:Y:S01]  /*33a0*/  @!P3 MOV R6, R4 ;  /* 0x000000040006b202 */ /* 0x000fe20000000f00 */
[--C-:B------:R-:W-:Y:S02]  /*33b0*/  @!P3 IMAD.MOV.U32 R7, RZ, RZ, R5.reuse ;  /* 0x000000ffff07b224 */ /* 0x100fe400078e0005 */
[----:B------:R-:W-:Y:S01]  /*33c0*/  @!P4 IMAD.MOV.U32 R8, RZ, RZ, R4 ;  /* 0x000000ffff08c224 */ /* 0x000fe200078e0004 */
[----:B------:R-:W-:Y:S01]  /*33d0*/  @!PT LDS RZ, [RZ] ;  /* 0x00000000fffff984 */ /* 0x000fe20000000800 */
[----:B------:R-:W-:Y:S01]  /*33e0*/  @!PT LDS RZ, [RZ] ;  /* 0x00000000fffff984 */ /* 0x000fe20000000800 */
[----:B------:R-:W-:Y:S01]  /*33f0*/  @!PT LDS RZ, [RZ] ;  /* 0x00000000fffff984 */ /* 0x000fe20000000800 */
[----:B------:R4:W-:Y:S01]  /*3400*/  @!P5 LDGSTS.E.BYPASS.LTC128B.128 [R215+0x6000], desc[UR12][R10.64] ;  /* 0x060000000ad7dfae */ /* 0x0009e2000b901d4c */
[----:B------:R-:W-:-:S02]  /*3410*/  @!P4 IMAD.MOV.U32 R9, RZ, RZ, R5 ;  /* 0x000000ffff09c224 */ /* 0x000fc400078e0005 */
[-C--:B------:R-:W-:Y:S01]  /*3420*/  @!P3 IMAD.WIDE.U32 R6, R2, R18.reuse, R6 ;  /* 0x000000120206b225 */ /* 0x080fe200078e0006 */
[----:B------:R2:W-:Y:S03]  /*3430*/  @P4 STS.128 [R215+0x7000], RZ ;  /* 0x007000ffd7004388 */ /* 0x0005e60000000c00 */
[----:B------:R-:W-:-:S04]  /*3440*/  @!P4 IMAD.WIDE.U32 R8, R0, R18, R8 ;  /* 0x000000120008c225 */ /* 0x000fc800078e0008 */
[----:B------:R-:W-:Y:S01]  /*3450*/  @!P3 IMAD.IADD R2, R7, 0x1, R12 ;  /* 0x000000010702b824 */ /* 0x000fe200078e020c */
[----:B-1----:R-:W-:Y:S01]  /*3460*/  @!P4 LEA R12, P5, R8, R16, 0x1 ;  /* 0x00000010080cc211 */ /* 0x002fe200078a08ff */
[----:B------:R-:W-:Y:S02]  /*3470*/  @!P4 IMAD.IADD R0, R9, 0x1, R14 ;  /* 0x000000010900c824 */ /* 0x000fe400078e020e */
[----:B------:R-:W-:-:S03]  /*3480*/  @!P1 IMAD.WIDE.U32 R4, R13, R18, R4 ;  /* 0x000000120d049225 */ /* 0x000fc600078e0004 */
[----:B------:R-:W-:Y:S01]  /*3490*/  @!P4 LEA.HI.X R13, R8, R17, R0, 0x1, P5 ;  /* 0x00000011080dc211 */ /* 0x000fe200028f0c00 */
[----:B------:R-:W-:Y:S02]  /*34a0*/  @!P1 IMAD.IADD R5, R5, 0x1, R19 ;  /* 0x0000000105059824 */ /* 0x000fe400078e0213 */
[----:B------:R-:W-:Y:S02]  /*34b0*/  VIADD R0, R235, 0x28 ;  /* 0x00000028eb007836 */ /* 0x000fe40000000000 */
[----:B------:R-:W-:Y:S01]  /*34c0*/  @!PT LDS RZ, [RZ] ;  /* 0x00000000fffff984 */ /* 0x000fe20000000800 */
[----:B------:R-:W-:Y:S01]  /*34d0*/  @!PT LDS RZ, [RZ] ;  /* 0x00000000fffff984 */ /* 0x000fe20000000800 */
[----:B------:R-:W-:Y:S01]  /*34e0*/  @!PT LDS RZ, [RZ] ;  /* 0x00000000fffff984 */ /* 0x000fe20000000800 */
[----:B------:R-:W-:Y:S03]  /*34f0*/  @!P4 LDGSTS.E.BYPASS.LTC128B.128 [R215+0x7000], desc[UR12][R12.64] ;  /* 0x070000000cd7cfae */ /* 0x000fe6000b901d4c */
[----:B------:R-:W-:Y:S01]  /*3500*/  ISETP.GE.AND P4, PT, R0, R30, PT ;  /* 0x0000001e0000720c */ /* 0x000fe20003f86270 */
[----:B------:R2:W-:Y:S01]  /*3510*/  @P3 STS.128 [R215+0x8000], RZ ;  /* 0x008000ffd7003388 */ /* 0x0005e20000000c00 */
[----:B----4-:R-:W-:-:S04]  /*3520*/  @!P3 LEA R10, P0, R6, R20, 0x1 ;  /* 0x00000014060ab211 */ /* 0x010fc800078008ff */
[----:B------:R-:W-:Y:S01]  /*3530*/  @!P3 LEA.HI.X R11, R6, R21, R2, 0x1, P0 ;  /* 0x00000015060bb211 */ /* 0x000fe200000f0c02 */
[----:B------:R-:W-:Y:S01]  /*3540*/  VIADD R2, R235, 0x20 ;  /* 0x00000020eb027836 */ /* 0x000fe20000000000 */
[----:B------:R-:W-:-:S03]  /*3550*/  @!P1 LEA R6, P0, R4, R22, 0x1 ;  /* 0x0000001604069211 */ /* 0x000fc600078008ff */
[----:B------:R-:W-:Y:S01]  /*3560*/  @!PT LDS RZ, [RZ] ;  /* 0x00000000fffff984 */ /* 0x000fe20000000800 */
[----:B------:R-:W-:Y:S01]  /*3570*/  @!PT LDS RZ, [RZ] ;  /* 0x00000000fffff984 */ /* 0x000fe20000000800 */
[----:B------:R-:W-:Y:S01]  /*3580*/  @!PT LDS RZ, [RZ] ;  /* 0x00000000fffff984 */ /* 0x000fe20000000800 */
[----:B------:R-:W-:Y:S01]  /*3590*/  @!P3 LDGSTS.E.BYPASS.LTC128B.128 [R215+0x8000], desc[UR12][R10.64] ;  /* 0x080000000ad7bfae */ /* 0x000fe2000b901d4c */
[----:B------:R-:W-:Y:S02]  /*35a0*/  @!P1 LEA.HI.X R7, R4, R23, R5, 0x1, P0 ;  /* 0x0000001704079211 */ /* 0x000fe400000f0c05 */
[C---:B------:R-:W-:Y:S01]  /*35b0*/  SHF.L.U32 R4, R235.reuse, 0x2, RZ ;  /* 0x00000002eb047819 */ /* 0x040fe200000006ff */
[----:B------:R2:W-:Y:S01]  /*35c0*/  @P1 STS.128 [R215+0x9000], RZ ;  /* 0x009000ffd7001388 */ /* 0x0005e20000000c00 */
[-C--:B------:R-:W-:Y:S02]  /*35d0*/  ISETP.GE.AND P5, PT, R2, R30.reuse, PT ;  /* 0x0000001e0200720c */ /* 0x080fe40003fa6270 */
[C---:B------:R-:W-:Y:S01]  /*35e0*/  ISETP.GE.AND P0, PT, R235.reuse, R30, PT ;  /* 0x0000001eeb00720c */ /* 0x040fe20003f06270 */
[----:B------:R-:W-:Y:S01]  /*35f0*/  @!PT LDS RZ, [RZ] ;  /* 0x00000000fffff984 */ /* 0x000fe20000000800 */
[----:B------:R-:W-:Y:S01]  /*3600*/  @!PT LDS RZ, [RZ] ;  /* 0x00000000fffff984 */ /* 0x000fe20000000800 */
[----:B------:R-:W-:Y:S01]  /*3610*/  @!PT LDS RZ, [RZ] ;  /* 0x00000000fffff984 */ /* 0x000fe20000000800 */
[----:B------:R1:W-:Y:S01]  /*3620*/  @!P1 LDGSTS.E.BYPASS.LTC128B.128 [R215+0x9000], desc[UR12][R6.64] ;  /* 0x0900000006d79fae */ /* 0x0003e2000b901d4c */
[----:B------:R-:W-:Y:S02]  /*3630*/  SHF.L.U64.HI R5, R235, 0x2, R252 ;  /* 0x00000002eb057819 */ /* 0x000fe400000102fc */
[----:B------:R-:W-:Y:S01]  /*3640*/  IADD3 R4, P3, R4, R211, RZ ;  /* 0x000000d304047210 */ /* 0x000fe20007f7e0ff */
[----:B------:R-:W0:Y:S01]  /*3650*/  LDGDEPBAR ;  /* 0x00000000000079af */ /* 0x000e220000000000 */
[----:B------:R-:W-:-:S03]  /*3660*/  SHF.R.S32.HI R2, RZ, 0x1f, R0 ;  /* 0x0000001fff027819 */ /* 0x000fc60000011400 */
[----:B------:R-:W-:-:S05]  /*3670*/  IMAD.X R5, R5, 0x1, R210, P3 ;  /* 0x0000000105057824 */ /* 0x000fca00018e06d2 */
[----:B------:R2:W5:Y:S04]  /*3680*/  @!P0 LDG.E R206, desc[UR12][R4.64] ;  /* 0x0000000c04ce8981 */ /* 0x000568000c1e1900 */
[----:B------:R2:W5:Y:S04]  /*3690*/  @!P6 LDG.E R207, desc[UR12][R4.64+0x20] ;  /* 0x0000200c04cfe981 */ /* 0x000568000c1e1900 */
[----:B------:R2:W5:Y:S01]  /*36a0*/  @!P5 LDG.E R204, desc[UR12][R4.64+0x80] ;  /* 0x0000800c04ccd981 */ /* 0x000562000c1e1900 */
[----:B-1----:R-:W-:Y:S01]  /*36b0*/  @!P4 LEA R6, P1, R0, R211, 0x2 ;  /* 0x000000d30006c211 */ /* 0x002fe200078210ff */
[----:B------:R-:W-:-:S04]  /*36c0*/  DEPBAR.LE SB0, 0x1 ;  /* 0x000080400000791a */ /* 0x000fc80000000000 */
[----:B------:R-:W-:-:S05]  /*36d0*/  @!P4 LEA.HI.X R7, R0, R210, R2, 0x2, P1 ;  /* 0x000000d20007c211 */ /* 0x000fca00008f1402 */
[----:B------:R2:W5:Y:S01]  /*36e0*/  @!P4 LDG.E R205, desc[UR12][R6.64] ;  /* 0x0000000c06cdc981 */ /* 0x000562000c1e1900 */
[----:B------:R-:W-:Y:S01]  /*36f0*/  BAR.SYNC.DEFER_BLOCKING 0x0 ;  /* 0x0000000000007b1d */ /* 0x000fe20000010000 */
[----:B------:R-:W-:-:S04]  /*3700*/  LEA.HI R0, R43, R42, RZ, 0x4 ;  /* 0x0000002a2b007211 */ /* 0x000fc800078f20ff */
[----:B------:R-:W-:-:S05]  /*3710*/  LOP3.LUT R0, R0, 0xfffffff0, RZ, 0xc0, !PT ;  /* 0xfffffff000007812 */ /* 0x000fca00078ec0ff */
[----:B------:R-:W-:Y:S01]  /*3720*/  IMAD.IADD R0, R42, 0x1, -R0 ;  /* 0x000000012a007824 */ /* 0x000fe200078e0a00 */
[----:B------:R2:W1:Y:S04]  /*3730*/  LDSM.16.M88.4 R132, [R136+0xa000] ;  /* 0x00a000008884783b */ /* 0x0004680000000200 */
[----:B------:R-:W3:Y:S04]  /*3740*/  LDSM.16.M88.4 R136, [R136+0xa800] ;  /* 0x00a800008888783b */ /* 0x000ee80000000200 */
[----:B------:R2:W4:Y:S04]  /*3750*/  LDSM.16.M88.4 R140, [R172] ;  /* 0x00000000ac8c783b */ /* 0x0005280000000200 */
[----:B------:R2:W1:Y:S04]  /*3760*/  LDSM.16.M88.4 R144, [R172+0x800] ;  /* 0x00080000ac90783b */ /* 0x0004680000000200 */
[----:B------:R2:W1:Y:S04]  /*3770*/  LDSM.16.M88.4 R148, [R170] ;  /* 0x00000000aa94783b */ /* 0x0004680000000200 */
[----:B------:R2:W1:Y:S04]  /*3780*/  LDSM.16.M88.4 R152, [R170+0x800] ;  /* 0x00080000aa98783b */ /* 0x0004680000000200 */
[----:B------:R2:W1:Y:S04]  /*3790*/  LDSM.16.M88.4 R156, [R171] ;  /* 0x00000000ab9c783b */ /* 0x0004680000000200 */
[----:B------:R2:W1:Y:S01]  /*37a0*/  LDSM.16.M88.4 R160, [R171+0x800] ;  /* 0x00080000aba0783b */ /* 0x0004620000000200 */
[----:B------:R-:W-:Y:S01]  /*37b0*/  SHF.R.S32.HI R2, RZ, 0x1f, R0 ;  /* 0x0000001fff027819 */ /* 0x000fe20000011400 */
[----:B------:R-:W-:-:S03]  /*37c0*/  VIADD R236, R216, 0x20 ;  /* 0x00000020d8ec7836 */ /* 0x000fc60000000000 */
[----:B------:R-:W-:Y:S01]  /*37d0*/  LEA.HI R2, R2, R0, RZ, 0x3 ;  /* 0x0000000002027211 */ /* 0x000fe200078f18ff */
[----:B------:R-:W-:-:S03]  /*37e0*/  IMAD.IADD R247, R214, 0x1, R236 ;  /* 0x00000001d6f77824 */ /* 0x000fc600078e02ec */
[----:B------:R-:W-:Y:S01]  /*37f0*/  LOP3.LUT R2, R2, 0xfffffff8, RZ, 0xc0, !PT ;  /* 0xfffffff802027812 */ /* 0x000fe200078ec0ff */
[----:B------:R-:W-:-:S03]  /*3800*/  IMAD.IADD R221, R214, 0x1, R247 ;  /* 0x00000001d6dd7824 */ /* 0x000fc600078e02f7 */
[----:B------:R-:W-:Y:S01]  /*3810*/  IADD3 R0, R0, -R2, RZ ;  /* 0x8000000200007210 */ /* 0x000fe20007ffe0ff */
[----:B------:R-:W-:-:S03]  /*3820*/  IMAD.IADD R220, R214, 0x1, R221 ;  /* 0x00000001d6dc7824 */ /* 0x000fc600078e02dd */
[C---:B------:R-:W-:Y:S02]  /*3830*/  LOP3.LUT P0, RZ, R0.reuse, 0x2, RZ, 0xc0, !PT ;  /* 0x0000000200ff7812 */ /* 0x040fe4000780c0ff */
[----:B------:R-:W-:Y:S01]  /*3840*/  LOP3.LUT P1, RZ, R0, 0x4, RZ, 0xc0, !PT ;  /* 0x0000000400ff7812 */ /* 0x000fe2000782c0ff */
[----:B------:R-:W-:Y:S01]  /*3850*/  IMAD.IADD R0, R217, 0x1, R209 ;  /* 0x00000001d9007824 */ /* 0x000fe200078e02d1 */
[----:B------:R-:W-:Y:S02]  /*3860*/  SEL R167, R167, R175, !P2 ;  /* 0x000000afa7a77207 */ /* 0x000fe40005000000 */
[----:B------:R-:W-:Y:S02]  /*3870*/  SEL R166, R166, R251, !P2 ;  /* 0x000000fba6a67207 */ /* 0x000fe40005000000 */
[----:B------:R-:W-:Y:S02]  /*3880*/  IADD3 R0, -R186, 0x80, R0 ;  /* 0x00000080ba007810 */ /* 0x000fe40007ffe100 */
[----:B------:R-:W-:-:S02]  /*3890*/  IADD3 R219, R214, R220, RZ ;  /* 0x000000dcd6db7210 */ /* 0x000fc40007ffe0ff */
[----:B------:R-:W-:Y:S01]  /*38a0*/  SEL R173, R173, 0xffffffe0, !P0 ;  /* 0xffffffe0adad7807 */ /* 0x000fe20004000000 */
[----:B------:R-:W-:Y:S01]  /*38b0*/  IMAD R224, R224, 0x38, RZ ;  /* 0x00000038e0e07824 */ /* 0x000fe200078e02ff */
[----:B------:R-:W-:Y:S02]  /*38c0*/  CS2R R42, SRZ ;  /* 0x00000000002a7805 */ /* 0x000fe4000001ff00 */
[----:B------:R-:W-:Y:S01]  /*38d0*/  CS2R R38, SRZ ;  /* 0x0000000000267805 */ /* 0x000fe2000001ff00 */
[----:B------:R-:W-:Y:S01]  /*38e0*/  VIADD R232, R0, -UR10 ;  /* 0x8000000a00e87c36 */ /* 0x000fe20008000000 */
[----:B------:R-:W-:Y:S01]  /*38f0*/  SEL R165, R165, 0xffffffc0, !P1 ;  /* 0xffffffc0a5a57807 */ /* 0x000fe20004800000 */
[--C-:B------:R-:W-:Y:S02]  /*3900*/  IMAD R167, R167, 0x2, R177.reuse ;  /* 0x00000002a7a77824 */ /* 0x100fe400078e02b1 */
[----:B------:R-:W-:Y:S02]  /*3910*/  IMAD R166, R166, 0x2, R177 ;  /* 0x00000002a6a67824 */ /* 0x000fe400078e02b1 */
[----:B------:R-:W-:-:S02]  /*3920*/  IMAD.IADD R222, R214, 0x1, R219 ;  /* 0x00000001d6de7824 */ /* 0x000fc400078e02db */
[----:B-1234-:R-:W-:-:S07]  /*3930*/  IMAD.IADD R168, R169, 0x1, R173 ;  /* 0x00000001a9a87824 */ /* 0x01efce00078e02ad */
.L_x_296:
[----:B------:R-:W0:Y:S01]  /*3940*/  LDGDEPBAR ;  /* 0x00000000000079af */ /* 0x000e220000000000 */
[----:B------:R-:W-:Y:S01]  /*3950*/  IADD3 R4, P0, R233, R213, RZ ;  /* 0x000000d5e9047210 */ /* 0x000fe20007f1e0ff */
[C---:B------:R-:W-:Y:S01]  /*3960*/  IMAD.IADD R0, R167.reuse, 0x1, R173 ;  /* 0x00000001a7007824 */ /* 0x040fe200078e02ad */
[----:B------:R-:W-:Y:S01]  /*3970*/  IADD3 R124, R167, R165, RZ ;  /* 0x000000a5a77c7210 */ /* 0x000fe20007ffe0ff */
[----:B------:R-:W-:Y:S02]  /*3980*/  IMAD.MOV.U32 R185, RZ, RZ, R183 ;  /* 0x000000ffffb97224 */ /* 0x000fe400078e00b7 */
        /* <DEDUP_REMOVED lines=10> */
[----:B------:R-:W3:Y:S04]  /*3a30*/  LDSM.16.M88.4 R100, [R174+0x6800] ;  /* 0x00680000ae64783b */ /* 0x000ee80000000200 */
[----:B------:R-:W-:Y:S04]  /*3a40*/  LDSM.16.M88.4 R104, [R0] ;  /* 0x000000000068783b */ /* 0x000fe80000000200 */
[----:B------:R-:W4:Y:S04]  /*3a50*/  LDSM.16.M88.4 R108, [R172+-0x4000] ;  /* 0xffc00000ac6c783b */ /* 0x000f280000000200 */
[----:B------:R2:W4:Y:S04]  /*3a60*/  LDSM.16.M88.4 R112, [R0+0x1000] ;  /* 0x001000000070783b */ /* 0x0005280000000200 */
[----:B------:R-:W4:Y:S04]  /*3a70*/  LDSM.16.M88.4 R116, [R172+-0x3800] ;  /* 0xffc80000ac74783b */ /* 0x000f280000000200 */
[----:B------:R-:W-:Y:S04]  /*3a80*/  LDSM.16.M88.4 R120, [R170+-0x4000] ;  /* 0xffc00000aa78783b */ /* 0x000fe80000000200 */
[----:B------:R-:W-:Y:S01]  /*3a90*/  LDSM.16.M88.4 R128, [R170+-0x3800] ;  /* 0xffc80000aa80783b */ /* 0x000fe20000000200 */
[-C--:B-1----:R-:W-:Y:S03]  /*3aa0*/  HMMA.16816.F32.BF16 R4, R32, R16.reuse, RZ ;  /* 0x000000102004723c */ /* 0x082fe600000418ff */
[----:B--2---:R-:W-:Y:S03]  /*3ab0*/  IMAD.IADD R0, R0, 0x1, R165 ;  /* 0x0000000100007824 */ /* 0x004fe600078e02a5 */
[C---:B------:R-:W-:Y:S06]  /*3ac0*/  HMMA.16816.F32.BF16 R8, R28.reuse, R16, RZ ;  /* 0x000000101c08723c */ /* 0x040fec00000418ff */
[-C--:B------:R-:W-:Y:S06]  /*3ad0*/  HMMA.16816.F32.BF16 R12, R28, R18.reuse, RZ ;  /* 0x000000121c0c723c */ /* 0x080fec00000418ff */
[C---:B------:R-:W-:Y:S06]  /*3ae0*/  HMMA.16816.F32.BF16 R16, R32.reuse, R18, RZ ;  /* 0x000000122010723c */ /* 0x040fec00000418ff */
[-C--:B---3--:R-:W-:Y:S06]  /*3af0*/  HMMA.16816.F32.BF16 R20, R32, R100.reuse, RZ ;  /* 0x000000642014723c */ /* 0x088fec00000418ff */
[C---:B------:R-:W-:Y:S06]  /*3b00*/  HMMA.16816.F32.BF16 R24, R28.reuse, R100, RZ ;  /* 0x000000641c18723c */ /* 0x040fec00000418ff */
[-C--:B------:R-:W-:Y:S06]  /*3b10*/  HMMA.16816.F32.BF16 R28, R28, R102.reuse, RZ ;  /* 0x000000661c1c723c */ /* 0x080fec00000418ff */
[----:B------:R-:W-:Y:S01]  /*3b20*/  HMMA.16816.F32.BF16 R32, R32, R102, RZ ;  /* 0x000000662020723c */ /* 0x000fe200000418ff */
[----:B------:R-:W1:Y:S04]  /*3b30*/  LDSM.16.M88.4 R100, [R124] ;  /* 0x000000007c64783b */ /* 0x000e680000000200 */
[----:B------:R-:W2:Y:S01]  /*3b40*/  LDSM.16.M88.4 R124, [R124+0x1000] ;  /* 0x001000007c7c783b */ /* 0x000ea20000000200 */
[-C--:B----4-:R-:W-:Y:S06]  /*3b50*/  HMMA.16816.F32.BF16 R4, R104, R108.reuse, R4 ;  /* 0x0000006c6804723c */ /* 0x090fec0000041804 */
        /* <DEDUP_REMOVED lines=19> */
[-C--:B---3--:R-:W-:Y:S05]  /*3c90*/  HMMA.16816.F32.BF16 R4, R104, R108.reuse, R4 ;  /* 0x0000006c6804723c */ /* 0x088fea0000041804 */
[----:B------:R-:W-:Y:S01]  /*3ca0*/  SHF.L.U32 R100, R187, 0x6, RZ ;  /* 0x00000006bb647819 */ /* 0x000fe200000006ff */
        /* <DEDUP_REMOVED lines=21> */
.L_x_292:
[--C-:B------:R-:W-:Y:S01]  /*3e00*/  IADD3 R102, R186, 0x1, -R209.reuse ;  /* 0x00000001ba667810 */ /* 0x100fe20007ffe8d1 */
[----:B------:R-:W-:Y:S01]  /*3e10*/  IMAD.IADD R100, R235, 0x1, R100 ;  /* 0x00000001eb647824 */ /* 0x000fe200078e0264 */
[----:B-1----:R-:W-:Y:S01]  /*3e20*/  IADD3 R111, -R112, R186, -R209 ;  /* 0x000000ba706f7210 */ /* 0x002fe20007ffe9d1 */
[----:B------:R-:W-:Y:S02]  /*3e30*/  IMAD R0, R231, 0x80, R239 ;  /* 0x00000080e7007824 */ /* 0x000fe400078e02ef */
[----:B------:R-:W-:Y:S01]  /*3e40*/  VIADD R102, R102, UR4 ;  /* 0x0000000466667c36 */ /* 0x000fe20008000000 */
[----:B------:R-:W-:Y:S01]  /*3e50*/  VIADDMNMX R2, R111, R100, RZ, !PT ;  /* 0x000000646f027246 */ /* 0x000fe200078001ff */
[C---:B------:R-:W-:Y:S02]  /*3e60*/  VIADD R110, R0.reuse, 0x1 ;  /* 0x00000001006e7836 */ /* 0x040fe40000000000 */
[C---:B------:R-:W-:Y:S01]  /*3e70*/  VIADD R109, R0.reuse, 0x8 ;  /* 0x00000008006d7836 */ /* 0x040fe20000000000 */
[C---:B------:R-:W-:Y:S01]  /*3e80*/  ISETP.GE.AND P2, PT, R0.reuse, R2, PT ;  /* 0x000000020000720c */ /* 0x040fe20003f46270 */
[----:B------:R-:W-:Y:S01]  /*3e90*/  VIADD R108, R0, 0x9 ;  /* 0x00000009006c7836 */ /* 0x000fe20000000000 */
[----:B------:R-:W-:Y:S01]  /*3ea0*/  VIADDMNMX R101, R102, R100, R186, PT ;  /* 0x0000006466657246 */ /* 0x000fe200038001ba */
[----:B------:R-:W-:Y:S01]  /*3eb0*/  VIADD R107, R0, 0x10 ;  /* 0x00000010006b7836 */ /* 0x000fe20000000000 */
[-C--:B------:R-:W-:Y:S01]  /*3ec0*/  ISETP.GE.AND P0, PT, R110, R2.reuse, PT ;  /* 0x000000026e00720c */ /* 0x080fe20003f06270 */
[C---:B------:R-:W-:Y:S01]  /*3ed0*/  VIADD R106, R0.reuse, 0x11 ;  /* 0x00000011006a7836 */ /* 0x040fe20000000000 */
[CC--:B------:R-:W-:Y:S01]  /*3ee0*/  ISETP.GE.OR P2, PT, R0.reuse, R101.reuse, !P2 ;  /* 0x000000650000720c */ /* 0x0c0fe20005746670 */
[----:B------:R-:W-:Y:S01]  /*3ef0*/  VIADD R105, R0, 0x18 ;  /* 0x0000001800697836 */ /* 0x000fe20000000000 */
[-C--:B------:R-:W-:Y:S01]  /*3f00*/  ISETP.GE.OR P0, PT, R110, R101.reuse, !P0 ;  /* 0x000000656e00720c */ /* 0x080fe20004706670 */
[----:B------:R-:W-:Y:S01]  /*3f10*/  VIADD R104, R0, 0x19 ;  /* 0x0000001900687836 */ /* 0x000fe20000000000 */
[----:B------:R-:W-:Y:S01]  /*3f20*/  FSEL R4, R4, -INF , !P2 ;  /* 0xff80000004047808 */ /* 0x000fe20005000000 */
[C---:B------:R-:W-:Y:S01]  /*3f30*/  VIADD R103, R100.reuse, 0x20 ;  /* 0x0000002064677836 */ /* 0x040fe20000000000 */
[----:B------:R-:W-:Y:S01]  /*3f40*/  FSEL R5, R5, -INF , !P0 ;  /* 0xff80000005057808 */ /* 0x000fe20004000000 */
[----:B------:R-:W-:Y:S01]  /*3f50*/  VIADD R113, R100, 0x28 ;  /* 0x0000002864717836 */ /* 0x000fe20000000000 */
[-C--:B------:R-:W-:Y:S01]  /*3f60*/  ISETP.GE.AND P6, PT, R109, R2.reuse, PT ;  /* 0x000000026d00720c */ /* 0x080fe20003fc6270 */
[----:B------:R-:W-:Y:S01]  /*3f70*/  IMAD.MOV.U32 R208, RZ, RZ, R112 ;  /* 0x000000ffffd07224 */ /* 0x000fe200078e0070 */
[-C--:B------:R-:W-:Y:S02]  /*3f80*/  ISETP.GE.AND P5, PT, R108, R2.reuse, PT ;  /* 0x000000026c00720c */ /* 0x080fe40003fa6270 */
[-C--:B------:R-:W-:Y:S02]  /*3f90*/  ISETP.GE.AND P4, PT, R107, R2.reuse, PT ;  /* 0x000000026b00720c */ /* 0x080fe40003f86270 */
[-C--:B------:R-:W-:Y:S02]  /*3fa0*/  ISETP.GE.AND P3, PT, R106, R2.reuse, PT ;  /* 0x000000026a00720c */ /* 0x080fe40003f66270 */
[-C--:B------:R-:W-:Y:S02]  /*3fb0*/  ISETP.GE.AND P2, PT, R105, R2.reuse, PT ;  /* 0x000000026900720c */ /* 0x080fe40003f46270 */
[----:B------:R-:W-:Y:S01]  /*3fc0*/  ISETP.GE.AND P0, PT, R104, R2, PT ;  /* 0x000000026800720c */ /* 0x000fe20003f06270 */
[----:B------:R-:W-:Y:S01]  /*3fd0*/  VIADD R2, R100, 0x8 ;  /* 0x0000000864027836 */ /* 0x000fe20000000000 */
[C-C-:B------:R-:W-:Y:S02]  /*3fe0*/  IADD3 R115, R102.reuse, 0x8, R100.reuse ;  /* 0x0000000866737810 */ /* 0x140fe40007ffe064 */
[C-C-:B------:R-:W-:Y:S02]  /*3ff0*/  IADD3 R116, R102.reuse, 0x20, R100.reuse ;  /* 0x0000002066747810 */ /* 0x140fe40007ffe064 */
[----:B------:R-:W-:Y:S02]  /*4000*/  IADD3 R114, R102, 0x28, R100 ;  /* 0x0000002866727810 */ /* 0x000fe40007ffe064 */
[-C--:B------:R-:W-:Y:S02]  /*4010*/  ISETP.GE.OR P6, PT, R109, R101.reuse, !P6 ;  /* 0x000000656d00720c */ /* 0x080fe400077c6670 */
[-C--:B------:R-:W-:Y:S02]  /*4020*/  ISETP.GE.OR P5, PT, R108, R101.reuse, !P5 ;  /* 0x000000656c00720c */ /* 0x080fe40006fa6670 */
[----:B------:R-:W-:Y:S02]  /*4030*/  VIADDMNMX R100, R111, R2, RZ, !PT ;  /* 0x000000026f647246 */ /* 0x000fe400078001ff */
[----:B------:R-:W-:Y:S02]  /*4040*/  FSEL R16, R16, -INF , !P6 ;  /* 0xff80000010107808 */ /* 0x000fe40007000000 */
[----:B------:R-:W-:Y:S02]  /*4050*/  FSEL R17, R17, -INF , !P5 ;  /* 0xff80000011117808 */ /* 0x000fe40006800000 */
[-C--:B------:R-:W-:Y:S02]  /*4060*/  ISETP.GE.OR P4, PT, R107, R101.reuse, !P4 ;  /* 0x000000656b00720c */ /* 0x080fe40006786670 */
[-C--:B------:R-:W-:Y:S02]  /*4070*/  ISETP.GE.OR P3, PT, R106, R101.reuse, !P3 ;  /* 0x000000656a00720c */ /* 0x080fe40005f66670 */
[-C--:B------:R-:W-:Y:S02]  /*4080*/  ISETP.GE.OR P2, PT, R105, R101.reuse, !P2 ;  /* 0x000000656900720c */ /* 0x080fe40005746670 */
[----:B------:R-:W-:Y:S02]  /*4090*/  ISETP.GE.OR P0, PT, R104, R101, !P0 ;  /* 0x000000656800720c */ /* 0x000fe40004706670 */
[----:B------:R-:W-:Y:S02]  /*40a0*/  VIMNMX R2, R115, R186, PT ;  /* 0x000000ba73027248 */ /* 0x000fe40003fe0100 */
[-C--:B------:R-:W-:Y:S02]  /*40b0*/  ISETP.GE.AND P6, PT, R0, R100.reuse, PT ;  /* 0x000000640000720c */ /* 0x080fe40003fc6270 */
[----:B------:R-:W-:Y:S02]  /*40c0*/  ISETP.GE.AND P5, PT, R110, R100, PT ;  /* 0x000000646e00720c */ /* 0x000fe40003fa6270 */
[----:B------:R-:W-:Y:S02]  /*40d0*/  FSEL R20, R20, -INF , !P4 ;  /* 0xff80000014147808 */ /* 0x000fe40006000000 */
[----:B------:R-:W-:Y:S02]  /*40e0*/  FSEL R21, R21, -INF , !P3 ;  /* 0xff80000015157808 */ /* 0x000fe40005800000 */
[----:B------:R-:W-:Y:S02]  /*40f0*/  FSEL R32, R32, -INF , !P2 ;  /* 0xff80000020207808 */ /* 0x000fe40005000000 */
[-C--:B------:R-:W-:Y:S02]  /*4100*/  ISETP.GE.OR P6, PT, R0, R2.reuse, !P6 ;  /* 0x000000020000720c */ /* 0x080fe400077c6670 */
[----:B------:R-:W-:Y:S02]  /*4110*/  ISETP.GE.OR P5, PT, R110, R2, !P5 ;  /* 0x000000026e00720c */ /* 0x000fe40006fa6670 */
[----:B------:R-:W-:Y:S02]  /*4120*/  FSEL R33, R33, -INF , !P0 ;  /* 0xff80000021217808 */ /* 0x000fe40004000000 */
[-C--:B------:R-:W-:Y:S02]  /*4130*/  ISETP.GE.AND P4, PT, R109, R100.reuse, PT ;  /* 0x000000646d00720c */ /* 0x080fe40003f86270 */
[-C--:B------:R-:W-:Y:S02]  /*4140*/  ISETP.GE.AND P3, PT, R108, R100.reuse, PT ;  /* 0x000000646c00720c */ /* 0x080fe40003f66270 */
[-C--:B------:R-:W-:Y:S02]  /*4150*/  ISETP.GE.AND P2, PT, R107, R100.reuse, PT ;  /* 0x000000646b00720c */ /* 0x080fe40003f46270 */
[-C--:B------:R-:W-:Y:S02]  /*4160*/  ISETP.GE.AND P0, PT, R106, R100.reuse, PT ;  /* 0x000000646a00720c */ /* 0x080fe40003f06270 */
[----:B------:R-:W-:Y:S02]  /*4170*/  FSEL R6, R6, -INF , !P6 ;  /* 0xff80000006067808 */ /* 0x000fe40007000000 */
[----:B------:R-:W-:Y:S02]  /*4180*/  FSEL R7, R7, -INF , !P5 ;  /* 0xff80000007077808 */ /* 0x000fe40006800000 */
[-C--:B------:R-:W-:Y:S02]  /*4190*/  ISETP.GE.AND P6, PT, R105, R100.reuse, PT ;  /* 0x000000646900720c */ /* 0x080fe40003fc6270 */
[----:B------:R-:W-:Y:S02]  /*41a0*/  ISETP.GE.AND P5, PT, R104, R100, PT ;  /* 0x000000646800720c */ /* 0x000fe40003fa6270 */
[-C--:B------:R-:W-:Y:S02]  /*41b0*/  ISETP.GE.OR P4, PT, R109, R2.reuse, !P4 ;  /* 0x000000026d00720c */ /* 0x080fe40006786670 */
[-C--:B------:R-:W-:Y:S02]  /*41c0*/  ISETP.GE.OR P3, PT, R108, R2.reuse, !P3 ;  /* 0x000000026c00720c */ /* 0x080fe40005f66670 */
[-C--:B------:R-:W-:Y:S02]  /*41d0*/  ISETP.GE.OR P2, PT, R107, R2.reuse, !P2 ;  /* 0x000000026b00720c */ /* 0x080fe40005746670 */
[-C--:B------:R-:W-:Y:S02]  /*41e0*/  ISETP.GE.OR P0, PT, R106, R2.reuse, !P0 ;  /* 0x000000026a00720c */ /* 0x080fe40004706670 */
[C---:B------:R-:W-:Y:S02]  /*41f0*/  VIADDMNMX R103, R111.reuse, R103, RZ, !PT ;  /* 0x000000676f677246 */ /* 0x040fe400078001ff */
[----:B------:R-:W-:Y:S02]  /*4200*/  VIADDMNMX R102, R111, R113, RZ, !PT ;  /* 0x000000716f667246 */ /* 0x000fe400078001ff */
[-C--:B------:R-:W-:Y:S02]  /*4210*/  ISETP.GE.OR P6, PT, R105, R2.reuse, !P6 ;  /* 0x000000026900720c */ /* 0x080fe400077c6670 */
[----:B------:R-:W-:Y:S02]  /*4220*/  ISETP.GE.OR P5, PT, R104, R2, !P5 ;  /* 0x000000026800720c */ /* 0x000fe40006fa6670 */
[----:B------:R-:W-:Y:S02]  /*4230*/  FSEL R18, R18, -INF , !P4 ;  /* 0xff80000012127808 */ /* 0x000fe40006000000 */
[----:B------:R-:W-:Y:S02]  /*4240*/  FSEL R19, R19, -INF , !P3 ;  /* 0xff80000013137808 */ /* 0x000fe40005800000 */
[----:B------:R-:W-:Y:S02]  /*4250*/  FSEL R22, R22, -INF , !P2 ;  /* 0xff80000016167808 */ /* 0x000fe40005000000 */
[----:B------:R-:W-:Y:S02]  /*4260*/  FSEL R23, R23, -INF , !P0 ;  /* 0xff80000017177808 */ /* 0x000fe40004000000 */
[-C--:B------:R-:W-:Y:S02]  /*4270*/  VIMNMX R100, R116, R186.reuse, PT ;  /* 0x000000ba74647248 */ /* 0x080fe40003fe0100 */
[-C--:B------:R-:W-:Y:S02]  /*4280*/  ISETP.GE.AND P4, PT, R0, R103.reuse, PT ;  /* 0x000000670000720c */ /* 0x080fe40003f86270 */
[----:B------:R-:W-:Y:S02]  /*4290*/  VIMNMX R2, R114, R186, PT ;  /* 0x000000ba72027248 */ /* 0x000fe40003fe0100 */
[-C--:B------:R-:W-:Y:S02]  /*42a0*/  ISETP.GE.AND P3, PT, R0, R102.reuse, PT ;  /* 0x000000660000720c */ /* 0x080fe40003f66270 */
[CC--:B------:R-:W-:Y:S02]  /*42b0*/  ISETP.GE.AND P2, PT, R110.reuse, R103.reuse, PT ;  /* 0x000000676e00720c */ /* 0x0c0fe40003f46270 */
[----:B------:R-:W-:Y:S02]  /*42c0*/  ISETP.GE.AND P0, PT, R110, R102, PT ;  /* 0x000000666e00720c */ /* 0x000fe40003f06270 */
[C---:B------:R-:W-:Y:S02]  /*42d0*/  ISETP.GE.OR P4, PT, R0.reuse, R100, !P4 ;  /* 0x000000640000720c */ /* 0x040fe40006786670 */
[----:B------:R-:W-:Y:S02]  /*42e0*/  ISETP.GE.OR P3, PT, R0, R2, !P3 ;  /* 0x000000020000720c */ /* 0x000fe40005f66670 */
[C---:B------:R-:W-:Y:S02]  /*42f0*/  ISETP.GE.OR P2, PT, R110.reuse, R100, !P2 ;  /* 0x000000646e00720c */ /* 0x040fe40005746670 */
[----:B------:R-:W-:Y:S02]  /*4300*/  ISETP.GE.OR P0, PT, R110, R2, !P0 ;  /* 0x000000026e00720c */ /* 0x000fe40004706670 */
[----:B------:R-:W-:Y:S02]  /*4310*/  FSEL R34, R34, -INF , !P6 ;  /* 0xff80000022227808 */ /* 0x000fe40007000000 */
[----:B------:R-:W-:Y:S02]  /*4320*/  FSEL R35, R35, -INF , !P5 ;  /* 0xff80000023237808 */ /* 0x000fe40006800000 */
[----:B------:R-:W-:Y:S02]  /*4330*/  FSEL R8, R8, -INF , !P4 ;  /* 0xff80000008087808 */ /* 0x000fe40006000000 */
[----:B------:R-:W-:Y:S02]  /*4340*/  FSEL R10, R10, -INF , !P3 ;  /* 0xff8000000a0a7808 */ /* 0x000fe40005800000 */
[----:B------:R-:W-:Y:S02]  /*4350*/  FSEL R9, R9, -INF , !P2 ;  /* 0xff80000009097808 */ /* 0x000fe40005000000 */
[----:B------:R-:W-:Y:S02]  /*4360*/  FSEL R11, R11, -INF , !P0 ;  /* 0xff8000000b0b7808 */ /* 0x000fe40004000000 */
[CC--:B------:R-:W-:Y:S02]  /*4370*/  ISETP.GE.AND P6, PT, R109.reuse, R103.reuse, PT ;  /* 0x000000676d00720c */ /* 0x0c0fe40003fc6270 */
[-C--:B------:R-:W-:Y:S02]  /*4380*/  ISETP.GE.AND P5, PT, R109, R102.reuse, PT ;  /* 0x000000666d00720c */ /* 0x080fe40003fa6270 */
[CC--:B------:R-:W-:Y:S02]  /*4390*/  ISETP.GE.AND P4, PT, R108.reuse, R103.reuse, PT ;  /* 0x000000676c00720c */ /* 0x0c0fe40003f86270 */
[CC--:B------:R-:W-:Y:S02]  /*43a0*/  ISETP.GE.AND P3, PT, R108.reuse, R102.reuse, PT ;  /* 0x000000666c00720c */ /* 0x0c0fe40003f66270 */
[CC--:B------:R-:W-:Y:S02]  /*43b0*/  ISETP.GE.AND P2, PT, R107.reuse, R103.reuse, PT ;  /* 0x000000676b00720c */ /* 0x0c0fe40003f46270 */
[----:B------:R-:W-:Y:S02]  /*43c0*/  ISETP.GE.AND P0, PT, R107, R102, PT ;  /* 0x000000666b00720c */ /* 0x000fe40003f06270 */
[C---:B------:R-:W-:Y:S02]  /*43d0*/  ISETP.GE.OR P6, PT, R109.reuse, R100, !P6 ;  /* 0x000000646d00720c */ /* 0x040fe400077c6670 */
[----:B------:R-:W-:Y:S02]  /*43e0*/  ISETP.GE.OR P5, PT, R109, R2, !P5 ;  /* 0x000000026d00720c */ /* 0x000fe40006fa6670 */
        /* <DEDUP_REMOVED lines=28> */
.L_x_293:
[C---:B------:R-:W-:Y:S01]  /*45b0*/  FMUL.FTZ R100, R206.reuse, 1.4426950216293334961 ;  /* 0x3fb8aa3bce647820 */ /* 0x040fe20000410000 */
[----:B------:R-:W-:Y:S01]  /*45c0*/  FSETP.NEU.FTZ.AND P0, PT, R206, -INF , PT ;  /* 0xff800000ce00780b */ /* 0x000fe20003f1d000 */
[C---:B------:R-:W-:Y:S01]  /*45d0*/  FMUL.FTZ R0, R207.reuse, 1.4426950216293334961 ;  /* 0x3fb8aa3bcf007820 */ /* 0x040fe20000410000 */
[----:B------:R-:W-:Y:S01]  /*45e0*/  FMUL.FTZ R2, R204, 1.4426950216293334961 ;  /* 0x3fb8aa3bcc027820 */ /* 0x000fe20000410000 */
[----:B------:R-:W-:Y:S02]  /*45f0*/  MOV R165, 0x40 ;  /* 0x0000004000a57802 */ /* 0x000fe40000000f00 */
[----:B------:R-:W-:Y:S02]  /*4600*/  FSEL R100, R100, RZ, P0 ;  /* 0x000000ff64647208 */ /* 0x000fe40000000000 */
[----:B------:R-:W-:Y:S02]  /*4610*/  FSETP.NEU.FTZ.AND P0, PT, R207, -INF , PT ;  /* 0xff800000cf00780b */ /* 0x000fe40003f1d000 */
[----:B------:R-:W-:Y:S01]  /*4620*/  SEL R165, R165, 0xffffffc0, !P1 ;  /* 0xffffffc0a5a57807 */ /* 0x000fe20004800000 */
        /* <DEDUP_REMOVED lines=9> */
[----:B------:R-:W-:Y:S05]  /*46c0*/  ISETP.GT.AND P6, PT, R187, R229, PT ;  /* 0x000000e5bb00720c */ /* 0x000fea0003fc4270 */
        /* <DEDUP_REMOVED lines=142> */
[----:B------:R-:W-:Y:S01]  /*4fb0*/  FADD.FTZ R14, -R179, R14 ;  /* 0x0000000eb30e7221 */ /* 0x000fe20000010100 */
[C---:B------:R-:W-:Y:S01]  /*4fc0*/  FADD.FTZ R6, -R181.reuse, R6 ;  /* 0x00000006b5067221 */ /* 0x040fe20000010100 */
[----:B------:R-:W-:Y:S03]  /*4fd0*/  FADD.FTZ R7, -R181, R7 ;  /* 0x00000007b5077221 */ /* 0x000fe60000010100 */
        /* <DEDUP_REMOVED lines=19> */
[----:B------:R-:W-:Y:S01]  /*5110*/  FADD.FTZ R15, -R179, R15 ;  /* 0x0000000fb30f7221 */ /* 0x000fe20000010100 */
        /* <DEDUP_REMOVED lines=8> */
[----:B------:R-:W-:Y:S01]  /*51a0*/  F2FP.BF16.F32.PACK_AB R110, R7, R6 ;  /* 0x00000006076e723e */ /* 0x000fe200000010ff */
[C---:B------:R-:W-:Y:S01]  /*51b0*/  FADD.FTZ R26, -R179.reuse, R26 ;  /* 0x0000001ab31a7221 */ /* 0x040fe20000010100 */
[----:B------:R-:W-:Y:S01]  /*51c0*/  FADD.FTZ R27, -R179, R27 ;  /* 0x0000001bb31b7221 */ /* 0x000fe20000010100 */
        /* <DEDUP_REMOVED lines=50> */
[C---:B-1----:R-:W-:Y:S05]  /*54f0*/  IMAD.U32 R4, R17.reuse, -0x40, RZ ;  /* 0xffffffc011047824 */ /* 0x042fea00078e00ff */
[C---:B------:R-:W-:Y:S04]  /*5500*/  LEA R5, P0, R4.reuse, R190, 0x1 ;  /* 0x000000be04057211 */ /* 0x040fe800078008ff */
[----:B------:R-:W-:Y:S01]  /*5510*/  LEA.HI.X.SX32 R4, R4, R191, 0x1, P0 ;  /* 0x000000bf04047211 */ /* 0x000fe200000f0eff */
[----:B------:R-:W-:Y:S04]  /*5520*/  IMAD.MOV.U32 R190, RZ, RZ, R5 ;  /* 0x000000ffffbe7224 */ /* 0x000fe800078e0005 */
[----:B------:R-:W-:Y:S01]  /*5530*/  IMAD.MOV.U32 R191, RZ, RZ, R4 ;  /* 0x000000ffffbf7224 */ /* 0x000fe200078e0004 */
[C---:B------:R-:W-:Y:S04]  /*5540*/  LEA R4, P0, R17.reuse, R190, 0x6 ;  /* 0x000000be11047211 */ /* 0x040fe800078030ff */
[----:B------:R-:W-:Y:S01]  /*5550*/  @!PT LDS RZ, [RZ] ;  /* 0x00000000fffff984 */ /* 0x000fe20000000800 */
[----:B------:R-:W-:Y:S01]  /*5560*/  @!PT LDS RZ, [RZ] ;  /* 0x00000000fffff984 */ /* 0x000fe20000000800 */
[----:B------:R-:W-:Y:S01]  /*5570*/  @!PT LDS RZ, [RZ] ;  /* 0x00000000fffff984 */ /* 0x000fe20000000800 */
[----:B------:R1:W-:Y:S01]  /*5580*/  LDGSTS.E.BYPASS.LTC128B.128 [R196], desc[UR12][R190.64] ;  /* 0x00000000bec47fae */ /* 0x0003e2000b901d4c */
[----:B--2---:R-:W-:Y:S05]  /*5590*/  LEA.HI.X R5, R17, R191, R18, 0x6, P0 ;  /* 0x000000bf11057211 */ /* 0x004fea00000f3412 */
[----:B------:R1:W-:Y:S04]  /*55a0*/  LDGSTS.E.BYPASS.LTC128B.128 [R196+0x1000], desc[UR12][R4.64] ;  /* 0x0100000004c47fae */ /* 0x0003e8000b901d4c */
[----:B------:R-:W0:Y:S02]  /*55b0*/  LDGDEPBAR ;  /* 0x00000000000079af */ /* 0x000e240000000000 */
.L_x_294:
        /* <DEDUP_REMOVED lines=10> */
[----:B------:R2:W-:Y:S04]  /*5660*/  STS [R194+0xa000], R0 ;  /* 0x00a00000c2007388 */ /* 0x0005e80000000800 */
[----:B------:R-:W-:Y:S04]  /*5670*/  STS [R194+0xa400], R8 ;  /* 0x00a40008c2007388 */ /* 0x000fe80000000800 */
[----:B------:R-:W-:Y:S04]  /*5680*/  STS [R192+0xb000], R10 ;  /* 0x00b0000ac0007388 */ /* 0x000fe80000000800 */
[----:B------:R-:W-:Y:S04]  /*5690*/  STS [R192+0xb400], R9 ;  /* 0x00b40009c0007388 */ /* 0x000fe80000000800 */
[----:B------:R-:W-:Y:S04]  /*56a0*/  STS [R194+0xb000], R7 ;  /* 0x00b00007c2007388 */ /* 0x000fe80000000800 */
[----:B------:R-:W-:Y:S01]  /*56b0*/  STS [R194+0xb400], R6 ;  /* 0x00b40006c2007388 */ /* 0x000fe20000000800 */
[----:B------:R-:W-:Y:S01]  /*56c0*/  BAR.SYNC.DEFER_BLOCKING 0x0 ;  /* 0x0000000000007b1d */ /* 0x000fe20000010000 */
[C---:B--2---:R-:W-:Y:S02]  /*56d0*/  IADD3 R0, R164.reuse, 0x40, RZ ;  /* 0x00000040a4007810 */ /* 0x044fe40007ffe0ff */
[----:B------:R-:W-:Y:S03]  /*56e0*/  @P1 IADD3 R0, R164, -0x40, RZ ;  /* 0xffffffc0a4001810 */ /* 0x000fe60007ffe0ff */
[----:B-1----:R-:W-:Y:S04]  /*56f0*/  LDSM.16.MT88.4 R4, [R3+0xe000] ;  /* 0x00e000000304783b */ /* 0x002fe80000004200 */
        /* <DEDUP_REMOVED lines=62> */
[----:B------:R1:W-:Y:S01]  /*5ae0*/  LDGSTS.E.BYPASS.LTC128B.128 [R215+0x4000], desc[UR12][R188.64] ;  /* 0x04000000bcd77fae */ /* 0x0003e2000b901d4c */
[----:B--2---:R-:W-:Y:S05]  /*5af0*/  LEA.HI.X R5, R5, R189, R6, 0x6, P0 ;  /* 0x000000bd05057211 */ /* 0x004fea00000f3406 */
[----:B------:R1:W-:Y:S04]  /*5b00*/  LDGSTS.E.BYPASS.LTC128B.128 [R215+0x5000], desc[UR12][R4.64] ;  /* 0x0500000004d77fae */ /* 0x0003e8000b901d4c */
[----:B------:R-:W0:Y:S02]  /*5b10*/  LDGDEPBAR ;  /* 0x00000000000079af */ /* 0x000e240000000000 */
.L_x_295:
[----:B------:R-:W-:Y:S01]  /*5b20*/  LDSM.16.M88.4 R16, [R169] ;  /* 0x00000000a910783b */ /* 0x000fe20000000200 */
[--C-:B------:R-:W-:Y:S01]  /*5b30*/  IMAD.IADD R0, R176, 0x1, R165.reuse ;  /* 0x00000001b0007824 */ /* 0x100fe200078e02a5 */
[----:B------:R-:W-:Y:S01]  /*5b40*/  LEA R184, P0, R223, R184, 0x2 ;  /* 0x000000b8dfb87211 */ /* 0x000fe200078010ff */
[----:B------:R-:W-:Y:S01]  /*5b50*/  IMAD.IADD R2, R169, 0x1, R165 ;  /* 0x00000001a9027824 */ /* 0x000fe200078e02a5 */
[----:B------:R-:W1:Y:S01]  /*5b60*/  LDSM.16.MT88.4 R8, [R164+0x2000] ;  /* 0x00200000a408783b */ /* 0x000e620000004200 */
[----:B------:R-:W-:Y:S01]  /*5b70*/  IMAD.IADD R116, R165, 0x1, R168 ;  /* 0x00000001a5747824 */ /* 0x000fe200078e02a8 */
[----:B------:R-:W-:Y:S02]  /*5b80*/  LEA.HI.X.SX32 R183, R223, R185, 0x2, P0 ;  /* 0x000000b9dfb77211 */ /* 0x000fe400000f16ff */
[----:B------:R-:W2:Y:S04]  /*5b90*/  LDSM.16.MT88.4 R20, [R0] ;  /* 0x000000000014783b */ /* 0x000ea80000004200 */
[----:B------:R-:W-:Y:S04]  /*5ba0*/  LDSM.16.M88.4 R24, [R168] ;  /* 0x00000000a818783b */ /* 0x000fe80000000200 */
[----:B------:R-:W3:Y:S04]  /*5bb0*/  LDSM.16.MT88.4 R28, [R164+0x2800] ;  /* 0x00280000a41c783b */ /* 0x000ee80000004200 */
[----:B------:R-:W4:Y:S04]  /*5bc0*/  LDSM.16.MT88.4 R32, [R0+0x800] ;  /* 0x000800000020783b */ /* 0x000f280000004200 */
[----:B------:R-:W-:Y:S04]  /*5bd0*/  LDSM.16.MT88.4 R104, [R164+0x3000] ;  /* 0x00300000a468783b */ /* 0x000fe80000004200 */
[----:B------:R-:W4:Y:S04]  /*5be0*/  LDSM.16.M88.4 R100, [R2] ;  /* 0x000000000264783b */ /* 0x000f280000000200 */
[----:B------:R-:W-:Y:S04]  /*5bf0*/  LDSM.16.MT88.4 R112, [R164+0x3800] ;  /* 0x00380000a470783b */ /* 0x000fe80000004200 */
[----:B------:R-:W-:Y:S01]  /*5c00*/  LDSM.16.M88.4 R108, [R116] ;  /* 0x00000000746c783b */ /* 0x000fe20000000200 */
        /* <DEDUP_REMOVED lines=55> */
[CC--:B------:R-:W-:Y:S01]  /*5f80*/  LEA R24, P2, R214.reuse, R20.reuse, 0x2 ;  /* 0x00000014d6187211 */ /* 0x0c0fe200078410ff */
[----:B------:R-:W5:Y:S01]  /*5f90*/  @P6 LDG.E R204, desc[UR12][R22.64+0x80] ;  /* 0x0000800c16cc6981 */ /* 0x000f62000c1e1900 */
[----:B------:R-:W-:Y:S03]  /*5fa0*/  IMAD.IADD R0, R165, 0x1, R166 ;  /* 0x00000001a5007824 */ /* 0x000fe600078e02a6 */
[----:B------:R1:W5:Y:S01]  /*5fb0*/  @P6 LDG.E R205, desc[UR12][R22.64+0xa0] ;  /* 0x0000a00c16cd6981 */ /* 0x000362000c1e1900 */
[-C--:B------:R-:W-:Y:S03]  /*5fc0*/  LEA.HI.X.SX32 R25, R214, R21.reuse, 0x2, P2 ;  /* 0x00000015d6197211 */ /* 0x080fe600010f16ff */
[----:B------:R2:W-:Y:S04]  /*5fd0*/  REDG.E.ADD.F32.FTZ.RN.STRONG.GPU desc[UR12][R20.64], R4 ;  /* 0x00000004140079a6 */ /* 0x0005e8000c10f38c */
[----:B------:R3:W-:Y:S04]  /*5fe0*/  REDG.E.ADD.F32.FTZ.RN.STRONG.GPU desc[UR12][R24.64], R5 ;  /* 0x00000005180079a6 */ /* 0x0007e8000c10f38c */
[----:B------:R-:W-:Y:S01]  /*5ff0*/  LDSM.16.MT88.4 R28, [R3+0xa800] ;  /* 0x00a80000031c783b */ /* 0x000fe20000004200 */
[CC--:B-1----:R-:W-:Y:S04]  /*6000*/  LEA R22, P0, R216.reuse, R20.reuse, 0x2 ;  /* 0x00000014d8167211 */ /* 0x0c2fe800078010ff */
[-C--:B------:R-:W-:Y:S02]  /*6010*/  LEA.HI.X.SX32 R23, R216, R21.reuse, 0x2, P0 ;  /* 0x00000015d8177211 */ /* 0x080fe400000f16ff */
[CC--:B--2---:R-:W-:Y:S02]  /*6020*/  LEA R4, P2, R228.reuse, R20.reuse, 0x2 ;  /* 0x00000014e4047211 */ /* 0x0c4fe400078410ff */
[CC--:B------:R-:W-:Y:S01]  /*6030*/  LEA R26, P0, R227.reuse, R20.reuse, 0x2 ;  /* 0x00000014e31a7211 */ /* 0x0c0fe200078010ff */
[----:B------:R1:W-:Y:S01]  /*6040*/  REDG.E.ADD.F32.FTZ.RN.STRONG.GPU desc[UR12][R22.64], R6 ;  /* 0x00000006160079a6 */ /* 0x0003e2000c10f38c */
[-C--:B---3--:R-:W-:Y:S02]  /*6050*/  LEA.HI.X.SX32 R5, R228, R21.reuse, 0x2, P2 ;  /* 0x00000015e4057211 */ /* 0x088fe400010f16ff */
[-C--:B------:R-:W-:Y:S03]  /*6060*/  LEA.HI.X.SX32 R27, R227, R21.reuse, 0x2, P0 ;  /* 0x00000015e31b7211 */ /* 0x080fe600000f16ff */
        /* <DEDUP_REMOVED lines=9> */
[-C--:B---3--:R-:W-:Y:S01]  /*6100*/  LEA R26, P0, R236, R20.reuse, 0x2 ;  /* 0x00000014ec1a7211 */ /* 0x088fe200078010ff */
[----:B------:R2:W-:Y:S01]  /*6110*/  REDG.E.ADD.F32.FTZ.RN.STRONG.GPU desc[UR12][R6.64], R10 ;  /* 0x0000000a060079a6 */ /* 0x0005e2000c10f38c */
[-C--:B------:R-:W-:Y:S02]  /*6120*/  LEA R8, P3, R220, R20.reuse, 0x2 ;  /* 0x00000014dc087211 */ /* 0x080fe400078610ff */
        /* <DEDUP_REMOVED lines=201> */
.L_x_297:
        /* <DEDUP_REMOVED lines=13> */
.L_x_298:
[----:B------:R1:W-:Y:S01]  /*6e90*/  STS [R245+0x6000], R60 ;  /* 0x0060003cf5007388 */ /* 0x0003e20000000800 */
[--C-:B------:R-:W-:Y:S01]  /*6ea0*/  SHF.R.S32.HI R9, RZ, 0x1f, R242.reuse ;  /* 0x0000001fff097819 */ /* 0x100fe200000114f2 */
[----:B------:R-:W-:Y:S01]  /*6eb0*/  IMAD.MOV.U32 R8, RZ, RZ, R242 ;  /* 0x000000ffff087224 */ /* 0x000fe200078e00f2 */
[----:B------:R-:W-:Y:S01]  /*6ec0*/  SHF.R.S32.HI R24, RZ, 0x1f, R217 ;  /* 0x0000001fff187819 */ /* 0x000fe200000114d9 */
[----:B------:R1:W-:Y:S01]  /*6ed0*/  STS [R245+0x6400], R62 ;  /* 0x0064003ef5007388 */ /* 0x0003e20000000800 */
[----:B------:R-:W-:Y:S01]  /*6ee0*/  IMAD R0, R231, -0x80, R186 ;  /* 0xffffff80e7007824 */ /* 0x000fe200078e02ba */
[----:B------:R-:W-:Y:S01]  /*6ef0*/  ULDC.64 UR4, c[0x0][0x468] ;  /* 0x00011a0000047ab9 */ /* 0x000fe20000000a00 */
[CC--:B------:R-:W-:Y:S01]  /*6f00*/  IMAD.WIDE.U32 R6, R217.reuse, R4.reuse, R8 ;  /* 0x00000004d9067225 */ /* 0x0c0fe200078e0008 */
[----:B------:R-:W-:Y:S01]  /*6f10*/  BAR.SYNC.DEFER_BLOCKING 0x0 ;  /* 0x0000000000007b1d */ /* 0x000fe20000010000 */
[----:B------:R-:W-:Y:S02]  /*6f20*/  SHF.R.S32.HI R27, RZ, 0x1f, R218 ;  /* 0x0000001fff1b7819 */ /* 0x000fe400000114da */
[----:B------:R-:W-:Y:S01]  /*6f30*/  IMAD R2, R24, R4, RZ ;  /* 0x0000000418027224 */ /* 0x000fe200078e02ff */
[C---:B------:R-:W-:Y:S01]  /*6f40*/  ISETP.GE.AND P4, PT, R218.reuse, R0, PT ;  /* 0x00000000da00720c */ /* 0x040fe20003f86270 */
[----:B------:R-:W-:Y:S01]  /*6f50*/  VIADD R12, R218, 0x20 ;  /* 0x00000020da0c7836 */ /* 0x000fe20000000000 */
[----:B------:R-:W-:Y:S01]  /*6f60*/  IADD3 R6, P0, R10, R6, RZ ;  /* 0x000000060a067210 */ /* 0x000fe20007f1e0ff */
[----:B------:R-:W-:Y:S01]  /*6f70*/  IMAD R2, R217, R5, R2 ;  /* 0x00000005d9027224 */ /* 0x000fe200078e0202 */
[----:B------:R-:W3:Y:S01]  /*6f80*/  S2R R41, SR_CTAID.Z ;  /* 0x0000000000297919 */ /* 0x000ee20000002700 */
[----:B------:R-:W-:Y:S01]  /*6f90*/  VIADD R10, R218, 0x60 ;  /* 0x00000060da0a7836 */ /* 0x000fe20000000000 */
[----:B------:R-:W-:Y:S01]  /*6fa0*/  ISETP.GE.AND P3, PT, R12, R0, PT ;  /* 0x000000000c00720c */ /* 0x000fe20003f66270 */
[----:B------:R-:W-:Y:S01]  /*6fb0*/  BSSY B0, `(.L_x_299) ;  /* 0x000001a000007945 */ /* 0x000fe20003800000 */
[----:B------:R-:W-:-:S02]  /*6fc0*/  IADD3 R12, R218, 0x40, RZ ;  /* 0x00000040da0c7810 */ /* 0x000fc40007ffe0ff */
[----:B------:R-:W-:Y:S02]  /*6fd0*/  IADD3.X R7, R11, R7, R2, P0, !PT ;  /* 0x000000070b077210 */ /* 0x000fe400007fe402 */
[-C--:B------:R-:W-:Y:S02]  /*6fe0*/  ISETP.GE.AND P2, PT, R12, R0.reuse, PT ;  /* 0x000000000c00720c */ /* 0x080fe40003f46270 */
[----:B------:R-:W-:Y:S01]  /*6ff0*/  ISETP.GE.AND P1, PT, R10, R0, PT ;  /* 0x000000000a00720c */ /* 0x000fe20003f26270 */
        /* <DEDUP_REMOVED lines=21> */
.L_x_300:
[----:B------:R-:W-:Y:S05]  /*7150*/  BSYNC B0 ;  /* 0x0000000000007941 */ /* 0x000fea0003800000 */
.L_x_299:
        /* <DEDUP_REMOVED lines=14> */
.L_x_302:
[----:B------:R-:W-:Y:S05]  /*7240*/  BSYNC B0 ;  /* 0x0000000000007941 */ /* 0x000fea0003800000 */
.L_x_301:
        /* <DEDUP_REMOVED lines=15> */
.L_x_304:
[----:B------:R-:W-:Y:S05]  /*7340*/  BSYNC B0 ;  /* 0x0000000000007941 */ /* 0x000fea0003800000 */
.L_x_303:
        /* <DEDUP_REMOVED lines=14> */
.L_x_306:
[----:B------:R-:W-:Y:S05]  /*7430*/  BSYNC B0 ;  /* 0x0000000000007941 */ /* 0x000fea0003800000 */
.L_x_305:
        /* <DEDUP_REMOVED lines=23> */
.L_x_308:
[----:B------:R-:W-:Y:S05]  /*75b0*/  BSYNC B0 ;  /* 0x0000000000007941 */ /* 0x000fea0003800000 */
.L_x_307:
        /* <DEDUP_REMOVED lines=14> */
.L_x_310:
[----:B------:R-:W-:Y:S05]  /*76a0*/  BSYNC B0 ;  /* 0x0000000000007941 */ /* 0x000fea0003800000 */
.L_x_309:
        /* <DEDUP_REMOVED lines=14> */
.L_x_312:
[----:B------:R-:W-:Y:S05]  /*7790*/  BSYNC B0 ;  /* 0x0000000000007941 */ /* 0x000fea0003800000 */
.L_x_311:
        /* <DEDUP_REMOVED lines=13> */
.L_x_291:
[----:B------:R-:W-:Y:S05]  /*7870*/  BSYNC B1 ;  /* 0x0000000000017941 */ /* 0x000fea0003800000 */
.L_x_269:
[----:B------:R-:W2:Y:S02]  /*7880*/  LDC R0, c[0x0][0xc] ;  /* 0x00000300ff007b82 */ /* 0x000ea40000000800 */
[----:B--2---:R-:W-:-:S04]  /*7890*/  IADD3 R231, R0, R231, RZ ;  /* 0x000000e700e77210 */ /* 0x004fc80007ffe0ff */
[----:B------:R-:W-:-:S13]  /*78a0*/  ISETP.GE.AND P0, PT, R231, UR11, PT ;  /* 0x0000000be7007c0c */ /* 0x000fda000bf06270 */
[----:B------:R-:W-:Y:S05]  /*78b0*/  @P0 BRA `(.L_x_313) ;  /* 0x0000000000040947 */ /* 0x000fea0003800000 */
[----:B------:R-:W-:Y:S05]  /*78c0*/  BRA `(.L_x_314) ;  /* 0xffffff9000287947 */ /* 0x000fea000383ffff */
.L_x_313:
[----:B------:R-:W-:Y:S05]  /*78d0*/  EXIT ;  /* 0x000000000000794d */ /* 0x000fea0003800000 */
.L_x_315:
        /* <DEDUP_REMOVED lines=10> */
.L_x_2460:


//--------------------- .text._ZN5flash44flash_bwd_dq_dk_dv_loop_seqk_parallel_kernelI23Flash_bwd_kernel_traitsILi64ELi64ELi128ELi8ELi2ELi4ELi4ELb1ELb0EN7cutlass10bfloat16_tE19Flash_kernel_traitsILi64ELi64ELi128ELi8ES3_EELb0ELb0ELb1ELb1ELb0ELb0ELb0EEEvNS_16Flash_bwd_paramsE --------------------------
	.section	.text._ZN5flash44flash_bwd_dq_dk_dv_loop_seqk_parallel_kernelI23Flash_bwd_kernel_traitsILi64ELi64ELi128ELi8ELi2ELi4ELi4ELb1ELb0EN7cutlass10bfloat16_tE19Flash_kernel_traitsILi64ELi64ELi128ELi8ES3_EELb0ELb0ELb1ELb1ELb0ELb0ELb0EEEvNS_16Flash_bwd_paramsE,"ax",@progbits
	.align	128
        .global         _ZN5flash44flash_bwd_dq_dk_dv_loop_seqk_parallel_kernelI23Flash_bwd_kernel_traitsILi64ELi64ELi128ELi8ELi2ELi4ELi4ELb1ELb0EN7cutlass10bfloat16_tE19Flash_kernel_traitsILi64ELi64ELi128ELi8ES3_EELb0ELb0ELb1ELb1ELb0ELb0ELb0EEEvNS_16Flash_bwd_paramsE
        .type           _ZN5flash44flash_bwd_dq_dk_dv_loop_seqk_parallel_kernelI23Flash_bwd_kernel_traitsILi64ELi64ELi128ELi8ELi2ELi4ELi4ELb1ELb0EN7cutlass10bfloat16_tE19Flash_kernel_traitsILi64ELi64ELi128ELi8ES3_EELb0ELb0ELb1ELb1ELb0ELb0ELb0EEEvNS_16Flash_bwd_paramsE,@function
        .size           _ZN5flash44flash_bwd_dq_dk_dv_loop_seqk_parallel_kernelI23Flash_bwd_kernel_traitsILi64ELi64ELi128ELi8ELi2ELi4ELi4ELb1ELb0EN7cutlass10bfloat16_tE19Flash_kernel_traitsILi64ELi64ELi128ELi8ES3_EELb0ELb0ELb1ELb1ELb0ELb0ELb0EEEvNS_16Flash_bwd_paramsE,(.L_x_2461 - _ZN5flash44flash_bwd_dq_dk_dv_loop_seqk_parallel_kernelI23Flash_bwd_kernel_traitsILi64ELi64ELi128ELi8ELi2ELi4ELi4ELb1ELb0EN7cutlass10bfloat16_tE19Flash_kernel_traitsILi64ELi64ELi128ELi8ES3_EELb0ELb0ELb1ELb1ELb0ELb0ELb0EEEvNS_16Flash_bwd_paramsE)
        .other          _ZN5flash44flash_bwd_dq_dk_dv_loop_seqk_parallel_kernelI23Flash_bwd_kernel_traitsILi64ELi64ELi128ELi8ELi2ELi4ELi4ELb1ELb0EN7cutlass10bfloat16_tE19Flash_kernel_traitsILi64ELi64ELi128ELi8ES3_EELb0ELb0ELb1ELb1ELb0ELb0ELb0EEEvNS_16Flash_bwd_paramsE,@"STO_CUDA_ENTRY STV_DEFAULT"
_ZN5flash44flash_bwd_dq_dk_dv_loop_seqk_parallel_kernelI23Flash_bwd_kernel_traitsILi64ELi64ELi128ELi8ELi2ELi4ELi4ELb1ELb0EN7cutlass10bfloat16_tE19Flash_kernel_traitsILi64ELi64ELi128ELi8ES3_EELb0ELb0ELb1ELb1ELb0ELb0ELb0EEEvNS_16Flash_bwd_paramsE:
.text._ZN5flash44flash_bwd_dq_dk_dv_loop_seqk_parallel_kernelI23Flash_bwd_kernel_traitsILi64ELi64ELi128ELi8ELi2ELi4ELi4ELb1ELb0EN7cutlass10bfloat16_tE19Flash_kernel_traitsILi64ELi64ELi128ELi8ES3_EELb0ELb0ELb1ELb1ELb0ELb0ELb0EEEvNS_16Flash_bwd_paramsE:
        /* <DEDUP_REMOVED lines=15> */
[----:B------:R-:W-:Y:S01]  /*00f0*/  IMAD.MOV.U32 R200, RZ, RZ, -0x10 ;  /* 0xfffffff0ffc87424 */ /* 0x000fe200078e00ff */
[----:B------:R-:W-:Y:S01]  /*0100*/  ULDC.64 UR8, c[0x0][0x300] ;  /* 0x0000c00000087ab9 */ /* 0x000fe20000000a00 */
[----:B------:R-:W3:Y:S01]  /*0110*/  S2R R252, SR_CTAID.Y ;  /* 0x0000000000fc7919 */ /* 0x000ee20000002600 */
[----:B------:R-:W4:Y:S01]  /*0120*/  S2R R234, SR_CTAID.Z ;  /* 0x0000000000ea7919 */ /* 0x000f220000002700 */
[----:B-1----:R-:W-:-:S04]  /*0130*/  SHF.R.S32.HI R16, RZ, 0x1f, R13 ;  /* 0x0000001fff107819 */ /* 0x002fc8000001140d */
        /* <DEDUP_REMOVED lines=51> */
[----:B------:R-:W-:Y:S01]  /*0470*/  IMAD.SHL.U32 R4, R12, 0x200, RZ ;  /* 0x000002000c047824 */ /* 0x000fe200078e00ff */
[----:B------:R-:W-:Y:S01]  /*0480*/  SHF.R.U32.HI R0, RZ, 0x3, R0 ;  /* 0x00000003ff007819 */ /* 0x000fe20000011600 */
[----:B------:R-:W-:Y:S01]  /*0490*/  IMAD.IADD R10, R2, 0x1, -R6 ;  /* 0x00000001020a7824 */ /* 0x000fe200078e0a06 */
[----:B------:R-:W-:Y:S01]  /*04a0*/  LOP3.LUT R5, R8, 0x1, RZ, 0xc0, !PT ;  /* 0x0000000108057812 */ /* 0x000fe200078ec0ff */
[C---:B------:R-:W-:Y:S01]  /*04b0*/  IMAD R2, R3.reuse, 0x800, R4 ;  /* 0x0000080003027824 */ /* 0x040fe200078e0204 */
[----:B------:R-:W-:Y:S01]  /*04c0*/  LOP3.LUT R182, R182, R0, RZ, 0x3c, !PT ;  /* 0x00000000b6b67212 */ /* 0x000fe200078e3cff */
[----:B------:R-:W-:Y:S01]  /*04d0*/  IMAD.SHL.U32 R3, R3, 0x20, RZ ;  /* 0x0000002003037824 */ /* 0x000fe200078e00ff */
[----:B------:R-:W-:-:S02]  /*04e0*/  LEA.HI R9, R16, R13, RZ, 0x7 ;  /* 0x0000000d10097211 */ /* 0x000fc400078f38ff */
[----:B------:R-:W-:Y:S01]  /*04f0*/  ISETP.NE.U32.AND P0, PT, R5, 0x1, PT ;  /* 0x000000010500780c */ /* 0x000fe20003f05070 */
[----:B------:R-:W-:Y:S01]  /*0500*/  IMAD.IADD R182, R2, 0x1, R182 ;  /* 0x0000000102b67824 */ /* 0x000fe200078e02b6 */
[----:B------:R-:W-:Y:S02]  /*0510*/  LOP3.LUT R5, R7, 0x8, R17, 0xf8, !PT ;  /* 0x0000000807057812 */ /* 0x000fe400078ef811 */
[----:B------:R-:W-:Y:S02]  /*0520*/  LOP3.LUT R6, R18, 0x7ffffffc, RZ, 0xc0, !PT ;  /* 0x7ffffffc12067812 */ /* 0x000fe400078ec0ff */
[----:B------:R-:W-:Y:S02]  /*0530*/  SHF.R.S32.HI R2, RZ, 0x7, R9 ;  /* 0x00000007ff027819 */ /* 0x000fe40000011409 */
[----:B------:R-:W-:Y:S01]  /*0540*/  LOP3.LUT R4, R4, R5, R0, 0xf6, !PT ;  /* 0x0000000504047212 */ /* 0x000fe200078ef600 */
[----:B------:R-:W-:Y:S01]  /*0550*/  IMAD.IADD R0, R13, 0x1, -R6 ;  /* 0x000000010d007824 */ /* 0x000fe200078e0a06 */
[C---:B------:R-:W-:Y:S01]  /*0560*/  R2P PR, R8.reuse, 0x6 ;  /* 0x0000000608007804 */ /* 0x040fe20000000000 */
[----:B------:R-:W-:Y:S01]  /*0570*/  IMAD.SHL.U32 R5, R8, 0x40, RZ ;  /* 0x0000004008057824 */ /* 0x000fe200078e00ff */
[----:B------:R-:W-:Y:S01]  /*0580*/  SHF.R.S32.HI R241, RZ, 0x2, R241 ;  /* 0x00000002fff17819 */ /* 0x000fe200000114f1 */
[----:B------:R-:W-:Y:S01]  /*0590*/  IMAD.SHL.U32 R6, R2, 0x8, RZ ;  /* 0x0000000802067824 */ /* 0x000fe200078e00ff */
[----:B------:R-:W-:Y:S01]  /*05a0*/  SEL R173, R173, 0xffffffc0, !P3 ;  /* 0xffffffc0adad7807 */ /* 0x000fe20005800000 */
[----:B------:R-:W-:Y:S01]  /*05b0*/  IMAD.SHL.U32 R13, R13, 0x2, RZ ;  /* 0x000000020d0d7824 */ /* 0x000fe200078e00ff */
[----:B------:R-:W-:Y:S01]  /*05c0*/  SEL R200, R200, 0x10, !P0 ;  /* 0x00000010c8c87807 */ /* 0x000fe20004000000 */
[----:B------:R-:W-:Y:S01]  /*05d0*/  IMAD.SHL.U32 R9, R0, 0x2, RZ ;  /* 0x0000000200097824 */ /* 0x000fe200078e00ff */
[----:B------:R-:W-:Y:S01]  /*05e0*/  LOP3.LUT R0, R5, 0x1c0, RZ, 0xc0, !PT ;  /* 0x000001c005007812 */ /* 0x000fe200078ec0ff */
[----:B------:R-:W-:Y:S01]  /*05f0*/  IMAD R241, R15, 0x10, R241 ;  /* 0x000000100ff17824 */ /* 0x000fe200078e02f1 */
[----:B------:R-:W-:Y:S01]  /*0600*/  LOP3.LUT R5, R6, 0x8, RZ, 0xc0, !PT ;  /* 0x0000000806057812 */ /* 0x000fe200078ec0ff */
[----:B------:R-:W-:Y:S01]  /*0610*/  IMAD R6, R2, 0x1000, R9 ;  /* 0x0000100002067824 */ /* 0x000fe200078e0209 */
[----:B------:R-:W-:-:S02]  /*0620*/  LOP3.LUT R7, R3, 0x6, R13, 0xf8, !PT ;  /* 0x0000000603077812 */ /* 0x000fc400078ef80d */
[----:B------:R-:W-:Y:S01]  /*0630*/  LOP3.LUT R3, R0, 0x20, R3, 0xf8, !PT ;  /* 0x0000002000037812 */ /* 0x000fe200078ef803 */
[----:B------:R-:W-:Y:S01]  /*0640*/  IMAD R8, R15, 0x400, R6 ;  /* 0x000004000f087824 */ /* 0x000fe200078e0206 */
[----:B------:R-:W-:Y:S01]  /*0650*/  SHF.R.U32.HI R2, RZ, 0x3, R0 ;  /* 0x00000003ff027819 */ /* 0x000fe20000011600 */
[----:B------:R-:W-:Y:S01]  /*0660*/  IMAD.SHL.U32 R6, R10, 0x40, RZ ;  /* 0x000000400a067824 */ /* 0x000fe200078e00ff */
[----:B------:R1:W-:Y:S02]  /*0670*/  STL [R1+0x4], R7 ;  /* 0x0000040701007387 */ /* 0x0003e40000100800 */
[----:B------:R-:W-:Y:S02]  /*0680*/  LOP3.LUT R3, R3, R2, RZ, 0x3c, !PT ;  /* 0x0000000203037212 */ /* 0x000fe400078e3cff */
[----:B------:R-:W-:Y:S01]  /*0690*/  LOP3.LUT R13, R2, R0, R5, 0x1e, !PT ;  /* 0x00000000020d7212 */ /* 0x000fe200078e1e05 */
[----:B------:R-:W-:Y:S01]  /*06a0*/  IMAD.SHL.U32 R0, R11, 0x40, RZ ;  /* 0x000000400b007824 */ /* 0x000fe200078e00ff */
[----:B------:R-:W-:Y:S01]  /*06b0*/  LOP3.LUT R2, R6, 0x1c0, RZ, 0xc0, !PT ;  /* 0x000001c006027812 */ /* 0x000fe200078ec0ff */
[----:B------:R-:W-:-:S02]  /*06c0*/  IMAD.IADD R199, R3, 0x1, R8 ;  /* 0x0000000103c77824 */ /* 0x000fc400078e0208 */
[----:B------:R-:W-:Y:S01]  /*06d0*/  IMAD.SHL.U32 R3, R12, 0x8, RZ ;  /* 0x000000080c037824 */ /* 0x000fe200078e00ff */
[----:B------:R-:W-:Y:S01]  /*06e0*/  LOP3.LUT R0, R0, 0xfffffe00, RZ, 0xc0, !PT ;  /* 0xfffffe0000007812 */ /* 0x000fe200078ec0ff */
[C---:B------:R-:W-:Y:S02]  /*06f0*/  IMAD R6, R14.reuse, 0x400, R9 ;  /* 0x000004000e067824 */ /* 0x040fe400078e0209 */
[----:B------:R-:W-:Y:S02]  /*0700*/  IMAD R199, R199, 0x2, R181 ;  /* 0x00000002c7c77824 */ /* 0x000fe400078e02b5 */
[----:B------:R-:W-:Y:S02]  /*0710*/  IMAD R8, R14, 0x400, R0 ;  /* 0x000004000e087824 */ /* 0x000fe400078e0200 */
[----:B------:R-:W-:Y:S02]  /*0720*/  IMAD.IADD R201, R199, 0x1, R200 ;  /* 0x00000001c7c97824 */ /* 0x000fe400078e02c8 */
[----:B-1----:R-:W-:-:S05]  /*0730*/  IMAD.SHL.U32 R7, R12, 0x10, RZ ;  /* 0x000000100c077824 */ /* 0x002fca00078e00ff */
[----:B------:R-:W-:Y:S02]  /*0740*/  LOP3.LUT R10, R5, 0x10, R7, 0xf8, !PT ;  /* 0x00000010050a7812 */ /* 0x000fe400078ef807 */
[----:B------:R-:W-:Y:S02]  /*0750*/  SHF.R.U32.HI R5, RZ, 0x3, R2 ;  /* 0x00000003ff057819 */ /* 0x000fe40000011602 */
[----:B------:R-:W-:Y:S01]  /*0760*/  LOP3.LUT R7, R2, 0x8, R3, 0xf8, !PT ;  /* 0x0000000802077812 */ /* 0x000fe200078ef803 */
[----:B------:R-:W-:Y:S01]  /*0770*/  IMAD R3, R15, 0x400, R0 ;  /* 0x000004000f037824 */ /* 0x000fe200078e0200 */
[----:B------:R-:W-:-:S04]  /*0780*/  LOP3.LUT R2, R5, R10, R2, 0x1e, !PT ;  /* 0x0000000a05027212 */ /* 0x000fc800078e1e02 */
[----:B------:R-:W-:Y:S02]  /*0790*/  LOP3.LUT R178, R2, R0, RZ, 0xfc, !PT ;  /* 0x0000000002b27212 */ /* 0x000fe400078efcff */
[----:B------:R-:W-:Y:S01]  /*07a0*/  LOP3.LUT R0, R7, R5, RZ, 0x3c, !PT ;  /* 0x0000000507007212 */ /* 0x000fe200078e3cff */
[----:B------:R-:W-:Y:S02]  /*07b0*/  IMAD.IADD R5, R6, 0x1, R13 ;  /* 0x0000000106057824 */ /* 0x000fe400078e020d */
[----:B------:R-:W-:Y:S02]  /*07c0*/  IMAD.SHL.U32 R2, R178, 0x2, RZ ;  /* 0x00000002b2027824 */ /* 0x000fe400078e00ff */
[----:B------:R-:W-:Y:S02]  /*07d0*/  IMAD R247, R5, 0x2, R180 ;  /* 0x0000000205f77824 */ /* 0x000fe400078e02b4 */
[----:B------:R-:W-:Y:S02]  /*07e0*/  IMAD.MOV.U32 R5, RZ, RZ, 0x20 ;  /* 0x00000020ff057424 */ /* 0x000fe400078e00ff */
[----:B------:R-:W-:-:S02]  /*07f0*/  VIADD R16, R247, 0x420 ;  /* 0x00000420f7107836 */ /* 0x000fc40000000000 */
[----:B------:R-:W-:Y:S01]  /*0800*/  @P1 VIADD R16, R247, 0x3e0 ;  /* 0x000003e0f7101836 */ /* 0x000fe20000000000 */
[----:B------:R-:W-:Y:S01]  /*0810*/  SEL R174, R5, 0xffffffe0, !P4 ;  /* 0xffffffe005ae7807 */ /* 0x000fe20006000000 */
[----:B------:R-:W-:Y:S01]  /*0820*/  IMAD.IADD R179, R3, 0x1, R0 ;  /* 0x0000000103b37824 */ /* 0x000fe200078e0200 */
[----:B------:R-:W-:Y:S01]  /*0830*/  SEL R5, R5, 0xffffffe0, !P1 ;  /* 0xffffffe005057807 */ /* 0x000fe20004800000 */
[----:B------:R-:W-:Y:S01]  /*0840*/  IMAD.IADD R180, R180, 0x1, R2 ;  /* 0x00000001b4b47824 */ /* 0x000fe200078e0202 */
[----:B------:R1:W-:Y:S01]  /*0850*/  STL [R1], R16 ;  /* 0x0000001001007387 */ /* 0x0003e20000100800 */
[----:B------:R-:W-:Y:S02]  /*0860*/  IMAD.IADD R0, R0, 0x1, R8 ;  /* 0x0000000100007824 */ /* 0x000fe400078e0208 */
[----:B------:R-:W-:Y:S02]  /*0870*/  VIADD R2, R181, 0xa000 ;  /* 0x0000a000b5027836 */ /* 0x000fe40000000000 */
[----:B------:R-:W-:-:S02]  /*0880*/  VIADD R3, R241, 0xffffffc0 ;  /* 0xffffffc0f1037836 */ /* 0x000fc40000000000 */
[--C-:B------:R-:W-:Y:S02]  /*0890*/  IMAD R172, R0, 0x2, R2.reuse ;  /* 0x0000000200ac7824 */ /* 0x100fe400078e0202 */
[----:B------:R-:W-:Y:S01]  /*08a0*/  IMAD R0, R182, 0x2, R2 ;  /* 0x00000002b6007824 */ /* 0x000fe200078e0202 */
[----:B------:R-:W-:Y:S01]  /*08b0*/  SHF.R.S32.HI R245, RZ, 0x1f, R3 ;  /* 0x0000001ffff57819 */ /* 0x000fe20000011403 */
[----:B------:R-:W-:Y:S02]  /*08c0*/  VIADD R248, R247, 0x40 ;  /* 0x00000040f7f87836 */ /* 0x000fe40000000000 */
[----:B------:R-:W-:Y:S01]  /*08d0*/  IMAD.IADD R173, R0, 0x1, R173 ;  /* 0x0000000100ad7824 */ /* 0x000fe200078e02ad */
[----:B------:R-:W-:Y:S01]  /*08e0*/  SHF.L.U64.HI R245, R3, 0x2, R245 ;  /* 0x0000000203f57819 */ /* 0x000fe200000102f5 */
[----:B------:R-:W-:Y:S02]  /*08f0*/  IMAD.IADD R198, R199, 0x1, R5 ;  /* 0x00000001c7c67824 */ /* 0x000fe400078e0205 */
[----:B------:R-:W-:-:S02]  /*0900*/  @P2 VIADD R248, R247, 0xffffffc0 ;  /* 0xffffffc0f7f82836 */ /* 0x000fc40000000000 */
[----:B------:R-:W-:Y:S02]  /*0910*/  IMAD.SHL.U32 R244, R3, 0x4, RZ ;  /* 0x0000000403f47824 */ /* 0x000fe400078e00ff */
[----:B------:R-:W-:Y:S02]  /*0920*/  IMAD.IADD R175, R0, 0x1, R174 ;  /* 0x0000000100af7824 */ /* 0x000fe400078e02ae */
[----:B------:R-:W-:Y:S02]  /*0930*/  IMAD R3, R4, 0x2, R181 ;  /* 0x0000000204037824 */ /* 0x000fe400078e02b5 */
[----:B------:R-:W-:Y:S02]  /*0940*/  IMAD.IADD R174, R174, 0x1, R173 ;  /* 0x00000001aeae7824 */ /* 0x000fe400078e02ad */
[----:B------:R-:W-:Y:S02]  /*0950*/  IMAD.IADD R250, R5, 0x1, R247 ;  /* 0x0000000105fa7824 */ /* 0x000fe400078e02f7 */
[----:B------:R-:W-:-:S02]  /*0960*/  IMAD.IADD R200, R200, 0x1, R198 ;  /* 0x00000001c8c87824 */ /* 0x000fc400078e02c6 */
[----:B-1-34-:R-:W-:-:S07]  /*0970*/  IMAD.IADD R249, R5, 0x1, R248 ;  /* 0x0000000105f97824 */ /* 0x01afce00078e02f8 */
.L_x_386:
[----:B-1----:R-:W1:Y:S01]  /*0980*/  LDC.64 R4, c[0x0][0x2f0] ;  /* 0x0000bc00ff047b82 */ /* 0x002e620000000a00 */
[C---:B------:R-:W-:Y:S01]  /*0990*/  IMAD.SHL.U32 R14, R252.reuse, 0x4, RZ ;  /* 0x00000004fc0e7824 */ /* 0x040fe200078e00ff */
[----:B------:R-:W-:Y:S01]  /*09a0*/  ISETP.NE.U32.AND P3, PT, RZ, UR8, PT ;  /* 0x00000008ff007c0c */ /* 0x000fe2000bf65070 */
[----:B------:R-:W-:Y:S01]  /*09b0*/  IMAD.MOV.U32 R0, RZ, RZ, -0x1 ;  /* 0xffffffffff007424 */ /* 0x000fe200078e00ff */
[----:B------:R-:W-:Y:S02]  /*09c0*/  SHF.R.S32.HI R40, RZ, 0x1f, R252 ;  /* 0x0000001fff287819 */ /* 0x000fe400000114fc */
[----:B------:R-:W-:Y:S02]  /*09d0*/  ISETP.NE.AND.EX P3, PT, RZ, UR9, PT, P3 ;  /* 0x00000009ff007c0c */ /* 0x000fe4000bf65330 */
[----:B--2---:R-:W2:Y:S01]  /*09e0*/  LDC.64 R10, c[0x0][0x308] ;  /* 0x0000c200ff0a7b82 */ /* 0x004ea20000000a00 */
        /* <DEDUP_REMOVED lines=40> */
.L_x_316:
[----:B------:R-:W-:Y:S01]  /*0c70*/  IMAD.SHL.U32 R25, R236, 0x80, RZ ;  /* 0x00000080ec197824 */ /* 0x000fe200078e00ff */
[----:B--2--5:R-:W-:-:S04]  /*0c80*/  @!P2 IADD3 R192, R6, R2, -R233 ;  /* 0x0000000206c0a210 */ /* 0x024fc80007ffe8e9 */
[----:B------:R-:W-:-:S13]  /*0c90*/  ISETP.GT.AND P0, PT, R192, R25, PT ;  /* 0x00000019c000720c */ /* 0x000fda0003f04270 */
[----:B------:R-:W-:Y:S05]  /*0ca0*/  @!P0 BRA `(.L_x_317) ;  /* 0x0000007800e08947 */ /* 0x000fea0003800000 */
[----:B------:R-:W2:Y:S01]  /*0cb0*/  LDC R18, c[0x0][0x278] ;  /* 0x00009e00ff127b82 */ /* 0x000ea20000000800 */
[----:B------:R-:W-:Y:S01]  /*0cc0*/  IABS R6, R234 ;  /* 0x000000ea00067213 */ /* 0x000fe20000000000 */
[----:B------:R-:W4:Y:S01]  /*0cd0*/  S2R R32, SR_CTAID.X ;  /* 0x0000000000207919 */ /* 0x000f220000002500 */
[----:B------:R-:W-:Y:S02]  /*0ce0*/  ISETP.NE.AND P0, PT, R246, -0x1, PT ;  /* 0xfffffffff600780c */ /* 0x000fe40003f05270 */
[----:B------:R-:W-:Y:S01]  /*0cf0*/  ISETP.NE.AND P2, PT, R0, -0x1, PT ;  /* 0xffffffff0000780c */ /* 0x000fe20003f45270 */
[----:B------:R-:W-:Y:S01]  /*0d00*/  IMAD.MOV.U32 R7, RZ, RZ, R6 ;  /* 0x000000ffff077224 */ /* 0x000fe200078e0006 */
[----:B------:R-:W-:Y:S01]  /*0d10*/  SHF.R.S32.HI R235, RZ, 0x1f, R234 ;  /* 0x0000001fffeb7819 */ /* 0x000fe200000114ea */
[----:B------:R-:W5:Y:S08]  /*0d20*/  LDC.64 R8, c[0x0][0x228] ;  /* 0x00008a00ff087b82 */ /* 0x000f700000000a00 */
[----:B------:R-:W4:Y:S01]  /*0d30*/  LDC.64 R34, c[0x0][0x240] ;  /* 0x00009000ff227b82 */ /* 0x000f220000000a00 */
[----:B--2---:R-:W-:-:S07]  /*0d40*/  IABS R13, R18 ;  /* 0x00000012000d7213 */ /* 0x004fce0000000000 */
[----:B------:R-:W2:Y:S01]  /*0d50*/  LDC R41, c[0x0][0x2d4] ;  /* 0x0000b500ff297b82 */ /* 0x000ea20000000800 */
[----:B---3--:R-:W3:Y:S01]  /*0d60*/  I2F.RP R4, R13 ;  /* 0x0000000d00047306 */ /* 0x008ee20000209400 */
[----:B-----5:R-:W-:-:S06]  /*0d70*/  IMAD R11, R40, R8, RZ ;  /* 0x00000008280b7224 */ /* 0x020fcc00078e02ff */
[----:B------:R-:W5:Y:S01]  /*0d80*/  LDC R10, c[0x0][0x394] ;  /* 0x0000e500ff0a7b82 */ /* 0x000f620000000800 */
[C---:B------:R-:W-:Y:S02]  /*0d90*/  IMAD R11, R252.reuse, R9, R11 ;  /* 0x00000009fc0b7224 */ /* 0x040fe400078e020b */
[----:B------:R-:W-:-:S05]  /*0da0*/  IMAD.WIDE.U32 R8, R252, R8, RZ ;  /* 0x00000008fc087225 */ /* 0x000fca00078e00ff */
[----:B------:R-:W1:Y:S01]  /*0db0*/  LDC R39, c[0x0][0x2dc] ;  /* 0x0000b700ff277b82 */ /* 0x000e620000000800 */
[----:B------:R-:W-:Y:S01]  /*0dc0*/  IMAD.IADD R31, R9, 0x1, R11 ;  /* 0x00000001091f7824 */ /* 0x000fe200078e020b */
[----:B---3--:R-:W3:Y:S06]  /*0dd0*/  MUFU.RCP R4, R4 ;  /* 0x0000000400047308 */ /* 0x008eec0000001000 */
[----:B------:R-:W1:Y:S01]  /*0de0*/  LDC R227, c[0x0][0x270] ;  /* 0x00009c00ffe37b82 */ /* 0x000e620000000800 */
[----:B--2---:R-:W-:-:S07]  /*0df0*/  SHF.R.S32.HI R16, RZ, 0x1f, R41 ;  /* 0x0000001fff107819 */ /* 0x004fce0000011429 */
[----:B------:R-:W2:Y:S01]  /*0e00*/  LDC.U8 R19, c[0x0][0x3d8] ;  /* 0x0000f600ff137b82 */ /* 0x000ea20000000000 */
[----:B---3--:R-:W-:-:S04]  /*0e10*/  IADD3 R4, R4, 0xffffffe, RZ ;  /* 0x0ffffffe04047810 */ /* 0x008fc80007ffe0ff */
[----:B------:R-:W3:Y:S03]  /*0e20*/  F2I.FTZ.U32.TRUNC.NTZ R5, R4 ;  /* 0x0000000400057305 */ /* 0x000ee6000021f000 */
[----:B------:R-:W5:Y:S01]  /*0e30*/  @P0 LDC.64 R14, c[0x0][0x250] ;  /* 0x00009400ff0e0b82 */ /* 0x000f620000000a00 */
[----:B-1----:R-:W-:-:S07]  /*0e40*/  IMAD.WIDE R28, R39, R227, RZ ;  /* 0x000000e3271c7225 */ /* 0x002fce00078e02ff */
[----:B------:R-:W1:Y:S01]  /*0e50*/  @P2 LDC.64 R20, c[0x0][0x420] ;  /* 0x00010800ff142b82 */ /* 0x000e620000000a00 */
[----:B---3--:R-:W-:Y:S01]  /*0e60*/  IMAD.MOV R2, RZ, RZ, -R5 ;  /* 0x000000ffff027224 */ /* 0x008fe200078e0a05 */
[----:B------:R-:W-:Y:S02]  /*0e70*/  MOV R4, RZ ;  /* 0x000000ff00047202 */ /* 0x000fe40000000f00 */
[----:B--2---:R-:W-:Y:S01]  /*0e80*/  ISETP.NE.AND P3, PT, R19, RZ, PT ;  /* 0x000000ff1300720c */ /* 0x004fe20003f65270 */
[----:B------:R-:W-:-:S03]  /*0e90*/  IMAD R2, R2, R13, RZ ;  /* 0x0000000d02027224 */ /* 0x000fc600078e02ff */
[----:B------:R-:W2:Y:S01]  /*0ea0*/  LDC R30, c[0x0][0x2c4] ;  /* 0x0000b100ff1e7b82 */ /* 0x000ea20000000800 */
[----:B------:R-:W-:Y:S01]  /*0eb0*/  IMAD.HI.U32 R2, R5, R2, R4 ;  /* 0x0000000205027227 */ /* 0x000fe200078e0004 */
[----:B------:R-:W-:-:S04]  /*0ec0*/  IADD3 R4, R214, 0x3f, RZ ;  /* 0x0000003fd6047810 */ /* 0x000fc80007ffe0ff */
[----:B------:R-:W-:Y:S01]  /*0ed0*/  SHF.R.S32.HI R6, RZ, 0x1f, R4 ;  /* 0x0000001fff067819 */ /* 0x000fe20000011404 */
[----:B------:R-:W-:Y:S01]  /*0ee0*/  IMAD.HI.U32 R2, R2, R7, RZ ;  /* 0x0000000702027227 */ /* 0x000fe200078e00ff */
[----:B------:R-:W3:Y:S02]  /*0ef0*/  LDC.U8 R42, c[0x0][0x480] ;  /* 0x00012000ff2a7b82 */ /* 0x000ee40000000000 */
[----:B------:R-:W-:Y:S01]  /*0f00*/  LEA.HI R12, R6, R4, RZ, 0x6 ;  /* 0x00000004060c7211 */ /* 0x000fe200078f30ff */
[----:B------:R-:W-:-:S03]  /*0f10*/  IMAD.MOV R5, RZ, RZ, -R2 ;  /* 0x000000ffff057224 */ /* 0x000fc600078e0a02 */
[----:B------:R-:W-:Y:S01]  /*0f20*/  SHF.R.S32.HI R9, RZ, 0x6, R12 ;  /* 0x00000006ff097819 */ /* 0x000fe2000001140c */
[C---:B------:R-:W-:Y:S01]  /*0f30*/  IMAD R4, R13.reuse, R5, R7 ;  /* 0x000000050d047224 */ /* 0x040fe200078e0207 */
[----:B------:R-:W-:Y:S01]  /*0f40*/  IADD3 R5, R214, 0x80, R25 ;  /* 0x00000080d6057810 */ /* 0x000fe20007ffe019 */
[----:B----4-:R-:W-:Y:S01]  /*0f50*/  IMAD.WIDE.U32 R6, R0, R34, RZ ;  /* 0x0000002200067225 */ /* 0x010fe200078e00ff */
[----:B------:R-:W4:Y:S02]  /*0f60*/  @P3 LDC R23, c[0x0][0x2e4] ;  /* 0x0000b900ff173b82 */ /* 0x000f240000000800 */
[----:B------:R-:W-:Y:S02]  /*0f70*/  ISETP.GT.U32.AND P4, PT, R13, R4, PT ;  /* 0x000000040d00720c */ /* 0x000fe40003f84070 */
[----:B-----5:R-:W-:Y:S02]  /*0f80*/  IADD3 R5, R5, R10, -R192 ;  /* 0x0000000a05057210 */ /* 0x020fe40007ffe8c0 */
[----:B------:R-:W-:Y:S01]  /*0f90*/  SEL R38, R8, R6, !P2 ;  /* 0x0000000608267207 */ /* 0x000fe20005000000 */
[----:B------:R-:W-:Y:S01]  /*0fa0*/  IMAD R8, R16, R252, RZ ;  /* 0x000000fc10087224 */ /* 0x000fe200078e02ff */
[----:B------:R-:W-:Y:S01]  /*0fb0*/  IADD3 R5, R5, 0x3f, RZ ;  /* 0x0000003f05057810 */ /* 0x000fe20007ffe0ff */
[----:B------:R-:W-:-:S03]  /*0fc0*/  IMAD.WIDE.U32 R16, R252, R41, RZ ;  /* 0x00000029fc107225 */ /* 0x000fc600078e00ff */
[----:B------:R-:W-:Y:S01]  /*0fd0*/  SHF.R.S32.HI R10, RZ, 0x1f, R5 ;  /* 0x0000001fff0a7819 */ /* 0x000fe20000011405 */
[----:B------:R-:W-:Y:S02]  /*0fe0*/  IMAD R6, R0, R35, RZ ;  /* 0x0000002300067224 */ /* 0x000fe400078e02ff */
[-C--:B------:R-:W-:Y:S01]  /*0ff0*/  @!P4 IADD3 R4, R4, -R13.reuse, RZ ;  /* 0x8000000d0404c210 */ /* 0x080fe20007ffe0ff */
[----:B------:R-:W-:Y:S01]  /*1000*/  @!P4 VIADD R2, R2, 0x1 ;  /* 0x000000010202c836 */ /* 0x000fe20000000000 */
[----:B------:R-:W-:Y:S02]  /*1010*/  ISETP.NE.AND P4, PT, R18, RZ, PT ;  /* 0x000000ff1200720c */ /* 0x000fe40003f85270 */
[----:B------:R-:W-:Y:S01]  /*1020*/  ISETP.GE.U32.AND P6, PT, R4, R13, PT ;  /* 0x0000000d0400720c */ /* 0x000fe20003fc6070 */
[----:B------:R-:W-:Y:S01]  /*1030*/  IMAD R4, R40, R41, R8 ;  /* 0x0000002928047224 */ /* 0x000fe200078e0208 */
[----:B------:R-:W-:Y:S01]  /*1040*/  LOP3.LUT R8, R234, R18, RZ, 0x3c, !PT ;  /* 0x00000012ea087212 */ /* 0x000fe200078e3cff */
[----:B------:R-:W5:Y:S01]  /*1050*/  @!P2 LDC.64 R12, c[0x0][0x418] ;  /* 0x00010600ff0cab82 */ /* 0x000f620000000a00 */
[----:B------:R-:W-:Y:S01]  /*1060*/  LEA.HI R5, R10, R5, RZ, 0x6 ;  /* 0x000000050a057211 */ /* 0x000fe200078f30ff */
[----:B------:R-:W-:Y:S01]  /*1070*/  IMAD.IADD R4, R17, 0x1, R4 ;  /* 0x0000000111047824 */ /* 0x000fe200078e0204 */
[----:B------:R-:W-:Y:S01]  /*1080*/  ISETP.GE.AND P1, PT, R8, RZ, PT ;  /* 0x000000ff0800720c */ /* 0x000fe20003f26270 */
[----:B------:R-:W-:Y:S01]  /*1090*/  IMAD R10, R29, R16, RZ ;  /* 0x000000101d0a7224 */ /* 0x000fe200078e02ff */
[----:B------:R-:W-:-:S02]  /*10a0*/  SHF.R.S32.HI R5, RZ, 0x6, R5 ;  /* 0x00000006ff057819 */ /* 0x000fc40000011405 */
[----:B------:R-:W-:Y:S01]  /*10b0*/  @P2 IADD3 R31, R7, R6, RZ ;  /* 0x00000006071f2210 */ /* 0x000fe20007ffe0ff */
[----:B------:R-:W-:Y:S01]  /*10c0*/  IMAD R10, R28, R4, R10 ;  /* 0x000000041c0a7224 */ /* 0x000fe200078e020a */
[----:B------:R-:W-:Y:S01]  /*10d0*/  @P0 IADD3 R4, R233, R246, RZ ;  /* 0x000000f6e9040210 */ /* 0x000fe20007ffe0ff */
[----:B------:R-:W-:Y:S01]  /*10e0*/  @P6 VIADD R2, R2, 0x1 ;  /* 0x0000000102026836 */ /* 0x000fe20000000000 */
[----:B------:R-:W-:Y:S01]  /*10f0*/  VIMNMX R193, R9, R5, PT ;  /* 0x0000000509c17248 */ /* 0x000fe20003fe0100 */
[----:B------:R-:W-:Y:S02]  /*1100*/  IMAD.WIDE.U32 R6, R28, R16, RZ ;  /* 0x000000101c067225 */ /* 0x000fe400078e00ff */
[----:B------:R-:W4:Y:S01]  /*1110*/  @P0 LDC.64 R16, c[0x0][0x248] ;  /* 0x00009200ff100b82 */ /* 0x000f220000000a00 */
[----:B------:R-:W-:Y:S01]  /*1120*/  MOV R22, R2 ;  /* 0x0000000200167202 */ /* 0x000fe20000000f00 */
[C---:B------:R-:W-:Y:S02]  /*1130*/  @P0 IMAD R11, R4.reuse, R15, RZ ;  /* 0x0000000f040b0224 */ /* 0x040fe400078e02ff */
[----:B------:R-:W-:-:S04]  /*1140*/  @P0 IMAD.WIDE.U32 R8, R4, R14, RZ ;  /* 0x0000000e04080225 */ /* 0x000fc800078e00ff */
[----:B------:R-:W-:Y:S01]  /*1150*/  @!P1 IMAD.MOV R22, RZ, RZ, -R22 ;  /* 0x000000ffff169224 */ /* 0x000fe200078e0a16 */
[----:B------:R-:W-:Y:S01]  /*1160*/  @!P4 LOP3.LUT R22, RZ, R18, RZ, 0x33, !PT ;  /* 0x00000012ff16c212 */ /* 0x000fe200078e33ff */
[-C--:B------:R-:W-:Y:S01]  /*1170*/  IMAD R2, R29, R0.reuse, RZ ;  /* 0x000000001d027224 */ /* 0x080fe200078e02ff */
[----:B------:R-:W4:Y:S01]  /*1180*/  LDC.64 R18, c[0x0][0x488] ;  /* 0x00012200ff127b82 */ /* 0x000f220000000a00 */
[----:B------:R-:W-:Y:S01]  /*1190*/  IMAD.WIDE.U32 R4, R28, R0, RZ ;  /* 0x000000001c047225 */ /* 0x000fe200078e00ff */
[----:B------:R-:W-:Y:S02]  /*11a0*/  @P0 MOV R33, R8 ;  /* 0x0000000800210202 */ /* 0x000fe40000000f00 */
[----:B------:R-:W-:Y:S01]  /*11b0*/  LEA R8, R193, 0xffffffc0, 0x6 ;  /* 0xffffffc0c1087811 */ /* 0x000fe200078e30ff */
[----:B------:R-:W-:Y:S01]  /*11c0*/  IMAD.IADD R27, R7, 0x1, R10 ;  /* 0x00000001071b7824 */ /* 0x000fe200078e020a */
[----:B------:R-:W-:Y:S01]  /*11d0*/  SEL R36, R6, R4, !P2 ;  /* 0x0000000406247207 */ /* 0x000fe20005000000 */
[----:B------:R-:W-:Y:S01]  /*11e0*/  @P2 IMAD.IADD R27, R5, 0x1, R2 ;  /* 0x00000001051b2824 */ /* 0x000fe200078e0202 */
[----:B------:R-:W-:Y:S01]  /*11f0*/  SHF.L.U32 R2, R252, 0x7, RZ ;  /* 0x00000007fc027819 */ /* 0x000fe200000006ff */
[----:B-1----:R-:W-:Y:S01]  /*1200*/  @P2 IMAD.WIDE.U32 R6, R0, R20, RZ ;  /* 0x0000001400062225 */ /* 0x002fe200078e00ff */
[----:B------:R-:W-:-:S02]  /*1210*/  SHF.L.U64.HI R5, R252, 0x7, R40 ;  /* 0x00000007fc057819 */ /* 0x000fc40000010228 */
[----:B------:R-:W-:Y:S01]  /*1220*/  SEL R2, R2, RZ, P5 ;  /* 0x000000ff02027207 */ /* 0x000fe20002800000 */
[----:B-----5:R-:W-:Y:S01]  /*1230*/  @!P2 IMAD R4, R40, R12, RZ ;  /* 0x0000000c2804a224 */ /* 0x020fe200078e02ff */
[----:B------:R-:W-:Y:S01]  /*1240*/  SEL R5, R5, RZ, P5 ;  /* 0x000000ff05057207 */ /* 0x000fe20002800000 */
[----:B------:R-:W-:Y:S01]  /*1250*/  @P2 IMAD R24, R0, R21, R7 ;  /* 0x0000001500182224 */ /* 0x000fe200078e0207 */
[----:B------:R-:W-:Y:S01]  /*1260*/  IADD3 R2, P1, R8, R2, RZ ;  /* 0x0000000208027210 */ /* 0x000fe20007f3e0ff */
[C---:B------:R-:W-:Y:S01]  /*1270*/  @!P2 IMAD R10, R252.reuse, R13, R4 ;  /* 0x0000000dfc0aa224 */ /* 0x040fe200078e0204 */
[----:B------:R-:W-:Y:S02]  /*1280*/  SHF.R.S32.HI R20, RZ, 0x1f, R8 ;  /* 0x0000001fff147819 */ /* 0x000fe40000011408 */
[----:B------:R-:W-:Y:S01]  /*1290*/  @P0 IADD3 R37, R9, R11, RZ ;  /* 0x0000000b09250210 */ /* 0x000fe20007ffe0ff */
[----:B--2---:R-:W-:Y:S01]  /*12a0*/  @P3 IMAD R9, R252, R30, RZ ;  /* 0x0000001efc093224 */ /* 0x004fe200078e02ff */
[----:B------:R-:W-:Y:S01]  /*12b0*/  @P2 MOV R21, R6 ;  /* 0x0000000600152202 */ /* 0x000fe20000000f00 */
[----:B------:R-:W-:Y:S01]  /*12c0*/  IMAD.X R7, R20, 0x1, R5, P1 ;  /* 0x0000000114077824 */ /* 0x000fe200008e0605 */
[----:B---3--:R-:W-:Y:S01]  /*12d0*/  ISETP.NE.AND P1, PT, R42, RZ, PT ;  /* 0x000000ff2a00720c */ /* 0x008fe20003f25270 */
[----:B------:R-:W-:Y:S01]  /*12e0*/  @!P2 IMAD.WIDE.U32 R4, R252, R12, RZ ;  /* 0x0000000cfc04a225 */ /* 0x000fe200078e00ff */
[----:B------:R-:W-:-:S03]  /*12f0*/  @P3 SEL R9, R9, R0, !P2 ;  /* 0x0000000009093207 */ /* 0x000fc60005000000 */
[----:B------:R-:W-:Y:S01]  /*1300*/  IMAD R11, R29, R2, RZ ;  /* 0x000000021d0b7224 */ /* 0x000fe200078e02ff */
[----:B------:R-:W-:Y:S01]  /*1310*/  @!P2 MOV R21, R4 ;  /* 0x000000040015a202 */ /* 0x000fe20000000f00 */
[----:B------:R-:W-:Y:S01]  /*1320*/  IMAD.WIDE.U32 R12, R28, R2, RZ ;  /* 0x000000021c0c7225 */ /* 0x000fe200078e00ff */
[----:B------:R-:W-:-:S03]  /*1330*/  SHF.R.S32.HI R29, RZ, 0x1f, R25 ;  /* 0x0000001fff1d7819 */ /* 0x000fc60000011419 */
[----:B------:R-:W-:Y:S02]  /*1340*/  @!P3 IMAD R2, R252, R227, R234 ;  /* 0x000000e3fc02b224 */ /* 0x000fe400078e02ea */
[----:B------:R-:W-:Y:S02]  /*1350*/  @!P2 IMAD.IADD R24, R5, 0x1, R10 ;  /* 0x000000010518a824 */ /* 0x000fe400078e020a */
[----:B------:R-:W-:Y:S02]  /*1360*/  @P0 IMAD.IADD R6, R233, 0x1, R246 ;  /* 0x00000001e9060824 */ /* 0x000fe400078e02f6 */
[----:B----4-:R-:W-:-:S04]  /*1370*/  IMAD.WIDE.U32 R4, R32, R18, RZ ;  /* 0x0000001220047225 */ /* 0x010fc800078e00ff */
[----:B------:R-:W-:Y:S01]  /*1380*/  @P3 IMAD R23, R234, R23, R9 ;  /* 0x00000017ea173224 */ /* 0x000fe200078e0209 */
[----:B------:R-:W-:Y:S01]  /*1390*/  SEL R10, R4, RZ, P1 ;  /* 0x000000ff040a7207 */ /* 0x000fe20000800000 */
[----:B------:R-:W-:Y:S02]  /*13a0*/  @!P3 IMAD R23, R2, R30, RZ ;  /* 0x0000001e0217b224 */ /* 0x000fe400078e02ff */
[----:B------:R-:W-:Y:S02]  /*13b0*/  IMAD R26, R28, R7, R11 ;  /* 0x000000071c1a7224 */ /* 0x000fe400078e020b */
[----:B------:R-:W-:Y:S02]  /*13c0*/  @P0 IMAD R2, R6, R17, RZ ;  /* 0x0000001106020224 */ /* 0x000fe400078e02ff */
[----:B------:R-:W-:Y:S02]  /*13d0*/  IMAD R5, R32, R19, R5 ;  /* 0x0000001320057224 */ /* 0x000fe400078e0205 */
[----:B------:R-:W-:-:S02]  /*13e0*/  IMAD R9, R234, R39, RZ ;  /* 0x00000027ea097224 */ /* 0x000fc400078e02ff */
[----:B------:R-:W-:Y:S01]  /*13f0*/  @P0 IMAD.WIDE.U32 R6, R6, R16, RZ ;  /* 0x0000001006060225 */ /* 0x000fe200078e00ff */
[----:B------:R-:W-:Y:S02]  /*1400*/  SEL R30, R5, RZ, P1 ;  /* 0x000000ff051e7207 */ /* 0x000fe40000800000 */
[----:B------:R-:W-:Y:S02]  /*1410*/  SHF.R.S32.HI R11, RZ, 0x1f, R9 ;  /* 0x0000001fff0b7819 */ /* 0x000fe40000011409 */
        /* <DEDUP_REMOVED lines=15> */
.L_x_318:
        /* <DEDUP_REMOVED lines=13> */
.L_x_319:
        /* <DEDUP_REMOVED lines=10> */
.L_x_320:
[----:B------:R-:W-:-:S04]  /*1680*/  IMAD R2, R252, R227, R234 ;  /* 0x000000e3fc027224 */ /* 0x000fc800078e02ea */
[----:B------:R-:W-:-:S07]  /*1690*/  IMAD R2, R2, R41, RZ ;  /* 0x0000002902027224 */ /* 0x000fce00078e02ff */
.L_x_321:
[----:B------:R-:W1:Y:S01]  /*16a0*/  S2R R41, SR_TID.X ;  /* 0x0000000000297919 */ /* 0x000e620000002100 */
[----:B------:R-:W-:Y:S01]  /*16b0*/  IMAD R227, R39, R227, RZ ;  /* 0x000000e327e37224 */ /* 0x000fe200078e02ff */
[----:B------:R-:W2:Y:S01]  /*16c0*/  LDC.64 R18, c[0x0][0x420] ;  /* 0x00010800ff127b82 */ /* 0x000ea20000000a00 */
[----:B------:R-:W-:Y:S01]  /*16d0*/  SHF.R.S32.HI R39, RZ, 0x1f, R221 ;  /* 0x0000001fff277819 */ /* 0x000fe200000114dd */
[----:B------:R-:W-:Y:S01]  /*16e0*/  ULDC.64 UR4, c[0x0][0x258] ;  /* 0x0000960000047ab9 */ /* 0x000fe20000000a00 */
[----:B------:R-:W-:Y:S01]  /*16f0*/  IMAD.SHL.U32 R226, R227, 0x40, RZ ;  /* 0x00000040e3e27824 */ /* 0x000fe200078e00ff */
[----:B------:R-:W-:Y:S01]  /*1700*/  IADD3 R0, P4, R221, R8, RZ ;  /* 0x00000008dd007210 */ /* 0x000fe20007f9e0ff */
[----:B------:R-:W-:Y:S01]  /*1710*/  ULDC UR10, c[0x0][0x398] ;  /* 0x0000e600000a7ab9 */ /* 0x000fe20000000800 */
[----:B------:R-:W-:Y:S01]  /*1720*/  SHF.R.S32.HI R213, RZ, 0x1f, R212 ;  /* 0x0000001fffd57819 */ /* 0x000fe200000114d4 */
[----:B------:R-:W-:Y:S01]  /*1730*/  ULDC.64 UR6, c[0x0][0x3e0] ;  /* 0x0000f80000067ab9 */ /* 0x000fe20000000a00 */
[----:B------:R-:W-:Y:S01]  /*1740*/  IADD3 R6, P3, P2, R12, R226, R9 ;  /* 0x000000e20c067210 */ /* 0x000fe20007a7e009 */
[----:B------:R-:W3:Y:S01]  /*1750*/  LDC.64 R42, c[0x0][0x478] ;  /* 0x00011e00ff2a7b82 */ /* 0x000ee20000000a00 */
[----:B------:R-:W-:Y:S01]  /*1760*/  SHF.R.S32.HI R4, RZ, 0x1f, R226 ;  /* 0x0000001fff047819 */ /* 0x000fe200000114e2 */
[----:B------:R-:W-:Y:S01]  /*1770*/  BSSY B1, `(.L_x_317) ;  /* 0x000070b000017945 */ /* 0x000fe20003800000 */
[----:B------:R-:W-:-:S02]  /*1780*/  IADD3 R23, R8, R23, RZ ;  /* 0x0000001708177210 */ /* 0x000fc40007ffe0ff */
[----:B------:R-:W-:Y:S01]  /*1790*/  IADD3.X R11, R5, R4, R11, P3, P2 ;  /* 0x00000004050b7210 */ /* 0x000fe20001fe440b */
[----:B------:R-:W-:Y:S01]  /*17a0*/  IMAD.X R5, R39, 0x1, R20, P4 ;  /* 0x0000000127057824 */ /* 0x000fe200020e0614 */
[----:B------:R-:W-:Y:S01]  /*17b0*/  IADD3 R4, P4, R212, R21, RZ ;  /* 0x00000015d4047210 */ /* 0x000fe20007f9e0ff */
[----:B------:R-:W-:Y:S01]  /*17c0*/  IMAD.IADD R21, R8, 0x1, R2 ;  /* 0x0000000108157824 */ /* 0x000fe200078e0202 */
[----:B------:R-:W-:Y:S01]  /*17d0*/  IADD3 R13, P3, P2, R10, R6, R36 ;  /* 0x000000060a0d7210 */ /* 0x000fe20007a7e024 */
[-C--:B------:R-:W-:Y:S02]  /*17e0*/  IMAD R2, R5, R34.reuse, RZ ;  /* 0x0000002205027224 */ /* 0x080fe400078e02ff */
[----:B------:R-:W-:Y:S02]  /*17f0*/  IMAD.X R5, R213, 0x1, R24, P4 ;  /* 0x00000001d5057824 */ /* 0x000fe400020e0618 */
[C---:B------:R-:W-:Y:S02]  /*1800*/  IMAD R10, R0.reuse, R35, R2 ;  /* 0x00000023000a7224 */ /* 0x040fe400078e0202 */
[----:B------:R-:W-:-:S04]  /*1810*/  IMAD.WIDE.U32 R6, R0, R34, R212 ;  /* 0x0000002200067225 */ /* 0x000fc800078e00d4 */
[-C--:B--2---:R-:W-:Y:S01]  /*1820*/  IMAD R0, R20, R18.reuse, RZ ;  /* 0x0000001214007224 */ /* 0x084fe200078e02ff */
[----:B-1----:R-:W-:Y:S01]  /*1830*/  SHF.R.S32.HI R24, RZ, 0x1f, R41 ;  /* 0x0000001fff187819 */ /* 0x002fe20000011429 */
[----:B------:R-:W-:Y:S01]  /*1840*/  IMAD.WIDE.U32 R4, R8, R18, R4 ;  /* 0x0000001208047225 */ /* 0x000fe200078e0004 */
[----:B------:R-:W-:Y:S02]  /*1850*/  IADD3 R6, P4, R38, R6, RZ ;  /* 0x0000000626067210 */ /* 0x000fe40007f9e0ff */
[----:B------:R-:W-:Y:S01]  /*1860*/  LEA.HI R12, R24, R41, RZ, 0x5 ;  /* 0x00000029180c7211 */ /* 0x000fe200078f28ff */
[----:B------:R-:W-:Y:S01]  /*1870*/  IMAD R9, R8, R19, R0 ;  /* 0x0000001308097224 */ /* 0x000fe200078e0200 */
[----:B------:R-:W-:Y:S02]  /*1880*/  IADD3.X R7, R31, R7, R10, P4, !PT ;  /* 0x000000071f077210 */ /* 0x000fe400027fe40a */
[----:B------:R-:W-:Y:S01]  /*1890*/  LOP3.LUT R2, R12, 0xffffffe0, RZ, 0xc0, !PT ;  /* 0xffffffe00c027812 */ /* 0x000fe200078ec0ff */
[----:B------:R-:W-:Y:S01]  /*18a0*/  IMAD.IADD R5, R5, 0x1, R9 ;  /* 0x0000000105057824 */ /* 0x000fe200078e0209 */
[----:B------:R-:W-:Y:S01]  /*18b0*/  SHF.R.S32.HI R0, RZ, 0x5, R12 ;  /* 0x00000005ff007819 */ /* 0x000fe2000001140c */
[----:B------:R-:W-:Y:S01]  /*18c0*/  IMAD R9, R235, UR4, RZ ;  /* 0x00000004eb097c24 */ /* 0x000fe2000f8e02ff */
[----:B------:R-:W-:Y:S01]  /*18d0*/  IADD3.X R12, R30, R11, R27, P3, P2 ;  /* 0x0000000b1e0c7210 */ /* 0x000fe20001fe441b */
[----:B------:R-:W-:Y:S01]  /*18e0*/  IMAD.IADD R2, R41, 0x1, -R2 ;  /* 0x0000000129027824 */ /* 0x000fe200078e0a02 */
[----:B------:R-:W1:Y:S01]  /*18f0*/  LDC.64 R30, c[0x0][0x2b0] ;  /* 0x0000ac00ff1e7b82 */ /* 0x000e620000000a00 */
[----:B------:R-:W-:-:S02]  /*1900*/  IMAD R11, R234, UR5, R9 ;  /* 0x00000005ea0b7c24 */ /* 0x000fc4000f8e0209 */
[----:B------:R-:W-:Y:S01]  /*1910*/  IMAD R8, R0, R227, R2 ;  /* 0x000000e300087224 */ /* 0x000fe200078e0202 */
[----:B------:R-:W-:Y:S01]  /*1920*/  IADD3 R0, -R192, R214, R25 ;  /* 0x000000d6c0007210 */ /* 0x000fe20007ffe119 */
[----:B------:R-:W-:Y:S01]  /*1930*/  IMAD.WIDE.U32 R6, R234, UR4, R6 ;  /* 0x00000004ea067c25 */ /* 0x000fe2000f8e0006 */
[----:B------:R-:W-:-:S03]  /*1940*/  ULDC.64 UR4, c[0x0][0x428] ;  /* 0x00010a0000047ab9 */ /* 0x000fc60000000a00 */
[----:B------:R-:W-:Y:S01]  /*1950*/  VIADD R0, R0, -UR10 ;  /* 0x8000000a00007c36 */ /* 0x000fe20008000000 */
[----:B------:R-:W-:Y:S01]  /*1960*/  IADD3 R11, R7, R11, RZ ;  /* 0x0000000b070b7210 */ /* 0x000fe20007ffe0ff */
[----:B------:R-:W-:Y:S02]  /*1970*/  IMAD R2, R235, UR4, RZ ;  /* 0x00000004eb027c24 */ /* 0x000fe4000f8e02ff */
[----:B------:R-:W-:Y:S01]  /*1980*/  IMAD.WIDE.U32 R4, R234, UR4, R4 ;  /* 0x00000004ea047c25 */ /* 0x000fe2000f8e0004 */
[----:B------:R-:W-:-:S03]  /*1990*/  SHF.R.S32.HI R10, RZ, 0x1f, R0 ;  /* 0x0000001fff0a7819 */ /* 0x000fc60000011400 */
[----:B------:R-:W-:Y:S01]  /*19a0*/  IMAD R9, R234, UR5, R2 ;  /* 0x00000005ea097c24 */ /* 0x000fe2000f8e0202 */
[----:B------:R-:W-:Y:S01]  /*19b0*/  ULDC.64 UR4, c[0x0][0x210] ;  /* 0x0000840000047ab9 */ /* 0x000fe20000000a00 */
[----:B------:R-:W-:Y:S01]  /*19c0*/  LEA.HI R7, R10, R0, RZ, 0x6 ;  /* 0x000000000a077211 */ /* 0x000fe200078f30ff */
[-C--:B------:R-:W-:Y:S01]  /*19d0*/  IMAD R0, R39, R18.reuse, RZ ;  /* 0x0000001227007224 */ /* 0x080fe200078e02ff */
[----:B------:R-:W-:Y:S01]  /*19e0*/  LEA R196, P3, R6, UR4, 0x1 ;  /* 0x0000000406c47c11 */ /* 0x000fe2000f8608ff */
[----:B------:R-:W-:Y:S01]  /*19f0*/  IMAD.IADD R5, R5, 0x1, R9 ;  /* 0x0000000105057824 */ /* 0x000fe200078e0209 */
[----:B------:R-:W-:Y:S01]  /*1a00*/  IADD3 R2, P2, R8, R13, RZ ;  /* 0x0000000d08027210 */ /* 0x000fe20007f5e0ff */
[C---:B------:R-:W-:Y:S01]  /*1a10*/  IMAD R0, R221.reuse, R19, R0 ;  /* 0x00000013dd007224 */ /* 0x040fe200078e0200 */
[----:B------:R-:W-:Y:S01]  /*1a20*/  LEA.HI.X R197, R6, UR5, R11, 0x1, P3 ;  /* 0x0000000506c57c11 */ /* 0x000fe200098f0c0b */
[----:B------:R-:W-:Y:S01]  /*1a30*/  ULDC.64 UR4, c[0x0][0x400] ;  /* 0x0001000000047ab9 */ /* 0x000fe20000000a00 */
[----:B------:R-:W-:Y:S01]  /*1a40*/  SHF.R.S32.HI R6, RZ, 0x6, R7 ;  /* 0x00000006ff067819 */ /* 0x000fe20000011407 */
[----:B------:R-:W-:Y:S01]  /*1a50*/  IMAD.WIDE.U32 R4, R221, R18, R4 ;  /* 0x00000012dd047225 */ /* 0x000fe200078e0004 */
[----:B------:R-:W-:-:S02]  /*1a60*/  LEA.HI.X.SX32 R8, R8, R12, 0x1, P2 ;  /* 0x0000000c08087211 */ /* 0x000fc400010f0eff */
[C---:B------:R-:W-:Y:S01]  /*1a70*/  LEA R191, P2, R2.reuse, UR4, 0x2 ;  /* 0x0000000402bf7c11 */ /* 0x040fe2000f8410ff */
[----:B------:R-:W-:Y:S01]  /*1a80*/  IMAD.IADD R0, R5, 0x1, R0 ;  /* 0x0000000105007824 */ /* 0x000fe200078e0200 */
[----:B------:R-:W-:Y:S01]  /*1a90*/  VIMNMX R232, RZ, R6, !PT ;  /* 0x00000006ffe87248 */ /* 0x000fe20007fe0100 */
[----:B-1----:R-:W-:Y:S01]  /*1aa0*/  IMAD.WIDE R10, R23, 0x4, R30 ;  /* 0x00000004170a7825 */ /* 0x002fe200078e021e */
[----:B------:R-:W-:Y:S02]  /*1ab0*/  LEA.HI.X R190, R2, UR5, R8, 0x2, P2 ;  /* 0x0000000502be7c11 */ /* 0x000fe400090f1408 */
[----:B------:R-:W-:Y:S01]  /*1ac0*/  ISETP.GT.AND P2, PT, R193, R232, PT ;  /* 0x000000e8c100720c */ /* 0x000fe20003f44270 */
[----:B---3--:R-:W-:Y:S01]  /*1ad0*/  IMAD.WIDE R6, R21, 0x4, R42 ;  /* 0x0000000415067825 */ /* 0x008fe200078e022a */
[C---:B------:R-:W-:Y:S02]  /*1ae0*/  LEA R194, P3, R4.reuse, UR6, 0x1 ;  /* 0x0000000604c27c11 */ /* 0x040fe4000f8608ff */
[----:B------:R-:W-:Y:S01]  /*1af0*/  MOV R216, R10 ;  /* 0x0000000a00d87202 */ /* 0x000fe20000000f00 */
[----:B------:R-:W-:Y:S01]  /*1b00*/  IMAD.MOV.U32 R215, RZ, RZ, R11 ;  /* 0x000000ffffd77224 */ /* 0x000fe200078e000b */
[----:B------:R-:W-:Y:S01]  /*1b10*/  LEA.HI.X R195, R4, UR7, R0, 0x1, P3 ;  /* 0x0000000704c37c11 */ /* 0x000fe200098f0c00 */
[----:B------:R-:W-:Y:S01]  /*1b20*/  IMAD.MOV.U32 R218, RZ, RZ, R6 ;  /* 0x000000ffffda7224 */ /* 0x000fe200078e0006 */
[----:B------:R-:W-:Y:S01]  /*1b30*/  MOV R217, R7 ;  /* 0x0000000700d97202 */ /* 0x000fe20000000f00 */
[----:B------:R-:W-:-:S04]  /*1b40*/  VIADD R193, R193, 0xffffffff ;  /* 0xffffffffc1c17836 */ /* 0x000fc80000000000 */
        /* <DEDUP_REMOVED lines=26> */
.L_x_323:
        /* <DEDUP_REMOVED lines=13> */
.L_x_324:
        /* <DEDUP_REMOVED lines=8> */
[----:B------:R-:W-:Y:S02]  /*1e40*/  IMAD R0, R236, -0x80, R192 ;  /* 0xffffff80ec007824 */ /* 0x000fe400078e02c0 */
[C---:B------:R-:W-:Y:S01]  /*1e50*/  VIADD R2, R221.reuse, 0x20 ;  /* 0x00000020dd027836 */ /* 0x040fe20000000000 */
[----:B------:R-:W-:Y:S01]  /*1e60*/  IADD3.X R7, R10, R7, R8, P0, !PT ;  /* 0x000000070a077210 */ /* 0x000fe200007fe408 */
[C---:B------:R-:W-:Y:S01]  /*1e70*/  VIADD R9, R221.reuse, 0x40 ;  /* 0x00000040dd097836 */ /* 0x040fe20000000000 */
[----:B------:R-:W-:-:S02]  /*1e80*/  IADD3 R8, R221, 0x60, RZ ;  /* 0x00000060dd087810 */ /* 0x000fc40007ffe0ff */
[-C--:B------:R-:W-:Y:S01]  /*1e90*/  ISETP.GE.OR P2, PT, R2, R0.reuse, P3 ;  /* 0x000000000200720c */ /* 0x080fe20001f46670 */
[----:B------:R-:W-:Y:S01]  /*1ea0*/  IMAD R2, R235, UR4, RZ ;  /* 0x00000004eb027c24 */ /* 0x000fe2000f8e02ff */
[-C--:B------:R-:W-:Y:S01]  /*1eb0*/  ISETP.GE.OR P1, PT, R9, R0.reuse, P3 ;  /* 0x000000000900720c */ /* 0x080fe20001f26670 */
[----:B------:R-:W-:Y:S01]  /*1ec0*/  IMAD.WIDE.U32 R6, R234, UR4, R6 ;  /* 0x00000004ea067c25 */ /* 0x000fe2000f8e0006 */
[-C--:B------:R-:W-:Y:S02]  /*1ed0*/  ISETP.GE.OR P0, PT, R8, R0.reuse, P3 ;  /* 0x000000000800720c */ /* 0x080fe40001f06670 */
[----:B------:R-:W-:Y:S01]  /*1ee0*/  ISETP.GE.OR P3, PT, R221, R0, P3 ;  /* 0x00000000dd00720c */ /* 0x000fe20001f66670 */
[----:B------:R-:W-:-:S05]  /*1ef0*/  IMAD R0, R234, UR5, R2 ;  /* 0x00000005ea007c24 */ /* 0x000fca000f8e0202 */
[----:B------:R-:W-:-:S07]  /*1f00*/  IADD3 R0, R7, R0, RZ ;  /* 0x0000000007007210 */ /* 0x000fce0007ffe0ff */
        /* <DEDUP_REMOVED lines=11> */
.L_x_326:
[----:B------:R-:W-:Y:S05]  /*1fc0*/  BSYNC B0 ;  /* 0x0000000000007941 */ /* 0x000fea0003800000 */
.L_x_325:
        /* <DEDUP_REMOVED lines=14> */
.L_x_328:
[----:B------:R-:W-:Y:S05]  /*20b0*/  BSYNC B0 ;  /* 0x0000000000007941 */ /* 0x000fea0003800000 */
.L_x_327:
        /* <DEDUP_REMOVED lines=14> */
.L_x_330:
[----:B------:R-:W-:Y:S05]  /*21a0*/  BSYNC B0 ;  /* 0x0000000000007941 */ /* 0x000fea0003800000 */
.L_x_329:
        /* <DEDUP_REMOVED lines=13> */
.L_x_332:
[----:B------:R-:W-:Y:S05]  /*2280*/  BSYNC B0 ;  /* 0x0000000000007941 */ /* 0x000fea0003800000 */
.L_x_331:
[-C--:B----4-:R-:W-:Y:S01]  /*2290*/  IMAD.WIDE.U32 R4, R25, R12.reuse, R212 ;  /* 0x0000000c19047225 */ /* 0x090fe200078e00d4 */
[----:B------:R-:W-:Y:S01]  /*22a0*/  ULDC.64 UR4, c[0x0][0x470] ;  /* 0x00011c0000047ab9 */ /* 0x000fe20000000a00 */
[----:B------:R-:W-:Y:S02]  /*22b0*/  BSSY B0, `(.L_x_333) ;  /* 0x0000014000007945 */ /* 0x000fe40003800000 */
[----:B------:R-:W-:Y:S01]  /*22c0*/  IMAD R0, R29, R12, RZ ;  /* 0x0000000c1d007224 */ /* 0x000fe200078e02ff */
[----:B------:R-:W-:-:S03]  /*22d0*/  IADD3 R4, P4, R14, R4, RZ ;  /* 0x000000040e047210 */ /* 0x000fc60007f9e0ff */
[----:B------:R-:W-:Y:S02]  /*22e0*/  IMAD R2, R25, R13, R0 ;  /* 0x0000000d19027224 */ /* 0x000fe400078e0200 */
[----:B------:R-:W-:-:S03]  /*22f0*/  IMAD R0, R235, UR4, RZ ;  /* 0x00000004eb007c24 */ /* 0x000fc6000f8e02ff */
        /* <DEDUP_REMOVED lines=15> */
.L_x_334:
[----:B------:R-:W-:Y:S05]  /*23f0*/  BSYNC B0 ;  /* 0x0000000000007941 */ /* 0x000fea0003800000 */
.L_x_333:
        /* <DEDUP_REMOVED lines=14> */
.L_x_336:
[----:B------:R-:W-:Y:S05]  /*24e0*/  BSYNC B0 ;  /* 0x0000000000007941 */ /* 0x000fea0003800000 */
.L_x_335:
        /* <DEDUP_REMOVED lines=14> */
.L_x_338:
[----:B------:R-:W-:Y:S05]  /*25d0*/  BSYNC B0 ;  /* 0x0000000000007941 */ /* 0x000fea0003800000 */
.L_x_337:
        /* <DEDUP_REMOVED lines=14> */
.L_x_322:
[----:B------:R-:W-:Y:S01]  /*26c0*/  IMAD R0, R236, -0x80, R192 ;  /* 0xffffff80ec007824 */ /* 0x000fe200078e02c0 */
[----:B------:R-:W-:Y:S01]  /*26d0*/  @P1 BAR.SYNC.DEFER_BLOCKING 0x0 ;  /* 0x0000000000001b1d */ /* 0x000fe20000010000 */
[----:B------:R-:W-:Y:S01]  /*26e0*/  VIADD R6, R221, 0x60 ;  /* 0x00000060dd067836 */ /* 0x000fe20000000000 */
[----:B------:R-:W-:Y:S01]  /*26f0*/  LEA.HI R10, R193, R193, RZ, 0x1 ;  /* 0x000000c1c10a7211 */ /* 0x000fe200078f08ff */
[C---:B------:R-:W-:Y:S01]  /*2700*/  VIADD R4, R221.reuse, 0x40 ;  /* 0x00000040dd047836 */ /* 0x040fe20000000000 */
[----:B------:R-:W-:Y:S01]  /*2710*/  ISETP.GE.AND P3, PT, R221, R0, PT ;  /* 0x00000000dd00720c */ /* 0x000fe20003f66270 */
[----:B------:R-:W-:Y:S01]  /*2720*/  IMAD R2, R29, R14, RZ ;  /* 0x0000000e1d027224 */ /* 0x000fe200078e02ff */
[-C--:B------:R-:W-:Y:S01]  /*2730*/  ISETP.GE.AND P4, PT, R6, R0.reuse, PT ;  /* 0x000000000600720c */ /* 0x080fe20003f86270 */
[----:B------:R-:W-:Y:S01]  /*2740*/  IMAD R11, R193, -0x40, R214 ;  /* 0xffffffc0c10b7824 */ /* 0x000fe200078e02d6 */
[----:B------:R-:W-:Y:S01]  /*2750*/  P2R R20, PR, RZ, 0x8 ;  /* 0x00000008ff147803 */ /* 0x000fe20000000000 */
[----:B------:R-:W-:Y:S01]  /*2760*/  IMAD R2, R25, R15, R2 ;  /* 0x0000000f19027224 */ /* 0x000fe200078e0202 */
[----:B------:R-:W-:Y:S01]  /*2770*/  IADD3 R6, R221, 0x20, RZ ;  /* 0x00000020dd067810 */ /* 0x000fe20007ffe0ff */
[----:B------:R-:W-:Y:S01]  /*2780*/  ULDC.64 UR4, c[0x0][0x268] ;  /* 0x00009a0000047ab9 */ /* 0x000fe20000000a00 */
[----:B------:R-:W-:Y:S01]  /*2790*/  ISETP.NE.AND P1, PT, R20, RZ, PT ;  /* 0x000000ff1400720c */ /* 0x000fe20003f25270 */
[----:B------:R-:W-:Y:S01]  /*27a0*/  IMAD R8, R26, UR4, RZ ;  /* 0x000000041a087c24 */ /* 0x000fe2000f8e02ff */
[----:B------:R-:W-:Y:S01]  /*27b0*/  ISETP.GE.AND P5, PT, R4, R0, PT ;  /* 0x000000000400720c */ /* 0x000fe20003fa6270 */
[----:B------:R-:W-:Y:S01]  /*27c0*/  IMAD.WIDE.U32 R4, R25, R14, R212 ;  /* 0x0000000e19047225 */ /* 0x000fe200078e00d4 */
[C---:B------:R-:W-:Y:S01]  /*27d0*/  ISETP.GE.AND P6, PT, R6.reuse, R0, PT ;  /* 0x000000000600720c */ /* 0x040fe20003fc6270 */
[----:B------:R-:W-:Y:S01]  /*27e0*/  BSSY B0, `(.L_x_340) ;  /* 0x0000022000007945 */ /* 0x000fe20003800000 */
[-C--:B------:R-:W-:Y:S01]  /*27f0*/  ISETP.GE.AND P2, PT, R6, R11.reuse, PT ;  /* 0x0000000b0600720c */ /* 0x080fe20003f46270 */
[----:B------:R-:W-:Y:S01]  /*2800*/  IMAD R0, R243, 0x2, R181 ;  /* 0x00000002f3007824 */ /* 0x000fe200078e02b5 */
[----:B------:R-:W-:Y:S01]  /*2810*/  IADD3 R4, P0, R33, R4, RZ ;  /* 0x0000000421047210 */ /* 0x000fe20007f1e0ff */
[----:B------:R-:W-:Y:S01]  /*2820*/  IMAD.WIDE.U32 R6, R25, R16, R212 ;  /* 0x0000001019067225 */ /* 0x000fe200078e00d4 */
[----:B------:R-:W-:-:S02]  /*2830*/  ISETP.GE.AND P3, PT, R221, R11, PT ;  /* 0x0000000bdd00720c */ /* 0x000fc40003f66270 */
[----:B------:R-:W-:Y:S01]  /*2840*/  IADD3.X R5, R37, R5, R2, P0, !PT ;  /* 0x0000000525057210 */ /* 0x000fe200007fe402 */
[----:B------:R1:W-:Y:S01]  /*2850*/  @P1 STS.128 [R0+0xa000], RZ ;  /* 0x00a000ff00001388 */ /* 0x0003e20000000c00 */
[----:B------:R-:W-:Y:S01]  /*2860*/  IMAD R2, R29, R16, RZ ;  /* 0x000000101d027224 */ /* 0x000fe200078e02ff */
[----:B------:R-:W-:Y:S01]  /*2870*/  IADD3 R12, P0, R28, R6, RZ ;  /* 0x000000061c0c7210 */ /* 0x000fe20007f1e0ff */
[----:B------:R-:W-:Y:S01]  /*2880*/  IMAD.WIDE.U32 R4, R22, UR4, R4 ;  /* 0x0000000416047c25 */ /* 0x000fe2000f8e0004 */
[----:B------:R-:W-:-:S03]  /*2890*/  LOP3.LUT R10, R10, 0xfffffffe, RZ, 0xc0, !PT ;  /* 0xfffffffe0a0a7812 */ /* 0x000fc600078ec0ff */
[----:B------:R-:W-:Y:S02]  /*28a0*/  IMAD R9, R25, R17, R2 ;  /* 0x0000001119097224 */ /* 0x000fe400078e0202 */
[----:B------:R-:W-:-:S03]  /*28b0*/  IMAD R2, R22, UR5, R8 ;  /* 0x0000000516027c24 */ /* 0x000fc6000f8e0208 */
[----:B------:R-:W-:Y:S02]  /*28c0*/  IADD3.X R13, R32, R7, R9, P0, !PT ;  /* 0x00000007200d7210 */ /* 0x000fe400007fe409 */
        /* <DEDUP_REMOVED lines=19> */
.L_x_341:
[----:B------:R-:W-:Y:S05]  /*2a00*/  BSYNC B0 ;  /* 0x0000000000007941 */ /* 0x000fea0003800000 */
.L_x_340:
        /* <DEDUP_REMOVED lines=22> */
.L_x_343:
[----:B------:R-:W-:Y:S05]  /*2b70*/  BSYNC B0 ;  /* 0x0000000000007941 */ /* 0x000fea0003800000 */
.L_x_342:
        /* <DEDUP_REMOVED lines=22> */
.L_x_345:
[----:B------:R-:W-:Y:S05]  /*2ce0*/  BSYNC B0 ;  /* 0x0000000000007941 */ /* 0x000fea0003800000 */
.L_x_344:
        /* <DEDUP_REMOVED lines=22> */
.L_x_347:
[----:B------:R-:W-:Y:S05]  /*2e50*/  BSYNC B0 ;  /* 0x0000000000007941 */ /* 0x000fea0003800000 */
.L_x_346:
        /* <DEDUP_REMOVED lines=13> */
.L_x_349:
[----:B------:R-:W-:Y:S05]  /*2f30*/  BSYNC B0 ;  /* 0x0000000000007941 */ /* 0x000fea0003800000 */
.L_x_348:
[----:B------:R1:W-:Y:S01]  /*2f40*/  @P2 STS.128 [R0+0x5000], RZ ;  /* 0x005000ff00002388 */ /* 0x0003e20000000c00 */
[----:B------:R-:W-:Y:S01]  /*2f50*/  ISETP.NE.AND P1, PT, R2, 0x1, PT ;  /* 0x000000010200780c */ /* 0x000fe20003f25270 */
[----:B------:R-:W-:Y:S01]  /*2f60*/  VIADD R2, R243, 0x1000 ;  /* 0x00001000f3027836 */ /* 0x000fe20000000000 */
[----:B------:R-:W-:Y:S04]  /*2f70*/  BSSY B0, `(.L_x_350) ;  /* 0x000000e000007945 */ /* 0x000fe80003800000 */
[----:B------:R-:W-:-:S05]  /*2f80*/  SEL R2, R2, R243, !P1 ;  /* 0x000000f302027207 */ /* 0x000fca0004800000 */
[----:B------:R-:W-:Y:S01]  /*2f90*/  IMAD R189, R2, 0x2, R181 ;  /* 0x0000000202bd7824 */ /* 0x000fe200078e02b5 */
[----:B------:R-:W-:Y:S05]  /*2fa0*/  @P2 BRA `(.L_x_351) ;  /* 0x0000000000282947 */ /* 0x000fea0003800000 */
        /* <DEDUP_REMOVED lines=10> */
.L_x_351:
[----:B------:R-:W-:Y:S05]  /*3050*/  BSYNC B0 ;  /* 0x0000000000007941 */ /* 0x000fea0003800000 */
.L_x_350:
        /* <DEDUP_REMOVED lines=17> */
.L_x_353:
[----:B------:R-:W-:Y:S05]  /*3170*/  BSYNC B0 ;  /* 0x0000000000007941 */ /* 0x000fea0003800000 */
.L_x_352:
        /* <DEDUP_REMOVED lines=13> */
[----:B---3--:R-:W-:-:S04]  /*3250*/  LEA R4, P0, R34, R196, 0x6 ;  /* 0x000000c422047211 */ /* 0x008fc800078030ff */
[----:B------:R-:W-:-:S05]  /*3260*/  LEA.HI.X R5, R34, R197, R35, 0x6, P0 ;  /* 0x000000c522057211 */ /* 0x000fca00000f3423 */
[----:B------:R-:W-:Y:S01]  /*3270*/  @!PT LDS RZ, [RZ] ;  /* 0x00000000fffff984 */ /* 0x000fe20000000800 */
[----:B------:R-:W-:Y:S01]  /*3280*/  @!PT LDS RZ, [RZ] ;  /* 0x00000000fffff984 */ /* 0x000fe20000000800 */
[----:B------:R-:W-:Y:S01]  /*3290*/  @!PT LDS RZ, [RZ] ;  /* 0x00000000fffff984 */ /* 0x000fe20000000800 */
[----:B------:R3:W-:Y:S04]  /*32a0*/  LDGSTS.E.BYPASS.LTC128B.128 [R189+0x1000], desc[UR12][R4.64] ;  /* 0x0100000004bd7fae */ /* 0x0007e8000b901d4c */
.L_x_355:
[----:B------:R-:W-:Y:S05]  /*32b0*/  BSYNC B0 ;  /* 0x0000000000007941 */ /* 0x000fea0003800000 */
.L_x_354:
[----:B------:R-:W-:Y:S01]  /*32c0*/  ISETP.NE.AND P0, PT, R20, RZ, PT ;  /* 0x000000ff1400720c */ /* 0x000fe20003f05270 */
[----:B------:R-:W-:Y:S01]  /*32d0*/  ULDC.64 UR4, c[0x0][0x260] ;  /* 0x0000980000047ab9 */ /* 0x000fe20000000a00 */
[----:B------:R-:W-:Y:S01]  /*32e0*/  BSSY B0, `(.L_x_356) ;  /* 0x0000018000007945 */ /* 0x000fe20003800000 */
[----:B------:R-:W-:Y:S02]  /*32f0*/  IMAD R2, R26, UR4, RZ ;  /* 0x000000041a027c24 */ /* 0x000fe4000f8e02ff */
[----:B---3--:R-:W-:-:S04]  /*3300*/  IMAD.WIDE.U32 R4, R22, UR4, R12 ;  /* 0x0000000416047c25 */ /* 0x008fc8000f8e000c */
[----:B------:R-:W-:-:S04]  /*3310*/  IMAD R2, R22, UR5, R2 ;  /* 0x0000000516027c24 */ /* 0x000fc8000f8e0202 */
        /* <DEDUP_REMOVED lines=20> */
.L_x_357:
[----:B------:R-:W-:Y:S05]  /*3460*/  BSYNC B0 ;  /* 0x0000000000007941 */ /* 0x000fea0003800000 */
.L_x_356:
[----:B------:R1:W-:Y:S01]  /*3470*/  @P6 STS.128 [R0+0x7000], RZ ;  /* 0x007000ff00006388 */ /* 0x0003e20000000c00 */
[----:B------:R-:W-:Y:S04]  /*3480*/  BSSY B0, `(.L_x_358) ;  /* 0x0000015000007945 */ /* 0x000fe80003800000 */
[----:B------:R-:W-:Y:S05]  /*3490*/  @P6 BRA `(.L_x_359) ;  /* 0x00000000004c6947 */ /* 0x000fea0003800000 */
[----:B------:R-:W-:Y:S02]  /*34a0*/  ULDC UR4, c[0x0][0x2d0] ;  /* 0x0000b40000047ab9 */ /* 0x000fe40000000800 */
[----:B------:R-:W-:-:S13]  /*34b0*/  ISETP.GE.AND P0, PT, R212, UR4, PT ;  /* 0x00000004d4007c0c */ /* 0x000fda000bf06270 */
[----:B------:R1:W-:Y:S01]  /*34c0*/  @P0 STS.128 [R0+0x7000], RZ ;  /* 0x007000ff00000388 */ /* 0x0003e20000000c00 */
[----:B------:R-:W-:Y:S05]  /*34d0*/  @P0 BRA `(.L_x_359) ;  /* 0x00000000003c0947 */ /* 0x000fea0003800000 */
[----:B-1----:R-:W-:Y:S01]  /*34e0*/  IADD3 R8, P0, R221, 0x20, RZ ;  /* 0x00000020dd087810 */ /* 0x002fe20007f1e0ff */
        /* <DEDUP_REMOVED lines=14> */
.L_x_359:
[----:B------:R-:W-:Y:S05]  /*35d0*/  BSYNC B0 ;  /* 0x0000000000007941 */ /* 0x000fea0003800000 */
.L_x_358:
        /* <DEDUP_REMOVED lines=22> */
.L_x_361:
[----:B------:R-:W-:Y:S05]  /*3740*/  BSYNC B0 ;  /* 0x0000000000007941 */ /* 0x000fea0003800000 */
.L_x_360:
        /* <DEDUP_REMOVED lines=22> */
.L_x_363:
[----:B------:R-:W-:Y:S05]  /*38b0*/  BSYNC B0 ;  /* 0x0000000000007941 */ /* 0x000fea0003800000 */
.L_x_362:
[----:B------:R-:W-:Y:S01]  /*38c0*/  ULDC.64 UR4, c[0x0][0x3c8] ;  /* 0x0000f20000047ab9 */ /* 0x000fe20000000a00 */
[C---:B-1234-:R-:W-:Y:S01]  /*38d0*/  VIADD R0, R241.reuse, 0x28 ;  /* 0x00000028f1007836 */ /* 0x05efe20000000000 */
[----:B------:R-:W-:Y:S01]  /*38e0*/  ISETP.NE.U32.AND P3, PT, RZ, UR4, PT ;  /* 0x00000004ff007c0c */ /* 0x000fe2000bf65070 */
[----:B------:R-:W0:Y:S01]  /*38f0*/  LDGDEPBAR ;  /* 0x00000000000079af */ /* 0x000e220000000000 */
[C---:B------:R-:W-:Y:S02]  /*3900*/  VIADD R2, R241.reuse, 0x8 ;  /* 0x00000008f1027836 */ /* 0x040fe40000000000 */
[C---:B------:R-:W-:Y:S01]  /*3910*/  VIADD R4, R241.reuse, 0x20 ;  /* 0x00000020f1047836 */ /* 0x040fe20000000000 */
[----:B------:R-:W-:Y:S01]  /*3920*/  ISETP.NE.AND.EX P3, PT, RZ, UR5, PT, P3 ;  /* 0x00000005ff007c0c */ /* 0x000fe2000bf65330 */
[----:B------:R-:W2:Y:S01]  /*3930*/  LDL R13, [R1+0x4] ;  /* 0x00000400010d7983 */ /* 0x000ea20000100800 */
[-C--:B------:R-:W-:Y:S01]  /*3940*/  ISETP.GE.AND P2, PT, R0, R11.reuse, PT ;  /* 0x0000000b0000720c */ /* 0x080fe20003f46270 */
[----:B------:R-:W-:Y:S01]  /*3950*/  IMAD.MOV.U32 R209, RZ, RZ, 0x7f800000 ;  /* 0x7f800000ffd17424 */ /* 0x000fe200078e00ff */
[-C--:B------:R-:W-:Y:S01]  /*3960*/  ISETP.GE.AND P5, PT, R2, R11.reuse, PT ;  /* 0x0000000b0200720c */ /* 0x080fe20003fa6270 */
[----:B------:R-:W-:Y:S01]  /*3970*/  IMAD.MOV.U32 R210, RZ, RZ, 0x7f800000 ;  /* 0x7f800000ffd27424 */ /* 0x000fe200078e00ff */
[-C--:B------:R-:W-:Y:S01]  /*3980*/  ISETP.GE.AND P4, PT, R4, R11.reuse, PT ;  /* 0x0000000b0400720c */ /* 0x080fe20003f86270 */
[C---:B------:R-:W-:Y:S01]  /*3990*/  IMAD.SHL.U32 R4, R241.reuse, 0x4, RZ ;  /* 0x00000004f1047824 */ /* 0x040fe200078e00ff */
[----:B------:R-:W-:Y:S01]  /*39a0*/  SHF.R.S32.HI R2, RZ, 0x1f, R0 ;  /* 0x0000001fff027819 */ /* 0x000fe20000011400 */
[----:B------:R-:W-:Y:S01]  /*39b0*/  IMAD.MOV.U32 R208, RZ, RZ, 0x7f800000 ;  /* 0x7f800000ffd07424 */ /* 0x000fe200078e00ff */
[----:B------:R-:W-:Y:S01]  /*39c0*/  SHF.R.S32.HI R12, RZ, 0x1f, R241 ;  /* 0x0000001fff0c7819 */ /* 0x000fe200000114f1 */
[----:B------:R-:W-:Y:S01]  /*39d0*/  IMAD.MOV.U32 R207, RZ, RZ, 0x7f800000 ;  /* 0x7f800000ffcf7424 */ /* 0x000fe200078e00ff */
[----:B------:R-:W-:Y:S01]  /*39e0*/  ISETP.GE.AND P6, PT, R241, R11, PT ;  /* 0x0000000bf100720c */ /* 0x000fe20003fc6270 */
[----:B------:R-:W1:Y:S01]  /*39f0*/  @P3 LDC.64 R8, c[0x0][0x3d0] ;  /* 0x0000f400ff083b82 */ /* 0x000e620000000a00 */
[----:B------:R-:W-:Y:S01]  /*3a00*/  IMAD R140, R182, 0x2, R181 ;  /* 0x00000002b68c7824 */ /* 0x000fe200078e02b5 */
[----:B------:R-:W-:Y:S01]  /*3a10*/  @!P2 LEA R10, P0, R0, R216, 0x2 ;  /* 0x000000d8000aa211 */ /* 0x000fe200078010ff */
[----:B------:R-:W-:-:S02]  /*3a20*/  IMAD.SHL.U32 R220, R227, 0x10, RZ ;  /* 0x00000010e3dc7824 */ /* 0x000fc400078e00ff */
[----:B------:R-:W-:Y:S01]  /*3a30*/  IMAD.SHL.U32 R219, R227, 0x8, RZ ;  /* 0x00000008e3db7824 */ /* 0x000fe200078e00ff */
[----:B------:R-:W-:Y:S01]  /*3a40*/  @!P2 LEA.HI.X R11, R0, R215, R2, 0x2, P0 ;  /* 0x000000d7000ba211 */ /* 0x000fe200000f1402 */
[----:B------:R-:W-:-:S04]  /*3a50*/  DEPBAR.LE SB0, 0x1 ;  /* 0x000080400000791a */ /* 0x000fc80000000000 */
[----:B------:R-:W-:Y:S01]  /*3a60*/  IADD3 R4, P0, R4, R216, RZ ;  /* 0x000000d804047210 */ /* 0x000fe20007f1e0ff */
[----:B------:R-:W5:Y:S01]  /*3a70*/  @!P2 LDG.E R208, desc[UR12][R10.64] ;  /* 0x0000000c0ad0a981 */ /* 0x000f62000c1e1900 */
[----:B------:R-:W-:Y:S01]  /*3a80*/  SHF.L.U64.HI R2, R241, 0x2, R12 ;  /* 0x00000002f1027819 */ /* 0x000fe2000001020c */
[----:B------:R-:W3:Y:S01]  /*3a90*/  LDC R211, c[0x0][0x394] ;  /* 0x0000e500ffd37b82 */ /* 0x000ee20000000800 */
[----:B------:R-:W-:Y:S02]  /*3aa0*/  IMAD.IADD R25, R25, 0x1, R214 ;  /* 0x0000000119197824 */ /* 0x000fe400078e02d6 */
[----:B------:R-:W-:Y:S02]  /*3ab0*/  VIADD R169, R178, 0x1000 ;  /* 0x00001000b2a97836 */ /* 0x000fe40000000000 */
[----:B------:R-:W-:Y:S02]  /*3ac0*/  VIADD R170, R179, 0x1000 ;  /* 0x00001000b3aa7836 */ /* 0x000fe40000000000 */
[----:B------:R-:W-:-:S02]  /*3ad0*/  IMAD.MOV.U32 R176, RZ, RZ, 0x20 ;  /* 0x00000020ffb07424 */ /* 0x000fc400078e00ff */
[----:B------:R-:W-:Y:S01]  /*3ae0*/  IMAD.MOV.U32 R168, RZ, RZ, 0x40 ;  /* 0x00000040ffa87424 */ /* 0x000fe200078e00ff */
[----:B------:R-:W-:Y:S01]  /*3af0*/  CS2R R94, SRZ ;  /* 0x00000000005e7805 */ /* 0x000fe2000001ff00 */
[----:B------:R-:W-:Y:S01]  /*3b00*/  IMAD.X R5, R2, 0x1, R215, P0 ;  /* 0x0000000102057824 */ /* 0x000fe200000e06d7 */
[----:B------:R-:W-:Y:S01]  /*3b10*/  CS2R R92, SRZ ;  /* 0x00000000005c7805 */ /* 0x000fe2000001ff00 */
[-C--:B-1----:R-:W-:Y:S01]  /*3b20*/  @P3 IMAD R0, R40, R8.reuse, RZ ;  /* 0x0000000828003224 */ /* 0x082fe200078e02ff */
[----:B------:R-:W-:Y:S01]  /*3b30*/  CS2R R98, SRZ ;  /* 0x0000000000627805 */ /* 0x000fe2000001ff00 */
[C---:B------:R-:W-:Y:S01]  /*3b40*/  @P3 IMAD.WIDE.U32 R6, R252.reuse, R8, R234 ;  /* 0x00000008fc063225 */ /* 0x040fe200078e00ea */
[----:B------:R-:W5:Y:S01]  /*3b50*/  @!P6 LDG.E R209, desc[UR12][R4.64] ;  /* 0x0000000c04d1e981 */ /* 0x000f62000c1e1900 */
[----:B------:R-:W-:Y:S02]  /*3b60*/  CS2R R96, SRZ ;  /* 0x0000000000607805 */ /* 0x000fe4000001ff00 */
[----:B------:R-:W-:Y:S01]  /*3b70*/  CS2R R90, SRZ ;  /* 0x00000000005a7805 */ /* 0x000fe2000001ff00 */
[----:B------:R-:W-:Y:S01]  /*3b80*/  @P3 IMAD R9, R252, R9, R0 ;  /* 0x00000009fc093224 */ /* 0x000fe200078e0200 */
[----:B------:R-:W5:Y:S01]  /*3b90*/  @!P5 LDG.E R210, desc[UR12][R4.64+0x20] ;  /* 0x0000200c04d2d981 */ /* 0x000f62000c1e1900 */
[----:B------:R-:W-:Y:S01]  /*3ba0*/  IMAD.MOV.U32 R183, RZ, RZ, RZ ;  /* 0x000000ffffb77224 */ /* 0x000fe200078e00ff */
[----:B------:R-:W-:Y:S01]  /*3bb0*/  CS2R R88, SRZ ;  /* 0x0000000000587805 */ /* 0x000fe2000001ff00 */
[C---:B------:R-:W-:Y:S01]  /*3bc0*/  IMAD R231, R227.reuse, 0x18, RZ ;  /* 0x00000018e3e77824 */ /* 0x040fe200078e02ff */
[----:B------:R1:W5:Y:S01]  /*3bd0*/  @!P4 LDG.E R207, desc[UR12][R4.64+0x80] ;  /* 0x0000800c04cfc981 */ /* 0x000362000c1e1900 */
[C---:B------:R-:W-:Y:S01]  /*3be0*/  IMAD.SHL.U32 R230, R227.reuse, 0x20, RZ ;  /* 0x00000020e3e67824 */ /* 0x040fe200078e00ff */
[----:B------:R-:W-:Y:S01]  /*3bf0*/  CS2R R86, SRZ ;  /* 0x0000000000567805 */ /* 0x000fe2000001ff00 */
[----:B------:R-:W-:Y:S01]  /*3c00*/  IMAD R229, R227, 0x28, RZ ;  /* 0x00000028e3e57824 */ /* 0x000fe200078e02ff */
[----:B------:R-:W-:Y:S01]  /*3c10*/  BAR.SYNC.DEFER_BLOCKING 0x0 ;  /* 0x0000000000007b1d */ /* 0x000fe20000010000 */
[----:B------:R-:W-:Y:S01]  /*3c20*/  @P3 IMAD.IADD R9, R7, 0x1, R9 ;  /* 0x0000000107093824 */ /* 0x000fe200078e0209 */
[----:B------:R-:W-:-:S04]  /*3c30*/  @P3 LEA R8, P0, R6, UR4, 0x2 ;  /* 0x0000000406083c11 */ /* 0x000fc8000f8010ff */
[----:B------:R-:W-:Y:S01]  /*3c40*/  @P3 LEA.HI.X R9, R6, UR5, R9, 0x2, P0 ;  /* 0x0000000506093c11 */ /* 0x000fe200080f1409 */
[----:B------:R-:W-:Y:S01]  /*3c50*/  VIADD R242, R220, 0x20 ;  /* 0x00000020dcf27836 */ /* 0x000fe20000000000 */
[----:B------:R-:W-:Y:S01]  /*3c60*/  LEA.HI R0, R24, R41, RZ, 0x4 ;  /* 0x0000002918007211 */ /* 0x000fe200078f20ff */
[----:B------:R-:W-:Y:S01]  /*3c70*/  IMAD R228, R227, 0x30, RZ ;  /* 0x00000030e3e47824 */ /* 0x000fe200078e02ff */
[----:B------:R-:W-:Y:S01]  /*3c80*/  IADD3 R25, -R192, 0x80, R25 ;  /* 0x00000080c0197810 */ /* 0x000fe20007ffe119 */
[----:B------:R-:W-:Y:S01]  /*3c90*/  IMAD.MOV R226, RZ, RZ, -R226 ;  /* 0x000000ffffe27224 */ /* 0x000fe200078e0ae2 */
[----:B------:R-:W-:Y:S01]  /*3ca0*/  SEL R169, R169, R178, !P1 ;  /* 0x000000b2a9a97207 */ /* 0x000fe20004800000 */
[----:B------:R-:W-:Y:S01]  /*3cb0*/  IMAD.SHL.U32 R240, R241, 0x4, RZ ;  /* 0x00000004f1f07824 */ /* 0x000fe200078e00ff */
[----:B------:R-:W-:Y:S01]  /*3cc0*/  SEL R170, R170, R179, !P1 ;  /* 0x000000b3aaaa7207 */ /* 0x000fe20004800000 */
[----:B------:R-:W-:Y:S01]  /*3cd0*/  IMAD R177, R182, 0x2, R181 ;  /* 0x00000002b6b17824 */ /* 0x000fe200078e02b5 */
[----:B------:R-:W-:-:S02]  /*3ce0*/  CS2R R84, SRZ ;  /* 0x0000000000547805 */ /* 0x000fc4000001ff00 */
[----:B------:R-:W-:Y:S02]  /*3cf0*/  CS2R R78, SRZ ;  /* 0x00000000004e7805 */ /* 0x000fe4000001ff00 */
[----:B------:R-:W-:Y:S02]  /*3d00*/  CS2R R76, SRZ ;  /* 0x00000000004c7805 */ /* 0x000fe4000001ff00 */
[----:B------:R-:W-:Y:S02]  /*3d10*/  CS2R R82, SRZ ;  /* 0x0000000000527805 */ /* 0x000fe4000001ff00 */
[----:B------:R-:W-:Y:S01]  /*3d20*/  CS2R R80, SRZ ;  /* 0x0000000000507805 */ /* 0x000fe2000001ff00 */
[----:B-1----:R-:W1:Y:S01]  /*3d30*/  @P3 LDC R4, c[0x0][0x2e8] ;  /* 0x0000ba00ff043b82 */ /* 0x002e620000000800 */
[----:B------:R-:W-:Y:S02]  /*3d40*/  CS2R R74, SRZ ;  /* 0x00000000004a7805 */ /* 0x000fe4000001ff00 */
[----:B------:R-:W-:Y:S01]  /*3d50*/  CS2R R72, SRZ ;  /* 0x0000000000487805 */ /* 0x000fe2000001ff00 */
[----:B------:R-:W4:Y:S01]  /*3d60*/  @P3 LDG.E R8, desc[UR12][R8.64] ;  /* 0x0000000c08083981 */ /* 0x000f22000c1e1900 */
[----:B------:R-:W-:-:S02]  /*3d70*/  LOP3.LUT R0, R0, 0xfffffff0, RZ, 0xc0, !PT ;  /* 0xfffffff000007812 */ /* 0x000fc400078ec0ff */
[----:B------:R-:W-:Y:S02]  /*3d80*/  CS2R R70, SRZ ;  /* 0x0000000000467805 */ /* 0x000fe4000001ff00 */
[----:B------:R-:W-:Y:S01]  /*3d90*/  CS2R R68, SRZ ;  /* 0x0000000000447805 */ /* 0x000fe2000001ff00 */
[----:B------:R1:W1:Y:S01]  /*3da0*/  LDSM.16.M88.4 R136, [R140+0xa000] ;  /* 0x00a000008c88783b */ /* 0x0002620000000200 */
[----:B------:R-:W-:Y:S02]  /*3db0*/  CS2R R62, SRZ ;  /* 0x00000000003e7805 */ /* 0x000fe4000001ff00 */
[----:B------:R-:W-:Y:S02]  /*3dc0*/  CS2R R60, SRZ ;  /* 0x00000000003c7805 */ /* 0x000fe4000001ff00 */
[----:B------:R-:W-:Y:S01]  /*3dd0*/  CS2R R66, SRZ ;  /* 0x0000000000427805 */ /* 0x000fe2000001ff00 */
[----:B------:R-:W1:Y:S01]  /*3de0*/  LDSM.16.M88.4 R140, [R140+0xa800] ;  /* 0x00a800008c8c783b */ /* 0x000e620000000200 */
[----:B------:R-:W-:-:S02]  /*3df0*/  CS2R R64, SRZ ;  /* 0x0000000000407805 */ /* 0x000fc4000001ff00 */
[----:B------:R-:W-:Y:S02]  /*3e00*/  CS2R R58, SRZ ;  /* 0x00000000003a7805 */ /* 0x000fe4000001ff00 */
[----:B------:R-:W-:Y:S01]  /*3e10*/  CS2R R56, SRZ ;  /* 0x0000000000387805 */ /* 0x000fe2000001ff00 */
[----:B------:R1:W2:Y:S01]  /*3e20*/  LDSM.16.M88.4 R144, [R175] ;  /* 0x00000000af90783b */ /* 0x0002a20000000200 */
[----:B------:R-:W-:Y:S02]  /*3e30*/  CS2R R54, SRZ ;  /* 0x0000000000367805 */ /* 0x000fe4000001ff00 */
[----:B------:R-:W-:Y:S02]  /*3e40*/  CS2R R52, SRZ ;  /* 0x0000000000347805 */ /* 0x000fe4000001ff00 */
[----:B------:R-:W-:Y:S01]  /*3e50*/  CS2R R46, SRZ ;  /* 0x00000000002e7805 */ /* 0x000fe2000001ff00 */
[----:B------:R1:W2:Y:S01]  /*3e60*/  LDSM.16.M88.4 R148, [R175+0x800] ;  /* 0x00080000af94783b */ /* 0x0002a20000000200 */
        /* <DEDUP_REMOVED lines=8> */
[----:B------:R-:W-:Y:S01]  /*3ef0*/  IMAD.MOV.U32 R202, RZ, RZ, R189 ;  /* 0x000000ffffca7224 */ /* 0x000fe200078e00bd */
[----:B------:R-:W-:Y:S01]  /*3f00*/  SHF.L.U64.HI R239, R241, 0x2, R12 ;  /* 0x00000002f1ef7819 */ /* 0x000fe2000001020c */
[----:B------:R-:W-:Y:S01]  /*3f10*/  ULDC UR6, c[0x0][0x2ec] ;  /* 0x0000bb0000067ab9 */ /* 0x000fe20000000800 */
[----:B------:R2:W2:Y:S04]  /*3f20*/  LDSM.16.M88.4 R160, [R174] ;  /* 0x00000000aea0783b */ /* 0x0004a80000000200 */
[----:B------:R2:W2:Y:S01]  /*3f30*/  LDSM.16.M88.4 R164, [R174+0x800] ;  /* 0x00080000aea4783b */ /* 0x0004a20000000200 */
[----:B------:R-:W-:Y:S01]  /*3f40*/  IMAD.IADD R0, R41, 0x1, -R0 ;  /* 0x0000000129007824 */ /* 0x000fe200078e0a00 */
[----:B------:R-:W-:Y:S01]  /*3f50*/  ULDC UR4, c[0x0][0x2d0] ;  /* 0x0000b40000047ab9 */ /* 0x000fe20000000800 */
[----:B------:R-:W-:-:S03]  /*3f60*/  ULDC UR5, c[0x0][0x398] ;  /* 0x0000e60000057ab9 */ /* 0x000fc60000000800 */
[----:B------:R-:W-:-:S04]  /*3f70*/  SHF.R.S32.HI R2, RZ, 0x1f, R0 ;  /* 0x0000001fff027819 */ /* 0x000fc80000011400 */
[----:B------:R-:W-:Y:S01]  /*3f80*/  LEA.HI R2, R2, R0, RZ, 0x3 ;  /* 0x0000000002027211 */ /* 0x000fe200078f18ff */
[----:B-1----:R-:W4:Y:S03]  /*3f90*/  @P3 MUFU.RCP R4, R4 ;  /* 0x0000000400043308 */ /* 0x002f260000001000 */
[----:B------:R-:W-:Y:S01]  /*3fa0*/  LOP3.LUT R2, R2, 0xfffffff8, RZ, 0xc0, !PT ;  /* 0xfffffff802027812 */ /* 0x000fe200078ec0ff */
[----:B------:R-:W-:-:S04]  /*3fb0*/  IMAD.IADD R251, R219, 0x1, R242 ;  /* 0x00000001dbfb7824 */ /* 0x000fc800078e02f2 */
[----:B------:R-:W-:Y:S02]  /*3fc0*/  IMAD.IADD R0, R0, 0x1, -R2 ;  /* 0x0000000100007824 */ /* 0x000fe400078e0a02 */
[----:B------:R-:W-:-:S03]  /*3fd0*/  IMAD.IADD R224, R219, 0x1, R251 ;  /* 0x00000001dbe07824 */ /* 0x000fc600078e02fb */
[C---:B------:R-:W-:Y:S01]  /*3fe0*/  LOP3.LUT P0, RZ, R0.reuse, 0x2, RZ, 0xc0, !PT ;  /* 0x0000000200ff7812 */ /* 0x040fe2000780c0ff */
[C---:B------:R-:W-:Y:S01]  /*3ff0*/  IMAD.IADD R223, R219.reuse, 0x1, R224 ;  /* 0x00000001dbdf7824 */ /* 0x040fe200078e02e0 */
[----:B------:R-:W-:Y:S02]  /*4000*/  LOP3.LUT P2, RZ, R0, 0x4, RZ, 0xc0, !PT ;  /* 0x0000000400ff7812 */ /* 0x000fe4000784c0ff */
[----:B------:R-:W-:Y:S01]  /*4010*/  SEL R176, R176, 0xffffffe0, !P0 ;  /* 0xffffffe0b0b07807 */ /* 0x000fe20004000000 */
[----:B------:R-:W-:Y:S01]  /*4020*/  IMAD.IADD R222, R219, 0x1, R223 ;  /* 0x00000001dbde7824 */ /* 0x000fe200078e02df */
[----:B------:R-:W-:Y:S01]  /*4030*/  CS2R R40, SRZ ;  /* 0x0000000000287805 */ /* 0x000fe2000001ff00 */
[----:B------:R-:W-:Y:S01]  /*4040*/  IMAD R227, R227, 0x38, RZ ;  /* 0x00000038e3e37824 */ /* 0x000fe200078e02ff */
[----:B------:R-:W-:Y:S01]  /*4050*/  SEL R168, R168, 0xffffffc0, !P2 ;  /* 0xffffffc0a8a87807 */ /* 0x000fe20005000000 */
[----:B------:R-:W-:Y:S02]  /*4060*/  VIADD R238, R25, -UR10 ;  /* 0x8000000a19ee7c36 */ /* 0x000fe40008000000 */
[----:B------:R-:W-:-:S02]  /*4070*/  IMAD R169, R169, 0x2, R181 ;  /* 0x00000002a9a97824 */ /* 0x000fc400078e02b5 */
[----:B------:R-:W-:Y:S02]  /*4080*/  IMAD R170, R170, 0x2, R181 ;  /* 0x00000002aaaa7824 */ /* 0x000fe400078e02b5 */
[----:B------:R-:W-:Y:S02]  /*4090*/  IMAD.IADD R225, R219, 0x1, R222 ;  /* 0x00000001dbe17824 */ /* 0x000fe400078e02de */
[----:B------:R-:W-:Y:S02]  /*40a0*/  IMAD.IADD R171, R172, 0x1, R176 ;  /* 0x00000001acab7824 */ /* 0x000fe400078e02b0 */
[----:B--2---:R-:W-:-:S05]  /*40b0*/  IMAD R188, R236, 0x80, R13 ;  /* 0x00000080ecbc7824 */ /* 0x004fca00078e020d */
[----:B------:R-:W-:-:S05]  /*40c0*/  IADD3 R0, -R214, R241, -R188 ;  /* 0x000000f1d6007210 */ /* 0x000fca0007ffe9bc */
[----:B------:R-:W-:Y:S02]  /*40d0*/  IMAD.IADD R237, R0, 0x1, R192 ;  /* 0x0000000100ed7824 */ /* 0x000fe400078e02c0 */
[----:B---34-:R-:W-:-:S07]  /*40e0*/  @P3 FMUL.FTZ R183, R8, R4 ;  /* 0x0000000408b73220 */ /* 0x018fce0000410000 */
.L_x_368:
[----:B------:R-:W0:Y:S01]  /*40f0*/  LDGDEPBAR ;  /* 0x00000000000079af */ /* 0x000e220000000000 */
[----:B------:R-:W-:Y:S01]  /*4100*/  IADD3 R4, P0, R240, R218, RZ ;  /* 0x000000daf0047210 */ /* 0x000fe20007f1e0ff */
[C---:B------:R-:W-:Y:S02]  /*4110*/  IMAD.IADD R0, R170.reuse, 0x1, R176 ;  /* 0x00000001aa007824 */ /* 0x040fe400078e02b0 */
[--C-:B------:R-:W-:Y:S02]  /*4120*/  IMAD.IADD R128, R170, 0x1, R168.reuse ;  /* 0x00000001aa807824 */ /* 0x100fe400078e02a8 */
[----:B------:R-:W-:Y:S01]  /*4130*/  IMAD.X R5, R239, 0x1, R217, P0 ;  /* 0x00000001ef057824 */ /* 0x000fe200000e06d9 */
[----:B------:R-:W-:Y:S04]  /*4140*/  DEPBAR.LE SB0, 0x0 ;  /* 0x000080000000791a */ /* 0x000fe80000000000 */
[----:B------:R-:W-:Y:S06]  /*4150*/  BAR.SYNC.DEFER_BLOCKING 0x0 ;  /* 0x0000000000007b1d */ /* 0x000fec0000010000 */
[----:B-----5:R-:W5:Y:S04]  /*4160*/  LDG.E R186, desc[UR12][R4.64] ;  /* 0x0000000c04ba7981 */ /* 0x020f68000c1e1900 */
[----:B------:R-:W5:Y:S04]  /*4170*/  LDG.E R187, desc[UR12][R4.64+0x20] ;  /* 0x0000200c04bb7981 */ /* 0x000f68000c1e1900 */
[----:B------:R-:W5:Y:S04]  /*4180*/  LDG.E R185, desc[UR12][R4.64+0x80] ;  /* 0x0000800c04b97981 */ /* 0x000f68000c1e1900 */
[----:B------:R1:W5:Y:S04]  /*4190*/  LDG.E R184, desc[UR12][R4.64+0xa0] ;  /* 0x0000a00c04b87981 */ /* 0x000368000c1e1900 */
        /* <DEDUP_REMOVED lines=16> */
[----:B------:R-:W3:Y:S05]  /*42a0*/  LDSM.16.M88.4 R128, [R128+0x1000] ;  /* 0x001000008080783b */ /* 0x000eea0000000200 */
[-C--:B------:R-:W-:Y:S03]  /*42b0*/  HMMA.16816.F32.BF16 R28, R28, R102.reuse, RZ ;  /* 0x000000661c1c723c */ /* 0x080fe600000418ff */
[----:B------:R-:W3:Y:S03]  /*42c0*/  LDSM.16.M88.4 R132, [R173+-0x3800] ;  /* 0xffc80000ad84783b */ /* 0x000ee60000000200 */
[----:B------:R-:W-:Y:S06]  /*42d0*/  HMMA.16816.F32.BF16 R32, R32, R102, RZ ;  /* 0x000000662020723c */ /* 0x000fec00000418ff */
[-C--:B----4-:R-:W-:Y:S06]  /*42e0*/  HMMA.16816.F32.BF16 R4, R104, R108.reuse, R4 ;  /* 0x0000006c6804723c */ /* 0x090fec0000041804 */
[C---:B-1----:R-:W-:Y:S06]  /*42f0*/  HMMA.16816.F32.BF16 R8, R112.reuse, R108, R8 ;  /* 0x0000006c7008723c */ /* 0x042fec0000041808 */
[-C--:B------:R-:W-:Y:S05]  /*4300*/  HMMA.16816.F32.BF16 R12, R112, R110.reuse, R12 ;  /* 0x0000006e700c723c */ /* 0x080fea000004180c */
[----:B------:R-:W-:Y:S01]  /*4310*/  IMAD.IADD R108, R0, 0x1, R168 ;  /* 0x00000001006c7824 */ /* 0x000fe200078e02a8 */
[C---:B------:R-:W-:Y:S04]  /*4320*/  HMMA.16816.F32.BF16 R16, R104.reuse, R110, R16 ;  /* 0x0000006e6810723c */ /* 0x040fe80000041810 */
[----:B------:R-:W-:Y:S02]  /*4330*/  LDSM.16.M88.4 R100, [R108] ;  /* 0x000000006c64783b */ /* 0x000fe40000000200 */
[-C--:B--2---:R-:W-:Y:S06]  /*4340*/  HMMA.16816.F32.BF16 R20, R104, R116.reuse, R20 ;  /* 0x000000746814723c */ /* 0x084fec0000041814 */
[C---:B------:R-:W-:Y:S01]  /*4350*/  HMMA.16816.F32.BF16 R24, R112.reuse, R116, R24 ;  /* 0x000000747018723c */ /* 0x040fe20000041818 */
[----:B------:R-:W-:Y:S05]  /*4360*/  LDSM.16.M88.4 R108, [R108+0x1000] ;  /* 0x001000006c6c783b */ /* 0x000fea0000000200 */
[-C--:B------:R-:W-:Y:S03]  /*4370*/  HMMA.16816.F32.BF16 R28, R112, R118.reuse, R28 ;  /* 0x00000076701c723c */ /* 0x080fe6000004181c */
[----:B------:R-:W-:Y:S03]  /*4380*/  LDSM.16.M88.4 R112, [R174+-0x3800] ;  /* 0xffc80000ae70783b */ /* 0x000fe60000000200 */
[----:B------:R-:W-:Y:S05]  /*4390*/  HMMA.16816.F32.BF16 R32, R104, R118, R32 ;  /* 0x000000766820723c */ /* 0x000fea0000041820 */
[----:B------:R-:W1:Y:S01]  /*43a0*/  LDSM.16.M88.4 R104, [R174+-0x4000] ;  /* 0xffc00000ae68783b */ /* 0x000e620000000200 */
[-C--:B------:R-:W-:Y:S06]  /*43b0*/  HMMA.16816.F32.BF16 R4, R120, R124.reuse, R4 ;  /* 0x0000007c7804723c */ /* 0x080fec0000041804 */
[C---:B---3--:R-:W-:Y:S06]  /*43c0*/  HMMA.16816.F32.BF16 R8, R128.reuse, R124, R8 ;  /* 0x0000007c8008723c */ /* 0x048fec0000041808 */
[-C--:B------:R-:W-:Y:S05]  /*43d0*/  HMMA.16816.F32.BF16 R12, R128, R126.reuse, R12 ;  /* 0x0000007e800c723c */ /* 0x080fea000004180c */
[----:B------:R-:W-:Y:S01]  /*43e0*/  IMAD.SHL.U32 R124, R193, 0x40, RZ ;  /* 0x00000040c17c7824 */ /* 0x000fe200078e00ff */
[C---:B------:R-:W-:Y:S05]  /*43f0*/  HMMA.16816.F32.BF16 R16, R120.reuse, R126, R16 ;  /* 0x0000007e7810723c */ /* 0x040fea0000041810 */
[----:B------:R-:W-:Y:S01]  /*4400*/  IMAD.IADD R2, R237, 0x1, R124 ;  /* 0x00000001ed027824 */ /* 0x000fe200078e027c */
[-C--:B------:R-:W-:Y:S05]  /*4410*/  HMMA.16816.F32.BF16 R20, R120, R132.reuse, R20 ;  /* 0x000000847814723c */ /* 0x080fea0000041814 */
[----:B------:R-:W-:Y:S01]  /*4420*/  VIADD R0, R2, 0x27 ;  /* 0x0000002702007836 */ /* 0x000fe20000000000 */
[C---:B------:R-:W-:Y:S04]  /*4430*/  HMMA.16816.F32.BF16 R24, R128.reuse, R132, R24 ;  /* 0x000000848018723c */ /* 0x040fe80000041818 */
[----:B------:R-:W-:Y:S01]  /*4440*/  ISETP.GE.AND P0, PT, R0, RZ, PT ;  /* 0x000000ff0000720c */ /* 0x000fe20003f06270 */
[C---:B------:R-:W-:Y:S01]  /*4450*/  VIADD R119, R2.reuse, 0xffffffff ;  /* 0xffffffff02777836 */ /* 0x040fe20000000000 */
[-C--:B------:R-:W-:Y:S04]  /*4460*/  HMMA.16816.F32.BF16 R28, R128, R134.reuse, R28 ;  /* 0x00000086801c723c */ /* 0x080fe8000004181c */
[----:B------:R-:W-:Y:S01]  /*4470*/  ISETP.GE.AND P5, PT, R119, RZ, PT ;  /* 0x000000ff7700720c */ /* 0x000fe20003fa6270 */
[----:B------:R-:W-:Y:S01]  /*4480*/  VIADD R118, R2, 0x8 ;  /* 0x0000000802767836 */ /* 0x000fe20000000000 */
[----:B------:R-:W-:Y:S04]  /*4490*/  HMMA.16816.F32.BF16 R32, R120, R134, R32 ;  /* 0x000000867820723c */ /* 0x000fe80000041820 */
[----:B------:R-:W-:Y:S01]  /*44a0*/  ISETP.GE.AND P4, PT, R118, RZ, PT ;  /* 0x000000ff7600720c */ /* 0x000fe20003f86270 */
[C---:B------:R-:W-:Y:S01]  /*44b0*/  VIADD R117, R2.reuse, 0x7 ;  /* 0x0000000702757836 */ /* 0x040fe20000000000 */
[C---:B------:R-:W-:Y:S01]  /*44c0*/  @!P0 IADD3 R0, -R2.reuse, -0x27, RZ ;  /* 0xffffffd902008810 */ /* 0x040fe20007ffe1ff */
[-C--:B-1----:R-:W-:Y:S05]  /*44d0*/  HMMA.16816.F32.BF16 R4, R100, R104.reuse, R4 ;  /* 0x000000686404723c */ /* 0x082fea0000041804 */
[----:B------:R-:W-:Y:S01]  /*44e0*/  ISETP.GE.AND P3, PT, R117, RZ, PT ;  /* 0x000000ff7500720c */ /* 0x000fe20003f66270 */
[C---:B------:R-:W-:Y:S05]  /*44f0*/  HMMA.16816.F32.BF16 R8, R108.reuse, R104, R8 ;  /* 0x000000686c08723c */ /* 0x040fea0000041808 */
[C---:B------:R-:W-:Y:S01]  /*4500*/  IADD3 R120, R2.reuse, 0x1f, RZ ;  /* 0x0000001f02787810 */ /* 0x040fe20007ffe0ff */
[C---:B------:R-:W-:Y:S01]  /*4510*/  VIADD R116, R2.reuse, 0x28 ;  /* 0x0000002802747836 */ /* 0x040fe20000000000 */
[----:B------:R-:W-:Y:S01]  /*4520*/  @!P5 IADD3 R119, -R2, 0x1, RZ ;  /* 0x000000010277d810 */ /* 0x000fe20007ffe1ff */
[-C--:B------:R-:W-:Y:S03]  /*4530*/  HMMA.16816.F32.BF16 R12, R108, R106.reuse, R12 ;  /* 0x0000006a6c0c723c */ /* 0x080fe6000004180c */
[----:B------:R-:W-:Y:S01]  /*4540*/  ISETP.GE.AND P1, PT, R116, RZ, PT ;  /* 0x000000ff7400720c */ /* 0x000fe20003f26270 */
[C---:B------:R-:W-:Y:S01]  /*4550*/  VIADD R125, R2.reuse, 0xfffffff7 ;  /* 0xfffffff7027d7836 */ /* 0x040fe20000000000 */
[C---:B------:R-:W-:Y:S01]  /*4560*/  @!P4 IADD3 R118, -R2.reuse, -0x8, RZ ;  /* 0xfffffff80276c810 */ /* 0x040fe20007ffe1ff */
[C---:B------:R-:W-:Y:S04]  /*4570*/  HMMA.16816.F32.BF16 R16, R100.reuse, R106, R16 ;  /* 0x0000006a6410723c */ /* 0x040fe80000041810 */
[----:B------:R-:W-:Y:S01]  /*4580*/  ISETP.GE.AND P0, PT, R125, RZ, PT ;  /* 0x000000ff7d00720c */ /* 0x000fe20003f06270 */
[C---:B------:R-:W-:Y:S01]  /*4590*/  VIADD R121, R2.reuse, 0x20 ;  /* 0x0000002002797836 */ /* 0x040fe20000000000 */
[C---:B------:R-:W-:Y:S01]  /*45a0*/  @!P3 IADD3 R117, -R2.reuse, -0x7, RZ ;  /* 0xfffffff90275b810 */ /* 0x040fe20007ffe1ff */
[----:B------:R-:W-:Y:S01]  /*45b0*/  VIADD R123, R2, 0x18 ;  /* 0x00000018027b7836 */ /* 0x000fe20000000000 */
[----:B------:R-:W-:Y:S01]  /*45c0*/  ISETP.GE.AND P5, PT, R120, RZ, PT ;  /* 0x000000ff7800720c */ /* 0x000fe20003fa6270 */
[-C--:B------:R-:W-:Y:S03]  /*45d0*/  HMMA.16816.F32.BF16 R20, R100, R112.reuse, R20 ;  /* 0x000000706414723c */ /* 0x080fe60000041814 */
[C---:B------:R-:W-:Y:S01]  /*45e0*/  @!P1 IADD3 R116, -R2.reuse, -0x28, RZ ;  /* 0xffffffd802749810 */ /* 0x040fe20007ffe1ff */
[C---:B------:R-:W-:Y:S01]  /*45f0*/  VIADD R122, R2.reuse, 0x17 ;  /* 0x00000017027a7836 */ /* 0x040fe20000000000 */
[----:B------:R-:W-:Y:S01]  /*4600*/  ISETP.GE.AND P6, PT, R121, RZ, PT ;  /* 0x000000ff7900720c */ /* 0x000fe20003fc6270 */
[----:B------:R-:W-:Y:S01]  /*4610*/  VIADD R126, R2, 0xfffffff8 ;  /* 0xfffffff8027e7836 */ /* 0x000fe20000000000 */
[----:B------:R-:W-:Y:S01]  /*4620*/  ISETP.GE.AND P4, PT, R123, RZ, PT ;  /* 0x000000ff7b00720c */ /* 0x000fe20003f86270 */
[C---:B------:R-:W-:Y:S04]  /*4630*/  HMMA.16816.F32.BF16 R24, R108.reuse, R112, R24 ;  /* 0x000000706c18723c */ /* 0x040fe80000041818 */
[----:B------:R-:W-:Y:S01]  /*4640*/  ISETP.GE.AND P3, PT, R122, RZ, PT ;  /* 0x000000ff7a00720c */ /* 0x000fe20003f66270 */
[----:B------:R-:W-:Y:S01]  /*4650*/  VIADD R131, R2, 0xffffffe7 ;  /* 0xffffffe702837836 */ /* 0x000fe20000000000 */
[----:B------:R-:W-:Y:S01]  /*4660*/  ISETP.GE.AND P1, PT, R126, RZ, PT ;  /* 0x000000ff7e00720c */ /* 0x000fe20003f26270 */
[C---:B------:R-:W-:Y:S01]  /*4670*/  VIADD R127, R2.reuse, 0xfffffff0 ;  /* 0xfffffff0027f7836 */ /* 0x040fe20000000000 */
[C---:B------:R-:W-:Y:S01]  /*4680*/  @!P0 IADD3 R125, -R2.reuse, 0x9, RZ ;  /* 0x00000009027d8810 */ /* 0x040fe20007ffe1ff */
[-C--:B------:R-:W-:Y:S03]  /*4690*/  HMMA.16816.F32.BF16 R28, R108, R114.reuse, R28 ;  /* 0x000000726c1c723c */ /* 0x080fe6000004181c */
[C---:B------:R-:W-:Y:S01]  /*46a0*/  IADD3 R129, R2.reuse, 0x10, RZ ;  /* 0x0000001002817810 */ /* 0x040fe20007ffe0ff */
[C---:B------:R-:W-:Y:S01]  /*46b0*/  VIADD R128, R2.reuse, 0xffffffef ;  /* 0xffffffef02807836 */ /* 0x040fe20000000000 */
[----:B------:R-:W-:Y:S01]  /*46c0*/  ISETP.GE.AND P0, PT, R131, RZ, PT ;  /* 0x000000ff8300720c */ /* 0x000fe20003f06270 */
[C---:B------:R-:W-:Y:S01]  /*46d0*/  VIADD R130, R2.reuse, 0xf ;  /* 0x0000000f02827836 */ /* 0x040fe20000000000 */
[C---:B------:R-:W-:Y:S01]  /*46e0*/  @!P6 IADD3 R121, -R2.reuse, -0x20, RZ ;  /* 0xffffffe00279e810 */ /* 0x040fe20007ffe1ff */
[C---:B------:R-:W-:Y:S01]  /*46f0*/  VIADD R132, R2.reuse, 0xffffffe8 ;  /* 0xffffffe802847836 */ /* 0x040fe20000000000 */
[----:B------:R-:W-:Y:S01]  /*4700*/  ISETP.GE.AND P6, PT, R127, RZ, PT ;  /* 0x000000ff7f00720c */ /* 0x000fe20003fc6270 */
[----:B------:R-:W-:Y:S01]  /*4710*/  HMMA.16816.F32.BF16 R32, R100, R114, R32 ;  /* 0x000000726420723c */ /* 0x000fe20000041820 */
[----:B------:R-:W1:Y:S03]  /*4720*/  LDC R103, c[0x0][0x394] ;  /* 0x0000e500ff677b82 */ /* 0x000e660000000800 */
[C---:B------:R-:W-:Y:S02]  /*4730*/  @!P5 IADD3 R120, -R2.reuse, -0x1f, RZ ;  /* 0xffffffe10278d810 */ /* 0x040fe40007ffe1ff */
[C---:B------:R-:W-:Y:S02]  /*4740*/  @!P4 IADD3 R123, -R2.reuse, -0x18, RZ ;  /* 0xffffffe8027bc810 */ /* 0x040fe40007ffe1ff */
[----:B------:R-:W-:Y:S02]  /*4750*/  @!P3 IADD3 R122, -R2, -0x17, RZ ;  /* 0xffffffe9027ab810 */ /* 0x000fe40007ffe1ff */
[----:B------:R-:W-:Y:S02]  /*4760*/  ISETP.GE.AND P5, PT, R128, RZ, PT ;  /* 0x000000ff8000720c */ /* 0x000fe40003fa6270 */
[----:B------:R-:W-:Y:S02]  /*4770*/  @!P1 IADD3 R126, -R2, 0x8, RZ ;  /* 0x00000008027e9810 */ /* 0x000fe40007ffe1ff */
[----:B------:R-:W-:Y:S02]  /*4780*/  ISETP.GE.AND P4, PT, R129, RZ, PT ;  /* 0x000000ff8100720c */ /* 0x000fe40003f86270 */
[----:B------:R-:W-:Y:S02]  /*4790*/  ISETP.GE.AND P3, PT, R130, RZ, PT ;  /* 0x000000ff8200720c */ /* 0x000fe40003f66270 */
[----:B------:R-:W-:Y:S02]  /*47a0*/  ISETP.GE.AND P1, PT, R132, RZ, PT ;  /* 0x000000ff8400720c */ /* 0x000fe40003f26270 */
[----:B------:R-:W-:Y:S02]  /*47b0*/  @!P0 IADD3 R131, -R2, 0x19, RZ ;  /* 0x0000001902838810 */ /* 0x000fe40007ffe1ff */
[----:B------:R-:W-:Y:S02]  /*47c0*/  IABS R104, R2 ;  /* 0x0000000200687213 */ /* 0x000fe40000000000 */
[----:B------:R-:W-:Y:S02]  /*47d0*/  ISETP.GE.AND P0, PT, R124, R238, PT ;  /* 0x000000ee7c00720c */ /* 0x000fe40003f06270 */
[C---:B------:R-:W-:Y:S02]  /*47e0*/  @!P6 IADD3 R127, -R2.reuse, 0x10, RZ ;  /* 0x00000010027fe810 */ /* 0x040fe40007ffe1ff */
[C---:B------:R-:W-:Y:S02]  /*47f0*/  @!P5 IADD3 R128, -R2.reuse, 0x11, RZ ;  /* 0x000000110280d810 */ /* 0x040fe40007ffe1ff */
[C---:B------:R-:W-:Y:S02]  /*4800*/  @!P4 IADD3 R129, -R2.reuse, -0x10, RZ ;  /* 0xfffffff00281c810 */ /* 0x040fe40007ffe1ff */
[C---:B------:R-:W-:Y:S02]  /*4810*/  @!P3 IADD3 R130, -R2.reuse, -0xf, RZ ;  /* 0xfffffff10282b810 */ /* 0x040fe40007ffe1ff */
[----:B------:R-:W-:Y:S02]  /*4820*/  @!P1 IADD3 R132, -R2, 0x18, RZ ;  /* 0x0000001802849810 */ /* 0x000fe40007ffe1ff */
[----:B------:R-:W-:Y:S02]  /*4830*/  I2FP.F32.S32 R2, R104 ;  /* 0x0000006800027245 */ /* 0x000fe40000201400 */
[----:B------:R-:W-:Y:S02]  /*4840*/  I2FP.F32.S32 R0, R0 ;  /* 0x0000000000007245 */ /* 0x000fe40000201400 */
[----:B------:R-:W-:Y:S01]  /*4850*/  I2FP.F32.S32 R121, R121 ;  /* 0x0000007900797245 */ /* 0x000fe20000201400 */
[-C--:B------:R-:W-:Y:S01]  /*4860*/  FFMA.FTZ R4, R2, -R183.reuse, R4 ;  /* 0x800000b702047223 */ /* 0x080fe20000010004 */
[----:B------:R-:W-:Y:S01]  /*4870*/  I2FP.F32.S32 R120, R120 ;  /* 0x0000007800787245 */ /* 0x000fe20000201400 */
[-C--:B------:R-:W-:Y:S01]  /*4880*/  FFMA.FTZ R11, R0, -R183.reuse, R11 ;  /* 0x800000b7000b7223 */ /* 0x080fe2000001000b */
[----:B------:R-:W-:Y:S01]  /*4890*/  FFMA.FTZ R18, R2, -R183, R18 ;  /* 0x800000b702127223 */ /* 0x000fe20000010012 */
[----:B------:R-:W-:Y:S01]  /*48a0*/  I2FP.F32.S32 R119, R119 ;  /* 0x0000007700777245 */ /* 0x000fe20000201400 */
[CC--:B------:R-:W-:Y:S01]  /*48b0*/  FFMA.FTZ R8, R121.reuse, -R183.reuse, R8 ;  /* 0x800000b779087223 */ /* 0x0c0fe20000010008 */
[----:B------:R-:W-:Y:S01]  /*48c0*/  I2FP.F32.S32 R118, R118 ;  /* 0x0000007600767245 */ /* 0x000fe20000201400 */
[C---:B------:R-:W-:Y:S01]  /*48d0*/  FFMA.FTZ R9, R120.reuse, -R183, R9 ;  /* 0x800000b778097223 */ /* 0x040fe20000010009 */
[----:B------:R-:W-:Y:S01]  /*48e0*/  I2FP.F32.S32 R117, R117 ;  /* 0x0000007500757245 */ /* 0x000fe20000201400 */
[-C--:B------:R-:W-:Y:S01]  /*48f0*/  FFMA.FTZ R14, R121, -R183.reuse, R14 ;  /* 0x800000b7790e7223 */ /* 0x080fe2000001000e */
[----:B------:R-:W-:Y:S01]  /*4900*/  I2FP.F32.S32 R116, R116 ;  /* 0x0000007400747245 */ /* 0x000fe20000201400 */
[----:B------:R-:W-:Y:S01]  /*4910*/  FFMA.FTZ R15, R120, -R183, R15 ;  /* 0x800000b7780f7223 */ /* 0x000fe2000001000f */
[----:B------:R-:W-:Y:S01]  /*4920*/  I2FP.F32.S32 R123, R123 ;  /* 0x0000007b007b7245 */ /* 0x000fe20000201400 */
[-C--:B------:R-:W-:Y:S01]  /*4930*/  FFMA.FTZ R5, R119, -R183.reuse, R5 ;  /* 0x800000b777057223 */ /* 0x080fe20000010005 */
[----:B------:R-:W-:Y:S01]  /*4940*/  I2FP.F32.S32 R122, R122 ;  /* 0x0000007a007a7245 */ /* 0x000fe20000201400 */
[-C--:B------:R-:W-:Y:S01]  /*4950*/  FFMA.FTZ R6, R118, -R183.reuse, R6 ;  /* 0x800000b776067223 */ /* 0x080fe20000010006 */
[----:B------:R-:W-:Y:S01]  /*4960*/  I2FP.F32.S32 R126, R126 ;  /* 0x0000007e007e7245 */ /* 0x000fe20000201400 */
[----:B------:R-:W-:Y:S01]  /*4970*/  FFMA.FTZ R7, R117, -R183, R7 ;  /* 0x800000b775077223 */ /* 0x000fe20000010007 */
[----:B------:R-:W-:Y:S01]  /*4980*/  I2FP.F32.S32 R125, R125 ;  /* 0x0000007d007d7245 */ /* 0x000fe20000201400 */
[----:B------:R-:W-:Y:S01]  /*4990*/  FFMA.FTZ R10, R116, -R183, R10 ;  /* 0x800000b7740a7223 */ /* 0x000fe2000001000a */
[----:B------:R-:W-:Y:S01]  /*49a0*/  I2FP.F32.S32 R100, R127 ;  /* 0x0000007f00647245 */ /* 0x000fe20000201400 */
[-C--:B------:R-:W-:Y:S01]  /*49b0*/  FFMA.FTZ R12, R123, -R183.reuse, R12 ;  /* 0x800000b77b0c7223 */ /* 0x080fe2000001000c */
[----:B------:R-:W-:Y:S01]  /*49c0*/  I2FP.F32.S32 R101, R128 ;  /* 0x0000008000657245 */ /* 0x000fe20000201400 */
[----:B------:R-:W-:Y:S01]  /*49d0*/  FFMA.FTZ R13, R122, -R183, R13 ;  /* 0x800000b77a0d7223 */ /* 0x000fe2000001000d */
[----:B------:R-:W-:Y:S01]  /*49e0*/  I2FP.F32.S32 R0, R129 ;  /* 0x0000008100007245 */ /* 0x000fe20000201400 */
[-C--:B------:R-:W-:Y:S01]  /*49f0*/  FFMA.FTZ R19, R119, -R183.reuse, R19 ;  /* 0x800000b777137223 */ /* 0x080fe20000010013 */
[----:B------:R-:W-:Y:S01]  /*4a00*/  I2FP.F32.S32 R2, R130 ;  /* 0x0000008200027245 */ /* 0x000fe20000201400 */
[CC--:B------:R-:W-:Y:S01]  /*4a10*/  FFMA.FTZ R16, R126.reuse, -R183.reuse, R16 ;  /* 0x800000b77e107223 */ /* 0x0c0fe20000010010 */
[----:B------:R-:W-:Y:S01]  /*4a20*/  I2FP.F32.S32 R132, R132 ;  /* 0x0000008400847245 */ /* 0x000fe20000201400 */
[C---:B------:R-:W-:Y:S01]  /*4a30*/  FFMA.FTZ R17, R125.reuse, -R183, R17 ;  /* 0x800000b77d117223 */ /* 0x040fe20000010011 */
[----:B------:R-:W-:Y:S01]  /*4a40*/  I2FP.F32.S32 R131, R131 ;  /* 0x0000008300837245 */ /* 0x000fe20000201400 */
[-C--:B------:R-:W-:Y:S01]  /*4a50*/  FFMA.FTZ R22, R126, -R183.reuse, R22 ;  /* 0x800000b77e167223 */ /* 0x080fe20000010016 */
        /* <DEDUP_REMOVED lines=12> */
[----:B------:R-:W-:Y:S02]  /*4b20*/  IMAD.MOV.U32 R120, RZ, RZ, R191 ;  /* 0x000000ffff787224 */ /* 0x000fe400078e00bf */
[-C--:B------:R-:W-:Y:S01]  /*4b30*/  FFMA.FTZ R35, R101, -R183.reuse, R35 ;  /* 0x800000b765237223 */ /* 0x080fe20000010023 */
[-C--:B------:R-:W-:Y:S01]  /*4b40*/  FFMA.FTZ R32, R132, -R183.reuse, R32 ;  /* 0x800000b784207223 */ /* 0x080fe20000010020 */
[----:B------:R-:W-:Y:S02]  /*4b50*/  IMAD.MOV.U32 R121, RZ, RZ, R190 ;  /* 0x000000ffff797224 */ /* 0x000fe400078e00be */
[----:B------:R-:W-:Y:S01]  /*4b60*/  FFMA.FTZ R33, R131, -R183, R33 ;  /* 0x800000b783217223 */ /* 0x000fe20000010021 */
[----:B-1----:R-:W-:Y:S06]  /*4b70*/  @!P0 BRA `(.L_x_364) ;  /* 0x0000000000288947 */ /* 0x002fec0003800000 */
[----:B------:R-:W-:Y:S01]  /*4b80*/  IADD3 R101, R124, 0x40, RZ ;  /* 0x000000407c657810 */ /* 0x000fe20007ffe0ff */
[----:B------:R-:W-:Y:S01]  /*4b90*/  IMAD.SHL.U32 R0, R236, 0x80, RZ ;  /* 0x00000080ec007824 */ /* 0x000fe200078e00ff */
[----:B------:R-:W-:Y:S03]  /*4ba0*/  MOV R103, R211 ;  /* 0x000000d300677202 */ /* 0x000fe60000000f00 */
[C---:B------:R-:W-:Y:S02]  /*4bb0*/  IMAD.IADD R2, R0.reuse, 0x1, R214 ;  /* 0x0000000100027824 */ /* 0x040fe400078e02d6 */
[----:B------:R-:W-:Y:S03]  /*4bc0*/  VIADD R100, R0, 0x80 ;  /* 0x0000008000647836 */ /* 0x000fe60000000000 */
[----:B------:R-:W-:Y:S02]  /*4bd0*/  IADD3 R0, R211, R2, -R192 ;  /* 0x00000002d3007210 */ /* 0x000fe40007ffe8c0 */
[----:B------:R-:W-:Y:S02]  /*4be0*/  ISETP.LT.AND P0, PT, R100, R192, PT ;  /* 0x000000c06400720c */ /* 0x000fe40003f01270 */
[----:B------:R-:W-:Y:S11]  /*4bf0*/  ISETP.GE.AND P1, PT, R101, R0, PT ;  /* 0x000000006500720c */ /* 0x000ff60003f26270 */
[----:B------:R-:W-:Y:S02]  /*4c00*/  @!UPT UIADD3 URZ, URZ, URZ, URZ ;  /* 0x0000003f3f3ff290 */ /* 0x000fe4000fffe03f */
[----:B------:R-:W-:Y:S05]  /*4c10*/  @!P1 BRA P0, `(.L_x_365) ;  /* 0x0000000400e89947 */ /* 0x000fea0000000000 */
.L_x_364:
[----:B------:R-:W-:Y:S01]  /*4c20*/  IADD3 R100, R192, 0x1, -R214 ;  /* 0x00000001c0647810 */ /* 0x000fe20007ffe8d6 */
[----:B------:R-:W-:Y:S01]  /*4c30*/  IMAD.IADD R2, R241, 0x1, R124 ;  /* 0x00000001f1027824 */ /* 0x000fe200078e027c */
[----:B------:R-:W-:Y:S01]  /*4c40*/  IADD3 R102, -R103, R192, -R214 ;  /* 0x000000c067667210 */ /* 0x000fe20007ffe9d6 */
[----:B------:R-:W-:Y:S02]  /*4c50*/  VIADD R110, R188, 0x1 ;  /* 0x00000001bc6e7836 */ /* 0x000fe40000000000 */
        /* <DEDUP_REMOVED lines=15> */
[----:B------:R-:W-:Y:S01]  /*4d50*/  VIADD R112, R2, 0x28 ;  /* 0x0000002802707836 */ /* 0x000fe20000000000 */
[----:B------:R-:W-:Y:S01]  /*4d60*/  FSEL R5, R5, -INF , !P6 ;  /* 0xff80000005057808 */ /* 0x000fe20007000000 */
[----:B------:R-:W-:Y:S01]  /*4d70*/  IMAD.MOV.U32 R211, RZ, RZ, R103 ;  /* 0x000000ffffd37224 */ /* 0x000fe200078e0067 */
[-C--:B------:R-:W-:Y:S02]  /*4d80*/  ISETP.GE.AND P5, PT, R109, R0.reuse, PT ;  /* 0x000000006d00720c */ /* 0x080fe40003fa6270 */
        /* <DEDUP_REMOVED lines=12> */
[-C--:B------:R-:W-:Y:S02]  /*4e50*/  ISETP.GE.OR P3, PT, R107, R101.reuse, !P3 ;  /* 0x000000656b00720c */ /* 0x080fe40005f66670 */
[-C--:B------:R-:W-:Y:S02]  /*4e60*/  ISETP.GE.OR P1, PT, R106, R101.reuse, !P1 ;  /* 0x000000656a00720c */ /* 0x080fe40004f26670 */
[-C--:B------:R-:W-:Y:S02]  /*4e70*/  ISETP.GE.OR P0, PT, R105, R101.reuse, !P0 ;  /* 0x000000656900720c */ /* 0x080fe40004706670 */
[----:B------:R-:W-:Y:S02]  /*4e80*/  ISETP.GE.OR P6, PT, R104, R101, !P6 ;  /* 0x000000656800720c */ /* 0x000fe400077c6670 */
[----:B------:R-:W-:Y:S02]  /*4e90*/  FSEL R16, R16, -INF , !P5 ;  /* 0xff80000010107808 */ /* 0x000fe40006800000 */
[----:B------:R-:W-:Y:S02]  /*4ea0*/  FSEL R17, R17, -INF , !P4 ;  /* 0xff80000011117808 */ /* 0x000fe40006000000 */
[----:B------:R-:W-:Y:S02]  /*4eb0*/  VIMNMX R0, R114, R192, PT ;  /* 0x000000c072007248 */ /* 0x000fe40003fe0100 */
[-C--:B------:R-:W-:Y:S02]  /*4ec0*/  ISETP.GE.AND P5, PT, R188, R2.reuse, PT ;  /* 0x00000002bc00720c */ /* 0x080fe40003fa6270 */
[-C--:B------:R-:W-:Y:S02]  /*4ed0*/  ISETP.GE.AND P4, PT, R110, R2.reuse, PT ;  /* 0x000000026e00720c */ /* 0x080fe40003f86270 */
[----:B------:R-:W-:Y:S02]  /*4ee0*/  FSEL R20, R20, -INF , !P3 ;  /* 0xff80000014147808 */ /* 0x000fe40005800000 */
[----:B------:R-:W-:Y:S02]  /*4ef0*/  FSEL R21, R21, -INF , !P1 ;  /* 0xff80000015157808 */ /* 0x000fe40004800000 */
[----:B------:R-:W-:Y:S02]  /*4f00*/  FSEL R32, R32, -INF , !P0 ;  /* 0xff80000020207808 */ /* 0x000fe40004000000 */
[----:B------:R-:W-:Y:S02]  /*4f10*/  FSEL R33, R33, -INF , !P6 ;  /* 0xff80000021217808 */ /* 0x000fe40007000000 */
[-C--:B------:R-:W-:Y:S02]  /*4f20*/  ISETP.GE.AND P3, PT, R109, R2.reuse, PT ;  /* 0x000000026d00720c */ /* 0x080fe40003f66270 */
[-C--:B------:R-:W-:Y:S02]  /*4f30*/  ISETP.GE.AND P1, PT, R108, R2.reuse, PT ;  /* 0x000000026c00720c */ /* 0x080fe40003f26270 */
[-C--:B------:R-:W-:Y:S02]  /*4f40*/  ISETP.GE.AND P0, PT, R107, R2.reuse, PT ;  /* 0x000000026b00720c */ /* 0x080fe40003f06270 */
[----:B------:R-:W-:Y:S02]  /*4f50*/  ISETP.GE.AND P6, PT, R106, R2, PT ;  /* 0x000000026a00720c */ /* 0x000fe40003fc6270 */
[-C--:B------:R-:W-:Y:S02]  /*4f60*/  ISETP.GE.OR P5, PT, R188, R0.reuse, !P5 ;  /* 0x00000000bc00720c */ /* 0x080fe40006fa6670 */
[-C--:B------:R-:W-:Y:S02]  /*4f70*/  ISETP.GE.OR P4, PT, R110, R0.reuse, !P4 ;  /* 0x000000006e00720c */ /* 0x080fe40006786670 */
[-C--:B------:R-:W-:Y:S02]  /*4f80*/  ISETP.GE.OR P3, PT, R109, R0.reuse, !P3 ;  /* 0x000000006d00720c */ /* 0x080fe40005f66670 */
[-C--:B------:R-:W-:Y:S02]  /*4f90*/  ISETP.GE.OR P1, PT, R108, R0.reuse, !P1 ;  /* 0x000000006c00720c */ /* 0x080fe40004f26670 */
[-C--:B------:R-:W-:Y:S02]  /*4fa0*/  ISETP.GE.OR P0, PT, R107, R0.reuse, !P0 ;  /* 0x000000006b00720c */ /* 0x080fe40004706670 */
[----:B------:R-:W-:Y:S02]  /*4fb0*/  ISETP.GE.OR P6, PT, R106, R0, !P6 ;  /* 0x000000006a00720c */ /* 0x000fe400077c6670 */
[----:B------:R-:W-:Y:S02]  /*4fc0*/  VIADDMNMX R100, R102, R111, RZ, !PT ;  /* 0x0000006f66647246 */ /* 0x000fe400078001ff */
[----:B------:R-:W-:Y:S02]  /*4fd0*/  FSEL R6, R6, -INF , !P5 ;  /* 0xff80000006067808 */ /* 0x000fe40006800000 */
[----:B------:R-:W-:Y:S02]  /*4fe0*/  FSEL R7, R7, -INF , !P4 ;  /* 0xff80000007077808 */ /* 0x000fe40006000000 */
[-C--:B------:R-:W-:Y:S02]  /*4ff0*/  ISETP.GE.AND P5, PT, R105, R2.reuse, PT ;  /* 0x000000026900720c */ /* 0x080fe40003fa6270 */
[----:B------:R-:W-:Y:S02]  /*5000*/  ISETP.GE.AND P4, PT, R104, R2, PT ;  /* 0x000000026800720c */ /* 0x000fe40003f86270 */
[----:B------:R-:W-:Y:S02]  /*5010*/  FSEL R18, R18, -INF , !P3 ;  /* 0xff80000012127808 */ /* 0x000fe40005800000 */
[----:B------:R-:W-:Y:S02]  /*5020*/  FSEL R19, R19, -INF , !P1 ;  /* 0xff80000013137808 */ /* 0x000fe40004800000 */
[----:B------:R-:W-:Y:S02]  /*5030*/  FSEL R22, R22, -INF , !P0 ;  /* 0xff80000016167808 */ /* 0x000fe40004000000 */
[----:B------:R-:W-:Y:S02]  /*5040*/  FSEL R23, R23, -INF , !P6 ;  /* 0xff80000017177808 */ /* 0x000fe40007000000 */
[----:B------:R-:W-:Y:S02]  /*5050*/  VIMNMX R2, R115, R192, PT ;  /* 0x000000c073027248 */ /* 0x000fe40003fe0100 */
[-C--:B------:R-:W-:Y:S02]  /*5060*/  ISETP.GE.AND P3, PT, R188, R100.reuse, PT ;  /* 0x00000064bc00720c */ /* 0x080fe40003f66270 */
[-C--:B------:R-:W-:Y:S02]  /*5070*/  ISETP.GE.AND P1, PT, R110, R100.reuse, PT ;  /* 0x000000646e00720c */ /* 0x080fe40003f26270 */
[-C--:B------:R-:W-:Y:S02]  /*5080*/  ISETP.GE.AND P0, PT, R109, R100.reuse, PT ;  /* 0x000000646d00720c */ /* 0x080fe40003f06270 */
[----:B------:R-:W-:Y:S02]  /*5090*/  ISETP.GE.AND P6, PT, R108, R100, PT ;  /* 0x000000646c00720c */ /* 0x000fe40003fc6270 */
[-C--:B------:R-:W-:Y:S02]  /*50a0*/  ISETP.GE.OR P5, PT, R105, R0.reuse, !P5 ;  /* 0x000000006900720c */ /* 0x080fe40006fa6670 */
[----:B------:R-:W-:Y:S02]  /*50b0*/  ISETP.GE.OR P4, PT, R104, R0, !P4 ;  /* 0x000000006800720c */ /* 0x000fe40006786670 */
[-C--:B------:R-:W-:Y:S02]  /*50c0*/  ISETP.GE.OR P3, PT, R188, R2.reuse, !P3 ;  /* 0x00000002bc00720c */ /* 0x080fe40005f66670 */
[-C--:B------:R-:W-:Y:S02]  /*50d0*/  ISETP.GE.OR P1, PT, R110, R2.reuse, !P1 ;  /* 0x000000026e00720c */ /* 0x080fe40004f26670 */
[-C--:B------:R-:W-:Y:S02]  /*50e0*/  ISETP.GE.OR P0, PT, R109, R2.reuse, !P0 ;  /* 0x000000026d00720c */ /* 0x080fe40004706670 */
[----:B------:R-:W-:Y:S02]  /*50f0*/  ISETP.GE.OR P6, PT, R108, R2, !P6 ;  /* 0x000000026c00720c */ /* 0x000fe400077c6670 */
[----:B------:R-:W-:Y:S02]  /*5100*/  VIADDMNMX R102, R102, R112, RZ, !PT ;  /* 0x0000007066667246 */ /* 0x000fe400078001ff */
[----:B------:R-:W-:Y:S02]  /*5110*/  FSEL R34, R34, -INF , !P5 ;  /* 0xff80000022227808 */ /* 0x000fe40006800000 */
[----:B------:R-:W-:Y:S02]  /*5120*/  FSEL R35, R35, -INF , !P4 ;  /* 0xff80000023237808 */ /* 0x000fe40006000000 */
        /* <DEDUP_REMOVED lines=8> */
[----:B------:R-:W-:Y:S02]  /*51b0*/  VIMNMX R0, R113, R192, PT ;  /* 0x000000c071007248 */ /* 0x000fe40003fe0100 */
[-C--:B------:R-:W-:Y:S02]  /*51c0*/  ISETP.GE.AND P0, PT, R110, R102.reuse, PT ;  /* 0x000000666e00720c */ /* 0x080fe40003f06270 */
[----:B------:R-:W-:Y:S02]  /*51d0*/  ISETP.GE.AND P6, PT, R109, R102, PT ;  /* 0x000000666d00720c */ /* 0x000fe40003fc6270 */
[-C--:B------:R-:W-:Y:S02]  /*51e0*/  ISETP.GE.OR P5, PT, R107, R2.reuse, !P5 ;  /* 0x000000026b00720c */ /* 0x080fe40006fa6670 */
[-C--:B------:R-:W-:Y:S02]  /*51f0*/  ISETP.GE.OR P4, PT, R106, R2.reuse, !P4 ;  /* 0x000000026a00720c */ /* 0x080fe40006786670 */
[-C--:B------:R-:W-:Y:S02]  /*5200*/  ISETP.GE.OR P3, PT, R105, R2.reuse, !P3 ;  /* 0x000000026900720c */ /* 0x080fe40005f66670 */
[----:B------:R-:W-:Y:S02]  /*5210*/  ISETP.GE.OR P1, PT, R104, R2, !P1 ;  /* 0x000000026800720c */ /* 0x000fe40004f26670 */
[-C--:B------:R-:W-:Y:S02]  /*5220*/  ISETP.GE.OR P0, PT, R110, R0.reuse, !P0 ;  /* 0x000000006e00720c */ /* 0x080fe40004706670 */
        /* <DEDUP_REMOVED lines=25> */
.L_x_365:
[C---:B------:R-:W-:Y:S01]  /*53c0*/  FMUL.FTZ R100, R209.reuse, 1.4426950216293334961 ;  /* 0x3fb8aa3bd1647820 */ /* 0x040fe20000410000 */
[----:B------:R-:W-:Y:S01]  /*53d0*/  FSETP.NEU.FTZ.AND P0, PT, R209, -INF , PT ;  /* 0xff800000d100780b */ /* 0x000fe20003f1d000 */
[----:B------:R-:W-:Y:S01]  /*53e0*/  FMUL.FTZ R0, R210, 1.4426950216293334961 ;  /* 0x3fb8aa3bd2007820 */ /* 0x000fe20000410000 */
        /* <DEDUP_REMOVED lines=156> */
[----:B------:R-:W-:Y:S01]  /*5db0*/  FADD.FTZ R9, -R185, R9 ;  /* 0x00000009b9097221 */ /* 0x000fe20000010100 */
        /* <DEDUP_REMOVED lines=29> */
[----:B------:R-:W-:Y:S01]  /*5f90*/  FADD.FTZ R25, -R185, R25 ;  /* 0x00000019b9197221 */ /* 0x000fe20000010100 */
[C---:B------:R-:W-:Y:S01]  /*5fa0*/  FADD.FTZ R26, -R184.reuse, R26 ;  /* 0x0000001ab81a7221 */ /* 0x040fe20000010100 */
[----:B------:R-:W-:Y:S01]  /*5fb0*/  F2FP.BF16.F32.PACK_AB R110, R7, R6 ;  /* 0x00000006076e723e */ /* 0x000fe200000010ff */
[C---:B------:R-:W-:Y:S01]  /*5fc0*/  FADD.FTZ R27, -R184.reuse, R27 ;  /* 0x0000001bb81b7221 */ /* 0x040fe20000010100 */
[----:B------:R-:W-:Y:S01]  /*5fd0*/  FADD.FTZ R28, -R185, R28 ;  /* 0x0000001cb91c7221 */ /* 0x000fe20000010100 */
[----:B------:R-:W-:Y:S01]  /*5fe0*/  F2FP.BF16.F32.PACK_AB R108, R9, R8 ;  /* 0x00000008096c723e */ /* 0x000fe200000010ff */
[----:B------:R-:W-:Y:S01]  /*5ff0*/  FADD.FTZ R29, -R185, R29 ;  /* 0x0000001db91d7221 */ /* 0x000fe20000010100 */
[C---:B------:R-:W-:Y:S01]  /*6000*/  FADD.FTZ R30, -R184.reuse, R30 ;  /* 0x0000001eb81e7221 */ /* 0x040fe20000010100 */
        /* <DEDUP_REMOVED lines=73> */
.L_x_366:
[----:B------:R-:W-:Y:S01]  /*64a0*/  STS [R199+0xa000], R111 ;  /* 0x00a0006fc7007388 */ /* 0x000fe20000000800 */
[----:B------:R-:W-:Y:S01]  /*64b0*/  IMAD.SHL.U32 R0, R178, 0x2, RZ ;  /* 0x00000002b2007824 */ /* 0x000fe200078e00ff */
[----:B------:R-:W-:Y:S02]  /*64c0*/  LEA R118, R243, R181, 0x1 ;  /* 0x000000b5f3767211 */ /* 0x000fe400078e08ff */
[----:B------:R-:W-:Y:S02]  /*64d0*/  STS [R199+0xa400], R110 ;  /* 0x00a4006ec7007388 */ /* 0x000fe40000000800 */
[----:B------:R-:W-:Y:S02]  /*64e0*/  IADD3 R0, R0, 0x4000, R181 ;  /* 0x0000400000007810 */ /* 0x000fe40007ffe0b5 */
        /* <DEDUP_REMOVED lines=15> */
[C---:B-1----:R-:W-:Y:S01]  /*65e0*/  VIADD R2, R0.reuse, 0x40 ;  /* 0x0000004000027836 */ /* 0x042fe20000000000 */
[----:B------:R-:W-:Y:S04]  /*65f0*/  @P2 IADD3 R2, R0, -0x40, RZ ;  /* 0xffffffc000022810 */ /* 0x000fe80007ffe0ff */
        /* <DEDUP_REMOVED lines=74> */
.L_x_367:
        /* <DEDUP_REMOVED lines=43> */
[----:B------:R3:W-:Y:S05]  /*6d50*/  LDSM.16.MT88.4 R32, [R0+0x5800] ;  /* 0x005800000020783b */ /* 0x0007ea0000004200 */
[C---:B-1----:R-:W-:Y:S06]  /*6d60*/  HMMA.16816.F32.BF16 R12, R28.reuse, R20, R12 ;  /* 0x000000141c0c723c */ /* 0x042fec000004180c */
[----:B------:R-:W-:Y:S01]  /*6d70*/  HMMA.16816.F32.BF16 R16, R28, R22, R16 ;  /* 0x000000161c10723c */ /* 0x000fe20000041810 */
[----:B------:R-:W1:Y:S04]  /*6d80*/  LDSM.16.MT88.4 R20, [R2+0x3000] ;  /* 0x003000000214783b */ /* 0x000e680000004200 */
[----:B------:R-:W1:Y:S01]  /*6d90*/  LDSM.16.M88.4 R28, [R117+0x2000] ;  /* 0x00200000751c783b */ /* 0x000e620000000200 */
[C---:B----4-:R-:W-:Y:S06]  /*6da0*/  HMMA.16816.F32.BF16 R4, R100.reuse, R104, R4 ;  /* 0x000000686404723c */ /* 0x050fec0000041804 */
[C---:B------:R-:W-:Y:S05]  /*6db0*/  HMMA.16816.F32.BF16 R8, R100.reuse, R106, R8 ;  /* 0x0000006a6408723c */ /* 0x040fea0000041808 */
[----:B---3--:R-:W-:Y:S01]  /*6dc0*/  IMAD.IADD R0, R168, 0x1, R169 ;  /* 0x00000001a8007824 */ /* 0x008fe200078e02a9 */
        /* <DEDUP_REMOVED lines=9> */
[C---:B------:R-:W-:Y:S05]  /*6e60*/  HMMA.16816.F32.BF16 R4, R28.reuse, R32, R4 ;  /* 0x000000201c04723c */ /* 0x040fea0000041804 */
        /* <DEDUP_REMOVED lines=11> */
[----:B------:R-:W-:Y:S03]  /*6f20*/  VIADD R2, R193, 0xffffffff ;  /* 0xffffffffc1027836 */ /* 0x000fe60000000000 */
        /* <DEDUP_REMOVED lines=32> */
[CC--:B--2---:R-:W-:Y:S02]  /*7130*/  LEA R10, P4, R224.reuse, R20.reuse, 0x2 ;  /* 0x00000014e00a7211 */ /* 0x0c4fe400078810ff */
        /* <DEDUP_REMOVED lines=69> */
[----:B------:R-:W2:Y:S01]  /*7590*/  LDL R119, [R1] ;  /* 0x0000000001777983 */ /* 0x000ea20000100800 */
[----:B------:R-:W-:Y:S01]  /*75a0*/  ULDC UR4, c[0x0][0x390] ;  /* 0x0000e40000047ab9 */ /* 0x000fe20000000800 */
[----:B------:R-:W-:Y:S01]  /*75b0*/  ISETP.NE.AND P0, PT, R246, -0x1, PT ;  /* 0xfffffffff600780c */ /* 0x000fe20003f05270 */
        /* <DEDUP_REMOVED lines=21> */
[----:B------:R-:W-:Y:S01]  /*7710*/  BAR.SYNC.DEFER_BLOCKING 0x0 ;  /* 0x0000000000007b1d */ /* 0x000fe20000010000 */
[----:B------:R-:W-:Y:S01]  /*7720*/  F2FP.BF16.F32.PACK_AB R16, R16, R70 ;  /* 0x000000461010723e */ /* 0x000fe200000010ff */
        /* <DEDUP_REMOVED lines=16> */
[----:B------:R-:W-:-:S02]  /*7830*/  F2FP.BF16.F32.PACK_AB R11, R11, R76 ;  /* 0x0000004c0b0b723e */ /* 0x000fc400000010ff */
[----:B------:R-:W-:Y:S02]  /*7840*/  F2FP.BF16.F32.PACK_AB R10, R10, R78 ;  /* 0x0000004e0a0a723e */ /* 0x000fe400000010ff */
[----:B------:R-:W-:Y:S02]  /*7850*/  F2FP.BF16.F32.PACK_AB R9, R9, R84 ;  /* 0x000000540909723e */ /* 0x000fe400000010ff */
[----:B------:R-:W-:Y:S01]  /*7860*/  F2FP.BF16.F32.PACK_AB R8, R8, R86 ;  /* 0x000000560808723e */ /* 0x000fe200000010ff */
[----:B------:R-:W-:Y:S01]  /*7870*/  STS [R247], R17 ;  /* 0x00000011f7007388 */ /* 0x000fe20000000800 */
[----:B------:R-:W-:Y:S02]  /*7880*/  F2FP.BF16.F32.PACK_AB R5, R5, R96 ;  /* 0x000000600505723e */ /* 0x000fe400000010ff */
[----:B------:R-:W-:Y:S01]  /*7890*/  F2FP.BF16.F32.PACK_AB R4, R4, R98 ;  /* 0x000000620404723e */ /* 0x000fe200000010ff */
[----:B------:R-:W-:Y:S01]  /*78a0*/  STS [R247+0x400], R16 ;  /* 0x00040010f7007388 */ /* 0x000fe20000000800 */
[----:B------:R-:W-:-:S02]  /*78b0*/  F2FP.BF16.F32.PACK_AB R7, R7, R88 ;  /* 0x000000580707723e */ /* 0x000fc400000010ff */
[----:B------:R-:W-:Y:S01]  /*78c0*/  F2FP.BF16.F32.PACK_AB R6, R6, R90 ;  /* 0x0000005a0606723e */ /* 0x000fe200000010ff */
[----:B------:R-:W-:Y:S01]  /*78d0*/  STS [R250], R13 ;  /* 0x0000000dfa007388 */ /* 0x000fe20000000800 */
[----:B------:R-:W-:Y:S02]  /*78e0*/  F2FP.BF16.F32.PACK_AB R2, R2, R92 ;  /* 0x0000005c0202723e */ /* 0x000fe400000010ff */
[----:B------:R-:W-:Y:S02]  /*78f0*/  F2FP.BF16.F32.PACK_AB R0, R0, R94 ;  /* 0x0000005e0000723e */ /* 0x000fe400000010ff */
[----:B------:R-:W-:Y:S02]  /*7900*/  F2FP.BF16.F32.PACK_AB R36, R37, R36 ;  /* 0x000000242524723e */ /* 0x000fe400000010ff */
[----:B------:R-:W-:Y:S02]  /*7910*/  F2FP.BF16.F32.PACK_AB R38, R39, R38 ;  /* 0x000000262726723e */ /* 0x000fe400000010ff */
[----:B------:R-:W-:-:S02]  /*7920*/  F2FP.BF16.F32.PACK_AB R48, R49, R48 ;  /* 0x000000303130723e */ /* 0x000fc400000010ff */
[----:B------:R-:W-:Y:S02]  /*7930*/  F2FP.BF16.F32.PACK_AB R50, R51, R50 ;  /* 0x000000323332723e */ /* 0x000fe400000010ff */
        /* <DEDUP_REMOVED lines=12> */
[----:B------:R-:W-:Y:S01]  /*7a00*/  SHF.L.U32 R20, R236, 0x7, RZ ;  /* 0x00000007ec147819 */ /* 0x000fe200000006ff */
[----:B--2---:R-:W-:Y:S04]  /*7a10*/  STS [R119], R12 ;  /* 0x0000000c77007388 */ /* 0x004fe80000000800 */
[----:B------:R-:W-:Y:S04]  /*7a20*/  STS [R247+0x2000], R15 ;  /* 0x0020000ff7007388 */ /* 0x000fe80000000800 */
[----:B------:R1:W-:Y:S04]  /*7a30*/  STS [R247+0x2400], R14 ;  /* 0x0024000ef7007388 */ /* 0x0003e80000000800 */
[----:B------:R2:W-:Y:S04]  /*7a40*/  STS [R250+0x2000], R11 ;  /* 0x0020000bfa007388 */ /* 0x0005e80000000800 */
[----:B------:R-:W-:Y:S04]  /*7a50*/  STS [R250+0x2400], R10 ;  /* 0x0024000afa007388 */ /* 0x000fe80000000800 */
[----:B------:R-:W-:Y:S04]  /*7a60*/  STS [R248], R9 ;  /* 0x00000009f8007388 */ /* 0x000fe80000000800 */
[----:B------:R-:W-:Y:S04]  /*7a70*/  STS [R248+0x400], R8 ;  /* 0x00040008f8007388 */ /* 0x000fe80000000800 */
[----:B------:R-:W-:Y:S04]  /*7a80*/  STS [R249], R5 ;  /* 0x00000005f9007388 */ /* 0x000fe80000000800 */
[----:B------:R3:W-:Y:S01]  /*7a90*/  STS [R249+0x400], R4 ;  /* 0x00040004f9007388 */ /* 0x0007e20000000800 */
[----:B-1----:R-:W1:Y:S03]  /*7aa0*/  @P0 LDC.64 R14, c[0x0][0x458] ;  /* 0x00011600ff0e0b82 */ /* 0x002e660000000a00 */
[----:B------:R-:W-:Y:S01]  /*7ab0*/  STS [R248+0x2000], R7 ;  /* 0x00200007f8007388 */ /* 0x000fe20000000800 */
[----:B--2---:R-:W-:-:S03]  /*7ac0*/  SHF.R.S32.HI R11, RZ, 0x1f, R252 ;  /* 0x0000001fff0b7819 */ /* 0x004fc600000114fc */
[----:B------:R2:W-:Y:S04]  /*7ad0*/  STS [R248+0x2400], R6 ;  /* 0x00240006f8007388 */ /* 0x0005e80000000800 */
[----:B------:R-:W-:Y:S04]  /*7ae0*/  STS [R249+0x2000], R2 ;  /* 0x00200002f9007388 */ /* 0x000fe80000000800 */
[----:B------:R4:W-:Y:S04]  /*7af0*/  STS [R249+0x2400], R0 ;  /* 0x00240000f9007388 */ /* 0x0009e80000000800 */
[----:B------:R1:W-:Y:S04]  /*7b00*/  STS [R247+0x4000], R36 ;  /* 0x00400024f7007388 */ /* 0x0003e80000000800 */
[----:B------:R1:W-:Y:S01]  /*7b10*/  STS [R247+0x4400], R38 ;  /* 0x00440026f7007388 */ /* 0x0003e20000000800 */
[----:B---3--:R-:W3:Y:S03]  /*7b20*/  @P0 LDC.64 R4, c[0x0][0x450] ;  /* 0x00011400ff040b82 */ /* 0x008ee60000000a00 */
[----:B------:R1:W-:Y:S04]  /*7b30*/  STS [R250+0x4000], R48 ;  /* 0x00400030fa007388 */ /* 0x0003e80000000800 */
[----:B------:R1:W-:Y:S01]  /*7b40*/  STS [R119+0x4000], R50 ;  /* 0x0040003277007388 */ /* 0x0003e20000000800 */
[----:B--2---:R-:W-:-:S03]  /*7b50*/  @P0 IADD3 R6, R233, R246, RZ ;  /* 0x000000f6e9060210 */ /* 0x004fc60007ffe0ff */
[----:B------:R2:W-:Y:S04]  /*7b60*/  STS [R247+0x6000], R40 ;  /* 0x00600028f7007388 */ /* 0x0005e80000000800 */
[----:B------:R2:W-:Y:S01]  /*7b70*/  STS [R247+0x6400], R42 ;  /* 0x0064002af7007388 */ /* 0x0005e20000000800 */
[----:B----4-:R-:W-:-:S03]  /*7b80*/  @P0 IADD3 R0, R233, R246, RZ ;  /* 0x000000f6e9000210 */ /* 0x010fc60007ffe0ff */
[----:B------:R2:W-:Y:S04]  /*7b90*/  STS [R250+0x6000], R44 ;  /* 0x0060002cfa007388 */ /* 0x0005e80000000800 */
[----:B------:R2:W-:Y:S01]  /*7ba0*/  STS [R250+0x6400], R46 ;  /* 0x0064002efa007388 */ /* 0x0005e20000000800 */
[C---:B---3--:R-:W-:Y:S02]  /*7bb0*/  @P0 IMAD R2, R0.reuse, R5, RZ ;  /* 0x0000000500020224 */ /* 0x048fe400078e02ff */
[----:B------:R-:W-:Y:S01]  /*7bc0*/  @P0 IMAD.WIDE.U32 R8, R0, R4, RZ ;  /* 0x0000000400080225 */ /* 0x000fe200078e00ff */
[----:B------:R2:W-:Y:S03]  /*7bd0*/  STS [R248+0x4000], R52 ;  /* 0x00400034f8007388 */ /* 0x0005e60000000800 */
[C---:B-1----:R-:W-:Y:S01]  /*7be0*/  @P0 IMAD R0, R6.reuse, R15, RZ ;  /* 0x0000000f06000224 */ /* 0x042fe200078e02ff */
[----:B------:R2:W-:Y:S01]  /*7bf0*/  STS [R248+0x4400], R54 ;  /* 0x00440036f8007388 */ /* 0x0005e20000000800 */
[----:B------:R-:W-:-:S03]  /*7c00*/  @P0 IMAD.WIDE.U32 R6, R6, R14, RZ ;  /* 0x0000000e06060225 */ /* 0x000fc600078e00ff */
[----:B------:R2:W-:Y:S01]  /*7c10*/  STS [R249+0x4000], R64 ;  /* 0x00400040f9007388 */ /* 0x0005e20000000800 */
[----:B------:R-:W-:Y:S01]  /*7c20*/  @P0 IMAD.IADD R10, R9, 0x1, R2 ;  /* 0x00000001090a0824 */ /* 0x000fe200078e0202 */
[----:B------:R-:W-:Y:S01]  /*7c30*/  @P0 MOV R2, R8 ;  /* 0x0000000800020202 */ /* 0x000fe20000000f00 */
[----:B------:R-:W-:Y:S01]  /*7c40*/  @P0 IMAD.IADD R28, R7, 0x1, R0 ;  /* 0x00000001071c0824 */ /* 0x000fe200078e0200 */
[----:B------:R2:W-:Y:S01]  /*7c50*/  STS [R249+0x4400], R66 ;  /* 0x00440042f9007388 */ /* 0x0005e20000000800 */
[----:B------:R-:W-:-:S03]  /*7c60*/  @P0 MOV R23, R6 ;  /* 0x0000000600170202 */ /* 0x000fc60000000f00 */
[----:B------:R2:W-:Y:S04]  /*7c70*/  STS [R248+0x6000], R56 ;  /* 0x00600038f8007388 */ /* 0x0005e80000000800 */
[----:B------:R2:W-:Y:S04]  /*7c80*/  STS [R248+0x6400], R58 ;  /* 0x0064003af8007388 */ /* 0x0005e80000000800 */
[----:B------:R2:W-:Y:S04]  /*7c90*/  STS [R249+0x6000], R60 ;  /* 0x0060003cf9007388 */ /* 0x0005e80000000800 */
[----:B------:R2:W-:Y:S01]  /*7ca0*/  STS [R249+0x6400], R62 ;  /* 0x0064003ef9007388 */ /* 0x0005e20000000800 */
[----:B------:R-:W-:Y:S05]  /*7cb0*/  @P0 BRA `(.L_x_369) ;  /* 0x0000000000300947 */ /* 0x000fea0003800000 */
[----:B------:R-:W1:Y:S01]  /*7cc0*/  LDC.64 R4, c[0x0][0x450] ;  /* 0x00011400ff047b82 */ /* 0x000e620000000a00 */
[----:B------:R-:W-:-:S07]  /*7cd0*/  SHF.R.S32.HI R0, RZ, 0x1f, R233 ;  /* 0x0000001fff007819 */ /* 0x000fce00000114e9 */
[----:B------:R-:W3:Y:S01]  /*7ce0*/  LDC.64 R8, c[0x0][0x438] ;  /* 0x00010e00ff087b82 */ /* 0x000ee20000000a00 */
[-C--:B-1----:R-:W-:Y:S02]  /*7cf0*/  IMAD R0, R0, R4.reuse, RZ ;  /* 0x0000000400007224 */ /* 0x082fe400078e02ff */
[----:B------:R-:W-:-:S04]  /*7d00*/  IMAD.WIDE.U32 R6, R233, R4, RZ ;  /* 0x00000004e9067225 */ /* 0x000fc800078e00ff */
[----:B------:R-:W-:Y:S02]  /*7d10*/  IMAD R0, R233, R5, R0 ;  /* 0x00000005e9007224 */ /* 0x000fe400078e0200 */
[----:B---3--:R-:W-:-:S03]  /*7d20*/  IMAD R2, R11, R8, RZ ;  /* 0x000000080b027224 */ /* 0x008fc600078e02ff */
[----:B------:R-:W-:Y:S01]  /*7d30*/  IADD3 R7, R7, R0, RZ ;  /* 0x0000000007077210 */ /* 0x000fe20007ffe0ff */
[C---:B------:R-:W-:Y:S02]  /*7d40*/  IMAD R9, R252.reuse, R9, R2 ;  /* 0x00000009fc097224 */ /* 0x040fe400078e0202 */
[----:B------:R-:W-:-:S05]  /*7d50*/  IMAD.WIDE.U32 R6, R252, R8, R6 ;  /* 0x00000008fc067225 */ /* 0x000fca00078e0006 */
[----:B------:R-:W-:Y:S02]  /*7d60*/  IADD3 R10, R7, R9, RZ ;  /* 0x00000009070a7210 */ /* 0x000fe40007ffe0ff */
[----:B------:R-:W-:Y:S02]  /*7d70*/  MOV R2, R6 ;  /* 0x0000000600027202 */ /* 0x000fe40000000f00 */
.L_x_369:
        /* <DEDUP_REMOVED lines=13> */
.L_x_370:
[----:B------:R-:W-:Y:S01]  /*7e50*/  BAR.SYNC.DEFER_BLOCKING 0x0 ;  /* 0x0000000000007b1d */ /* 0x000fe20000010000 */
[--C-:B------:R-:W-:Y:S01]  /*7e60*/  SHF.R.S32.HI R9, RZ, 0x1f, R212.reuse ;  /* 0x0000001fff097819 */ /* 0x100fe200000114d4 */
[----:B------:R-:W-:Y:S01]  /*7e70*/  IMAD.MOV.U32 R8, RZ, RZ, R212 ;  /* 0x000000ffff087224 */ /* 0x000fe200078e00d4 */
[----:B------:R-:W-:Y:S02]  /*7e80*/  SHF.R.S32.HI R21, RZ, 0x1f, R20 ;  /* 0x0000001fff157819 */ /* 0x000fe40000011414 */
        /* <DEDUP_REMOVED lines=10> */
[----:B------:R-:W-:Y:S01]  /*7f30*/  ULDC.64 UR4, c[0x0][0x468] ;  /* 0x00011a0000047ab9 */ /* 0x000fe20000000a00 */
[----:B------:R-:W-:-:S03]  /*7f40*/  SHF.R.S32.HI R29, RZ, 0x1f, R221 ;  /* 0x0000001fff1d7819 */ /* 0x000fc600000114dd */
[----:B------:R-:W-:Y:S01]  /*7f50*/  IADD3.X R7, R10, R7, R0, P0, !PT ;  /* 0x000000070a077210 */ /* 0x000fe200007fe400 */
[----:B------:R-:W-:Y:S02]  /*7f60*/  IMAD R0, R236, -0x80, R192 ;  /* 0xffffff80ec007824 */ /* 0x000fe400078e02c0 */
[----:B------:R-:W-:Y:S01]  /*7f70*/  VIADD R10, R221, 0x60 ;  /* 0x00000060dd0a7836 */ /* 0x000fe20000000000 */
[----:B------:R1:W3:Y:S02]  /*7f80*/  LDS.128 R24, [R118+0x7000] ;  /* 0x0070000076187984 */ /* 0x0002e40000000c00 */
[-C--:B------:R-:W-:Y:S01]  /*7f90*/  ISETP.GE.OR P3, PT, R2, R0.reuse, P4 ;  /* 0x000000000200720c */ /* 0x080fe20002766670 */
[----:B------:R-:W-:Y:S01]  /*7fa0*/  IMAD R2, R22, UR4, RZ ;  /* 0x0000000416027c24 */ /* 0x000fe2000f8e02ff */
[-C--:B------:R-:W-:Y:S01]  /*7fb0*/  ISETP.GE.OR P2, PT, R11, R0.reuse, P4 ;  /* 0x000000000b00720c */ /* 0x080fe20002746670 */
[----:B------:R1:W4:Y:S01]  /*7fc0*/  LDS.128 R32, [R118+0xb000] ;  /* 0x00b0000076207984 */ /* 0x0003220000000c00 */
[-C--:B------:R-:W-:Y:S01]  /*7fd0*/  ISETP.GE.OR P1, PT, R10, R0.reuse, P4 ;  /* 0x000000000a00720c */ /* 0x080fe20002726670 */
[C---:B------:R-:W-:Y:S01]  /*7fe0*/  IMAD.WIDE.U32 R6, R234.reuse, UR4, R6 ;  /* 0x00000004ea067c25 */ /* 0x040fe2000f8e0006 */
[----:B------:R-:W-:Y:S01]  /*7ff0*/  ISETP.GE.OR P4, PT, R221, R0, P4 ;  /* 0x00000000dd00720c */ /* 0x000fe20002786670 */
[----:B------:R1:W1:Y:S02]  /*8000*/  LDS.128 R36, [R118+0xc000] ;  /* 0x00c0000076247984 */ /* 0x0002640000000c00 */
[----:B------:R-:W-:-:S02]  /*8010*/  IMAD R0, R234, UR5, R2 ;  /* 0x00000005ea007c24 */ /* 0x000fc4000f8e0202 */
[----:B--2---:R2:W1:Y:S03]  /*8020*/  LDS.128 R40, [R118+0xd000] ;  /* 0x00d0000076287984 */ /* 0x0044660000000c00 */
[----:B------:R-:W-:-:S05]  /*8030*/  IADD3 R0, R0, R7, RZ ;  /* 0x0000000700007210 */ /* 0x000fca0007ffe0ff */
[----:B------:R-:W-:Y:S05]  /*8040*/  @P4 BRA `(.L_x_372) ;  /* 0x00000000002c4947 */ /* 0x000fea0003800000 */
[----:B------:R-:W2:Y:S01]  /*8050*/  LDS.128 R16, [R118+0x6000] ;  /* 0x0060000076107984 */ /* 0x000ea20000000c00 */
        /* <DEDUP_REMOVED lines=10> */
.L_x_372:
[----:B------:R-:W-:Y:S05]  /*8100*/  BSYNC B0 ;  /* 0x0000000000007941 */ /* 0x000fea0003800000 */
.L_x_371:
        /* <DEDUP_REMOVED lines=13> */
[----:B---3--:R2:W-:Y:S02]  /*81e0*/  STG.E.128 desc[UR12][R12.64], R24 ;  /* 0x000000180c007986 */ /* 0x0085e4000c101d0c */
.L_x_374:
[----:B------:R-:W-:Y:S05]  /*81f0*/  BSYNC B0 ;  /* 0x0000000000007941 */ /* 0x000fea0003800000 */
.L_x_373:
[----:B--2---:R2:W1:Y:S01]  /*8200*/  LDS.128 R16, [R118+0x8000] ;  /* 0x0080000076107984 */ /* 0x0044620000000c00 */
[----:B------:R-:W-:Y:S04]  /*8210*/  BSSY B0, `(.L_x_375) ;  /* 0x000000e000007945 */ /* 0x000fe80003800000 */
[----:B------:R-:W-:Y:S05]  /*8220*/  @P2 BRA `(.L_x_376) ;  /* 0x0000000000302947 */ /* 0x000fea0003800000 */
[----:B------:R-:W-:Y:S01]  /*8230*/  IADD3 R2, P0, R221, 0x40, RZ ;  /* 0x00000040dd027810 */ /* 0x000fe20007f1e0ff */
[----:B------:R-:W-:Y:S01]  /*8240*/  ULDC.64 UR4, c[0x0][0x3f0] ;  /* 0x0000fc0000047ab9 */ /* 0x000fe20000000a00 */
[----:B------:R-:W-:-:S03]  /*8250*/  MOV R11, R0 ;  /* 0x00000000000b7202 */ /* 0x000fc60000000f00 */
        /* <DEDUP_REMOVED lines=8> */
[----:B-1----:R1:W-:Y:S02]  /*82e0*/  STG.E.128 desc[UR12][R12.64], R16 ;  /* 0x000000100c007986 */ /* 0x0023e4000c101d0c */
.L_x_376:
[----:B------:R-:W-:Y:S05]  /*82f0*/  BSYNC B0 ;  /* 0x0000000000007941 */ /* 0x000fea0003800000 */
.L_x_375:
        /* <DEDUP_REMOVED lines=14> */
.L_x_378:
[----:B------:R-:W-:Y:S05]  /*83e0*/  BSYNC B0 ;  /* 0x0000000000007941 */ /* 0x000fea0003800000 */
.L_x_377:
[----:B-12---:R-:W1:Y:S01]  /*83f0*/  LDS.128 R116, [R118+0xa000] ;  /* 0x00a0000076747984 */ /* 0x006e620000000c00 */
        /* <DEDUP_REMOVED lines=22> */
.L_x_380:
[----:B------:R-:W-:Y:S05]  /*8560*/  BSYNC B0 ;  /* 0x0000000000007941 */ /* 0x000fea0003800000 */
.L_x_379:
        /* <DEDUP_REMOVED lines=13> */
[----:B----4-:R2:W-:Y:S02]  /*8640*/  STG.E.128 desc[UR12][R8.64], R32 ;  /* 0x0000002008007986 */ /* 0x0105e4000c101d0c */
.L_x_382:
[----:B------:R-:W-:Y:S05]  /*8650*/  BSYNC B0 ;  /* 0x0000000000007941 */ /* 0x000fea0003800000 */
.L_x_381:
        /* <DEDUP_REMOVED lines=13> */
[----:B------:R2:W-:Y:S02]  /*8730*/  STG.E.128 desc[UR12][R8.64], R36 ;  /* 0x0000002408007986 */ /* 0x0005e4000c101d0c */
.L_x_384:
[----:B------:R-:W-:Y:S05]  /*8740*/  BSYNC B0 ;  /* 0x0000000000007941 */ /* 0x000fea0003800000 */
.L_x_383:
        /* <DEDUP_REMOVED lines=13> */
.L_x_339:
[----:B------:R-:W-:Y:S05]  /*8820*/  BSYNC B1 ;  /* 0x0000000000017941 */ /* 0x000fea0003800000 */
.L_x_317:
[----:B------:R-:W3:Y:S02]  /*8830*/  LDC R0, c[0x0][0xc] ;  /* 0x00000300ff007b82 */ /* 0x000ee40000000800 */
[----:B---3--:R-:W-:-:S04]  /*8840*/  IADD3 R236, R0, R236, RZ ;  /* 0x000000ec00ec7210 */ /* 0x008fc80007ffe0ff */
[----:B------:R-:W-:-:S13]  /*8850*/  ISETP.GE.AND P0, PT, R236, UR11, PT ;  /* 0x0000000bec007c0c */ /* 0x000fda000bf06270 */
[----:B------:R-:W-:Y:S05]  /*8860*/  @P0 BRA `(.L_x_385) ;  /* 0x0000000000040947 */ /* 0x000fea0003800000 */
[----:B------:R-:W-:Y:S05]  /*8870*/  BRA `(.L_x_386) ;  /* 0xffffff8000407947 */ /* 0x000fea000383ffff */
.L_x_385:
[----:B------:R-:W-:Y:S05]  /*8880*/  EXIT ;  /* 0x000000000000794d */ /* 0x000fea0003800000 */
.L_x_387:
        /* <DEDUP_REMOVED lines=15> */
.L_x_2461:


//--------------------- .text._ZN5flash44flash_bwd_dq_dk_dv_loop_seqk_parallel_kernelI23Flash_bwd_kernel_traitsILi64ELi128ELi128ELi8ELi4ELi4ELi4ELb0ELb0EN7cutlass10bfloat16_tE19Flash_kernel_traitsILi64ELi128ELi128ELi8ES3_EELb0ELb0ELb0ELb0ELb0ELb1ELb0EEEvNS_16Flash_bwd_paramsE --------------------------
	.section	.text._ZN5flash44flash_bwd_dq_dk_dv_loop_seqk_parallel_kernelI23Flash_bwd_kernel_traitsILi64ELi128ELi128ELi8ELi4ELi4ELi4ELb0ELb0EN7cutlass10bfloat16_tE19Flash_kernel_traitsILi64ELi128ELi128ELi8ES3_EELb0ELb0ELb0ELb0ELb0ELb1ELb0EEEvNS_16Flash_bwd_paramsE,"ax",@progbits
	.align	128
        .global         _ZN5flash44flash_bwd_dq_dk_dv_loop_seqk_parallel_kernelI23Flash_bwd_kernel_traitsILi64ELi128ELi128ELi8ELi4ELi4ELi4ELb0ELb0EN7cutlass10bfloat16_tE19Flash_kernel_traitsILi64ELi128ELi128ELi8ES3_EELb0ELb0ELb0ELb0ELb0ELb1ELb0EEEvNS_16Flash_bwd_paramsE
        .type           _ZN5flash44flash_bwd_dq_dk_dv_loop_seqk_parallel_kernelI23Flash_bwd_kernel_traitsILi64ELi128ELi128ELi8ELi4ELi4ELi4ELb0ELb0EN7cutlass10bfloat16_tE19Flash_kernel_traitsILi64ELi128ELi128ELi8ES3_EELb0ELb0ELb0ELb0ELb0ELb1ELb0EEEvNS_16Flash_bwd_paramsE,@function
        .size           _ZN5flash44flash_bwd_dq_dk_dv_loop_seqk_parallel_kernelI23Flash_bwd_kernel_traitsILi64ELi128ELi128ELi8ELi4ELi4ELi4ELb0ELb0EN7cutlass10bfloat16_tE19Flash_kernel_traitsILi64ELi128ELi128ELi8ES3_EELb0ELb0ELb0ELb0ELb0ELb1ELb0EEEvNS_16Flash_bwd_paramsE,(.L_x_2462 - _ZN5flash44flash_bwd_dq_dk_dv_loop_seqk_parallel_kernelI23Flash_bwd_kernel_traitsILi64ELi128ELi128ELi8ELi4ELi4ELi4ELb0ELb0EN7cutlass10bfloat16_tE19Flash_kernel_traitsILi64ELi128ELi128ELi8ES3_EELb0ELb0ELb0ELb0ELb0ELb1ELb0EEEvNS_16Flash_bwd_paramsE)
        .other          _ZN5flash44flash_bwd_dq_dk_dv_loop_seqk_parallel_kernelI23Flash_bwd_kernel_traitsILi64ELi128ELi128ELi8ELi4ELi4ELi4ELb0ELb0EN7cutlass10bfloat16_tE19Flash_kernel_traitsILi64ELi128ELi128ELi8ES3_EELb0ELb0ELb0ELb0ELb0ELb1ELb0EEEvNS_16Flash_bwd_paramsE,@"STO_CUDA_ENTRY STV_DEFAULT"
_ZN5flash44flash_bwd_dq_dk_dv_loop_seqk_parallel_kernelI23Flash_bwd_kernel_traitsILi64ELi128ELi128ELi8ELi4ELi4ELi4ELb0ELb0EN7cutlass10bfloat16_tE19Flash_kernel_traitsILi64ELi128ELi128ELi8ES3_EELb0ELb0ELb0ELb0ELb0ELb1ELb0EEEvNS_16Flash_bwd_paramsE:
.text._ZN5flash44flash_bwd_dq_dk_dv_loop_seqk_parallel_kernelI23Flash_bwd_kernel_traitsILi64ELi128ELi128ELi8ELi4ELi4ELi4ELb0ELb0EN7cutlass10bfloat16_tE19Flash_kernel_traitsILi64ELi128ELi128ELi8ES3_EELb0ELb0ELb0ELb0ELb0ELb1ELb0EEEvNS_16Flash_bwd_paramsE:
[----:B------:R-:W1:Y:S08]  /*0000*/  LDC R1, c[0x0][0x28] ;  /* 0x00000a00ff017b82 */ /* 0x000e700000000800 */
[----:B------:R-:W2:Y:S01]  /*0010*/  S2UR UR23, SR_CTAID.X ;  /* 0x00000000001779c3 */ /* 0x000ea20000002500 */
[----:B------:R-:W-:Y:S01]  /*0020*/  ULDC UR4, c[0x0][0x2c8] ;  /* 0x0000b20000047ab9 */ /* 0x000fe20000000800 */
[----:B-1----:R-:W-:Y:S01]  /*0030*/  IADD3 R1, R1, -0x38, RZ ;  /* 0xffffffc801017810 */ /* 0x002fe20007ffe0ff */
[----:B------:R-:W-:-:S04]  /*0040*/  UIADD3 UR5, UR4, 0x7f, URZ ;  /* 0x0000007f04057890 */ /* 0x000fc8000fffe03f */
[----:B------:R-:W-:-:S04]  /*0050*/  USHF.R.S32.HI UR4, URZ, 0x1f, UR5 ;  /* 0x0000001f3f047899 */ /* 0x000fc80008011405 */
[----:B------:R-:W-:-:S04]  /*0060*/  ULEA.HI UR4, UR4, UR5, URZ, 0x7 ;  /* 0x0000000504047291 */ /* 0x000fc8000f8f383f */
[----:B------:R-:W-:-:S04]  /*0070*/  USHF.R.S32.HI UR4, URZ, 0x7, UR4 ;  /* 0x000000073f047899 */ /* 0x000fc80008011404 */
[----:B--2---:R-:W-:-:S06]  /*0080*/  UISETP.GE.AND UP0, UPT, UR23, UR4, UPT ;  /* 0x000000041700728c */ /* 0x004fcc000bf06270 */
[----:B------:R-:W-:-:S13]  /*0090*/  PLOP3.LUT P0, PT, PT, PT, UP0, 0x80, 0x0 ;  /* 0x000000000000781c */ /* 0x000fda0003f0f008 */
[----:B------:R-:W-:Y:S05]  /*00a0*/  @P0 EXIT ;  /* 0x000000000000094d */ /* 0x000fea0003800000 */
[----:B------:R-:W1:Y:S01]  /*00b0*/  S2R R14, SR_TID.X ;  /* 0x00000000000e7919 */ /* 0x000e620000002100 */
[----:B------:R-:W2:Y:S01]  /*00c0*/  S2UR UR4, SR_CgaCtaId ;  /* 0x00000000000479c3 */ /* 0x000ea20000008800 */
[----:B------:R-:W-:Y:S01]  /*00d0*/  UMOV UR5, 0x400 ;  /* 0x0000040000057882 */ /* 0x000fe20000000000 */
[----:B------:R-:W-:Y:S01]  /*00e0*/  IMAD.MOV.U32 R218, RZ, RZ, 0x20 ;  /* 0x00000020ffda7424 */ /* 0x000fe200078e00ff */
[----:B------:R-:W-:Y:S01]  /*00f0*/  ULDC.64 UR8, c[0x0][0x208] ;  /* 0x0000820000087ab9 */ /* 0x000fe20000000a00 */
[----:B------:R-:W-:Y:S01]  /*0100*/  IMAD.MOV.U32 R216, RZ, RZ, -0x10 ;  /* 0xfffffff0ffd87424 */ /* 0x000fe200078e00ff */
[----:B------:R-:W-:-:S03]  /*0110*/  UMOV UR60, 0xffffc000 ;  /* 0xffffc000003c7882 */ /* 0x000fc60000000000 */
[----:B------:R-:W3:Y:S08]  /*0120*/  S2UR UR43, SR_CTAID.Y ;  /* 0x00000000002b79c3 */ /* 0x000ef00000002600 */
[----:B------:R-:W4:Y:S01]  /*0130*/  S2UR UR56, SR_CTAID.Z ;  /* 0x00000000003879c3 */ /* 0x000f220000002700 */
[----:B--2---:R-:W-:Y:S01]  /*0140*/  ULEA UR4, UR4, UR5, 0x18 ;  /* 0x0000000504047291 */ /* 0x004fe2000f8ec03f */
[----:B-1----:R-:W-:Y:S01]  /*0150*/  SHF.R.S32.HI R13, RZ, 0x1f, R14 ;  /* 0x0000001fff0d7819 */ /* 0x002fe2000001140e */
[----:B------:R-:W-:Y:S01]  /*0160*/  IMAD.SHL.U32 R251, R14, 0x2, RZ ;  /* 0x000000020efb7824 */ /* 0x000fe200078e00ff */
[----:B---3--:R-:W-:-:S02]  /*0170*/  USHF.L.U32 UR5, UR43, 0x7, URZ ;  /* 0x000000072b057899 */ /* 0x008fc4000800063f */
[CC--:B------:R-:W-:Y:S02]  /*0180*/  LEA.HI R3, R13.reuse, R14.reuse, RZ, 0x5 ;  /* 0x0000000e0d037211 */ /* 0x0c0fe400078f28ff */
[----:B------:R-:W-:Y:S02]  /*0190*/  LEA.HI R7, R13, R14, RZ, 0x4 ;  /* 0x0000000e0d077211 */ /* 0x000fe400078f20ff */
[--C-:B------:R-:W-:Y:S01]  /*01a0*/  SHF.R.S32.HI R4, RZ, 0x5, R3.reuse ;  /* 0x00000005ff047819 */ /* 0x100fe20000011403 */
[----:B----4-:R-:W-:Y:S01]  /*01b0*/  USHF.R.S32.HI UR6, URZ, 0x1f, UR56 ;  /* 0x0000001f3f067899 */ /* 0x010fe20008011438 */
[----:B------:R-:W-:Y:S02]  /*01c0*/  SHF.R.S32.HI R0, RZ, 0x1f, R3 ;  /* 0x0000001fff007819 */ /* 0x000fe40000011403 */
[----:B------:R-:W-:Y:S02]  /*01d0*/  SHF.R.S32.HI R8, RZ, 0x4, R7 ;  /* 0x00000004ff087819 */ /* 0x000fe40000011407 */
[----:B------:R-:W-:-:S02]  /*01e0*/  LOP3.LUT R3, R3, 0xffffffe0, RZ, 0xc0, !PT ;  /* 0xffffffe003037812 */ /* 0x000fc400078ec0ff */
[----:B------:R-:W-:Y:S02]  /*01f0*/  LEA.HI R2, R0, R4, RZ, 0x2 ;  /* 0x0000000400027211 */ /* 0x000fe400078f10ff */
[----:B------:R-:W-:Y:S01]  /*0200*/  LEA.HI R6, R7, R8, RZ, 0x1 ;  /* 0x0000000807067211 */ /* 0x000fe200078f08ff */
[----:B------:R-:W-:Y:S01]  /*0210*/  IMAD.IADD R0, R14, 0x1, -R3 ;  /* 0x000000010e007824 */ /* 0x000fe200078e0a03 */
[----:B------:R-:W-:Y:S02]  /*0220*/  LOP3.LUT R3, R2, 0xfffffffc, RZ, 0xc0, !PT ;  /* 0xfffffffc02037812 */ /* 0x000fe400078ec0ff */
[----:B------:R-:W-:Y:S02]  /*0230*/  LOP3.LUT R2, R6, 0xfffffffe, RZ, 0xc0, !PT ;  /* 0xfffffffe06027812 */ /* 0x000fe400078ec0ff */
[----:B------:R-:W-:Y:S01]  /*0240*/  SHF.R.S32.HI R5, RZ, 0x1f, R0 ;  /* 0x0000001fff057819 */ /* 0x000fe20000011400 */
[----:B------:R-:W-:Y:S01]  /*0250*/  IMAD.IADD R10, R4, 0x1, -R3 ;  /* 0x00000001040a7824 */ /* 0x000fe200078e0a03 */
[CC--:B------:R-:W-:Y:S01]  /*0260*/  LEA.HI R16, R13.reuse, R14.reuse, RZ, 0x2 ;  /* 0x0000000e0d107211 */ /* 0x0c0fe200078f10ff */
[----:B------:R-:W-:Y:S01]  /*0270*/  IMAD.IADD R11, R8, 0x1, -R2 ;  /* 0x00000001080b7824 */ /* 0x000fe200078e0a02 */
[----:B------:R-:W-:-:S02]  /*0280*/  LEA.HI R15, R13, R14, RZ, 0x3 ;  /* 0x0000000e0d0f7211 */ /* 0x000fc400078f18ff */
[----:B------:R-:W-:Y:S01]  /*0290*/  LOP3.LUT R2, R7, 0xfffffff0, RZ, 0xc0, !PT ;  /* 0xfffffff007027812 */ /* 0x000fe200078ec0ff */
[----:B------:R-:W-:Y:S01]  /*02a0*/  IMAD.SHL.U32 R180, R11, 0x200, RZ ;  /* 0x000002000bb47824 */ /* 0x000fe200078e00ff */
[----:B------:R-:W-:Y:S02]  /*02b0*/  LEA.HI R9, R5, R0, RZ, 0x2 ;  /* 0x0000000005097211 */ /* 0x000fe400078f10ff */
[----:B------:R-:W-:Y:S01]  /*02c0*/  SHF.R.S32.HI R8, RZ, 0x2, R16 ;  /* 0x00000002ff087819 */ /* 0x000fe20000011410 */
[----:B------:R-:W-:Y:S01]  /*02d0*/  IMAD.IADD R2, R14, 0x1, -R2 ;  /* 0x000000010e027824 */ /* 0x000fe200078e0a02 */
[----:B------:R-:W-:Y:S02]  /*02e0*/  SHF.R.S32.HI R0, RZ, 0x1f, R16 ;  /* 0x0000001fff007819 */ /* 0x000fe40000011410 */
[----:B------:R-:W-:Y:S02]  /*02f0*/  SHF.R.S32.HI R3, RZ, 0x3, R15 ;  /* 0x00000003ff037819 */ /* 0x000fe4000001140f */
[----:B------:R-:W-:-:S02]  /*0300*/  LOP3.LUT R5, R15, 0xfffffff8, RZ, 0xc0, !PT ;  /* 0xfffffff80f057812 */ /* 0x000fc400078ec0ff */
[----:B------:R-:W-:Y:S01]  /*0310*/  LEA.HI R4, R0, R8, RZ, 0x3 ;  /* 0x0000000800047211 */ /* 0x000fe200078f18ff */
[----:B------:R-:W-:Y:S01]  /*0320*/  IMAD.SHL.U32 R3, R3, 0x40, RZ ;  /* 0x0000004003037824 */ /* 0x000fe200078e00ff */
[----:B------:R-:W-:Y:S01]  /*0330*/  SHF.R.S32.HI R6, RZ, 0x1f, R2 ;  /* 0x0000001fff067819 */ /* 0x000fe20000011402 */
[----:B------:R-:W-:Y:S01]  /*0340*/  IMAD.IADD R0, R14, 0x1, -R5 ;  /* 0x000000010e007824 */ /* 0x000fe200078e0a05 */
[----:B------:R-:W-:Y:S02]  /*0350*/  LOP3.LUT R4, R4, 0xfffffff8, RZ, 0xc0, !PT ;  /* 0xfffffff804047812 */ /* 0x000fe400078ec0ff */
[----:B------:R-:W-:Y:S01]  /*0360*/  LOP3.LUT R3, R3, 0x1c0, RZ, 0xc0, !PT ;  /* 0x000001c003037812 */ /* 0x000fe200078ec0ff */
[----:B------:R-:W-:Y:S01]  /*0370*/  IMAD.SHL.U32 R5, R0, 0x8, RZ ;  /* 0x0000000800057824 */ /* 0x000fe200078e00ff */
[----:B------:R-:W-:Y:S01]  /*0380*/  LEA.HI R12, R6, R2, RZ, 0x3 ;  /* 0x00000002060c7211 */ /* 0x000fe200078f18ff */
[----:B------:R-:W-:Y:S01]  /*0390*/  IMAD.IADD R7, R8, 0x1, -R4 ;  /* 0x0000000108077824 */ /* 0x000fe200078e0a04 */
[----:B------:R-:W-:-:S02]  /*03a0*/  SHF.R.U32.HI R4, RZ, 0x3, R3 ;  /* 0x00000003ff047819 */ /* 0x000fc40000011603 */
[----:B------:R-:W-:Y:S02]  /*03b0*/  LOP3.LUT R5, R3, 0x38, R5, 0xf8, !PT ;  /* 0x0000003803057812 */ /* 0x000fe400078ef805 */
[----:B------:R-:W-:Y:S02]  /*03c0*/  LOP3.LUT R3, R12, 0xfffffff8, RZ, 0xc0, !PT ;  /* 0xfffffff80c037812 */ /* 0x000fe400078ec0ff */
[C---:B------:R-:W-:Y:S02]  /*03d0*/  LOP3.LUT P4, RZ, R0.reuse, 0x2, RZ, 0xc0, !PT ;  /* 0x0000000200ff7812 */ /* 0x040fe4000788c0ff */
[C---:B------:R-:W-:Y:S01]  /*03e0*/  LOP3.LUT P3, RZ, R0.reuse, 0x4, RZ, 0xc0, !PT ;  /* 0x0000000400ff7812 */ /* 0x040fe2000786c0ff */
[----:B------:R-:W-:Y:S01]  /*03f0*/  IMAD.SHL.U32 R0, R0, 0x40, RZ ;  /* 0x0000004000007824 */ /* 0x000fe200078e00ff */
[----:B------:R-:W-:Y:S01]  /*0400*/  LOP3.LUT R8, R5, R4, RZ, 0x3c, !PT ;  /* 0x0000000405087212 */ /* 0x000fe200078e3cff */
[----:B------:R-:W-:Y:S01]  /*0410*/  IMAD.IADD R17, R2, 0x1, -R3 ;  /* 0x0000000102117824 */ /* 0x000fe200078e0a03 */
[----:B------:R-:W-:Y:S01]  /*0420*/  LEA.HI R5, R13, R14, RZ, 0x7 ;  /* 0x0000000e0d057211 */ /* 0x000fe200078f38ff */
[----:B------:R-:W-:Y:S01]  /*0430*/  IMAD.SHL.U32 R2, R10, 0x10, RZ ;  /* 0x000000100a027824 */ /* 0x000fe200078e00ff */
[----:B------:R-:W-:-:S02]  /*0440*/  LOP3.LUT R0, R0, 0x1c0, RZ, 0xc0, !PT ;  /* 0x000001c000007812 */ /* 0x000fc400078ec0ff */
[----:B------:R-:W-:Y:S01]  /*0450*/  LEA.HI R3, R13, R14, RZ, 0x6 ;  /* 0x0000000e0d037211 */ /* 0x000fe200078f30ff */
[----:B------:R-:W-:Y:S01]  /*0460*/  STL [R1+0x4], R17 ;  /* 0x0000041101007387 */ /* 0x000fe20000100800 */
[C---:B------:R-:W-:Y:S02]  /*0470*/  LOP3.LUT R184, R0.reuse, 0x8, R15, 0xf8, !PT ;  /* 0x0000000800b87812 */ /* 0x040fe400078ef80f */
[----:B------:R-:W-:Y:S01]  /*0480*/  LOP3.LUT R4, R0, 0x30, R2, 0xf8, !PT ;  /* 0x0000003000047812 */ /* 0x000fe200078ef802 */
[----:B------:R-:W-:Y:S01]  /*0490*/  IMAD.SHL.U32 R3, R3, 0x8, RZ ;  /* 0x0000000803037824 */ /* 0x000fe200078e00ff */
[----:B------:R-:W-:Y:S02]  /*04a0*/  SHF.R.S32.HI R5, RZ, 0x7, R5 ;  /* 0x00000007ff057819 */ /* 0x000fe40000011405 */
[----:B------:R-:W-:Y:S02]  /*04b0*/  SHF.R.U32.HI R0, RZ, 0x3, R0 ;  /* 0x00000003ff007819 */ /* 0x000fe40000011600 */
[----:B------:R-:W-:Y:S01]  /*04c0*/  LEA.HI.SX32 R252, R9, R2, 0x1e ;  /* 0x0000000209fc7211 */ /* 0x000fe200078ff2ff */
[----:B------:R-:W-:Y:S01]  /*04d0*/  IMAD R2, R5, 0x1000, R180 ;  /* 0x0000100005027824 */ /* 0x000fe200078e02b4 */
[----:B------:R-:W-:-:S02]  /*04e0*/  LOP3.LUT R184, R184, R0, RZ, 0x3c, !PT ;  /* 0x00000000b8b87212 */ /* 0x000fc400078e3cff */
[----:B------:R-:W-:Y:S02]  /*04f0*/  LOP3.LUT R250, R8, 0xfffffe00, R3, 0xf8, !PT ;  /* 0xfffffe0008fa7812 */ /* 0x000fe400078ef803 */
[----:B------:R-:W-:Y:S01]  /*0500*/  LOP3.LUT R3, R4, 0x8, R15, 0xf8, !PT ;  /* 0x0000000804037812 */ /* 0x000fe200078ef80f */
[----:B------:R-:W-:Y:S01]  /*0510*/  IMAD.IADD R184, R2, 0x1, R184 ;  /* 0x0000000102b87824 */ /* 0x000fe200078e02b8 */
[----:B------:R-:W-:Y:S02]  /*0520*/  LOP3.LUT R2, R16, 0x7ffffffc, RZ, 0xc0, !PT ;  /* 0x7ffffffc10027812 */ /* 0x000fe400078ec0ff */
[----:B------:R-:W-:Y:S01]  /*0530*/  LOP3.LUT R180, R180, R3, R0, 0xf6, !PT ;  /* 0x00000003b4b47212 */ /* 0x000fe200078ef600 */
[C---:B------:R-:W-:Y:S01]  /*0540*/  IMAD.SHL.U32 R0, R7.reuse, 0x40, RZ ;  /* 0x0000004007007824 */ /* 0x040fe200078e00ff */
[----:B------:R-:W-:Y:S01]  /*0550*/  LOP3.LUT R6, R7, 0x1, RZ, 0xc0, !PT ;  /* 0x0000000107067812 */ /* 0x000fe200078ec0ff */
[----:B------:R-:W-:Y:S01]  /*0560*/  IMAD.IADD R4, R14, 0x1, -R2 ;  /* 0x000000010e047824 */ /* 0x000fe200078e0a02 */
[----:B------:R-:W-:Y:S01]  /*0570*/  LOP3.LUT R251, R251, 0x6, RZ, 0xc0, !PT ;  /* 0x00000006fbfb7812 */ /* 0x000fe200078ec0ff */
[----:B------:R-:W-:Y:S01]  /*0580*/  IMAD.SHL.U32 R2, R5, 0x8, RZ ;  /* 0x0000000805027824 */ /* 0x000fe200078e00ff */
[----:B------:R-:W-:Y:S01]  /*0590*/  LOP3.LUT R0, R0, 0x1c0, RZ, 0xc0, !PT ;  /* 0x000001c000007812 */ /* 0x000fe200078ec0ff */
[----:B------:R-:W-:Y:S01]  /*05a0*/  IMAD.SHL.U32 R4, R4, 0x2, RZ ;  /* 0x0000000204047824 */ /* 0x000fe200078e00ff */
[----:B------:R-:W-:Y:S01]  /*05b0*/  ISETP.NE.U32.AND P0, PT, R6, 0x1, PT ;  /* 0x000000010600780c */ /* 0x000fe20003f05070 */
[----:B------:R-:W-:Y:S01]  /*05c0*/  IMAD.SHL.U32 R6, R11, 0x10, RZ ;  /* 0x000000100b067824 */ /* 0x000fe200078e00ff */
[----:B------:R-:W-:Y:S01]  /*05d0*/  LOP3.LUT R2, R2, 0x8, RZ, 0xc0, !PT ;  /* 0x0000000802027812 */ /* 0x000fe200078ec0ff */
[C---:B------:R-:W-:Y:S01]  /*05e0*/  IMAD R251, R5.reuse, 0x40, R251 ;  /* 0x0000004005fb7824 */ /* 0x040fe200078e02fb */
[----:B------:R-:W-:Y:S01]  /*05f0*/  SHF.R.U32.HI R3, RZ, 0x3, R0 ;  /* 0x00000003ff037819 */ /* 0x000fe20000011600 */
[----:B------:R-:W-:Y:S01]  /*0600*/  IMAD R5, R5, 0x2000, R4 ;  /* 0x0000200005057824 */ /* 0x000fe200078e0204 */
[----:B------:R-:W-:Y:S01]  /*0610*/  LOP3.LUT R9, R2, 0x10, R6, 0xf8, !PT ;  /* 0x0000001002097812 */ /* 0x000fe200078ef806 */
[----:B------:R-:W-:Y:S01]  /*0620*/  IMAD.SHL.U32 R184, R184, 0x2, RZ ;  /* 0x00000002b8b87824 */ /* 0x000fe200078e00ff */
[-C--:B------:R-:W-:Y:S01]  /*0630*/  LOP3.LUT R8, R3, R0.reuse, R2, 0x1e, !PT ;  /* 0x0000000003087212 */ /* 0x080fe200078e1e02 */
[----:B------:R-:W-:Y:S01]  /*0640*/  IMAD.SHL.U32 R2, R17, 0x40, RZ ;  /* 0x0000004011027824 */ /* 0x000fe200078e00ff */
[----:B------:R-:W-:Y:S01]  /*0650*/  LOP3.LUT R6, R3, R0, RZ, 0xfc, !PT ;  /* 0x0000000003067212 */ /* 0x000fe200078efcff */
[----:B------:R-:W-:Y:S01]  /*0660*/  IMAD R0, R10, 0x400, R4 ;  /* 0x000004000a007824 */ /* 0x000fe200078e0204 */
[----:B------:R-:W-:Y:S01]  /*0670*/  R2P PR, R7, 0x6 ;  /* 0x0000000607007804 */ /* 0x000fe20000000000 */
[----:B------:R-:W-:Y:S01]  /*0680*/  IMAD.SHL.U32 R7, R12, 0x40, RZ ;  /* 0x000000400c077824 */ /* 0x000fe200078e00ff */
[----:B------:R-:W-:Y:S01]  /*0690*/  LOP3.LUT R2, R2, 0x1c0, RZ, 0xc0, !PT ;  /* 0x000001c002027812 */ /* 0x000fe200078ec0ff */
[----:B------:R-:W-:Y:S01]  /*06a0*/  IMAD R3, R10, 0x400, R5 ;  /* 0x000004000a037824 */ /* 0x000fe200078e0205 */
[----:B------:R-:W-:Y:S01]  /*06b0*/  SEL R185, R218, 0xffffffe0, !P4 ;  /* 0xffffffe0dab97807 */ /* 0x000fe20006000000 */
[----:B------:R-:W-:Y:S01]  /*06c0*/  IMAD.SHL.U32 R4, R11, 0x8, RZ ;  /* 0x000000080b047824 */ /* 0x000fe200078e00ff */
[----:B------:R-:W-:Y:S01]  /*06d0*/  SHF.R.U32.HI R5, RZ, 0x3, R2 ;  /* 0x00000003ff057819 */ /* 0x000fe20000011602 */
[----:B------:R-:W-:Y:S01]  /*06e0*/  IMAD.IADD R6, R6, 0x1, R3 ;  /* 0x0000000106067824 */ /* 0x000fe200078e0203 */
[----:B------:R-:W-:Y:S01]  /*06f0*/  SEL R218, R218, 0xffffffe0, !P1 ;  /* 0xffffffe0dada7807 */ /* 0x000fe20004800000 */
[----:B------:R-:W-:Y:S01]  /*0700*/  IMAD.IADD R8, R0, 0x1, R8 ;  /* 0x0000000100087824 */ /* 0x000fe200078e0208 */
[----:B------:R-:W-:-:S02]  /*0710*/  LOP3.LUT R0, R7, 0xfffffe00, RZ, 0xc0, !PT ;  /* 0xfffffe0007007812 */ /* 0x000fc400078ec0ff */
[----:B------:R-:W-:Y:S02]  /*0720*/  LOP3.LUT R3, R2, 0x8, R4, 0xf8, !PT ;  /* 0x0000000802037812 */ /* 0x000fe400078ef804 */
[----:B------:R-:W-:Y:S01]  /*0730*/  LOP3.LUT R2, R5, R9, R2, 0x1e, !PT ;  /* 0x0000000905027212 */ /* 0x000fe200078e1e02 */
[----:B------:R-:W-:Y:S01]  /*0740*/  IMAD R4, R10, 0x400, R0 ;  /* 0x000004000a047824 */ /* 0x000fe200078e0200 */
[----:B------:R-:W-:Y:S02]  /*0750*/  LOP3.LUT R3, R3, R5, RZ, 0x3c, !PT ;  /* 0x0000000503037212 */ /* 0x000fe400078e3cff */
[----:B------:R-:W-:Y:S01]  /*0760*/  LOP3.LUT R190, R2, R0, RZ, 0xfc, !PT ;  /* 0x0000000002be7212 */ /* 0x000fe200078efcff */
[----:B------:R-:W-:Y:S01]  /*0770*/  IMAD.U32 R0, RZ, RZ, UR5 ;  /* 0x00000005ff007e24 */ /* 0x000fe2000f8e00ff */
[----:B------:R-:W-:Y:S01]  /*0780*/  USHF.R.S32.HI UR5, URZ, 0x1f, UR56 ;  /* 0x0000001f3f057899 */ /* 0x000fe20008011438 */
[----:B------:R-:W-:Y:S01]  /*0790*/  IMAD.IADD R189, R4, 0x1, R3 ;  /* 0x0000000104bd7824 */ /* 0x000fe200078e0203 */
[----:B------:R-:W-:Y:S01]  /*07a0*/  LEA R215, R6, UR4, 0x1 ;  /* 0x0000000406d77c11 */ /* 0x000fe2000f8e08ff */
[----:B------:R-:W-:Y:S01]  /*07b0*/  IMAD.U32 R3, RZ, RZ, UR6 ;  /* 0x00000006ff037e24 */ /* 0x000fe2000f8e00ff */
[----:B------:R-:W-:Y:S01]  /*07c0*/  USHF.R.S32.HI UR6, URZ, 0x1f, UR43 ;  /* 0x0000001f3f067899 */ /* 0x000fe2000801142b */
[----:B------:R-:W-:Y:S01]  /*07d0*/  SEL R216, R216, 0x10, !P0 ;  /* 0x00000010d8d87807 */ /* 0x000fe20004000000 */
[----:B------:R-:W-:Y:S01]  /*07e0*/  IMAD.U32 R2, RZ, RZ, UR5 ;  /* 0x00000005ff027e24 */ /* 0x000fe2000f8e00ff */
[----:B------:R-:W-:Y:S01]  /*07f0*/  LEA R180, R180, UR4, 0x1 ;  /* 0x00000004b4b47c11 */ /* 0x000fe2000f8e08ff */
[----:B------:R-:W-:Y:S01]  /*0800*/  IMAD.U32 R3, RZ, RZ, UR5 ;  /* 0x00000005ff037e24 */ /* 0x000fe2000f8e00ff */
[----:B------:R-:W-:Y:S01]  /*0810*/  UIADD3 UR5, UR4, 0xc000, URZ ;  /* 0x0000c00004057890 */ /* 0x000fe2000fffe03f */
[----:B------:R-:W-:Y:S01]  /*0820*/  MOV R0, UR6 ;  /* 0x0000000600007c02 */ /* 0x000fe20008000f00 */
[----:B------:R-:W-:Y:S01]  /*0830*/  IMAD.U32 R2, RZ, RZ, UR6 ;  /* 0x00000006ff027e24 */ /* 0x000fe2000f8e00ff */
[----:B------:R-:W-:Y:S01]  /*0840*/  UIADD3 UR6, UR4, 0xc000, URZ ;  /* 0x0000c00004067890 */ /* 0x000fe2000fffe03f */
[----:B------:R-:W-:-:S02]  /*0850*/  IMAD.MOV.U32 R0, RZ, RZ, 0x40 ;  /* 0x00000040ff007424 */ /* 0x000fc400078e00ff */
[----:B------:R-:W-:Y:S02]  /*0860*/  IMAD.MOV.U32 R2, RZ, RZ, 0x440 ;  /* 0x00000440ff027424 */ /* 0x000fe400078e00ff */
[C---:B------:R-:W-:Y:S01]  /*0870*/  IMAD.IADD R217, R215.reuse, 0x1, R216 ;  /* 0x00000001d7d97824 */ /* 0x040fe200078e02d8 */
[----:B------:R-:W-:Y:S01]  /*0880*/  SEL R183, R0, 0xffffffc0, !P3 ;  /* 0xffffffc000b77807 */ /* 0x000fe20005800000 */
[----:B------:R-:W-:Y:S01]  /*0890*/  VIADD R186, R184, UR6 ;  /* 0x00000006b8ba7c36 */ /* 0x000fe20008000000 */
[----:B------:R-:W-:Y:S01]  /*08a0*/  SEL R0, R0, 0xffffffc0, !P2 ;  /* 0xffffffc000007807 */ /* 0x000fe20005000000 */
[C---:B------:R-:W-:Y:S01]  /*08b0*/  IMAD.IADD R221, R215.reuse, 0x1, R218 ;  /* 0x00000001d7dd7824 */ /* 0x040fe200078e02da */
[----:B------:R-:W-:Y:S01]  /*08c0*/  LEA R7, R8, UR6, 0x1 ;  /* 0x0000000608077c11 */ /* 0x000fe2000f8e08ff */
[----:B------:R-:W-:Y:S01]  /*08d0*/  IMAD.IADD R183, R186, 0x1, R183 ;  /* 0x00000001bab77824 */ /* 0x000fe200078e02b7 */
[----:B------:R-:W-:Y:S01]  /*08e0*/  SEL R2, R2, 0x3c0, !P2 ;  /* 0x000003c002027807 */ /* 0x000fe20005000000 */
[----:B------:R-:W-:Y:S01]  /*08f0*/  IMAD.IADD R214, R215, 0x1, R0 ;  /* 0x00000001d7d67824 */ /* 0x000fe200078e0200 */
[----:B------:R-:W-:Y:S01]  /*0900*/  IADD3 R6, R218, R7, RZ ;  /* 0x00000007da067210 */ /* 0x000fe20007ffe0ff */
[----:B------:R-:W-:Y:S01]  /*0910*/  IMAD.IADD R5, R0, 0x1, R7 ;  /* 0x0000000100057824 */ /* 0x000fe200078e0207 */
[----:B------:R-:W-:Y:S01]  /*0920*/  STL [R1], R7 ;  /* 0x0000000701007387 */ /* 0x000fe20000100800 */
[----:B------:R-:W-:-:S02]  /*0930*/  VIADD R10, R7, 0x420 ;  /* 0x00000420070a7836 */ /* 0x000fc40000000000 */
[C---:B------:R-:W-:Y:S01]  /*0940*/  IMAD.IADD R4, R7.reuse, 0x1, R2 ;  /* 0x0000000107047824 */ /* 0x040fe200078e0202 */
[----:B------:R-:W-:Y:S01]  /*0950*/  STL [R1+0x18], R5 ;  /* 0x0000180501007387 */ /* 0x000fe20000100800 */
[C---:B------:R-:W-:Y:S02]  /*0960*/  VIADD R3, R7.reuse, 0x2020 ;  /* 0x0000202007037836 */ /* 0x040fe40000000000 */
[C---:B------:R-:W-:Y:S01]  /*0970*/  @P1 VIADD R10, R7.reuse, 0x3e0 ;  /* 0x000003e0070a1836 */ /* 0x040fe20000000000 */
[----:B------:R1:W-:Y:S01]  /*0980*/  STL [R1+0x34], R6 ;  /* 0x0000340601007387 */ /* 0x0003e20000100800 */
[C---:B------:R-:W-:Y:S02]  /*0990*/  VIADD R9, R7.reuse, 0x2420 ;  /* 0x0000242007097836 */ /* 0x040fe40000000000 */
[C---:B------:R-:W-:Y:S01]  /*09a0*/  @P1 VIADD R3, R7.reuse, 0x1fe0 ;  /* 0x00001fe007031836 */ /* 0x040fe20000000000 */
[----:B------:R-:W-:Y:S01]  /*09b0*/  STL [R1+0x14], R4 ;  /* 0x0000140401007387 */ /* 0x000fe20000100800 */
[----:B------:R-:W-:-:S02]  /*09c0*/  VIADD R8, R7, 0x2040 ;  /* 0x0000204007087836 */ /* 0x000fc40000000000 */
[C---:B------:R-:W-:Y:S01]  /*09d0*/  @P1 VIADD R9, R7.reuse, 0x23e0 ;  /* 0x000023e007091836 */ /* 0x040fe20000000000 */
[----:B------:R-:W-:Y:S01]  /*09e0*/  STL [R1+0x20], R10 ;  /* 0x0000200a01007387 */ /* 0x000fe20000100800 */
[----:B------:R-:W-:Y:S02]  /*09f0*/  @P2 VIADD R8, R7, 0x1fc0 ;  /* 0x00001fc007082836 */ /* 0x000fe40000000000 */
[----:B------:R-:W-:Y:S01]  /*0a00*/  IMAD.IADD R216, R216, 0x1, R214 ;  /* 0x00000001d8d87824 */ /* 0x000fe200078e02d6 */
[----:B------:R-:W-:Y:S01]  /*0a10*/  STL [R1+0x8], R3 ;  /* 0x0000080301007387 */ /* 0x000fe20000100800 */
[----:B------:R-:W-:Y:S02]  /*0a20*/  IMAD.IADD R186, R186, 0x1, R185 ;  /* 0x00000001baba7824 */ /* 0x000fe400078e02b9 */
[----:B------:R-:W-:Y:S01]  /*0a30*/  IMAD.IADD R220, R217, 0x1, R218 ;  /* 0x00000001d9dc7824 */ /* 0x000fe200078e02da */
[----:B------:R-:W-:Y:S01]  /*0a40*/  STL [R1+0x1c], R9 ;  /* 0x00001c0901007387 */ /* 0x000fe20000100800 */
[----:B------:R-:W-:-:S02]  /*0a50*/  IMAD.IADD R219, R218, 0x1, R214 ;  /* 0x00000001dadb7824 */ /* 0x000fc400078e02d6 */
[----:B------:R-:W-:Y:S01]  /*0a60*/  IMAD.IADD R185, R185, 0x1, R183 ;  /* 0x00000001b9b97824 */ /* 0x000fe200078e02b7 */
[----:B------:R-:W-:Y:S01]  /*0a70*/  STL [R1+0x10], R8 ;  /* 0x0000100801007387 */ /* 0x000fe20000100800 */
[C---:B-1----:R-:W-:Y:S02]  /*0a80*/  VIADD R6, R7.reuse, 0x2440 ;  /* 0x0000244007067836 */ /* 0x042fe40000000000 */
[----:B------:R-:W-:-:S05]  /*0a90*/  @P2 VIADD R6, R7, 0x23c0 ;  /* 0x000023c007062836 */ /* 0x000fca0000000000 */
[----:B------:R1:W-:Y:S02]  /*0aa0*/  STL [R1+0xc], R6 ;  /* 0x00000c0601007387 */ /* 0x0003e40000100800 */
[C---:B-1----:R-:W-:Y:S02]  /*0ab0*/  IMAD.IADD R6, R218.reuse, 0x1, R5 ;  /* 0x00000001da067824 */ /* 0x042fe400078e0205 */
[----:B------:R-:W-:Y:S02]  /*0ac0*/  IMAD.IADD R5, R218, 0x1, R4 ;  /* 0x00000001da057824 */ /* 0x000fe400078e0204 */
[--C-:B------:R-:W-:Y:S01]  /*0ad0*/  IMAD.IADD R4, R0, 0x1, R3.reuse ;  /* 0x0000000100047824 */ /* 0x100fe200078e0203 */
[----:B------:R1:W-:Y:S01]  /*0ae0*/  STL [R1+0x30], R6 ;  /* 0x0000300601007387 */ /* 0x0003e20000100800 */
[----:B------:R-:W-:Y:S02]  /*0af0*/  IMAD.IADD R0, R2, 0x1, R3 ;  /* 0x0000000102007824 */ /* 0x000fe400078e0203 */
[----:B------:R-:W-:Y:S01]  /*0b00*/  IMAD.IADD R218, R218, 0x1, R216 ;  /* 0x00000001dada7824 */ /* 0x000fe200078e02d8 */
[----:B------:R1:W-:Y:S04]  /*0b10*/  STL [R1+0x2c], R5 ;  /* 0x00002c0501007387 */ /* 0x0003e80000100800 */
[----:B------:R1:W-:Y:S04]  /*0b20*/  STL [R1+0x28], R4 ;  /* 0x0000280401007387 */ /* 0x0003e80000100800 */
[----:B------:R1:W-:Y:S02]  /*0b30*/  STL [R1+0x24], R0 ;  /* 0x0000240001007387 */ /* 0x0003e40000100800 */
.L_x_432:
[----:B------:R-:W-:Y:S01]  /*0b40*/  ULDC.64 UR10, c[0x0][0x308] ;  /* 0x0000c200000a7ab9 */ /* 0x000fe20000000a00 */
[----:B------:R-:W-:Y:S01]  /*0b50*/  ULDC.64 UR12, c[0x0][0x300] ;  /* 0x0000c000000c7ab9 */ /* 0x000fe20000000a00 */
[----:B------:R-:W-:Y:S02]  /*0b60*/  UISETP.NE.U32.AND UP3, UPT, UR10, URZ, UPT ;  /* 0x0000003f0a00728c */ /* 0x000fe4000bf65070 */
[----:B------:R-:W-:Y:S02]  /*0b70*/  UISETP.NE.U32.AND UP4, UPT, UR12, URZ, UPT ;  /* 0x0000003f0c00728c */ /* 0x000fe4000bf85070 */
[----:B------:R-:W-:Y:S02]  /*0b80*/  UISETP.NE.AND.EX UP3, UPT, UR11, URZ, UPT, UP3 ;  /* 0x0000003f0b00728c */ /* 0x000fe4000bf65330 */
[----:B------:R-:W-:Y:S02]  /*0b90*/  UISETP.NE.AND.EX UP4, UPT, UR13, URZ, UPT, UP4 ;  /* 0x0000003f0d00728c */ /* 0x000fe4000bf85340 */
[----:B------:R-:W-:-:S02]  /*0ba0*/  USHF.R.S32.HI UR58, URZ, 0x1f, UR43 ;  /* 0x0000001f3f3a7899 */ /* 0x000fc4000801142b */
[----:B------:R-:W-:Y:S01]  /*0bb0*/  USHF.L.U32 UR17, UR43, 0x2, URZ ;  /* 0x000000022b117899 */ /* 0x000fe2000800063f */
[----:B------:R-:W-:Y:S01]  /*0bc0*/  PLOP3.LUT P0, PT, PT, PT, UP3, 0x80, 0x0 ;  /* 0x000000000000781c */ /* 0x000fe20003f0f038 */
[----:B------:R-:W-:Y:S01]  /*0bd0*/  USHF.L.U64.HI UR6, UR43, 0x2, UR58 ;  /* 0x000000022b067899 */ /* 0x000fe2000801023a */
[----:B------:R-:W-:Y:S01]  /*0be0*/  PLOP3.LUT P1, PT, PT, PT, UP4, 0x80, 0x0 ;  /* 0x000000000000781c */ /* 0x000fe20003f2f048 */
[----:B------:R-:W-:Y:S01]  /*0bf0*/  ULDC.64 UR14, c[0x0][0x2f0] ;  /* 0x0000bc00000e7ab9 */ /* 0x000fe20000000a00 */
[----:B------:R-:W-:Y:S02]  /*0c00*/  @UP3 UIADD3 UR10, UP0, UR17, UR10, URZ ;  /* 0x0000000a110a3290 */ /* 0x000fe4000ff1e03f */
[----:B------:R-:W-:Y:S02]  /*0c10*/  @UP4 UIADD3 UR12, UP1, UR17, UR12, URZ ;  /* 0x0000000c110c4290 */ /* 0x000fe4000ff3e03f */
[----:B------:R-:W-:Y:S02]  /*0c20*/  UIADD3 UR16, UP2, UR17, UR14, URZ ;  /* 0x0000000e11107290 */ /* 0x000fe4000ff5e03f */
[----:B------:R-:W-:Y:S01]  /*0c30*/  @UP3 UIADD3.X UR11, UR6, UR11, URZ, UP0, !UPT ;  /* 0x0000000b060b3290 */ /* 0x000fe200087fe43f */
[----:B-1--4-:R-:W-:Y:S01]  /*0c40*/  IMAD.U32 R2, RZ, RZ, UR10 ;  /* 0x0000000aff027e24 */ /* 0x012fe2000f8e00ff */
[----:B------:R-:W-:Y:S01]  /*0c50*/  UISETP.NE.U32.AND UP0, UPT, UR14, URZ, UPT ;  /* 0x0000003f0e00728c */ /* 0x000fe2000bf05070 */
[----:B-1----:R-:W-:Y:S01]  /*0c60*/  IMAD.U32 R4, RZ, RZ, UR12 ;  /* 0x0000000cff047e24 */ /* 0x002fe2000f8e00ff */
[----:B------:R-:W-:-:S02]  /*0c70*/  @UP4 UIADD3.X UR13, UR6, UR13, URZ, UP1, !UPT ;  /* 0x0000000d060d4290 */ /* 0x000fc40008ffe43f */
[----:B------:R-:W-:Y:S01]  /*0c80*/  UIADD3.X UR7, UR6, UR15, URZ, UP2, !UPT ;  /* 0x0000000f06077290 */ /* 0x000fe200097fe43f */
[----:B------:R-:W-:Y:S01]  /*0c90*/  IMAD.U32 R3, RZ, RZ, UR11 ;  /* 0x0000000bff037e24 */ /* 0x000fe2000f8e00ff */
[----:B------:R-:W-:Y:S01]  /*0ca0*/  UISETP.NE.AND.EX UP2, UPT, UR15, URZ, UPT, UP0 ;  /* 0x0000003f0f00728c */ /* 0x000fe2000bf45300 */
[----:B------:R-:W-:Y:S02]  /*0cb0*/  ULDC.U8 UR18, c[0x0][0x3c2] ;  /* 0x0000f08000127ab9 */ /* 0x000fe40000000000 */
[----:B------:R-:W-:Y:S01]  /*0cc0*/  ULDC.64 UR14, c[0x0][0x2f8] ;  /* 0x0000be00000e7ab9 */ /* 0x000fe20000000a00 */
[----:B------:R-:W-:Y:S01]  /*0cd0*/  UISETP.NE.AND UP1, UPT, UR18, URZ, UPT ;  /* 0x0000003f1200728c */ /* 0x000fe2000bf25270 */
[----:B------:R-:W-:Y:S01]  /*0ce0*/  IMAD.U32 R5, RZ, RZ, UR13 ;  /* 0x0000000dff057e24 */ /* 0x000fe2000f8e00ff */
[----:B------:R-:W-:Y:S01]  /*0cf0*/  UISETP.EQ.U32.AND UP4, UPT, UR14, URZ, UPT ;  /* 0x0000003f0e00728c */ /* 0x000fe2000bf82070 */
[----:B------:R-:W-:Y:S01]  /*0d00*/  PLOP3.LUT P3, PT, PT, PT, UP2, 0x80, 0x0 ;  /* 0x000000000000781c */ /* 0x000fe20003f6f028 */
[----:B------:R-:W-:-:S02]  /*0d10*/  @!UP3 ULDC.64 UR10, c[0x0][0x318] ;  /* 0x0000c600000abab9 */ /* 0x000fc40000000a00 */
[----:B------:R-:W-:Y:S01]  /*0d20*/  UISETP.EQ.OR.EX UP4, UPT, UR15, URZ, !UP1, UP4 ;  /* 0x0000003f0f00728c */ /* 0x000fe2000cf82740 */
[----:B--23--:R-:W2:Y:S05]  /*0d30*/  @P1 LDG.E R7, desc[UR8][R4.64] ;  /* 0x0000000804071981 */ /* 0x00ceaa000c1e1900 */
[----:B------:R-:W-:Y:S01]  /*0d40*/  PLOP3.LUT P2, PT, PT, PT, UP4, 0x80, 0x0 ;  /* 0x000000000000781c */ /* 0x000fe20003f4f048 */
[----:B------:R1:W3:Y:S02]  /*0d50*/  @P0 LDG.E R5, desc[UR8][R2.64] ;  /* 0x0000000802050981 */ /* 0x0002e4000c1e1900 */
[----:B-1----:R-:W-:Y:S01]  /*0d60*/  IMAD.U32 R3, RZ, RZ, UR7 ;  /* 0x00000007ff037e24 */ /* 0x002fe2000f8e00ff */
[----:B------:R-:W-:Y:S01]  /*0d70*/  UIADD3 UR7, UP0, UR17, UR14, URZ ;  /* 0x0000000e11077290 */ /* 0x000fe2000ff1e03f */
[----:B------:R-:W-:-:S03]  /*0d80*/  IMAD.U32 R2, RZ, RZ, UR16 ;  /* 0x00000010ff027e24 */ /* 0x000fc6000f8e00ff */
[----:B------:R-:W-:Y:S02]  /*0d90*/  UIADD3.X UR6, UR6, UR15, URZ, UP0, !UPT ;  /* 0x0000000f06067290 */ /* 0x000fe400087fe43f */
[----:B------:R-:W4:Y:S04]  /*0da0*/  @P3 LDG.E R6, desc[UR8][R2.64] ;  /* 0x0000000802063981 */ /* 0x000f28000c1e1900 */
[----:B-----5:R1:W5:Y:S02]  /*0db0*/  @P3 LDG.E R0, desc[UR8][R2.64+0x4] ;  /* 0x0000040802003981 */ /* 0x020364000c1e1900 */
[----:B-1----:R-:W-:Y:S02]  /*0dc0*/  IMAD.U32 R2, RZ, RZ, UR7 ;  /* 0x00000007ff027e24 */ /* 0x002fe4000f8e00ff */
[----:B------:R-:W-:Y:S01]  /*0dd0*/  IMAD.U32 R3, RZ, RZ, UR6 ;  /* 0x00000006ff037e24 */ /* 0x000fe2000f8e00ff */
[----:B------:R-:W-:Y:S01]  /*0de0*/  UMOV UR16, URZ ;  /* 0x0000003f00107c82 */ /* 0x000fe20008000000 */
[----:B------:R-:W-:Y:S01]  /*0df0*/  @!UP3 UISETP.NE.U32.AND UP0, UPT, UR10, URZ, UPT ;  /* 0x0000003f0a00b28c */ /* 0x000fe2000bf05070 */
[----:B------:R-:W-:-:S02]  /*0e00*/  @!UP3 ULDC UR6, c[0x0][0x2cc] ;  /* 0x0000b3000006bab9 */ /* 0x000fc40000000800 */
[----:B------:R-:W5:Y:S01]  /*0e10*/  @!P2 LDG.E R4, desc[UR8][R2.64] ;  /* 0x000000080204a981 */ /* 0x000f62000c1e1900 */
[----:B------:R-:W-:Y:S01]  /*0e20*/  @!UP3 UISETP.NE.AND.EX UP0, UPT, UR11, URZ, UPT, UP0 ;  /* 0x0000003f0b00b28c */ /* 0x000fe2000bf05300 */
[----:B------:R-:W-:Y:S01]  /*0e30*/  UMOV UR7, 0xffffffff ;  /* 0xffffffff00077882 */ /* 0x000fe20000000000 */
[----:B------:R-:W-:Y:S02]  /*0e40*/  UMOV UR24, 0xffffffff ;  /* 0xffffffff00187882 */ /* 0x000fe40000000000 */
[----:B------:R-:W-:Y:S02]  /*0e50*/  @!UP3 USEL UR11, UR6, URZ, UP0 ;  /* 0x0000003f060bb287 */ /* 0x000fe40008000000 */
[----:B------:R-:W-:Y:S01]  /*0e60*/  USHF.L.U32 UR34, UR23, 0x7, URZ ;  /* 0x0000000717227899 */ /* 0x000fe2000800063f */
[----:B------:R-:W-:Y:S01]  /*0e70*/  ULDC UR10, c[0x0][0x2c8] ;  /* 0x0000b200000a7ab9 */ /* 0x000fe20000000800 */
[----:B--2---:R-:W-:Y:S02]  /*0e80*/  @P1 R2UR UR16, R7 ;  /* 0x00000000071012ca */ /* 0x004fe400000e0000 */
[----:B---3--:R-:W-:-:S02]  /*0e90*/  @P0 R2UR UR12, R5 ;  /* 0x00000000050c02ca */ /* 0x008fc400000e0000 */
[----:B------:R-:W-:-:S04]  /*0ea0*/  ISETP.NE.U32.AND P0, PT, RZ, UR14, PT ;  /* 0x0000000eff007c0c */ /* 0x000fc8000bf05070 */
[----:B------:R-:W-:-:S07]  /*0eb0*/  ISETP.NE.AND.EX P0, PT, RZ, UR15, PT, P0 ;  /* 0x0000000fff007c0c */ /* 0x000fce000bf05300 */
[----:B------:R-:W-:Y:S01]  /*0ec0*/  @UP3 UIADD3 UR6, UR12, -UR16, URZ ;  /* 0x800000100c063290 */ /* 0x000fe2000fffe03f */
[----:B----4-:R-:W-:Y:S02]  /*0ed0*/  @P3 R2UR UR7, R6 ;  /* 0x00000000060732ca */ /* 0x010fe400000e0000 */
[----:B-----5:R-:W-:Y:S02]  /*0ee0*/  @P3 R2UR UR13, R0 ;  /* 0x00000000000d32ca */ /* 0x020fe400000e0000 */
[----:B------:R-:W-:Y:S01]  /*0ef0*/  @!P2 R2UR UR24, R4 ;  /* 0x000000000418a2ca */ /* 0x000fe200000e0000 */
[----:B------:R-:W-:-:S14]  /*0f00*/  @!P0 BRA `(.L_x_388) ;  /* 0x0000000000188947 */ /* 0x000fdc0003800000 */
[----:B------:R-:W-:-:S13]  /*0f10*/  PLOP3.LUT P0, PT, PT, PT, UP1, 0x80, 0x0 ;  /* 0x000000000000781c */ /* 0x000fda0003f0f018 */
[----:B------:R-:W2:Y:S04]  /*0f20*/  @P0 LDG.E R0, desc[UR8][R2.64+0x4] ;  /* 0x0000040802000981 */ /* 0x000ea8000c1e1900 */
[----:B------:R-:W3:Y:S01]  /*0f30*/  @!P0 LDG.E R2, desc[UR8][R2.64] ;  /* 0x0000000802028981 */ /* 0x000ee2000c1e1900 */
[----:B--2---:R-:W-:-:S13]  /*0f40*/  @P0 R2UR UR10, R0 ;  /* 0x00000000000a02ca */ /* 0x004fda00000e0000 */
[----:B------:R-:W-:-:S07]  /*0f50*/  @UP1 UIADD3 UR10, UR10, -UR24, URZ ;  /* 0x800000180a0a1290 */ /* 0x000fce000fffe03f */
[----:B---3--:R-:W-:-:S15]  /*0f60*/  @!P0 R2UR UR10, R2 ;  /* 0x00000000020a82ca */ /* 0x008fde00000e0000 */
.L_x_388:
[----:B------:R-:W-:Y:S02]  /*0f70*/  @!UP3 UIADD3 UR6, UR11, UR10, -UR16 ;  /* 0x0000000a0b06b290 */ /* 0x000fe4000fffe810 */
[----:B------:R-:W-:Y:S02]  /*0f80*/  @UP2 UIADD3 UR35, UR13, -UR7, URZ ;  /* 0x800000070d232290 */ /* 0x000fe4000fffe03f */
[----:B------:R-:W-:-:S05]  /*0f90*/  UISETP.GT.AND UP0, UPT, UR6, UR34, UPT ;  /* 0x000000220600728c */ /* 0x000fca000bf04270 */
[----:B------:R-:W-:Y:S01]  /*0fa0*/  @!UP2 ULDC UR35, c[0x0][0x2c4] ;  /* 0x0000b1000023aab9 */ /* 0x000fe20000000800 */
[----:B------:R-:W-:-:S13]  /*0fb0*/  PLOP3.LUT P0, PT, PT, PT, UP0, 0x80, 0x0 ;  /* 0x000000000000781c */ /* 0x000fda0003f0f008 */
[----:B------:R-:W-:Y:S05]  /*0fc0*/  @!P0 BRA `(.L_x_389) ;  /* 0x0000009400448947 */ /* 0x000fea0003800000 */
[----:B------:R-:W1:Y:S01]  /*0fd0*/  LDC R6, c[0x0][0x278] ;  /* 0x00009e00ff067b82 */ /* 0x000e620000000800 */
[----:B------:R-:W-:Y:S01]  /*0fe0*/  UISETP.NE.AND UP1, UPT, UR7, -0x1, UPT ;  /* 0xffffffff0700788c */ /* 0x000fe2000bf25270 */
[----:B------:R-:W-:Y:S01]  /*0ff0*/  IABS R4, UR56 ;  /* 0x0000003800047c13 */ /* 0x000fe20008000000 */
[----:B------:R-:W-:Y:S01]  /*1000*/  ULDC.64 UR10, c[0x0][0x228] ;  /* 0x00008a00000a7ab9 */ /* 0x000fe20000000a00 */
[----:B------:R-:W-:Y:S01]  /*1010*/  ULDC.64 UR12, c[0x0][0x488] ;  /* 0x00012200000c7ab9 */ /* 0x000fe20000000a00 */
[----:B------:R-:W-:Y:S02]  /*1020*/  UIMAD.WIDE.U32 UR20, UR43, UR10, URZ ;  /* 0x0000000a2b1472a5 */ /* 0x000fe4000f8e003f */
[----:B------:R-:W-:Y:S01]  /*1030*/  UIMAD UR10, UR58, UR10, URZ ;  /* 0x0000000a3a0a72a4 */ /* 0x000fe2000f8e023f */
[----:B------:R-:W2:Y:S01]  /*1040*/  S2UR UR14, SR_CTAID.X ;  /* 0x00000000000e79c3 */ /* 0x000ea20000002500 */
[----:B------:R-:W-:Y:S02]  /*1050*/  UISETP.NE.AND UP0, UPT, UR24, -0x1, UPT ;  /* 0xffffffff1800788c */ /* 0x000fe4000bf05270 */
[----:B------:R-:W-:Y:S01]  /*1060*/  UIMAD UR26, UR43, UR11, UR10 ;  /* 0x0000000b2b1a72a4 */ /* 0x000fe2000f8e020a */
[----:B------:R-:W-:-:S02]  /*1070*/  ULDC.64 UR28, c[0x0][0x240] ;  /* 0x00009000001c7ab9 */ /* 0x000fc40000000a00 */
[----:B------:R-:W-:Y:S01]  /*1080*/  @!UP1 ULDC.64 UR10, c[0x0][0x418] ;  /* 0x00010600000a9ab9 */ /* 0x000fe20000000a00 */
[----:B------:R-:W-:Y:S01]  /*1090*/  ULDC.U8 UR42, c[0x0][0x3d8] ;  /* 0x0000f600002a7ab9 */ /* 0x000fe20000000000 */
[----:B------:R-:W-:Y:S01]  /*10a0*/  ULDC UR59, c[0x0][0x2d4] ;  /* 0x0000b500003b7ab9 */ /* 0x000fe20000000800 */
[----:B------:R-:W-:Y:S02]  /*10b0*/  UIMAD.WIDE.U32 UR18, UR7, UR28, URZ ;  /* 0x0000001c071272a5 */ /* 0x000fe4000f8e003f */
[----:B------:R-:W-:Y:S02]  /*10c0*/  UISETP.NE.AND UP3, UPT, UR42, URZ, UPT ;  /* 0x0000003f2a00728c */ /* 0x000fe4000bf65270 */
[----:B------:R-:W-:Y:S02]  /*10d0*/  @UP0 UIADD3 UR17, UR16, UR24, URZ ;  /* 0x0000001810110290 */ /* 0x000fe4000fffe03f */
[----:B------:R-:W-:Y:S01]  /*10e0*/  USHF.R.S32.HI UR40, URZ, 0x1f, UR59 ;  /* 0x0000001f3f287899 */ /* 0x000fe2000801143b */
[----:B-1----:R-:W-:Y:S01]  /*10f0*/  IABS R5, R6 ;  /* 0x0000000600057213 */ /* 0x002fe20000000000 */
[----:B------:R-:W-:Y:S01]  /*1100*/  USEL UR57, UR20, UR18, !UP1 ;  /* 0x0000001214397287 */ /* 0x000fe2000c800000 */
[----:B------:R-:W-:Y:S01]  /*1110*/  ISETP.NE.AND P3, PT, R6, RZ, PT ;  /* 0x000000ff0600720c */ /* 0x000fe20003f65270 */
[----:B------:R-:W-:Y:S01]  /*1120*/  UIADD3 UR48, UR21, UR26, URZ ;  /* 0x0000001a15307290 */ /* 0x000fe2000fffe03f */
[----:B------:R-:W1:Y:S01]  /*1130*/  I2F.RP R2, R5 ;  /* 0x0000000500027306 */ /* 0x000e620000209400 */
[----:B------:R-:W-:Y:S01]  /*1140*/  ULDC UR45, c[0x0][0x2dc] ;  /* 0x0000b700002d7ab9 */ /* 0x000fe20000000800 */
[----:B------:R-:W-:Y:S01]  /*1150*/  ULDC UR61, c[0x0][0x270] ;  /* 0x00009c00003d7ab9 */ /* 0x000fe20000000800 */
[----:B------:R-:W-:-:S02]  /*1160*/  @!UP1 UIMAD.WIDE.U32 UR32, UR43, UR10, URZ ;  /* 0x0000000a2b2092a5 */ /* 0x000fc4000f8e003f */
[----:B--2---:R-:W-:Y:S02]  /*1170*/  UIMAD.WIDE.U32 UR30, UR14, UR12, URZ ;  /* 0x0000000c0e1e72a5 */ /* 0x004fe4000f8e003f */
[----:B------:R-:W-:Y:S02]  /*1180*/  UIMAD UR50, UR56, UR45, URZ ;  /* 0x0000002d383272a4 */ /* 0x000fe4000f8e023f */
[----:B------:R-:W-:Y:S02]  /*1190*/  UIMAD UR47, UR14, UR13, UR31 ;  /* 0x0000000d0e2f72a4 */ /* 0x000fe4000f8e021f */
[----:B------:R-:W-:Y:S01]  /*11a0*/  USHF.L.U32 UR14, UR43, 0x7, URZ ;  /* 0x000000072b0e7899 */ /* 0x000fe2000800063f */
[----:B------:R-:W-:Y:S01]  /*11b0*/  @UP1 ULDC.64 UR12, c[0x0][0x420] ;  /* 0x00010800000c1ab9 */ /* 0x000fe20000000a00 */
[----:B------:R-:W-:Y:S01]  /*11c0*/  UIMAD UR25, UR7, UR29, URZ ;  /* 0x0000001d071972a4 */ /* 0x000fe2000f8e023f */
[----:B-1----:R-:W1:Y:S01]  /*11d0*/  MUFU.RCP R2, R2 ;  /* 0x0000000200027308 */ /* 0x002e620000001000 */
[----:B------:R-:W-:-:S02]  /*11e0*/  @UP1 UIMAD.WIDE.U32 UR36, UR7, UR12, URZ ;  /* 0x0000000c072412a5 */ /* 0x000fc4000f8e003f */
[----:B------:R-:W-:Y:S02]  /*11f0*/  @!UP1 UIMAD UR12, UR58, UR10, URZ ;  /* 0x0000000a3a0c92a4 */ /* 0x000fe4000f8e023f */
[----:B------:R-:W-:Y:S02]  /*1200*/  @UP1 UIMAD UR49, UR7, UR13, UR37 ;  /* 0x0000000d073112a4 */ /* 0x000fe4000f8e0225 */
[----:B------:R-:W-:Y:S02]  /*1210*/  @!UP1 UIMAD UR31, UR43, UR11, UR12 ;  /* 0x0000000b2b1f92a4 */ /* 0x000fe4000f8e020c */
[----:B------:R-:W-:Y:S02]  /*1220*/  UIADD3 UR12, UR35, 0x7f, URZ ;  /* 0x0000007f230c7890 */ /* 0x000fe4000fffe03f */
[----:B------:R-:W-:Y:S02]  /*1230*/  USHF.L.U64.HI UR13, UR43, 0x7, UR58 ;  /* 0x000000072b0d7899 */ /* 0x000fe4000801023a */
[----:B------:R-:W-:-:S02]  /*1240*/  USHF.R.S32.HI UR22, URZ, 0x1f, UR12 ;  /* 0x0000001f3f167899 */ /* 0x000fc4000801140c */
[----:B------:R-:W-:Y:S01]  /*1250*/  USEL UR39, UR13, URZ, UP2 ;  /* 0x0000003f0d277287 */ /* 0x000fe20009000000 */
[----:B-1----:R-:W-:Y:S01]  /*1260*/  VIADD R2, R2, 0xffffffe ;  /* 0x0ffffffe02027836 */ /* 0x002fe20000000000 */
[----:B------:R-:W-:Y:S02]  /*1270*/  ULEA.HI UR42, UR22, UR12, URZ, 0x7 ;  /* 0x0000000c162a7291 */ /* 0x000fe4000f8f383f */
[----:B------:R-:W-:Y:S01]  /*1280*/  USEL UR38, UR14, URZ, UP2 ;  /* 0x0000003f0e267287 */ /* 0x000fe20009000000 */
[----:B------:R-:W1:Y:S01]  /*1290*/  F2I.FTZ.U32.TRUNC.NTZ R3, R2 ;  /* 0x0000000200037305 */ /* 0x000e62000021f000 */
[----:B------:R-:W-:Y:S01]  /*12a0*/  @UP0 ULDC.64 UR12, c[0x0][0x248] ;  /* 0x00009200000c0ab9 */ /* 0x000fe20000000a00 */
[----:B------:R-:W-:Y:S02]  /*12b0*/  UIMAD.WIDE UR10, UR45, UR61, URZ ;  /* 0x0000003d2d0a72a5 */ /* 0x000fe4000f8e023f */
[----:B------:R-:W-:Y:S02]  /*12c0*/  @UP0 UIMAD.WIDE.U32 UR20, UR17, UR12, URZ ;  /* 0x0000000c111402a5 */ /* 0x000fe4000f8e003f */
[----:B------:R-:W-:-:S02]  /*12d0*/  @UP0 UIMAD UR22, UR17, UR13, URZ ;  /* 0x0000000d111602a4 */ /* 0x000fc4000f8e023f */
[----:B------:R-:W-:Y:S02]  /*12e0*/  UIMAD UR17, UR40, UR43, URZ ;  /* 0x0000002b281172a4 */ /* 0x000fe4000f8e023f */
[----:B------:R-:W-:Y:S02]  /*12f0*/  UIMAD.WIDE.U32 UR14, UR43, UR59, URZ ;  /* 0x0000003b2b0e72a5 */ /* 0x000fe4000f8e003f */
[----:B------:R-:W-:Y:S01]  /*1300*/  UIMAD UR17, UR58, UR59, UR17 ;  /* 0x0000003b3a1172a4 */ /* 0x000fe2000f8e0211 */
[----:B------:R-:W-:Y:S01]  /*1310*/  @UP0 UMOV UR45, UR20 ;  /* 0x00000014002d0c82 */ /* 0x000fe20008000000 */
[----:B-1----:R-:W-:Y:S01]  /*1320*/  IMAD.MOV R0, RZ, RZ, -R3 ;  /* 0x000000ffff007224 */ /* 0x002fe200078e0a03 */
[----:B------:R-:W-:Y:S01]  /*1330*/  UIMAD UR20, UR11, UR14, URZ ;  /* 0x0000000e0b1472a4 */ /* 0x000fe2000f8e023f */
[----:B------:R-:W-:Y:S01]  /*1340*/  IMAD.MOV.U32 R2, RZ, RZ, RZ ;  /* 0x000000ffff027224 */ /* 0x000fe200078e00ff */
[----:B------:R-:W-:Y:S01]  /*1350*/  UIADD3 UR17, UR15, UR17, URZ ;  /* 0x000000110f117290 */ /* 0x000fe2000fffe03f */
[----:B------:R-:W-:Y:S01]  /*1360*/  IMAD R0, R0, R5, RZ ;  /* 0x0000000500007224 */ /* 0x000fe200078e02ff */
[----:B------:R-:W-:-:S02]  /*1370*/  @UP1 UIADD3 UR48, UR19, UR25, URZ ;  /* 0x0000001913301290 */ /* 0x000fc4000fffe03f */
[----:B------:R-:W-:Y:S01]  /*1380*/  UIMAD.WIDE.U32 UR18, UR10, UR14, URZ ;  /* 0x0000000e0a1272a5 */ /* 0x000fe2000f8e003f */
[----:B------:R-:W-:Y:S01]  /*1390*/  IMAD.HI.U32 R0, R3, R0, R2 ;  /* 0x0000000003007227 */ /* 0x000fe200078e0002 */
[----:B------:R-:W-:Y:S01]  /*13a0*/  MOV R2, R4 ;  /* 0x0000000400027202 */ /* 0x000fe20000000f00 */
[----:B------:R-:W-:Y:S01]  /*13b0*/  UIMAD UR17, UR10, UR17, UR20 ;  /* 0x000000110a1172a4 */ /* 0x000fe2000f8e0214 */
[----:B------:R-:W-:Y:S01]  /*13c0*/  ULDC.U8 UR44, c[0x0][0x480] ;  /* 0x00012000002c7ab9 */ /* 0x000fe20000000000 */
[----:B------:R-:W-:Y:S02]  /*13d0*/  ULDC UR41, c[0x0][0x2c4] ;  /* 0x0000b10000297ab9 */ /* 0x000fe40000000800 */
[----:B------:R-:W-:Y:S01]  /*13e0*/  IMAD.HI.U32 R0, R0, R2, RZ ;  /* 0x0000000200007227 */ /* 0x000fe200078e00ff */
[----:B------:R-:W-:Y:S02]  /*13f0*/  UISETP.NE.AND UP4, UPT, UR44, URZ, UPT ;  /* 0x0000003f2c00728c */ /* 0x000fe4000bf85270 */
[----:B------:R-:W-:Y:S01]  /*1400*/  UIMAD.WIDE.U32 UR14, UR10, UR7, URZ ;  /* 0x000000070a0e72a5 */ /* 0x000fe2000f8e003f */
[----:B------:R-:W-:Y:S01]  /*1410*/  IMAD.MOV R3, RZ, RZ, -R0 ;  /* 0x000000ffff037224 */ /* 0x000fe200078e0a00 */
[----:B------:R-:W-:-:S02]  /*1420*/  @UP3 UIMAD UR20, UR43, UR41, URZ ;  /* 0x000000292b1432a4 */ /* 0x000fc4000f8e023f */
[----:B------:R-:W-:Y:S01]  /*1430*/  UIADD3 UR44, UR19, UR17, URZ ;  /* 0x00000011132c7290 */ /* 0x000fe2000fffe03f */
[C---:B------:R-:W-:Y:S01]  /*1440*/  IMAD R2, R5.reuse, R3, R2 ;  /* 0x0000000305027224 */ /* 0x040fe200078e0202 */
[----:B------:R-:W-:Y:S02]  /*1450*/  ULOP3.LUT UR17, UR42, 0xffffff80, URZ, 0xc0, !UPT ;  /* 0xffffff802a117892 */ /* 0x000fe4000f8ec03f */
[----:B------:R-:W-:Y:S02]  /*1460*/  USEL UR55, UR18, UR14, !UP1 ;  /* 0x0000000e12377287 */ /* 0x000fe4000c800000 */
[----:B------:R-:W-:Y:S01]  /*1470*/  ISETP.GT.U32.AND P1, PT, R5, R2, PT ;  /* 0x000000020500720c */ /* 0x000fe20003f24070 */
[----:B------:R-:W-:Y:S02]  /*1480*/  @UP3 USEL UR14, UR20, UR7, !UP1 ;  /* 0x00000007140e3287 */ /* 0x000fe4000c800000 */
[----:B------:R-:W-:Y:S02]  /*1490*/  @UP0 UIADD3 UR46, UR21, UR22, URZ ;  /* 0x00000016152e0290 */ /* 0x000fe4000fffe03f */
[----:B------:R-:W-:Y:S01]  /*14a0*/  UIADD3 UR17, UR17, -0x80, URZ ;  /* 0xffffff8011117890 */ /* 0x000fe2000fffe03f */
[----:B------:R-:W-:Y:S01]  /*14b0*/  @UP3 ULDC UR21, c[0x0][0x2e4] ;  /* 0x0000b90000153ab9 */ /* 0x000fe20000000800 */
[----:B------:R-:W-:-:S02]  /*14c0*/  @!UP3 UIMAD UR19, UR43, UR61, UR56 ;  /* 0x0000003d2b13b2a4 */ /* 0x000fc4000f8e0238 */
[----:B------:R-:W-:Y:S02]  /*14d0*/  @UP3 UIMAD UR25, UR56, UR21, UR14 ;  /* 0x00000015381932a4 */ /* 0x000fe4000f8e020e */
[----:B------:R-:W-:Y:S02]  /*14e0*/  USHF.R.S32.HI UR21, URZ, 0x1f, UR17 ;  /* 0x0000001f3f157899 */ /* 0x000fe40008011411 */
[----:B------:R-:W-:Y:S01]  /*14f0*/  @!P1 IMAD.IADD R2, R2, 0x1, -R5 ;  /* 0x0000000102029824 */ /* 0x000fe200078e0a05 */
[----:B------:R-:W-:Y:S01]  /*1500*/  UIADD3 UR18, UP2, UR17, UR38, URZ ;  /* 0x0000002611127290 */ /* 0x000fe2000ff5e03f */
[----:B------:R-:W-:Y:S01]  /*1510*/  @!P1 IADD3 R0, R0, 0x1, RZ ;  /* 0x0000000100009810 */ /* 0x000fe20007ffe0ff */
[----:B------:R-:W-:Y:S01]  /*1520*/  UIMAD UR14, UR11, UR7, URZ ;  /* 0x000000070b0e72a4 */ /* 0x000fe2000f8e023f */
[----:B------:R-:W-:Y:S01]  /*1530*/  PLOP3.LUT P1, PT, PT, PT, UP0, 0x80, 0x0 ;  /* 0x000000000000781c */ /* 0x000fe20003f2f008 */
[----:B------:R-:W-:Y:S01]  /*1540*/  @!UP3 UIMAD UR25, UR19, UR41, URZ ;  /* 0x000000291319b2a4 */ /* 0x000fe2000f8e023f */
[----:B------:R-:W-:Y:S01]  /*1550*/  ISETP.GE.U32.AND P0, PT, R2, R5, PT ;  /* 0x000000050200720c */ /* 0x000fe20003f06070 */
[----:B------:R-:W-:Y:S01]  /*1560*/  UIADD3.X UR19, UR21, UR39, URZ, UP2, !UPT ;  /* 0x0000002715137290 */ /* 0x000fe200097fe43f */
[----:B------:R-:W-:Y:S01]  /*1570*/  LOP3.LUT R2, R6, UR56, RZ, 0x3c, !PT ;  /* 0x0000003806027c12 */ /* 0x000fe2000f8e3cff */
[----:B------:R-:W-:-:S02]  /*1580*/  UIMAD UR11, UR11, UR18, URZ ;  /* 0x000000120b0b72a4 */ /* 0x000fc4000f8e023f */
[----:B------:R-:W-:Y:S01]  /*1590*/  @UP0 UIADD3 UR27, UR16, UR24, URZ ;  /* 0x00000018101b0290 */ /* 0x000fe2000fffe03f */
[----:B------:R-:W-:Y:S01]  /*15a0*/  ISETP.GE.AND P2, PT, R2, RZ, PT ;  /* 0x000000ff0200720c */ /* 0x000fe20003f46270 */
[----:B------:R-:W-:Y:S02]  /*15b0*/  @UP1 UIADD3 UR44, UR15, UR14, URZ ;  /* 0x0000000e0f2c1290 */ /* 0x000fe4000fffe03f */
[----:B------:R-:W-:Y:S01]  /*15c0*/  UIMAD.WIDE.U32 UR38, UR10, UR18, URZ ;  /* 0x000000120a2672a5 */ /* 0x000fe2000f8e003f */
[----:B------:R-:W-:Y:S01]  /*15d0*/  @UP0 ULDC.64 UR14, c[0x0][0x250] ;  /* 0x00009400000e0ab9 */ /* 0x000fe20000000a00 */
[----:B------:R-:W-:Y:S02]  /*15e0*/  UIMAD UR18, UR10, UR19, UR11 ;  /* 0x000000130a1272a4 */ /* 0x000fe4000f8e020b */
[----:B------:R-:W-:Y:S01]  /*15f0*/  @P0 VIADD R0, R0, 0x1 ;  /* 0x0000000100000836 */ /* 0x000fe20000000000 */
[----:B------:R-:W-:Y:S01]  /*1600*/  @UP0 UIMAD.WIDE.U32 UR10, UR27, UR14, URZ ;  /* 0x0000000e1b0a02a5 */ /* 0x000fe2000f8e003f */
[----:B------:R-:W-:Y:S01]  /*1610*/  PLOP3.LUT P0, PT, PT, PT, UP3, 0x80, 0x0 ;  /* 0x000000000000781c */ /* 0x000fe20003f0f038 */
[----:B------:R-:W-:Y:S01]  /*1620*/  @UP0 UIMAD UR19, UR27, UR15, URZ ;  /* 0x0000000f1b1302a4 */ /* 0x000fe2000f8e023f */
[----:B------:R-:W-:Y:S01]  /*1630*/  IMAD.MOV.U32 R16, RZ, RZ, R0 ;  /* 0x000000ffff107224 */ /* 0x000fe200078e0000 */
[----:B------:R-:W-:-:S02]  /*1640*/  USEL UR53, UR47, URZ, UP4 ;  /* 0x0000003f2f357287 */ /* 0x000fc4000a000000 */
[----:B------:R-:W-:Y:S02]  /*1650*/  USHF.R.S32.HI UR51, URZ, 0x1f, UR34 ;  /* 0x0000001f3f337899 */ /* 0x000fe40008011422 */
[----:B------:R-:W-:Y:S01]  /*1660*/  @!UP1 UIADD3 UR49, UR33, UR31, URZ ;  /* 0x0000001f21319290 */ /* 0x000fe2000fffe03f */
[----:B------:R-:W-:Y:S01]  /*1670*/  @!P2 IADD3 R16, -R16, RZ, RZ ;  /* 0x000000ff1010a210 */ /* 0x000fe20007ffe1ff */
[----:B------:R-:W-:Y:S01]  /*1680*/  USHF.R.S32.HI UR54, URZ, 0x1f, UR50 ;  /* 0x0000001f3f367899 */ /* 0x000fe20008011432 */
[----:B------:R-:W-:Y:S01]  /*1690*/  @!P3 LOP3.LUT R16, RZ, R6, RZ, 0x33, !PT ;  /* 0x00000006ff10b212 */ /* 0x000fe200078e33ff */
[----:B------:R-:W-:Y:S02]  /*16a0*/  USEL UR52, UR30, URZ, UP4 ;  /* 0x0000003f1e347287 */ /* 0x000fe4000a000000 */
[----:B------:R-:W-:Y:S02]  /*16b0*/  @UP0 UIADD3 UR41, UR11, UR19, URZ ;  /* 0x000000130b290290 */ /* 0x000fe4000fffe03f */
[----:B------:R-:W-:Y:S01]  /*16c0*/  UIADD3 UR47, UR39, UR18, URZ ;  /* 0x00000012272f7290 */ /* 0x000fe2000fffe03f */
[----:B------:R-:W-:Y:S01]  /*16d0*/  @UP0 UMOV UR40, UR10 ;  /* 0x0000000a00280c82 */ /* 0x000fe20008000000 */
[----:B------:R-:W-:Y:S10]  /*16e0*/  @P1 BRA `(.L_x_390) ;  /* 0x0000000000301947 */ /* 0x000ff40003800000 */
[----:B------:R-:W-:Y:S01]  /*16f0*/  USHF.R.S32.HI UR10, URZ, 0x1f, UR16 ;  /* 0x0000001f3f0a7899 */ /* 0x000fe20008011410 */
[----:B------:R-:W-:-:S03]  /*1700*/  ULDC.64 UR12, c[0x0][0x248] ;  /* 0x00009200000c7ab9 */ /* 0x000fc60000000a00 */
[----:B------:R-:W-:Y:S02]  /*1710*/  UIMAD UR18, UR10, UR12, URZ ;  /* 0x0000000c0a1272a4 */ /* 0x000fe4000f8e023f */
[----:B------:R-:W-:Y:S02]  /*1720*/  UIMAD.WIDE.U32 UR10, UR16, UR12, URZ ;  /* 0x0000000c100a72a5 */ /* 0x000fe4000f8e003f */
[----:B------:R-:W-:-:S04]  /*1730*/  UIMAD UR18, UR16, UR13, UR18 ;  /* 0x0000000d101272a4 */ /* 0x000fc8000f8e0212 */
[----:B------:R-:W-:-:S03]  /*1740*/  UIADD3 UR11, UR11, UR18, URZ ;  /* 0x000000120b0b7290 */ /* 0x000fc6000fffe03f */
[----:B------:R-:W-:Y:S02]  /*1750*/  ULDC.64 UR18, c[0x0][0x230] ;  /* 0x00008c0000127ab9 */ /* 0x000fe40000000a00 */
[----:B------:R-:W-:Y:S02]  /*1760*/  UIMAD.WIDE.U32 UR10, UR43, UR18, UR10 ;  /* 0x000000122b0a72a5 */ /* 0x000fe4000f8e000a */
[----:B------:R-:W-:-:S04]  /*1770*/  UIMAD UR18, UR58, UR18, URZ ;  /* 0x000000123a1272a4 */ /* 0x000fc8000f8e023f */
[----:B------:R-:W-:Y:S01]  /*1780*/  UIMAD UR19, UR43, UR19, UR18 ;  /* 0x000000132b1372a4 */ /* 0x000fe2000f8e0212 */
[----:B------:R-:W-:-:S03]  /*1790*/  UMOV UR45, UR10 ;  /* 0x0000000a002d7c82 */ /* 0x000fc60008000000 */
[----:B------:R-:W-:-:S12]  /*17a0*/  UIADD3 UR46, UR11, UR19, URZ ;  /* 0x000000130b2e7290 */ /* 0x000fd8000fffe03f */
.L_x_390:
[----:B------:R-:W-:Y:S05]  /*17b0*/  @P1 BRA `(.L_x_391) ;  /* 0x0000000000301947 */ /* 0x000fea0003800000 */
[----:B------:R-:W-:Y:S01]  /*17c0*/  USHF.R.S32.HI UR10, URZ, 0x1f, UR16 ;  /* 0x0000001f3f0a7899 */ /* 0x000fe20008011410 */
[----:B------:R-:W-:-:S03]  /*17d0*/  ULDC.64 UR14, c[0x0][0x250] ;  /* 0x00009400000e7ab9 */ /* 0x000fc60000000a00 */
[----:B------:R-:W-:Y:S02]  /*17e0*/  UIMAD UR18, UR10, UR14, URZ ;  /* 0x0000000e0a1272a4 */ /* 0x000fe4000f8e023f */
[----:B------:R-:W-:Y:S02]  /*17f0*/  UIMAD.WIDE.U32 UR10, UR16, UR14, URZ ;  /* 0x0000000e100a72a5 */ /* 0x000fe4000f8e003f */
[----:B------:R-:W-:-:S04]  /*1800*/  UIMAD UR18, UR16, UR15, UR18 ;  /* 0x0000000f101272a4 */ /* 0x000fc8000f8e0212 */
[----:B------:R-:W-:-:S03]  /*1810*/  UIADD3 UR11, UR11, UR18, URZ ;  /* 0x000000120b0b7290 */ /* 0x000fc6000fffe03f */
[----:B------:R-:W-:Y:S02]  /*1820*/  ULDC.64 UR18, c[0x0][0x238] ;  /* 0x00008e0000127ab9 */ /* 0x000fe40000000a00 */
[----:B------:R-:W-:Y:S02]  /*1830*/  UIMAD UR20, UR58, UR18, URZ ;  /* 0x000000123a1472a4 */ /* 0x000fe4000f8e023f */
[----:B------:R-:W-:Y:S02]  /*1840*/  UIMAD.WIDE.U32 UR10, UR43, UR18, UR10 ;  /* 0x000000122b0a72a5 */ /* 0x000fe4000f8e000a */
[----:B------:R-:W-:-:S04]  /*1850*/  UIMAD UR19, UR43, UR19, UR20 ;  /* 0x000000132b1372a4 */ /* 0x000fc8000f8e0214 */
[----:B------:R-:W-:Y:S01]  /*1860*/  UIADD3 UR41, UR11, UR19, URZ ;  /* 0x000000130b297290 */ /* 0x000fe2000fffe03f */
[----:B------:R-:W-:-:S11]  /*1870*/  UMOV UR40, UR10 ;  /* 0x0000000a00287c82 */ /* 0x000fd60008000000 */
.L_x_391:
[----:B------:R-:W-:Y:S01]  /*1880*/  @UP1 UMOV UR18, UR36 ;  /* 0x0000002400121c82 */ /* 0x000fe20008000000 */
[----:B------:R-:W-:Y:S01]  /*1890*/  @!UP1 UMOV UR18, UR32 ;  /* 0x0000002000129c82 */ /* 0x000fe20008000000 */
[----:B------:R-:W-:Y:S01]  /*18a0*/  SHF.R.S32.HI R18, RZ, 0x1f, R16 ;  /* 0x0000001fff127819 */ /* 0x000fe20000011410 */
[----:B------:R-:W-:Y:S06]  /*18b0*/  @!P0 BRA `(.L_x_392) ;  /* 0x00000000001c8947 */ /* 0x000fec0003800000 */
[----:B------:R-:W-:Y:S01]  /*18c0*/  @!UP1 UIMAD UR7, UR43, UR59, URZ ;  /* 0x0000003b2b0792a4 */ /* 0x000fe2000f8e023f */
[----:B------:R-:W-:Y:S01]  /*18d0*/  ULDC UR11, c[0x0][0x2c0] ;  /* 0x0000b000000b7ab9 */ /* 0x000fe20000000800 */
[----:B------:R-:W-:Y:S02]  /*18e0*/  ULDC UR10, c[0x0][0x2e4] ;  /* 0x0000b900000a7ab9 */ /* 0x000fe40000000800 */
[----:B------:R-:W-:Y:S02]  /*18f0*/  ULEA UR7, UR43, UR7, 0x7 ;  /* 0x000000072b077291 */ /* 0x000fe4000f8e383f */
[----:B------:R-:W-:-:S04]  /*1900*/  ULEA UR10, UR11, UR10, 0x7 ;  /* 0x0000000a0b0a7291 */ /* 0x000fc8000f8e383f */
[----:B------:R-:W-:Y:S01]  /*1910*/  UIMAD UR7, UR10, UR56, UR7 ;  /* 0x000000380a0772a4 */ /* 0x000fe2000f8e0207 */
[----:B------:R-:W-:Y:S11]  /*1920*/  BRA `(.L_x_393) ;  /* 0x0000000000087947 */ /* 0x000ff60003800000 */
.L_x_392:
[----:B------:R-:W-:-:S04]  /*1930*/  UIMAD UR7, UR43, UR61, UR56 ;  /* 0x0000003d2b0772a4 */ /* 0x000fc8000f8e0238 */
[----:B------:R-:W-:-:S12]  /*1940*/  UIMAD UR7, UR7, UR59, URZ ;  /* 0x0000003b070772a4 */ /* 0x000fd8000f8e023f */
.L_x_393:
[----:B------:R-:W1:Y:S01]  /*1950*/  S2R R0, SR_TID.X ;  /* 0x0000000000007919 */ /* 0x000e620000002100 */
[----:B------:R-:W2:Y:S01]  /*1960*/  LDC.64 R6, c[0x0][0x420] ;  /* 0x00010800ff067b82 */ /* 0x000ea20000000a00 */
[----:B------:R-:W-:Y:S01]  /*1970*/  ULDC UR10, c[0x0][0x2dc] ;  /* 0x0000b700000a7ab9 */ /* 0x000fe20000000800 */
[----:B------:R-:W-:Y:S01]  /*1980*/  UIADD3 UR22, UR17, UR7, URZ ;  /* 0x0000000711167290 */ /* 0x000fe2000fffe03f */
[----:B------:R-:W-:Y:S01]  /*1990*/  BSSY B1, `(.L_x_389) ;  /* 0x00008b4000017945 */ /* 0x000fe20003800000 */
[----:B------:R-:W-:Y:S02]  /*19a0*/  UIMAD UR7, UR10, UR61, URZ ;  /* 0x0000003d0a0772a4 */ /* 0x000fe4000f8e023f */
[----:B------:R-:W-:Y:S01]  /*19b0*/  USHF.R.S32.HI UR61, URZ, 0x1f, UR56 ;  /* 0x0000001f3f3d7899 */ /* 0x000fe20008011438 */
[----:B------:R-:W-:Y:S01]  /*19c0*/  ULDC.64 UR10, c[0x0][0x428] ;  /* 0x00010a00000a7ab9 */ /* 0x000fe20000000a00 */
[----:B------:R-:W-:Y:S01]  /*19d0*/  UISETP.GE.AND UP2, UPT, UR35, 0x1, UPT ;  /* 0x000000012300788c */ /* 0x000fe2000bf46270 */
[----:B------:R-:W-:Y:S01]  /*19e0*/  IMAD.U32 R15, RZ, RZ, UR10 ;  /* 0x0000000aff0f7e24 */ /* 0x000fe2000f8e00ff */
[----:B------:R-:W-:-:S02]  /*19f0*/  UIMAD UR19, UR61, UR10, URZ ;  /* 0x0000000a3d1372a4 */ /* 0x000fc4000f8e023f */
[----:B------:R-:W-:Y:S02]  /*1a00*/  UIADD3 UR20, UR17, UR25, URZ ;  /* 0x0000001911147290 */ /* 0x000fe4000fffe03f */
[----:B------:R-:W-:Y:S01]  /*1a10*/  UIMAD UR19, UR56, UR11, UR19 ;  /* 0x0000000b381372a4 */ /* 0x000fe2000f8e0213 */
[----:B------:R-:W-:Y:S02]  /*1a20*/  ULDC.64 UR36, c[0x0][0x210] ;  /* 0x0000840000247ab9 */ /* 0x000fe40000000a00 */
[----:B------:R-:W-:Y:S01]  /*1a30*/  ULDC.64 UR10, c[0x0][0x258] ;  /* 0x00009600000a7ab9 */ /* 0x000fe20000000a00 */
[----:B------:R-:W-:Y:S01]  /*1a40*/  ULDC.64 UR32, c[0x0][0x3e0] ;  /* 0x0000f80000207ab9 */ /* 0x000fe20000000a00 */
[----:B------:R-:W-:Y:S01]  /*1a50*/  ULDC.64 UR26, c[0x0][0x400] ;  /* 0x00010000001a7ab9 */ /* 0x000fe20000000a00 */
[----:B------:R-:W-:Y:S01]  /*1a60*/  ULDC.64 UR30, c[0x0][0x2b0] ;  /* 0x0000ac00001e7ab9 */ /* 0x000fe20000000a00 */
[----:B------:R-:W-:Y:S01]  /*1a70*/  ULDC.64 UR58, c[0x0][0x478] ;  /* 0x00011e00003a7ab9 */ /* 0x000fe20000000a00 */
[----:B------:R-:W-:Y:S01]  /*1a80*/  UIMAD.WIDE UR30, UR20, 0x4, UR30 ;  /* 0x00000004141e78a5 */ /* 0x000fe2000f8e021e */
[----:B--2---:R-:W-:Y:S01]  /*1a90*/  IMAD R3, R6, UR21, RZ ;  /* 0x0000001506037c24 */ /* 0x004fe2000f8e02ff */
[----:B------:R-:W-:-:S03]  /*1aa0*/  ULEA.HI.SX32 UR25, UR42, 0xffffffff, 0x19 ;  /* 0xffffffff2a197891 */ /* 0x000fc6000f8fca3f */
[----:B------:R-:W-:Y:S01]  /*1ab0*/  IMAD R3, R7, UR17, R3 ;  /* 0x0000001107037c24 */ /* 0x000fe2000f8e0203 */
[----:B-1----:R-:W-:-:S04]  /*1ac0*/  SHF.R.S32.HI R12, RZ, 0x1f, R0 ;  /* 0x0000001fff0c7819 */ /* 0x002fc80000011400 */
[CC--:B------:R-:W-:Y:S02]  /*1ad0*/  LEA.HI R2, R12.reuse, R0.reuse, RZ, 0x3 ;  /* 0x000000000c027211 */ /* 0x0c0fe400078f18ff */
[----:B------:R-:W-:Y:S02]  /*1ae0*/  LEA.HI R12, R12, R0, RZ, 0x5 ;  /* 0x000000000c0c7211 */ /* 0x000fe400078f28ff */
[----:B------:R-:W-:Y:S02]  /*1af0*/  LOP3.LUT R4, R2, 0xfffffff8, RZ, 0xc0, !PT ;  /* 0xfffffff802047812 */ /* 0x000fe400078ec0ff */
[----:B------:R-:W-:Y:S02]  /*1b00*/  LOP3.LUT R14, R12, 0xffffffe0, RZ, 0xc0, !PT ;  /* 0xffffffe00c0e7812 */ /* 0x000fe400078ec0ff */
[----:B------:R-:W-:Y:S01]  /*1b10*/  SHF.R.S32.HI R2, RZ, 0x3, R2 ;  /* 0x00000003ff027819 */ /* 0x000fe20000011402 */
[C---:B------:R-:W-:Y:S01]  /*1b20*/  IMAD.IADD R4, R0.reuse, 0x1, -R4 ;  /* 0x0000000100047824 */ /* 0x040fe200078e0a04 */
[----:B------:R-:W-:Y:S01]  /*1b30*/  SHF.R.S32.HI R12, RZ, 0x5, R12 ;  /* 0x00000005ff0c7819 */ /* 0x000fe2000001140c */
[----:B------:R-:W-:Y:S01]  /*1b40*/  IMAD.IADD R14, R0, 0x1, -R14 ;  /* 0x00000001000e7824 */ /* 0x000fe200078e0a0e */
[----:B------:R-:W-:Y:S01]  /*1b50*/  SHF.R.S32.HI R36, RZ, 0x1f, R2 ;  /* 0x0000001fff247819 */ /* 0x000fe20000011402 */
[----:B------:R-:W-:Y:S01]  /*1b60*/  IMAD.SHL.U32 R4, R4, 0x8, RZ ;  /* 0x0000000804047824 */ /* 0x000fe200078e00ff */
[----:B------:R-:W-:Y:S01]  /*1b70*/  IADD3 R0, P1, R2, UR17, RZ ;  /* 0x0000001102007c10 */ /* 0x000fe2000ff3e0ff */
[----:B------:R-:W-:Y:S01]  /*1b80*/  IMAD R12, R12, UR7, R14 ;  /* 0x000000070c0c7c24 */ /* 0x000fe2000f8e020e */
[----:B------:R-:W-:-:S02]  /*1b90*/  USHF.L.U32 UR7, UR7, 0x7, URZ ;  /* 0x0000000707077899 */ /* 0x000fc4000800063f */
[--C-:B------:R-:W-:Y:S02]  /*1ba0*/  SHF.R.S32.HI R5, RZ, 0x1f, R4.reuse ;  /* 0x0000001fff057819 */ /* 0x100fe40000011404 */
[----:B------:R-:W-:Y:S01]  /*1bb0*/  IADD3 R8, P0, R4, UR18, RZ ;  /* 0x0000001204087c10 */ /* 0x000fe2000ff1e0ff */
[----:B------:R-:W-:Y:S01]  /*1bc0*/  UIADD3 UR18, UP1, UP0, UR38, UR7, UR50 ;  /* 0x0000000726127290 */ /* 0x000fe2000f83e032 */
[----:B------:R-:W-:Y:S01]  /*1bd0*/  IADD3.X R13, R36, UR21, RZ, P1, !PT ;  /* 0x00000015240d7c10 */ /* 0x000fe20008ffe4ff */
[----:B------:R-:W-:Y:S01]  /*1be0*/  IMAD.WIDE.U32 R10, R0, UR28, R4 ;  /* 0x0000001c000a7c25 */ /* 0x000fe2000f8e0004 */
[----:B------:R-:W-:Y:S01]  /*1bf0*/  IADD3.X R9, R5, UR49, RZ, P0, !PT ;  /* 0x0000003105097c10 */ /* 0x000fe200087fe4ff */
[----:B------:R-:W-:Y:S02]  /*1c00*/  USHF.R.S32.HI UR7, URZ, 0x1f, UR7 ;  /* 0x0000001f3f077899 */ /* 0x000fe40008011407 */
[----:B------:R-:W-:Y:S01]  /*1c10*/  IMAD R13, R13, UR28, RZ ;  /* 0x0000001c0d0d7c24 */ /* 0x000fe2000f8e02ff */
[----:B------:R-:W-:Y:S01]  /*1c20*/  IADD3 R10, P0, R10, UR57, RZ ;  /* 0x000000390a0a7c10 */ /* 0x000fe2000ff1e0ff */
[----:B------:R-:W-:Y:S01]  /*1c30*/  IMAD.WIDE.U32 R8, R6, UR17, R8 ;  /* 0x0000001106087c25 */ /* 0x000fe2000f8e0008 */
[----:B------:R-:W-:-:S02]  /*1c40*/  UIMAD UR17, UR61, UR10, URZ ;  /* 0x0000000a3d1172a4 */ /* 0x000fc4000f8e023f */
[----:B------:R-:W-:Y:S01]  /*1c50*/  UIADD3.X UR7, UR47, UR7, UR54, UP1, UP0 ;  /* 0x000000072f077290 */ /* 0x000fe20008fe0436 */
[----:B------:R-:W-:Y:S01]  /*1c60*/  IMAD R0, R0, UR29, R13 ;  /* 0x0000001d00007c24 */ /* 0x000fe2000f8e020d */
[----:B------:R-:W-:Y:S01]  /*1c70*/  UIMAD UR11, UR56, UR11, UR17 ;  /* 0x0000000b380b72a4 */ /* 0x000fe2000f8e0211 */
[----:B------:R-:W-:Y:S01]  /*1c80*/  IMAD.IADD R9, R9, 0x1, R3 ;  /* 0x0000000109097824 */ /* 0x000fe200078e0203 */
[----:B------:R-:W-:Y:S01]  /*1c90*/  UIMAD.WIDE UR20, UR22, 0x4, UR58 ;  /* 0x00000004161478a5 */ /* 0x000fe2000f8e023a */
[----:B------:R-:W-:Y:S01]  /*1ca0*/  IMAD R3, R36, R6, RZ ;  /* 0x0000000624037224 */ /* 0x000fe200078e02ff */
[----:B------:R-:W-:Y:S01]  /*1cb0*/  IADD3.X R11, R11, UR48, R0, P0, !PT ;  /* 0x000000300b0b7c10 */ /* 0x000fe200087fe400 */
[----:B------:R-:W-:Y:S01]  /*1cc0*/  IMAD.WIDE.U32 R8, R15, UR56, R8 ;  /* 0x000000380f087c25 */ /* 0x000fe2000f8e0008 */
[----:B------:R-:W-:-:S03]  /*1cd0*/  PLOP3.LUT P0, PT, PT, PT, UP2, 0x80, 0x0 ;  /* 0x000000000000781c */ /* 0x000fc60003f0f028 */
[----:B------:R-:W-:Y:S01]  /*1ce0*/  IMAD.U32 R0, RZ, RZ, UR10 ;  /* 0x0000000aff007e24 */ /* 0x000fe2000f8e00ff */
[----:B------:R-:W-:Y:S01]  /*1cf0*/  UIADD3 UR10, UP1, UP0, UR52, UR18, UR55 ;  /* 0x00000012340a7290 */ /* 0x000fe2000f83e037 */
[----:B------:R-:W-:Y:S02]  /*1d00*/  VIADD R9, R9, UR19 ;  /* 0x0000001309097c36 */ /* 0x000fe40008000000 */
[----:B------:R-:W-:Y:S01]  /*1d10*/  IMAD.WIDE.U32 R10, R0, UR56, R10 ;  /* 0x00000038000a7c25 */ /* 0x000fe2000f8e000a */
[----:B------:R-:W-:Y:S02]  /*1d20*/  UIADD3.X UR7, UR53, UR7, UR44, UP1, UP0 ;  /* 0x0000000735077290 */ /* 0x000fe40008fe042c */
[----:B------:R-:W-:Y:S01]  /*1d30*/  IADD3 R0, P1, R12, UR10, RZ ;  /* 0x0000000a0c007c10 */ /* 0x000fe2000ff3e0ff */
[----:B------:R-:W-:Y:S01]  /*1d40*/  IMAD.WIDE.U32 R8, R2, R6, R8 ;  /* 0x0000000602087225 */ /* 0x000fe200078e0008 */
[----:B------:R-:W-:Y:S02]  /*1d50*/  LEA R14, P3, R10, UR36, 0x1 ;  /* 0x000000240a0e7c11 */ /* 0x000fe4000f8608ff */
[----:B------:R-:W-:Y:S01]  /*1d60*/  LEA.HI.X.SX32 R12, R12, UR7, 0x1, P1 ;  /* 0x000000070c0c7c11 */ /* 0x000fe200088f0eff */
[----:B------:R-:W-:Y:S01]  /*1d70*/  IMAD R3, R2, R7, R3 ;  /* 0x0000000702037224 */ /* 0x000fe200078e0203 */
[----:B------:R-:W-:Y:S01]  /*1d80*/  LEA R222, P1, R0, UR26, 0x2 ;  /* 0x0000001a00de7c11 */ /* 0x000fe2000f8210ff */
[----:B------:R-:W-:Y:S01]  /*1d90*/  VIADD R11, R11, UR11 ;  /* 0x0000000b0b0b7c36 */ /* 0x000fe20008000000 */
[----:B------:R-:W-:Y:S01]  /*1da0*/  LEA R13, P2, R8, UR32, 0x1 ;  /* 0x00000020080d7c11 */ /* 0x000fe2000f8408ff */
[----:B------:R-:W-:Y:S01]  /*1db0*/  IMAD.IADD R3, R9, 0x1, R3 ;  /* 0x0000000109037824 */ /* 0x000fe200078e0203 */
[----:B------:R-:W-:-:S02]  /*1dc0*/  LEA.HI.X R33, R0, UR27, R12, 0x2, P1 ;  /* 0x0000001b00217c11 */ /* 0x000fc400088f140c */
[----:B------:R-:W-:Y:S02]  /*1dd0*/  LEA.HI.X R10, R10, UR37, R11, 0x1, P3 ;  /* 0x000000250a0a7c11 */ /* 0x000fe400098f0c0b */
[----:B------:R-:W-:Y:S01]  /*1de0*/  LEA.HI.X R8, R8, UR33, R3, 0x1, P2 ;  /* 0x0000002108087c11 */ /* 0x000fe200090f0c03 */
[----:B------:R-:W-:Y:S06]  /*1df0*/  @!P0 BRA `(.L_x_394) ;  /* 0x0000007800988947 */ /* 0x000fec0003800000 */
[----:B------:R-:W2:Y:S01]  /*1e00*/  LDL R37, [R1+0x4] ;  /* 0x0000040001257983 */ /* 0x000ea20000100800 */
[----:B------:R-:W-:Y:S01]  /*1e10*/  PLOP3.LUT P0, PT, PT, PT, UP4, 0x80, 0x0 ;  /* 0x000000000000781c */ /* 0x000fe20003f0f048 */
[----:B------:R-:W-:Y:S01]  /*1e20*/  UMOV UR10, UR25 ;  /* 0x00000019000a7c82 */ /* 0x000fe20008000000 */
[C---:B------:R-:W-:Y:S01]  /*1e30*/  VIADD R20, R2.reuse, 0x20 ;  /* 0x0000002002147836 */ /* 0x040fe20000000000 */
[----:B------:R-:W-:Y:S01]  /*1e40*/  UIMAD UR7, UR10, -0x80, UR35 ;  /* 0xffffff800a0778a4 */ /* 0x000fe2000f8e0223 */
[C---:B------:R-:W-:Y:S01]  /*1e50*/  VIADD R21, R2.reuse, 0x60 ;  /* 0x0000006002157836 */ /* 0x040fe20000000000 */
[----:B------:R-:W-:Y:S01]  /*1e60*/  USHF.L.U64.HI UR11, UR28, 0x5, UR29 ;  /* 0x000000051c0b7899 */ /* 0x000fe2000801021d */
[----:B------:R-:W-:Y:S01]  /*1e70*/  VIADD R19, R2, 0x40 ;  /* 0x0000004002137836 */ /* 0x000fe20000000000 */
[----:B------:R-:W-:Y:S01]  /*1e80*/  LEA R0, R250, UR4, 0x1 ;  /* 0x00000004fa007c11 */ /* 0x000fe2000f8e08ff */
[----:B------:R-:W-:Y:S01]  /*1e90*/  IMAD.MOV.U32 R244, RZ, RZ, R13 ;  /* 0x000000fffff47224 */ /* 0x000fe200078e000d */
[----:B------:R-:W-:Y:S01]  /*1ea0*/  ISETP.GE.AND P3, PT, R2, UR7, PT ;  /* 0x0000000702007c0c */ /* 0x000fe2000bf66270 */
[----:B------:R-:W-:Y:S01]  /*1eb0*/  IMAD.MOV.U32 R243, RZ, RZ, R8 ;  /* 0x000000fffff37224 */ /* 0x000fe200078e0008 */
[----:B------:R-:W-:Y:S01]  /*1ec0*/  ISETP.GE.AND P2, PT, R20, UR7, PT ;  /* 0x0000000714007c0c */ /* 0x000fe2000bf46270 */
[----:B------:R-:W-:Y:S01]  /*1ed0*/  ULEA.HI UR17, UR10, UR10, URZ, 0x1 ;  /* 0x0000000a0a117291 */ /* 0x000fe2000f8f083f */
[----:B------:R-:W-:Y:S01]  /*1ee0*/  @P0 BAR.SYNC.DEFER_BLOCKING 0x0 ;  /* 0x0000000000000b1d */ /* 0x000fe20000010000 */
[----:B------:R-:W-:Y:S01]  /*1ef0*/  ISETP.GE.AND P0, PT, R21, UR7, PT ;  /* 0x0000000715007c0c */ /* 0x000fe2000bf06270 */
[C---:B------:R-:W-:Y:S01]  /*1f00*/  IMAD.SHL.U32 R11, R6.reuse, 0x20, RZ ;  /* 0x00000020060b7824 */ /* 0x040fe200078e00ff */
[----:B------:R-:W-:Y:S01]  /*1f10*/  ISETP.GE.AND P6, PT, R19, UR7, PT ;  /* 0x0000000713007c0c */ /* 0x000fe2000bfc6270 */
[----:B------:R-:W-:Y:S01]  /*1f20*/  USHF.L.U32 UR18, UR28, 0x5, URZ ;  /* 0x000000051c127899 */ /* 0x000fe2000800063f */
[----:B------:R-:W-:Y:S01]  /*1f30*/  IMAD.U32 R15, RZ, RZ, UR11 ;  /* 0x0000000bff0f7e24 */ /* 0x000fe2000f8e00ff */
[----:B------:R-:W-:Y:S01]  /*1f40*/  ULOP3.LUT UR11, UR17, 0xfffffffe, URZ, 0xc0, !UPT ;  /* 0xfffffffe110b7892 */ /* 0x000fe2000f8ec03f */
[C---:B------:R-:W-:Y:S01]  /*1f50*/  SHF.L.U64.HI R13, R6.reuse, 0x5, R7 ;  /* 0x00000005060d7819 */ /* 0x040fe20000010207 */
[----:B------:R-:W-:Y:S01]  /*1f60*/  IMAD.MOV.U32 R241, RZ, RZ, R10 ;  /* 0x000000fffff17224 */ /* 0x000fe200078e000a */
[----:B------:R-:W-:Y:S01]  /*1f70*/  UIMAD UR17, UR51, UR12, URZ ;  /* 0x0000000c331172a4 */ /* 0x000fe2000f8e023f */
[----:B------:R-:W-:Y:S01]  /*1f80*/  @!P3 IMAD.MOV.U32 R8, RZ, RZ, R244 ;  /* 0x000000ffff08b224 */ /* 0x000fe200078e00f4 */
[CC--:B------:R-:W-:Y:S01]  /*1f90*/  @!P2 LEA R12, P5, R11.reuse, R244.reuse, 0x1 ;  /* 0x000000f40b0ca211 */ /* 0x0c0fe200078a08ff */
[----:B------:R-:W-:Y:S01]  /*1fa0*/  @!P3 IMAD.MOV.U32 R9, RZ, RZ, R243 ;  /* 0x000000ffff09b224 */ /* 0x000fe200078e00f3 */
[----:B------:R-:W-:Y:S01]  /*1fb0*/  UIADD3 UR11, UR10, -UR11, URZ ;  /* 0x8000000b0a0b7290 */ /* 0x000fe2000fffe03f */
[----:B------:R-:W-:Y:S01]  /*1fc0*/  IMAD.MOV.U32 R242, RZ, RZ, R14 ;  /* 0x000000fffff27224 */ /* 0x000fe200078e000e */
[-C--:B------:R-:W-:Y:S01]  /*1fd0*/  @!P2 LEA.HI.X R13, R11, R243.reuse, R13, 0x1, P5 ;  /* 0x000000f30b0da211 */ /* 0x080fe200028f0c0d */
[----:B------:R-:W-:Y:S01]  /*1fe0*/  IMAD.U32 R3, RZ, RZ, UR18 ;  /* 0x00000012ff037e24 */ /* 0x000fe2000f8e00ff */
[C---:B------:R-:W-:Y:S01]  /*1ff0*/  @!P6 LEA R10, P4, R6.reuse, R244, 0x7 ;  /* 0x000000f4060ae211 */ /* 0x040fe200078838ff */
[----:B------:R-:W-:Y:S01]  /*2000*/  @!P0 IMAD R17, R7, 0xc0, RZ ;  /* 0x000000c007118824 */ /* 0x000fe200078e02ff */
[----:B------:R-:W-:Y:S01]  /*2010*/  UISETP.NE.AND UP0, UPT, UR11, 0x1, UPT ;  /* 0x000000010b00788c */ /* 0x000fe2000bf05270 */
[----:B------:R-:W-:Y:S01]  /*2020*/  IMAD.MOV.U32 R239, RZ, RZ, 0x7f800000 ;  /* 0x7f800000ffef7424 */ /* 0x000fe200078e00ff */
[----:B------:R-:W-:Y:S01]  /*2030*/  @!P6 LEA.HI.X R11, R6, R243, R7, 0x7, P4 ;  /* 0x000000f3060be211 */ /* 0x000fe200020f3c07 */
[----:B------:R-:W-:Y:S01]  /*2040*/  UIMAD UR11, UR23, -0x80, UR6 ;  /* 0xffffff80170b78a4 */ /* 0x000fe2000f8e0206 */
[C---:B------:R-:W-:Y:S01]  /*2050*/  @!P2 LEA R14, P1, R3.reuse, R242, 0x1 ;  /* 0x000000f2030ea211 */ /* 0x040fe200078208ff */
[----:B------:R-:W-:Y:S01]  /*2060*/  @P3 STS.128 [R0+0x8000], RZ ;  /* 0x008000ff00003388 */ /* 0x000fe20000000c00 */
[----:B------:R-:W-:Y:S01]  /*2070*/  UIMAD UR17, UR34, UR13, UR17 ;  /* 0x0000000d221172a4 */ /* 0x000fe2000f8e0211 */
[----:B------:R-:W-:Y:S01]  /*2080*/  IMAD.MOV.U32 R240, RZ, RZ, 0x7f800000 ;  /* 0x7f800000fff07424 */ /* 0x000fe200078e00ff */
[----:B------:R-:W-:Y:S01]  /*2090*/  @!P2 LEA.HI.X R15, R3, R241, R15, 0x1, P1 ;  /* 0x000000f1030fa211 */ /* 0x000fe200008f0c0f */
[----:B------:R-:W-:Y:S01]  /*20a0*/  @!PT LDS RZ, [RZ] ;  /* 0x00000000fffff984 */ /* 0x000fe20000000800 */
[----:B------:R-:W-:Y:S01]  /*20b0*/  @!PT LDS RZ, [RZ] ;  /* 0x00000000fffff984 */ /* 0x000fe20000000800 */
[----:B------:R-:W-:Y:S01]  /*20c0*/  @!PT LDS RZ, [RZ] ;  /* 0x00000000fffff984 */ /* 0x000fe20000000800 */
[----:B------:R1:W-:Y:S01]  /*20d0*/  @!P3 LDGSTS.E.BYPASS.LTC128B.128 [R0+0x8000], desc[UR8][R8.64] ;  /* 0x080000000800bfae */ /* 0x0003e2000b901d48 */
[----:B------:R-:W-:Y:S01]  /*20e0*/  VIADD R3, R250, 0x2000 ;  /* 0x00002000fa037836 */ /* 0x000fe20000000000 */
[----:B------:R-:W-:Y:S01]  /*20f0*/  PLOP3.LUT P1, PT, PT, PT, UP0, 0x80, 0x0 ;  /* 0x000000000000781c */ /* 0x000fe20003f2f008 */
[----:B------:R-:W-:Y:S01]  /*2100*/  ULDC.64 UR18, c[0x0][0x260] ;  /* 0x0000980000127ab9 */ /* 0x000fe20000000a00 */
[----:B------:R-:W-:Y:S01]  /*2110*/  @P2 STS.128 [R0+0x9000], RZ ;  /* 0x009000ff00002388 */ /* 0x000fe20000000c00 */
[----:B------:R-:W-:Y:S01]  /*2120*/  ISETP.GE.AND P4, PT, R20, UR11, PT ;  /* 0x0000000b14007c0c */ /* 0x000fe2000bf86270 */
[----:B------:R-:W-:Y:S01]  /*2130*/  VOTEU.ALL UP0, P0 ;  /* 0x00000000003f7886 */ /* 0x000fe20000000000 */
[----:B------:R-:W-:Y:S01]  /*2140*/  SEL R3, R3, R250, !P1 ;  /* 0x000000fa03037207 */ /* 0x000fe20004800000 */
[----:B------:R-:W-:Y:S01]  /*2150*/  @!PT LDS RZ, [RZ] ;  /* 0x00000000fffff984 */ /* 0x000fe20000000800 */
[----:B------:R-:W-:Y:S01]  /*2160*/  @!PT LDS RZ, [RZ] ;  /* 0x00000000fffff984 */ /* 0x000fe20000000800 */
[----:B------:R-:W-:Y:S01]  /*2170*/  @!PT LDS RZ, [RZ] ;  /* 0x00000000fffff984 */ /* 0x000fe20000000800 */
[----:B------:R-:W-:Y:S01]  /*2180*/  @!P2 LDGSTS.E.BYPASS.LTC128B.128 [R0+0x9000], desc[UR8][R12.64] ;  /* 0x090000000c00afae */ /* 0x000fe2000b901d48 */
[----:B------:R-:W-:-:S02]  /*2190*/  IMAD.MOV.U32 R237, RZ, RZ, 0x7f800000 ;  /* 0x7f800000ffed7424 */ /* 0x000fc400078e00ff */
[----:B------:R-:W-:Y:S01]  /*21a0*/  LEA R213, R3, UR4, 0x1 ;  /* 0x0000000403d57c11 */ /* 0x000fe2000f8e08ff */
[----:B------:R-:W-:Y:S01]  /*21b0*/  @P6 STS.128 [R0+0xa000], RZ ;  /* 0x00a000ff00006388 */ /* 0x000fe20000000c00 */
[----:B------:R-:W-:Y:S01]  /*21c0*/  IMAD.U32 R3, RZ, RZ, UR17 ;  /* 0x00000011ff037e24 */ /* 0x000fe2000f8e00ff */
[----:B------:R-:W-:Y:S01]  /*21d0*/  @!UP0 UIMAD UR17, UR29, 0xc0, URZ ;  /* 0x000000c01d1188a4 */ /* 0x000fe2000f8e023f */
[----:B------:R-:W-:Y:S01]  /*21e0*/  IMAD.MOV.U32 R238, RZ, RZ, 0x7f800000 ;  /* 0x7f800000ffee7424 */ /* 0x000fe200078e00ff */
[----:B------:R-:W-:Y:S01]  /*21f0*/  @!PT LDS RZ, [RZ] ;  /* 0x00000000fffff984 */ /* 0x000fe20000000800 */
[----:B------:R-:W-:Y:S01]  /*2200*/  @!PT LDS RZ, [RZ] ;  /* 0x00000000fffff984 */ /* 0x000fe20000000800 */
[----:B------:R-:W-:Y:S01]  /*2210*/  @!PT LDS RZ, [RZ] ;  /* 0x00000000fffff984 */ /* 0x000fe20000000800 */
[----:B------:R3:W-:Y:S02]  /*2220*/  @!P6 LDGSTS.E.BYPASS.LTC128B.128 [R0+0xa000], desc[UR8][R10.64] ;  /* 0x0a0000000a00efae */ /* 0x0007e4000b901d48 */
[----:B------:R-:W4:Y:S02]  /*2230*/  @!P4 LDC.64 R22, c[0x0][0x218] ;  /* 0x00008600ff16cb82 */ /* 0x000f240000000a00 */
[----:B------:R-:W-:Y:S01]  /*2240*/  @P0 STS.128 [R0+0xb000], RZ ;  /* 0x00b000ff00000388 */ /* 0x000fe20000000c00 */
[----:B-1----:R-:W-:-:S02]  /*2250*/  @!P0 IMAD.MOV.U32 R8, RZ, RZ, R244 ;  /* 0x000000ffff088224 */ /* 0x002fc400078e00f4 */
[----:B------:R-:W-:Y:S02]  /*2260*/  @!P0 IMAD.MOV.U32 R9, RZ, RZ, R243 ;  /* 0x000000ffff098224 */ /* 0x000fe400078e00f3 */
[----:B------:R-:W-:-:S04]  /*2270*/  @!P0 IMAD.WIDE.U32 R8, R6, 0xc0, R8 ;  /* 0x000000c006088825 */ /* 0x000fc800078e0008 */
[----:B------:R-:W-:Y:S02]  /*2280*/  @!P0 IMAD.IADD R7, R9, 0x1, R17 ;  /* 0x0000000109078824 */ /* 0x000fe400078e0211 */
[----:B------:R-:W-:Y:S02]  /*2290*/  @!P0 IMAD.MOV.U32 R6, RZ, RZ, R8 ;  /* 0x000000ffff068224 */ /* 0x000fe400078e0008 */
[----:B------:R-:W-:Y:S02]  /*22a0*/  @!P3 IMAD.MOV.U32 R8, RZ, RZ, R242 ;  /* 0x000000ffff08b224 */ /* 0x000fe400078e00f2 */
[----:B------:R-:W-:Y:S01]  /*22b0*/  @!P3 IMAD.MOV.U32 R9, RZ, RZ, R241 ;  /* 0x000000ffff09b224 */ /* 0x000fe200078e00f1 */
[----:B------:R-:W-:Y:S01]  /*22c0*/  @!PT LDS RZ, [RZ] ;  /* 0x00000000fffff984 */ /* 0x000fe20000000800 */
[----:B------:R-:W-:Y:S01]  /*22d0*/  @!PT LDS RZ, [RZ] ;  /* 0x00000000fffff984 */ /* 0x000fe20000000800 */
[----:B------:R-:W-:Y:S01]  /*22e0*/  @!PT LDS RZ, [RZ] ;  /* 0x00000000fffff984 */ /* 0x000fe20000000800 */
[----:B------:R1:W-:Y:S01]  /*22f0*/  @!P0 LDGSTS.E.BYPASS.LTC128B.128 [R0+0xb000], desc[UR8][R6.64] ;  /* 0x0b00000006008fae */ /* 0x0003e2000b901d48 */
[----:B---3--:R-:W-:-:S03]  /*2300*/  IMAD.U32 R10, RZ, RZ, UR28 ;  /* 0x0000001cff0a7e24 */ /* 0x008fc6000f8e00ff */
[----:B------:R-:W-:Y:S04]  /*2310*/  @P3 STS [R213], RZ ;  /* 0x000000ffd5003388 */ /* 0x000fe80000000800 */
[----:B------:R-:W-:Y:S04]  /*2320*/  @P3 STS [R213+0x4], RZ ;  /* 0x000004ffd5003388 */ /* 0x000fe80000000800 */
[----:B------:R-:W-:Y:S04]  /*2330*/  @P3 STS [R213+0x8], RZ ;  /* 0x000008ffd5003388 */ /* 0x000fe80000000800 */
[----:B------:R-:W-:Y:S04]  /*2340*/  @P3 STS [R213+0xc], RZ ;  /* 0x00000cffd5003388 */ /* 0x000fe80000000800 */
[----:B------:R-:W-:Y:S01]  /*2350*/  @!PT LDS RZ, [RZ] ;  /* 0x00000000fffff984 */ /* 0x000fe20000000800 */
[----:B------:R-:W-:Y:S01]  /*2360*/  @!PT LDS RZ, [RZ] ;  /* 0x00000000fffff984 */ /* 0x000fe20000000800 */
[----:B------:R-:W-:Y:S01]  /*2370*/  @!PT LDS RZ, [RZ] ;  /* 0x00000000fffff984 */ /* 0x000fe20000000800 */
[----:B------:R3:W-:Y:S01]  /*2380*/  @!P3 LDGSTS.E.BYPASS.LTC128B.128 [R213], desc[UR8][R8.64] ;  /* 0x0000000008d5bfae */ /* 0x0007e2000b901d48 */
[----:B------:R-:W-:-:S03]  /*2390*/  @!P6 LEA R12, P3, R10, R242, 0x7 ;  /* 0x000000f20a0ce211 */ /* 0x000fc600078638ff */
[----:B------:R-:W-:Y:S01]  /*23a0*/  @P2 STS [R213+0x1000], RZ ;  /* 0x001000ffd5002388 */ /* 0x000fe20000000800 */
[----:B-1----:R-:W-:-:S03]  /*23b0*/  IMAD.U32 R6, RZ, RZ, UR12 ;  /* 0x0000000cff067e24 */ /* 0x002fc6000f8e00ff */
[----:B------:R-:W-:Y:S01]  /*23c0*/  @P2 STS [R213+0x1004], RZ ;  /* 0x001004ffd5002388 */ /* 0x000fe20000000800 */
[----:B------:R-:W-:-:S03]  /*23d0*/  IMAD.WIDE.U32 R6, R6, UR34, R4 ;  /* 0x0000002206067c25 */ /* 0x000fc6000f8e0004 */
[----:B------:R-:W-:Y:S01]  /*23e0*/  @P2 STS [R213+0x1008], RZ ;  /* 0x001008ffd5002388 */ /* 0x000fe20000000800 */
[----:B------:R-:W-:-:S03]  /*23f0*/  IADD3 R6, P5, R6, UR45, RZ ;  /* 0x0000002d06067c10 */ /* 0x000fc6000ffbe0ff */
[----:B------:R-:W-:Y:S01]  /*2400*/  @P2 STS [R213+0x100c], RZ ;  /* 0x00100cffd5002388 */ /* 0x000fe20000000800 */
[----:B------:R-:W-:-:S03]  /*2410*/  IADD3.X R7, R7, UR46, R3, P5, !PT ;  /* 0x0000002e07077c10 */ /* 0x000fc6000affe403 */
[----:B------:R-:W-:Y:S01]  /*2420*/  @!PT LDS RZ, [RZ] ;  /* 0x00000000fffff984 */ /* 0x000fe20000000800 */
[----:B------:R-:W-:Y:S01]  /*2430*/  @!PT LDS RZ, [RZ] ;  /* 0x00000000fffff984 */ /* 0x000fe20000000800 */
[----:B------:R-:W-:Y:S01]  /*2440*/  @!PT LDS RZ, [RZ] ;  /* 0x00000000fffff984 */ /* 0x000fe20000000800 */
[----:B------:R1:W-:Y:S01]  /*2450*/  @!P2 LDGSTS.E.BYPASS.LTC128B.128 [R213+0x1000], desc[UR8][R14.64] ;  /* 0x010000000ed5afae */ /* 0x0003e2000b901d48 */
[C---:B------:R-:W-:Y:S02]  /*2460*/  ISETP.GE.AND P5, PT, R2.reuse, UR11, PT ;  /* 0x0000000b02007c0c */ /* 0x040fe4000bfa6270 */
[----:B------:R-:W-:Y:S01]  /*2470*/  @!P4 IADD3 R3, P2, R2, 0x20, RZ ;  /* 0x000000200203c810 */ /* 0x000fe20007f5e0ff */
[----:B------:R-:W-:Y:S01]  /*2480*/  IMAD.WIDE.U32 R6, R16, UR18, R6 ;  /* 0x0000001210067c25 */ /* 0x000fe2000f8e0006 */
[----:B------:R-:W-:Y:S03]  /*2490*/  @P6 STS [R213+0x2000], RZ ;  /* 0x002000ffd5006388 */ /* 0x000fe60000000800 */
[----:B---3--:R-:W-:Y:S01]  /*24a0*/  IMAD.U32 R8, RZ, RZ, UR29 ;  /* 0x0000001dff087e24 */ /* 0x008fe2000f8e00ff */
[----:B------:R-:W-:Y:S01]  /*24b0*/  @P6 STS [R213+0x2004], RZ ;  /* 0x002004ffd5006388 */ /* 0x000fe20000000800 */
[----:B------:R-:W-:-:S03]  /*24c0*/  @!P0 IMAD.MOV.U32 R9, RZ, RZ, R241 ;  /* 0x000000ffff098224 */ /* 0x000fc600078e00f1 */
[C---:B------:R-:W-:Y:S01]  /*24d0*/  @!P6 LEA.HI.X R13, R10.reuse, R241, R8, 0x7, P3 ;  /* 0x000000f10a0de211 */ /* 0x040fe200018f3c08 */
[----:B------:R-:W-:Y:S01]  /*24e0*/  @!P0 IMAD.MOV.U32 R8, RZ, RZ, R242 ;  /* 0x000000ffff088224 */ /* 0x000fe200078e00f2 */
[----:B------:R-:W-:Y:S01]  /*24f0*/  @P6 STS [R213+0x2008], RZ ;  /* 0x002008ffd5006388 */ /* 0x000fe20000000800 */
[----:B------:R-:W-:Y:S01]  /*2500*/  ISETP.GE.AND P3, PT, R19, UR11, PT ;  /* 0x0000000b13007c0c */ /* 0x000fe2000bf66270 */
[----:B------:R-:W3:Y:S01]  /*2510*/  @!P5 LDC.64 R30, c[0x0][0x220] ;  /* 0x00008800ff1edb82 */ /* 0x000ee20000000a00 */
[----:B------:R-:W-:Y:S01]  /*2520*/  @!P0 IMAD.WIDE.U32 R8, R10, 0xc0, R8 ;  /* 0x000000c00a088825 */ /* 0x000fe200078e0008 */
[----:B------:R-:W-:Y:S03]  /*2530*/  @P6 STS [R213+0x200c], RZ ;  /* 0x00200cffd5006388 */ /* 0x000fe60000000800 */
[----:B------:R-:W-:Y:S01]  /*2540*/  IMAD R10, R18, UR18, RZ ;  /* 0x00000012120a7c24 */ /* 0x000fe2000f8e02ff */
[----:B------:R-:W-:Y:S01]  /*2550*/  @!PT LDS RZ, [RZ] ;  /* 0x00000000fffff984 */ /* 0x000fe20000000800 */
[----:B------:R-:W-:Y:S01]  /*2560*/  @!PT LDS RZ, [RZ] ;  /* 0x00000000fffff984 */ /* 0x000fe20000000800 */
[----:B------:R-:W-:Y:S01]  /*2570*/  @!PT LDS RZ, [RZ] ;  /* 0x00000000fffff984 */ /* 0x000fe20000000800 */
[----:B------:R4:W-:Y:S01]  /*2580*/  @!P6 LDGSTS.E.BYPASS.LTC128B.128 [R213+0x2000], desc[UR8][R12.64] ;  /* 0x020000000cd5efae */ /* 0x0009e2000b901d48 */
[----:B------:R-:W-:-:S02]  /*2590*/  @!P0 VIADD R9, R9, UR17 ;  /* 0x0000001109098c36 */ /* 0x000fc40008000000 */
[----:B------:R-:W-:Y:S01]  /*25a0*/  VIADD R187, R189, 0x2000 ;  /* 0x00002000bdbb7836 */ /* 0x000fe20000000000 */
[----:B------:R-:W-:Y:S01]  /*25b0*/  @P0 STS [R213+0x3000], RZ ;  /* 0x003000ffd5000388 */ /* 0x000fe20000000800 */
[----:B-1----:R-:W-:Y:S01]  /*25c0*/  @!P4 IMAD.X R14, RZ, RZ, R36, P2 ;  /* 0x000000ffff0ec224 */ /* 0x002fe200010e0624 */
[----:B------:R-:W-:Y:S01]  /*25d0*/  ISETP.GE.AND P2, PT, R21, UR11, PT ;  /* 0x0000000b15007c0c */ /* 0x000fe2000bf46270 */
[----:B------:R-:W-:Y:S01]  /*25e0*/  IMAD R11, R16, UR19, R10 ;  /* 0x00000013100b7c24 */ /* 0x000fe2000f8e020a */
[----:B------:R-:W1:Y:S01]  /*25f0*/  @!P5 LDC.64 R20, c[0x0][0x218] ;  /* 0x00008600ff14db82 */ /* 0x000e620000000a00 */
[----:B------:R-:W-:Y:S01]  /*2600*/  IMAD.U32 R10, RZ, RZ, UR14 ;  /* 0x0000000eff0a7e24 */ /* 0x000fe2000f8e00ff */
[----:B------:R-:W-:Y:S01]  /*2610*/  @P0 STS [R213+0x3004], RZ ;  /* 0x003004ffd5000388 */ /* 0x000fe20000000800 */
[----:B------:R-:W-:Y:S01]  /*2620*/  @!P4 IMAD R14, R14, UR12, RZ ;  /* 0x0000000c0e0ecc24 */ /* 0x000fe2000f8e02ff */
[----:B------:R-:W-:Y:S01]  /*2630*/  UIMAD UR11, UR51, UR14, URZ ;  /* 0x0000000e330b72a4 */ /* 0x000fe2000f8e023f */
[----:B------:R-:W-:Y:S01]  /*2640*/  IMAD.IADD R7, R7, 0x1, R11 ;  /* 0x0000000107077824 */ /* 0x000fe200078e020b */
[----:B------:R-:W-:Y:S01]  /*2650*/  @P0 STS [R213+0x3008], RZ ;  /* 0x003008ffd5000388 */ /* 0x000fe20000000800 */
[----:B------:R-:W-:Y:S01]  /*2660*/  IMAD.WIDE.U32 R10, R10, UR34, R4 ;  /* 0x000000220a0a7c25 */ /* 0x000fe2000f8e0004 */
[----:B------:R-:W-:Y:S01]  /*2670*/  UIMAD UR11, UR34, UR15, UR11 ;  /* 0x0000000f220b72a4 */ /* 0x000fe2000f8e020b */
[----:B------:R-:W3:Y:S01]  /*2680*/  @!P3 LDC.64 R26, c[0x0][0x218] ;  /* 0x00008600ff1abb82 */ /* 0x000ee20000000a00 */
[----:B------:R-:W-:Y:S01]  /*2690*/  @P0 STS [R213+0x300c], RZ ;  /* 0x00300cffd5000388 */ /* 0x000fe20000000800 */
[C---:B------:R-:W-:Y:S01]  /*26a0*/  @!P4 IMAD R14, R3.reuse, UR13, R14 ;  /* 0x0000000d030ecc24 */ /* 0x040fe2000f8e020e */
[----:B------:R-:W-:Y:S01]  /*26b0*/  ULDC.64 UR18, c[0x0][0x268] ;  /* 0x00009a0000127ab9 */ /* 0x000fe20000000a00 */
[----:B------:R-:W-:Y:S01]  /*26c0*/  @!P4 IMAD.WIDE.U32 R4, R3, UR12, R6 ;  /* 0x0000000c0304cc25 */ /* 0x000fe2000f8e0006 */
[----:B------:R-:W-:Y:S01]  /*26d0*/  @!PT LDS RZ, [RZ] ;  /* 0x00000000fffff984 */ /* 0x000fe20000000800 */
[----:B------:R-:W-:Y:S01]  /*26e0*/  @!PT LDS RZ, [RZ] ;  /* 0x00000000fffff984 */ /* 0x000fe20000000800 */
[----:B------:R-:W-:Y:S01]  /*26f0*/  @!PT LDS RZ, [RZ] ;  /* 0x00000000fffff984 */ /* 0x000fe20000000800 */
[----:B------:R1:W-:Y:S03]  /*2700*/  @!P0 LDGSTS.E.BYPASS.LTC128B.128 [R213+0x3000], desc[UR8][R8.64] ;  /* 0x0300000008d58fae */ /* 0x0003e6000b901d48 */
[----:B------:R-:W-:Y:S01]  /*2710*/  VIADD R181, R190, 0x2000 ;  /* 0x00002000beb57836 */ /* 0x000fe20000000000 */
[----:B----4-:R-:W-:Y:S01]  /*2720*/  @!P4 LEA R22, P0, R4, R22, 0x1 ;  /* 0x000000160416c211 */ /* 0x010fe200078008ff */
[----:B------:R-:W-:Y:S01]  /*2730*/  @!P5 IMAD R3, R36, UR12, RZ ;  /* 0x0000000c2403dc24 */ /* 0x000fe2000f8e02ff */
[----:B------:R-:W4:Y:S01]  /*2740*/  @!P2 LDC.64 R34, c[0x0][0x218] ;  /* 0x00008600ff22ab82 */ /* 0x000f220000000a00 */
[----:B------:R-:W-:Y:S01]  /*2750*/  @!P4 IMAD.IADD R5, R5, 0x1, R14 ;  /* 0x000000010505c824 */ /* 0x000fe200078e020e */
[----:B------:R-:W-:Y:S01]  /*2760*/  @P5 STS.128 [R0+0xc000], RZ ;  /* 0x00c000ff00005388 */ /* 0x000fe20000000c00 */
[----:B------:R-:W-:-:S02]  /*2770*/  @!P5 IMAD R12, R2, UR13, R3 ;  /* 0x0000000d020cdc24 */ /* 0x000fc4000f8e0203 */
[----:B------:R-:W-:Y:S01]  /*2780*/  IMAD.MOV.U32 R188, RZ, RZ, 0x20 ;  /* 0x00000020ffbc7424 */ /* 0x000fe200078e00ff */
[----:B------:R-:W-:Y:S01]  /*2790*/  @!P4 LEA.HI.X R23, R4, R23, R5, 0x1, P0 ;  /* 0x000000170417c211 */ /* 0x000fe200000f0c05 */
[----:B------:R-:W-:Y:S01]  /*27a0*/  VIADD R3, R252, 0x8 ;  /* 0x00000008fc037836 */ /* 0x000fe20000000000 */
[----:B------:R-:W-:Y:S01]  /*27b0*/  IADD3 R4, P0, R10, UR40, RZ ;  /* 0x000000280a047c10 */ /* 0x000fe2000ff1e0ff */
[----:B------:R-:W-:Y:S01]  /*27c0*/  IMAD.U32 R5, RZ, RZ, UR11 ;  /* 0x0000000bff057e24 */ /* 0x000fe2000f8e00ff */
[----:B------:R-:W-:Y:S01]  /*27d0*/  UMOV UR11, UR31 ;  /* 0x0000001f000b7c82 */ /* 0x000fe20008000000 */
[----:B------:R-:W-:Y:S02]  /*27e0*/  IMAD.MOV.U32 R182, RZ, RZ, 0x40 ;  /* 0x00000040ffb67424 */ /* 0x000fe400078e00ff */
[----:B------:R-:W-:Y:S01]  /*27f0*/  IMAD.MOV.U32 R245, RZ, RZ, 0x40 ;  /* 0x00000040fff57424 */ /* 0x000fe200078e00ff */
[----:B------:R-:W-:Y:S01]  /*2800*/  IADD3.X R5, R11, UR41, R5, P0, !PT ;  /* 0x000000290b057c10 */ /* 0x000fe200087fe405 */
[----:B------:R-:W-:Y:S01]  /*2810*/  IMAD.SHL.U32 R249, R252, 0x4, RZ ;  /* 0x00000004fcf97824 */ /* 0x000fe200078e00ff */
[----:B------:R-:W-:-:S02]  /*2820*/  CS2R R126, SRZ ;  /* 0x00000000007e7805 */ /* 0x000fc4000001ff00 */
[----:B------:R-:W-:Y:S02]  /*2830*/  CS2R R124, SRZ ;  /* 0x00000000007c7805 */ /* 0x000fe4000001ff00 */
[----:B------:R-:W-:Y:S01]  /*2840*/  CS2R R130, SRZ ;  /* 0x0000000000827805 */ /* 0x000fe2000001ff00 */
[----:B------:R-:W-:Y:S01]  /*2850*/  IMAD.WIDE.U32 R4, R16, UR18, R4 ;  /* 0x0000001210047c25 */ /* 0x000fe2000f8e0004 */
[----:B------:R-:W-:Y:S02]  /*2860*/  CS2R R128, SRZ ;  /* 0x0000000000807805 */ /* 0x000fe4000001ff00 */
[----:B------:R-:W-:Y:S02]  /*2870*/  CS2R R122, SRZ ;  /* 0x00000000007a7805 */ /* 0x000fe4000001ff00 */
[----:B------:R-:W-:Y:S01]  /*2880*/  CS2R R120, SRZ ;  /* 0x0000000000787805 */ /* 0x000fe2000001ff00 */
[----:B-1----:R-:W-:Y:S01]  /*2890*/  @!P5 IMAD.MOV.U32 R8, RZ, RZ, R6 ;  /* 0x000000ffff08d224 */ /* 0x002fe200078e0006 */
[----:B------:R-:W-:Y:S01]  /*28a0*/  CS2R R118, SRZ ;  /* 0x0000000000767805 */ /* 0x000fe2000001ff00 */
[----:B------:R-:W-:Y:S01]  /*28b0*/  @!P5 IMAD.MOV.U32 R9, RZ, RZ, R7 ;  /* 0x000000ffff09d224 */ /* 0x000fe200078e0007 */
[----:B------:R-:W-:Y:S01]  /*28c0*/  CS2R R116, SRZ ;  /* 0x0000000000747805 */ /* 0x000fe2000001ff00 */
[----:B------:R-:W-:Y:S01]  /*28d0*/  @!P4 IMAD.MOV.U32 R14, RZ, RZ, R4 ;  /* 0x000000ffff0ec224 */ /* 0x000fe200078e0004 */
[----:B------:R-:W-:Y:S01]  /*28e0*/  CS2R R110, SRZ ;  /* 0x00000000006e7805 */ /* 0x000fe2000001ff00 */
[----:B------:R-:W-:Y:S01]  /*28f0*/  @!P5 IMAD.WIDE.U32 R8, R2, UR12, R8 ;  /* 0x0000000c0208dc25 */ /* 0x000fe2000f8e0008 */
[----:B------:R-:W-:-:S02]  /*2900*/  CS2R R108, SRZ ;  /* 0x00000000006c7805 */ /* 0x000fc4000001ff00 */
[----:B------:R-:W-:Y:S02]  /*2910*/  CS2R R114, SRZ ;  /* 0x0000000000727805 */ /* 0x000fe4000001ff00 */
[----:B------:R-:W-:Y:S01]  /*2920*/  CS2R R112, SRZ ;  /* 0x0000000000707805 */ /* 0x000fe2000001ff00 */
[----:B------:R-:W-:Y:S01]  /*2930*/  @!P5 IMAD.IADD R10, R9, 0x1, R12 ;  /* 0x00000001090ad824 */ /* 0x000fe200078e020c */
[----:B------:R-:W-:Y:S01]  /*2940*/  @!P5 LEA R20, P6, R8, R20, 0x1 ;  /* 0x000000140814d211 */ /* 0x000fe200078c08ff */
[----:B------:R-:W-:Y:S01]  /*2950*/  IMAD R9, R18, UR18, RZ ;  /* 0x0000001212097c24 */ /* 0x000fe2000f8e02ff */
[----:B------:R-:W-:Y:S01]  /*2960*/  CS2R R106, SRZ ;  /* 0x00000000006a7805 */ /* 0x000fe2000001ff00 */
[----:B------:R-:W-:Y:S01]  /*2970*/  @!P3 IMAD.MOV.U32 R18, RZ, RZ, R4 ;  /* 0x000000ffff12b224 */ /* 0x000fe200078e0004 */
[----:B------:R-:W-:Y:S01]  /*2980*/  @!P5 LEA.HI.X R21, R8, R21, R10, 0x1, P6 ;  /* 0x000000150815d211 */ /* 0x000fe200030f0c0a */
[----:B------:R-:W-:Y:S01]  /*2990*/  IMAD R10, R16, UR19, R9 ;  /* 0x00000013100a7c24 */ /* 0x000fe2000f8e0209 */
[----:B------:R-:W-:Y:S01]  /*29a0*/  ISETP.GE.AND P6, PT, R3, UR7, PT ;  /* 0x0000000703007c0c */ /* 0x000fe2000bfc6270 */
[----:B------:R-:W-:Y:S01]  /*29b0*/  @!P2 IMAD.MOV.U32 R8, RZ, RZ, R6 ;  /* 0x000000ffff08a224 */ /* 0x000fe200078e0006 */
[C---:B------:R-:W-:Y:S01]  /*29c0*/  @!P3 IADD3 R3, P0, R2.reuse, 0x40, RZ ;  /* 0x000000400203b810 */ /* 0x040fe20007f1e0ff */
[----:B------:R-:W-:Y:S01]  /*29d0*/  IMAD.IADD R5, R5, 0x1, R10 ;  /* 0x0000000105057824 */ /* 0x000fe200078e020a */
[----:B------:R-:W-:Y:S01]  /*29e0*/  @!PT LDS RZ, [RZ] ;  /* 0x00000000fffff984 */ /* 0x000fe20000000800 */
[----:B------:R-:W-:Y:S01]  /*29f0*/  @!PT LDS RZ, [RZ] ;  /* 0x00000000fffff984 */ /* 0x000fe20000000800 */
[----:B------:R-:W-:Y:S01]  /*2a00*/  @!PT LDS RZ, [RZ] ;  /* 0x00000000fffff984 */ /* 0x000fe20000000800 */
[----:B------:R1:W-:Y:S01]  /*2a10*/  @!P5 LDGSTS.E.BYPASS.LTC128B.128 [R0+0xc000], desc[UR8][R20.64] ;  /* 0x0c0000001400dfae */ /* 0x0003e2000b901d48 */
[--C-:B------:R-:W-:Y:S01]  /*2a20*/  @!P2 IMAD.MOV.U32 R9, RZ, RZ, R7.reuse ;  /* 0x000000ffff09a224 */ /* 0x100fe200078e0007 */
[----:B------:R-:W-:Y:S01]  /*2a30*/  @!P3 IADD3.X R13, RZ, R36, RZ, P0, !PT ;  /* 0x00000024ff0db210 */ /* 0x000fe200007fe4ff */
[----:B------:R-:W-:Y:S01]  /*2a40*/  @!P3 IMAD.WIDE.U32 R6, R3, UR12, R6 ;  /* 0x0000000c0306bc25 */ /* 0x000fe2000f8e0006 */
[C---:B------:R-:W-:Y:S01]  /*2a50*/  @!P2 IADD3 R11, P0, R2.reuse, 0x60, RZ ;  /* 0x00000060020ba810 */ /* 0x040fe20007f1e0ff */
[----:B------:R-:W-:Y:S01]  /*2a60*/  @P4 STS.128 [R0+0xd000], RZ ;  /* 0x00d000ff00004388 */ /* 0x000fe20000000c00 */
[----:B------:R-:W-:Y:S01]  /*2a70*/  CS2R R104, SRZ ;  /* 0x0000000000687805 */ /* 0x000fe2000001ff00 */
[----:B------:R-:W-:Y:S01]  /*2a80*/  @!P3 IMAD R10, R13, UR12, RZ ;  /* 0x0000000c0d0abc24 */ /* 0x000fe2000f8e02ff */
[----:B------:R-:W-:Y:S01]  /*2a90*/  CS2R R102, SRZ ;  /* 0x0000000000667805 */ /* 0x000fe2000001ff00 */
[----:B------:R-:W-:Y:S01]  /*2aa0*/  @!P2 IMAD.X R16, RZ, RZ, R36, P0 ;  /* 0x000000ffff10a224 */ /* 0x000fe200000e0624 */
[C---:B------:R-:W-:Y:S01]  /*2ab0*/  @!P4 IADD3 R12, P0, R2.reuse, 0x20, RZ ;  /* 0x00000020020cc810 */ /* 0x040fe20007f1e0ff */
[----:B------:R-:W-:Y:S01]  /*2ac0*/  @!P3 IMAD R17, R3, UR13, R10 ;  /* 0x0000000d0311bc24 */ /* 0x000fe2000f8e020a */
[----:B------:R-:W-:Y:S01]  /*2ad0*/  @!PT LDS RZ, [RZ] ;  /* 0x00000000fffff984 */ /* 0x000fe20000000800 */
[----:B------:R-:W-:Y:S01]  /*2ae0*/  @!PT LDS RZ, [RZ] ;  /* 0x00000000fffff984 */ /* 0x000fe20000000800 */
[----:B------:R-:W-:Y:S01]  /*2af0*/  @!PT LDS RZ, [RZ] ;  /* 0x00000000fffff984 */ /* 0x000fe20000000800 */
[----:B------:R-:W-:Y:S01]  /*2b00*/  @!P4 LDGSTS.E.BYPASS.LTC128B.128 [R0+0xd000], desc[UR8][R22.64] ;  /* 0x0d0000001600cfae */ /* 0x000fe2000b901d48 */
[----:B------:R-:W-:Y:S01]  /*2b10*/  @!P4 IMAD.MOV.U32 R15, RZ, RZ, R5 ;  /* 0x000000ffff0fc224 */ /* 0x000fe200078e0005 */
[----:B------:R-:W-:Y:S01]  /*2b20*/  CS2R R100, SRZ ;  /* 0x0000000000647805 */ /* 0x000fe2000001ff00 */
[--C-:B------:R-:W-:Y:S01]  /*2b30*/  @!P4 IMAD.X R13, RZ, RZ, R36.reuse, P0 ;  /* 0x000000ffff0dc224 */ /* 0x100fe200000e0624 */
[----:B------:R-:W-:Y:S01]  /*2b40*/  @!P3 IADD3 R10, P0, R2, 0x40, RZ ;  /* 0x00000040020ab810 */ /* 0x000fe20007f1e0ff */
[----:B------:R-:W-:Y:S01]  /*2b50*/  @!P2 IMAD R3, R16, UR12, RZ ;  /* 0x0000000c1003ac24 */ /* 0x000fe2000f8e02ff */
[----:B------:R-:W-:Y:S01]  /*2b60*/  @P3 STS.128 [R0+0xe000], RZ ;  /* 0x00e000ff00003388 */ /* 0x000fe20000000c00 */
[----:B------:R-:W-:Y:S01]  /*2b70*/  @!P4 IMAD R13, R13, UR14, RZ ;  /* 0x0000000e0d0dcc24 */ /* 0x000fe2000f8e02ff */
[----:B------:R-:W-:Y:S01]  /*2b80*/  CS2R R94, SRZ ;  /* 0x00000000005e7805 */ /* 0x000fe2000001ff00 */
[----:B------:R-:W-:Y:S01]  /*2b90*/  @!P3 IMAD.X R16, RZ, RZ, R36, P0 ;  /* 0x000000ffff10b224 */ /* 0x000fe200000e0624 */
[----:B------:R-:W-:Y:S01]  /*2ba0*/  CS2R R92, SRZ ;  /* 0x00000000005c7805 */ /* 0x000fe2000001ff00 */
[C---:B------:R-:W-:Y:S01]  /*2bb0*/  @!P4 IMAD R32, R12.reuse, UR15, R13 ;  /* 0x0000000f0c20cc24 */ /* 0x040fe2000f8e020d */
[----:B------:R-:W-:Y:S01]  /*2bc0*/  CS2R R98, SRZ ;  /* 0x0000000000627805 */ /* 0x000fe2000001ff00 */
[----:B------:R-:W-:Y:S01]  /*2bd0*/  @!P2 IMAD R24, R11, UR13, R3 ;  /* 0x0000000d0b18ac24 */ /* 0x000fe2000f8e0203 */
[----:B------:R-:W-:Y:S01]  /*2be0*/  CS2R R96, SRZ ;  /* 0x0000000000607805 */ /* 0x000fe2000001ff00 */
[----:B------:R-:W-:Y:S01]  /*2bf0*/  @!P4 IMAD.WIDE.U32 R12, R12, UR14, R14 ;  /* 0x0000000e0c0ccc25 */ /* 0x000fe2000f8e000e */
[----:B-1----:R-:W1:Y:S01]  /*2c00*/  @!P4 LDC.64 R20, c[0x0][0x220] ;  /* 0x00008800ff14cb82 */ /* 0x002e620000000a00 */
[----:B------:R-:W-:-:S02]  /*2c10*/  CS2R R90, SRZ ;  /* 0x00000000005a7805 */ /* 0x000fc4000001ff00 */
[----:B------:R-:W-:Y:S01]  /*2c20*/  CS2R R88, SRZ ;  /* 0x0000000000587805 */ /* 0x000fe2000001ff00 */
[----:B------:R-:W-:Y:S01]  /*2c30*/  @!P3 IMAD R3, R16, UR14, RZ ;  /* 0x0000000e1003bc24 */ /* 0x000fe2000f8e02ff */
[C---:B---3--:R-:W-:Y:S01]  /*2c40*/  @!P3 LEA R16, P0, R6.reuse, R26, 0x1 ;  /* 0x0000001a0610b211 */ /* 0x048fe200078008ff */
[----:B------:R-:W-:Y:S01]  /*2c50*/  @!P3 IMAD.IADD R14, R7, 0x1, R17 ;  /* 0x00000001070eb824 */ /* 0x000fe200078e0211 */
[----:B------:R-:W-:Y:S01]  /*2c60*/  CS2R R86, SRZ ;  /* 0x0000000000567805 */ /* 0x000fe2000001ff00 */
[----:B------:R-:W-:Y:S01]  /*2c70*/  @!P2 IMAD.WIDE.U32 R8, R11, UR12, R8 ;  /* 0x0000000c0b08ac25 */ /* 0x000fe2000f8e0008 */
[----:B------:R-:W-:Y:S01]  /*2c80*/  UMOV UR12, UR30 ;  /* 0x0000001e000c7c82 */ /* 0x000fe20008000000 */
[----:B------:R-:W-:Y:S02]  /*2c90*/  CS2R R84, SRZ ;  /* 0x0000000000547805 */ /* 0x000fe4000001ff00 */
[----:B------:R-:W-:Y:S01]  /*2ca0*/  @!P3 LEA.HI.X R17, R6, R27, R14, 0x1, P0 ;  /* 0x0000001b0611b211 */ /* 0x000fe200000f0c0e */
[----:B------:R-:W-:Y:S01]  /*2cb0*/  @!P5 IMAD R7, R36, UR14, RZ ;  /* 0x0000000e2407dc24 */ /* 0x000fe2000f8e02ff */
[----:B----4-:R-:W-:Y:S01]  /*2cc0*/  @!P2 LEA R14, P0, R8, R34, 0x1 ;  /* 0x00000022080ea211 */ /* 0x010fe200078008ff */
[----:B------:R-:W-:Y:S01]  /*2cd0*/  @!P3 IMAD R26, R10, UR15, R3 ;  /* 0x0000000f0a1abc24 */ /* 0x000fe2000f8e0203 */
[----:B------:R-:W-:Y:S01]  /*2ce0*/  CS2R R78, SRZ ;  /* 0x00000000004e7805 */ /* 0x000fe2000001ff00 */
[----:B------:R-:W-:Y:S01]  /*2cf0*/  @!P2 IMAD.IADD R3, R9, 0x1, R24 ;  /* 0x000000010903a824 */ /* 0x000fe200078e0218 */
[----:B------:R-:W-:Y:S01]  /*2d00*/  @!PT LDS RZ, [RZ] ;  /* 0x00000000fffff984 */ /* 0x000fe20000000800 */
[----:B------:R-:W-:Y:S01]  /*2d10*/  @!PT LDS RZ, [RZ] ;  /* 0x00000000fffff984 */ /* 0x000fe20000000800 */
[----:B------:R-:W-:Y:S01]  /*2d20*/  @!PT LDS RZ, [RZ] ;  /* 0x00000000fffff984 */ /* 0x000fe20000000800 */
[----:B------:R-:W-:Y:S01]  /*2d30*/  @!P3 LDGSTS.E.BYPASS.LTC128B.128 [R0+0xe000], desc[UR8][R16.64] ;  /* 0x0e0000001000bfae */ /* 0x000fe2000b901d48 */
[----:B------:R-:W-:Y:S01]  /*2d40*/  @!P3 IMAD.MOV.U32 R19, RZ, RZ, R5 ;  /* 0x000000ffff13b224 */ /* 0x000fe200078e0005 */
[----:B------:R-:W3:Y:S01]  /*2d50*/  @!P3 LDC.64 R24, c[0x0][0x220] ;  /* 0x00008800ff18bb82 */ /* 0x000ee20000000a00 */
[--C-:B------:R-:W-:Y:S01]  /*2d60*/  @!P2 IMAD.MOV.U32 R28, RZ, RZ, R4.reuse ;  /* 0x000000ffff1ca224 */ /* 0x100fe200078e0004 */
[----:B------:R-:W-:Y:S01]  /*2d70*/  @!P2 LEA.HI.X R15, R8, R35, R3, 0x1, P0 ;  /* 0x00000023080fa211 */ /* 0x000fe200000f0c03 */
[----:B------:R-:W-:Y:S01]  /*2d80*/  @!P2 IMAD.MOV.U32 R29, RZ, RZ, R5 ;  /* 0x000000ffff1da224 */ /* 0x000fe200078e0005 */
[----:B------:R-:W-:Y:S01]  /*2d90*/  @P2 STS.128 [R0+0xf000], RZ ;  /* 0x00f000ff00002388 */ /* 0x000fe20000000c00 */
[C---:B------:R-:W-:Y:S01]  /*2da0*/  @!P5 IMAD R7, R2.reuse, UR15, R7 ;  /* 0x0000000f0207dc24 */ /* 0x040fe2000f8e0207 */
[----:B------:R-:W-:Y:S01]  /*2db0*/  CS2R R76, SRZ ;  /* 0x00000000004c7805 */ /* 0x000fe2000001ff00 */
[----:B------:R-:W-:Y:S01]  /*2dc0*/  @!P5 IMAD.WIDE.U32 R4, R2, UR14, R4 ;  /* 0x0000000e0204dc25 */ /* 0x000fe2000f8e0004 */
[----:B------:R-:W-:Y:S01]  /*2dd0*/  @!PT LDS RZ, [RZ] ;  /* 0x00000000fffff984 */ /* 0x000fe20000000800 */
[----:B------:R-:W-:Y:S01]  /*2de0*/  @!PT LDS RZ, [RZ] ;  /* 0x00000000fffff984 */ /* 0x000fe20000000800 */
[----:B------:R-:W-:Y:S01]  /*2df0*/  @!PT LDS RZ, [RZ] ;  /* 0x00000000fffff984 */ /* 0x000fe20000000800 */
[----:B------:R1:W-:Y:S01]  /*2e00*/  @!P2 LDGSTS.E.BYPASS.LTC128B.128 [R0+0xf000], desc[UR8][R14.64] ;  /* 0x0f0000000e00afae */ /* 0x0003e2000b901d48 */
[----:B------:R-:W-:-:S02]  /*2e10*/  CS2R R82, SRZ ;  /* 0x0000000000527805 */ /* 0x000fc4000001ff00 */
[----:B------:R-:W-:Y:S01]  /*2e20*/  CS2R R80, SRZ ;  /* 0x0000000000507805 */ /* 0x000fe2000001ff00 */
[----:B------:R-:W-:Y:S01]  /*2e30*/  @!P3 IMAD.WIDE.U32 R10, R10, UR14, R18 ;  /* 0x0000000e0a0abc25 */ /* 0x000fe2000f8e0012 */
[----:B------:R-:W-:Y:S01]  /*2e40*/  @!P5 LEA R6, P0, R4, R30, 0x1 ;  /* 0x0000001e0406d211 */ /* 0x000fe200078008ff */
[----:B------:R-:W4:Y:S01]  /*2e50*/  @!P2 LDC.64 R18, c[0x0][0x220] ;  /* 0x00008800ff12ab82 */ /* 0x000f220000000a00 */
[----:B------:R-:W-:Y:S01]  /*2e60*/  @P5 STS.128 [R0+0x10000], RZ ;  /* 0x010000ff00005388 */ /* 0x000fe20000000c00 */
[----:B------:R-:W-:Y:S01]  /*2e70*/  @!P5 IMAD.IADD R3, R5, 0x1, R7 ;  /* 0x000000010503d824 */ /* 0x000fe200078e0207 */
[----:B------:R-:W-:Y:S01]  /*2e80*/  CS2R R74, SRZ ;  /* 0x00000000004a7805 */ /* 0x000fe2000001ff00 */
[----:B------:R-:W-:Y:S01]  /*2e90*/  @!P3 IMAD.IADD R5, R11, 0x1, R26 ;  /* 0x000000010b05b824 */ /* 0x000fe200078e021a */
[----:B------:R-:W-:Y:S02]  /*2ea0*/  CS2R R72, SRZ ;  /* 0x0000000000487805 */ /* 0x000fe4000001ff00 */
[----:B------:R-:W-:-:S02]  /*2eb0*/  CS2R R70, SRZ ;  /* 0x0000000000467805 */ /* 0x000fc4000001ff00 */
[----:B------:R-:W-:Y:S01]  /*2ec0*/  @!P5 LEA.HI.X R7, R4, R31, R3, 0x1, P0 ;  /* 0x0000001f0407d211 */ /* 0x000fe200000f0c03 */
[----:B------:R-:W-:Y:S01]  /*2ed0*/  @!P4 IMAD.IADD R4, R13, 0x1, R32 ;  /* 0x000000010d04c824 */ /* 0x000fe200078e0220 */
[----:B------:R-:W-:Y:S02]  /*2ee0*/  @!P2 IADD3 R2, P0, R2, 0x60, RZ ;  /* 0x000000600202a810 */ /* 0x000fe40007f1e0ff */
[----:B------:R-:W-:Y:S01]  /*2ef0*/  CS2R R68, SRZ ;  /* 0x0000000000447805 */ /* 0x000fe2000001ff00 */
[----:B------:R-:W-:Y:S01]  /*2f00*/  ULDC UR17, c[0x0][0x2dc] ;  /* 0x0000b70000117ab9 */ /* 0x000fe20000000800 */
[----:B------:R-:W-:Y:S01]  /*2f10*/  @!PT LDS RZ, [RZ] ;  /* 0x00000000fffff984 */ /* 0x000fe20000000800 */
[----:B------:R-:W-:Y:S01]  /*2f20*/  @!PT LDS RZ, [RZ] ;  /* 0x00000000fffff984 */ /* 0x000fe20000000800 */
[----:B------:R-:W-:Y:S01]  /*2f30*/  @!PT LDS RZ, [RZ] ;  /* 0x00000000fffff984 */ /* 0x000fe20000000800 */
[----:B------:R2:W-:Y:S01]  /*2f40*/  @!P5 LDGSTS.E.BYPASS.LTC128B.128 [R0+0x10000], desc[UR8][R6.64] ;  /* 0x100000000600dfae */ /* 0x0005e2000b901d48 */
[----:B------:R-:W-:Y:S01]  /*2f50*/  @!P2 IMAD.X R3, RZ, RZ, R36, P0 ;  /* 0x000000ffff03a224 */ /* 0x000fe200000e0624 */
[C---:B---3--:R-:W-:Y:S02]  /*2f60*/  @!P3 LEA R8, P0, R10.reuse, R24, 0x1 ;  /* 0x000000180a08b211 */ /* 0x048fe400078008ff */
[----:B------:R-:W-:Y:S01]  /*2f70*/  @P4 STS.128 [R0+0x11000], RZ ;  /* 0x011000ff00004388 */ /* 0x000fe20000000c00 */
[----:B------:R-:W-:Y:S01]  /*2f80*/  @!P2 IMAD R3, R3, UR14, RZ ;  /* 0x0000000e0303ac24 */ /* 0x000fe2000f8e02ff */
[----:B------:R-:W-:-:S02]  /*2f90*/  @!P3 LEA.HI.X R9, R10, R25, R5, 0x1, P0 ;  /* 0x000000190a09b211 */ /* 0x000fc400000f0c05 */
[----:B------:R-:W-:Y:S02]  /*2fa0*/  IADD3 R5, R252, 0x40, RZ ;  /* 0x00000040fc057810 */ /* 0x000fe40007ffe0ff */
[----:B-1----:R-:W-:-:S04]  /*2fb0*/  @!P4 LEA R14, P5, R12, R20, 0x1 ;  /* 0x000000140c0ec211 */ /* 0x002fc800078a08ff */
[----:B------:R-:W-:Y:S01]  /*2fc0*/  @!P4 LEA.HI.X R15, R12, R21, R4, 0x1, P5 ;  /* 0x000000150c0fc211 */ /* 0x000fe200028f0c04 */
[C---:B------:R-:W-:Y:S01]  /*2fd0*/  VIADD R4, R252.reuse, 0x48 ;  /* 0x00000048fc047836 */ /* 0x040fe20000000000 */
[----:B------:R-:W-:-:S03]  /*2fe0*/  ISETP.GE.AND P5, PT, R252, UR7, PT ;  /* 0x00000007fc007c0c */ /* 0x000fc6000bfa6270 */
[----:B------:R-:W-:Y:S01]  /*2ff0*/  @!PT LDS RZ, [RZ] ;  /* 0x00000000fffff984 */ /* 0x000fe20000000800 */
[----:B------:R-:W-:Y:S01]  /*3000*/  @!PT LDS RZ, [RZ] ;  /* 0x00000000fffff984 */ /* 0x000fe20000000800 */
[----:B------:R-:W-:Y:S01]  /*3010*/  @!PT LDS RZ, [RZ] ;  /* 0x00000000fffff984 */ /* 0x000fe20000000800 */
[----:B------:R-:W-:Y:S01]  /*3020*/  @!P4 LDGSTS.E.BYPASS.LTC128B.128 [R0+0x11000], desc[UR8][R14.64] ;  /* 0x110000000e00cfae */ /* 0x000fe2000b901d48 */
[----:B------:R-:W-:Y:S02]  /*3030*/  ISETP.GE.AND P4, PT, R5, UR7, PT ;  /* 0x0000000705007c0c */ /* 0x000fe4000bf86270 */
[----:B------:R-:W-:Y:S01]  /*3040*/  SHF.R.S32.HI R5, RZ, 0x1f, R252 ;  /* 0x0000001fff057819 */ /* 0x000fe200000114fc */
[----:B------:R-:W-:Y:S01]  /*3050*/  @P3 STS.128 [R0+0x12000], RZ ;  /* 0x012000ff00003388 */ /* 0x000fe20000000c00 */
[----:B--2---:R-:W-:-:S03]  /*3060*/  @!P2 IMAD R6, R2, UR15, R3 ;  /* 0x0000000f0206ac24 */ /* 0x004fc6000f8e0203 */
[----:B------:R-:W-:Y:S01]  /*3070*/  @!PT LDS RZ, [RZ] ;  /* 0x00000000fffff984 */ /* 0x000fe20000000800 */
[----:B------:R-:W-:Y:S01]  /*3080*/  @!PT LDS RZ, [RZ] ;  /* 0x00000000fffff984 */ /* 0x000fe20000000800 */
[----:B------:R-:W-:Y:S01]  /*3090*/  @!PT LDS RZ, [RZ] ;  /* 0x00000000fffff984 */ /* 0x000fe20000000800 */
[----:B------:R-:W-:Y:S01]  /*30a0*/  @!P3 LDGSTS.E.BYPASS.LTC128B.128 [R0+0x12000], desc[UR8][R8.64] ;  /* 0x120000000800bfae */ /* 0x000fe2000b901d48 */
[----:B------:R-:W-:-:S03]  /*30b0*/  @!P2 IMAD.WIDE.U32 R2, R2, UR14, R28 ;  /* 0x0000000e0202ac25 */ /* 0x000fc6000f8e001c */
[----:B------:R1:W-:Y:S01]  /*30c0*/  @P2 STS.128 [R0+0x13000], RZ ;  /* 0x013000ff00002388 */ /* 0x0003e20000000c00 */
[----:B------:R-:W-:Y:S01]  /*30d0*/  @!P2 IMAD.IADD R3, R3, 0x1, R6 ;  /* 0x000000010303a824 */ /* 0x000fe200078e0206 */
[----:B----4-:R-:W-:-:S04]  /*30e0*/  @!P2 LEA R6, P0, R2, R18, 0x1 ;  /* 0x000000120206a211 */ /* 0x010fc800078008ff */
[----:B------:R-:W-:Y:S01]  /*30f0*/  @!P2 LEA.HI.X R7, R2, R19, R3, 0x1, P0 ;  /* 0x000000130207a211 */ /* 0x000fe200000f0c03 */
[----:B------:R-:W-:Y:S01]  /*3100*/  IMAD.SHL.U32 R2, R252, 0x4, RZ ;  /* 0x00000004fc027824 */ /* 0x000fe200078e00ff */
[----:B------:R-:W-:Y:S02]  /*3110*/  ISETP.GE.AND P0, PT, R4, UR7, PT ;  /* 0x0000000704007c0c */ /* 0x000fe4000bf06270 */
[----:B------:R-:W-:Y:S01]  /*3120*/  SHF.L.U64.HI R3, R252, 0x2, R5 ;  /* 0x00000002fc037819 */ /* 0x000fe20000010205 */
[----:B------:R-:W-:Y:S01]  /*3130*/  @!PT LDS RZ, [RZ] ;  /* 0x00000000fffff984 */ /* 0x000fe20000000800 */
[----:B------:R-:W-:Y:S01]  /*3140*/  @!PT LDS RZ, [RZ] ;  /* 0x00000000fffff984 */ /* 0x000fe20000000800 */
[----:B------:R-:W-:Y:S01]  /*3150*/  @!PT LDS RZ, [RZ] ;  /* 0x00000000fffff984 */ /* 0x000fe20000000800 */
[----:B------:R1:W-:Y:S01]  /*3160*/  @!P2 LDGSTS.E.BYPASS.LTC128B.128 [R0+0x13000], desc[UR8][R6.64] ;  /* 0x130000000600afae */ /* 0x0003e2000b901d48 */
[----:B------:R-:W-:-:S03]  /*3170*/  IADD3 R2, P3, R2, UR12, RZ ;  /* 0x0000000c02027c10 */ /* 0x000fc6000ff7e0ff */
[----:B------:R-:W0:Y:S01]  /*3180*/  LDGDEPBAR ;  /* 0x00000000000079af */ /* 0x000e220000000000 */
[----:B------:R-:W-:Y:S01]  /*3190*/  IADD3.X R3, R3, UR11, RZ, P3, !PT ;  /* 0x0000000b03037c10 */ /* 0x000fe20009ffe4ff */
[----:B------:R-:W-:Y:S01]  /*31a0*/  UIADD3 UR7, UR34, 0x80, URZ ;  /* 0x0000008022077890 */ /* 0x000fe2000fffe03f */
[----:B------:R-:W-:Y:S02]  /*31b0*/  LOP3.LUT P3, RZ, R37, 0x4, RZ, 0xc0, !PT ;  /* 0x0000000425ff7812 */ /* 0x000fe4000786c0ff */
[----:B------:R-:W-:Y:S01]  /*31c0*/  SEL R187, R187, R189, !P1 ;  /* 0x000000bdbbbb7207 */ /* 0x000fe20004800000 */
[----:B------:R-:W5:Y:S01]  /*31d0*/  @!P5 LDG.E R239, desc[UR8][R2.64] ;  /* 0x0000000802efd981 */ /* 0x000f62000c1e1900 */
[----:B------:R-:W-:-:S03]  /*31e0*/  SEL R181, R181, R190, !P1 ;  /* 0x000000beb5b57207 */ /* 0x000fc60004800000 */
[----:B------:R-:W5:Y:S04]  /*31f0*/  @!P6 LDG.E R240, desc[UR8][R2.64+0x20] ;  /* 0x0000200802f0e981 */ /* 0x000f68000c1e1900 */
[----:B------:R2:W5:Y:S01]  /*3200*/  @!P4 LDG.E R237, desc[UR8][R2.64+0x100] ;  /* 0x0001000802edc981 */ /* 0x000562000c1e1900 */
[----:B-1----:R-:W-:Y:S02]  /*3210*/  SHF.R.S32.HI R0, RZ, 0x1f, R4 ;  /* 0x0000001fff007819 */ /* 0x002fe40000011404 */
[----:B------:R-:W-:-:S04]  /*3220*/  @!P0 LEA R6, P2, R4, UR12, 0x2 ;  /* 0x0000000c04068c11 */ /* 0x000fc8000f8410ff */
[----:B------:R-:W-:Y:S01]  /*3230*/  @!P0 LEA.HI.X R7, R4, UR11, R0, 0x2, P2 ;  /* 0x0000000b04078c11 */ /* 0x000fe200090f1400 */
[----:B------:R-:W-:Y:S01]  /*3240*/  VIADD R0, R252, 0xffffff80 ;  /* 0xffffff80fc007836 */ /* 0x000fe20000000000 */
[----:B------:R-:W-:-:S03]  /*3250*/  LOP3.LUT P2, RZ, R37, 0x4, RZ, 0xc0, !PT ;  /* 0x0000000425ff7812 */ /* 0x000fc6000784c0ff */
[----:B------:R1:W5:Y:S01]  /*3260*/  @!P0 LDG.E R238, desc[UR8][R6.64] ;  /* 0x0000000806ee8981 */ /* 0x000362000c1e1900 */
[----:B------:R-:W-:Y:S02]  /*3270*/  LOP3.LUT P0, RZ, R37, 0x2, RZ, 0xc0, !PT ;  /* 0x0000000225ff7812 */ /* 0x000fe4000780c0ff */
[----:B--2---:R-:W-:Y:S01]  /*3280*/  SHF.R.S32.HI R2, RZ, 0x1f, R0 ;  /* 0x0000001fff027819 */ /* 0x004fe20000011400 */
[----:B------:R-:W-:Y:S01]  /*3290*/  IMAD.MOV.U32 R3, RZ, RZ, R33 ;  /* 0x000000ffff037224 */ /* 0x000fe200078e0021 */
[----:B------:R-:W-:Y:S01]  /*32a0*/  SEL R188, R188, 0xffffffe0, !P0 ;  /* 0xffffffe0bcbc7807 */ /* 0x000fe20004000000 */
[----:B------:R-:W-:Y:S01]  /*32b0*/  IMAD.SHL.U32 R246, R0, 0x4, RZ ;  /* 0x0000000400f67824 */ /* 0x000fe200078e00ff */
[----:B------:R-:W-:Y:S02]  /*32c0*/  SEL R182, R182, 0xffffffc0, !P3 ;  /* 0xffffffc0b6b67807 */ /* 0x000fe40005800000 */
[----:B------:R-:W-:Y:S02]  /*32d0*/  SHF.L.U64.HI R248, R252, 0x2, R5 ;  /* 0x00000002fcf87819 */ /* 0x000fe40000010205 */
[----:B------:R-:W-:-:S02]  /*32e0*/  SHF.L.U64.HI R247, R0, 0x2, R2 ;  /* 0x0000000200f77819 */ /* 0x000fc40000010202 */
[----:B------:R-:W-:Y:S02]  /*32f0*/  SEL R245, R245, 0xffffffc0, !P2 ;  /* 0xffffffc0f5f57807 */ /* 0x000fe40005000000 */
[----:B------:R-:W-:Y:S02]  /*3300*/  LEA R187, R187, UR4, 0x1 ;  /* 0x00000004bbbb7c11 */ /* 0x000fe4000f8e08ff */
[----:B------:R-:W-:Y:S01]  /*3310*/  LEA R181, R181, UR4, 0x1 ;  /* 0x00000004b5b57c11 */ /* 0x000fe2000f8e08ff */
[----:B------:R-:W-:Y:S01]  /*3320*/  UISETP.GE.AND UP0, UPT, UR7, UR6, UPT ;  /* 0x000000060700728c */ /* 0x000fe2000bf06270 */
[----:B------:R-:W-:Y:S01]  /*3330*/  UMOV UR14, UR20 ;  /* 0x00000014000e7c82 */ /* 0x000fe20008000000 */
[----:B------:R-:W-:Y:S01]  /*3340*/  UMOV UR13, UR21 ;  /* 0x00000015000d7c82 */ /* 0x000fe20008000000 */
[----:B------:R-:W-:-:S08]  /*3350*/  ULDC UR7, c[0x0][0x2ec] ;  /* 0x0000bb0000077ab9 */ /* 0x000fd00000000800 */
.L_x_397:
[----:B------:R-:W0:Y:S01]  /*3360*/  LDGDEPBAR ;  /* 0x00000000000079af */ /* 0x000e220000000000 */
[C---:B------:R-:W-:Y:S01]  /*3370*/  IMAD.IADD R0, R187.reuse, 0x1, R188 ;  /* 0x00000001bb007824 */ /* 0x040fe200078e02bc */
[----:B------:R-:W-:Y:S01]  /*3380*/  PLOP3.LUT P0, PT, PT, PT, UP0, 0x80, 0x0 ;  /* 0x000000000000781c */ /* 0x000fe20003f0f008 */
[--C-:B------:R-:W-:Y:S01]  /*3390*/  IMAD.IADD R160, R187, 0x1, R182.reuse ;  /* 0x00000001bba07824 */ /* 0x100fe200078e02b6 */
[----:B------:R-:W-:Y:S01]  /*33a0*/  PLOP3.LUT P4, PT, PT, PT, UP0, 0x80, 0x0 ;  /* 0x000000000000781c */ /* 0x000fe20003f8f008 */
[----:B-----5:R-:W-:Y:S01]  /*33b0*/  FMUL.FTZ R2, R237, 1.4426950216293334961 ;  /* 0x3fb8aa3bed027820 */ /* 0x020fe20000410000 */
[----:B------:R-:W-:Y:S01]  /*33c0*/  PLOP3.LUT P2, PT, PT, PT, UP0, 0x80, 0x0 ;  /* 0x000000000000781c */ /* 0x000fe20003f4f008 */
[----:B------:R-:W-:Y:S01]  /*33d0*/  UISETP.GE.AND UP3, UPT, UR10, 0x1, UPT ;  /* 0x000000010a00788c */ /* 0x000fe2000bf66270 */
[----:B------:R-:W-:Y:S02]  /*33e0*/  PLOP3.LUT P1, PT, PT, PT, UP0, 0x80, 0x0 ;  /* 0x000000000000781c */ /* 0x000fe40003f2f008 */
[----:B------:R-:W-:Y:S02]  /*33f0*/  PLOP3.LUT P6, PT, PT, PT, UP0, 0x80, 0x0 ;  /* 0x000000000000781c */ /* 0x000fe40003fcf008 */
[----:B------:R-:W-:Y:S02]  /*3400*/  FSETP.NEU.FTZ.AND P3, PT, R239, -INF , PT ;  /* 0xff800000ef00780b */ /* 0x000fe40003f7d000 */
[----:B------:R-:W-:Y:S01]  /*3410*/  PLOP3.LUT P5, PT, PT, PT, UP0, 0x80, 0x0 ;  /* 0x000000000000781c */ /* 0x000fe20003faf008 */
[----:B------:R-:W-:Y:S04]  /*3420*/  DEPBAR.LE SB0, 0x0 ;  /* 0x000080000000791a */ /* 0x000fe80000000000 */
[----:B------:R-:W-:Y:S06]  /*3430*/  BAR.SYNC.DEFER_BLOCKING 0x0 ;  /* 0x0000000000007b1d */ /* 0x000fec0000010000 */
[----:B------:R-:W-:Y:S08]  /*3440*/  LDSM.16.M88.4 R64, [R187] ;  /* 0x00000000bb40783b */ /* 0x000ff00000000200 */
[----:B------:R-:W1:Y:S08]  /*3450*/  LDSM.16.M88.4 R16, [R184+UR4+0xc000] ;  /* 0x00c00004b810783b */ /* 0x000e700008000200 */
[----:B------:R-:W2:Y:S08]  /*3460*/  LDSM.16.M88.4 R60, [R187+0x2000] ;  /* 0x00200000bb3c783b */ /* 0x000eb00000000200 */
[----:B------:R-:W3:Y:S08]  /*3470*/  LDSM.16.M88.4 R32, [R184+UR4+0xc800] ;  /* 0x00c80004b820783b */ /* 0x000ef00008000200 */
[----:B------:R-:W4:Y:S08]  /*3480*/  LDSM.16.M88.4 R48, [R184+UR4+0xd000] ;  /* 0x00d00004b830783b */ /* 0x000f300008000200 */
[----:B------:R-:W4:Y:S01]  /*3490*/  LDSM.16.M88.4 R132, [R184+UR4+0xd800] ;  /* 0x00d80004b884783b */ /* 0x000f220008000200 */
[-C--:B-1----:R-:W-:Y:S07]  /*34a0*/  HMMA.16816.F32.BF16 R4, R64, R16.reuse, RZ ;  /* 0x000000104004723c */ /* 0x082fee00000418ff */
[----:B------:R-:W-:Y:S01]  /*34b0*/  LDSM.16.M88.4 R136, [R0] ;  /* 0x000000000088783b */ /* 0x000fe20000000200 */
[C---:B--2---:R-:W-:Y:S07]  /*34c0*/  HMMA.16816.F32.BF16 R8, R60.reuse, R16, RZ ;  /* 0x000000103c08723c */ /* 0x044fee00000418ff */
[----:B------:R-:W1:Y:S01]  /*34d0*/  LDSM.16.M88.4 R140, [R186] ;  /* 0x00000000ba8c783b */ /* 0x000e620000000200 */
[-C--:B------:R-:W-:Y:S07]  /*34e0*/  HMMA.16816.F32.BF16 R12, R60, R18.reuse, RZ ;  /* 0x000000123c0c723c */ /* 0x080fee00000418ff */
[----:B------:R2:W1:Y:S01]  /*34f0*/  LDSM.16.M88.4 R144, [R0+0x2000] ;  /* 0x002000000090783b */ /* 0x0004620000000200 */
[C---:B------:R-:W-:Y:S07]  /*3500*/  HMMA.16816.F32.BF16 R16, R64.reuse, R18, RZ ;  /* 0x000000124010723c */ /* 0x040fee00000418ff */
[----:B------:R-:W1:Y:S01]  /*3510*/  LDSM.16.M88.4 R148, [R186+0x800] ;  /* 0x00080000ba94783b */ /* 0x000e620000000200 */
[-C--:B---3--:R-:W-:Y:S06]  /*3520*/  HMMA.16816.F32.BF16 R20, R64, R32.reuse, RZ ;  /* 0x000000204014723c */ /* 0x088fec00000418ff */
[C---:B------:R-:W-:Y:S01]  /*3530*/  HMMA.16816.F32.BF16 R24, R60.reuse, R32, RZ ;  /* 0x000000203c18723c */ /* 0x040fe200000418ff */
[----:B------:R-:W3:Y:S05]  /*3540*/  LDSM.16.M88.4 R152, [R186+0x1000] ;  /* 0x00100000ba98783b */ /* 0x000eea0000000200 */
[-C--:B------:R-:W-:Y:S01]  /*3550*/  HMMA.16816.F32.BF16 R28, R60, R34.reuse, RZ ;  /* 0x000000223c1c723c */ /* 0x080fe200000418ff */
[----:B--2---:R-:W-:Y:S02]  /*3560*/  IMAD.IADD R0, R0, 0x1, R182 ;  /* 0x0000000100007824 */ /* 0x004fe400078e02b6 */
[----:B------:R-:W-:Y:S03]  /*3570*/  LDSM.16.M88.4 R156, [R183] ;  /* 0x00000000b79c783b */ /* 0x000fe60000000200 */
[C---:B------:R-:W-:Y:S05]  /*3580*/  HMMA.16816.F32.BF16 R32, R64.reuse, R34, RZ ;  /* 0x000000224020723c */ /* 0x040fea00000418ff */
[----:B------:R-:W-:Y:S01]  /*3590*/  LDSM.16.M88.4 R164, [R183+0x800] ;  /* 0x00080000b7a4783b */ /* 0x000fe20000000200 */
[-C--:B----4-:R-:W-:Y:S06]  /*35a0*/  HMMA.16816.F32.BF16 R36, R64, R48.reuse, RZ ;  /* 0x000000304024723c */ /* 0x090fec00000418ff */
[C---:B------:R-:W-:Y:S01]  /*35b0*/  HMMA.16816.F32.BF16 R40, R60.reuse, R48, RZ ;  /* 0x000000303c28723c */ /* 0x040fe200000418ff */
[----:B------:R-:W-:Y:S05]  /*35c0*/  LDSM.16.M88.4 R168, [R183+0x1000] ;  /* 0x00100000b7a8783b */ /* 0x000fea0000000200 */
[-C--:B------:R-:W-:Y:S03]  /*35d0*/  HMMA.16816.F32.BF16 R44, R60, R50.reuse, RZ ;  /* 0x000000323c2c723c */ /* 0x080fe600000418ff */
[----:B------:R-:W-:Y:S03]  /*35e0*/  LDSM.16.M88.4 R172, [R0] ;  /* 0x0000000000ac783b */ /* 0x000fe60000000200 */
[C---:B------:R-:W-:Y:S05]  /*35f0*/  HMMA.16816.F32.BF16 R48, R64.reuse, R50, RZ ;  /* 0x000000324030723c */ /* 0x040fea00000418ff */
[----:B------:R-:W-:Y:S01]  /*3600*/  LDSM.16.M88.4 R176, [R185] ;  /* 0x00000000b9b0783b */ /* 0x000fe20000000200 */
[-C--:B------:R-:W-:Y:S06]  /*3610*/  HMMA.16816.F32.BF16 R52, R64, R132.reuse, RZ ;  /* 0x000000844034723c */ /* 0x080fec00000418ff */
[C---:B------:R-:W-:Y:S06]  /*3620*/  HMMA.16816.F32.BF16 R56, R60.reuse, R132, RZ ;  /* 0x000000843c38723c */ /* 0x040fec00000418ff */
[-C--:B------:R-:W-:Y:S06]  /*3630*/  HMMA.16816.F32.BF16 R60, R60, R134.reuse, RZ ;  /* 0x000000863c3c723c */ /* 0x080fec00000418ff */
[----:B------:R-:W-:Y:S01]  /*3640*/  HMMA.16816.F32.BF16 R64, R64, R134, RZ ;  /* 0x000000864040723c */ /* 0x000fe200000418ff */
[----:B------:R-:W2:Y:S05]  /*3650*/  LDSM.16.M88.4 R132, [R186+0x1800] ;  /* 0x00180000ba84783b */ /* 0x000eaa0000000200 */
[-C--:B-1----:R-:W-:Y:S06]  /*3660*/  HMMA.16816.F32.BF16 R4, R136, R140.reuse, R4 ;  /* 0x0000008c8804723c */ /* 0x082fec0000041804 */
[C---:B------:R-:W-:Y:S06]  /*3670*/  HMMA.16816.F32.BF16 R8, R144.reuse, R140, R8 ;  /* 0x0000008c9008723c */ /* 0x040fec0000041808 */
[-C--:B------:R-:W-:Y:S06]  /*3680*/  HMMA.16816.F32.BF16 R12, R144, R142.reuse, R12 ;  /* 0x0000008e900c723c */ /* 0x080fec000004180c */
[C---:B------:R-:W-:Y:S01]  /*3690*/  HMMA.16816.F32.BF16 R16, R136.reuse, R142, R16 ;  /* 0x0000008e8810723c */ /* 0x040fe20000041810 */
[----:B------:R-:W1:Y:S05]  /*36a0*/  LDSM.16.M88.4 R140, [R160] ;  /* 0x00000000a08c783b */ /* 0x000e6a0000000200 */
[-C--:B------:R-:W-:Y:S03]  /*36b0*/  HMMA.16816.F32.BF16 R20, R136, R148.reuse, R20 ;  /* 0x000000948814723c */ /* 0x080fe60000041814 */
[----:B------:R-:W4:Y:S03]  /*36c0*/  LDSM.16.M88.4 R160, [R160+0x2000] ;  /* 0x00200000a0a0783b */ /* 0x000f260000000200 */
[C---:B------:R-:W-:Y:S06]  /*36d0*/  HMMA.16816.F32.BF16 R24, R144.reuse, R148, R24 ;  /* 0x000000949018723c */ /* 0x040fec0000041818 */
[-C--:B------:R-:W-:Y:S06]  /*36e0*/  HMMA.16816.F32.BF16 R28, R144, R150.reuse, R28 ;  /* 0x00000096901c723c */ /* 0x080fec000004181c */
[C---:B------:R-:W-:Y:S01]  /*36f0*/  HMMA.16816.F32.BF16 R32, R136.reuse, R150, R32 ;  /* 0x000000968820723c */ /* 0x040fe20000041820 */
[----:B------:R-:W4:Y:S05]  /*3700*/  LDSM.16.M88.4 R148, [R183+0x1800] ;  /* 0x00180000b794783b */ /* 0x000f2a0000000200 */
[-C--:B---3--:R-:W-:Y:S06]  /*3710*/  HMMA.16816.F32.BF16 R36, R136, R152.reuse, R36 ;  /* 0x000000988824723c */ /* 0x088fec0000041824 */
[C---:B------:R-:W-:Y:S06]  /*3720*/  HMMA.16816.F32.BF16 R40, R144.reuse, R152, R40 ;  /* 0x000000989028723c */ /* 0x040fec0000041828 */
[-C--:B------:R-:W-:Y:S06]  /*3730*/  HMMA.16816.F32.BF16 R44, R144, R154.reuse, R44 ;  /* 0x0000009a902c723c */ /* 0x080fec000004182c */
[C---:B------:R-:W-:Y:S06]  /*3740*/  HMMA.16816.F32.BF16 R48, R136.reuse, R154, R48 ;  /* 0x0000009a8830723c */ /* 0x040fec0000041830 */
[-C--:B--2---:R-:W-:Y:S06]  /*3750*/  HMMA.16816.F32.BF16 R52, R136, R132.reuse, R52 ;  /* 0x000000848834723c */ /* 0x084fec0000041834 */
[C---:B------:R-:W-:Y:S06]  /*3760*/  HMMA.16816.F32.BF16 R56, R144.reuse, R132, R56 ;  /* 0x000000849038723c */ /* 0x040fec0000041838 */
[-C--:B------:R-:W-:Y:S06]  /*3770*/  HMMA.16816.F32.BF16 R60, R144, R134.reuse, R60 ;  /* 0x00000086903c723c */ /* 0x080fec000004183c */
[----:B------:R-:W-:Y:S01]  /*3780*/  HMMA.16816.F32.BF16 R64, R136, R134, R64 ;  /* 0x000000868840723c */ /* 0x000fe20000041840 */
[----:B------:R2:W3:Y:S05]  /*3790*/  LDSM.16.M88.4 R132, [R0+0x2000] ;  /* 0x002000000084783b */ /* 0x0004ea0000000200 */
[-C--:B-1----:R-:W-:Y:S01]  /*37a0*/  HMMA.16816.F32.BF16 R4, R140, R156.reuse, R4 ;  /* 0x0000009c8c04723c */ /* 0x082fe20000041804 */
[----:B------:R-:W-:Y:S04]  /*37b0*/  IMAD.U32 R137, RZ, RZ, UR23 ;  /* 0x00000017ff897e24 */ /* 0x000fe8000f8e00ff */
[----:B------:R-:W-:Y:S01]  /*37c0*/  @P0 IMAD R137, R137, 0x80, R251 ;  /* 0x0000008089890824 */ /* 0x000fe200078e02fb */
[C---:B----4-:R-:W-:Y:S01]  /*37d0*/  HMMA.16816.F32.BF16 R8, R160.reuse, R156, R8 ;  /* 0x0000009ca008723c */ /* 0x050fe20000041808 */
[----:B------:R-:W-:Y:S03]  /*37e0*/  PLOP3.LUT P0, PT, PT, PT, UP0, 0x80, 0x0 ;  /* 0x000000000000781c */ /* 0x000fe60003f0f008 */
[----:B------:R-:W-:Y:S01]  /*37f0*/  @P4 ISETP.GE.AND P4, PT, R137, UR6, PT ;  /* 0x0000000689004c0c */ /* 0x000fe2000bf86270 */
[----:B------:R-:W-:Y:S01]  /*3800*/  FMUL.FTZ R138, R239, 1.4426950216293334961 ;  /* 0x3fb8aa3bef8a7820 */ /* 0x000fe20000410000 */
[-C--:B------:R-:W-:Y:S05]  /*3810*/  HMMA.16816.F32.BF16 R12, R160, R158.reuse, R12 ;  /* 0x0000009ea00c723c */ /* 0x080fea000004180c */
[----:B------:R-:W-:Y:S01]  /*3820*/  FSEL R138, R138, RZ, P3 ;  /* 0x000000ff8a8a7208 */ /* 0x000fe20001800000 */
[C---:B------:R-:W-:Y:S04]  /*3830*/  HMMA.16816.F32.BF16 R16, R140.reuse, R158, R16 ;  /* 0x0000009e8c10723c */ /* 0x040fe80000041810 */
[----:B------:R-:W-:Y:S01]  /*3840*/  FSETP.NEU.FTZ.AND P3, PT, R238, -INF , PT ;  /* 0xff800000ee00780b */ /* 0x000fe20003f7d000 */
[----:B--2---:R-:W-:Y:S01]  /*3850*/  @P2 VIADD R0, R137, 0x1 ;  /* 0x0000000189002836 */ /* 0x004fe20000000000 */
[-C--:B------:R-:W-:Y:S03]  /*3860*/  HMMA.16816.F32.BF16 R20, R140, R164.reuse, R20 ;  /* 0x000000a48c14723c */ /* 0x080fe60000041814 */
[----:B------:R-:W-:Y:S02]  /*3870*/  FSETP.NEU.FTZ.AND P2, PT, R240, -INF , PT ;  /* 0xff800000f000780b */ /* 0x000fe40003f5d000 */
[----:B------:R-:W-:Y:S01]  /*3880*/  @P6 ISETP.GE.AND P6, PT, R0, UR6, PT ;  /* 0x0000000600006c0c */ /* 0x000fe2000bfc6270 */
[C---:B------:R-:W-:Y:S05]  /*3890*/  HMMA.16816.F32.BF16 R24, R160.reuse, R164, R24 ;  /* 0x000000a4a018723c */ /* 0x040fea0000041818 */
[----:B------:R-:W-:Y:S01]  /*38a0*/  FMUL.FTZ R136, R240, 1.4426950216293334961 ;  /* 0x3fb8aa3bf0887820 */ /* 0x000fe20000410000 */
[-C--:B------:R-:W-:Y:S05]  /*38b0*/  HMMA.16816.F32.BF16 R28, R160, R166.reuse, R28 ;  /* 0x000000a6a01c723c */ /* 0x080fea000004181c */
[----:B------:R-:W-:Y:S01]  /*38c0*/  FSEL R136, R136, RZ, P2 ;  /* 0x000000ff88887208 */ /* 0x000fe20001000000 */
[C---:B------:R-:W-:Y:S04]  /*38d0*/  HMMA.16816.F32.BF16 R32, R140.reuse, R166, R32 ;  /* 0x000000a68c20723c */ /* 0x040fe80000041820 */
[----:B------:R-:W-:Y:S01]  /*38e0*/  FSETP.NEU.FTZ.AND P2, PT, R237, -INF , PT ;  /* 0xff800000ed00780b */ /* 0x000fe20003f5d000 */
[----:B------:R-:W-:Y:S01]  /*38f0*/  FMUL.FTZ R0, R238, 1.4426950216293334961 ;  /* 0x3fb8aa3bee007820 */ /* 0x000fe20000410000 */
[-C--:B------:R-:W-:Y:S05]  /*3900*/  HMMA.16816.F32.BF16 R36, R140, R168.reuse, R36 ;  /* 0x000000a88c24723c */ /* 0x080fea0000041824 */
[----:B------:R-:W-:Y:S01]  /*3910*/  FSEL R2, R2, RZ, P2 ;  /* 0x000000ff02027208 */ /* 0x000fe20001000000 */
[C---:B------:R-:W-:Y:S01]  /*3920*/  HMMA.16816.F32.BF16 R40, R160.reuse, R168, R40 ;  /* 0x000000a8a028723c */ /* 0x040fe20000041828 */
[----:B------:R-:W-:Y:S04]  /*3930*/  PLOP3.LUT P2, PT, PT, PT, UP0, 0x80, 0x0 ;  /* 0x000000000000781c */ /* 0x000fe80003f4f008 */
[----:B------:R-:W-:Y:S01]  /*3940*/  FSEL R0, R0, RZ, P3 ;  /* 0x000000ff00007208 */ /* 0x000fe20001800000 */
[-C--:B------:R-:W-:Y:S01]  /*3950*/  HMMA.16816.F32.BF16 R44, R160, R170.reuse, R44 ;  /* 0x000000aaa02c723c */ /* 0x080fe2000004182c */
[----:B------:R-:W-:Y:S05]  /*3960*/  PLOP3.LUT P3, PT, PT, PT, UP0, 0x80, 0x0 ;  /* 0x000000000000781c */ /* 0x000fea0003f6f008 */
        /* <DEDUP_REMOVED lines=9> */
[----:B------:R-:W-:Y:S02]  /*3a00*/  @P1 FSEL R4, R4, -INF , !P4 ;  /* 0xff80000004041808 */ /* 0x000fe40006000000 */
[----:B------:R-:W-:Y:S03]  /*3a10*/  PLOP3.LUT P1, PT, PT, PT, UP0, 0x80, 0x0 ;  /* 0x000000000000781c */ /* 0x000fe60003f2f008 */
[----:B------:R-:W-:Y:S01]  /*3a20*/  @P0 FSEL R5, R5, -INF , !P6 ;  /* 0xff80000005050808 */ /* 0x000fe20007000000 */
[--C-:B------:R-:W-:Y:S01]  /*3a30*/  FFMA.FTZ R4, R4, UR7, -R138.reuse ;  /* 0x0000000704047c23 */ /* 0x100fe2000801088a */
[----:B------:R-:W-:Y:S02]  /*3a40*/  PLOP3.LUT P0, PT, PT, PT, UP0, 0x80, 0x0 ;  /* 0x000000000000781c */ /* 0x000fe40003f0f008 */
[----:B------:R-:W-:Y:S01]  /*3a50*/  @P2 FSEL R10, R10, -INF , !P4 ;  /* 0xff8000000a0a2808 */ /* 0x000fe20006000000 */
[----:B------:R-:W-:Y:S01]  /*3a60*/  MUFU.EX2 R150, R4 ;  /* 0x0000000400967308 */ /* 0x000fe20000000800 */
[----:B------:R-:W-:Y:S01]  /*3a70*/  FFMA.FTZ R5, R5, UR7, -R138 ;  /* 0x0000000705057c23 */ /* 0x000fe2000801088a */
[----:B------:R-:W-:Y:S02]  /*3a80*/  PLOP3.LUT P2, PT, PT, PT, UP0, 0x80, 0x0 ;  /* 0x000000000000781c */ /* 0x000fe40003f4f008 */
[----:B------:R-:W-:Y:S01]  /*3a90*/  FFMA.FTZ R10, R10, UR7, -R0 ;  /* 0x000000070a0a7c23 */ /* 0x000fe20008010800 */
[----:B------:R-:W-:Y:S02]  /*3aa0*/  @P1 FSEL R6, R6, -INF , !P4 ;  /* 0xff80000006061808 */ /* 0x000fe40006000000 */
[----:B------:R-:W-:Y:S03]  /*3ab0*/  PLOP3.LUT P1, PT, PT, PT, UP0, 0x80, 0x0 ;  /* 0x000000000000781c */ /* 0x000fe60003f2f008 */
[----:B------:R-:W1:Y:S01]  /*3ac0*/  MUFU.EX2 R232, R5 ;  /* 0x0000000500e87308 */ /* 0x000e620000000800 */
[----:B------:R-:W-:Y:S01]  /*3ad0*/  @P0 FSEL R7, R7, -INF , !P6 ;  /* 0xff80000007070808 */ /* 0x000fe20007000000 */
[--C-:B------:R-:W-:Y:S01]  /*3ae0*/  FFMA.FTZ R6, R6, UR7, -R136.reuse ;  /* 0x0000000706067c23 */ /* 0x100fe20008010888 */
[----:B------:R-:W-:Y:S03]  /*3af0*/  PLOP3.LUT P0, PT, PT, PT, UP0, 0x80, 0x0 ;  /* 0x000000000000781c */ /* 0x000fe60003f0f008 */
[----:B------:R-:W-:Y:S04]  /*3b00*/  FFMA.FTZ R7, R7, UR7, -R136 ;  /* 0x0000000707077c23 */ /* 0x000fe80008010888 */
[----:B------:R-:W-:Y:S01]  /*3b10*/  MUFU.EX2 R231, R6 ;  /* 0x0000000600e77308 */ /* 0x000fe20000000800 */
[----:B------:R-:W-:Y:S02]  /*3b20*/  @P1 FSEL R8, R8, -INF , !P4 ;  /* 0xff80000008081808 */ /* 0x000fe40006000000 */
[----:B------:R-:W-:Y:S07]  /*3b30*/  PLOP3.LUT P1, PT, PT, PT, UP0, 0x80, 0x0 ;  /* 0x000000000000781c */ /* 0x000fee0003f2f008 */
[----:B------:R2:W-:Y:S01]  /*3b40*/  MUFU.EX2 R200, R7 ;  /* 0x0000000700c87308 */ /* 0x0005e20000000800 */
[--C-:B------:R-:W-:Y:S01]  /*3b50*/  FFMA.FTZ R8, R8, UR7, -R2.reuse ;  /* 0x0000000708087c23 */ /* 0x100fe20008010802 */
[----:B------:R-:W-:Y:S02]  /*3b60*/  @P0 FSEL R9, R9, -INF , !P6 ;  /* 0xff80000009090808 */ /* 0x000fe40007000000 */
[----:B------:R-:W-:Y:S02]  /*3b70*/  PLOP3.LUT P0, PT, PT, PT, UP0, 0x80, 0x0 ;  /* 0x000000000000781c */ /* 0x000fe40003f0f008 */
[----:B------:R-:W-:Y:S01]  /*3b80*/  PLOP3.LUT P4, PT, PT, PT, UP0, 0x80, 0x0 ;  /* 0x000000000000781c */ /* 0x000fe20003f8f008 */
[----:B------:R-:W-:Y:S03]  /*3b90*/  FFMA.FTZ R9, R9, UR7, -R2 ;  /* 0x0000000709097c23 */ /* 0x000fe60008010802 */
[----:B------:R3:W-:Y:S10]  /*3ba0*/  MUFU.EX2 R208, R8 ;  /* 0x0000000800d07308 */ /* 0x0007f40000000800 */
[----:B------:R-:W-:Y:S01]  /*3bb0*/  MUFU.EX2 R207, R9 ;  /* 0x0000000900cf7308 */ /* 0x000fe20000000800 */
[----:B--2---:R-:W2:Y:S01]  /*3bc0*/  LDSM.16.M88.4 R4, [R185+0x800] ;  /* 0x00080000b904783b */ /* 0x004ea20000000200 */
[----:B------:R-:W-:Y:S02]  /*3bd0*/  @P0 FSEL R11, R11, -INF , !P6 ;  /* 0xff8000000b0b0808 */ /* 0x000fe40007000000 */
[----:B------:R-:W-:Y:S02]  /*3be0*/  PLOP3.LUT P0, PT, PT, PT, UP0, 0x80, 0x0 ;  /* 0x000000000000781c */ /* 0x000fe40003f0f008 */
[----:B------:R-:W-:Y:S01]  /*3bf0*/  PLOP3.LUT P6, PT, PT, PT, UP0, 0x80, 0x0 ;  /* 0x000000000000781c */ /* 0x000fe20003fcf008 */
[----:B------:R-:W-:Y:S03]  /*3c00*/  FFMA.FTZ R11, R11, UR7, -R0 ;  /* 0x000000070b0b7c23 */ /* 0x000fe60008010800 */
[----:B------:R-:W-:Y:S01]  /*3c10*/  MUFU.EX2 R212, R10 ;  /* 0x0000000a00d47308 */ /* 0x000fe20000000800 */
[C---:B---3--:R-:W-:Y:S01]  /*3c20*/  @P5 VIADD R8, R137.reuse, 0x8 ;  /* 0x0000000889085836 */ /* 0x048fe20000000000 */
[----:B------:R-:W-:Y:S04]  /*3c30*/  PLOP3.LUT P5, PT, PT, PT, UP0, 0x80, 0x0 ;  /* 0x000000000000781c */ /* 0x000fe80003faf008 */
[----:B------:R-:W-:Y:S01]  /*3c40*/  @P1 ISETP.GE.AND P1, PT, R8, UR6, PT ;  /* 0x0000000608001c0c */ /* 0x000fe2000bf26270 */
[----:B------:R-:W-:Y:S03]  /*3c50*/  @P3 VIADD R8, R137, 0x9 ;  /* 0x0000000989083836 */ /* 0x000fe60000000000 */
[----:B------:R3:W4:Y:S01]  /*3c60*/  MUFU.EX2 R211, R11 ;  /* 0x0000000b00d37308 */ /* 0x0007220000000800 */
[----:B------:R-:W-:Y:S02]  /*3c70*/  PLOP3.LUT P3, PT, PT, PT, UP0, 0x80, 0x0 ;  /* 0x000000000000781c */ /* 0x000fe40003f6f008 */
[----:B------:R-:W-:Y:S02]  /*3c80*/  @P2 FSEL R12, R12, -INF , !P1 ;  /* 0xff8000000c0c2808 */ /* 0x000fe40004800000 */
[----:B------:R-:W-:Y:S02]  /*3c90*/  PLOP3.LUT P2, PT, PT, PT, UP0, 0x80, 0x0 ;  /* 0x000000000000781c */ /* 0x000fe40003f4f008 */
[----:B------:R-:W-:Y:S01]  /*3ca0*/  @P4 ISETP.GE.AND P4, PT, R8, UR6, PT ;  /* 0x0000000608004c0c */ /* 0x000fe2000bf86270 */
[--C-:B------:R-:W-:Y:S03]  /*3cb0*/  FFMA.FTZ R12, R12, UR7, -R2.reuse ;  /* 0x000000070c0c7c23 */ /* 0x100fe60008010802 */
[----:B------:R-:W-:Y:S01]  /*3cc0*/  @P0 FSEL R13, R13, -INF , !P4 ;  /* 0xff8000000d0d0808 */ /* 0x000fe20006000000 */
[----:B------:R-:W-:Y:S01]  /*3cd0*/  MUFU.EX2 R206, R12 ;  /* 0x0000000c00ce7308 */ /* 0x000fe20000000800 */
[----:B------:R-:W-:Y:S02]  /*3ce0*/  PLOP3.LUT P0, PT, PT, PT, UP0, 0x80, 0x0 ;  /* 0x000000000000781c */ /* 0x000fe40003f0f008 */
[----:B------:R-:W-:Y:S01]  /*3cf0*/  @P3 FSEL R14, R14, -INF , !P1 ;  /* 0xff8000000e0e3808 */ /* 0x000fe20004800000 */
[----:B------:R-:W-:Y:S01]  /*3d00*/  FFMA.FTZ R13, R13, UR7, -R2 ;  /* 0x000000070d0d7c23 */ /* 0x000fe20008010802 */
[----:B------:R-:W-:Y:S02]  /*3d10*/  PLOP3.LUT P3, PT, PT, PT, UP0, 0x80, 0x0 ;  /* 0x000000000000781c */ /* 0x000fe40003f6f008 */
[----:B------:R-:W-:Y:S03]  /*3d20*/  @P2 FSEL R15, R15, -INF , !P4 ;  /* 0xff8000000f0f2808 */ /* 0x000fe60006000000 */
[----:B------:R-:W-:Y:S01]  /*3d30*/  MUFU.EX2 R204, R13 ;  /* 0x0000000d00cc7308 */ /* 0x000fe20000000800 */
[----:B------:R-:W-:Y:S01]  /*3d40*/  PLOP3.LUT P2, PT, PT, PT, UP0, 0x80, 0x0 ;  /* 0x000000000000781c */ /* 0x000fe20003f4f008 */
[--C-:B------:R-:W-:Y:S01]  /*3d50*/  FFMA.FTZ R14, R14, UR7, -R0.reuse ;  /* 0x000000070e0e7c23 */ /* 0x100fe20008010800 */
[----:B------:R-:W-:Y:S01]  /*3d60*/  FFMA.FTZ R15, R15, UR7, -R0 ;  /* 0x000000070f0f7c23 */ /* 0x000fe20008010800 */
[-C--:B--2---:R-:W-:Y:S03]  /*3d70*/  HMMA.16816.F32.BF16 R20, R172, R4.reuse, R20 ;  /* 0x00000004ac14723c */ /* 0x084fe60000041814 */
[----:B------:R-:W-:Y:S03]  /*3d80*/  @P0 FSEL R16, R16, -INF , !P1 ;  /* 0xff80000010100808 */ /* 0x000fe60004800000 */
[----:B------:R-:W-:Y:S01]  /*3d90*/  MUFU.EX2 R210, R14 ;  /* 0x0000000e00d27308 */ /* 0x000fe20000000800 */
[----:B------:R-:W-:Y:S01]  /*3da0*/  @P3 FSEL R17, R17, -INF , !P4 ;  /* 0xff80000011113808 */ /* 0x000fe20006000000 */
[C---:B------:R-:W-:Y:S01]  /*3db0*/  HMMA.16816.F32.BF16 R24, R132.reuse, R4, R24 ;  /* 0x000000048418723c */ /* 0x040fe20000041818 */
[----:B------:R-:W-:Y:S02]  /*3dc0*/  PLOP3.LUT P3, PT, PT, PT, UP0, 0x80, 0x0 ;  /* 0x000000000000781c */ /* 0x000fe40003f6f008 */
[----:B------:R-:W-:Y:S02]  /*3dd0*/  PLOP3.LUT P0, PT, PT, PT, UP0, 0x80, 0x0 ;  /* 0x000000000000781c */ /* 0x000fe40003f0f008 */
[----:B------:R-:W-:Y:S01]  /*3de0*/  @P2 FSEL R18, R18, -INF , !P1 ;  /* 0xff80000012122808 */ /* 0x000fe20004800000 */
[-C--:B------:R-:W-:Y:S01]  /*3df0*/  HMMA.16816.F32.BF16 R28, R132, R6.reuse, R28 ;  /* 0x00000006841c723c */ /* 0x080fe2000004181c */
[----:B------:R-:W-:Y:S01]  /*3e00*/  PLOP3.LUT P2, PT, PT, PT, UP0, 0x80, 0x0 ;  /* 0x000000000000781c */ /* 0x000fe20003f4f008 */
[----:B------:R-:W-:Y:S01]  /*3e10*/  MUFU.EX2 R209, R15 ;  /* 0x0000000f00d17308 */ /* 0x000fe20000000800 */
[----:B------:R-:W-:Y:S02]  /*3e20*/  PLOP3.LUT P1, PT, PT, PT, UP0, 0x80, 0x0 ;  /* 0x000000000000781c */ /* 0x000fe40003f2f008 */
[--C-:B------:R-:W-:Y:S01]  /*3e30*/  FFMA.FTZ R16, R16, UR7, -R138.reuse ;  /* 0x0000000710107c23 */ /* 0x100fe2000801088a */
[C---:B------:R-:W-:Y:S06]  /*3e40*/  HMMA.16816.F32.BF16 R32, R172.reuse, R6, R32 ;  /* 0x00000006ac20723c */ /* 0x040fec0000041820 */
[----:B------:R-:W-:Y:S01]  /*3e50*/  MUFU.EX2 R236, R16 ;  /* 0x0000001000ec7308 */ /* 0x000fe20000000800 */
[----:B------:R-:W-:Y:S01]  /*3e60*/  @P3 VIADD R8, R137, 0x10 ;  /* 0x0000001089083836 */ /* 0x000fe20000000000 */
[----:B------:R-:W-:Y:S03]  /*3e70*/  @P0 FSEL R19, R19, -INF , !P4 ;  /* 0xff80000013130808 */ /* 0x000fe60006000000 */
[----:B------:R-:W-:Y:S01]  /*3e80*/  FFMA.FTZ R17, R17, UR7, -R138 ;  /* 0x0000000711117c23 */ /* 0x000fe2000801088a */
[----:B------:R-:W-:Y:S02]  /*3e90*/  PLOP3.LUT P0, PT, PT, PT, UP0, 0x80, 0x0 ;  /* 0x000000000000781c */ /* 0x000fe40003f0f008 */
[----:B------:R-:W-:Y:S01]  /*3ea0*/  @P6 ISETP.GE.AND P6, PT, R8, UR6, PT ;  /* 0x0000000608006c0c */ /* 0x000fe2000bfc6270 */
[----:B------:R-:W-:Y:S01]  /*3eb0*/  @P2 VIADD R8, R137, 0x11 ;  /* 0x0000001189082836 */ /* 0x000fe20000000000 */
[----:B------:R-:W-:Y:S01]  /*3ec0*/  PLOP3.LUT P4, PT, PT, PT, UP0, 0x80, 0x0 ;  /* 0x000000000000781c */ /* 0x000fe20003f8f008 */
[----:B------:R-:W2:Y:S01]  /*3ed0*/  MUFU.EX2 R235, R17 ;  /* 0x0000001100eb7308 */ /* 0x000ea20000000800 */
[----:B------:R-:W-:Y:S01]  /*3ee0*/  @P1 FSEL R20, R20, -INF , !P6 ;  /* 0xff80000014141808 */ /* 0x000fe20007000000 */
[--C-:B------:R-:W-:Y:S01]  /*3ef0*/  FFMA.FTZ R18, R18, UR7, -R136.reuse ;  /* 0x0000000712127c23 */ /* 0x100fe20008010888 */
[----:B------:R-:W-:Y:S01]  /*3f00*/  PLOP3.LUT P1, PT, PT, PT, UP0, 0x80, 0x0 ;  /* 0x000000000000781c */ /* 0x000fe20003f2f008 */
[----:B------:R-:W-:Y:S01]  /*3f10*/  FFMA.FTZ R19, R19, UR7, -R136 ;  /* 0x0000000713137c23 */ /* 0x000fe20008010888 */
[----:B------:R-:W-:Y:S01]  /*3f20*/  @P5 ISETP.GE.AND P5, PT, R8, UR6, PT ;  /* 0x0000000608005c0c */ /* 0x000fe2000bfa6270 */
[--C-:B------:R-:W-:Y:S01]  /*3f30*/  FFMA.FTZ R20, R20, UR7, -R138.reuse ;  /* 0x0000000714147c23 */ /* 0x100fe2000801088a */
[----:B------:R-:W-:Y:S01]  /*3f40*/  PLOP3.LUT P2, PT, PT, PT, UP0, 0x80, 0x0 ;  /* 0x000000000000781c */ /* 0x000fe20003f4f008 */
[----:B---3--:R-:W3:Y:S01]  /*3f50*/  LDSM.16.M88.4 R8, [R185+0x1000] ;  /* 0x00100000b908783b */ /* 0x008ee20000000200 */
[----:B------:R-:W-:Y:S01]  /*3f60*/  @P0 FSEL R21, R21, -INF , !P5 ;  /* 0xff80000015150808 */ /* 0x000fe20006800000 */
[----:B------:R-:W-:Y:S01]  /*3f70*/  MUFU.EX2 R193, R18 ;  /* 0x0000001200c17308 */ /* 0x000fe20000000800 */
[----:B------:R-:W-:Y:S01]  /*3f80*/  PLOP3.LUT P0, PT, PT, PT, UP0, 0x80, 0x0 ;  /* 0x000000000000781c */ /* 0x000fe20003f0f008 */
[----:B------:R-:W-:Y:S01]  /*3f90*/  @P4 VIADD R4, R137, 0x18 ;  /* 0x0000001889044836 */ /* 0x000fe20000000000 */
[----:B------:R-:W-:Y:S01]  /*3fa0*/  PLOP3.LUT P3, PT, PT, PT, UP0, 0x80, 0x0 ;  /* 0x000000000000781c */ /* 0x000fe20003f6f008 */
[----:B------:R-:W-:Y:S01]  /*3fb0*/  FFMA.FTZ R21, R21, UR7, -R138 ;  /* 0x0000000715157c23 */ /* 0x000fe2000801088a */
[----:B------:R-:W-:Y:S02]  /*3fc0*/  PLOP3.LUT P4, PT, PT, PT, UP0, 0x80, 0x0 ;  /* 0x000000000000781c */ /* 0x000fe40003f8f008 */
[----:B------:R-:W-:Y:S03]  /*3fd0*/  @P1 FSEL R22, R22, -INF , !P6 ;  /* 0xff80000016161808 */ /* 0x000fe60007000000 */
[----:B------:R-:W2:Y:S01]  /*3fe0*/  MUFU.EX2 R192, R19 ;  /* 0x0000001300c07308 */ /* 0x000ea20000000800 */
[----:B------:R-:W-:Y:S02]  /*3ff0*/  PLOP3.LUT P1, PT, PT, PT, UP0, 0x80, 0x0 ;  /* 0x000000000000781c */ /* 0x000fe40003f2f008 */
[----:B------:R-:W-:Y:S01]  /*4000*/  @P2 FSEL R26, R26, -INF , !P6 ;  /* 0xff8000001a1a2808 */ /* 0x000fe20007000000 */
[----:B------:R-:W-:Y:S01]  /*4010*/  FFMA.FTZ R22, R22, UR7, -R136 ;  /* 0x0000000716167c23 */ /* 0x000fe20008010888 */
[----:B------:R-:W-:Y:S02]  /*4020*/  PLOP3.LUT P2, PT, PT, PT, UP0, 0x80, 0x0 ;  /* 0x000000000000781c */ /* 0x000fe40003f4f008 */
[----:B------:R-:W-:Y:S03]  /*4030*/  @P0 FSEL R23, R23, -INF , !P5 ;  /* 0xff80000017170808 */ /* 0x000fe60006800000 */
[----:B------:R-:W-:Y:S01]  /*4040*/  MUFU.EX2 R234, R20 ;  /* 0x0000001400ea7308 */ /* 0x000fe20000000800 */
[----:B------:R-:W-:Y:S01]  /*4050*/  PLOP3.LUT P0, PT, PT, PT, UP0, 0x80, 0x0 ;  /* 0x000000000000781c */ /* 0x000fe20003f0f008 */
[----:B------:R-:W-:Y:S01]  /*4060*/  FFMA.FTZ R26, R26, UR7, -R0 ;  /* 0x000000071a1a7c23 */ /* 0x000fe20008010800 */
[----:B------:R-:W-:Y:S01]  /*4070*/  FFMA.FTZ R23, R23, UR7, -R136 ;  /* 0x0000000717177c23 */ /* 0x000fe20008010888 */
[----:B------:R-:W-:Y:S02]  /*4080*/  @P1 FSEL R24, R24, -INF , !P6 ;  /* 0xff80000018181808 */ /* 0x000fe40007000000 */
[----:B------:R-:W-:Y:S04]  /*4090*/  PLOP3.LUT P1, PT, PT, PT, UP0, 0x80, 0x0 ;  /* 0x000000000000781c */ /* 0x000fe80003f2f008 */
[----:B------:R-:W2:Y:S01]  /*40a0*/  MUFU.EX2 R233, R21 ;  /* 0x0000001500e97308 */ /* 0x000ea20000000800 */
[----:B------:R-:W-:Y:S01]  /*40b0*/  PLOP3.LUT P6, PT, PT, PT, UP0, 0x80, 0x0 ;  /* 0x000000000000781c */ /* 0x000fe20003fcf008 */
[--C-:B------:R-:W-:Y:S02]  /*40c0*/  FFMA.FTZ R24, R24, UR7, -R2.reuse ;  /* 0x0000000718187c23 */ /* 0x100fe40008010802 */
[----:B------:R-:W-:Y:S02]  /*40d0*/  @P0 FSEL R25, R25, -INF , !P5 ;  /* 0xff80000019190808 */ /* 0x000fe40006800000 */
[----:B------:R-:W-:Y:S04]  /*40e0*/  PLOP3.LUT P0, PT, PT, PT, UP0, 0x80, 0x0 ;  /* 0x000000000000781c */ /* 0x000fe80003f0f008 */
[----:B------:R-:W-:Y:S01]  /*40f0*/  MUFU.EX2 R178, R22 ;  /* 0x0000001600b27308 */ /* 0x000fe20000000800 */
[----:B------:R-:W-:Y:S01]  /*4100*/  FFMA.FTZ R25, R25, UR7, -R2 ;  /* 0x0000000719197c23 */ /* 0x000fe20008010802 */
[----:B------:R-:W-:Y:S01]  /*4110*/  @P1 ISETP.GE.AND P1, PT, R4, UR6, PT ;  /* 0x0000000604001c0c */ /* 0x000fe2000bf26270 */
[-C--:B---3--:R-:W-:Y:S03]  /*4120*/  HMMA.16816.F32.BF16 R36, R172, R8.reuse, R36 ;  /* 0x00000008ac24723c */ /* 0x088fe60000041824 */
[----:B------:R-:W-:Y:S01]  /*4130*/  @P3 VIADD R4, R137, 0x19 ;  /* 0x0000001989043836 */ /* 0x000fe20000000000 */
[----:B------:R-:W-:Y:S03]  /*4140*/  PLOP3.LUT P3, PT, PT, PT, UP0, 0x80, 0x0 ;  /* 0x000000000000781c */ /* 0x000fe60003f6f008 */
[----:B------:R-:W-:Y:S01]  /*4150*/  MUFU.EX2 R177, R23 ;  /* 0x0000001700b17308 */ /* 0x000fe20000000800 */
[C---:B------:R-:W-:Y:S04]  /*4160*/  HMMA.16816.F32.BF16 R40, R132.reuse, R8, R40 ;  /* 0x000000088428723c */ /* 0x040fe80000041828 */
[----:B------:R-:W-:Y:S02]  /*4170*/  @P6 ISETP.GE.AND P6, PT, R4, UR6, PT ;  /* 0x0000000604006c0c */ /* 0x000fe4000bfc6270 */
[-C--:B------:R-:W-:Y:S03]  /*4180*/  HMMA.16816.F32.BF16 R44, R132, R10.reuse, R44 ;  /* 0x0000000a842c723c */ /* 0x080fe6000004182c */
[----:B------:R-:W-:Y:S02]  /*4190*/  MUFU.EX2 R205, R26 ;  /* 0x0000001a00cd7308 */ /* 0x000fe40000000800 */
[----:B------:R-:W-:Y:S01]  /*41a0*/  @P0 FSEL R27, R27, -INF , !P5 ;  /* 0xff8000001b1b0808 */ /* 0x000fe20006800000 */
[C---:B------:R-:W-:Y:S01]  /*41b0*/  HMMA.16816.F32.BF16 R48, R172.reuse, R10, R48 ;  /* 0x0000000aac30723c */ /* 0x040fe20000041830 */
[----:B------:R-:W-:Y:S02]  /*41c0*/  PLOP3.LUT P0, PT, PT, PT, UP0, 0x80, 0x0 ;  /* 0x000000000000781c */ /* 0x000fe40003f0f008 */
[----:B------:R-:W-:Y:S04]  /*41d0*/  PLOP3.LUT P5, PT, PT, PT, UP0, 0x80, 0x0 ;  /* 0x000000000000781c */ /* 0x000fe80003faf008 */
[----:B------:R-:W-:Y:S01]  /*41e0*/  MUFU.EX2 R199, R24 ;  /* 0x0000001800c77308 */ /* 0x000fe20000000800 */
[----:B------:R-:W-:Y:S03]  /*41f0*/  @P2 FSEL R28, R28, -INF , !P1 ;  /* 0xff8000001c1c2808 */ /* 0x000fe60004800000 */
[----:B------:R-:W-:Y:S01]  /*4200*/  FFMA.FTZ R27, R27, UR7, -R0 ;  /* 0x000000071b1b7c23 */ /* 0x000fe20008010800 */
[----:B------:R-:W-:Y:S02]  /*4210*/  PLOP3.LUT P2, PT, PT, PT, UP0, 0x80, 0x0 ;  /* 0x000000000000781c */ /* 0x000fe40003f4f008 */
[----:B------:R-:W-:Y:S01]  /*4220*/  @P3 FSEL R30, R30, -INF , !P1 ;  /* 0xff8000001e1e3808 */ /* 0x000fe20004800000 */
[----:B------:R-:W-:Y:S01]  /*4230*/  FFMA.FTZ R28, R28, UR7, -R2 ;  /* 0x000000071c1c7c23 */ /* 0x000fe20008010802 */
[----:B------:R-:W-:Y:S01]  /*4240*/  PLOP3.LUT P3, PT, PT, PT, UP0, 0x80, 0x0 ;  /* 0x000000000000781c */ /* 0x000fe20003f6f008 */
[----:B------:R-:W-:Y:S01]  /*4250*/  MUFU.EX2 R203, R27 ;  /* 0x0000001b00cb7308 */ /* 0x000fe20000000800 */
[----:B------:R-:W-:Y:S01]  /*4260*/  @P0 FSEL R29, R29, -INF , !P6 ;  /* 0xff8000001d1d0808 */ /* 0x000fe20007000000 */
[----:B------:R-:W-:Y:S01]  /*4270*/  FFMA.FTZ R30, R30, UR7, -R0 ;  /* 0x000000071e1e7c23 */ /* 0x000fe20008010800 */
[----:B------:R-:W-:Y:S05]  /*4280*/  PLOP3.LUT P0, PT, PT, PT, UP0, 0x80, 0x0 ;  /* 0x000000000000781c */ /* 0x000fea0003f0f008 */
[----:B------:R-:W-:Y:S01]  /*4290*/  @P2 FSEL R31, R31, -INF , !P6 ;  /* 0xff8000001f1f2808 */ /* 0x000fe20007000000 */
[----:B------:R-:W-:Y:S01]  /*42a0*/  FFMA.FTZ R29, R29, UR7, -R2 ;  /* 0x000000071d1d7c23 */ /* 0x000fe20008010802 */
[----:B------:R-:W-:Y:S01]  /*42b0*/  PLOP3.LUT P2, PT, PT, PT, UP0, 0x80, 0x0 ;  /* 0x000000000000781c */ /* 0x000fe20003f4f008 */
[----:B------:R-:W-:Y:S02]  /*42c0*/  MUFU.EX2 R198, R25 ;  /* 0x0000001900c67308 */ /* 0x000fe40000000800 */
[----:B------:R-:W-:Y:S01]  /*42d0*/  FFMA.FTZ R31, R31, UR7, -R0 ;  /* 0x000000071f1f7c23 */ /* 0x000fe20008010800 */
[----:B------:R-:W-:Y:S02]  /*42e0*/  @P3 FSEL R33, R33, -INF , !P6 ;  /* 0xff80000021213808 */ /* 0x000fe40007000000 */
[----:B------:R-:W-:Y:S02]  /*42f0*/  PLOP3.LUT P3, PT, PT, PT, UP0, 0x80, 0x0 ;  /* 0x000000000000781c */ /* 0x000fe40003f6f008 */
[----:B------:R-:W-:Y:S01]  /*4300*/  @P0 FSEL R32, R32, -INF , !P1 ;  /* 0xff80000020200808 */ /* 0x000fe20004800000 */
[--C-:B------:R-:W-:Y:S01]  /*4310*/  FFMA.FTZ R33, R33, UR7, -R138.reuse ;  /* 0x0000000721217c23 */ /* 0x100fe2000801088a */
[----:B------:R-:W-:Y:S01]  /*4320*/  PLOP3.LUT P0, PT, PT, PT, UP0, 0x80, 0x0 ;  /* 0x000000000000781c */ /* 0x000fe20003f0f008 */
[----:B------:R-:W-:Y:S02]  /*4330*/  MUFU.EX2 R195, R28 ;  /* 0x0000001c00c37308 */ /* 0x000fe40000000800 */
[----:B------:R-:W-:Y:S01]  /*4340*/  @P2 FSEL R34, R34, -INF , !P1 ;  /* 0xff80000022222808 */ /* 0x000fe20004800000 */
[----:B------:R-:W-:Y:S01]  /*4350*/  FFMA.FTZ R32, R32, UR7, -R138 ;  /* 0x0000000720207c23 */ /* 0x000fe2000801088a */
[----:B------:R-:W-:Y:S02]  /*4360*/  PLOP3.LUT P1, PT, PT, PT, UP0, 0x80, 0x0 ;  /* 0x000000000000781c */ /* 0x000fe40003f2f008 */
[----:B------:R-:W-:Y:S01]  /*4370*/  PLOP3.LUT P2, PT, PT, PT, UP0, 0x80, 0x0 ;  /* 0x000000000000781c */ /* 0x000fe20003f4f008 */
[--C-:B------:R-:W-:Y:S01]  /*4380*/  FFMA.FTZ R34, R34, UR7, -R136.reuse ;  /* 0x0000000722227c23 */ /* 0x100fe20008010888 */
[----:B------:R-:W-:Y:S01]  /*4390*/  @P3 VIADD R4, R137, 0x20 ;  /* 0x0000002089043836 */ /* 0x000fe20000000000 */
[----:B------:R-:W-:Y:S01]  /*43a0*/  PLOP3.LUT P3, PT, PT, PT, UP0, 0x80, 0x0 ;  /* 0x000000000000781c */ /* 0x000fe20003f6f008 */
[----:B------:R-:W-:Y:S02]  /*43b0*/  MUFU.EX2 R230, R32 ;  /* 0x0000002000e67308 */ /* 0x000fe40000000800 */
[----:B------:R-:W-:Y:S02]  /*43c0*/  @P0 FSEL R35, R35, -INF , !P6 ;  /* 0xff80000023230808 */ /* 0x000fe40007000000 */
[----:B------:R-:W-:Y:S02]  /*43d0*/  @P4 ISETP.GE.AND P4, PT, R4, UR6, PT ;  /* 0x0000000604004c0c */ /* 0x000fe4000bf86270 */
[----:B------:R-:W-:Y:S01]  /*43e0*/  PLOP3.LUT P0, PT, PT, PT, UP0, 0x80, 0x0 ;  /* 0x000000000000781c */ /* 0x000fe20003f0f008 */
[----:B------:R-:W-:Y:S01]  /*43f0*/  FFMA.FTZ R35, R35, UR7, -R136 ;  /* 0x0000000723237c23 */ /* 0x000fe20008010888 */
[----:B------:R-:W-:Y:S01]  /*4400*/  @P1 FSEL R36, R36, -INF , !P4 ;  /* 0xff80000024241808 */ /* 0x000fe20006000000 */
[C---:B------:R-:W-:Y:S01]  /*4410*/  @P2 VIADD R4, R137.reuse, 0x21 ;  /* 0x0000002189042836 */ /* 0x040fe20000000000 */
[----:B------:R-:W-:Y:S01]  /*4420*/  PLOP3.LUT P1, PT, PT, PT, UP0, 0x80, 0x0 ;  /* 0x000000000000781c */ /* 0x000fe20003f2f008 */
[----:B------:R-:W-:Y:S01]  /*4430*/  MUFU.EX2 R168, R34 ;  /* 0x0000002200a87308 */ /* 0x000fe20000000800 */
[----:B------:R-:W-:Y:S01]  /*4440*/  PLOP3.LUT P6, PT, PT, PT, UP0, 0x80, 0x0 ;  /* 0x000000000000781c */ /* 0x000fe20003fcf008 */
[--C-:B------:R-:W-:Y:S01]  /*4450*/  FFMA.FTZ R36, R36, UR7, -R138.reuse ;  /* 0x0000000724247c23 */ /* 0x100fe2000801088a */
[----:B------:R-:W-:Y:S01]  /*4460*/  @P5 ISETP.GE.AND P5, PT, R4, UR6, PT ;  /* 0x0000000604005c0c */ /* 0x000fe2000bfa6270 */
[----:B------:R-:W-:Y:S01]  /*4470*/  @P3 VIADD R4, R137, 0x28 ;  /* 0x0000002889043836 */ /* 0x000fe20000000000 */
[----:B------:R-:W-:Y:S02]  /*4480*/  PLOP3.LUT P2, PT, PT, PT, UP0, 0x80, 0x0 ;  /* 0x000000000000781c */ /* 0x000fe40003f4f008 */
[----:B------:R-:W-:Y:S03]  /*4490*/  PLOP3.LUT P3, PT, PT, PT, UP0, 0x80, 0x0 ;  /* 0x000000000000781c */ /* 0x000fe60003f6f008 */
[----:B------:R-:W-:Y:S01]  /*44a0*/  MUFU.EX2 R167, R35 ;  /* 0x0000002300a77308 */ /* 0x000fe20000000800 */
[----:B------:R-:W-:Y:S02]  /*44b0*/  @P0 FSEL R37, R37, -INF , !P5 ;  /* 0xff80000025250808 */ /* 0x000fe40006800000 */
[----:B------:R-:W-:Y:S02]  /*44c0*/  PLOP3.LUT P0, PT, PT, PT, UP0, 0x80, 0x0 ;  /* 0x000000000000781c */ /* 0x000fe40003f0f008 */
[----:B------:R-:W-:Y:S01]  /*44d0*/  @P1 FSEL R38, R38, -INF , !P4 ;  /* 0xff80000026261808 */ /* 0x000fe20006000000 */
[----:B------:R-:W-:Y:S01]  /*44e0*/  FFMA.FTZ R37, R37, UR7, -R138 ;  /* 0x0000000725257c23 */ /* 0x000fe2000801088a */
[----:B------:R-:W-:Y:S03]  /*44f0*/  PLOP3.LUT P1, PT, PT, PT, UP0, 0x80, 0x0 ;  /* 0x000000000000781c */ /* 0x000fe60003f2f008 */
[----:B------:R-:W3:Y:S01]  /*4500*/  MUFU.EX2 R229, R33 ;  /* 0x0000002100e57308 */ /* 0x000ee20000000800 */
[----:B------:R-:W-:Y:S01]  /*4510*/  @P6 ISETP.GE.AND P6, PT, R4, UR6, PT ;  /* 0x0000000604006c0c */ /* 0x000fe2000bfc6270 */
[----:B------:R-:W-:Y:S01]  /*4520*/  @P2 VIADD R8, R137, 0x29 ;  /* 0x0000002989082836 */ /* 0x000fe20000000000 */
[----:B------:R-:W1:Y:S01]  /*4530*/  LDSM.16.M88.4 R4, [R185+0x1800] ;  /* 0x00180000b904783b */ /* 0x000e620000000200 */
[----:B------:R-:W-:Y:S01]  /*4540*/  PLOP3.LUT P2, PT, PT, PT, UP0, 0x80, 0x0 ;  /* 0x000000000000781c */ /* 0x000fe20003f4f008 */
[--C-:B------:R-:W-:Y:S01]  /*4550*/  FFMA.FTZ R38, R38, UR7, -R136.reuse ;  /* 0x0000000726267c23 */ /* 0x100fe20008010888 */
[----:B------:R-:W-:Y:S04]  /*4560*/  @P0 FSEL R39, R39, -INF , !P5 ;  /* 0xff80000027270808 */ /* 0x000fe80006800000 */
[----:B------:R-:W-:Y:S01]  /*4570*/  MUFU.EX2 R194, R29 ;  /* 0x0000001d00c27308 */ /* 0x000fe20000000800 */
[----:B------:R-:W-:Y:S02]  /*4580*/  PLOP3.LUT P0, PT, PT, PT, UP0, 0x80, 0x0 ;  /* 0x000000000000781c */ /* 0x000fe40003f0f008 */
[----:B------:R-:W-:Y:S01]  /*4590*/  @P1 FSEL R40, R40, -INF , !P4 ;  /* 0xff80000028281808 */ /* 0x000fe20006000000 */
[----:B------:R-:W-:Y:S01]  /*45a0*/  FFMA.FTZ R39, R39, UR7, -R136 ;  /* 0x0000000727277c23 */ /* 0x000fe20008010888 */
[----:B------:R-:W-:Y:S03]  /*45b0*/  PLOP3.LUT P1, PT, PT, PT, UP0, 0x80, 0x0 ;  /* 0x000000000000781c */ /* 0x000fe60003f2f008 */
[--C-:B------:R-:W-:Y:S02]  /*45c0*/  FFMA.FTZ R40, R40, UR7, -R2.reuse ;  /* 0x0000000728287c23 */ /* 0x100fe40008010802 */
[----:B------:R-:W-:Y:S04]  /*45d0*/  MUFU.EX2 R202, R30 ;  /* 0x0000001e00ca7308 */ /* 0x000fe80000000800 */
[----:B------:R-:W-:Y:S02]  /*45e0*/  @P0 FSEL R41, R41, -INF , !P5 ;  /* 0xff80000029290808 */ /* 0x000fe40006800000 */
[----:B------:R-:W-:Y:S04]  /*45f0*/  PLOP3.LUT P0, PT, PT, PT, UP0, 0x80, 0x0 ;  /* 0x000000000000781c */ /* 0x000fe80003f0f008 */
[----:B------:R-:W-:Y:S01]  /*4600*/  MUFU.EX2 R201, R31 ;  /* 0x0000001f00c97308 */ /* 0x000fe20000000800 */
[----:B------:R-:W-:Y:S01]  /*4610*/  @P1 FSEL R42, R42, -INF , !P4 ;  /* 0xff8000002a2a1808 */ /* 0x000fe20006000000 */
[----:B------:R-:W-:Y:S01]  /*4620*/  FFMA.FTZ R41, R41, UR7, -R2 ;  /* 0x0000000729297c23 */ /* 0x000fe20008010802 */
[----:B------:R-:W-:Y:S02]  /*4630*/  PLOP3.LUT P1, PT, PT, PT, UP0, 0x80, 0x0 ;  /* 0x000000000000781c */ /* 0x000fe40003f2f008 */
[----:B------:R-:W-:Y:S01]  /*4640*/  PLOP3.LUT P4, PT, PT, PT, UP0, 0x80, 0x0 ;  /* 0x000000000000781c */ /* 0x000fe20003f8f008 */
[----:B------:R-:W-:Y:S04]  /*4650*/  FFMA.FTZ R42, R42, UR7, -R0 ;  /* 0x000000072a2a7c23 */ /* 0x000fe80008010800 */
[----:B------:R-:W-:Y:S01]  /*4660*/  MUFU.EX2 R228, R36 ;  /* 0x0000002400e47308 */ /* 0x000fe20000000800 */
[----:B------:R-:W-:Y:S02]  /*4670*/  @P0 FSEL R43, R43, -INF , !P5 ;  /* 0xff8000002b2b0808 */ /* 0x000fe40006800000 */
[----:B------:R-:W-:Y:S03]  /*4680*/  PLOP3.LUT P0, PT, PT, PT, UP0, 0x80, 0x0 ;  /* 0x000000000000781c */ /* 0x000fe60003f0f008 */
[----:B------:R-:W-:Y:S01]  /*4690*/  @P1 FSEL R44, R44, -INF , !P6 ;  /* 0xff8000002c2c1808 */ /* 0x000fe20007000000 */
[-C--:B-1----:R-:W-:Y:S01]  /*46a0*/  HMMA.16816.F32.BF16 R52, R172, R4.reuse, R52 ;  /* 0x00000004ac34723c */ /* 0x082fe20000041834 */
[----:B------:R-:W-:Y:S02]  /*46b0*/  PLOP3.LUT P1, PT, PT, PT, UP0, 0x80, 0x0 ;  /* 0x000000000000781c */ /* 0x000fe40003f2f008 */
[----:B------:R-:W-:Y:S01]  /*46c0*/  MUFU.EX2 R227, R37 ;  /* 0x0000002500e37308 */ /* 0x000fe20000000800 */
[----:B------:R-:W-:Y:S01]  /*46d0*/  @P4 ISETP.GE.AND P4, PT, R8, UR6, PT ;  /* 0x0000000608004c0c */ /* 0x000fe2000bf86270 */
[----:B------:R-:W-:Y:S02]  /*46e0*/  @P3 VIADD R8, R137, 0x31 ;  /* 0x0000003189083836 */ /* 0x000fe40000000000 */
[--C-:B------:R-:W-:Y:S01]  /*46f0*/  FFMA.FTZ R44, R44, UR7, -R2.reuse ;  /* 0x000000072c2c7c23 */ /* 0x100fe20008010802 */
[C---:B------:R-:W-:Y:S01]  /*4700*/  HMMA.16816.F32.BF16 R56, R132.reuse, R4, R56 ;  /* 0x000000048438723c */ /* 0x040fe20000041838 */
[----:B------:R-:W-:Y:S02]  /*4710*/  PLOP3.LUT P5, PT, PT, PT, UP0, 0x80, 0x0 ;  /* 0x000000000000781c */ /* 0x000fe40003faf008 */
[----:B------:R-:W-:Y:S02]  /*4720*/  PLOP3.LUT P3, PT, PT, PT, UP0, 0x80, 0x0 ;  /* 0x000000000000781c */ /* 0x000fe40003f6f008 */
[----:B------:R-:W-:Y:S01]  /*4730*/  MUFU.EX2 R165, R38 ;  /* 0x0000002600a57308 */ /* 0x000fe20000000800 */
[----:B------:R-:W-:Y:S01]  /*4740*/  @P0 FSEL R45, R45, -INF , !P4 ;  /* 0xff8000002d2d0808 */ /* 0x000fe20006000000 */
[-C--:B------:R-:W-:Y:S01]  /*4750*/  HMMA.16816.F32.BF16 R60, R132, R6.reuse, R60 ;  /* 0x00000006843c723c */ /* 0x080fe2000004183c */
[----:B------:R-:W-:Y:S03]  /*4760*/  PLOP3.LUT P0, PT, PT, PT, UP0, 0x80, 0x0 ;  /* 0x000000000000781c */ /* 0x000fe60003f0f008 */
[----:B------:R-:W-:Y:S02]  /*4770*/  @P1 FSEL R46, R46, -INF , !P6 ;  /* 0xff8000002e2e1808 */ /* 0x000fe40007000000 */
[----:B------:R-:W-:Y:S01]  /*4780*/  HMMA.16816.F32.BF16 R64, R172, R6, R64 ;  /* 0x00000006ac40723c */ /* 0x000fe20000041840 */
[----:B------:R-:W-:Y:S01]  /*4790*/  PLOP3.LUT P1, PT, PT, PT, UP0, 0x80, 0x0 ;  /* 0x000000000000781c */ /* 0x000fe20003f2f008 */
[----:B------:R-:W-:Y:S03]  /*47a0*/  MUFU.EX2 R164, R39 ;  /* 0x0000002700a47308 */ /* 0x000fe60000000800 */
[----:B------:R-:W-:Y:S01]  /*47b0*/  @P2 FSEL R49, R49, -INF , !P4 ;  /* 0xff80000031312808 */ /* 0x000fe20006000000 */
[----:B------:R-:W-:Y:S01]  /*47c0*/  FFMA.FTZ R45, R45, UR7, -R2 ;  /* 0x000000072d2d7c23 */ /* 0x000fe20008010802 */
[----:B------:R-:W-:Y:S01]  /*47d0*/  PLOP3.LUT P2, PT, PT, PT, UP0, 0x80, 0x0 ;  /* 0x000000000000781c */ /* 0x000fe20003f4f008 */
[----:B------:R-:W-:Y:S04]  /*47e0*/  FFMA.FTZ R43, R43, UR7, -R0 ;  /* 0x000000072b2b7c23 */ /* 0x000fe80008010800 */
[----:B------:R-:W-:Y:S01]  /*47f0*/  MUFU.EX2 R176, R40 ;  /* 0x0000002800b07308 */ /* 0x000fe20000000800 */
[----:B------:R-:W-:Y:S01]  /*4800*/  @P0 FSEL R47, R47, -INF , !P4 ;  /* 0xff8000002f2f0808 */ /* 0x000fe20006000000 */
[----:B------:R-:W-:Y:S01]  /*4810*/  FFMA.FTZ R49, R49, UR7, -R138 ;  /* 0x0000000731317c23 */ /* 0x000fe2000801088a */
[----:B------:R-:W-:Y:S01]  /*4820*/  PLOP3.LUT P0, PT, PT, PT, UP0, 0x80, 0x0 ;  /* 0x000000000000781c */ /* 0x000fe20003f0f008 */
[--C-:B------:R-:W-:Y:S01]  /*4830*/  FFMA.FTZ R46, R46, UR7, -R0.reuse ;  /* 0x000000072e2e7c23 */ /* 0x100fe20008010800 */
[----:B------:R-:W-:Y:S01]  /*4840*/  @P1 FSEL R48, R48, -INF , !P6 ;  /* 0xff80000030301808 */ /* 0x000fe20007000000 */
[----:B------:R-:W-:Y:S01]  /*4850*/  FFMA.FTZ R47, R47, UR7, -R0 ;  /* 0x000000072f2f7c23 */ /* 0x000fe20008010800 */
[----:B------:R-:W-:Y:S03]  /*4860*/  PLOP3.LUT P1, PT, PT, PT, UP0, 0x80, 0x0 ;  /* 0x000000000000781c */ /* 0x000fe60003f2f008 */
[----:B------:R-:W-:Y:S01]  /*4870*/  MUFU.EX2 R225, R49 ;  /* 0x0000003100e17308 */ /* 0x000fe20000000800 */
[----:B------:R-:W-:Y:S01]  /*4880*/  F2FP.BF16.F32.PACK_AB R4, R232, R150 ;  /* 0x00000096e804723e */ /* 0x000fe200000010ff */
[----:B------:R-:W-:Y:S01]  /*4890*/  FFMA.FTZ R48, R48, UR7, -R138 ;  /* 0x0000000730307c23 */ /* 0x000fe2000801088a */
[----:B------:R-:W-:Y:S02]  /*48a0*/  @P2 FSEL R51, R51, -INF , !P4 ;  /* 0xff80000033332808 */ /* 0x000fe40006000000 */
[----:B------:R-:W-:Y:S01]  /*48b0*/  PLOP3.LUT P2, PT, PT, PT, UP0, 0x80, 0x0 ;  /* 0x000000000000781c */ /* 0x000fe20003f4f008 */
[----:B------:R1:W-:Y:S01]  /*48c0*/  STS [R215+0x1c000], R4 ;  /* 0x01c00004d7007388 */ /* 0x0003e20000000800 */
[----:B------:R-:W-:Y:S03]  /*48d0*/  PLOP3.LUT P4, PT, PT, PT, UP0, 0x80, 0x0 ;  /* 0x000000000000781c */ /* 0x000fe60003f8f008 */
[----:B------:R-:W-:Y:S01]  /*48e0*/  MUFU.EX2 R226, R48 ;  /* 0x0000003000e27308 */ /* 0x000fe20000000800 */
[----:B------:R-:W-:Y:S01]  /*48f0*/  @P0 FSEL R50, R50, -INF , !P6 ;  /* 0xff80000032320808 */ /* 0x000fe20007000000 */
[--C-:B------:R-:W-:Y:S01]  /*4900*/  FFMA.FTZ R51, R51, UR7, -R136.reuse ;  /* 0x0000000733337c23 */ /* 0x100fe20008010888 */
[----:B------:R-:W-:Y:S01]  /*4910*/  PLOP3.LUT P6, PT, PT, PT, UP0, 0x80, 0x0 ;  /* 0x000000000000781c */ /* 0x000fe20003fcf008 */
[----:B------:R-:W-:Y:S01]  /*4920*/  @P1 VIADD R9, R137, 0x30 ;  /* 0x0000003089091836 */ /* 0x000fe20000000000 */
[----:B------:R-:W-:Y:S01]  /*4930*/  PLOP3.LUT P1, PT, PT, PT, UP0, 0x80, 0x0 ;  /* 0x000000000000781c */ /* 0x000fe20003f2f008 */
[--C-:B------:R-:W-:Y:S01]  /*4940*/  FFMA.FTZ R50, R50, UR7, -R136.reuse ;  /* 0x0000000732327c23 */ /* 0x100fe20008010888 */
[----:B------:R-:W-:Y:S03]  /*4950*/  PLOP3.LUT P0, PT, PT, PT, UP0, 0x80, 0x0 ;  /* 0x000000000000781c */ /* 0x000fe60003f0f008 */
[----:B------:R-:W-:Y:S01]  /*4960*/  MUFU.EX2 R156, R51 ;  /* 0x00000033009c7308 */ /* 0x000fe20000000800 */
[----:B------:R-:W-:Y:S02]  /*4970*/  @P5 ISETP.GE.AND P5, PT, R9, UR6, PT ;  /* 0x0000000609005c0c */ /* 0x000fe4000bfa6270 */
[----:B----4-:R-:W-:Y:S02]  /*4980*/  F2FP.BF16.F32.PACK_AB R6, R211, R212 ;  /* 0x000000d4d306723e */ /* 0x010fe400000010ff */
[----:B------:R-:W-:Y:S02]  /*4990*/  @P2 FSEL R54, R54, -INF , !P5 ;  /* 0xff80000036362808 */ /* 0x000fe40006800000 */
[----:B------:R-:W-:Y:S03]  /*49a0*/  PLOP3.LUT P2, PT, PT, PT, UP0, 0x80, 0x0 ;  /* 0x000000000000781c */ /* 0x000fe60003f4f008 */
[----:B------:R-:W4:Y:S01]  /*49b0*/  MUFU.EX2 R158, R50 ;  /* 0x00000032009e7308 */ /* 0x000f220000000800 */
[----:B------:R-:W-:Y:S01]  /*49c0*/  @P6 ISETP.GE.AND P6, PT, R8, UR6, PT ;  /* 0x0000000608006c0c */ /* 0x000fe2000bfc6270 */
[----:B------:R-:W-:Y:S01]  /*49d0*/  FFMA.FTZ R54, R54, UR7, -R136 ;  /* 0x0000000736367c23 */ /* 0x000fe20008010888 */
[----:B------:R-:W-:Y:S02]  /*49e0*/  @P3 FSEL R56, R56, -INF , !P5 ;  /* 0xff80000038383808 */ /* 0x000fe40006800000 */
[----:B------:R-:W-:Y:S02]  /*49f0*/  @P1 FSEL R53, R53, -INF , !P6 ;  /* 0xff80000035351808 */ /* 0x000fe40007000000 */
[----:B------:R-:W-:Y:S01]  /*4a00*/  PLOP3.LUT P1, PT, PT, PT, UP0, 0x80, 0x0 ;  /* 0x000000000000781c */ /* 0x000fe20003f2f008 */
[----:B------:R-:W-:Y:S01]  /*4a10*/  FFMA.FTZ R56, R56, UR7, -R2 ;  /* 0x0000000738387c23 */ /* 0x000fe20008010802 */
[----:B-1----:R-:W-:Y:S01]  /*4a20*/  F2FP.BF16.F32.PACK_AB R4, R200, R231 ;  /* 0x000000e7c804723e */ /* 0x002fe200000010ff */
[----:B------:R-:W-:Y:S01]  /*4a30*/  MUFU.EX2 R171, R41 ;  /* 0x0000002900ab7308 */ /* 0x000fe20000000800 */
[----:B------:R-:W-:Y:S01]  /*4a40*/  @P0 FSEL R52, R52, -INF , !P5 ;  /* 0xff80000034340808 */ /* 0x000fe20006800000 */
[--C-:B------:R-:W-:Y:S01]  /*4a50*/  FFMA.FTZ R53, R53, UR7, -R138.reuse ;  /* 0x0000000735357c23 */ /* 0x100fe2000801088a */
[----:B------:R-:W-:Y:S01]  /*4a60*/  PLOP3.LUT P0, PT, PT, PT, UP0, 0x80, 0x0 ;  /* 0x000000000000781c */ /* 0x000fe20003f0f008 */
[----:B------:R1:W-:Y:S01]  /*4a70*/  STS [R215+0x1c400], R4 ;  /* 0x01c40004d7007388 */ /* 0x0003e20000000800 */
[----:B------:R-:W-:Y:S01]  /*4a80*/  PLOP3.LUT P3, PT, PT, PT, UP0, 0x80, 0x0 ;  /* 0x000000000000781c */ /* 0x000fe20003f6f008 */
[----:B------:R-:W-:Y:S04]  /*4a90*/  FFMA.FTZ R52, R52, UR7, -R138 ;  /* 0x0000000734347c23 */ /* 0x000fe8000801088a */
[----:B------:R-:W-:Y:S01]  /*4aa0*/  MUFU.EX2 R197, R42 ;  /* 0x0000002a00c57308 */ /* 0x000fe20000000800 */
[C---:B------:R-:W-:Y:S01]  /*4ab0*/  @P1 VIADD R5, R137.reuse, 0x38 ;  /* 0x0000003889051836 */ /* 0x040fe20000000000 */
[----:B------:R-:W-:Y:S01]  /*4ac0*/  PLOP3.LUT P1, PT, PT, PT, UP0, 0x80, 0x0 ;  /* 0x000000000000781c */ /* 0x000fe20003f2f008 */
[----:B------:R-:W-:Y:S01]  /*4ad0*/  @P4 VIADD R137, R137, 0x39 ;  /* 0x0000003989894836 */ /* 0x000fe20000000000 */
[----:B------:R-:W-:Y:S02]  /*4ae0*/  PLOP3.LUT P4, PT, PT, PT, UP0, 0x80, 0x0 ;  /* 0x000000000000781c */ /* 0x000fe40003f8f008 */
[----:B------:R-:W-:Y:S04]  /*4af0*/  @P2 ISETP.GE.AND P2, PT, R5, UR6, PT ;  /* 0x0000000605002c0c */ /* 0x000fe8000bf46270 */
[----:B------:R-:W-:Y:S01]  /*4b00*/  MUFU.EX2 R196, R43 ;  /* 0x0000002b00c47308 */ /* 0x000fe20000000800 */
[----:B--2---:R-:W-:Y:S02]  /*4b10*/  F2FP.BF16.F32.PACK_AB R5, R235, R236 ;  /* 0x000000eceb05723e */ /* 0x004fe400000010ff */
[----:B------:R-:W-:Y:S02]  /*4b20*/  @P0 FSEL R55, R55, -INF , !P6 ;  /* 0xff80000037370808 */ /* 0x000fe40007000000 */
[----:B------:R-:W-:Y:S01]  /*4b30*/  PLOP3.LUT P0, PT, PT, PT, UP0, 0x80, 0x0 ;  /* 0x000000000000781c */ /* 0x000fe20003f0f008 */
[----:B------:R2:W-:Y:S01]  /*4b40*/  STS [R217+0x1c000], R5 ;  /* 0x01c00005d9007388 */ /* 0x0005e20000000800 */
[----:B------:R-:W-:Y:S03]  /*4b50*/  @P3 ISETP.GE.AND P3, PT, R137, UR6, PT ;  /* 0x0000000689003c0c */ /* 0x000fe6000bf66270 */
[----:B------:R-:W-:Y:S01]  /*4b60*/  MUFU.EX2 R170, R44 ;  /* 0x0000002c00aa7308 */ /* 0x000fe20000000800 */
[----:B------:R-:W-:Y:S01]  /*4b70*/  @P1 FSEL R58, R58, -INF , !P5 ;  /* 0xff8000003a3a1808 */ /* 0x000fe20006800000 */
[----:B------:R-:W-:Y:S01]  /*4b80*/  FFMA.FTZ R55, R55, UR7, -R136 ;  /* 0x0000000737377c23 */ /* 0x000fe20008010888 */
[----:B------:R-:W-:Y:S02]  /*4b90*/  PLOP3.LUT P1, PT, PT, PT, UP0, 0x80, 0x0 ;  /* 0x000000000000781c */ /* 0x000fe40003f2f008 */
[----:B-1----:R-:W-:Y:S01]  /*4ba0*/  F2FP.BF16.F32.PACK_AB R4, R192, R193 ;  /* 0x000000c1c004723e */ /* 0x002fe200000010ff */
[----:B------:R-:W-:Y:S01]  /*4bb0*/  FFMA.FTZ R58, R58, UR7, -R0 ;  /* 0x000000073a3a7c23 */ /* 0x000fe20008010800 */
[----:B------:R-:W-:Y:S03]  /*4bc0*/  @P4 FSEL R66, R66, -INF , !P2 ;  /* 0xff80000042424808 */ /* 0x000fe60005000000 */
[----:B------:R-:W-:Y:S01]  /*4bd0*/  MUFU.EX2 R169, R45 ;  /* 0x0000002d00a97308 */ /* 0x000fe20000000800 */
[----:B------:R-:W-:Y:S01]  /*4be0*/  PLOP3.LUT P4, PT, PT, PT, UP0, 0x80, 0x0 ;  /* 0x000000000000781c */ /* 0x000fe20003f8f008 */
[----:B------:R1:W-:Y:S01]  /*4bf0*/  STS [R217+0x1c400], R4 ;  /* 0x01c40004d9007388 */ /* 0x0003e20000000800 */
[----:B------:R-:W-:Y:S01]  /*4c00*/  @P0 FSEL R57, R57, -INF , !P6 ;  /* 0xff80000039390808 */ /* 0x000fe20007000000 */
[----:B------:R-:W-:Y:S01]  /*4c10*/  FFMA.FTZ R66, R66, UR7, -R136 ;  /* 0x0000000742427c23 */ /* 0x000fe20008010888 */
[----:B------:R-:W-:Y:S01]  /*4c20*/  PLOP3.LUT P0, PT, PT, PT, UP0, 0x80, 0x0 ;  /* 0x000000000000781c */ /* 0x000fe20003f0f008 */
[----:B------:R3:W-:Y:S01]  /*4c30*/  STS [R215+0x1e400], R6 ;  /* 0x01e40006d7007388 */ /* 0x0007e20000000800 */
[----:B------:R-:W-:Y:S01]  /*4c40*/  @P1 FSEL R60, R60, -INF , !P2 ;  /* 0xff8000003c3c1808 */ /* 0x000fe20005000000 */
[--C-:B------:R-:W-:Y:S01]  /*4c50*/  FFMA.FTZ R57, R57, UR7, -R2.reuse ;  /* 0x0000000739397c23 */ /* 0x100fe20008010802 */
[----:B------:R-:W-:Y:S01]  /*4c60*/  PLOP3.LUT P1, PT, PT, PT, UP0, 0x80, 0x0 ;  /* 0x000000000000781c */ /* 0x000fe20003f2f008 */
[----:B------:R-:W-:Y:S02]  /*4c70*/  MUFU.EX2 R191, R46 ;  /* 0x0000002e00bf7308 */ /* 0x000fe40000000800 */
[----:B------:R-:W-:Y:S02]  /*4c80*/  FFMA.FTZ R60, R60, UR7, -R2 ;  /* 0x000000073c3c7c23 */ /* 0x000fe40008010802 */
[----:B------:R-:W-:Y:S02]  /*4c90*/  @P4 FSEL R62, R62, -INF , !P2 ;  /* 0xff8000003e3e4808 */ /* 0x000fe40005000000 */
[----:B--2---:R-:W-:Y:S02]  /*4ca0*/  F2FP.BF16.F32.PACK_AB R5, R207, R208 ;  /* 0x000000d0cf05723e */ /* 0x004fe400000010ff */
[----:B------:R-:W-:Y:S02]  /*4cb0*/  @P0 FSEL R59, R59, -INF , !P6 ;  /* 0xff8000003b3b0808 */ /* 0x000fe40007000000 */
[----:B------:R-:W-:Y:S01]  /*4cc0*/  MUFU.EX2 R179, R47 ;  /* 0x0000002f00b37308 */ /* 0x000fe20000000800 */
[----:B------:R-:W-:Y:S01]  /*4cd0*/  PLOP3.LUT P0, PT, PT, PT, UP0, 0x80, 0x0 ;  /* 0x000000000000781c */ /* 0x000fe20003f0f008 */
[----:B------:R2:W-:Y:S01]  /*4ce0*/  STS [R215+0x1e000], R5 ;  /* 0x01e00005d7007388 */ /* 0x0005e20000000800 */
[--C-:B------:R-:W-:Y:S01]  /*4cf0*/  FFMA.FTZ R62, R62, UR7, -R0.reuse ;  /* 0x000000073e3e7c23 */ /* 0x100fe20008010800 */
[----:B------:R-:W-:Y:S01]  /*4d00*/  @P1 FSEL R64, R64, -INF , !P2 ;  /* 0xff80000040401808 */ /* 0x000fe20005000000 */
[----:B------:R-:W-:Y:S01]  /*4d10*/  FFMA.FTZ R59, R59, UR7, -R0 ;  /* 0x000000073b3b7c23 */ /* 0x000fe20008010800 */
[----:B------:R-:W-:Y:S02]  /*4d20*/  PLOP3.LUT P1, PT, PT, PT, UP0, 0x80, 0x0 ;  /* 0x000000000000781c */ /* 0x000fe40003f2f008 */
[----:B-1----:R-:W-:Y:S01]  /*4d30*/  F2FP.BF16.F32.PACK_AB R4, R209, R210 ;  /* 0x000000d2d104723e */ /* 0x002fe200000010ff */
[----:B------:R-:W-:Y:S01]  /*4d40*/  FFMA.FTZ R64, R64, UR7, -R138 ;  /* 0x0000000740407c23 */ /* 0x000fe2000801088a */
[----:B------:R-:W-:Y:S01]  /*4d50*/  MUFU.EX2 R224, R52 ;  /* 0x0000003400e07308 */ /* 0x000fe20000000800 */
[----:B---3--:R-:W-:Y:S02]  /*4d60*/  F2FP.BF16.F32.PACK_AB R6, R233, R234 ;  /* 0x000000eae906723e */ /* 0x008fe400000010ff */
[----:B------:R1:W-:Y:S01]  /*4d70*/  STS [R217+0x1e400], R4 ;  /* 0x01e40004d9007388 */ /* 0x0003e20000000800 */
[----:B------:R-:W-:Y:S02]  /*4d80*/  @P0 FSEL R61, R61, -INF , !P3 ;  /* 0xff8000003d3d0808 */ /* 0x000fe40005800000 */
[----:B------:R-:W-:Y:S04]  /*4d90*/  PLOP3.LUT P0, PT, PT, PT, UP0, 0x80, 0x0 ;  /* 0x000000000000781c */ /* 0x000fe80003f0f008 */
[----:B------:R-:W-:Y:S01]  /*4da0*/  MUFU.EX2 R223, R53 ;  /* 0x0000003500df7308 */ /* 0x000fe20000000800 */
[----:B------:R-:W-:Y:S01]  /*4db0*/  FFMA.FTZ R2, R61, UR7, -R2 ;  /* 0x000000073d027c23 */ /* 0x000fe20008010802 */
[----:B------:R-:W-:Y:S05]  /*4dc0*/  @P1 FSEL R67, R67, -INF , !P3 ;  /* 0xff80000043431808 */ /* 0x000fea0005800000 */
[----:B------:R-:W-:Y:S03]  /*4dd0*/  FFMA.FTZ R136, R67, UR7, -R136 ;  /* 0x0000000743887c23 */ /* 0x000fe60008010888 */
[----:B------:R3:W-:Y:S01]  /*4de0*/  MUFU.EX2 R155, R2 ;  /* 0x00000002009b7308 */ /* 0x0007e20000000800 */
[----:B--2---:R-:W-:Y:S02]  /*4df0*/  F2FP.BF16.F32.PACK_AB R5, R204, R206 ;  /* 0x000000cecc05723e */ /* 0x004fe400000010ff */
[----:B------:R-:W-:Y:S02]  /*4e00*/  @P0 FSEL R65, R65, -INF , !P3 ;  /* 0xff80000041410808 */ /* 0x000fe40005800000 */
[----:B------:R-:W-:Y:S01]  /*4e10*/  PLOP3.LUT P0, PT, PT, PT, UP0, 0x80, 0x0 ;  /* 0x000000000000781c */ /* 0x000fe20003f0f008 */
[----:B------:R2:W-:Y:S02]  /*4e20*/  STS [R217+0x1e000], R5 ;  /* 0x01e00005d9007388 */ /* 0x0005e40000000800 */
[----:B------:R-:W-:Y:S02]  /*4e30*/  FFMA.FTZ R138, R65, UR7, -R138 ;  /* 0x00000007418a7c23 */ /* 0x000fe4000801088a */
[----:B------:R-:W-:Y:S01]  /*4e40*/  MUFU.EX2 R154, R54 ;  /* 0x00000036009a7308 */ /* 0x000fe20000000800 */
[----:B------:R4:W-:Y:S01]  /*4e50*/  STS [R221+0x1c000], R6 ;  /* 0x01c00006dd007388 */ /* 0x0009e20000000800 */
[----:B-1----:R-:W-:Y:S02]  /*4e60*/  F2FP.BF16.F32.PACK_AB R4, R229, R230 ;  /* 0x000000e6e504723e */ /* 0x002fe400000010ff */
[----:B---3--:R-:W-:Y:S06]  /*4e70*/  F2FP.BF16.F32.PACK_AB R2, R167, R168 ;  /* 0x000000a8a702723e */ /* 0x008fec00000010ff */
[----:B------:R-:W-:Y:S01]  /*4e80*/  MUFU.EX2 R153, R55 ;  /* 0x0000003700997308 */ /* 0x000fe20000000800 */
[----:B------:R-:W-:Y:S02]  /*4e90*/  @P0 FSEL R63, R63, -INF , !P3 ;  /* 0xff8000003f3f0808 */ /* 0x000fe40005800000 */
[----:B------:R-:W-:Y:S03]  /*4ea0*/  IADD3 R148, P0, R249, UR14, RZ ;  /* 0x0000000ef9947c10 */ /* 0x000fe6000ff1e0ff */
[----:B------:R-:W-:Y:S01]  /*4eb0*/  FFMA.FTZ R0, R63, UR7, -R0 ;  /* 0x000000073f007c23 */ /* 0x000fe20008010800 */
[----:B------:R-:W-:Y:S03]  /*4ec0*/  IADD3.X R149, R248, UR13, RZ, P0, !PT ;  /* 0x0000000df8957c10 */ /* 0x000fe600087fe4ff */
[----:B------:R-:W-:Y:S01]  /*4ed0*/  MUFU.EX2 R173, R64 ;  /* 0x0000004000ad7308 */ /* 0x000fe20000000800 */
[----:B------:R-:W-:Y:S01]  /*4ee0*/  PLOP3.LUT P0, PT, PT, PT, UP3, 0x80, 0x0 ;  /* 0x000000000000781c */ /* 0x000fe20003f0f038 */
[----:B------:R-:W3:Y:S01]  /*4ef0*/  LDG.E R144, desc[UR8][R148.64+0x20] ;  /* 0x0000200894907981 */ /* 0x000ee2000c1e1900 */
[----:B--2---:R-:W-:Y:S07]  /*4f00*/  F2FP.BF16.F32.PACK_AB R5, R177, R178 ;  /* 0x000000b2b105723e */ /* 0x004fee00000010ff */
[----:B------:R-:W-:Y:S01]  /*4f10*/  MUFU.EX2 R172, R138 ;  /* 0x0000008a00ac7308 */ /* 0x000fe20000000800 */
[----:B----4-:R-:W-:Y:S01]  /*4f20*/  F2FP.BF16.F32.PACK_AB R6, R156, R158 ;  /* 0x0000009e9c06723e */ /* 0x010fe200000010ff */
[----:B------:R1:W-:Y:S04]  /*4f30*/  STS [R221+0x1c400], R5 ;  /* 0x01c40005dd007388 */ /* 0x0003e80000000800 */
[----:B------:R2:W-:Y:S04]  /*4f40*/  STS [R220+0x1c400], R2 ;  /* 0x01c40002dc007388 */ /* 0x0005e80000000800 */
[----:B------:R-:W-:Y:S01]  /*4f50*/  MUFU.EX2 R152, R66 ;  /* 0x0000004200987308 */ /* 0x000fe20000000800 */
[----:B------:R4:W-:Y:S04]  /*4f60*/  STS [R220+0x1c000], R4 ;  /* 0x01c00004dc007388 */ /* 0x0009e80000000800 */
[----:B------:R-:W3:Y:S05]  /*4f70*/  LDG.E R147, desc[UR8][R148.64] ;  /* 0x0000000894937981 */ /* 0x000eea000c1e1900 */
[----:B------:R-:W4:Y:S10]  /*4f80*/  MUFU.EX2 R151, R136 ;  /* 0x0000008800977308 */ /* 0x000f340000000800 */
[----:B------:R4:W-:Y:S01]  /*4f90*/  MUFU.EX2 R159, R0 ;  /* 0x00000000009f7308 */ /* 0x0009e20000000800 */
[----:B-1----:R-:W-:Y:S02]  /*4fa0*/  F2FP.BF16.F32.PACK_AB R5, R198, R199 ;  /* 0x000000c7c605723e */ /* 0x002fe400000010ff */
[----:B--2---:R-:W-:Y:S03]  /*4fb0*/  F2FP.BF16.F32.PACK_AB R2, R203, R205 ;  /* 0x000000cdcb02723e */ /* 0x004fe600000010ff */
[----:B------:R1:W-:Y:S04]  /*4fc0*/  STS [R221+0x1e000], R5 ;  /* 0x01e00005dd007388 */ /* 0x0003e80000000800 */
[----:B------:R-:W-:Y:S01]  /*4fd0*/  MUFU.EX2 R162, R56 ;  /* 0x0000003800a27308 */ /* 0x000fe20000000800 */
[----:B----4-:R-:W-:Y:S01]  /*4fe0*/  F2FP.BF16.F32.PACK_AB R4, R194, R195 ;  /* 0x000000c3c204723e */ /* 0x010fe200000010ff */
[----:B------:R2:W-:Y:S04]  /*4ff0*/  STS [R221+0x1e400], R2 ;  /* 0x01e40002dd007388 */ /* 0x0005e80000000800 */
[----:B------:R4:W-:Y:S01]  /*5000*/  STS [R220+0x1e000], R4 ;  /* 0x01e00004dc007388 */ /* 0x0009e20000000800 */
[----:B------:R-:W-:Y:S03]  /*5010*/  F2FP.BF16.F32.PACK_AB R0, R151, R152 ;  /* 0x000000989700723e */ /* 0x000fe600000010ff */
[----:B------:R-:W4:Y:S10]  /*5020*/  MUFU.EX2 R161, R57 ;  /* 0x0000003900a17308 */ /* 0x000f340000000800 */
[----:B------:R-:W-:Y:S01]  /*5030*/  MUFU.EX2 R166, R58 ;  /* 0x0000003a00a67308 */ /* 0x000fe20000000800 */
[----:B-1----:R-:W-:Y:S09]  /*5040*/  F2FP.BF16.F32.PACK_AB R5, R227, R228 ;  /* 0x000000e4e305723e */ /* 0x002ff200000010ff */
[----:B------:R-:W1:Y:S01]  /*5050*/  MUFU.EX2 R163, R59 ;  /* 0x0000003b00a37308 */ /* 0x000e620000000800 */
[----:B--2---:R-:W-:Y:S02]  /*5060*/  F2FP.BF16.F32.PACK_AB R2, R201, R202 ;  /* 0x000000cac902723e */ /* 0x004fe400000010ff */
[----:B----4-:R-:W-:Y:S03]  /*5070*/  F2FP.BF16.F32.PACK_AB R4, R164, R165 ;  /* 0x000000a5a404723e */ /* 0x010fe600000010ff */
[----:B------:R2:W-:Y:S04]  /*5080*/  STS [R220+0x1e400], R2 ;  /* 0x01e40002dc007388 */ /* 0x0005e80000000800 */
[----:B------:R-:W4:Y:S01]  /*5090*/  MUFU.EX2 R157, R60 ;  /* 0x0000003c009d7308 */ /* 0x000f220000000800 */
[----:B------:R1:W-:Y:S04]  /*50a0*/  STS [R214+0x1c000], R5 ;  /* 0x01c00005d6007388 */ /* 0x0003e80000000800 */
[----:B------:R4:W-:Y:S05]  /*50b0*/  STS [R214+0x1c400], R4 ;  /* 0x01c40004d6007388 */ /* 0x0009ea0000000800 */
[----:B------:R-:W4:Y:S01]  /*50c0*/  MUFU.EX2 R160, R62 ;  /* 0x0000003e00a07308 */ /* 0x000f220000000800 */
[----:B------:R4:W-:Y:S01]  /*50d0*/  STS [R216+0x1c400], R6 ;  /* 0x01c40006d8007388 */ /* 0x0009e20000000800 */
[----:B--2---:R-:W-:Y:S02]  /*50e0*/  F2FP.BF16.F32.PACK_AB R2, R225, R226 ;  /* 0x000000e2e102723e */ /* 0x004fe400000010ff */
[----:B-1----:R-:W-:Y:S03]  /*50f0*/  F2FP.BF16.F32.PACK_AB R5, R171, R176 ;  /* 0x000000b0ab05723e */ /* 0x002fe600000010ff */
[----:B------:R1:W-:Y:S01]  /*5100*/  STS [R216+0x1c000], R2 ;  /* 0x01c00002d8007388 */ /* 0x0003e20000000800 */
[----:B----4-:R-:W-:Y:S03]  /*5110*/  F2FP.BF16.F32.PACK_AB R4, R196, R197 ;  /* 0x000000c5c404723e */ /* 0x010fe600000010ff */
[----:B------:R2:W-:Y:S01]  /*5120*/  STS [R214+0x1e000], R5 ;  /* 0x01e00005d6007388 */ /* 0x0005e20000000800 */
[----:B------:R-:W-:Y:S03]  /*5130*/  F2FP.BF16.F32.PACK_AB R6, R179, R191 ;  /* 0x000000bfb306723e */ /* 0x000fe600000010ff */
[----:B------:R4:W-:Y:S04]  /*5140*/  STS [R214+0x1e400], R4 ;  /* 0x01e40004d6007388 */ /* 0x0009e80000000800 */
[----:B------:R4:W-:Y:S01]  /*5150*/  STS [R216+0x1e400], R6 ;  /* 0x01e40006d8007388 */ /* 0x0009e20000000800 */
[----:B-1----:R-:W-:Y:S02]  /*5160*/  F2FP.BF16.F32.PACK_AB R2, R169, R170 ;  /* 0x000000aaa902723e */ /* 0x002fe400000010ff */
[----:B--2---:R-:W-:Y:S03]  /*5170*/  F2FP.BF16.F32.PACK_AB R5, R223, R224 ;  /* 0x000000e0df05723e */ /* 0x004fe600000010ff */
        /* <DEDUP_REMOVED lines=10> */
[----:B------:R-:W-:Y:S01]  /*5220*/  STS [R219+0x1e000], R6 ;  /* 0x01e00006db007388 */ /* 0x000fe20000000800 */
[----:B------:R-:W-:Y:S03]  /*5230*/  LEA R0, R189, UR4, 0x1 ;  /* 0x00000004bd007c11 */ /* 0x000fe6000f8e08ff */
[----:B------:R-:W-:Y:S04]  /*5240*/  STS [R219+0x1e400], R5 ;  /* 0x01e40005db007388 */ /* 0x000fe80000000800 */
[----:B------:R-:W-:Y:S01]  /*5250*/  STS [R218+0x1e000], R4 ;  /* 0x01e00004da007388 */ /* 0x000fe20000000800 */
[--C-:B------:R-:W-:Y:S02]  /*5260*/  IMAD.IADD R146, R188, 0x1, R0.reuse ;  /* 0x00000001bc927824 */ /* 0x100fe400078e0200 */
[----:B------:R-:W-:Y:S01]  /*5270*/  IMAD.IADD R145, R182, 0x1, R0 ;  /* 0x00000001b6917824 */ /* 0x000fe200078e0200 */
[----:B-1----:R-:W-:Y:S05]  /*5280*/  F2FP.BF16.F32.PACK_AB R2, R159, R160 ;  /* 0x000000a09f02723e */ /* 0x002fea00000010ff */
[----:B------:R-:W-:Y:S04]  /*5290*/  STS [R218+0x1e400], R2 ;  /* 0x01e40002da007388 */ /* 0x000fe80000000800 */
[----:B------:R-:W-:Y:S08]  /*52a0*/  LDSM.16.M88.4 R64, [R0+0x8000] ;  /* 0x008000000040783b */ /* 0x000ff00000000200 */
[----:B------:R-:W1:Y:S08]  /*52b0*/  LDSM.16.M88.4 R16, [R184+UR4+0x10000] ;  /* 0x01000004b810783b */ /* 0x000e700008000200 */
[----:B------:R-:W2:Y:S08]  /*52c0*/  LDSM.16.M88.4 R60, [R0+0xa000] ;  /* 0x00a00000003c783b */ /* 0x000eb00000000200 */
[----:B------:R-:W4:Y:S08]  /*52d0*/  LDSM.16.M88.4 R32, [R184+UR4+0x10800] ;  /* 0x01080004b820783b */ /* 0x000f300008000200 */
[----:B------:R-:W4:Y:S08]  /*52e0*/  LDSM.16.M88.4 R48, [R184+UR4+0x11000] ;  /* 0x01100004b830783b */ /* 0x000f300008000200 */
[----:B------:R-:W3:Y:S01]  /*52f0*/  LDSM.16.M88.4 R132, [R184+UR4+0x11800] ;  /* 0x01180004b884783b */ /* 0x000ee20008000200 */
[-C--:B-1----:R-:W-:Y:S07]  /*5300*/  HMMA.16816.F32.BF16 R4, R64, R16.reuse, RZ ;  /* 0x000000104004723c */ /* 0x082fee00000418ff */
[----:B------:R-:W-:Y:S01]  /*5310*/  LDSM.16.M88.4 R136, [R146+0x8000] ;  /* 0x008000009288783b */ /* 0x000fe20000000200 */
[C---:B--2---:R-:W-:Y:S07]  /*5320*/  HMMA.16816.F32.BF16 R8, R60.reuse, R16, RZ ;  /* 0x000000103c08723c */ /* 0x044fee00000418ff */
[----:B------:R-:W1:Y:S01]  /*5330*/  LDSM.16.M88.4 R140, [R186+0x4000] ;  /* 0x00400000ba8c783b */ /* 0x000e620000000200 */
[-C--:B------:R-:W-:Y:S07]  /*5340*/  HMMA.16816.F32.BF16 R12, R60, R18.reuse, RZ ;  /* 0x000000123c0c723c */ /* 0x080fee00000418ff */
[----:B------:R-:W5:Y:S01]  /*5350*/  LDG.E R2, desc[UR8][R148.64+0x100] ;  /* 0x0001000894027981 */ /* 0x000f62000c1e1900 */
[C---:B------:R-:W-:Y:S03]  /*5360*/  HMMA.16816.F32.BF16 R16, R64.reuse, R18, RZ ;  /* 0x000000124010723c */ /* 0x040fe600000418ff */
[----:B------:R2:W5:Y:S03]  /*5370*/  LDG.E R0, desc[UR8][R148.64+0x120] ;  /* 0x0001200894007981 */ /* 0x000566000c1e1900 */
[-C--:B----4-:R-:W-:Y:S06]  /*5380*/  HMMA.16816.F32.BF16 R20, R64, R32.reuse, RZ ;  /* 0x000000204014723c */ /* 0x090fec00000418ff */
[C---:B------:R-:W-:Y:S06]  /*5390*/  HMMA.16816.F32.BF16 R24, R60.reuse, R32, RZ ;  /* 0x000000203c18723c */ /* 0x040fec00000418ff */
[-C--:B------:R-:W-:Y:S06]  /*53a0*/  HMMA.16816.F32.BF16 R28, R60, R34.reuse, RZ ;  /* 0x000000223c1c723c */ /* 0x080fec00000418ff */
[C---:B------:R-:W-:Y:S06]  /*53b0*/  HMMA.16816.F32.BF16 R32, R64.reuse, R34, RZ ;  /* 0x000000224020723c */ /* 0x040fec00000418ff */
[-C--:B------:R-:W-:Y:S06]  /*53c0*/  HMMA.16816.F32.BF16 R36, R64, R48.reuse, RZ ;  /* 0x000000304024723c */ /* 0x080fec00000418ff */
[C---:B------:R-:W-:Y:S06]  /*53d0*/  HMMA.16816.F32.BF16 R40, R60.reuse, R48, RZ ;  /* 0x000000303c28723c */ /* 0x040fec00000418ff */
[-C--:B------:R-:W-:Y:S06]  /*53e0*/  HMMA.16816.F32.BF16 R44, R60, R50.reuse, RZ ;  /* 0x000000323c2c723c */ /* 0x080fec00000418ff */
[C---:B------:R-:W-:Y:S06]  /*53f0*/  HMMA.16816.F32.BF16 R48, R64.reuse, R50, RZ ;  /* 0x000000324030723c */ /* 0x040fec00000418ff */
[-C--:B---3--:R-:W-:Y:S06]  /*5400*/  HMMA.16816.F32.BF16 R52, R64, R132.reuse, RZ ;  /* 0x000000844034723c */ /* 0x088fec00000418ff */
[C---:B------:R-:W-:Y:S06]  /*5410*/  HMMA.16816.F32.BF16 R56, R60.reuse, R132, RZ ;  /* 0x000000843c38723c */ /* 0x040fec00000418ff */
[-C--:B------:R-:W-:Y:S06]  /*5420*/  HMMA.16816.F32.BF16 R60, R60, R134.reuse, RZ ;  /* 0x000000863c3c723c */ /* 0x080fec00000418ff */
[----:B------:R-:W-:Y:S01]  /*5430*/  HMMA.16816.F32.BF16 R64, R64, R134, RZ ;  /* 0x000000864040723c */ /* 0x000fe200000418ff */
[----:B------:R-:W3:Y:S05]  /*5440*/  LDSM.16.M88.4 R132, [R146+0xa000] ;  /* 0x00a000009284783b */ /* 0x000eea0000000200 */
[-C--:B-1----:R-:W-:Y:S06]  /*5450*/  HMMA.16816.F32.BF16 R4, R136, R140.reuse, R4 ;  /* 0x0000008c8804723c */ /* 0x082fec0000041804 */
[C---:B---3--:R-:W-:Y:S06]  /*5460*/  HMMA.16816.F32.BF16 R8, R132.reuse, R140, R8 ;  /* 0x0000008c8408723c */ /* 0x048fec0000041808 */
[-C--:B------:R-:W-:Y:S06]  /*5470*/  HMMA.16816.F32.BF16 R12, R132, R142.reuse, R12 ;  /* 0x0000008e840c723c */ /* 0x080fec000004180c */
[C---:B------:R-:W-:Y:S01]  /*5480*/  HMMA.16816.F32.BF16 R16, R136.reuse, R142, R16 ;  /* 0x0000008e8810723c */ /* 0x040fe20000041810 */
[----:B------:R-:W1:Y:S05]  /*5490*/  LDSM.16.M88.4 R140, [R186+0x4800] ;  /* 0x00480000ba8c783b */ /* 0x000e6a0000000200 */
[-C--:B-1----:R-:W-:Y:S06]  /*54a0*/  HMMA.16816.F32.BF16 R20, R136, R140.reuse, R20 ;  /* 0x0000008c8814723c */ /* 0x082fec0000041814 */
[C---:B------:R-:W-:Y:S06]  /*54b0*/  HMMA.16816.F32.BF16 R24, R132.reuse, R140, R24 ;  /* 0x0000008c8418723c */ /* 0x040fec0000041818 */
        /* <DEDUP_REMOVED lines=10> */
[-C--:B------:R-:W-:Y:S01]  /*5560*/  HMMA.16816.F32.BF16 R60, R132, R142.reuse, R60 ;  /* 0x0000008e843c723c */ /* 0x080fe2000004183c */
[----:B------:R-:W-:Y:S05]  /*5570*/  LDSM.16.M88.4 R132, [R145+0x8000] ;  /* 0x008000009184783b */ /* 0x000fea0000000200 */
[----:B------:R-:W-:Y:S03]  /*5580*/  HMMA.16816.F32.BF16 R64, R136, R142, R64 ;  /* 0x0000008e8840723c */ /* 0x000fe60000041840 */
[----:B------:R-:W1:Y:S08]  /*5590*/  LDSM.16.M88.4 R136, [R183+0x4000] ;  /* 0x00400000b788783b */ /* 0x000e700000000200 */
[----:B------:R-:W3:Y:S01]  /*55a0*/  LDSM.16.M88.4 R140, [R145+0xa000] ;  /* 0x00a00000918c783b */ /* 0x000ee20000000200 */
        /* <DEDUP_REMOVED lines=18> */
[----:B------:R-:W-:Y:S01]  /*56d0*/  HMMA.16816.F32.BF16 R64, R132, R138, R64 ;  /* 0x0000008a8440723c */ /* 0x000fe20000041840 */
[----:B------:R-:W-:Y:S04]  /*56e0*/  LDSM.16.M88.4 R136, [R185+0x4000] ;  /* 0x00400000b988783b */ /* 0x000fe80000000200 */
[----:B------:R-:W-:Y:S05]  /*56f0*/  IMAD.IADD R140, R188, 0x1, R145 ;  /* 0x00000001bc8c7824 */ /* 0x000fea00078e0291 */
[----:B------:R-:W1:Y:S08]  /*5700*/  LDSM.16.M88.4 R132, [R140+0x8000] ;  /* 0x008000008c84783b */ /* 0x000e700000000200 */
[----:B------:R-:W3:Y:S01]  /*5710*/  LDSM.16.M88.4 R140, [R140+0xa000] ;  /* 0x00a000008c8c783b */ /* 0x000ee20000000200 */
[-C--:B-1----:R-:W-:Y:S06]  /*5720*/  HMMA.16816.F32.BF16 R4, R132, R136.reuse, R4 ;  /* 0x000000888404723c */ /* 0x082fec0000041804 */
[C---:B---3--:R-:W-:Y:S06]  /*5730*/  HMMA.16816.F32.BF16 R8, R140.reuse, R136, R8 ;  /* 0x000000888c08723c */ /* 0x048fec0000041808 */
[-C--:B------:R-:W-:Y:S06]  /*5740*/  HMMA.16816.F32.BF16 R12, R140, R138.reuse, R12 ;  /* 0x0000008a8c0c723c */ /* 0x080fec000004180c */
[C---:B------:R-:W-:Y:S01]  /*5750*/  HMMA.16816.F32.BF16 R16, R132.reuse, R138, R16 ;  /* 0x0000008a8410723c */ /* 0x040fe20000041810 */
[----:B------:R-:W1:Y:S05]  /*5760*/  LDSM.16.M88.4 R136, [R185+0x4800] ;  /* 0x00480000b988783b */ /* 0x000e6a0000000200 */
[----:B------:R-:W-:Y:S01]  /*5770*/  FADD.FTZ R6, -R144, R6 ;  /* 0x0000000690067221 */ /* 0x000fe20000010100 */
[C---:B------:R-:W-:Y:S01]  /*5780*/  FADD.FTZ R4, -R147.reuse, R4 ;  /* 0x0000000493047221 */ /* 0x040fe20000010100 */
[----:B------:R-:W-:Y:S03]  /*5790*/  FADD.FTZ R5, -R147, R5 ;  /* 0x0000000593057221 */ /* 0x000fe60000010100 */
[----:B--2---:R-:W-:Y:S01]  /*57a0*/  FMUL.FTZ R148, R231, R6 ;  /* 0x00000006e7947220 */ /* 0x004fe20000410000 */
[----:B------:R-:W-:Y:S01]  /*57b0*/  FMUL.FTZ R150, R150, R4 ;  /* 0x0000000496967220 */ /* 0x000fe20000410000 */
[----:B------:R-:W-:Y:S11]  /*57c0*/  FMUL.FTZ R149, R232, R5 ;  /* 0x00000005e8957220 */ /* 0x000ff60000410000 */
[C---:B------:R-:W-:Y:S01]  /*57d0*/  FADD.FTZ R5, -R147.reuse, R16 ;  /* 0x0000001093057221 */ /* 0x040fe20000010100 */
[----:B------:R-:W-:Y:S03]  /*57e0*/  FADD.FTZ R4, -R147, R17 ;  /* 0x0000001193047221 */ /* 0x000fe60000010100 */
[----:B------:R-:W-:Y:S01]  /*57f0*/  FMUL.FTZ R5, R236, R5 ;  /* 0x00000005ec057220 */ /* 0x000fe20000410000 */
[----:B------:R-:W-:Y:S01]  /*5800*/  FMUL.FTZ R4, R235, R4 ;  /* 0x00000004eb047220 */ /* 0x000fe20000410000 */
[-C--:B-1----:R-:W-:Y:S06]  /*5810*/  HMMA.16816.F32.BF16 R20, R132, R136.reuse, R20 ;  /* 0x000000888414723c */ /* 0x082fec0000041814 */
[C---:B------:R-:W-:Y:S06]  /*5820*/  HMMA.16816.F32.BF16 R24, R140.reuse, R136, R24 ;  /* 0x000000888c18723c */ /* 0x040fec0000041818 */
[-C--:B------:R-:W-:Y:S06]  /*5830*/  HMMA.16816.F32.BF16 R28, R140, R138.reuse, R28 ;  /* 0x0000008a8c1c723c */ /* 0x080fec000004181c */
[C---:B------:R-:W-:Y:S01]  /*5840*/  HMMA.16816.F32.BF16 R32, R132.reuse, R138, R32 ;  /* 0x0000008a8420723c */ /* 0x040fe20000041820 */
[----:B------:R-:W1:Y:S05]  /*5850*/  LDSM.16.M88.4 R136, [R185+0x5000] ;  /* 0x00500000b988783b */ /* 0x000e6a0000000200 */
[C---:B------:R-:W-:Y:S01]  /*5860*/  FADD.FTZ R6, -R147.reuse, R20 ;  /* 0x0000001493067221 */ /* 0x040fe20000010100 */
[C---:B------:R-:W-:Y:S04]  /*5870*/  FADD.FTZ R21, -R147.reuse, R21 ;  /* 0x0000001593157221 */ /* 0x040fe80000010100 */
[----:B------:R-:W-:Y:S11]  /*5880*/  FMUL.FTZ R6, R234, R6 ;  /* 0x00000006ea067220 */ /* 0x000ff60000410000 */
[----:B------:R-:W-:Y:S02]  /*5890*/  @!UPT UIADD3 URZ, URZ, URZ, URZ ;  /* 0x0000003f3f3ff290 */ /* 0x000fe4000fffe03f */
[C---:B------:R-:W-:Y:S01]  /*58a0*/  FADD.FTZ R20, -R147.reuse, R32 ;  /* 0x0000002093147221 */ /* 0x040fe20000010100 */
[----:B------:R-:W-:Y:S01]  /*58b0*/  F2FP.BF16.F32.PACK_AB R32, R4, R5 ;  /* 0x000000050420723e */ /* 0x000fe200000010ff */
[----:B------:R-:W-:Y:S01]  /*58c0*/  FADD.FTZ R17, -R147, R33 ;  /* 0x0000002193117221 */ /* 0x000fe20000010100 */
[----:B------:R-:W-:Y:S01]  /*58d0*/  FADD.FTZ R33, -R144, R7 ;  /* 0x0000000790217221 */ /* 0x000fe20000010100 */
[----:B------:R-:W-:Y:S02]  /*58e0*/  FMUL.FTZ R20, R230, R20 ;  /* 0x00000014e6147220 */ /* 0x000fe40000410000 */
[----:B------:R-:W-:Y:S01]  /*58f0*/  FMUL.FTZ R17, R229, R17 ;  /* 0x00000011e5117220 */ /* 0x000fe20000410000 */
[-C--:B-1----:R-:W-:Y:S06]  /*5900*/  HMMA.16816.F32.BF16 R36, R132, R136.reuse, R36 ;  /* 0x000000888424723c */ /* 0x082fec0000041824 */
[C---:B------:R-:W-:Y:S06]  /*5910*/  HMMA.16816.F32.BF16 R40, R140.reuse, R136, R40 ;  /* 0x000000888c28723c */ /* 0x040fec0000041828 */
[-C--:B------:R-:W-:Y:S06]  /*5920*/  HMMA.16816.F32.BF16 R44, R140, R138.reuse, R44 ;  /* 0x0000008a8c2c723c */ /* 0x080fec000004182c */
[C---:B------:R-:W-:Y:S01]  /*5930*/  HMMA.16816.F32.BF16 R48, R132.reuse, R138, R48 ;  /* 0x0000008a8430723c */ /* 0x040fe20000041830 */
[----:B------:R-:W1:Y:S05]  /*5940*/  LDSM.16.M88.4 R136, [R185+0x5800] ;  /* 0x00580000b988783b */ /* 0x000e6a0000000200 */
[----:B------:R-:W-:Y:S05]  /*5950*/  FADD.FTZ R37, -R147, R37 ;  /* 0x0000002593257221 */ /* 0x000fea0000010100 */
[----:B------:R-:W-:Y:S11]  /*5960*/  FMUL.FTZ R37, R227, R37 ;  /* 0x00000025e3257220 */ /* 0x000ff60000410000 */
[----:B------:R-:W-:Y:S02]  /*5970*/  @!UPT UIADD3 URZ, URZ, URZ, URZ ;  /* 0x0000003f3f3ff290 */ /* 0x000fe4000fffe03f */
[----:B------:R-:W-:Y:S01]  /*5980*/  FADD.FTZ R16, -R147, R48 ;  /* 0x0000003093107221 */ /* 0x000fe20000010100 */
[----:B------:R-:W-:Y:S03]  /*5990*/  F2FP.BF16.F32.PACK_AB R48, R17, R20 ;  /* 0x000000141130723e */ /* 0x000fe600000010ff */
[----:B------:R-:W-:Y:S01]  /*59a0*/  FMUL.FTZ R16, R226, R16 ;  /* 0x00000010e2107220 */ /* 0x000fe20000410000 */
[-C--:B-1----:R-:W-:Y:S06]  /*59b0*/  HMMA.16816.F32.BF16 R52, R132, R136.reuse, R52 ;  /* 0x000000888434723c */ /* 0x082fec0000041834 */
[C---:B------:R-:W-:Y:S06]  /*59c0*/  HMMA.16816.F32.BF16 R56, R140.reuse, R136, R56 ;  /* 0x000000888c38723c */ /* 0x040fec0000041838 */
[-C--:B------:R-:W-:Y:S06]  /*59d0*/  HMMA.16816.F32.BF16 R60, R140, R138.reuse, R60 ;  /* 0x0000008a8c3c723c */ /* 0x080fec000004183c */
[----:B------:R-:W-:Y:S06]  /*59e0*/  HMMA.16816.F32.BF16 R64, R132, R138, R64 ;  /* 0x0000008a8440723c */ /* 0x000fec0000041840 */
[----:B------:R-:W-:Y:S01]  /*59f0*/  FADD.FTZ R5, -R147, R52 ;  /* 0x0000003493057221 */ /* 0x000fe20000010100 */
[----:B------:R-:W-:Y:S01]  /*5a00*/  FMUL.FTZ R133, R233, R21 ;  /* 0x00000015e9857220 */ /* 0x000fe20000410000 */
[----:B------:R-:W-:Y:S03]  /*5a10*/  F2FP.BF16.F32.PACK_AB R132, R149, R150 ;  /* 0x000000969584723e */ /* 0x000fe600000010ff */
[----:B------:R-:W-:Y:S01]  /*5a20*/  FADD.FTZ R52, -R147, R53 ;  /* 0x0000003593347221 */ /* 0x000fe20000010100 */
[----:B------:R-:W-:Y:S01]  /*5a30*/  F2FP.BF16.F32.PACK_AB R133, R133, R6 ;  /* 0x000000068585723e */ /* 0x000fe200000010ff */
[C---:B------:R-:W-:Y:S01]  /*5a40*/  FADD.FTZ R6, -R147.reuse, R36 ;  /* 0x0000002493067221 */ /* 0x040fe20000010100 */
[----:B------:R-:W-:Y:S01]  /*5a50*/  FADD.FTZ R36, -R147, R49 ;  /* 0x0000003193247221 */ /* 0x000fe20000010100 */
[----:B------:R-:W-:Y:S01]  /*5a60*/  FMUL.FTZ R5, R224, R5 ;  /* 0x00000005e0057220 */ /* 0x000fe20000410000 */
[----:B------:R-:W-:Y:S01]  /*5a70*/  FMUL.FTZ R52, R223, R52 ;  /* 0x00000034df347220 */ /* 0x000fe20000410000 */
[----:B------:R-:W-:Y:S01]  /*5a80*/  FMUL.FTZ R6, R228, R6 ;  /* 0x00000006e4067220 */ /* 0x000fe20000410000 */
[----:B------:R-:W-:Y:S03]  /*5a90*/  FMUL.FTZ R36, R225, R36 ;  /* 0x00000024e1247220 */ /* 0x000fe60000410000 */
[----:B------:R-:W-:Y:S02]  /*5aa0*/  F2FP.BF16.F32.PACK_AB R52, R52, R5 ;  /* 0x000000053434723e */ /* 0x000fe400000010ff */
[----:B------:R-:W-:Y:S01]  /*5ab0*/  F2FP.BF16.F32.PACK_AB R37, R37, R6 ;  /* 0x000000062525723e */ /* 0x000fe200000010ff */
[C---:B------:R-:W-:Y:S01]  /*5ac0*/  FADD.FTZ R4, -R147.reuse, R64 ;  /* 0x0000004093047221 */ /* 0x040fe20000010100 */
[----:B------:R-:W-:Y:S01]  /*5ad0*/  F2FP.BF16.F32.PACK_AB R36, R36, R16 ;  /* 0x000000102424723e */ /* 0x000fe200000010ff */
[----:B------:R-:W-:Y:S02]  /*5ae0*/  FADD.FTZ R49, -R147, R65 ;  /* 0x0000004193317221 */ /* 0x000fe40000010100 */
[----:B------:R-:W-:Y:S02]  /*5af0*/  FMUL.FTZ R4, R173, R4 ;  /* 0x00000004ad047220 */ /* 0x000fe40000410000 */
[----:B------:R-:W-:Y:S05]  /*5b00*/  FMUL.FTZ R49, R172, R49 ;  /* 0x00000031ac317220 */ /* 0x000fea0000410000 */
[----:B------:R-:W-:Y:S01]  /*5b10*/  F2FP.BF16.F32.PACK_AB R49, R49, R4 ;  /* 0x000000043131723e */ /* 0x000fe200000010ff */
[----:B------:R-:W-:Y:S06]  /*5b20*/  @!P0 BRA `(.L_x_395) ;  /* 0x0000000000788947 */ /* 0x000fec0003800000 */
[----:B------:R-:W1:Y:S01]  /*5b30*/  LDC R21, c[0x0][0x240] ;  /* 0x00009000ff157b82 */ /* 0x000e620000000800 */
[----:B------:R-:W-:Y:S01]  /*5b40*/  IMAD.MOV.U32 R4, RZ, RZ, R242 ;  /* 0x000000ffff047224 */ /* 0x000fe200078e00f2 */
[----:B------:R-:W-:Y:S01]  /*5b50*/  ULOP3.LUT UR15, UR10, 0x1, URZ, 0xc0, !UPT ;  /* 0x000000010a0f7892 */ /* 0x000fe2000f8ec03f */
[----:B------:R-:W-:Y:S03]  /*5b60*/  MOV R5, R241 ;  /* 0x000000f100057202 */ /* 0x000fe60000000f00 */
[----:B------:R-:W-:Y:S02]  /*5b70*/  UISETP.NE.U32.AND UP1, UPT, UR15, 0x1, UPT ;  /* 0x000000010f00788c */ /* 0x000fe4000bf25070 */
[----:B------:R-:W2:Y:S02]  /*5b80*/  LDC R7, c[0x0][0x244] ;  /* 0x00009100ff077b82 */ /* 0x000ea40000000800 */
[----:B------:R-:W-:Y:S06]  /*5b90*/  USEL UR15, UR60, 0x4000, !UP1 ;  /* 0x000040003c0f7887 */ /* 0x000fec000c800000 */
[----:B------:R-:W-:Y:S01]  /*5ba0*/  VIADD R213, R213, UR15 ;  /* 0x0000000fd5d57c36 */ /* 0x000fe20008000000 */
[----:B------:R-:W-:Y:S01]  /*5bb0*/  IADD3 R187, R187, UR15, RZ ;  /* 0x0000000fbbbb7c10 */ /* 0x000fe2000fffe0ff */
[C---:B-1----:R-:W-:Y:S02]  /*5bc0*/  IMAD.U32 R6, R21.reuse, -0x80, RZ ;  /* 0xffffff8015067824 */ /* 0x042fe400078e00ff */
[C---:B------:R-:W-:Y:S03]  /*5bd0*/  IMAD.SHL.U32 R20, R21.reuse, 0x40, RZ ;  /* 0x0000004015147824 */ /* 0x040fe600078e00ff */
[C---:B------:R-:W-:Y:S02]  /*5be0*/  LEA R242, P1, R6.reuse, R4, 0x1 ;  /* 0x0000000406f27211 */ /* 0x040fe400078208ff */
[----:B--2---:R-:W-:Y:S03]  /*5bf0*/  SHF.L.U64.HI R21, R21, 0x6, R7 ;  /* 0x0000000615157819 */ /* 0x004fe60000010207 */
[----:B------:R-:W-:Y:S01]  /*5c00*/  IMAD.MOV.U32 R16, RZ, RZ, R242 ;  /* 0x000000ffff107224 */ /* 0x000fe200078e00f2 */
[----:B------:R-:W-:Y:S04]  /*5c10*/  LEA.HI.X.SX32 R241, R6, R5, 0x1, P1 ;  /* 0x0000000506f17211 */ /* 0x000fe800008f0eff */
[----:B------:R-:W-:Y:S02]  /*5c20*/  MOV R17, R241 ;  /* 0x000000f100117202 */ /* 0x000fe40000000f00 */
[-C--:B------:R-:W-:Y:S03]  /*5c30*/  IADD3 R6, P1, R16, R20.reuse, RZ ;  /* 0x0000001410067210 */ /* 0x080fe60007f3e0ff */
[----:B------:R-:W-:Y:S01]  /*5c40*/  @!PT LDS RZ, [RZ] ;  /* 0x00000000fffff984 */ /* 0x000fe20000000800 */
[----:B------:R-:W-:Y:S01]  /*5c50*/  @!PT LDS RZ, [RZ] ;  /* 0x00000000fffff984 */ /* 0x000fe20000000800 */
[----:B------:R-:W-:Y:S01]  /*5c60*/  @!PT LDS RZ, [RZ] ;  /* 0x00000000fffff984 */ /* 0x000fe20000000800 */
[----:B------:R1:W-:Y:S01]  /*5c70*/  LDGSTS.E.BYPASS.LTC128B.128 [R213], desc[UR8][R16.64] ;  /* 0x0000000010d57fae */ /* 0x0003e2000b901d48 */
[-C--:B------:R-:W-:Y:S01]  /*5c80*/  IADD3 R4, P2, R6, R20.reuse, RZ ;  /* 0x0000001406047210 */ /* 0x080fe20007f5e0ff */
[--C-:B------:R-:W-:Y:S03]  /*5c90*/  IMAD.X R7, R17, 0x1, R21.reuse, P1 ;  /* 0x0000000111077824 */ /* 0x100fe600008e0615 */
[----:B------:R-:W-:Y:S02]  /*5ca0*/  IADD3 R20, P1, R4, R20, RZ ;  /* 0x0000001404147210 */ /* 0x000fe40007f3e0ff */
[----:B------:R1:W-:Y:S01]  /*5cb0*/  LDGSTS.E.BYPASS.LTC128B.128 [R213+0x1000], desc[UR8][R6.64] ;  /* 0x0100000006d57fae */ /* 0x0003e2000b901d48 */
[----:B------:R-:W-:Y:S05]  /*5cc0*/  IADD3.X R5, R7, R21, RZ, P2, !PT ;  /* 0x0000001507057210 */ /* 0x000fea00017fe4ff */
[----:B------:R1:W-:Y:S01]  /*5cd0*/  LDGSTS.E.BYPASS.LTC128B.128 [R213+0x2000], desc[UR8][R4.64] ;  /* 0x0200000004d57fae */ /* 0x0003e2000b901d48 */
[----:B------:R-:W-:Y:S05]  /*5ce0*/  IMAD.X R21, R5, 0x1, R21, P1 ;  /* 0x0000000105157824 */ /* 0x000fea00008e0615 */
[----:B------:R1:W-:Y:S04]  /*5cf0*/  LDGSTS.E.BYPASS.LTC128B.128 [R213+0x3000], desc[UR8][R20.64] ;  /* 0x0300000014d57fae */ /* 0x0003e8000b901d48 */
[----:B------:R-:W0:Y:S02]  /*5d00*/  LDGDEPBAR ;  /* 0x00000000000079af */ /* 0x000e240000000000 */
.L_x_395:
[----:B-1----:R-:W-:Y:S01]  /*5d10*/  FMUL.FTZ R5, R200, R33 ;  /* 0x00000021c8057220 */ /* 0x002fe20000410000 */
[C---:B------:R-:W-:Y:S01]  /*5d20*/  FADD.FTZ R19, -R144.reuse, R19 ;  /* 0x0000001390137221 */ /* 0x040fe20000010100 */
[C---:B------:R-:W-:Y:S01]  /*5d30*/  FADD.FTZ R18, -R144.reuse, R18 ;  /* 0x0000001290127221 */ /* 0x040fe20000010100 */
[----:B------:R-:W-:Y:S01]  /*5d40*/  STS [R215+0x14000], R132 ;  /* 0x01400084d7007388 */ /* 0x000fe20000000800 */
[----:B------:R-:W-:Y:S01]  /*5d50*/  FADD.FTZ R17, -R144, R54 ;  /* 0x0000003690117221 */ /* 0x000fe20000010100 */
[----:B------:R-:W-:Y:S01]  /*5d60*/  FMUL.FTZ R4, R192, R19 ;  /* 0x00000013c0047220 */ /* 0x000fe20000410000 */
[----:B------:R-:W-:Y:S01]  /*5d70*/  FMUL.FTZ R18, R193, R18 ;  /* 0x00000012c1127220 */ /* 0x000fe20000410000 */
[----:B------:R-:W-:Y:S01]  /*5d80*/  F2FP.BF16.F32.PACK_AB R5, R5, R148 ;  /* 0x000000940505723e */ /* 0x000fe200000010ff */
[----:B------:R-:W-:Y:S01]  /*5d90*/  FADD.FTZ R16, -R144, R55 ;  /* 0x0000003790107221 */ /* 0x000fe20000010100 */
[----:B------:R-:W-:Y:S01]  /*5da0*/  FMUL.FTZ R17, R154, R17 ;  /* 0x000000119a117220 */ /* 0x000fe20000410000 */
[----:B-----5:R-:W-:Y:S01]  /*5db0*/  FADD.FTZ R8, -R2, R8 ;  /* 0x0000000802087221 */ /* 0x020fe20000010100 */
[----:B------:R-:W-:Y:S01]  /*5dc0*/  F2FP.BF16.F32.PACK_AB R4, R4, R18 ;  /* 0x000000120404723e */ /* 0x000fe200000010ff */
[----:B------:R-:W-:Y:S01]  /*5dd0*/  STS [R215+0x14400], R5 ;  /* 0x01440005d7007388 */ /* 0x000fe20000000800 */
[----:B------:R-:W-:Y:S01]  /*5de0*/  FMUL.FTZ R16, R153, R16 ;  /* 0x0000001099107220 */ /* 0x000fe20000410000 */
[----:B------:R-:W-:Y:S01]  /*5df0*/  FADD.FTZ R9, -R2, R9 ;  /* 0x0000000902097221 */ /* 0x000fe20000010100 */
[----:B------:R-:W-:Y:S01]  /*5e00*/  FMUL.FTZ R8, R208, R8 ;  /* 0x00000008d0087220 */ /* 0x000fe20000410000 */
[----:B------:R1:W-:Y:S01]  /*5e10*/  STS [R217+0x14400], R4 ;  /* 0x01440004d9007388 */ /* 0x0003e20000000800 */
[----:B------:R-:W-:Y:S01]  /*5e20*/  FADD.FTZ R56, -R2, R56 ;  /* 0x0000003802387221 */ /* 0x000fe20000010100 */
[----:B------:R-:W-:Y:S01]  /*5e30*/  F2FP.BF16.F32.PACK_AB R21, R16, R17 ;  /* 0x000000111015723e */ /* 0x000fe200000010ff */
[----:B------:R-:W-:Y:S01]  /*5e40*/  FMUL.FTZ R9, R207, R9 ;  /* 0x00000009cf097220 */ /* 0x000fe20000410000 */
[C---:B------:R-:W-:Y:S01]  /*5e50*/  FADD.FTZ R16, -R2.reuse, R57 ;  /* 0x0000003902107221 */ /* 0x040fe20000010100 */
        /* <DEDUP_REMOVED lines=11> */
[----:B------:R-:W-:Y:S01]  /*5f10*/  FADD.FTZ R61, -R2, R61 ;  /* 0x0000003d023d7221 */ /* 0x000fe20000010100 */
[----:B------:R-:W-:Y:S01]  /*5f20*/  FMUL.FTZ R2, R162, R56 ;  /* 0x00000038a2027220 */ /* 0x000fe20000410000 */
[----:B------:R-:W-:Y:S01]  /*5f30*/  FMUL.FTZ R16, R161, R16 ;  /* 0x00000010a1107220 */ /* 0x000fe20000410000 */
[----:B------:R-:W-:Y:S01]  /*5f40*/  STS [R217+0x14000], R32 ;  /* 0x01400020d9007388 */ /* 0x000fe20000000800 */
[C---:B------:R-:W-:Y:S01]  /*5f50*/  FADD.FTZ R11, -R0.reuse, R11 ;  /* 0x0000000b000b7221 */ /* 0x040fe20000010100 */
[C---:B------:R-:W-:Y:S01]  /*5f60*/  FADD.FTZ R15, -R0.reuse, R15 ;  /* 0x0000000f000f7221 */ /* 0x040fe20000010100 */
[----:B------:R-:W-:Y:S01]  /*5f70*/  FADD.FTZ R14, -R0, R14 ;  /* 0x0000000e000e7221 */ /* 0x000fe20000010100 */
[----:B------:R-:W-:Y:S01]  /*5f80*/  F2FP.BF16.F32.PACK_AB R16, R16, R2 ;  /* 0x000000021010723e */ /* 0x000fe200000010ff */
[----:B------:R-:W-:Y:S01]  /*5f90*/  FADD.FTZ R2, -R0, R10 ;  /* 0x0000000a00027221 */ /* 0x000fe20000010100 */
[----:B-1----:R-:W-:Y:S01]  /*5fa0*/  F2FP.BF16.F32.PACK_AB R4, R9, R8 ;  /* 0x000000080904723e */ /* 0x002fe200000010ff */
[----:B------:R-:W-:Y:S01]  /*5fb0*/  FMUL.FTZ R9, R211, R11 ;  /* 0x0000000bd3097220 */ /* 0x000fe20000410000 */
[----:B------:R-:W-:Y:S01]  /*5fc0*/  FADD.FTZ R22, -R144, R22 ;  /* 0x0000001690167221 */ /* 0x000fe20000010100 */
[----:B------:R-:W-:Y:S01]  /*5fd0*/  FMUL.FTZ R2, R212, R2 ;  /* 0x00000002d4027220 */ /* 0x000fe20000410000 */
[----:B------:R-:W-:Y:S01]  /*5fe0*/  FADD.FTZ R23, -R144, R23 ;  /* 0x0000001790177221 */ /* 0x000fe20000010100 */
[----:B------:R1:W-:Y:S01]  /*5ff0*/  STS [R215+0x16000], R4 ;  /* 0x01600004d7007388 */ /* 0x0003e20000000800 */
        /* <DEDUP_REMOVED lines=12> */
[----:B------:R-:W-:Y:S01]  /*60c0*/  STS [R215+0x16400], R9 ;  /* 0x01640009d7007388 */ /* 0x000fe20000000800 */
[----:B------:R-:W-:Y:S01]  /*60d0*/  F2FP.BF16.F32.PACK_AB R8, R8, R14 ;  /* 0x0000000e0808723e */ /* 0x000fe200000010ff */
[----:B------:R-:W-:Y:S01]  /*60e0*/  FMUL.FTZ R7, R152, R7 ;  /* 0x0000000798077220 */ /* 0x000fe20000410000 */
[----:B------:R-:W-:Y:S01]  /*60f0*/  FMUL.FTZ R6, R151, R6 ;  /* 0x0000000697067220 */ /* 0x000fe20000410000 */
[----:B------:R-:W-:Y:S01]  /*6100*/  F2FP.BF16.F32.PACK_AB R23, R23, R22 ;  /* 0x000000161717723e */ /* 0x000fe200000010ff */
[----:B------:R-:W-:Y:S01]  /*6110*/  FMUL.FTZ R34, R168, R34 ;  /* 0x00000022a8227220 */ /* 0x000fe20000410000 */
[----:B------:R-:W-:Y:S01]  /*6120*/  FMUL.FTZ R22, R167, R35 ;  /* 0x00000023a7167220 */ /* 0x000fe20000410000 */
[C---:B------:R-:W-:Y:S01]  /*6130*/  FADD.FTZ R27, -R0.reuse, R27 ;  /* 0x0000001b001b7221 */ /* 0x040fe20000010100 */
[----:B------:R-:W-:Y:S01]  /*6140*/  FADD.FTZ R26, -R0, R26 ;  /* 0x0000001a001a7221 */ /* 0x000fe20000010100 */
[----:B------:R-:W-:Y:S01]  /*6150*/  STS [R217+0x16000], R19 ;  /* 0x01600013d9007388 */ /* 0x000fe20000000800 */
[----:B------:R-:W-:Y:S01]  /*6160*/  F2FP.BF16.F32.PACK_AB R20, R6, R7 ;  /* 0x000000070614723e */ /* 0x000fe200000010ff */
[----:B------:R-:W-:Y:S01]  /*6170*/  FMUL.FTZ R24, R199, R24 ;  /* 0x00000018c7187220 */ /* 0x000fe20000410000 */
[----:B------:R-:W-:Y:S01]  /*6180*/  FMUL.FTZ R18, R198, R25 ;  /* 0x00000019c6127220 */ /* 0x000fe20000410000 */
[----:B------:R-:W-:Y:S01]  /*6190*/  STS [R217+0x16400], R8 ;  /* 0x01640008d9007388 */ /* 0x000fe20000000800 */
[----:B------:R-:W-:Y:S01]  /*61a0*/  FMUL.FTZ R26, R205, R26 ;  /* 0x0000001acd1a7220 */ /* 0x000fe20000410000 */
[----:B------:R-:W-:Y:S01]  /*61b0*/  FMUL.FTZ R7, R203, R27 ;  /* 0x0000001bcb077220 */ /* 0x000fe20000410000 */
        /* <DEDUP_REMOVED lines=8> */
[----:B-1----:R-:W-:Y:S01]  /*6240*/  FMUL.FTZ R4, R201, R31 ;  /* 0x0000001fc9047220 */ /* 0x002fe20000410000 */
[C---:B------:R-:W-:Y:S01]  /*6250*/  FADD.FTZ R38, -R144.reuse, R38 ;  /* 0x0000002690267221 */ /* 0x040fe20000010100 */
[----:B------:R-:W-:Y:S01]  /*6260*/  FADD.FTZ R39, -R144, R39 ;  /* 0x0000002790277221 */ /* 0x000fe20000010100 */
[----:B------:R-:W-:Y:S01]  /*6270*/  F2FP.BF16.F32.PACK_AB R18, R18, R24 ;  /* 0x000000181212723e */ /* 0x000fe200000010ff */
[----:B------:R-:W-:Y:S01]  /*6280*/  STS [R220+0x14000], R48 ;  /* 0x01400030dc007388 */ /* 0x000fe20000000800 */
[----:B------:R-:W-:Y:S01]  /*6290*/  F2FP.BF16.F32.PACK_AB R7, R7, R26 ;  /* 0x0000001a0707723e */ /* 0x000fe200000010ff */
[----:B------:R-:W-:Y:S01]  /*62a0*/  FMUL.FTZ R38, R165, R38 ;  /* 0x00000026a5267220 */ /* 0x000fe20000410000 */
[----:B------:R-:W-:Y:S01]  /*62b0*/  FMUL.FTZ R39, R164, R39 ;  /* 0x00000027a4277220 */ /* 0x000fe20000410000 */
[----:B------:R-:W-:Y:S01]  /*62c0*/  STS [R220+0x14400], R22 ;  /* 0x01440016dc007388 */ /* 0x000fe20000000800 */
[C---:B------:R-:W-:Y:S01]  /*62d0*/  FADD.FTZ R50, -R144.reuse, R50 ;  /* 0x0000003290327221 */ /* 0x040fe20000010100 */
[----:B------:R-:W-:Y:S01]  /*62e0*/  FADD.FTZ R51, -R144, R51 ;  /* 0x0000003390337221 */ /* 0x000fe20000010100 */
[----:B------:R-:W-:Y:S01]  /*62f0*/  F2FP.BF16.F32.PACK_AB R17, R17, R28 ;  /* 0x0000001c1111723e */ /* 0x000fe200000010ff */
[----:B------:R-:W-:Y:S01]  /*6300*/  STS [R221+0x16000], R18 ;  /* 0x01600012dd007388 */ /* 0x000fe20000000800 */
[----:B------:R-:W-:Y:S01]  /*6310*/  F2FP.BF16.F32.PACK_AB R4, R4, R30 ;  /* 0x0000001e0404723e */ /* 0x000fe200000010ff */
[C---:B------:R-:W-:Y:S01]  /*6320*/  FADD.FTZ R42, -R0.reuse, R42 ;  /* 0x0000002a002a7221 */ /* 0x040fe20000010100 */
[----:B------:R-:W-:Y:S01]  /*6330*/  FADD.FTZ R43, -R0, R43 ;  /* 0x0000002b002b7221 */ /* 0x000fe20000010100 */
[----:B------:R-:W-:Y:S01]  /*6340*/  STS [R221+0x16400], R7 ;  /* 0x01640007dd007388 */ /* 0x000fe20000000800 */
[----:B------:R-:W-:Y:S01]  /*6350*/  FMUL.FTZ R50, R158, R50 ;  /* 0x000000329e327220 */ /* 0x000fe20000410000 */
[----:B------:R-:W-:Y:S01]  /*6360*/  FMUL.FTZ R51, R156, R51 ;  /* 0x000000339c337220 */ /* 0x000fe20000410000 */
[----:B------:R-:W-:Y:S01]  /*6370*/  F2FP.BF16.F32.PACK_AB R38, R39, R38 ;  /* 0x000000262726723e */ /* 0x000fe200000010ff */
        /* <DEDUP_REMOVED lines=18> */
[----:B------:R1:W-:Y:S01]  /*64a0*/  STS [R216+0x14000], R36 ;  /* 0x01400024d8007388 */ /* 0x0003e20000000800 */
[C---:B------:R-:W-:Y:S01]  /*64b0*/  FADD.FTZ R59, -R0.reuse, R59 ;  /* 0x0000003b003b7221 */ /* 0x040fe20000010100 */
        /* <DEDUP_REMOVED lines=8> */
[----:B------:R-:W-:Y:S01]  /*6540*/  FMUL.FTZ R60, R157, R60 ;  /* 0x0000003c9d3c7220 */ /* 0x000fe20000410000 */
[----:B------:R-:W-:Y:S01]  /*6550*/  FMUL.FTZ R61, R155, R61 ;  /* 0x0000003d9b3d7220 */ /* 0x000fe20000410000 */
[----:B------:R2:W-:Y:S01]  /*6560*/  STS [R214+0x16400], R2 ;  /* 0x01640002d6007388 */ /* 0x0005e20000000800 */
[----:B------:R-:W-:Y:S01]  /*6570*/  FMUL.FTZ R62, R160, R62 ;  /* 0x0000003ea03e7220 */ /* 0x000fe20000410000 */
[----:B------:R-:W-:Y:S01]  /*6580*/  FMUL.FTZ R6, R159, R63 ;  /* 0x0000003f9f067220 */ /* 0x000fe20000410000 */
[----:B------:R-:W-:Y:S01]  /*6590*/  F2FP.BF16.F32.PACK_AB R5, R5, R58 ;  /* 0x0000003a0505723e */ /* 0x000fe200000010ff */
[----:B------:R-:W-:Y:S01]  /*65a0*/  STS [R216+0x16000], R12 ;  /* 0x0160000cd8007388 */ /* 0x000fe20000000800 */
[----:B------:R-:W-:Y:S02]  /*65b0*/  F2FP.BF16.F32.PACK_AB R10, R61, R60 ;  /* 0x0000003c3d0a723e */ /* 0x000fe400000010ff */
[----:B------:R-:W-:Y:S01]  /*65c0*/  F2FP.BF16.F32.PACK_AB R6, R6, R62 ;  /* 0x0000003e0606723e */ /* 0x000fe200000010ff */
[----:B------:R3:W-:Y:S01]  /*65d0*/  STS [R216+0x16400], R0 ;  /* 0x01640000d8007388 */ /* 0x0007e20000000800 */
[----:B------:R-:W-:Y:S02]  /*65e0*/  LEA R147, R250, UR4, 0x1 ;  /* 0x00000004fa937c11 */ /* 0x000fe4000f8e08ff */
[----:B------:R-:W-:Y:S01]  /*65f0*/  MOV R148, R222 ;  /* 0x000000de00947202 */ /* 0x000fe20000000f00 */
[----:B------:R-:W-:Y:S01]  /*6600*/  STS [R219+0x14000], R52 ;  /* 0x01400034db007388 */ /* 0x000fe20000000800 */
[----:B-1----:R-:W-:Y:S02]  /*6610*/  SHF.L.U32 R36, R190, 0x1, RZ ;  /* 0x00000001be247819 */ /* 0x002fe400000006ff */
[----:B------:R-:W-:Y:S01]  /*6620*/  MOV R149, R3 ;  /* 0x0000000300957202 */ /* 0x000fe20000000f00 */
[----:B------:R-:W-:Y:S04]  /*6630*/  STS [R219+0x14400], R21 ;  /* 0x01440015db007388 */ /* 0x000fe80000000800 */
[----:B------:R-:W-:Y:S04]  /*6640*/  STS [R218+0x14000], R49 ;  /* 0x01400031da007388 */ /* 0x000fe80000000800 */
[----:B------:R-:W-:Y:S01]  /*6650*/  STS [R218+0x14400], R20 ;  /* 0x01440014da007388 */ /* 0x000fe20000000800 */
[----:B--2---:R-:W-:Y:S03]  /*6660*/  MOV R2, UR4 ;  /* 0x0000000400027c02 */ /* 0x004fe60008000f00 */
[----:B------:R-:W-:Y:S01]  /*6670*/  STS [R219+0x16000], R16 ;  /* 0x01600010db007388 */ /* 0x000fe20000000800 */
[----:B------:R-:W-:Y:S03]  /*6680*/  IADD3 R2, R36, 0x8000, R2 ;  /* 0x0000800024027810 */ /* 0x000fe60007ffe002 */
[----:B------:R-:W-:Y:S01]  /*6690*/  STS [R219+0x16400], R5 ;  /* 0x01640005db007388 */ /* 0x000fe20000000800 */
[----:B---3--:R-:W-:Y:S03]  /*66a0*/  IADD3 R0, R2, R182, RZ ;  /* 0x000000b602007210 */ /* 0x008fe60007ffe0ff */
        /* <DEDUP_REMOVED lines=35> */
[-C--:B-1----:R-:W-:Y:S06]  /*68e0*/  HMMA.16816.F32.BF16 R68, R4, R8.reuse, R68 ;  /* 0x000000080444723c */ /* 0x082fec0000041844 */
[C---:B------:R-:W-:Y:S06]  /*68f0*/  HMMA.16816.F32.BF16 R72, R12.reuse, R8, R72 ;  /* 0x000000080c48723c */ /* 0x040fec0000041848 */
[-C--:B------:R-:W-:Y:S06]  /*6900*/  HMMA.16816.F32.BF16 R76, R12, R10.reuse, R76 ;  /* 0x0000000a0c4c723c */ /* 0x080fec000004184c */
[C---:B------:R-:W-:Y:S01]  /*6910*/  HMMA.16816.F32.BF16 R80, R4.reuse, R10, R80 ;  /* 0x0000000a0450723c */ /* 0x040fe20000041850 */
[----:B------:R-:W-:Y:S05]  /*6920*/  LDSM.16.MT88.4 R8, [R2+0x2000] ;  /* 0x002000000208783b */ /* 0x000fea0000004200 */
[-C--:B--2---:R-:W-:Y:S06]  /*6930*/  HMMA.16816.F32.BF16 R84, R4, R16.reuse, R84 ;  /* 0x000000100454723c */ /* 0x084fec0000041854 */
[C---:B------:R-:W-:Y:S06]  /*6940*/  HMMA.16816.F32.BF16 R88, R12.reuse, R16, R88 ;  /* 0x000000100c58723c */ /* 0x040fec0000041858 */
[-C--:B------:R-:W-:Y:S01]  /*6950*/  HMMA.16816.F32.BF16 R92, R12, R18.reuse, R92 ;  /* 0x000000120c5c723c */ /* 0x080fe2000004185c */
[----:B------:R-:W-:Y:S05]  /*6960*/  LDSM.16.MT88.4 R12, [R180+0x22000] ;  /* 0x02200000b40c783b */ /* 0x000fea0000004200 */
[----:B------:R-:W-:Y:S01]  /*6970*/  HMMA.16816.F32.BF16 R96, R4, R18, R96 ;  /* 0x000000120460723c */ /* 0x000fe20000041860 */
[----:B------:R-:W1:Y:S04]  /*6980*/  LDSM.16.MT88.4 R4, [R180+0x1e000] ;  /* 0x01e00000b404783b */ /* 0x000e680000004200 */
[----:B------:R-:W2:Y:S01]  /*6990*/  LDSM.16.MT88.4 R16, [R0+0x2000] ;  /* 0x002000000010783b */ /* 0x000ea20000004200 */
[-C--:B---3--:R-:W-:Y:S06]  /*69a0*/  HMMA.16816.F32.BF16 R68, R20, R24.reuse, R68 ;  /* 0x000000181444723c */ /* 0x088fec0000041844 */
[C---:B------:R-:W-:Y:S06]  /*69b0*/  HMMA.16816.F32.BF16 R72, R28.reuse, R24, R72 ;  /* 0x000000181c48723c */ /* 0x040fec0000041848 */
[-C--:B------:R-:W-:Y:S06]  /*69c0*/  HMMA.16816.F32.BF16 R76, R28, R26.reuse, R76 ;  /* 0x0000001a1c4c723c */ /* 0x080fec000004184c */
[C---:B------:R-:W-:Y:S01]  /*69d0*/  HMMA.16816.F32.BF16 R80, R20.reuse, R26, R80 ;  /* 0x0000001a1450723c */ /* 0x040fe20000041850 */
[----:B------:R-:W-:Y:S05]  /*69e0*/  LDSM.16.MT88.4 R24, [R2+0x2800] ;  /* 0x002800000218783b */ /* 0x000fea0000004200 */
[-C--:B----4-:R-:W-:Y:S06]  /*69f0*/  HMMA.16816.F32.BF16 R84, R20, R32.reuse, R84 ;  /* 0x000000201454723c */ /* 0x090fec0000041854 */
        /* <DEDUP_REMOVED lines=51> */
[----:B------:R-:W-:Y:S02]  /*6d30*/  IMAD.MOV.U32 R4, RZ, RZ, R244 ;  /* 0x000000ffff047224 */ /* 0x000fe400078e00f4 */
[----:B------:R-:W-:Y:S05]  /*6d40*/  IMAD.MOV.U32 R5, RZ, RZ, R243 ;  /* 0x000000ffff057224 */ /* 0x000fea00078e00f3 */
[----:B------:R-:W2:Y:S01]  /*6d50*/  LDC R7, c[0x0][0x424] ;  /* 0x00010900ff077b82 */ /* 0x000ea20000000800 */
[C---:B-1----:R-:W-:Y:S01]  /*6d60*/  IMAD.U32 R0, R3.reuse, -0x80, RZ ;  /* 0xffffff8003007824 */ /* 0x042fe200078e00ff */
[C---:B------:R-:W-:Y:S04]  /*6d70*/  SHF.L.U32 R10, R3.reuse, 0x6, RZ ;  /* 0x00000006030a7819 */ /* 0x040fe800000006ff */
[C---:B------:R-:W-:Y:S04]  /*6d80*/  LEA R244, P1, R0.reuse, R4, 0x1 ;  /* 0x0000000400f47211 */ /* 0x040fe800078208ff */
[----:B------:R-:W-:Y:S01]  /*6d90*/  LEA.HI.X.SX32 R243, R0, R5, 0x1, P1 ;  /* 0x0000000500f37211 */ /* 0x000fe200008f0eff */
[----:B------:R-:W-:Y:S01]  /*6da0*/  IMAD.MOV.U32 R8, RZ, RZ, R244 ;  /* 0x000000ffff087224 */ /* 0x000fe200078e00f4 */
[----:B--2---:R-:W-:Y:S03]  /*6db0*/  SHF.L.U64.HI R0, R3, 0x6, R7 ;  /* 0x0000000603007819 */ /* 0x004fe60000010207 */
[----:B------:R-:W-:Y:S01]  /*6dc0*/  IMAD.MOV.U32 R9, RZ, RZ, R243 ;  /* 0x000000ffff097224 */ /* 0x000fe200078e00f3 */
[-C--:B------:R-:W-:Y:S04]  /*6dd0*/  IADD3 R6, P1, R8, R10.reuse, RZ ;  /* 0x0000000a08067210 */ /* 0x080fe80007f3e0ff */
[----:B------:R-:W-:Y:S01]  /*6de0*/  @!PT LDS RZ, [RZ] ;  /* 0x00000000fffff984 */ /* 0x000fe20000000800 */
[----:B------:R-:W-:Y:S01]  /*6df0*/  @!PT LDS RZ, [RZ] ;  /* 0x00000000fffff984 */ /* 0x000fe20000000800 */
[----:B------:R-:W-:Y:S01]  /*6e00*/  @!PT LDS RZ, [RZ] ;  /* 0x00000000fffff984 */ /* 0x000fe20000000800 */
[----:B------:R1:W-:Y:S01]  /*6e10*/  LDGSTS.E.BYPASS.LTC128B.128 [R147+0x8000], desc[UR8][R8.64] ;  /* 0x0800000008937fae */ /* 0x0003e2000b901d48 */
[----:B------:R-:W-:Y:S02]  /*6e20*/  IADD3 R4, P2, R6, R10, RZ ;  /* 0x0000000a06047210 */ /* 0x000fe40007f5e0ff */
[----:B------:R-:W-:Y:S02]  /*6e30*/  IADD3.X R7, R9, R0, RZ, P1, !PT ;  /* 0x0000000009077210 */ /* 0x000fe40000ffe4ff */
[----:B------:R-:W-:Y:S03]  /*6e40*/  IADD3 R10, P1, R4, R10, RZ ;  /* 0x0000000a040a7210 */ /* 0x000fe60007f3e0ff */
[----:B------:R1:W-:Y:S01]  /*6e50*/  LDGSTS.E.BYPASS.LTC128B.128 [R147+0x9000], desc[UR8][R6.64] ;  /* 0x0900000006937fae */ /* 0x0003e2000b901d48 */
[----:B------:R-:W-:Y:S05]  /*6e60*/  IMAD.X R5, R7, 0x1, R0, P2 ;  /* 0x0000000107057824 */ /* 0x000fea00010e0600 */
[----:B------:R1:W-:Y:S01]  /*6e70*/  LDGSTS.E.BYPASS.LTC128B.128 [R147+0xa000], desc[UR8][R4.64] ;  /* 0x0a00000004937fae */ /* 0x0003e2000b901d48 */
[----:B------:R-:W-:Y:S05]  /*6e80*/  IADD3.X R11, R5, R0, RZ, P1, !PT ;  /* 0x00000000050b7210 */ /* 0x000fea0000ffe4ff */
[----:B------:R1:W-:Y:S04]  /*6e90*/  LDGSTS.E.BYPASS.LTC128B.128 [R147+0xb000], desc[UR8][R10.64] ;  /* 0x0b0000000a937fae */ /* 0x0003e8000b901d48 */
[----:B------:R-:W0:Y:S02]  /*6ea0*/  LDGDEPBAR ;  /* 0x00000000000079af */ /* 0x000e240000000000 */
.L_x_396:
[----:B------:R-:W-:Y:S01]  /*6eb0*/  LEA R3, R189, UR4, 0x1 ;  /* 0x00000004bd037c11 */ /* 0x000fe2000f8e08ff */
[----:B------:R-:W-:Y:S01]  /*6ec0*/  LDSM.16.MT88.4 R16, [R2+0x4000] ;  /* 0x004000000210783b */ /* 0x000fe20000004200 */
[----:B------:R-:W-:Y:S01]  /*6ed0*/  VIADD R0, R36, UR5 ;  /* 0x0000000524007c36 */ /* 0x000fe20008000000 */
[----:B------:R-:W-:Y:S01]  /*6ee0*/  ULOP3.LUT UR15, UR10, 0x1, URZ, 0xc0, !UPT ;  /* 0x000000010a0f7892 */ /* 0x000fe2000f8ec03f */
[----:B------:R-:W-:Y:S01]  /*6ef0*/  IMAD.IADD R144, R182, 0x1, R146 ;  /* 0x00000001b6907824 */ /* 0x000fe200078e0292 */
[----:B------:R-:W1:Y:S01]  /*6f00*/  LDSM.16.M88.4 R32, [R3+0x14000] ;  /* 0x014000000320783b */ /* 0x000e620000000200 */
[----:B------:R-:W-:Y:S01]  /*6f10*/  IMAD.IADD R0, R0, 0x1, R182 ;  /* 0x0000000100007824 */ /* 0x000fe200078e02b6 */
[----:B------:R-:W-:Y:S01]  /*6f20*/  UISETP.NE.U32.AND UP1, UPT, UR15, 0x1, UPT ;  /* 0x000000010f00788c */ /* 0x000fe2000bf25070 */
[----:B------:R-:W-:Y:S01]  /*6f30*/  IMAD.MOV.U32 R182, RZ, RZ, R245 ;  /* 0x000000ffffb67224 */ /* 0x000fe200078e00f5 */
[----:B------:R-:W2:Y:S01]  /*6f40*/  LDSM.16.M88.4 R28, [R3+0x16000] ;  /* 0x01600000031c783b */ /* 0x000ea20000000200 */
[----:B------:R-:W-:Y:S03]  /*6f50*/  UIADD3 UR15, UR10, -0x1, URZ ;  /* 0xffffffff0a0f7890 */ /* 0x000fe6000fffe03f */
[----:B------:R-:W3:Y:S04]  /*6f60*/  LDSM.16.MT88.4 R36, [R0] ;  /* 0x000000000024783b */ /* 0x000ee80000004200 */
[----:B------:R-:W-:Y:S04]  /*6f70*/  LDSM.16.M88.4 R40, [R146+0x14000] ;  /* 0x014000009228783b */ /* 0x000fe80000000200 */
[----:B------:R-:W4:Y:S04]  /*6f80*/  LDSM.16.MT88.4 R44, [R2+0x4800] ;  /* 0x00480000022c783b */ /* 0x000f280000004200 */
[----:B------:R-:W4:Y:S04]  /*6f90*/  LDSM.16.M88.4 R48, [R146+0x16000] ;  /* 0x016000009230783b */ /* 0x000f280000000200 */
[----:B------:R-:W4:Y:S04]  /*6fa0*/  LDSM.16.MT88.4 R52, [R0+0x800] ;  /* 0x000800000034783b */ /* 0x000f280000004200 */
[----:B------:R-:W-:Y:S04]  /*6fb0*/  LDSM.16.M88.4 R56, [R145+0x14000] ;  /* 0x014000009138783b */ /* 0x000fe80000000200 */
[----:B------:R-:W4:Y:S04]  /*6fc0*/  LDSM.16.MT88.4 R60, [R2+0x5000] ;  /* 0x00500000023c783b */ /* 0x000f280000004200 */
[----:B------:R-:W4:Y:S01]  /*6fd0*/  LDSM.16.M88.4 R64, [R145+0x16000] ;  /* 0x016000009140783b */ /* 0x000f220000000200 */
[-C--:B-1----:R-:W-:Y:S03]  /*6fe0*/  HMMA.16816.F32.BF16 R4, R32, R16.reuse, RZ ;  /* 0x000000102004723c */ /* 0x082fe600000418ff */
[----:B------:R-:W1:Y:S04]  /*6ff0*/  LDSM.16.MT88.4 R132, [R0+0x1000] ;  /* 0x001000000084783b */ /* 0x000e680000004200 */
[----:B------:R-:W-:Y:S01]  /*7000*/  LDSM.16.M88.4 R136, [R144+0x16000] ;  /* 0x016000009088783b */ /* 0x000fe20000000200 */
[C---:B--2---:R-:W-:Y:S03]  /*7010*/  HMMA.16816.F32.BF16 R8, R28.reuse, R16, RZ ;  /* 0x000000101c08723c */ /* 0x044fe600000418ff */
[----:B------:R-:W-:Y:S03]  /*7020*/  LDSM.16.MT88.4 R140, [R0+0x1800] ;  /* 0x00180000008c783b */ /* 0x000fe60000004200 */
[-C--:B------:R-:W-:Y:S06]  /*7030*/  HMMA.16816.F32.BF16 R12, R28, R18.reuse, RZ ;  /* 0x000000121c0c723c */ /* 0x080fec00000418ff */
[C---:B------:R-:W-:Y:S06]  /*7040*/  HMMA.16816.F32.BF16 R16, R32.reuse, R18, RZ ;  /* 0x000000122010723c */ /* 0x040fec00000418ff */
[-C--:B---3--:R-:W-:Y:S06]  /*7050*/  HMMA.16816.F32.BF16 R20, R32, R36.reuse, RZ ;  /* 0x000000242014723c */ /* 0x088fec00000418ff */
[C---:B------:R-:W-:Y:S06]  /*7060*/  HMMA.16816.F32.BF16 R24, R28.reuse, R36, RZ ;  /* 0x000000241c18723c */ /* 0x040fec00000418ff */
[-C--:B------:R-:W-:Y:S06]  /*7070*/  HMMA.16816.F32.BF16 R28, R28, R38.reuse, RZ ;  /* 0x000000261c1c723c */ /* 0x080fec00000418ff */
[----:B------:R-:W-:Y:S01]  /*7080*/  HMMA.16816.F32.BF16 R32, R32, R38, RZ ;  /* 0x000000262020723c */ /* 0x000fe200000418ff */
[----:B------:R-:W-:Y:S05]  /*7090*/  LDSM.16.M88.4 R36, [R144+0x14000] ;  /* 0x014000009024783b */ /* 0x000fea0000000200 */
[-C--:B----4-:R-:W-:Y:S06]  /*70a0*/  HMMA.16816.F32.BF16 R4, R40, R44.reuse, R4 ;  /* 0x0000002c2804723c */ /* 0x090fec0000041804 */
[C---:B------:R-:W-:Y:S06]  /*70b0*/  HMMA.16816.F32.BF16 R8, R48.reuse, R44, R8 ;  /* 0x0000002c3008723c */ /* 0x040fec0000041808 */
[-C--:B------:R-:W-:Y:S06]  /*70c0*/  HMMA.16816.F32.BF16 R12, R48, R46.reuse, R12 ;  /* 0x0000002e300c723c */ /* 0x080fec000004180c */
[C---:B------:R-:W-:Y:S01]  /*70d0*/  HMMA.16816.F32.BF16 R16, R40.reuse, R46, R16 ;  /* 0x0000002e2810723c */ /* 0x040fe20000041810 */
[----:B------:R-:W2:Y:S05]  /*70e0*/  LDSM.16.MT88.4 R44, [R2+0x5800] ;  /* 0x00580000022c783b */ /* 0x000eaa0000004200 */
[-C--:B------:R-:W-:Y:S06]  /*70f0*/  HMMA.16816.F32.BF16 R20, R40, R52.reuse, R20 ;  /* 0x000000342814723c */ /* 0x080fec0000041814 */
[C---:B------:R-:W-:Y:S06]  /*7100*/  HMMA.16816.F32.BF16 R24, R48.reuse, R52, R24 ;  /* 0x000000343018723c */ /* 0x040fec0000041818 */
[-C--:B------:R-:W-:Y:S01]  /*7110*/  HMMA.16816.F32.BF16 R28, R48, R54.reuse, R28 ;  /* 0x00000036301c723c */ /* 0x080fe2000004181c */
[----:B------:R-:W-:Y:S05]  /*7120*/  LDSM.16.MT88.4 R48, [R2+0x6000] ;  /* 0x006000000230783b */ /* 0x000fea0000004200 */
[----:B------:R-:W-:Y:S01]  /*7130*/  HMMA.16816.F32.BF16 R32, R40, R54, R32 ;  /* 0x000000362820723c */ /* 0x000fe20000041820 */
[----:B------:R-:W3:Y:S04]  /*7140*/  LDSM.16.M88.4 R40, [R3+0x18000] ;  /* 0x018000000328783b */ /* 0x000ee80000000200 */
[----:B------:R-:W4:Y:S01]  /*7150*/  LDSM.16.M88.4 R52, [R3+0x1a000] ;  /* 0x01a000000334783b */ /* 0x000f220000000200 */
[-C--:B------:R-:W-:Y:S06]  /*7160*/  HMMA.16816.F32.BF16 R4, R56, R60.reuse, R4 ;  /* 0x0000003c3804723c */ /* 0x080fec0000041804 */
[C---:B------:R-:W-:Y:S06]  /*7170*/  HMMA.16816.F32.BF16 R8, R64.reuse, R60, R8 ;  /* 0x0000003c4008723c */ /* 0x040fec0000041808 */
[-C--:B------:R-:W-:Y:S06]  /*7180*/  HMMA.16816.F32.BF16 R12, R64, R62.reuse, R12 ;  /* 0x0000003e400c723c */ /* 0x080fec000004180c */
[C---:B------:R-:W-:Y:S01]  /*7190*/  HMMA.16816.F32.BF16 R16, R56.reuse, R62, R16 ;  /* 0x0000003e3810723c */ /* 0x040fe20000041810 */
[----:B------:R-:W4:Y:S05]  /*71a0*/  LDSM.16.MT88.4 R60, [R0+0x2000] ;  /* 0x00200000003c783b */ /* 0x000f2a0000004200 */
[-C--:B-1----:R-:W-:Y:S06]  /*71b0*/  HMMA.16816.F32.BF16 R20, R56, R132.reuse, R20 ;  /* 0x000000843814723c */ /* 0x082fec0000041814 */
[C---:B------:R-:W-:Y:S06]  /*71c0*/  HMMA.16816.F32.BF16 R24, R64.reuse, R132, R24 ;  /* 0x000000844018723c */ /* 0x040fec0000041818 */
[-C--:B------:R-:W-:Y:S01]  /*71d0*/  HMMA.16816.F32.BF16 R28, R64, R134.reuse, R28 ;  /* 0x00000086401c723c */ /* 0x080fe2000004181c */
[----:B------:R-:W-:Y:S05]  /*71e0*/  LDSM.16.M88.4 R64, [R146+0x1a000] ;  /* 0x01a000009240783b */ /* 0x000fea0000000200 */
[----:B------:R-:W-:Y:S01]  /*71f0*/  HMMA.16816.F32.BF16 R32, R56, R134, R32 ;  /* 0x000000863820723c */ /* 0x000fe20000041820 */
[----:B------:R-:W-:Y:S04]  /*7200*/  LDSM.16.MT88.4 R56, [R2+0x6800] ;  /* 0x006800000238783b */ /* 0x000fe80000004200 */
[----:B------:R-:W-:Y:S01]  /*7210*/  LDSM.16.MT88.4 R132, [R0+0x2800] ;  /* 0x002800000084783b */ /* 0x000fe20000004200 */
[-C--:B--2---:R-:W-:Y:S06]  /*7220*/  HMMA.16816.F32.BF16 R4, R36, R44.reuse, R4 ;  /* 0x0000002c2404723c */ /* 0x084fec0000041804 */
[C---:B------:R-:W-:Y:S06]  /*7230*/  HMMA.16816.F32.BF16 R8, R136.reuse, R44, R8 ;  /* 0x0000002c8808723c */ /* 0x040fec0000041808 */
[-C--:B------:R-:W-:Y:S06]  /*7240*/  HMMA.16816.F32.BF16 R12, R136, R46.reuse, R12 ;  /* 0x0000002e880c723c */ /* 0x080fec000004180c */
[C---:B------:R-:W-:Y:S01]  /*7250*/  HMMA.16816.F32.BF16 R16, R36.reuse, R46, R16 ;  /* 0x0000002e2410723c */ /* 0x040fe20000041810 */
[----:B------:R-:W1:Y:S05]  /*7260*/  LDSM.16.M88.4 R44, [R146+0x18000] ;  /* 0x01800000922c783b */ /* 0x000e6a0000000200 */
[-C--:B------:R-:W-:Y:S06]  /*7270*/  HMMA.16816.F32.BF16 R20, R36, R140.reuse, R20 ;  /* 0x0000008c2414723c */ /* 0x080fec0000041814 */
[C---:B------:R-:W-:Y:S06]  /*7280*/  HMMA.16816.F32.BF16 R24, R136.reuse, R140, R24 ;  /* 0x0000008c8818723c */ /* 0x040fec0000041818 */
[-C--:B------:R-:W-:Y:S01]  /*7290*/  HMMA.16816.F32.BF16 R28, R136, R142.reuse, R28 ;  /* 0x0000008e881c723c */ /* 0x080fe2000004181c */
[----:B------:R-:W-:Y:S05]  /*72a0*/  LDSM.16.M88.4 R136, [R145+0x1a000] ;  /* 0x01a000009188783b */ /* 0x000fea0000000200 */
[----:B------:R-:W-:Y:S01]  /*72b0*/  HMMA.16816.F32.BF16 R32, R36, R142, R32 ;  /* 0x0000008e2420723c */ /* 0x000fe20000041820 */
[----:B------:R-:W-:Y:S04]  /*72c0*/  LDSM.16.M88.4 R36, [R145+0x18000] ;  /* 0x018000009124783b */ /* 0x000fe80000000200 */
[----:B------:R-:W-:Y:S01]  /*72d0*/  LDSM.16.MT88.4 R140, [R0+0x3000] ;  /* 0x00300000008c783b */ /* 0x000fe20000004200 */
[-C--:B---3--:R-:W-:Y:S06]  /*72e0*/  HMMA.16816.F32.BF16 R4, R40, R48.reuse, R4 ;  /* 0x000000302804723c */ /* 0x088fec0000041804 */
[C---:B----4-:R-:W-:Y:S06]  /*72f0*/  HMMA.16816.F32.BF16 R8, R52.reuse, R48, R8 ;  /* 0x000000303408723c */ /* 0x050fec0000041808 */
        /* <DEDUP_REMOVED lines=8> */
[----:B------:R3:W-:Y:S04]  /*7380*/  LDSM.16.MT88.4 R60, [R0+0x3800] ;  /* 0x00380000003c783b */ /* 0x0007e80000004200 */
[----:B------:R-:W4:Y:S01]  /*7390*/  LDSM.16.M88.4 R40, [R144+0x18000] ;  /* 0x018000009028783b */ /* 0x000f220000000200 */
[-C--:B-1----:R-:W-:Y:S06]  /*73a0*/  HMMA.16816.F32.BF16 R4, R44, R56.reuse, R4 ;  /* 0x000000382c04723c */ /* 0x082fec0000041804 */
[C---:B------:R-:W-:Y:S06]  /*73b0*/  HMMA.16816.F32.BF16 R8, R64.reuse, R56, R8 ;  /* 0x000000384008723c */ /* 0x040fec0000041808 */
[-C--:B------:R-:W-:Y:S06]  /*73c0*/  HMMA.16816.F32.BF16 R12, R64, R58.reuse, R12 ;  /* 0x0000003a400c723c */ /* 0x080fec000004180c */
[C---:B------:R-:W-:Y:S01]  /*73d0*/  HMMA.16816.F32.BF16 R16, R44.reuse, R58, R16 ;  /* 0x0000003a2c10723c */ /* 0x040fe20000041810 */
[----:B------:R-:W1:Y:S01]  /*73e0*/  LDSM.16.M88.4 R56, [R144+0x1a000] ;  /* 0x01a000009038783b */ /* 0x000e620000000200 */
[----:B---3--:R-:W3:Y:S04]  /*73f0*/  LDC R0, c[0x0][0x270] ;  /* 0x00009c00ff007b82 */ /* 0x008ee80000000800 */
        /* <DEDUP_REMOVED lines=8> */
[-C--:B------:R-:W-:Y:S06]  /*7480*/  HMMA.16816.F32.BF16 R20, R36, R140.reuse, R20 ;  /* 0x0000008c2414723c */ /* 0x080fec0000041814 */
[C---:B------:R-:W-:Y:S06]  /*7490*/  HMMA.16816.F32.BF16 R24, R136.reuse, R140, R24 ;  /* 0x0000008c8818723c */ /* 0x040fec0000041818 */
[-C--:B------:R-:W-:Y:S06]  /*74a0*/  HMMA.16816.F32.BF16 R28, R136, R142.reuse, R28 ;  /* 0x0000008e881c723c */ /* 0x080fec000004181c */
[----:B------:R-:W-:Y:S06]  /*74b0*/  HMMA.16816.F32.BF16 R32, R36, R142, R32 ;  /* 0x0000008e2420723c */ /* 0x000fec0000041820 */
[-C--:B----4-:R-:W-:Y:S05]  /*74c0*/  HMMA.16816.F32.BF16 R4, R40, R52.reuse, R4 ;  /* 0x000000342804723c */ /* 0x090fea0000041804 */
[----:B---3--:R-:W-:Y:S01]  /*74d0*/  IMAD R38, R0, UR17, RZ ;  /* 0x0000001100267c24 */ /* 0x008fe2000f8e02ff */
[C---:B-1----:R-:W-:Y:S05]  /*74e0*/  HMMA.16816.F32.BF16 R8, R56.reuse, R52, R8 ;  /* 0x000000343808723c */ /* 0x042fea0000041808 */
[----:B------:R-:W-:Y:S01]  /*74f0*/  @P0 IADD3 R36, P1, R246, UR12, RZ ;  /* 0x0000000cf6240c10 */ /* 0x000fe2000ff3e0ff */
[-C--:B------:R-:W-:Y:S01]  /*7500*/  HMMA.16816.F32.BF16 R12, R56, R54.reuse, R12 ;  /* 0x00000036380c723c */ /* 0x080fe2000004180c */
[----:B------:R-:W-:Y:S04]  /*7510*/  @UP3 UIADD3 UR12, UP2, UR12, -0x200, URZ ;  /* 0xfffffe000c0c3890 */ /* 0x000fe8000ff5e03f */
[C---:B------:R-:W-:Y:S01]  /*7520*/  IMAD.U32 R3, R38.reuse, -0x80, RZ ;  /* 0xffffff8026037824 */ /* 0x040fe200078e00ff */
[C---:B------:R-:W-:Y:S05]  /*7530*/  HMMA.16816.F32.BF16 R16, R40.reuse, R54, R16 ;  /* 0x000000362810723c */ /* 0x040fea0000041810 */
[----:B------:R-:W-:Y:S01]  /*7540*/  @P0 IADD3.X R37, R247, UR11, RZ, P1, !PT ;  /* 0x0000000bf7250c10 */ /* 0x000fe20008ffe4ff */
[-C--:B------:R-:W-:Y:S01]  /*7550*/  HMMA.16816.F32.BF16 R20, R40, R60.reuse, R20 ;  /* 0x0000003c2814723c */ /* 0x080fe20000041814 */
[----:B------:R-:W-:Y:S03]  /*7560*/  @UP3 UIADD3.X UR11, UR11, -0x1, URZ, UP2, !UPT ;  /* 0xffffffff0b0b3890 */ /* 0x000fe600097fe43f */
[----:B------:R-:W5:Y:S01]  /*7570*/  @P0 LDG.E R239, desc[UR8][R36.64] ;  /* 0x0000000824ef0981 */ /* 0x000f62000c1e1900 */
[C---:B------:R-:W-:Y:S01]  /*7580*/  LEA R222, P1, R3.reuse, R148, 0x2 ;  /* 0x0000009403de7211 */ /* 0x040fe200078210ff */
[C---:B------:R-:W-:Y:S02]  /*7590*/  HMMA.16816.F32.BF16 R24, R56.reuse, R60, R24 ;  /* 0x0000003c3818723c */ /* 0x040fe40000041818 */
[----:B------:R-:W5:Y:S03]  /*75a0*/  @P0 LDG.E R240, desc[UR8][R36.64+0x20] ;  /* 0x0000200824f00981 */ /* 0x000f66000c1e1900 */
[----:B------:R-:W-:Y:S01]  /*75b0*/  IMAD.MOV.U32 R2, RZ, RZ, R222 ;  /* 0x000000ffff027224 */ /* 0x000fe200078e00de */
[-C--:B------:R-:W-:Y:S01]  /*75c0*/  HMMA.16816.F32.BF16 R28, R56, R62.reuse, R28 ;  /* 0x0000003e381c723c */ /* 0x080fe2000004181c */
[----:B------:R-:W5:Y:S04]  /*75d0*/  @P0 LDG.E R237, desc[UR8][R36.64+0x100] ;  /* 0x0001000824ed0981 */ /* 0x000f68000c1e1900 */
[C---:B------:R-:W-:Y:S01]  /*75e0*/  IMAD.SHL.U32 R0, R38.reuse, 0x8, RZ ;  /* 0x0000000826007824 */ /* 0x040fe200078e00ff */
[----:B------:R-:W-:Y:S01]  /*75f0*/  HMMA.16816.F32.BF16 R32, R40, R62, R32 ;  /* 0x0000003e2820723c */ /* 0x000fe20000041820 */
[----:B------:R1:W5:Y:S04]  /*7600*/  @P0 LDG.E R238, desc[UR8][R36.64+0x120] ;  /* 0x0001200824ee0981 */ /* 0x000368000c1e1900 */
[----:B------:R-:W-:Y:S01]  /*7610*/  LEA.HI.X.SX32 R3, R3, R149, 0x2, P1 ;  /* 0x0000009503037211 */ /* 0x000fe200008f16ff */
[----:B------:R-:W-:Y:S01]  /*7620*/  IMAD.SHL.U32 R44, R38, 0x10, RZ ;  /* 0x00000010262c7824 */ /* 0x000fe200078e00ff */
[-C--:B------:R-:W-:Y:S01]  /*7630*/  LEA R52, P1, R0, R2.reuse, 0x2 ;  /* 0x0000000200347211 */ /* 0x080fe200078210ff */
[----:B------:R-:W-:Y:S02]  /*7640*/  IMAD.SHL.U32 R43, R38, 0x20, RZ ;  /* 0x00000020262b7824 */ /* 0x000fe400078e00ff */
[----:B------:R2:W-:Y:S01]  /*7650*/  REDG.E.ADD.F32.FTZ.RN.STRONG.GPU desc[UR8][R2.64], R4 ;  /* 0x00000004020079a6 */ /* 0x0005e2000c10f388 */
[-C--:B------:R-:W-:Y:S01]  /*7660*/  LEA.HI.X.SX32 R53, R0, R3.reuse, 0x2, P1 ;  /* 0x0000000300357211 */ /* 0x080fe200008f16ff */
[C---:B------:R-:W-:Y:S02]  /*7670*/  IMAD R42, R38.reuse, 0x28, RZ ;  /* 0x00000028262a7824 */ /* 0x040fe400078e02ff */
[C---:B------:R-:W-:Y:S02]  /*7680*/  IMAD R39, R38.reuse, 0x30, RZ ;  /* 0x0000003026277824 */ /* 0x040fe400078e02ff */
[----:B------:R3:W-:Y:S01]  /*7690*/  REDG.E.ADD.F32.FTZ.RN.STRONG.GPU desc[UR8][R52.64], R5 ;  /* 0x00000005340079a6 */ /* 0x0007e2000c10f388 */
[----:B-1----:R-:W-:Y:S01]  /*76a0*/  IMAD R37, R38, 0x18, RZ ;  /* 0x0000001826257824 */ /* 0x002fe200078e02ff */
[-C--:B------:R-:W-:Y:S04]  /*76b0*/  LEA R36, P2, R43, R2.reuse, 0x2 ;  /* 0x000000022b247211 */ /* 0x080fe800078410ff */
[CC--:B------:R-:W-:Y:S04]  /*76c0*/  LEA R40, P0, R37.reuse, R2.reuse, 0x2 ;  /* 0x0000000225287211 */ /* 0x0c0fe800078010ff */
[-C--:B------:R-:W-:Y:S02]  /*76d0*/  LEA.HI.X.SX32 R41, R37, R3.reuse, 0x2, P0 ;  /* 0x0000000325297211 */ /* 0x080fe400000f16ff */
[CC--:B--2---:R-:W-:Y:S02]  /*76e0*/  LEA R4, P1, R44.reuse, R2.reuse, 0x2 ;  /* 0x000000022c047211 */ /* 0x0c4fe400078210ff */
[-C--:B------:R-:W-:Y:S02]  /*76f0*/  LEA.HI.X.SX32 R37, R43, R3.reuse, 0x2, P2 ;  /* 0x000000032b257211 */ /* 0x080fe400010f16ff */
[-C--:B---3--:R-:W-:Y:S05]  /*7700*/  LEA.HI.X.SX32 R5, R44, R3.reuse, 0x2, P1 ;  /* 0x000000032c057211 */ /* 0x088fea00008f16ff */
[----:B------:R1:W-:Y:S04]  /*7710*/  REDG.E.ADD.F32.FTZ.RN.STRONG.GPU desc[UR8][R4.64], R6 ;  /* 0x00000006040079a6 */ /* 0x0003e8000c10f388 */
[----:B------:R2:W-:Y:S04]  /*7720*/  REDG.E.ADD.F32.FTZ.RN.STRONG.GPU desc[UR8][R40.64], R7 ;  /* 0x00000007280079a6 */ /* 0x0005e8000c10f388 */
[----:B------:R3:W-:Y:S01]  /*7730*/  REDG.E.ADD.F32.FTZ.RN.STRONG.GPU desc[UR8][R36.64], R8 ;  /* 0x00000008240079a6 */ /* 0x0007e2000c10f388 */
[CC--:B-1----:R-:W-:Y:S02]  /*7740*/  LEA R6, P1, R42.reuse, R2.reuse, 0x2 ;  /* 0x000000022a067211 */ /* 0x0c2fe400078210ff */
[CC--:B------:R-:W-:Y:S02]  /*7750*/  LEA R4, P0, R39.reuse, R2.reuse, 0x2 ;  /* 0x0000000227047211 */ /* 0x0c0fe400078010ff */
[-C--:B--2---:R-:W-:Y:S02]  /*7760*/  LEA.HI.X.SX32 R7, R42, R3.reuse, 0x2, P1 ;  /* 0x000000032a077211 */ /* 0x084fe400008f16ff */
[-C--:B------:R-:W-:Y:S01]  /*7770*/  LEA.HI.X.SX32 R5, R39, R3.reuse, 0x2, P0 ;  /* 0x0000000327057211 */ /* 0x080fe200000f16ff */
[C---:B------:R-:W-:Y:S02]  /*7780*/  IMAD R39, R38.reuse, 0x58, RZ ;  /* 0x0000005826277824 */ /* 0x040fe400078e02ff */
[----:B------:R1:W-:Y:S01]  /*7790*/  REDG.E.ADD.F32.FTZ.RN.STRONG.GPU desc[UR8][R6.64], R9 ;  /* 0x00000009060079a6 */ /* 0x0003e2000c10f388 */
[C---:B---3--:R-:W-:Y:S03]  /*77a0*/  IMAD R8, R38.reuse, 0x38, RZ ;  /* 0x0000003826087824 */ /* 0x048fe600078e02ff */
[----:B------:R2:W-:Y:S01]  /*77b0*/  REDG.E.ADD.F32.FTZ.RN.STRONG.GPU desc[UR8][R4.64], R10 ;  /* 0x0000000a040079a6 */ /* 0x0005e2000c10f388 */
[C---:B-1----:R-:W-:Y:S02]  /*77c0*/  IMAD.SHL.U32 R7, R38.reuse, 0x40, RZ ;  /* 0x0000004026077824 */ /* 0x042fe400078e00ff */
[----:B------:R-:W-:Y:S01]  /*77d0*/  IMAD R6, R38, 0x48, RZ ;  /* 0x0000004826067824 */ /* 0x000fe200078e02ff */
[-C--:B--2---:R-:W-:Y:S01]  /*77e0*/  LEA R4, P0, R8, R2.reuse, 0x2 ;  /* 0x0000000208047211 */ /* 0x084fe200078010ff */
[----:B------:R-:W-:Y:S01]  /*77f0*/  IMAD R9, R38, 0x50, RZ ;  /* 0x0000005026097824 */ /* 0x000fe200078e02ff */
[CC--:B------:R-:W-:Y:S02]  /*7800*/  LEA R36, P2, R7.reuse, R2.reuse, 0x2 ;  /* 0x0000000207247211 */ /* 0x0c0fe400078410ff */
[-C--:B------:R-:W-:Y:S02]  /*7810*/  LEA.HI.X.SX32 R5, R8, R3.reuse, 0x2, P0 ;  /* 0x0000000308057211 */ /* 0x080fe400000f16ff */
[CC--:B------:R-:W-:Y:S02]  /*7820*/  LEA R10, P1, R6.reuse, R2.reuse, 0x2 ;  /* 0x00000002060a7211 */ /* 0x0c0fe400078210ff */
[-C--:B------:R-:W-:Y:S01]  /*7830*/  LEA.HI.X.SX32 R37, R7, R3.reuse, 0x2, P2 ;  /* 0x0000000307257211 */ /* 0x080fe200010f16ff */
[----:B------:R1:W-:Y:S01]  /*7840*/  REDG.E.ADD.F32.FTZ.RN.STRONG.GPU desc[UR8][R4.64], R11 ;  /* 0x0000000b040079a6 */ /* 0x0003e2000c10f388 */
[CC--:B------:R-:W-:Y:S03]  /*7850*/  LEA R8, P0, R9.reuse, R2.reuse, 0x2 ;  /* 0x0000000209087211 */ /* 0x0c0fe600078010ff */
[----:B------:R2:W-:Y:S01]  /*7860*/  REDG.E.ADD.F32.FTZ.RN.STRONG.GPU desc[UR8][R36.64], R16 ;  /* 0x00000010240079a6 */ /* 0x0005e2000c10f388 */
[-C--:B------:R-:W-:Y:S02]  /*7870*/  LEA.HI.X.SX32 R9, R9, R3.reuse, 0x2, P0 ;  /* 0x0000000309097211 */ /* 0x080fe400000f16ff */
[-C--:B-1----:R-:W-:Y:S01]  /*7880*/  LEA.HI.X.SX32 R11, R6, R3.reuse, 0x2, P1 ;  /* 0x00000003060b7211 */ /* 0x082fe200008f16ff */
[----:B------:R-:W-:Y:S01]  /*7890*/  IMAD R5, R38, 0x70, RZ ;  /* 0x0000007026057824 */ /* 0x000fe200078e02ff */
[CC--:B------:R-:W-:Y:S01]  /*78a0*/  LEA R6, P1, R39.reuse, R2.reuse, 0x2 ;  /* 0x0000000227067211 */ /* 0x0c0fe200078210ff */
[----:B------:R-:W-:Y:S02]  /*78b0*/  VIADD R4, R44, 0x20 ;  /* 0x000000202c047836 */ /* 0x000fe40000000000 */
[----:B------:R1:W-:Y:S01]  /*78c0*/  REDG.E.ADD.F32.FTZ.RN.STRONG.GPU desc[UR8][R10.64], R17 ;  /* 0x000000110a0079a6 */ /* 0x0003e2000c10f388 */
[-C--:B------:R-:W-:Y:S01]  /*78d0*/  LEA.HI.X.SX32 R7, R39, R3.reuse, 0x2, P1 ;  /* 0x0000000327077211 */ /* 0x080fe200008f16ff */
[----:B--2---:R-:W-:Y:S01]  /*78e0*/  IMAD.IADD R36, R0, 0x1, R4 ;  /* 0x0000000100247824 */ /* 0x004fe200078e0204 */
[CC--:B------:R-:W-:Y:S01]  /*78f0*/  LEA R16, P1, R5.reuse, R2.reuse, 0x2 ;  /* 0x0000000205107211 */ /* 0x0c0fe200078210ff */
[----:B------:R2:W-:Y:S04]  /*7900*/  REDG.E.ADD.F32.FTZ.RN.STRONG.GPU desc[UR8][R8.64], R18 ;  /* 0x00000012080079a6 */ /* 0x0005e8000c10f388 */
[----:B------:R3:W-:Y:S01]  /*7910*/  REDG.E.ADD.F32.FTZ.RN.STRONG.GPU desc[UR8][R6.64], R19 ;  /* 0x00000013060079a6 */ /* 0x0007e2000c10f388 */
[C---:B-1----:R-:W-:Y:S01]  /*7920*/  IMAD R11, R38.reuse, 0x60, RZ ;  /* 0x00000060260b7824 */ /* 0x042fe200078e02ff */
[-C--:B------:R-:W-:Y:S01]  /*7930*/  LEA.HI.X.SX32 R17, R5, R3.reuse, 0x2, P1 ;  /* 0x0000000305117211 */ /* 0x080fe200008f16ff */
[C---:B--2---:R-:W-:Y:S03]  /*7940*/  IMAD R9, R38.reuse, 0x68, RZ ;  /* 0x0000006826097824 */ /* 0x044fe600078e02ff */
[CC--:B------:R-:W-:Y:S01]  /*7950*/  LEA R10, P0, R11.reuse, R2.reuse, 0x2 ;  /* 0x000000020b0a7211 */ /* 0x0c0fe200078010ff */
[----:B------:R-:W-:Y:S02]  /*7960*/  IMAD R38, R38, 0x78, RZ ;  /* 0x0000007826267824 */ /* 0x000fe400078e02ff */
[C---:B---3--:R-:W-:Y:S01]  /*7970*/  IMAD.IADD R7, R0.reuse, 0x1, R36 ;  /* 0x0000000100077824 */ /* 0x048fe200078e0224 */
[-C--:B------:R-:W-:Y:S02]  /*7980*/  LEA.HI.X.SX32 R11, R11, R3.reuse, 0x2, P0 ;  /* 0x000000030b0b7211 */ /* 0x080fe400000f16ff */
[CC--:B------:R-:W-:Y:S01]  /*7990*/  LEA R8, P2, R9.reuse, R2.reuse, 0x2 ;  /* 0x0000000209087211 */ /* 0x0c0fe200078410ff */
[----:B------:R-:W-:Y:S01]  /*79a0*/  IMAD.IADD R6, R0, 0x1, R7 ;  /* 0x0000000100067824 */ /* 0x000fe200078e0207 */
[CC--:B------:R-:W-:Y:S01]  /*79b0*/  LEA R18, P0, R38.reuse, R2.reuse, 0x2 ;  /* 0x0000000226127211 */ /* 0x0c0fe200078010ff */
[----:B------:R1:W-:Y:S01]  /*79c0*/  REDG.E.ADD.F32.FTZ.RN.STRONG.GPU desc[UR8][R10.64], R12 ;  /* 0x0000000c0a0079a6 */ /* 0x0003e2000c10f388 */
[-C--:B------:R-:W-:Y:S02]  /*79d0*/  LEA.HI.X.SX32 R9, R9, R3.reuse, 0x2, P2 ;  /* 0x0000000309097211 */ /* 0x080fe400010f16ff */
[-C--:B------:R-:W-:Y:S02]  /*79e0*/  LEA.HI.X.SX32 R19, R38, R3.reuse, 0x2, P0 ;  /* 0x0000000326137211 */ /* 0x080fe400000f16ff */
[-C--:B------:R-:W-:Y:S01]  /*79f0*/  LEA R50, P0, R4, R2.reuse, 0x2 ;  /* 0x0000000204327211 */ /* 0x080fe200078010ff */
[----:B------:R2:W-:Y:S01]  /*7a00*/  REDG.E.ADD.F32.FTZ.RN.STRONG.GPU desc[UR8][R8.64], R13 ;  /* 0x0000000d080079a6 */ /* 0x0005e2000c10f388 */
[-C--:B------:R-:W-:Y:S02]  /*7a10*/  LEA R48, P2, R36, R2.reuse, 0x2 ;  /* 0x0000000224307211 */ /* 0x080fe400078410ff */
[-C--:B------:R-:W-:Y:S01]  /*7a20*/  LEA.HI.X.SX32 R51, R4, R3.reuse, 0x2, P0 ;  /* 0x0000000304337211 */ /* 0x080fe200000f16ff */
[----:B------:R-:W-:Y:S01]  /*7a30*/  REDG.E.ADD.F32.FTZ.RN.STRONG.GPU desc[UR8][R16.64], R14 ;  /* 0x0000000e100079a6 */ /* 0x000fe2000c10f388 */
[CC--:B------:R-:W-:Y:S02]  /*7a40*/  LEA R46, P1, R7.reuse, R2.reuse, 0x2 ;  /* 0x00000002072e7211 */ /* 0x0c0fe400078210ff */
[-C--:B------:R-:W-:Y:S01]  /*7a50*/  LEA.HI.X.SX32 R49, R36, R3.reuse, 0x2, P2 ;  /* 0x0000000324317211 */ /* 0x080fe200010f16ff */
[----:B------:R3:W-:Y:S01]  /*7a60*/  REDG.E.ADD.F32.FTZ.RN.STRONG.GPU desc[UR8][R18.64], R15 ;  /* 0x0000000f120079a6 */ /* 0x0007e2000c10f388 */
[CC--:B------:R-:W-:Y:S02]  /*7a70*/  LEA R44, P0, R6.reuse, R2.reuse, 0x2 ;  /* 0x00000002062c7211 */ /* 0x0c0fe400078010ff */
[-C--:B------:R-:W-:Y:S01]  /*7a80*/  LEA.HI.X.SX32 R47, R7, R3.reuse, 0x2, P1 ;  /* 0x00000003072f7211 */ /* 0x080fe200008f16ff */
[----:B------:R-:W-:Y:S01]  /*7a90*/  REDG.E.ADD.F32.FTZ.RN.STRONG.GPU desc[UR8][R2.64+0x80], R20 ;  /* 0x00008014020079a6 */ /* 0x000fe2000c10f388 */
[-C--:B------:R-:W-:Y:S03]  /*7aa0*/  LEA.HI.X.SX32 R45, R6, R3.reuse, 0x2, P0 ;  /* 0x00000003062d7211 */ /* 0x080fe600000f16ff */
[----:B------:R-:W-:Y:S04]  /*7ab0*/  REDG.E.ADD.F32.FTZ.RN.STRONG.GPU desc[UR8][R52.64+0x80], R21 ;  /* 0x00008015340079a6 */ /* 0x000fe8000c10f388 */
[----:B------:R-:W-:Y:S01]  /*7ac0*/  REDG.E.ADD.F32.FTZ.RN.STRONG.GPU desc[UR8][R50.64], R22 ;  /* 0x00000016320079a6 */ /* 0x000fe2000c10f388 */
[C---:B-1----:R-:W-:Y:S03]  /*7ad0*/  IMAD.IADD R11, R0.reuse, 0x1, R6 ;  /* 0x00000001000b7824 */ /* 0x042fe600078e0206 */
[----:B------:R-:W-:Y:S01]  /*7ae0*/  REDG.E.ADD.F32.FTZ.RN.STRONG.GPU desc[UR8][R48.64], R23 ;  /* 0x00000017300079a6 */ /* 0x000fe2000c10f388 */
[C---:B------:R-:W-:Y:S01]  /*7af0*/  IMAD.IADD R10, R0.reuse, 0x1, R11 ;  /* 0x00000001000a7824 */ /* 0x040fe200078e020b */
[CC--:B------:R-:W-:Y:S02]  /*7b00*/  LEA R42, P2, R11.reuse, R2.reuse, 0x2 ;  /* 0x000000020b2a7211 */ /* 0x0c0fe400078410ff */
[----:B------:R-:W-:Y:S01]  /*7b10*/  REDG.E.ADD.F32.FTZ.RN.STRONG.GPU desc[UR8][R46.64], R24 ;  /* 0x000000182e0079a6 */ /* 0x000fe2000c10f388 */
[----:B------:R-:W-:Y:S01]  /*7b20*/  IMAD.IADD R5, R0, 0x1, R10 ;  /* 0x0000000100057824 */ /* 0x000fe200078e020a */
[-C--:B------:R-:W-:Y:S02]  /*7b30*/  LEA R40, P1, R10, R2.reuse, 0x2 ;  /* 0x000000020a287211 */ /* 0x080fe400078210ff */
[-C--:B------:R-:W-:Y:S01]  /*7b40*/  LEA.HI.X.SX32 R43, R11, R3.reuse, 0x2, P2 ;  /* 0x000000030b2b7211 */ /* 0x080fe200010f16ff */
[----:B------:R-:W-:Y:S01]  /*7b50*/  REDG.E.ADD.F32.FTZ.RN.STRONG.GPU desc[UR8][R44.64], R25 ;  /* 0x000000192c0079a6 */ /* 0x000fe2000c10f388 */
[----:B--2---:R-:W-:Y:S01]  /*7b60*/  IMAD.IADD R9, R0, 0x1, R5 ;  /* 0x0000000100097824 */ /* 0x004fe200078e0205 */
[CC--:B------:R-:W-:Y:S02]  /*7b70*/  LEA R38, P0, R5.reuse, R2.reuse, 0x2 ;  /* 0x0000000205267211 */ /* 0x0c0fe400078010ff */
[-C--:B------:R-:W-:Y:S01]  /*7b80*/  LEA.HI.X.SX32 R41, R10, R3.reuse, 0x2, P1 ;  /* 0x000000030a297211 */ /* 0x080fe200008f16ff */
[----:B------:R-:W-:Y:S01]  /*7b90*/  REDG.E.ADD.F32.FTZ.RN.STRONG.GPU desc[UR8][R42.64], R26 ;  /* 0x0000001a2a0079a6 */ /* 0x000fe2000c10f388 */
[C---:B------:R-:W-:Y:S01]  /*7ba0*/  IMAD.IADD R8, R0.reuse, 0x1, R9 ;  /* 0x0000000100087824 */ /* 0x040fe200078e0209 */
[-C--:B------:R-:W-:Y:S02]  /*7bb0*/  LEA.HI.X.SX32 R39, R5, R3.reuse, 0x2, P0 ;  /* 0x0000000305277211 */ /* 0x080fe400000f16ff */
[CC--:B------:R-:W-:Y:S01]  /*7bc0*/  LEA R36, P2, R9.reuse, R2.reuse, 0x2 ;  /* 0x0000000209247211 */ /* 0x0c0fe200078410ff */
[----:B------:R-:W-:Y:S01]  /*7bd0*/  REDG.E.ADD.F32.FTZ.RN.STRONG.GPU desc[UR8][R40.64], R27 ;  /* 0x0000001b280079a6 */ /* 0x000fe2000c10f388 */
[----:B------:R-:W-:Y:S01]  /*7be0*/  IMAD.IADD R7, R0, 0x1, R8 ;  /* 0x0000000100077824 */ /* 0x000fe200078e0208 */
[-C--:B---3--:R-:W-:Y:S02]  /*7bf0*/  LEA R18, P1, R8, R2.reuse, 0x2 ;  /* 0x0000000208127211 */ /* 0x088fe400078210ff */
[-C--:B------:R-:W-:Y:S01]  /*7c00*/  LEA.HI.X.SX32 R37, R9, R3.reuse, 0x2, P2 ;  /* 0x0000000309257211 */ /* 0x080fe200010f16ff */
[----:B------:R-:W-:Y:S01]  /*7c10*/  REDG.E.ADD.F32.FTZ.RN.STRONG.GPU desc[UR8][R38.64], R32 ;  /* 0x00000020260079a6 */ /* 0x000fe2000c10f388 */
[----:B------:R-:W-:Y:S01]  /*7c20*/  IMAD.IADD R6, R0, 0x1, R7 ;  /* 0x0000000100067824 */ /* 0x000fe200078e0207 */
[CC--:B------:R-:W-:Y:S02]  /*7c30*/  LEA R16, P0, R7.reuse, R2.reuse, 0x2 ;  /* 0x0000000207107211 */ /* 0x0c0fe400078010ff */
[-C--:B------:R-:W-:Y:S01]  /*7c40*/  LEA.HI.X.SX32 R19, R8, R3.reuse, 0x2, P1 ;  /* 0x0000000308137211 */ /* 0x080fe200008f16ff */
[----:B------:R-:W-:Y:S01]  /*7c50*/  REDG.E.ADD.F32.FTZ.RN.STRONG.GPU desc[UR8][R36.64], R33 ;  /* 0x00000021240079a6 */ /* 0x000fe2000c10f388 */
[----:B------:R-:W-:Y:S01]  /*7c60*/  IMAD.IADD R5, R0, 0x1, R6 ;  /* 0x0000000100057824 */ /* 0x000fe200078e0206 */
[-C--:B------:R-:W-:Y:S02]  /*7c70*/  LEA.HI.X.SX32 R17, R7, R3.reuse, 0x2, P0 ;  /* 0x0000000307117211 */ /* 0x080fe400000f16ff */
[-C--:B------:R-:W-:Y:S01]  /*7c80*/  LEA R14, P3, R6, R2.reuse, 0x2 ;  /* 0x00000002060e7211 */ /* 0x080fe200078610ff */
[----:B------:R-:W-:Y:S01]  /*7c90*/  REDG.E.ADD.F32.FTZ.RN.STRONG.GPU desc[UR8][R18.64], R34 ;  /* 0x00000022120079a6 */ /* 0x000fe2000c10f388 */
[----:B------:R-:W-:Y:S01]  /*7ca0*/  IMAD.IADD R4, R0, 0x1, R5 ;  /* 0x0000000100047824 */ /* 0x000fe200078e0205 */
[CC--:B------:R-:W-:Y:S02]  /*7cb0*/  LEA R12, P2, R5.reuse, R2.reuse, 0x2 ;  /* 0x00000002050c7211 */ /* 0x0c0fe400078410ff */
[-C--:B------:R-:W-:Y:S01]  /*7cc0*/  LEA.HI.X.SX32 R15, R6, R3.reuse, 0x2, P3 ;  /* 0x00000003060f7211 */ /* 0x080fe200018f16ff */
[----:B------:R-:W-:Y:S01]  /*7cd0*/  REDG.E.ADD.F32.FTZ.RN.STRONG.GPU desc[UR8][R16.64], R35 ;  /* 0x00000023100079a6 */ /* 0x000fe2000c10f388 */
[----:B------:R-:W-:Y:S01]  /*7ce0*/  IMAD.IADD R0, R0, 0x1, R4 ;  /* 0x0000000100007824 */ /* 0x000fe200078e0204 */
[-C--:B------:R-:W-:Y:S02]  /*7cf0*/  LEA R10, P1, R4, R2.reuse, 0x2 ;  /* 0x00000002040a7211 */ /* 0x080fe400078210ff */
[-C--:B------:R-:W-:Y:S01]  /*7d00*/  LEA.HI.X.SX32 R13, R5, R3.reuse, 0x2, P2 ;  /* 0x00000003050d7211 */ /* 0x080fe200010f16ff */
[----:B------:R-:W-:Y:S01]  /*7d10*/  REDG.E.ADD.F32.FTZ.RN.STRONG.GPU desc[UR8][R14.64], R28 ;  /* 0x0000001c0e0079a6 */ /* 0x000fe2000c10f388 */
[----:B------:R-:W-:Y:S02]  /*7d20*/  LEA R8, P0, R0, R2, 0x2 ;  /* 0x0000000200087211 */ /* 0x000fe400078010ff */
[-C--:B------:R-:W-:Y:S01]  /*7d30*/  LEA.HI.X.SX32 R11, R4, R3.reuse, 0x2, P1 ;  /* 0x00000003040b7211 */ /* 0x080fe200008f16ff */
[----:B------:R-:W-:Y:S01]  /*7d40*/  REDG.E.ADD.F32.FTZ.RN.STRONG.GPU desc[UR8][R12.64], R29 ;  /* 0x0000001d0c0079a6 */ /* 0x000fe2000c10f388 */
[----:B------:R-:W-:Y:S01]  /*7d50*/  LEA.HI.X.SX32 R9, R0, R3, 0x2, P0 ;  /* 0x0000000300097211 */ /* 0x000fe200000f16ff */
[----:B------:R-:W-:Y:S01]  /*7d60*/  IMAD.IADD R0, R182, 0x1, R181 ;  /* 0x00000001b6007824 */ /* 0x000fe200078e02b5 */
[----:B------:R-:W-:Y:S01]  /*7d70*/  PLOP3.LUT P0, PT, PT, PT, UP1, 0x80, 0x0 ;  /* 0x000000000000781c */ /* 0x000fe20003f0f018 */
[----:B------:R-:W-:Y:S01]  /*7d80*/  REDG.E.ADD.F32.FTZ.RN.STRONG.GPU desc[UR8][R10.64], R30 ;  /* 0x0000001e0a0079a6 */ /* 0x000fe2000c10f388 */
[----:B------:R-:W-:Y:S01]  /*7d90*/  ISETP.LT.AND P1, PT, RZ, UR10, PT ;  /* 0x0000000aff007c0c */ /* 0x000fe2000bf21270 */
[----:B------:R-:W-:Y:S02]  /*7da0*/  @UP3 UIADD3 UR14, UP1, UR14, -0x200, URZ ;  /* 0xfffffe000e0e3890 */ /* 0x000fe4000ff3e03f */
[----:B------:R-:W-:Y:S01]  /*7db0*/  REDG.E.ADD.F32.FTZ.RN.STRONG.GPU desc[UR8][R8.64], R31 ;  /* 0x0000001f080079a6 */ /* 0x000fe2000c10f388 */
[----:B------:R-:W-:Y:S01]  /*7dc0*/  UMOV UR10, UR15 ;  /* 0x0000000f000a7c82 */ /* 0x000fe20008000000 */
[----:B------:R-:W-:Y:S02]  /*7dd0*/  @UP3 UIADD3.X UR13, UR13, -0x1, URZ, UP1, !UPT ;  /* 0xffffffff0d0d3890 */ /* 0x000fe40008ffe43f */
[----:B------:R-:W-:Y:S04]  /*7de0*/  LDSM.16.MT88.4 R4, [R180+0x14000] ;  /* 0x01400000b404783b */ /* 0x000fe80000004200 */
[----:B------:R-:W1:Y:S04]  /*7df0*/  LDSM.16.MT88.4 R8, [R181] ;  /* 0x00000000b508783b */ /* 0x000e680000004200 */
[----:B------:R-:W2:Y:S04]  /*7e00*/  LDSM.16.MT88.4 R12, [R180+0x18000] ;  /* 0x01800000b40c783b */ /* 0x000ea80000004200 */
[----:B------:R-:W3:Y:S04]  /*7e10*/  LDSM.16.MT88.4 R16, [R0] ;  /* 0x000000000010783b */ /* 0x000ee80000004200 */
[----:B------:R-:W-:Y:S04]  /*7e20*/  LDSM.16.MT88.4 R20, [R180+0x14800] ;  /* 0x01480000b414783b */ /* 0x000fe80000004200 */
[----:B------:R-:W4:Y:S04]  /*7e30*/  LDSM.16.MT88.4 R24, [R181+0x800] ;  /* 0x00080000b518783b */ /* 0x000f280000004200 */
        /* <DEDUP_REMOVED lines=9> */
[-C--:B---3--:R-:W-:Y:S06]  /*7ed0*/  HMMA.16816.F32.BF16 R116, R4, R16.reuse, R116 ;  /* 0x000000100474723c */ /* 0x088fec0000041874 */
[C---:B------:R-:W-:Y:S06]  /*7ee0*/  HMMA.16816.F32.BF16 R120, R12.reuse, R16, R120 ;  /* 0x000000100c78723c */ /* 0x040fec0000041878 */
[-C--:B------:R-:W-:Y:S01]  /*7ef0*/  HMMA.16816.F32.BF16 R124, R12, R18.reuse, R124 ;  /* 0x000000120c7c723c */ /* 0x080fe2000004187c */
[----:B------:R-:W2:Y:S05]  /*7f00*/  LDSM.16.MT88.4 R12, [R0+0x1000] ;  /* 0x00100000000c783b */ /* 0x000eaa0000004200 */
[----:B------:R-:W-:Y:S01]  /*7f10*/  HMMA.16816.F32.BF16 R128, R4, R18, R128 ;  /* 0x000000120480723c */ /* 0x000fe20000041880 */
[----:B------:R-:W-:Y:S04]  /*7f20*/  LDSM.16.MT88.4 R4, [R180+0x15800] ;  /* 0x01580000b404783b */ /* 0x000fe80000004200 */
[----:B------:R-:W3:Y:S01]  /*7f30*/  LDSM.16.MT88.4 R16, [R181+0x1800] ;  /* 0x00180000b510783b */ /* 0x000ee20000004200 */
[-C--:B----4-:R-:W-:Y:S06]  /*7f40*/  HMMA.16816.F32.BF16 R100, R20, R24.reuse, R100 ;  /* 0x000000181464723c */ /* 0x090fec0000041864 */
[C---:B------:R-:W-:Y:S06]  /*7f50*/  HMMA.16816.F32.BF16 R104, R32.reuse, R24, R104 ;  /* 0x000000182068723c */ /* 0x040fec0000041868 */
[-C--:B------:R-:W-:Y:S06]  /*7f60*/  HMMA.16816.F32.BF16 R108, R32, R26.reuse, R108 ;  /* 0x0000001a206c723c */ /* 0x080fec000004186c */
[C---:B------:R-:W-:Y:S01]  /*7f70*/  HMMA.16816.F32.BF16 R112, R20.reuse, R26, R112 ;  /* 0x0000001a1470723c */ /* 0x040fe20000041870 */
[----:B------:R-:W4:Y:S05]  /*7f80*/  LDSM.16.MT88.4 R24, [R180+0x19800] ;  /* 0x01980000b418783b */ /* 0x000f2a0000004200 */
[-C--:B------:R-:W-:Y:S06]  /*7f90*/  HMMA.16816.F32.BF16 R116, R20, R28.reuse, R116 ;  /* 0x0000001c1474723c */ /* 0x080fec0000041874 */
[C---:B------:R-:W-:Y:S06]  /*7fa0*/  HMMA.16816.F32.BF16 R120, R32.reuse, R28, R120 ;  /* 0x0000001c2078723c */ /* 0x040fec0000041878 */
[-C--:B------:R-:W-:Y:S01]  /*7fb0*/  HMMA.16816.F32.BF16 R124, R32, R30.reuse, R124 ;  /* 0x0000001e207c723c */ /* 0x080fe2000004187c */
[----:B------:R-:W4:Y:S05]  /*7fc0*/  LDSM.16.MT88.4 R32, [R0+0x1800] ;  /* 0x001800000020783b */ /* 0x000f2a0000004200 */
[----:B------:R-:W-:Y:S01]  /*7fd0*/  HMMA.16816.F32.BF16 R128, R20, R30, R128 ;  /* 0x0000001e1480723c */ /* 0x000fe20000041880 */
[----:B------:R-:W-:Y:S04]  /*7fe0*/  LDSM.16.MT88.4 R20, [R180+0x16000] ;  /* 0x01600000b414783b */ /* 0x000fe80000004200 */
[----:B------:R-:W4:Y:S01]  /*7ff0*/  LDSM.16.MT88.4 R28, [R181+0x2000] ;  /* 0x00200000b51c783b */ /* 0x000f220000004200 */
        /* <DEDUP_REMOVED lines=22> */
[----:B------:R-:W-:Y:S04]  /*8160*/  LDSM.16.MT88.4 R4, [R180+0x17000] ;  /* 0x01700000b404783b */ /* 0x000fe80000004200 */
[----:B------:R-:W-:Y:S01]  /*8170*/  LDSM.16.MT88.4 R32, [R180+0x1b000] ;  /* 0x01b00000b420783b */ /* 0x000fe20000004200 */
[-C--:B------:R-:W-:Y:S06]  /*8180*/  HMMA.16816.F32.BF16 R100, R20, R28.reuse, R100 ;  /* 0x0000001c1464723c */ /* 0x080fec0000041864 */
[C---:B-1----:R-:W-:Y:S06]  /*8190*/  HMMA.16816.F32.BF16 R104, R36.reuse, R28, R104 ;  /* 0x0000001c2468723c */ /* 0x042fec0000041868 */
        /* <DEDUP_REMOVED lines=9> */
[----:B------:R-:W-:Y:S01]  /*8230*/  LDSM.16.MT88.4 R40, [R180+0x1b800] ;  /* 0x01b80000b428783b */ /* 0x000fe20000004200 */
[-C--:B------:R-:W-:Y:S06]  /*8240*/  HMMA.16816.F32.BF16 R100, R8, R12.reuse, R100 ;  /* 0x0000000c0864723c */ /* 0x080fec0000041864 */
[C---:B---3--:R-:W-:Y:S06]  /*8250*/  HMMA.16816.F32.BF16 R104, R16.reuse, R12, R104 ;  /* 0x0000000c1068723c */ /* 0x048fec0000041868 */
[-C--:B------:R-:W-:Y:S06]  /*8260*/  HMMA.16816.F32.BF16 R108, R16, R14.reuse, R108 ;  /* 0x0000000e106c723c */ /* 0x080fec000004186c */
[C---:B------:R-:W-:Y:S01]  /*8270*/  HMMA.16816.F32.BF16 R112, R8.reuse, R14, R112 ;  /* 0x0000000e0870723c */ /* 0x040fe20000041870 */
[----:B------:R-:W3:Y:S05]  /*8280*/  LDSM.16.MT88.4 R12, [R180+0x17800] ;  /* 0x01780000b40c783b */ /* 0x000eea0000004200 */
[-C--:B----4-:R-:W-:Y:S06]  /*8290*/  HMMA.16816.F32.BF16 R116, R8, R24.reuse, R116 ;  /* 0x000000180874723c */ /* 0x090fec0000041874 */
[C---:B------:R-:W-:Y:S06]  /*82a0*/  HMMA.16816.F32.BF16 R120, R16.reuse, R24, R120 ;  /* 0x000000181078723c */ /* 0x040fec0000041878 */
[-C--:B------:R-:W-:Y:S01]  /*82b0*/  HMMA.16816.F32.BF16 R124, R16, R26.reuse, R124 ;  /* 0x0000001a107c723c */ /* 0x080fe2000004187c */
[----:B------:R4:W3:Y:S05]  /*82c0*/  LDSM.16.MT88.4 R16, [R0+0x3800] ;  /* 0x003800000010783b */ /* 0x0008ea0000004200 */
[----:B------:R-:W-:Y:S06]  /*82d0*/  HMMA.16816.F32.BF16 R128, R8, R26, R128 ;  /* 0x0000001a0880723c */ /* 0x000fec0000041880 */
[-C--:B-1----:R-:W-:Y:S06]  /*82e0*/  HMMA.16816.F32.BF16 R100, R4, R28.reuse, R100 ;  /* 0x0000001c0464723c */ /* 0x082fec0000041864 */
[C---:B------:R-:W-:Y:S06]  /*82f0*/  HMMA.16816.F32.BF16 R104, R32.reuse, R28, R104 ;  /* 0x0000001c2068723c */ /* 0x040fec0000041868 */
[-C--:B------:R-:W-:Y:S05]  /*8300*/  HMMA.16816.F32.BF16 R108, R32, R30.reuse, R108 ;  /* 0x0000001e206c723c */ /* 0x080fea000004186c */
[C---:B----4-:R-:W-:Y:S01]  /*8310*/  VIADD R0, R181.reuse, 0xffffc000 ;  /* 0xffffc000b5007836 */ /* 0x050fe20000000000 */
[C---:B------:R-:W-:Y:S05]  /*8320*/  HMMA.16816.F32.BF16 R112, R4.reuse, R30, R112 ;  /* 0x0000001e0470723c */ /* 0x040fea0000041870 */
[----:B------:R-:W-:Y:S01]  /*8330*/  @P0 VIADD R0, R181, 0x4000 ;  /* 0x00004000b5000836 */ /* 0x000fe20000000000 */
[-C--:B--2---:R-:W-:Y:S05]  /*8340*/  HMMA.16816.F32.BF16 R116, R4, R36.reuse, R116 ;  /* 0x000000240474723c */ /* 0x084fea0000041874 */
[----:B------:R-:W-:Y:S01]  /*8350*/  IMAD.MOV.U32 R181, RZ, RZ, R0 ;  /* 0x000000ffffb57224 */ /* 0x000fe200078e0000 */
[C---:B------:R-:W-:Y:S06]  /*8360*/  HMMA.16816.F32.BF16 R120, R32.reuse, R36, R120 ;  /* 0x000000242078723c */ /* 0x040fec0000041878 */
[-C--:B------:R-:W-:Y:S06]  /*8370*/  HMMA.16816.F32.BF16 R124, R32, R38.reuse, R124 ;  /* 0x00000026207c723c */ /* 0x080fec000004187c */
[----:B------:R-:W-:Y:S06]  /*8380*/  HMMA.16816.F32.BF16 R128, R4, R38, R128 ;  /* 0x000000260480723c */ /* 0x000fec0000041880 */
[-C--:B---3--:R-:W-:Y:S06]  /*8390*/  HMMA.16816.F32.BF16 R100, R12, R20.reuse, R100 ;  /* 0x000000140c64723c */ /* 0x088fec0000041864 */
[C---:B------:R-:W-:Y:S06]  /*83a0*/  HMMA.16816.F32.BF16 R104, R40.reuse, R20, R104 ;  /* 0x000000142868723c */ /* 0x040fec0000041868 */
        /* <DEDUP_REMOVED lines=10> */
[----:B------:R-:W-:-:S03]  /*8450*/  ULDC UR7, c[0x0][0x390] ;  /* 0x0000e40000077ab9 */ /* 0x000fc60000000800 */
[----:B------:R-:W3:Y:S04]  /*8460*/  LDL R162, [R1+0x34] ;  /* 0x0000340001a27983 */ /* 0x000ee80000100800 */
[----:B------:R-:W4:Y:S04]  /*8470*/  LDL R161, [R1+0x20] ;  /* 0x0000200001a17983 */ /* 0x000f280000100800 */
        /* <DEDUP_REMOVED lines=9> */
[----:B------:R-:W4:Y:S01]  /*8510*/  LDL R150, [R1+0x24] ;  /* 0x0000240001967983 */ /* 0x000f220000100800 */
        /* <DEDUP_REMOVED lines=14> */
[----:B------:R-:W-:Y:S01]  /*8600*/  FMUL.FTZ R108, R108, UR7 ;  /* 0x000000076c6c7c20 */ /* 0x000fe20008410000 */
[----:B------:R-:W-:Y:S01]  /*8610*/  FMUL.FTZ R10, R109, UR7 ;  /* 0x000000076d0a7c20 */ /* 0x000fe20008410000 */
[----:B------:R-:W-:Y:S01]  /*8620*/  F2FP.BF16.F32.PACK_AB R15, R15, R102 ;  /* 0x000000660f0f723e */ /* 0x000fe200000010ff */
        /* <DEDUP_REMOVED lines=45> */
[----:B------:R-:W-:Y:S01]  /*8900*/  F2FP.BF16.F32.PACK_AB R90, R91, R90 ;  /* 0x0000005a5b5a723e */ /* 0x000fe200000010ff */
[----:B------:R-:W-:Y:S01]  /*8910*/  UISETP.NE.AND UP0, UPT, UR24, -0x1, UPT ;  /* 0xffffffff1800788c */ /* 0x000fe2000bf05270 */
[----:B------:R-:W-:Y:S02]  /*8920*/  F2FP.BF16.F32.PACK_AB R92, R93, R92 ;  /* 0x0000005c5d5c723e */ /* 0x000fe400000010ff */
[----:B------:R-:W-:-:S03]  /*8930*/  F2FP.BF16.F32.PACK_AB R94, R95, R94 ;  /* 0x0000005e5f5e723e */ /* 0x000fc600000010ff */
[----:B------:R-:W-:-:S05]  /*8940*/  PLOP3.LUT P0, PT, PT, PT, UP0, 0x80, 0x0 ;  /* 0x000000000000781c */ /* 0x000fca0003f0f008 */
[----:B------:R-:W-:Y:S01]  /*8950*/  @UP0 UIADD3 UR7, UR16, UR24, URZ ;  /* 0x0000001810070290 */ /* 0x000fe2000fffe03f */
[----:B------:R-:W-:-:S03]  /*8960*/  @UP0 ULDC.64 UR10, c[0x0][0x450] ;  /* 0x00011400000a0ab9 */ /* 0x000fc60000000a00 */
[----:B------:R-:W-:Y:S02]  /*8970*/  @UP0 UIMAD.WIDE.U32 UR12, UR7, UR10, URZ ;  /* 0x0000000a070c02a5 */ /* 0x000fe4000f8e003f */
[----:B------:R-:W-:Y:S02]  /*8980*/  @UP0 UIMAD UR7, UR7, UR11, URZ ;  /* 0x0000000b070702a4 */ /* 0x000fe4000f8e023f */
[----:B------:R-:W-:Y:S02]  /*8990*/  USHF.L.U32 UR18, UR23, 0x7, URZ ;  /* 0x0000000717127899 */ /* 0x000fe4000800063f */
[----:B------:R-:W-:Y:S01]  /*89a0*/  @UP0 UIADD3 UR21, UR13, UR7, URZ ;  /* 0x000000070d150290 */ /* 0x000fe2000fffe03f */
[----:B------:R-:W-:Y:S01]  /*89b0*/  @UP0 UMOV UR20, UR12 ;  /* 0x0000000c00140c82 */ /* 0x000fe20008000000 */
[----:B--2---:R-:W-:Y:S04]  /*89c0*/  STS [R160], R16 ;  /* 0x00000010a0007388 */ /* 0x004fe80000000800 */
[----:B------:R-:W-:Y:S04]  /*89d0*/  STS [R160+0x400], R15 ;  /* 0x0004000fa0007388 */ /* 0x000fe80000000800 */
[----:B---3--:R-:W-:Y:S04]  /*89e0*/  STS [R162], R12 ;  /* 0x0000000ca2007388 */ /* 0x008fe80000000800 */
[----:B----4-:R-:W-:Y:S04]  /*89f0*/  STS [R161], R11 ;  /* 0x0000000ba1007388 */ /* 0x010fe80000000800 */
[----:B------:R-:W-:Y:S04]  /*8a00*/  STS [R160+0x2000], R14 ;  /* 0x0020000ea0007388 */ /* 0x000fe80000000800 */
[----:B------:R-:W-:Y:S04]  /*8a10*/  STS [R160+0x2400], R13 ;  /* 0x0024000da0007388 */ /* 0x000fe80000000800 */
[----:B------:R-:W-:Y:S04]  /*8a20*/  STS [R159], R10 ;  /* 0x0000000a9f007388 */ /* 0x000fe80000000800 */
[----:B------:R-:W-:Y:S04]  /*8a30*/  STS [R158], R9 ;  /* 0x000000099e007388 */ /* 0x000fe80000000800 */
[----:B------:R-:W-:Y:S04]  /*8a40*/  STS [R157], R8 ;  /* 0x000000089d007388 */ /* 0x000fe80000000800 */
[----:B------:R-:W-:Y:S04]  /*8a50*/  STS [R156], R7 ;  /* 0x000000079c007388 */ /* 0x000fe80000000800 */
[----:B------:R-:W-:Y:S04]  /*8a60*/  STS [R155], R4 ;  /* 0x000000049b007388 */ /* 0x000fe80000000800 */
[----:B------:R1:W-:Y:S04]  /*8a70*/  STS [R154], R3 ;  /* 0x000000039a007388 */ /* 0x0003e80000000800 */
[----:B------:R-:W-:Y:S04]  /*8a80*/  STS [R153], R6 ;  /* 0x0000000699007388 */ /* 0x000fe80000000800 */
[----:B------:R-:W-:Y:S04]  /*8a90*/  STS [R152], R5 ;  /* 0x0000000598007388 */ /* 0x000fe80000000800 */
[----:B------:R-:W-:Y:S04]  /*8aa0*/  STS [R151], R2 ;  /* 0x0000000297007388 */ /* 0x000fe80000000800 */
[----:B------:R2:W-:Y:S04]  /*8ab0*/  STS [R150], R0 ;  /* 0x0000000096007388 */ /* 0x0005e80000000800 */
[----:B------:R3:W-:Y:S04]  /*8ac0*/  STS [R160+0x4000], R68 ;  /* 0x00400044a0007388 */ /* 0x0007e80000000800 */
[----:B------:R3:W-:Y:S04]  /*8ad0*/  STS [R160+0x4400], R70 ;  /* 0x00440046a0007388 */ /* 0x0007e80000000800 */
[----:B------:R3:W-:Y:S01]  /*8ae0*/  STS [R162+0x4000], R80 ;  /* 0x00400050a2007388 */ /* 0x0007e20000000800 */
[----:B-1----:R-:W2:Y:S03]  /*8af0*/  S2R R3, SR_TID.X ;  /* 0x0000000000037919 */ /* 0x002ea60000002100 */
        /* <DEDUP_REMOVED lines=13> */
[----:B--2---:R-:W-:Y:S01]  /*8bd0*/  SHF.R.S32.HI R0, RZ, 0x1f, R3 ;  /* 0x0000001fff007819 */ /* 0x004fe20000011403 */
[----:B------:R-:W-:Y:S06]  /*8be0*/  @P0 BRA `(.L_x_398) ;  /* 0x0000000000340947 */ /* 0x000fec0003800000 */
[----:B------:R-:W-:Y:S01]  /*8bf0*/  USHF.R.S32.HI UR7, URZ, 0x1f, UR16 ;  /* 0x0000001f3f077899 */ /* 0x000fe20008011410 */
[----:B------:R-:W-:Y:S01]  /*8c00*/  ULDC.64 UR10, c[0x0][0x450] ;  /* 0x00011400000a7ab9 */ /* 0x000fe20000000a00 */
[----:B------:R-:W-:Y:S02]  /*8c10*/  USHF.R.S32.HI UR17, URZ, 0x1f, UR43 ;  /* 0x0000001f3f117899 */ /* 0x000fe4000801142b */
[----:B------:R-:W-:Y:S02]  /*8c20*/  UIMAD UR7, UR7, UR10, URZ ;  /* 0x0000000a070772a4 */ /* 0x000fe4000f8e023f */
[----:B------:R-:W-:Y:S02]  /*8c30*/  UIMAD.WIDE.U32 UR12, UR16, UR10, URZ ;  /* 0x0000000a100c72a5 */ /* 0x000fe4000f8e003f */
[----:B------:R-:W-:Y:S01]  /*8c40*/  UIMAD UR7, UR16, UR11, UR7 ;  /* 0x0000000b100772a4 */ /* 0x000fe2000f8e0207 */
[----:B------:R-:W-:-:S03]  /*8c50*/  ULDC.64 UR14, c[0x0][0x438] ;  /* 0x00010e00000e7ab9 */ /* 0x000fc60000000a00 */
[----:B------:R-:W-:Y:S02]  /*8c60*/  UIADD3 UR13, UR13, UR7, URZ ;  /* 0x000000070d0d7290 */ /* 0x000fe4000fffe03f */
[----:B------:R-:W-:Y:S02]  /*8c70*/  UIMAD UR7, UR17, UR14, URZ ;  /* 0x0000000e110772a4 */ /* 0x000fe4000f8e023f */
[----:B------:R-:W-:Y:S02]  /*8c80*/  UIMAD.WIDE.U32 UR12, UR43, UR14, UR12 ;  /* 0x0000000e2b0c72a5 */ /* 0x000fe4000f8e000c */
[----:B------:R-:W-:-:S04]  /*8c90*/  UIMAD UR7, UR43, UR15, UR7 ;  /* 0x0000000f2b0772a4 */ /* 0x000fc8000f8e0207 */
[----:B------:R-:W-:Y:S01]  /*8ca0*/  UIADD3 UR21, UR13, UR7, URZ ;  /* 0x000000070d157290 */ /* 0x000fe2000fffe03f */
[----:B------:R-:W-:-:S11]  /*8cb0*/  UMOV UR20, UR12 ;  /* 0x0000000c00147c82 */ /* 0x000fd60008000000 */
.L_x_398:
[----:B------:R-:W-:Y:S01]  /*8cc0*/  @UP0 UIADD3 UR7, UR16, UR24, URZ ;  /* 0x0000001810070290 */ /* 0x000fe2000fffe03f */
[----:B------:R-:W-:Y:S01]  /*8cd0*/  LEA.HI R0, R0, R3, RZ, 0x3 ;  /* 0x0000000300007211 */ /* 0x000fe200078f18ff */
[----:B------:R-:W-:Y:S02]  /*8ce0*/  @UP0 ULDC.64 UR12, c[0x0][0x458] ;  /* 0x00011600000c0ab9 */ /* 0x000fe40000000a00 */
[----:B------:R-:W-:Y:S01]  /*8cf0*/  @UP0 UIMAD.WIDE.U32 UR14, UR7, UR12, URZ ;  /* 0x0000000c070e02a5 */ /* 0x000fe2000f8e003f */
[----:B------:R-:W-:Y:S01]  /*8d00*/  LOP3.LUT R2, R0, 0xfffffff8, RZ, 0xc0, !PT ;  /* 0xfffffff800027812 */ /* 0x000fe200078ec0ff */
[----:B------:R-:W-:-:S04]  /*8d10*/  @UP0 UIMAD UR7, UR7, UR13, URZ ;  /* 0x0000000d070702a4 */ /* 0x000fc8000f8e023f */
[----:B------:R-:W-:Y:S01]  /*8d20*/  @UP0 UIADD3 UR19, UR15, UR7, URZ ;  /* 0x000000070f130290 */ /* 0x000fe2000fffe03f */
[----:B------:R-:W-:Y:S01]  /*8d30*/  IMAD.IADD R2, R3, 0x1, -R2 ;  /* 0x0000000103027824 */ /* 0x000fe200078e0a02 */
[----:B------:R-:W-:Y:S01]  /*8d40*/  @UP0 UMOV UR17, UR14 ;  /* 0x0000000e00110c82 */ /* 0x000fe20008000000 */
[----:B------:R-:W-:Y:S09]  /*8d50*/  @P0 BRA `(.L_x_399) ;  /* 0x0000000000340947 */ /* 0x000ff20003800000 */
[----:B------:R-:W-:Y:S01]  /*8d60*/  USHF.R.S32.HI UR7, URZ, 0x1f, UR16 ;  /* 0x0000001f3f077899 */ /* 0x000fe20008011410 */
[----:B------:R-:W-:Y:S01]  /*8d70*/  ULDC.64 UR12, c[0x0][0x458] ;  /* 0x00011600000c7ab9 */ /* 0x000fe20000000a00 */
[----:B------:R-:W-:Y:S02]  /*8d80*/  USHF.R.S32.HI UR19, URZ, 0x1f, UR43 ;  /* 0x0000001f3f137899 */ /* 0x000fe4000801142b */
[----:B------:R-:W-:Y:S02]  /*8d90*/  UIMAD UR7, UR7, UR12, URZ ;  /* 0x0000000c070772a4 */ /* 0x000fe4000f8e023f */
[----:B------:R-:W-:Y:S02]  /*8da0*/  UIMAD.WIDE.U32 UR14, UR16, UR12, URZ ;  /* 0x0000000c100e72a5 */ /* 0x000fe4000f8e003f */
[----:B------:R-:W-:-:S03]  /*8db0*/  UIMAD UR7, UR16, UR13, UR7 ;  /* 0x0000000d100772a4 */ /* 0x000fc6000f8e0207 */
[----:B------:R-:W-:Y:S01]  /*8dc0*/  ULDC.64 UR16, c[0x0][0x440] ;  /* 0x0001100000107ab9 */ /* 0x000fe20000000a00 */
[----:B------:R-:W-:Y:S02]  /*8dd0*/  UIADD3 UR15, UR15, UR7, URZ ;  /* 0x000000070f0f7290 */ /* 0x000fe4000fffe03f */
[----:B------:R-:W-:Y:S02]  /*8de0*/  UIMAD UR7, UR19, UR16, URZ ;  /* 0x00000010130772a4 */ /* 0x000fe4000f8e023f */
[----:B------:R-:W-:Y:S02]  /*8df0*/  UIMAD.WIDE.U32 UR14, UR43, UR16, UR14 ;  /* 0x000000102b0e72a5 */ /* 0x000fe4000f8e000e */
[----:B------:R-:W-:-:S04]  /*8e00*/  UIMAD UR7, UR43, UR17, UR7 ;  /* 0x000000112b0772a4 */ /* 0x000fc8000f8e0207 */
[----:B------:R-:W-:Y:S01]  /*8e10*/  UIADD3 UR19, UR15, UR7, URZ ;  /* 0x000000070f137290 */ /* 0x000fe2000fffe03f */
[----:B------:R-:W-:-:S11]  /*8e20*/  UMOV UR17, UR14 ;  /* 0x0000000e00117c82 */ /* 0x000fd60008000000 */
.L_x_399:
[----:B------:R-:W-:Y:S01]  /*8e30*/  BAR.SYNC.DEFER_BLOCKING 0x0 ;  /* 0x0000000000007b1d */ /* 0x000fe20000010000 */
[----:B------:R-:W-:Y:S01]  /*8e40*/  IMAD.SHL.U32 R8, R2, 0x8, RZ ;  /* 0x0000000802087824 */ /* 0x000fe200078e00ff */
[----:B------:R-:W-:Y:S01]  /*8e50*/  USHF.R.S32.HI UR7, URZ, 0x1f, UR18 ;  /* 0x0000001f3f077899 */ /* 0x000fe20008011412 */
[----:B------:R-:W-:Y:S01]  /*8e60*/  SHF.R.S32.HI R0, RZ, 0x3, R0 ;  /* 0x00000003ff007819 */ /* 0x000fe20000011400 */
[----:B------:R-:W-:Y:S01]  /*8e70*/  IMAD.U32 R2, RZ, RZ, UR10 ;  /* 0x0000000aff027e24 */ /* 0x000fe2000f8e00ff */
[----:B------:R-:W-:Y:S01]  /*8e80*/  UIMAD UR6, UR23, -0x80, UR6 ;  /* 0xffffff80170678a4 */ /* 0x000fe2000f8e0206 */
[--C-:B------:R-:W-:Y:S01]  /*8e90*/  SHF.R.S32.HI R9, RZ, 0x1f, R8.reuse ;  /* 0x0000001fff097819 */ /* 0x100fe20000011408 */
[----:B------:R-:W-:Y:S01]  /*8ea0*/  UIMAD UR14, UR7, UR10, URZ ;  /* 0x0000000a070e72a4 */ /* 0x000fe2000f8e023f */
[C---:B------:R-:W-:Y:S01]  /*8eb0*/  VIADD R4, R0.reuse, 0x20 ;  /* 0x0000002000047836 */ /* 0x040fe20000000000 */
[----:B------:R-:W-:Y:S01]  /*8ec0*/  USHF.R.S32.HI UR16, URZ, 0x1f, UR56 ;  /* 0x0000001f3f107899 */ /* 0x000fe20008011438 */
[----:B------:R-:W-:Y:S01]  /*8ed0*/  VIADD R5, R0, 0x40 ;  /* 0x0000004000057836 */ /* 0x000fe20000000000 */
[----:B------:R-:W-:Y:S01]  /*8ee0*/  UIMAD UR14, UR18, UR11, UR14 ;  /* 0x0000000b120e72a4 */ /* 0x000fe2000f8e020e */
[----:B------:R-:W-:Y:S01]  /*8ef0*/  IMAD.WIDE.U32 R2, R2, UR18, R8 ;  /* 0x0000001202027c25 */ /* 0x000fe2000f8e0008 */
[----:B------:R-:W-:Y:S01]  /*8f00*/  ISETP.GE.AND P3, PT, R4, UR6, PT ;  /* 0x0000000604007c0c */ /* 0x000fe2000bf66270 */
[----:B------:R-:W-:Y:S01]  /*8f10*/  BSSY B0, `(.L_x_400) ;  /* 0x000001f000007945 */ /* 0x000fe20003800000 */
[----:B------:R-:W-:-:S02]  /*8f20*/  ISETP.GE.AND P4, PT, R0, UR6, PT ;  /* 0x0000000600007c0c */ /* 0x000fc4000bf86270 */
[----:B------:R-:W-:Y:S01]  /*8f30*/  MOV R4, UR14 ;  /* 0x0000000e00047c02 */ /* 0x000fe20008000f00 */
[----:B------:R-:W-:Y:S01]  /*8f40*/  ULDC.64 UR14, c[0x0][0x468] ;  /* 0x00011a00000e7ab9 */ /* 0x000fe20000000a00 */
[----:B------:R-:W-:Y:S01]  /*8f50*/  IADD3 R2, P0, R2, UR20, RZ ;  /* 0x0000001402027c10 */ /* 0x000fe2000ff1e0ff */
[----:B------:R-:W-:Y:S01]  /*8f60*/  UIMAD UR16, UR16, UR14, URZ ;  /* 0x0000000e101072a4 */ /* 0x000fe2000f8e023f */
[----:B------:R-:W-:Y:S01]  /*8f70*/  ISETP.GE.AND P2, PT, R5, UR6, PT ;  /* 0x0000000605007c0c */ /* 0x000fe2000bf46270 */
[----:B------:R-:W-:Y:S01]  /*8f80*/  VIADD R5, R0, 0x60 ;  /* 0x0000006000057836 */ /* 0x000fe20000000000 */
[----:B------:R-:W-:Y:S01]  /*8f90*/  IADD3.X R3, R3, UR21, R4, P0, !PT ;  /* 0x0000001503037c10 */ /* 0x000fe200087fe404 */
[----:B------:R1:W2:Y:S01]  /*8fa0*/  LDS.128 R16, [R147+0xd000] ;  /* 0x00d0000093107984 */ /* 0x0002a20000000c00 */
[----:B------:R-:W-:Y:S01]  /*8fb0*/  IMAD.U32 R4, RZ, RZ, UR14 ;  /* 0x0000000eff047e24 */ /* 0x000fe2000f8e00ff */
[----:B------:R-:W-:Y:S01]  /*8fc0*/  UIMAD UR15, UR56, UR15, UR16 ;  /* 0x0000000f380f72a4 */ /* 0x000fe2000f8e0210 */
[----:B------:R-:W-:Y:S01]  /*8fd0*/  ISETP.GE.AND P1, PT, R5, UR6, PT ;  /* 0x0000000605007c0c */ /* 0x000fe2000bf26270 */
[----:B------:R1:W4:Y:S01]  /*8fe0*/  LDS.128 R20, [R147+0x11000] ;  /* 0x0110000093147984 */ /* 0x0003220000000c00 */
[----:B------:R-:W-:Y:S01]  /*8ff0*/  IMAD.WIDE.U32 R2, R4, UR56, R2 ;  /* 0x0000003804027c25 */ /* 0x000fe2000f8e0002 */
[----:B------:R-:W-:-:S02]  /*9000*/  SHF.R.S32.HI R11, RZ, 0x1f, R0 ;  /* 0x0000001fff0b7819 */ /* 0x000fc40000011400 */
[----:B------:R1:W1:Y:S02]  /*9010*/  LDS.128 R24, [R147+0x12000] ;  /* 0x0120000093187984 */ /* 0x0002640000000c00 */
[----:B------:R-:W-:Y:S02]  /*9020*/  IADD3 R10, R3, UR15, RZ ;  /* 0x0000000f030a7c10 */ /* 0x000fe4000fffe0ff */
[----:B------:R1:W1:Y:S01]  /*9030*/  LDS.128 R28, [R147+0x13000] ;  /* 0x01300000931c7984 */ /* 0x0002620000000c00 */
[----:B------:R-:W-:Y:S05]  /*9040*/  @P4 BRA `(.L_x_401) ;  /* 0x00000000002c4947 */ /* 0x000fea0003800000 */
[----:B------:R-:W3:Y:S01]  /*9050*/  LDS.128 R12, [R147+0xc000] ;  /* 0x00c00000930c7984 */ /* 0x000ee20000000c00 */
[----:B------:R-:W-:Y:S01]  /*9060*/  MOV R4, R2 ;  /* 0x0000000200047202 */ /* 0x000fe20000000f00 */
[----:B------:R-:W-:Y:S01]  /*9070*/  IMAD R6, R11, UR10, RZ ;  /* 0x0000000a0b067c24 */ /* 0x000fe2000f8e02ff */
[----:B------:R-:W-:Y:S01]  /*9080*/  MOV R5, R10 ;  /* 0x0000000a00057202 */ /* 0x000fe20000000f00 */
[----:B------:R-:W-:Y:S02]  /*9090*/  ULDC.64 UR14, c[0x0][0x3f0] ;  /* 0x0000fc00000e7ab9 */ /* 0x000fe40000000a00 */
[C---:B------:R-:W-:Y:S02]  /*90a0*/  IMAD R6, R0.reuse, UR11, R6 ;  /* 0x0000000b00067c24 */ /* 0x040fe4000f8e0206 */
[----:B------:R-:W-:-:S05]  /*90b0*/  IMAD.WIDE.U32 R4, R0, UR10, R4 ;  /* 0x0000000a00047c25 */ /* 0x000fca000f8e0004 */
[----:B------:R-:W-:Y:S02]  /*90c0*/  IADD3 R5, R5, R6, RZ ;  /* 0x0000000605057210 */ /* 0x000fe40007ffe0ff */
[----:B------:R-:W-:-:S04]  /*90d0*/  LEA R6, P0, R4, UR14, 0x1 ;  /* 0x0000000e04067c11 */ /* 0x000fc8000f8008ff */
[----:B------:R-:W-:-:S05]  /*90e0*/  LEA.HI.X R7, R4, UR15, R5, 0x1, P0 ;  /* 0x0000000f04077c11 */ /* 0x000fca00080f0c05 */
[----:B---3--:R3:W-:Y:S04]  /*90f0*/  STG.E.128 desc[UR8][R6.64], R12 ;  /* 0x0000000c06007986 */ /* 0x0087e8000c101d08 */
.L_x_401:
[----:B------:R-:W-:Y:S05]  /*9100*/  BSYNC B0 ;  /* 0x0000000000007941 */ /* 0x000fea0003800000 */
.L_x_400:
[----:B------:R-:W-:Y:S04]  /*9110*/  BSSY B0, `(.L_x_402) ;  /* 0x000000e000007945 */ /* 0x000fe80003800000 */
[----:B------:R-:W-:Y:S05]  /*9120*/  @P3 BRA `(.L_x_403) ;  /* 0x0000000000303947 */ /* 0x000fea0003800000 */
[----:B---3--:R-:W-:Y:S01]  /*9130*/  IADD3 R6, P0, R0, 0x20, RZ ;  /* 0x0000002000067810 */ /* 0x008fe20007f1e0ff */
[----:B------:R-:W-:Y:S01]  /*9140*/  ULDC.64 UR14, c[0x0][0x3f0] ;  /* 0x0000fc00000e7ab9 */ /* 0x000fe20000000a00 */
[----:B------:R-:W-:-:S03]  /*9150*/  MOV R5, R10 ;  /* 0x0000000a00057202 */ /* 0x000fc60000000f00 */
[----:B------:R-:W-:-:S04]  /*9160*/  IMAD.X R4, RZ, RZ, R11, P0 ;  /* 0x000000ffff047224 */ /* 0x000fc800000e060b */
[----:B------:R-:W-:Y:S02]  /*9170*/  IMAD R7, R4, UR10, RZ ;  /* 0x0000000a04077c24 */ /* 0x000fe4000f8e02ff */
[----:B------:R-:W-:Y:S02]  /*9180*/  IMAD.MOV.U32 R4, RZ, RZ, R2 ;  /* 0x000000ffff047224 */ /* 0x000fe400078e0002 */
[C---:B------:R-:W-:Y:S02]  /*9190*/  IMAD R7, R6.reuse, UR11, R7 ;  /* 0x0000000b06077c24 */ /* 0x040fe4000f8e0207 */
[----:B------:R-:W-:-:S03]  /*91a0*/  IMAD.WIDE.U32 R4, R6, UR10, R4 ;  /* 0x0000000a06047c25 */ /* 0x000fc6000f8e0004 */
[----:B------:R-:W-:Y:S02]  /*91b0*/  LEA R6, P0, R4, UR14, 0x1 ;  /* 0x0000000e04067c11 */ /* 0x000fe4000f8008ff */
[----:B------:R-:W-:-:S04]  /*91c0*/  IADD3 R7, R5, R7, RZ ;  /* 0x0000000705077210 */ /* 0x000fc80007ffe0ff */
[----:B------:R-:W-:-:S05]  /*91d0*/  LEA.HI.X R7, R4, UR15, R7, 0x1, P0 ;  /* 0x0000000f04077c11 */ /* 0x000fca00080f0c07 */
[----:B--2---:R2:W-:Y:S02]  /*91e0*/  STG.E.128 desc[UR8][R6.64], R16 ;  /* 0x0000001006007986 */ /* 0x0045e4000c101d08 */
.L_x_403:
[----:B------:R-:W-:Y:S05]  /*91f0*/  BSYNC B0 ;  /* 0x0000000000007941 */ /* 0x000fea0003800000 */
.L_x_402:
[----:B---3--:R3:W1:Y:S01]  /*9200*/  LDS.128 R12, [R147+0xe000] ;  /* 0x00e00000930c7984 */ /* 0x0086620000000c00 */
[----:B------:R-:W-:Y:S04]  /*9210*/  BSSY B0, `(.L_x_404) ;  /* 0x000000e000007945 */ /* 0x000fe80003800000 */
[----:B------:R-:W-:Y:S05]  /*9220*/  @P2 BRA `(.L_x_405) ;  /* 0x0000000000302947 */ /* 0x000fea0003800000 */
[----:B--2---:R-:W-:Y:S01]  /*9230*/  IADD3 R6, P0, R0, 0x40, RZ ;  /* 0x0000004000067810 */ /* 0x004fe20007f1e0ff */
        /* <DEDUP_REMOVED lines=10> */
[----:B-1----:R1:W-:Y:S02]  /*92e0*/  STG.E.128 desc[UR8][R6.64], R12 ;  /* 0x0000000c06007986 */ /* 0x0023e4000c101d08 */
.L_x_405:
[----:B------:R-:W-:Y:S05]  /*92f0*/  BSYNC B0 ;  /* 0x0000000000007941 */ /* 0x000fea0003800000 */
.L_x_404:
[----:B-1----:R1:W1:Y:S01]  /*9300*/  LDS.128 R12, [R147+0xf000] ;  /* 0x00f00000930c7984 */ /* 0x0022620000000c00 */
[----:B------:R-:W-:Y:S04]  /*9310*/  BSSY B0, `(.L_x_406) ;  /* 0x000000d000007945 */ /* 0x000fe80003800000 */
[----:B------:R-:W-:Y:S05]  /*9320*/  @P1 BRA `(.L_x_407) ;  /* 0x00000000002c1947 */ /* 0x000fea0003800000 */
[----:B--2---:R-:W-:Y:S01]  /*9330*/  IADD3 R6, P0, R0, 0x60, RZ ;  /* 0x0000006000067810 */ /* 0x004fe20007f1e0ff */
[----:B------:R-:W-:-:S03]  /*9340*/  ULDC.64 UR14, c[0x0][0x3f0] ;  /* 0x0000fc00000e7ab9 */ /* 0x000fc60000000a00 */
[----:B------:R-:W-:-:S05]  /*9350*/  IADD3.X R3, RZ, R11, RZ, P0, !PT ;  /* 0x0000000bff037210 */ /* 0x000fca00007fe4ff */
[----:B------:R-:W-:Y:S01]  /*9360*/  IMAD R7, R3, UR10, RZ ;  /* 0x0000000a03077c24 */ /* 0x000fe2000f8e02ff */
[----:B------:R-:W-:-:S03]  /*9370*/  MOV R3, R10 ;  /* 0x0000000a00037202 */ /* 0x000fc60000000f00 */
[----:B------:R-:W-:-:S04]  /*9380*/  IMAD.WIDE.U32 R4, R6, UR10, R2 ;  /* 0x0000000a06047c25 */ /* 0x000fc8000f8e0002 */
[----:B------:R-:W-:Y:S01]  /*9390*/  IMAD R3, R6, UR11, R7 ;  /* 0x0000000b06037c24 */ /* 0x000fe2000f8e0207 */
[----:B------:R-:W-:-:S04]  /*93a0*/  LEA R2, P0, R4, UR14, 0x1 ;  /* 0x0000000e04027c11 */ /* 0x000fc8000f8008ff */
[----:B------:R-:W-:-:S04]  /*93b0*/  IADD3 R3, R5, R3, RZ ;  /* 0x0000000305037210 */ /* 0x000fc80007ffe0ff */
[----:B------:R-:W-:-:S05]  /*93c0*/  LEA.HI.X R3, R4, UR15, R3, 0x1, P0 ;  /* 0x0000000f04037c11 */ /* 0x000fca00080f0c03 */
[----:B-1----:R1:W-:Y:S02]  /*93d0*/  STG.E.128 desc[UR8][R2.64], R12 ;  /* 0x0000000c02007986 */ /* 0x0023e4000c101d08 */
.L_x_407:
[----:B------:R-:W-:Y:S05]  /*93e0*/  BSYNC B0 ;  /* 0x0000000000007941 */ /* 0x000fea0003800000 */
.L_x_406:
[----:B-1----:R1:W1:Y:S01]  /*93f0*/  LDS.128 R12, [R147+0x10000] ;  /* 0x01000000930c7984 */ /* 0x0022620000000c00 */
[----:B------:R-:W-:Y:S01]  /*9400*/  UIMAD UR6, UR7, UR12, URZ ;  /* 0x0000000c070672a4 */ /* 0x000fe2000f8e023f */
[----:B------:R-:W-:Y:S01]  /*9410*/  IMAD.U32 R2, RZ, RZ, UR12 ;  /* 0x0000000cff027e24 */ /* 0x000fe2000f8e00ff */
[----:B------:R-:W-:Y:S01]  /*9420*/  USHF.R.S32.HI UR10, URZ, 0x1f, UR56 ;  /* 0x0000001f3f0a7899 */ /* 0x000fe20008011438 */
[----:B------:R-:W-:Y:S01]  /*9430*/  BSSY B0, `(.L_x_408) ;  /* 0x0000017000007945 */ /* 0x000fe20003800000 */
[----:B------:R-:W-:Y:S01]  /*9440*/  UIMAD UR6, UR18, UR13, UR6 ;  /* 0x0000000d120672a4 */ /* 0x000fe2000f8e0206 */
[----:B------:R-:W-:-:S05]  /*9450*/  IMAD.WIDE.U32 R2, R2, UR18, R8 ;  /* 0x0000001202027c25 */ /* 0x000fca000f8e0008 */
[----:B------:R-:W-:Y:S01]  /*9460*/  IMAD.U32 R4, RZ, RZ, UR6 ;  /* 0x00000006ff047e24 */ /* 0x000fe2000f8e00ff */
[----:B------:R-:W-:Y:S01]  /*9470*/  IADD3 R2, P0, R2, UR17, RZ ;  /* 0x0000001102027c10 */ /* 0x000fe2000ff1e0ff */
[----:B------:R-:W-:Y:S02]  /*9480*/  ULDC.64 UR6, c[0x0][0x470] ;  /* 0x00011c0000067ab9 */ /* 0x000fe40000000a00 */
[----:B------:R-:W-:Y:S01]  /*9490*/  UIMAD UR10, UR10, UR6, URZ ;  /* 0x000000060a0a72a4 */ /* 0x000fe2000f8e023f */
[----:B------:R-:W-:Y:S02]  /*94a0*/  IADD3.X R3, R3, UR19, R4, P0, !PT ;  /* 0x0000001303037c10 */ /* 0x000fe400087fe404 */
[----:B------:R-:W-:Y:S01]  /*94b0*/  MOV R4, UR6 ;  /* 0x0000000600047c02 */ /* 0x000fe20008000f00 */
[----:B------:R-:W-:-:S04]  /*94c0*/  UIMAD UR7, UR56, UR7, UR10 ;  /* 0x00000007380772a4 */ /* 0x000fc8000f8e020a */
[----:B------:R-:W-:-:S05]  /*94d0*/  IMAD.WIDE.U32 R2, R4, UR56, R2 ;  /* 0x0000003804027c25 */ /* 0x000fca000f8e0002 */
[----:B------:R-:W-:Y:S01]  /*94e0*/  IADD3 R8, R3, UR7, RZ ;  /* 0x0000000703087c10 */ /* 0x000fe2000fffe0ff */
[----:B------:R-:W-:Y:S06]  /*94f0*/  @P4 BRA `(.L_x_409) ;  /* 0x0000000000284947 */ /* 0x000fec0003800000 */
[----:B------:R-:W-:Y:S01]  /*9500*/  MOV R4, R2 ;  /* 0x0000000200047202 */ /* 0x000fe20000000f00 */
[----:B--2---:R-:W-:Y:S01]  /*9510*/  IMAD R6, R11, UR12, RZ ;  /* 0x0000000c0b067c24 */ /* 0x004fe2000f8e02ff */
[----:B------:R-:W-:Y:S01]  /*9520*/  MOV R5, R8 ;  /* 0x0000000800057202 */ /* 0x000fe20000000f00 */
[----:B------:R-:W-:Y:S02]  /*9530*/  ULDC.64 UR6, c[0x0][0x3f8] ;  /* 0x0000fe0000067ab9 */ /* 0x000fe40000000a00 */
[C---:B------:R-:W-:Y:S02]  /*9540*/  IMAD R6, R0.reuse, UR13, R6 ;  /* 0x0000000d00067c24 */ /* 0x040fe4000f8e0206 */
[----:B------:R-:W-:-:S05]  /*9550*/  IMAD.WIDE.U32 R4, R0, UR12, R4 ;  /* 0x0000000c00047c25 */ /* 0x000fca000f8e0004 */
[----:B------:R-:W-:Y:S02]  /*9560*/  IADD3 R5, R5, R6, RZ ;  /* 0x0000000605057210 */ /* 0x000fe40007ffe0ff */
[----:B------:R-:W-:-:S04]  /*9570*/  LEA R6, P0, R4, UR6, 0x1 ;  /* 0x0000000604067c11 */ /* 0x000fc8000f8008ff */
[----:B------:R-:W-:-:S05]  /*9580*/  LEA.HI.X R7, R4, UR7, R5, 0x1, P0 ;  /* 0x0000000704077c11 */ /* 0x000fca00080f0c05 */
[----:B-1----:R1:W-:Y:S04]  /*9590*/  STG.E.128 desc[UR8][R6.64], R12 ;  /* 0x0000000c06007986 */ /* 0x0023e8000c101d08 */
.L_x_409:
[----:B------:R-:W-:Y:S05]  /*95a0*/  BSYNC B0 ;  /* 0x0000000000007941 */ /* 0x000fea0003800000 */
.L_x_408:
[----:B------:R-:W-:Y:S04]  /*95b0*/  BSSY B0, `(.L_x_410) ;  /* 0x000000e000007945 */ /* 0x000fe80003800000 */
[----:B------:R-:W-:Y:S05]  /*95c0*/  @P3 BRA `(.L_x_411) ;  /* 0x0000000000303947 */ /* 0x000fea0003800000 */
[----:B-12---:R-:W-:Y:S01]  /*95d0*/  IADD3 R6, P0, R0, 0x20, RZ ;  /* 0x0000002000067810 */ /* 0x006fe20007f1e0ff */
        /* <DEDUP_REMOVED lines=10> */
[----:B----4-:R1:W-:Y:S02]  /*9680*/  STG.E.128 desc[UR8][R6.64], R20 ;  /* 0x0000001406007986 */ /* 0x0103e4000c101d08 */
.L_x_411:
[----:B------:R-:W-:Y:S05]  /*9690*/  BSYNC B0 ;  /* 0x0000000000007941 */ /* 0x000fea0003800000 */
.L_x_410:
        /* <DEDUP_REMOVED lines=13> */
[----:B------:R1:W-:Y:S02]  /*9770*/  STG.E.128 desc[UR8][R6.64], R24 ;  /* 0x0000001806007986 */ /* 0x0003e4000c101d08 */
.L_x_413:
[----:B------:R-:W-:Y:S05]  /*9780*/  BSYNC B0 ;  /* 0x0000000000007941 */ /* 0x000fea0003800000 */
.L_x_412:
[----:B------:R-:W-:Y:S05]  /*9790*/  @P1 BRA `(.L_x_414) ;  /* 0x0000000c004c1947 */ /* 0x000fea0003800000 */
[----:B------:R-:W-:Y:S01]  /*97a0*/  IADD3 R0, P0, R0, 0x60, RZ ;  /* 0x0000006000007810 */ /* 0x000fe20007f1e0ff */
[----:B------:R-:W-:-:S03]  /*97b0*/  ULDC.64 UR6, c[0x0][0x3f8] ;  /* 0x0000fe0000067ab9 */ /* 0x000fc60000000a00 */
[----:B------:R-:W-:-:S05]  /*97c0*/  IADD3.X R3, RZ, R11, RZ, P0, !PT ;  /* 0x0000000bff037210 */ /* 0x000fca00007fe4ff */
[----:B-12---:R-:W-:Y:S01]  /*97d0*/  IMAD R6, R3, UR12, RZ ;  /* 0x0000000c03067c24 */ /* 0x006fe2000f8e02ff */
[----:B------:R-:W-:-:S03]  /*97e0*/  MOV R3, R8 ;  /* 0x0000000800037202 */ /* 0x000fc60000000f00 */
[----:B------:R-:W-:-:S04]  /*97f0*/  IMAD.WIDE.U32 R4, R0, UR12, R2 ;  /* 0x0000000c00047c25 */ /* 0x000fc8000f8e0002 */
[----:B------:R-:W-:Y:S01]  /*9800*/  IMAD R0, R0, UR13, R6 ;  /* 0x0000000d00007c24 */ /* 0x000fe2000f8e0206 */
[----:B------:R-:W-:-:S04]  /*9810*/  LEA R2, P0, R4, UR6, 0x1 ;  /* 0x0000000604027c11 */ /* 0x000fc8000f8008ff */
[----:B------:R-:W-:-:S04]  /*9820*/  IADD3 R0, R5, R0, RZ ;  /* 0x0000000005007210 */ /* 0x000fc80007ffe0ff */
[----:B------:R-:W-:-:S05]  /*9830*/  LEA.HI.X R3, R4, UR7, R0, 0x1, P0 ;  /* 0x0000000704037c11 */ /* 0x000fca00080f0c00 */
[----:B------:R1:W-:Y:S01]  /*9840*/  STG.E.128 desc[UR8][R2.64], R28 ;  /* 0x0000001c02007986 */ /* 0x0003e2000c101d08 */
[----:B------:R-:W-:Y:S05]  /*9850*/  BRA `(.L_x_414) ;  /* 0x0000000c001c7947 */ /* 0x000fea0003800000 */
.L_x_394:
[----:B------:R-:W-:Y:S01]  /*9860*/  UISETP.NE.AND UP0, UPT, UR24, -0x1, UPT ;  /* 0xffffffff1800788c */ /* 0x000fe2000bf05270 */
[----:B------:R-:W1:Y:S01]  /*9870*/  S2R R0, SR_TID.X ;  /* 0x0000000000007919 */ /* 0x000e620000002100 */
[----:B------:R-:W-:-:S04]  /*9880*/  USHF.L.U32 UR18, UR23, 0x7, URZ ;  /* 0x0000000717127899 */ /* 0x000fc8000800063f */
[----:B------:R-:W-:Y:S01]  /*9890*/  PLOP3.LUT P0, PT, PT, PT, UP0, 0x80, 0x0 ;  /* 0x000000000000781c */ /* 0x000fe20003f0f008 */
[----:B------:R-:W-:-:S04]  /*98a0*/  USHF.R.S32.HI UR22, URZ, 0x1f, UR18 ;  /* 0x0000001f3f167899 */ /* 0x000fc80008011412 */
[----:B------:R-:W-:Y:S01]  /*98b0*/  @UP0 UIADD3 UR7, UR16, UR24, URZ ;  /* 0x0000001810070290 */ /* 0x000fe2000fffe03f */
[----:B------:R-:W-:-:S03]  /*98c0*/  @UP0 ULDC.64 UR10, c[0x0][0x450] ;  /* 0x00011400000a0ab9 */ /* 0x000fc60000000a00 */
[----:B------:R-:W-:Y:S02]  /*98d0*/  @UP0 UIMAD.WIDE.U32 UR12, UR7, UR10, URZ ;  /* 0x0000000a070c02a5 */ /* 0x000fe4000f8e003f */
[----:B------:R-:W-:-:S04]  /*98e0*/  @UP0 UIMAD UR7, UR7, UR11, URZ ;  /* 0x0000000b070702a4 */ /* 0x000fc8000f8e023f */
[----:B------:R-:W-:Y:S01]  /*98f0*/  @UP0 UIADD3 UR21, UR13, UR7, URZ ;  /* 0x000000070d150290 */ /* 0x000fe2000fffe03f */
[----:B------:R-:W-:Y:S01]  /*9900*/  @UP0 UMOV UR20, UR12 ;  /* 0x0000000c00140c82 */ /* 0x000fe20008000000 */
[----:B------:R-:W-:Y:S10]  /*9910*/  @P0 BRA `(.L_x_415) ;  /* 0x0000000000340947 */ /* 0x000ff40003800000 */
        /* <DEDUP_REMOVED lines=13> */
.L_x_415:
[----:B------:R-:W-:Y:S01]  /*99f0*/  @UP0 UIADD3 UR7, UR16, UR24, URZ ;  /* 0x0000001810070290 */ /* 0x000fe2000fffe03f */
[----:B-1----:R-:W-:Y:S01]  /*9a00*/  SHF.R.S32.HI R2, RZ, 0x1f, R0 ;  /* 0x0000001fff027819 */ /* 0x002fe20000011400 */
[----:B------:R-:W-:Y:S02]  /*9a10*/  @UP0 ULDC.64 UR12, c[0x0][0x458] ;  /* 0x00011600000c0ab9 */ /* 0x000fe40000000a00 */
[----:B------:R-:W-:Y:S01]  /*9a20*/  @UP0 UIMAD.WIDE.U32 UR14, UR7, UR12, URZ ;  /* 0x0000000c070e02a5 */ /* 0x000fe2000f8e003f */
[----:B------:R-:W-:Y:S01]  /*9a30*/  LEA.HI R0, R2, R0, RZ, 0x3 ;  /* 0x0000000002007211 */ /* 0x000fe200078f18ff */
[----:B------:R-:W-:-:S03]  /*9a40*/  @UP0 UIMAD UR7, UR7, UR13, URZ ;  /* 0x0000000d070702a4 */ /* 0x000fc6000f8e023f */
[----:B------:R-:W-:Y:S01]  /*9a50*/  SHF.R.S32.HI R0, RZ, 0x3, R0 ;  /* 0x00000003ff007819 */ /* 0x000fe20000011400 */
        /* <DEDUP_REMOVED lines=16> */
.L_x_416:
[----:B------:R-:W-:Y:S01]  /*9b60*/  UIMAD UR7, UR22, UR10, URZ ;  /* 0x0000000a160772a4 */ /* 0x000fe2000f8e023f */
[----:B------:R-:W-:Y:S01]  /*9b70*/  IMAD.U32 R2, RZ, RZ, UR10 ;  /* 0x0000000aff027e24 */ /* 0x000fe2000f8e00ff */
[----:B------:R-:W-:Y:S01]  /*9b80*/  UIMAD UR6, UR23, -0x80, UR6 ;  /* 0xffffff80170678a4 */ /* 0x000fe2000f8e0206 */
[----:B------:R-:W-:Y:S01]  /*9b90*/  VIADD R6, R0, 0x20 ;  /* 0x0000002000067836 */ /* 0x000fe20000000000 */
[----:B------:R-:W-:Y:S01]  /*9ba0*/  UIMAD UR7, UR18, UR11, UR7 ;  /* 0x0000000b120772a4 */ /* 0x000fe2000f8e0207 */
[----:B------:R-:W-:Y:S01]  /*9bb0*/  IMAD.WIDE.U32 R2, R2, UR18, R4 ;  /* 0x0000001202027c25 */ /* 0x000fe2000f8e0004 */
[----:B------:R-:W-:Y:S01]  /*9bc0*/  USHF.R.S32.HI UR16, URZ, 0x1f, UR56 ;  /* 0x0000001f3f107899 */ /* 0x000fe20008011438 */
[----:B------:R-:W-:Y:S01]  /*9bd0*/  BSSY B0, `(.L_x_417) ;  /* 0x000001c000007945 */ /* 0x000fe20003800000 */
[----:B------:R-:W-:Y:S01]  /*9be0*/  ISETP.GE.AND P3, PT, R6, UR6, PT ;  /* 0x0000000606007c0c */ /* 0x000fe2000bf66270 */
[----:B------:R-:W-:Y:S01]  /*9bf0*/  ULDC.64 UR14, c[0x0][0x468] ;  /* 0x00011a00000e7ab9 */ /* 0x000fe20000000a00 */
[----:B------:R-:W-:Y:S01]  /*9c00*/  MOV R6, UR7 ;  /* 0x0000000700067c02 */ /* 0x000fe20008000f00 */
[----:B------:R-:W-:Y:S01]  /*9c10*/  UIMAD UR7, UR16, UR14, URZ ;  /* 0x0000000e100772a4 */ /* 0x000fe2000f8e023f */
[----:B------:R-:W-:Y:S01]  /*9c20*/  IADD3 R2, P0, R2, UR20, RZ ;  /* 0x0000001402027c10 */ /* 0x000fe2000ff1e0ff */
[C---:B------:R-:W-:Y:S01]  /*9c30*/  VIADD R7, R0.reuse, 0x40 ;  /* 0x0000004000077836 */ /* 0x040fe20000000000 */
[C---:B------:R-:W-:Y:S01]  /*9c40*/  ISETP.GE.AND P4, PT, R0.reuse, UR6, PT ;  /* 0x0000000600007c0c */ /* 0x040fe2000bf86270 */
[----:B------:R-:W-:Y:S01]  /*9c50*/  UIMAD UR15, UR56, UR15, UR7 ;  /* 0x0000000f380f72a4 */ /* 0x000fe2000f8e0207 */
[----:B------:R-:W-:Y:S01]  /*9c60*/  IADD3.X R3, R3, UR21, R6, P0, !PT ;  /* 0x0000001503037c10 */ /* 0x000fe200087fe406 */
[----:B------:R-:W-:Y:S01]  /*9c70*/  IMAD.U32 R6, RZ, RZ, UR14 ;  /* 0x0000000eff067e24 */ /* 0x000fe2000f8e00ff */
[----:B------:R-:W-:Y:S01]  /*9c80*/  ISETP.GE.AND P2, PT, R7, UR6, PT ;  /* 0x0000000607007c0c */ /* 0x000fe2000bf46270 */
[----:B------:R-:W-:Y:S01]  /*9c90*/  VIADD R7, R0, 0x60 ;  /* 0x0000006000077836 */ /* 0x000fe20000000000 */
[----:B------:R-:W-:Y:S01]  /*9ca0*/  SHF.R.S32.HI R11, RZ, 0x1f, R0 ;  /* 0x0000001fff0b7819 */ /* 0x000fe20000011400 */
[----:B------:R-:W-:-:S03]  /*9cb0*/  IMAD.WIDE.U32 R2, R6, UR56, R2 ;  /* 0x0000003806027c25 */ /* 0x000fc6000f8e0002 */
[----:B------:R-:W-:Y:S02]  /*9cc0*/  ISETP.GE.AND P1, PT, R7, UR6, PT ;  /* 0x0000000607007c0c */ /* 0x000fe4000bf26270 */
[----:B------:R-:W-:Y:S01]  /*9cd0*/  IADD3 R10, R3, UR15, RZ ;  /* 0x0000000f030a7c10 */ /* 0x000fe2000fffe0ff */
[----:B------:R-:W-:Y:S10]  /*9ce0*/  @P4 BRA `(.L_x_418) ;  /* 0x0000000000284947 */ /* 0x000ff40003800000 */
        /* <DEDUP_REMOVED lines=9> */
[----:B------:R1:W-:Y:S04]  /*9d80*/  STG.E.128 desc[UR8][R8.64], RZ ;  /* 0x000000ff08007986 */ /* 0x0003e8000c101d08 */
.L_x_418:
[----:B------:R-:W-:Y:S05]  /*9d90*/  BSYNC B0 ;  /* 0x0000000000007941 */ /* 0x000fea0003800000 */
.L_x_417:
[----:B------:R-:W-:Y:S04]  /*9da0*/  BSSY B0, `(.L_x_419) ;  /* 0x000000e000007945 */ /* 0x000fe80003800000 */
[----:B------:R-:W-:Y:S05]  /*9db0*/  @P3 BRA `(.L_x_420) ;  /* 0x0000000000303947 */ /* 0x000fea0003800000 */
[----:B-1----:R-:W-:Y:S01]  /*9dc0*/  IADD3 R8, P0, R0, 0x20, RZ ;  /* 0x0000002000087810 */ /* 0x002fe20007f1e0ff */
        /* <DEDUP_REMOVED lines=10> */
[----:B------:R2:W-:Y:S02]  /*9e70*/  STG.E.128 desc[UR8][R8.64], RZ ;  /* 0x000000ff08007986 */ /* 0x0005e4000c101d08 */
.L_x_420:
[----:B------:R-:W-:Y:S05]  /*9e80*/  BSYNC B0 ;  /* 0x0000000000007941 */ /* 0x000fea0003800000 */
.L_x_419:
        /* <DEDUP_REMOVED lines=14> */
.L_x_422:
[----:B------:R-:W-:Y:S05]  /*9f70*/  BSYNC B0 ;  /* 0x0000000000007941 */ /* 0x000fea0003800000 */
.L_x_421:
[----:B------:R-:W-:Y:S04]  /*9f80*/  BSSY B0, `(.L_x_423) ;  /* 0x000000e000007945 */ /* 0x000fe80003800000 */
[----:B------:R-:W-:Y:S05]  /*9f90*/  @P1 BRA `(.L_x_424) ;  /* 0x0000000000301947 */ /* 0x000fea0003800000 */
[----:B------:R-:W-:Y:S01]  /*9fa0*/  IADD3 R3, P0, R0, 0x60, RZ ;  /* 0x0000006000037810 */ /* 0x000fe20007f1e0ff */
[----:B------:R-:W-:Y:S01]  /*9fb0*/  ULDC.64 UR6, c[0x0][0x3f0] ;  /* 0x0000fc0000067ab9 */ /* 0x000fe20000000a00 */
[----:B------:R-:W-:-:S03]  /*9fc0*/  MOV R7, R10 ;  /* 0x0000000a00077202 */ /* 0x000fc60000000f00 */
[----:B------:R-:W-:-:S04]  /*9fd0*/  IMAD.X R6, RZ, RZ, R11, P0 ;  /* 0x000000ffff067224 */ /* 0x000fc800000e060b */
[----:B-123--:R-:W-:Y:S02]  /*9fe0*/  IMAD R8, R6, UR10, RZ ;  /* 0x0000000a06087c24 */ /* 0x00efe4000f8e02ff */
[----:B------:R-:W-:-:S04]  /*9ff0*/  IMAD.MOV.U32 R6, RZ, RZ, R2 ;  /* 0x000000ffff067224 */ /* 0x000fc800078e0002 */
[----:B------:R-:W-:-:S04]  /*a000*/  IMAD.WIDE.U32 R6, R3, UR10, R6 ;  /* 0x0000000a03067c25 */ /* 0x000fc8000f8e0006 */
[----:B------:R-:W-:Y:S01]  /*a010*/  IMAD R3, R3, UR11, R8 ;  /* 0x0000000b03037c24 */ /* 0x000fe2000f8e0208 */
[----:B------:R-:W-:-:S04]  /*a020*/  LEA R2, P0, R6, UR6, 0x1 ;  /* 0x0000000606027c11 */ /* 0x000fc8000f8008ff */
[----:B------:R-:W-:-:S04]  /*a030*/  IADD3 R3, R3, R7, RZ ;  /* 0x0000000703037210 */ /* 0x000fc80007ffe0ff */
[----:B------:R-:W-:-:S05]  /*a040*/  LEA.HI.X R3, R6, UR7, R3, 0x1, P0 ;  /* 0x0000000706037c11 */ /* 0x000fca00080f0c03 */
[----:B------:R4:W-:Y:S02]  /*a050*/  STG.E.128 desc[UR8][R2.64], RZ ;  /* 0x000000ff02007986 */ /* 0x0009e4000c101d08 */
.L_x_424:
[----:B------:R-:W-:Y:S05]  /*a060*/  BSYNC B0 ;  /* 0x0000000000007941 */ /* 0x000fea0003800000 */
.L_x_423:
[----:B------:R-:W-:Y:S01]  /*a070*/  UIMAD UR6, UR22, UR12, URZ ;  /* 0x0000000c160672a4 */ /* 0x000fe2000f8e023f */
[----:B----4-:R-:W-:Y:S01]  /*a080*/  IMAD.U32 R2, RZ, RZ, UR12 ;  /* 0x0000000cff027e24 */ /* 0x010fe2000f8e00ff */
        /* <DEDUP_REMOVED lines=12> */
[----:B-123--:R-:W-:Y:S01]  /*a150*/  IADD3 R8, R3, UR7, RZ ;  /* 0x0000000703087c10 */ /* 0x00efe2000fffe0ff */
[----:B------:R-:W-:Y:S06]  /*a160*/  @P4 BRA `(.L_x_426) ;  /* 0x0000000000284947 */ /* 0x000fec0003800000 */
        /* <DEDUP_REMOVED lines=10> */
.L_x_426:
[----:B------:R-:W-:Y:S05]  /*a210*/  BSYNC B0 ;  /* 0x0000000000007941 */ /* 0x000fea0003800000 */
.L_x_425:
        /* <DEDUP_REMOVED lines=14> */
.L_x_428:
[----:B------:R-:W-:Y:S05]  /*a300*/  BSYNC B0 ;  /* 0x0000000000007941 */ /* 0x000fea0003800000 */
.L_x_427:
        /* <DEDUP_REMOVED lines=14> */
.L_x_430:
[----:B------:R-:W-:Y:S05]  /*a3f0*/  BSYNC B0 ;  /* 0x0000000000007941 */ /* 0x000fea0003800000 */
.L_x_429:
[----:B------:R-:W-:Y:S05]  /*a400*/  @P1 BRA `(.L_x_414) ;  /* 0x0000000000301947 */ /* 0x000fea0003800000 */
[----:B------:R-:W-:Y:S01]  /*a410*/  IADD3 R0, P0, R0, 0x60, RZ ;  /* 0x0000006000007810 */ /* 0x000fe20007f1e0ff */
[----:B------:R-:W-:Y:S01]  /*a420*/  IMAD.MOV.U32 R4, RZ, RZ, R2 ;  /* 0x000000ffff047224 */ /* 0x000fe200078e0002 */
[----:B------:R-:W-:Y:S01]  /*a430*/  MOV R5, R8 ;  /* 0x0000000800057202 */ /* 0x000fe20000000f00 */
[----:B------:R-:W-:Y:S02]  /*a440*/  ULDC.64 UR6, c[0x0][0x3f8] ;  /* 0x0000fe0000067ab9 */ /* 0x000fe40000000a00 */
[----:B------:R-:W-:Y:S02]  /*a450*/  IMAD.X R3, RZ, RZ, R11, P0 ;  /* 0x000000ffff037224 */ /* 0x000fe400000e060b */
[----:B------:R-:W-:-:S04]  /*a460*/  IMAD.WIDE.U32 R4, R0, UR12, R4 ;  /* 0x0000000c00047c25 */ /* 0x000fc8000f8e0004 */
[----:B------:R-:W-:Y:S01]  /*a470*/  IMAD R3, R3, UR12, RZ ;  /* 0x0000000c03037c24 */ /* 0x000fe2000f8e02ff */
[----:B------:R-:W-:-:S03]  /*a480*/  LEA R2, P0, R4, UR6, 0x1 ;  /* 0x0000000604027c11 */ /* 0x000fc6000f8008ff */
[----:B------:R-:W-:-:S05]  /*a490*/  IMAD R0, R0, UR13, R3 ;  /* 0x0000000d00007c24 */ /* 0x000fca000f8e0203 */
[----:B------:R-:W-:-:S04]  /*a4a0*/  IADD3 R0, R0, R5, RZ ;  /* 0x0000000500007210 */ /* 0x000fc80007ffe0ff */
[----:B------:R-:W-:-:S05]  /*a4b0*/  LEA.HI.X R3, R4, UR7, R0, 0x1, P0 ;  /* 0x0000000704037c11 */ /* 0x000fca00080f0c00 */
[----:B------:R4:W-:Y:S02]  /*a4c0*/  STG.E.128 desc[UR8][R2.64], RZ ;  /* 0x000000ff02007986 */ /* 0x0009e4000c101d08 */
.L_x_414:
[----:B------:R-:W-:Y:S05]  /*a4d0*/  BSYNC B1 ;  /* 0x0000000000017941 */ /* 0x000fea0003800000 */
.L_x_389:
        /* <DEDUP_REMOVED lines=11> */
.L_x_431:
[----:B------:R-:W-:Y:S05]  /*a590*/  EXIT ;  /* 0x000000000000794d */ /* 0x000fea0003800000 */
.L_x_433:
        /* <DEDUP_REMOVED lines=14> */
.L_x_2462:


//--------------------- .text._ZN5flash44flash_bwd_dq_dk_dv_loop_seqk_parallel_kernelI23Flash_bwd_kernel_traitsILi64ELi128ELi128ELi8ELi4ELi4ELi4ELb0ELb0EN7cutlass10bfloat16_tE19Flash_kernel_traitsILi64ELi128ELi128ELi8ES3_EELb0ELb0ELb0ELb0ELb0ELb0ELb0EEEvNS_16Flash_bwd_paramsE --------------------------
	.section	.text._ZN5flash44flash_bwd_dq_dk_dv_loop_seqk_parallel_kernelI23Flash_bwd_kernel_traitsILi64ELi128ELi128ELi8ELi4ELi4ELi4ELb0ELb0EN7cutlass10bfloat16_tE19Flash_kernel_traitsILi64ELi128ELi128ELi8ES3_EELb0ELb0ELb0ELb0ELb0ELb0ELb0EEEvNS_16Flash_bwd_paramsE,"ax",@progbits
	.align	128
        .global         _ZN5flash44flash_bwd_dq_dk_dv_loop_seqk_parallel_kernelI23Flash_bwd_kernel_traitsILi64ELi128ELi128ELi8ELi4ELi4ELi4ELb0ELb0EN7cutlass10bfloat16_tE19Flash_kernel_traitsILi64ELi128ELi128ELi8ES3_EELb0ELb0ELb0ELb0ELb0ELb0ELb0EEEvNS_16Flash_bwd_paramsE
        .type           _ZN5flash44flash_bwd_dq_dk_dv_loop_seqk_parallel_kernelI23Flash_bwd_kernel_traitsILi64ELi128ELi128ELi8ELi4ELi4ELi4ELb0ELb0EN7cutlass10bfloat16_tE19Flash_kernel_traitsILi64ELi128ELi128ELi8ES3_EELb0ELb0ELb0ELb0ELb0ELb0ELb0EEEvNS_16Flash_bwd_paramsE,@function
        .size           _ZN5flash44flash_bwd_dq_dk_dv_loop_seqk_parallel_kernelI23Flash_bwd_kernel_traitsILi64ELi128ELi128ELi8ELi4ELi4ELi4ELb0ELb0EN7cutlass10bfloat16_tE19Flash_kernel_traitsILi64ELi128ELi128ELi8ES3_EELb0ELb0ELb0ELb0ELb0ELb0ELb0EEEvNS_16Flash_bwd_paramsE,(.L_x_2463 - _ZN5flash44flash_bwd_dq_dk_dv_loop_seqk_parallel_kernelI23Flash_bwd_kernel_traitsILi64ELi128ELi128ELi8ELi4ELi4ELi4ELb0ELb0EN7cutlass10bfloat16_tE19Flash_kernel_traitsILi64ELi128ELi128ELi8ES3_EELb0ELb0ELb0ELb0ELb0ELb0ELb0EEEvNS_16Flash_bwd_paramsE)
        .other          _ZN5flash44flash_bwd_dq_dk_dv_loop_seqk_parallel_kernelI23Flash_bwd_kernel_traitsILi64ELi128ELi128ELi8ELi4ELi4ELi4ELb0ELb0EN7cutlass10bfloat16_tE19Flash_kernel_traitsILi64ELi128ELi128ELi8ES3_EELb0ELb0ELb0ELb0ELb0ELb0ELb0EEEvNS_16Flash_bwd_paramsE,@"STO_CUDA_ENTRY STV_DEFAULT"
_ZN5flash44flash_bwd_dq_dk_dv_loop_seqk_parallel_kernelI23Flash_bwd_kernel_traitsILi64ELi128ELi128ELi8ELi4ELi4ELi4ELb0ELb0EN7cutlass10bfloat16_tE19Flash_kernel_traitsILi64ELi128ELi128ELi8ES3_EELb0ELb0ELb0ELb0ELb0ELb0ELb0EEEvNS_16Flash_bwd_paramsE:
.text._ZN5flash44flash_bwd_dq_dk_dv_loop_seqk_parallel_kernelI23Flash_bwd_kernel_traitsILi64ELi128ELi128ELi8ELi4ELi4ELi4ELb0ELb0EN7cutlass10bfloat16_tE19Flash_kernel_traitsILi64ELi128ELi128ELi8ES3_EELb0ELb0ELb0ELb0ELb0ELb0ELb0EEEvNS_16Flash_bwd_paramsE:
        /* <DEDUP_REMOVED lines=22> */
[----:B---3--:R-:W-:-:S03]  /*0160*/  USHF.L.U32 UR5, UR46, 0x7, URZ ;  /* 0x000000072e057899 */ /* 0x008fc6000800063f */
[CC--:B------:R-:W-:Y:S02]  /*0170*/  LEA.HI R5, R13.reuse, R14.reuse, RZ, 0x5 ;  /* 0x0000000e0d057211 */ /* 0x0c0fe400078f28ff */
[----:B------:R-:W-:Y:S02]  /*0180*/  LEA.HI R3, R13, R14, RZ, 0x4 ;  /* 0x0000000e0d037211 */ /* 0x000fe400078f20ff */
[--C-:B------:R-:W-:Y:S01]  /*0190*/  SHF.R.S32.HI R6, RZ, 0x5, R5.reuse ;  /* 0x00000005ff067819 */ /* 0x100fe20000011405 */
[----:B----4-:R-:W-:Y:S01]  /*01a0*/  USHF.R.S32.HI UR6, URZ, 0x1f, UR57 ;  /* 0x0000001f3f067899 */ /* 0x010fe20008011439 */
[----:B------:R-:W-:Y:S02]  /*01b0*/  SHF.R.S32.HI R0, RZ, 0x1f, R5 ;  /* 0x0000001fff007819 */ /* 0x000fe40000011405 */
[----:B------:R-:W-:Y:S02]  /*01c0*/  SHF.R.S32.HI R4, RZ, 0x4, R3 ;  /* 0x00000004ff047819 */ /* 0x000fe40000011403 */
        /* <DEDUP_REMOVED lines=8> */
[----:B------:R-:W-:-:S02]  /*0250*/  LOP3.LUT R2, R5, 0xffffffe0, RZ, 0xc0, !PT ;  /* 0xffffffe005027812 */ /* 0x000fc400078ec0ff */
[----:B------:R-:W-:Y:S01]  /*0260*/  SHF.R.S32.HI R3, RZ, 0x3, R16 ;  /* 0x00000003ff037819 */ /* 0x000fe20000011410 */
[C---:B------:R-:W-:Y:S01]  /*0270*/  IMAD.IADD R4, R14.reuse, 0x1, -R0 ;  /* 0x000000010e047824 */ /* 0x040fe200078e0a00 */
[----:B------:R-:W-:Y:S01]  /*0280*/  LEA.HI R15, R13, R14, RZ, 0x2 ;  /* 0x0000000e0d0f7211 */ /* 0x000fe200078f10ff */
[----:B------:R-:W-:Y:S01]  /*0290*/  IMAD.IADD R2, R14, 0x1, -R2 ;  /* 0x000000010e027824 */ /* 0x000fe200078e0a02 */
[----:B------:R-:W-:Y:S01]  /*02a0*/  LOP3.LUT R5, R16, 0xfffffff8, RZ, 0xc0, !PT ;  /* 0xfffffff810057812 */ /* 0x000fe200078ec0ff */
[----:B------:R-:W-:Y:S01]  /*02b0*/  IMAD.SHL.U32 R3, R3, 0x40, RZ ;  /* 0x0000004003037824 */ /* 0x000fe200078e00ff */
[--C-:B------:R-:W-:Y:S02]  /*02c0*/  SHF.R.S32.HI R7, RZ, 0x2, R15.reuse ;  /* 0x00000002ff077819 */ /* 0x100fe4000001140f */
[----:B------:R-:W-:Y:S01]  /*02d0*/  SHF.R.S32.HI R6, RZ, 0x1f, R15 ;  /* 0x0000001fff067819 */ /* 0x000fe2000001140f */
[----:B------:R-:W-:Y:S01]  /*02e0*/  IMAD.IADD R0, R14, 0x1, -R5 ;  /* 0x000000010e007824 */ /* 0x000fe200078e0a05 */
[----:B------:R-:W-:-:S02]  /*02f0*/  LOP3.LUT R3, R3, 0x1c0, RZ, 0xc0, !PT ;  /* 0x000001c003037812 */ /* 0x000fc400078ec0ff */
[----:B------:R-:W-:Y:S01]  /*0300*/  LEA.HI R5, R6, R7, RZ, 0x3 ;  /* 0x0000000706057211 */ /* 0x000fe200078f18ff */
[----:B------:R-:W-:Y:S01]  /*0310*/  IMAD.SHL.U32 R224, R0, 0x8, RZ ;  /* 0x0000000800e07824 */ /* 0x000fe200078e00ff */
[----:B------:R-:W-:Y:S02]  /*0320*/  SHF.R.U32.HI R6, RZ, 0x3, R3 ;  /* 0x00000003ff067819 */ /* 0x000fe40000011603 */
[----:B------:R-:W-:Y:S02]  /*0330*/  LOP3.LUT R5, R5, 0xfffffff8, RZ, 0xc0, !PT ;  /* 0xfffffff805057812 */ /* 0x000fe400078ec0ff */
[----:B------:R-:W-:Y:S02]  /*0340*/  LOP3.LUT R3, R3, 0x38, R224, 0xf8, !PT ;  /* 0x0000003803037812 */ /* 0x000fe400078ef8e0 */
[----:B------:R-:W-:Y:S01]  /*0350*/  SHF.R.S32.HI R9, RZ, 0x1f, R4 ;  /* 0x0000001fff097819 */ /* 0x000fe20000011404 */
[----:B------:R-:W-:Y:S01]  /*0360*/  IMAD.IADD R7, R7, 0x1, -R5 ;  /* 0x0000000107077824 */ /* 0x000fe200078e0a05 */
[----:B------:R-:W-:-:S02]  /*0370*/  SHF.R.S32.HI R8, RZ, 0x1f, R2 ;  /* 0x0000001fff087819 */ /* 0x000fc40000011402 */
[----:B------:R-:W-:Y:S02]  /*0380*/  LOP3.LUT R5, R3, R6, RZ, 0x3c, !PT ;  /* 0x0000000603057212 */ /* 0x000fe400078e3cff */
[----:B------:R-:W-:Y:S02]  /*0390*/  LEA.HI R3, R13, R14, RZ, 0x6 ;  /* 0x0000000e0d037211 */ /* 0x000fe400078f30ff */
[----:B------:R-:W-:Y:S02]  /*03a0*/  LEA.HI R11, R9, R4, RZ, 0x3 ;  /* 0x00000004090b7211 */ /* 0x000fe400078f18ff */
[C---:B------:R-:W-:Y:S01]  /*03b0*/  LOP3.LUT P4, RZ, R0.reuse, 0x2, RZ, 0xc0, !PT ;  /* 0x0000000200ff7812 */ /* 0x040fe2000788c0ff */
[----:B------:R-:W-:Y:S01]  /*03c0*/  IMAD.SHL.U32 R3, R3, 0x8, RZ ;  /* 0x0000000803037824 */ /* 0x000fe200078e00ff */
[C---:B------:R-:W-:Y:S01]  /*03d0*/  LOP3.LUT P3, RZ, R0.reuse, 0x4, RZ, 0xc0, !PT ;  /* 0x0000000400ff7812 */ /* 0x040fe2000786c0ff */
[----:B------:R-:W-:Y:S01]  /*03e0*/  IMAD.SHL.U32 R0, R0, 0x40, RZ ;  /* 0x0000004000007824 */ /* 0x000fe200078e00ff */
[----:B------:R-:W-:-:S02]  /*03f0*/  LEA.HI R8, R8, R2, RZ, 0x2 ;  /* 0x0000000208087211 */ /* 0x000fc400078f10ff */
[----:B------:R-:W-:Y:S02]  /*0400*/  LOP3.LUT R2, R11, 0xfffffff8, RZ, 0xc0, !PT ;  /* 0xfffffff80b027812 */ /* 0x000fe400078ec0ff */
[----:B------:R-:W-:Y:S02]  /*0410*/  LEA.HI R6, R13, R14, RZ, 0x7 ;  /* 0x0000000e0d067211 */ /* 0x000fe400078f38ff */
[----:B------:R-:W-:Y:S01]  /*0420*/  LOP3.LUT R0, R0, 0x1c0, RZ, 0xc0, !PT ;  /* 0x000001c000007812 */ /* 0x000fe200078ec0ff */
[----:B------:R-:W-:Y:S01]  /*0430*/  IMAD.IADD R13, R4, 0x1, -R2 ;  /* 0x00000001040d7824 */ /* 0x000fe200078e0a02 */
[----:B------:R-:W-:Y:S01]  /*0440*/  LOP3.LUT R252, R5, 0xfffffe00, R3, 0xf8, !PT ;  /* 0xfffffe0005fc7812 */ /* 0x000fe200078ef803 */
[----:B------:R-:W-:Y:S01]  /*0450*/  IMAD.SHL.U32 R2, R10, 0x10, RZ ;  /* 0x000000100a027824 */ /* 0x000fe200078e00ff */
[----:B------:R-:W-:Y:S01]  /*0460*/  SHF.R.S32.HI R3, RZ, 0x7, R6 ;  /* 0x00000007ff037819 */ /* 0x000fe20000011406 */
[----:B------:R-:W-:Y:S01]  /*0470*/  IMAD.SHL.U32 R4, R12, 0x200, RZ ;  /* 0x000002000c047824 */ /* 0x000fe200078e00ff */
[----:B------:R-:W-:-:S02]  /*0480*/  LOP3.LUT R184, R0, 0x8, R16, 0xf8, !PT ;  /* 0x0000000800b87812 */ /* 0x000fc400078ef810 */
[----:B------:R-:W-:Y:S02]  /*0490*/  SHF.R.U32.HI R180, RZ, 0x3, R0 ;  /* 0x00000003ffb47819 */ /* 0x000fe40000011600 */
[----:B------:R-:W-:Y:S01]  /*04a0*/  LOP3.LUT R5, R0, 0x30, R2, 0xf8, !PT ;  /* 0x0000003000057812 */ /* 0x000fe200078ef802 */
[----:B------:R-:W-:Y:S01]  /*04b0*/  IMAD R0, R3, 0x1000, R4 ;  /* 0x0000100003007824 */ /* 0x000fe200078e0204 */
[----:B------:R-:W-:Y:S02]  /*04c0*/  LOP3.LUT R184, R184, R180, RZ, 0x3c, !PT ;  /* 0x000000b4b8b87212 */ /* 0x000fe400078e3cff */
[----:B------:R-:W-:Y:S02]  /*04d0*/  LOP3.LUT R5, R5, 0x8, R16, 0xf8, !PT ;  /* 0x0000000805057812 */ /* 0x000fe400078ef810 */
[----:B------:R-:W-:Y:S01]  /*04e0*/  LOP3.LUT R6, R7, 0x1, RZ, 0xc0, !PT ;  /* 0x0000000107067812 */ /* 0x000fe200078ec0ff */
[----:B------:R-:W-:Y:S01]  /*04f0*/  IMAD.IADD R184, R0, 0x1, R184 ;  /* 0x0000000100b87824 */ /* 0x000fe200078e02b8 */
[----:B------:R-:W-:-:S02]  /*0500*/  LOP3.LUT R0, R15, 0x7ffffffc, RZ, 0xc0, !PT ;  /* 0x7ffffffc0f007812 */ /* 0x000fc400078ec0ff */
[----:B------:R-:W-:Y:S01]  /*0510*/  LEA.HI.SX32 R2, R8, R2, 0x1e ;  /* 0x0000000208027211 */ /* 0x000fe200078ff2ff */
[----:B------:R-:W-:Y:S01]  /*0520*/  IMAD.SHL.U32 R184, R184, 0x2, RZ ;  /* 0x00000002b8b87824 */ /* 0x000fe200078e00ff */
[----:B------:R-:W-:Y:S01]  /*0530*/  LOP3.LUT R180, R4, R5, R180, 0xf6, !PT ;  /* 0x0000000504b47212 */ /* 0x000fe200078ef6b4 */
[----:B------:R-:W-:Y:S01]  /*0540*/  IMAD.IADD R5, R14, 0x1, -R0 ;  /* 0x000000010e057824 */ /* 0x000fe200078e0a00 */
[----:B------:R-:W-:Y:S01]  /*0550*/  ISETP.NE.U32.AND P0, PT, R6, 0x1, PT ;  /* 0x000000010600780c */ /* 0x000fe20003f05070 */
[C---:B------:R-:W-:Y:S01]  /*0560*/  IMAD.SHL.U32 R0, R7.reuse, 0x40, RZ ;  /* 0x0000004007007824 */ /* 0x040fe200078e00ff */
[----:B------:R1:W-:Y:S01]  /*0570*/  STL [R1+0x4], R2 ;  /* 0x0000040201007387 */ /* 0x0003e20000100800 */
[----:B------:R-:W-:Y:S01]  /*0580*/  IMAD.SHL.U32 R14, R14, 0x2, RZ ;  /* 0x000000020e0e7824 */ /* 0x000fe200078e00ff */
[----:B------:R-:W-:Y:S01]  /*0590*/  R2P PR, R7, 0x6 ;  /* 0x0000000607007804 */ /* 0x000fe20000000000 */
[----:B------:R-:W-:Y:S01]  /*05a0*/  IMAD.SHL.U32 R6, R12, 0x10, RZ ;  /* 0x000000100c067824 */ /* 0x000fe200078e00ff */
[----:B------:R-:W-:Y:S01]  /*05b0*/  LOP3.LUT R0, R0, 0x1c0, RZ, 0xc0, !PT ;  /* 0x000001c000007812 */ /* 0x000fe200078ec0ff */
[----:B------:R-:W-:Y:S01]  /*05c0*/  IMAD.SHL.U32 R5, R5, 0x2, RZ ;  /* 0x0000000205057824 */ /* 0x000fe200078e00ff */
[----:B------:R-:W-:-:S02]  /*05d0*/  LOP3.LUT R7, R14, 0x6, RZ, 0xc0, !PT ;  /* 0x000000060e077812 */ /* 0x000fc400078ec0ff */
[----:B------:R-:W-:Y:S02]  /*05e0*/  SHF.R.U32.HI R4, RZ, 0x3, R0 ;  /* 0x00000003ff047819 */ /* 0x000fe40000011600 */
[C---:B------:R-:W-:Y:S01]  /*05f0*/  SEL R185, R218.reuse, 0xffffffe0, !P4 ;  /* 0xffffffe0dab97807 */ /* 0x040fe20006000000 */
[C---:B------:R-:W-:Y:S01]  /*0600*/  IMAD R7, R3.reuse, 0x40, R7 ;  /* 0x0000004003077824 */ /* 0x040fe200078e0207 */
[----:B------:R-:W-:Y:S02]  /*0610*/  SEL R218, R218, 0xffffffe0, !P1 ;  /* 0xffffffe0dada7807 */ /* 0x000fe40004800000 */
[----:B------:R-:W-:Y:S02]  /*0620*/  SEL R216, R216, 0x10, !P0 ;  /* 0x00000010d8d87807 */ /* 0x000fe40004000000 */
[----:B------:R2:W-:Y:S01]  /*0630*/  STL [R1], R7 ;  /* 0x0000000701007387 */ /* 0x0005e20000100800 */
[----:B------:R-:W-:Y:S01]  /*0640*/  LEA R180, R180, UR4, 0x1 ;  /* 0x00000004b4b47c11 */ /* 0x000fe2000f8e08ff */
[----:B-1----:R-:W-:-:S02]  /*0650*/  IMAD.SHL.U32 R2, R3, 0x8, RZ ;  /* 0x0000000803027824 */ /* 0x002fc400078e00ff */
[----:B------:R-:W-:-:S03]  /*0660*/  IMAD R3, R3, 0x2000, R5 ;  /* 0x0000200003037824 */ /* 0x000fc600078e0205 */
[----:B------:R-:W-:Y:S01]  /*0670*/  LOP3.LUT R2, R2, 0x8, RZ, 0xc0, !PT ;  /* 0x0000000802027812 */ /* 0x000fe200078ec0ff */
[----:B------:R-:W-:-:S03]  /*0680*/  IMAD R3, R10, 0x400, R3 ;  /* 0x000004000a037824 */ /* 0x000fc600078e0203 */
[----:B------:R-:W-:Y:S02]  /*0690*/  LOP3.LUT R9, R2, 0x10, R6, 0xf8, !PT ;  /* 0x0000001002097812 */ /* 0x000fe400078ef806 */
[CC--:B------:R-:W-:Y:S01]  /*06a0*/  LOP3.LUT R8, R4.reuse, R0.reuse, R2, 0x1e, !PT ;  /* 0x0000000004087212 */ /* 0x0c0fe200078e1e02 */
[----:B------:R-:W-:Y:S01]  /*06b0*/  IMAD.SHL.U32 R2, R13, 0x40, RZ ;  /* 0x000000400d027824 */ /* 0x000fe200078e00ff */
[----:B------:R-:W-:Y:S01]  /*06c0*/  LOP3.LUT R6, R4, R0, RZ, 0xfc, !PT ;  /* 0x0000000004067212 */ /* 0x000fe200078efcff */
[----:B------:R-:W-:Y:S02]  /*06d0*/  IMAD R0, R10, 0x400, R5 ;  /* 0x000004000a007824 */ /* 0x000fe400078e0205 */
[----:B--2---:R-:W-:Y:S01]  /*06e0*/  IMAD.SHL.U32 R7, R11, 0x40, RZ ;  /* 0x000000400b077824 */ /* 0x004fe200078e00ff */
[----:B------:R-:W-:Y:S01]  /*06f0*/  LOP3.LUT R2, R2, 0x1c0, RZ, 0xc0, !PT ;  /* 0x000001c002027812 */ /* 0x000fe200078ec0ff */
[----:B------:R-:W-:Y:S02]  /*0700*/  IMAD.SHL.U32 R4, R12, 0x8, RZ ;  /* 0x000000080c047824 */ /* 0x000fe400078e00ff */
[----:B------:R-:W-:Y:S01]  /*0710*/  IMAD.IADD R6, R6, 0x1, R3 ;  /* 0x0000000106067824 */ /* 0x000fe200078e0203 */
[----:B------:R-:W-:Y:S01]  /*0720*/  SHF.R.U32.HI R5, RZ, 0x3, R2 ;  /* 0x00000003ff057819 */ /* 0x000fe20000011602 */
        /* <DEDUP_REMOVED lines=12> */
[----:B------:R-:W-:-:S02]  /*07f0*/  USHF.R.S32.HI UR6, URZ, 0x1f, UR46 ;  /* 0x0000001f3f067899 */ /* 0x000fc4000801142e */
[----:B------:R-:W-:Y:S02]  /*0800*/  IMAD.U32 R2, RZ, RZ, UR5 ;  /* 0x00000005ff027e24 */ /* 0x000fe4000f8e00ff */
[----:B------:R-:W-:Y:S01]  /*0810*/  IMAD.U32 R3, RZ, RZ, UR5 ;  /* 0x00000005ff037e24 */ /* 0x000fe2000f8e00ff */
[----:B------:R-:W-:Y:S01]  /*0820*/  UIADD3 UR5, UR4, 0xc000, URZ ;  /* 0x0000c00004057890 */ /* 0x000fe2000fffe03f */
[----:B------:R-:W-:Y:S01]  /*0830*/  MOV R0, UR6 ;  /* 0x0000000600007c02 */ /* 0x000fe20008000f00 */
[----:B------:R-:W-:Y:S01]  /*0840*/  IMAD.U32 R2, RZ, RZ, UR6 ;  /* 0x00000006ff027e24 */ /* 0x000fe2000f8e00ff */
[----:B------:R-:W-:Y:S01]  /*0850*/  UIADD3 UR6, UR4, 0xc000, URZ ;  /* 0x0000c00004067890 */ /* 0x000fe2000fffe03f */
[----:B------:R-:W-:Y:S02]  /*0860*/  IMAD.MOV.U32 R0, RZ, RZ, 0x40 ;  /* 0x00000040ff007424 */ /* 0x000fe400078e00ff */
        /* <DEDUP_REMOVED lines=12> */
[----:B------:R-:W-:Y:S01]  /*0930*/  STL [R1+0x8], R7 ;  /* 0x0000080701007387 */ /* 0x000fe20000100800 */
        /* <DEDUP_REMOVED lines=33> */
.L_x_510:
        /* <DEDUP_REMOVED lines=16> */
[----:B-1----:R-:W-:Y:S01]  /*0c50*/  IMAD.U32 R2, RZ, RZ, UR10 ;  /* 0x0000000aff027e24 */ /* 0x002fe2000f8e00ff */
        /* <DEDUP_REMOVED lines=14> */
[----:B--234-:R-:W2:Y:S05]  /*0d40*/  @P1 LDG.E R7, desc[UR8][R4.64] ;  /* 0x0000000804071981 */ /* 0x01ceaa000c1e1900 */
        /* <DEDUP_REMOVED lines=35> */
.L_x_434:
        /* <DEDUP_REMOVED lines=15> */
[----:B------:R-:W-:-:S02]  /*1070*/  UIADD3 UR17, UR39, 0x7f, URZ ;  /* 0x0000007f27117890 */ /* 0x000fc4000fffe03f */
[----:B------:R-:W-:Y:S02]  /*1080*/  UIMAD UR29, UR46, UR11, UR10 ;  /* 0x0000000b2e1d72a4 */ /* 0x000fe4000f8e020a */
[----:B------:R-:W-:Y:S01]  /*1090*/  USHF.L.U64.HI UR20, UR46, 0x7, UR58 ;  /* 0x000000072e147899 */ /* 0x000fe2000801023a */
[----:B------:R-:W-:Y:S01]  /*10a0*/  @!UP1 ULDC.64 UR10, c[0x0][0x418] ;  /* 0x00010600000a9ab9 */ /* 0x000fe20000000a00 */
[----:B------:R-:W-:Y:S01]  /*10b0*/  USHF.R.S32.HI UR21, URZ, 0x1f, UR17 ;  /* 0x0000001f3f157899 */ /* 0x000fe20008011411 */
[----:B------:R-:W-:Y:S01]  /*10c0*/  ULDC.64 UR24, c[0x0][0x240] ;  /* 0x0000900000187ab9 */ /* 0x000fe20000000a00 */
[----:B------:R-:W-:Y:S01]  /*10d0*/  ULDC UR59, c[0x0][0x2d4] ;  /* 0x0000b500003b7ab9 */ /* 0x000fe20000000800 */
[----:B------:R-:W-:Y:S01]  /*10e0*/  ULDC UR45, c[0x0][0x2dc] ;  /* 0x0000b700002d7ab9 */ /* 0x000fe20000000800 */
[----:B------:R-:W-:Y:S01]  /*10f0*/  ULDC UR61, c[0x0][0x270] ;  /* 0x00009c00003d7ab9 */ /* 0x000fe20000000800 */
[----:B-1----:R-:W-:Y:S01]  /*1100*/  IABS R5, R6 ;  /* 0x0000000600057213 */ /* 0x002fe20000000000 */
[----:B------:R-:W-:Y:S01]  /*1110*/  @!UP1 UIMAD.WIDE.U32 UR34, UR46, UR10, URZ ;  /* 0x0000000a2e2292a5 */ /* 0x000fe2000f8e003f */
[----:B------:R-:W-:Y:S01]  /*1120*/  ISETP.NE.AND P3, PT, R6, RZ, PT ;  /* 0x000000ff0600720c */ /* 0x000fe20003f65270 */
[----:B------:R-:W-:Y:S01]  /*1130*/  @UP0 UIADD3 UR22, UR16, UR27, URZ ;  /* 0x0000001b10160290 */ /* 0x000fe2000fffe03f */
[----:B------:R-:W1:Y:S01]  /*1140*/  I2F.RP R2, R5 ;  /* 0x0000000500027306 */ /* 0x000e620000209400 */
[----:B------:R-:W-:-:S02]  /*1150*/  USHF.R.S32.HI UR36, URZ, 0x1f, UR59 ;  /* 0x0000001f3f247899 */ /* 0x000fc4000801143b */
[----:B------:R-:W-:Y:S02]  /*1160*/  UIMAD UR51, UR57, UR45, URZ ;  /* 0x0000002d393372a4 */ /* 0x000fe4000f8e023f */
[----:B--2---:R-:W-:Y:S02]  /*1170*/  UIMAD.WIDE.U32 UR30, UR14, UR12, URZ ;  /* 0x0000000c0e1e72a5 */ /* 0x004fe4000f8e003f */
[----:B------:R-:W-:Y:S02]  /*1180*/  USEL UR38, UR20, URZ, UP2 ;  /* 0x0000003f14267287 */ /* 0x000fe40009000000 */
[----:B------:R-:W-:Y:S02]  /*1190*/  UIMAD UR48, UR14, UR13, UR31 ;  /* 0x0000000d0e3072a4 */ /* 0x000fe4000f8e021f */
[----:B------:R-:W-:Y:S01]  /*11a0*/  USHF.L.U32 UR14, UR46, 0x7, URZ ;  /* 0x000000072e0e7899 */ /* 0x000fe2000800063f */
[----:B------:R-:W-:Y:S01]  /*11b0*/  @UP1 ULDC.64 UR12, c[0x0][0x420] ;  /* 0x00010800000c1ab9 */ /* 0x000fe20000000a00 */
[----:B------:R-:W-:Y:S01]  /*11c0*/  UIADD3 UR49, UR19, UR29, URZ ;  /* 0x0000001d13317290 */ /* 0x000fe2000fffe03f */
[----:B-1----:R-:W1:Y:S01]  /*11d0*/  MUFU.RCP R2, R2 ;  /* 0x0000000200027308 */ /* 0x002e620000001000 */
[----:B------:R-:W-:-:S02]  /*11e0*/  @UP1 UIMAD.WIDE.U32 UR42, UR7, UR12, URZ ;  /* 0x0000000c072a12a5 */ /* 0x000fc4000f8e003f */
[----:B------:R-:W-:Y:S02]  /*11f0*/  @!UP1 UIMAD UR12, UR58, UR10, URZ ;  /* 0x0000000a3a0c92a4 */ /* 0x000fe4000f8e023f */
[----:B------:R-:W-:Y:S02]  /*1200*/  USEL UR33, UR14, URZ, UP2 ;  /* 0x0000003f0e217287 */ /* 0x000fe40009000000 */
[----:B------:R-:W-:Y:S02]  /*1210*/  @!UP1 UIMAD UR32, UR46, UR11, UR12 ;  /* 0x0000000b2e2092a4 */ /* 0x000fe4000f8e020c */
[----:B------:R-:W-:Y:S02]  /*1220*/  UIMAD.WIDE.U32 UR14, UR7, UR24, URZ ;  /* 0x00000018070e72a5 */ /* 0x000fe4000f8e003f */
[----:B------:R-:W-:Y:S02]  /*1230*/  UIMAD.WIDE UR10, UR45, UR61, URZ ;  /* 0x0000003d2d0a72a5 */ /* 0x000fe4000f8e023f */
[----:B------:R-:W-:-:S02]  /*1240*/  ULEA.HI UR45, UR21, UR17, URZ, 0x7 ;  /* 0x00000011152d7291 */ /* 0x000fc4000f8f383f */
[----:B------:R-:W-:Y:S01]  /*1250*/  USEL UR56, UR18, UR14, !UP1 ;  /* 0x0000000e12387287 */ /* 0x000fe2000c800000 */
[----:B-1----:R-:W-:Y:S01]  /*1260*/  VIADD R2, R2, 0xffffffe ;  /* 0x0ffffffe02027836 */ /* 0x002fe20000000000 */
[----:B------:R-:W-:Y:S01]  /*1270*/  @UP0 ULDC.64 UR20, c[0x0][0x248] ;  /* 0x0000920000140ab9 */ /* 0x000fe20000000a00 */
[----:B------:R-:W-:Y:S01]  /*1280*/  ULDC.U8 UR37, c[0x0][0x3d8] ;  /* 0x0000f60000257ab9 */ /* 0x000fe20000000000 */
[----:B------:R-:W-:Y:S01]  /*1290*/  @UP0 UIMAD.WIDE.U32 UR18, UR22, UR20, URZ ;  /* 0x00000014161202a5 */ /* 0x000fe2000f8e003f */
[----:B------:R-:W1:Y:S01]  /*12a0*/  F2I.FTZ.U32.TRUNC.NTZ R3, R2 ;  /* 0x0000000200037305 */ /* 0x000e62000021f000 */
[----:B------:R-:W-:Y:S02]  /*12b0*/  UIMAD UR17, UR36, UR46, URZ ;  /* 0x0000002e241172a4 */ /* 0x000fe4000f8e023f */
[----:B------:R-:W-:Y:S02]  /*12c0*/  UISETP.NE.AND UP3, UPT, UR37, URZ, UPT ;  /* 0x0000003f2500728c */ /* 0x000fe4000bf65270 */
[----:B------:R-:W-:-:S02]  /*12d0*/  @UP1 UIMAD UR50, UR7, UR13, UR43 ;  /* 0x0000000d073212a4 */ /* 0x000fc4000f8e022b */
[----:B------:R-:W-:Y:S02]  /*12e0*/  UIMAD UR23, UR7, UR25, URZ ;  /* 0x00000019071772a4 */ /* 0x000fe4000f8e023f */
[----:B------:R-:W-:Y:S02]  /*12f0*/  UIMAD.WIDE.U32 UR12, UR46, UR59, URZ ;  /* 0x0000003b2e0c72a5 */ /* 0x000fe4000f8e003f */
[----:B------:R-:W-:Y:S02]  /*1300*/  UIMAD UR17, UR58, UR59, UR17 ;  /* 0x0000003b3a1172a4 */ /* 0x000fe4000f8e0211 */
[----:B------:R-:W-:Y:S01]  /*1310*/  @UP1 UIADD3 UR49, UR15, UR23, URZ ;  /* 0x000000170f311290 */ /* 0x000fe2000fffe03f */
[----:B-1----:R-:W-:Y:S01]  /*1320*/  IMAD.MOV R0, RZ, RZ, -R3 ;  /* 0x000000ffff007224 */ /* 0x002fe200078e0a03 */
[----:B------:R-:W-:Y:S01]  /*1330*/  @UP0 UMOV UR36, UR18 ;  /* 0x0000001200240c82 */ /* 0x000fe20008000000 */
[----:B------:R-:W-:Y:S01]  /*1340*/  IMAD.MOV.U32 R2, RZ, RZ, RZ ;  /* 0x000000ffff027224 */ /* 0x000fe200078e00ff */
[----:B------:R-:W-:Y:S01]  /*1350*/  UIMAD.WIDE.U32 UR14, UR10, UR12, URZ ;  /* 0x0000000c0a0e72a5 */ /* 0x000fe2000f8e003f */
[----:B------:R-:W-:Y:S01]  /*1360*/  IMAD R0, R0, R5, RZ ;  /* 0x0000000500007224 */ /* 0x000fe200078e02ff */
[----:B------:R-:W-:-:S02]  /*1370*/  UIMAD UR18, UR11, UR12, URZ ;  /* 0x0000000c0b1272a4 */ /* 0x000fc4000f8e023f */
[----:B------:R-:W-:Y:S01]  /*1380*/  UIADD3 UR17, UR13, UR17, URZ ;  /* 0x000000110d117290 */ /* 0x000fe2000fffe03f */
[----:B------:R-:W-:Y:S01]  /*1390*/  IMAD.HI.U32 R0, R3, R0, R2 ;  /* 0x0000000003007227 */ /* 0x000fe200078e0002 */
[----:B------:R-:W-:Y:S01]  /*13a0*/  MOV R2, R4 ;  /* 0x0000000400027202 */ /* 0x000fe20000000f00 */
[----:B------:R-:W-:Y:S01]  /*13b0*/  UIMAD.WIDE.U32 UR12, UR10, UR7, URZ ;  /* 0x000000070a0c72a5 */ /* 0x000fe2000f8e003f */
[----:B------:R-:W-:Y:S01]  /*13c0*/  ULDC UR40, c[0x0][0x2c4] ;  /* 0x0000b10000287ab9 */ /* 0x000fe20000000800 */
[----:B------:R-:W-:Y:S02]  /*13d0*/  UIMAD UR17, UR10, UR17, UR18 ;  /* 0x000000110a1172a4 */ /* 0x000fe4000f8e0212 */
[----:B------:R-:W-:Y:S01]  /*13e0*/  IMAD.HI.U32 R0, R0, R2, RZ ;  /* 0x0000000200007227 */ /* 0x000fe200078e00ff */
[----:B------:R-:W-:Y:S02]  /*13f0*/  @UP3 UIMAD UR18, UR46, UR40, URZ ;  /* 0x000000282e1232a4 */ /* 0x000fe4000f8e023f */
[----:B------:R-:W-:Y:S01]  /*1400*/  USEL UR55, UR14, UR12, !UP1 ;  /* 0x0000000c0e377287 */ /* 0x000fe2000c800000 */
[----:B------:R-:W-:Y:S01]  /*1410*/  IMAD.MOV R3, RZ, RZ, -R0 ;  /* 0x000000ffff037224 */ /* 0x000fe200078e0a00 */
[----:B------:R-:W-:-:S02]  /*1420*/  @UP0 UIMAD UR22, UR22, UR21, URZ ;  /* 0x00000015161602a4 */ /* 0x000fc4000f8e023f */
[----:B------:R-:W-:Y:S01]  /*1430*/  ULOP3.LUT UR12, UR45, 0xffffff80, URZ, 0xc0, !UPT ;  /* 0xffffff802d0c7892 */ /* 0x000fe2000f8ec03f */
[C---:B------:R-:W-:Y:S01]  /*1440*/  IMAD R2, R5.reuse, R3, R2 ;  /* 0x0000000305027224 */ /* 0x040fe200078e0202 */
[----:B------:R-:W-:Y:S02]  /*1450*/  @UP3 USEL UR14, UR18, UR7, !UP1 ;  /* 0x00000007120e3287 */ /* 0x000fe4000c800000 */
[----:B------:R-:W-:Y:S02]  /*1460*/  @UP0 UIADD3 UR37, UR19, UR22, URZ ;  /* 0x0000001613250290 */ /* 0x000fe4000fffe03f */
[----:B------:R-:W-:Y:S01]  /*1470*/  ISETP.GT.U32.AND P1, PT, R5, R2, PT ;  /* 0x000000020500720c */ /* 0x000fe20003f24070 */
[----:B------:R-:W-:Y:S01]  /*1480*/  UIADD3 UR12, UR12, -0x80, URZ ;  /* 0xffffff800c0c7890 */ /* 0x000fe2000fffe03f */
[----:B------:R-:W-:Y:S01]  /*1490*/  @UP3 ULDC UR19, c[0x0][0x2e4] ;  /* 0x0000b90000133ab9 */ /* 0x000fe20000000800 */
[----:B------:R-:W-:Y:S02]  /*14a0*/  UIADD3 UR47, UR15, UR17, URZ ;  /* 0x000000110f2f7290 */ /* 0x000fe4000fffe03f */
[----:B------:R-:W-:-:S02]  /*14b0*/  @!UP3 UIMAD UR15, UR46, UR61, UR57 ;  /* 0x0000003d2e0fb2a4 */ /* 0x000fc4000f8e0239 */
[----:B------:R-:W-:Y:S02]  /*14c0*/  @UP3 UIMAD UR22, UR57, UR19, UR14 ;  /* 0x00000013391632a4 */ /* 0x000fe4000f8e020e */
[----:B------:R-:W-:Y:S02]  /*14d0*/  USHF.R.S32.HI UR23, URZ, 0x1f, UR12 ;  /* 0x0000001f3f177899 */ /* 0x000fe4000801140c */
[----:B------:R-:W-:Y:S02]  /*14e0*/  UIADD3 UR14, UP2, UR12, UR33, URZ ;  /* 0x000000210c0e7290 */ /* 0x000fe4000ff5e03f */
[----:B------:R-:W-:Y:S01]  /*14f0*/  @!P1 IMAD.IADD R2, R2, 0x1, -R5 ;  /* 0x0000000102029824 */ /* 0x000fe200078e0a05 */
[----:B------:R-:W-:Y:S01]  /*1500*/  @!UP3 UIMAD UR22, UR15, UR40, URZ ;  /* 0x000000280f16b2a4 */ /* 0x000fe2000f8e023f */
[----:B------:R-:W-:Y:S01]  /*1510*/  @!P1 IADD3 R0, R0, 0x1, RZ ;  /* 0x0000000100009810 */ /* 0x000fe20007ffe0ff */
[----:B------:R-:W-:Y:S01]  /*1520*/  UIMAD UR15, UR11, UR7, URZ ;  /* 0x000000070b0f72a4 */ /* 0x000fe2000f8e023f */
[----:B------:R-:W-:Y:S01]  /*1530*/  PLOP3.LUT P1, PT, PT, PT, UP0, 0x80, 0x0 ;  /* 0x000000000000781c */ /* 0x000fe20003f2f008 */
[----:B------:R-:W-:Y:S01]  /*1540*/  UIADD3.X UR17, UR23, UR38, URZ, UP2, !UPT ;  /* 0x0000002617117290 */ /* 0x000fe200097fe43f */
[----:B------:R-:W-:Y:S01]  /*1550*/  ISETP.GE.U32.AND P0, PT, R2, R5, PT ;  /* 0x000000050200720c */ /* 0x000fe20003f06070 */
[----:B------:R-:W-:Y:S01]  /*1560*/  UIMAD UR11, UR11, UR14, URZ ;  /* 0x0000000e0b0b72a4 */ /* 0x000fe2000f8e023f */
[----:B------:R-:W-:Y:S01]  /*1570*/  LOP3.LUT R2, R6, UR57, RZ, 0x3c, !PT ;  /* 0x0000003906027c12 */ /* 0x000fe2000f8e3cff */
[----:B------:R-:W-:Y:S01]  /*1580*/  ULDC.U8 UR41, c[0x0][0x480] ;  /* 0x0001200000297ab9 */ /* 0x000fe20000000000 */
[----:B------:R-:W-:-:S02]  /*1590*/  @UP0 UIADD3 UR31, UR16, UR27, URZ ;  /* 0x0000001b101f0290 */ /* 0x000fc4000fffe03f */
[----:B------:R-:W-:Y:S01]  /*15a0*/  ISETP.GE.AND P2, PT, R2, RZ, PT ;  /* 0x000000ff0200720c */ /* 0x000fe20003f46270 */
[----:B------:R-:W-:Y:S02]  /*15b0*/  UISETP.NE.AND UP4, UPT, UR41, URZ, UPT ;  /* 0x0000003f2900728c */ /* 0x000fe4000bf85270 */
[----:B------:R-:W-:Y:S01]  /*15c0*/  @UP1 UIADD3 UR47, UR13, UR15, URZ ;  /* 0x0000000f0d2f1290 */ /* 0x000fe2000fffe03f */
[----:B------:R-:W-:Y:S01]  /*15d0*/  @UP0 ULDC.64 UR18, c[0x0][0x250] ;  /* 0x0000940000120ab9 */ /* 0x000fe20000000a00 */
[----:B------:R-:W-:Y:S02]  /*15e0*/  UIMAD.WIDE.U32 UR40, UR10, UR14, URZ ;  /* 0x0000000e0a2872a5 */ /* 0x000fe4000f8e003f */
[----:B------:R-:W-:Y:S01]  /*15f0*/  @P0 VIADD R0, R0, 0x1 ;  /* 0x0000000100000836 */ /* 0x000fe20000000000 */
[----:B------:R-:W-:Y:S01]  /*1600*/  UIMAD UR13, UR10, UR17, UR11 ;  /* 0x000000110a0d72a4 */ /* 0x000fe2000f8e020b */
[----:B------:R-:W-:Y:S01]  /*1610*/  PLOP3.LUT P0, PT, PT, PT, UP3, 0x80, 0x0 ;  /* 0x000000000000781c */ /* 0x000fe20003f0f038 */
[----:B------:R-:W-:Y:S01]  /*1620*/  @UP0 UIMAD.WIDE.U32 UR10, UR31, UR18, URZ ;  /* 0x000000121f0a02a5 */ /* 0x000fe2000f8e003f */
[----:B------:R-:W-:Y:S01]  /*1630*/  IMAD.MOV.U32 R13, RZ, RZ, R0 ;  /* 0x000000ffff0d7224 */ /* 0x000fe200078e0000 */
[----:B------:R-:W-:-:S02]  /*1640*/  @UP0 UIMAD UR14, UR31, UR19, URZ ;  /* 0x000000131f0e02a4 */ /* 0x000fc4000f8e023f */
[----:B------:R-:W-:Y:S02]  /*1650*/  USEL UR53, UR48, URZ, UP4 ;  /* 0x0000003f30357287 */ /* 0x000fe4000a000000 */
[----:B------:R-:W-:Y:S01]  /*1660*/  USHF.R.S32.HI UR44, URZ, 0x1f, UR28 ;  /* 0x0000001f3f2c7899 */ /* 0x000fe2000801141c */
[----:B------:R-:W-:Y:S01]  /*1670*/  @!P2 IADD3 R13, -R13, RZ, RZ ;  /* 0x000000ff0d0da210 */ /* 0x000fe20007ffe1ff */
[----:B------:R-:W-:Y:S01]  /*1680*/  @!UP1 UIADD3 UR50, UR35, UR32, URZ ;  /* 0x0000002023329290 */ /* 0x000fe2000fffe03f */
[----:B------:R-:W-:Y:S01]  /*1690*/  @!P3 LOP3.LUT R13, RZ, R6, RZ, 0x33, !PT ;  /* 0x00000006ff0db212 */ /* 0x000fe200078e33ff */
[----:B------:R-:W-:Y:S02]  /*16a0*/  USHF.R.S32.HI UR54, URZ, 0x1f, UR51 ;  /* 0x0000001f3f367899 */ /* 0x000fe40008011433 */
[----:B------:R-:W-:Y:S02]  /*16b0*/  USEL UR52, UR30, URZ, UP4 ;  /* 0x0000003f1e347287 */ /* 0x000fe4000a000000 */
[----:B------:R-:W-:-:S02]  /*16c0*/  @UP0 UIADD3 UR29, UR11, UR14, URZ ;  /* 0x0000000e0b1d0290 */ /* 0x000fc4000fffe03f */
[----:B------:R-:W-:Y:S01]  /*16d0*/  UIADD3 UR48, UR41, UR13, URZ ;  /* 0x0000000d29307290 */ /* 0x000fe2000fffe03f */
[----:B------:R-:W-:Y:S01]  /*16e0*/  @UP0 UMOV UR17, UR10 ;  /* 0x0000000a00110c82 */ /* 0x000fe20008000000 */
[----:B------:R-:W-:Y:S10]  /*16f0*/  @P1 BRA `(.L_x_436) ;  /* 0x0000000000301947 */ /* 0x000ff40003800000 */
[----:B------:R-:W-:Y:S01]  /*1700*/  USHF.R.S32.HI UR10, URZ, 0x1f, UR16 ;  /* 0x0000001f3f0a7899 */ /* 0x000fe20008011410 */
[----:B------:R-:W-:Y:S01]  /*1710*/  ULDC.64 UR20, c[0x0][0x248] ;  /* 0x0000920000147ab9 */ /* 0x000fe20000000a00 */
[----:B------:R-:W-:Y:S02]  /*1720*/  ULDC.64 UR14, c[0x0][0x230] ;  /* 0x00008c00000e7ab9 */ /* 0x000fe40000000a00 */
[----:B------:R-:W-:Y:S02]  /*1730*/  UIMAD UR13, UR10, UR20, URZ ;  /* 0x000000140a0d72a4 */ /* 0x000fe4000f8e023f */
[----:B------:R-:W-:Y:S02]  /*1740*/  UIMAD.WIDE.U32 UR10, UR16, UR20, URZ ;  /* 0x00000014100a72a5 */ /* 0x000fe4000f8e003f */
[----:B------:R-:W-:-:S04]  /*1750*/  UIMAD UR13, UR16, UR21, UR13 ;  /* 0x00000015100d72a4 */ /* 0x000fc8000f8e020d */
[----:B------:R-:W-:-:S04]  /*1760*/  UIADD3 UR11, UR11, UR13, URZ ;  /* 0x0000000d0b0b7290 */ /* 0x000fc8000fffe03f */
[----:B------:R-:W-:Y:S02]  /*1770*/  UIMAD.WIDE.U32 UR10, UR46, UR14, UR10 ;  /* 0x0000000e2e0a72a5 */ /* 0x000fe4000f8e000a */
[----:B------:R-:W-:-:S04]  /*1780*/  UIMAD UR14, UR58, UR14, URZ ;  /* 0x0000000e3a0e72a4 */ /* 0x000fc8000f8e023f */
[----:B------:R-:W-:Y:S01]  /*1790*/  UIMAD UR15, UR46, UR15, UR14 ;  /* 0x0000000f2e0f72a4 */ /* 0x000fe2000f8e020e */
[----:B------:R-:W-:-:S03]  /*17a0*/  UMOV UR36, UR10 ;  /* 0x0000000a00247c82 */ /* 0x000fc60008000000 */
[----:B------:R-:W-:-:S12]  /*17b0*/  UIADD3 UR37, UR11, UR15, URZ ;  /* 0x0000000f0b257290 */ /* 0x000fd8000fffe03f */
.L_x_436:
[----:B------:R-:W-:Y:S05]  /*17c0*/  @P1 BRA `(.L_x_437) ;  /* 0x0000000000301947 */ /* 0x000fea0003800000 */
[----:B------:R-:W-:Y:S01]  /*17d0*/  USHF.R.S32.HI UR10, URZ, 0x1f, UR16 ;  /* 0x0000001f3f0a7899 */ /* 0x000fe20008011410 */
[----:B------:R-:W-:Y:S01]  /*17e0*/  ULDC.64 UR18, c[0x0][0x250] ;  /* 0x0000940000127ab9 */ /* 0x000fe20000000a00 */
[----:B------:R-:W-:Y:S02]  /*17f0*/  ULDC.64 UR14, c[0x0][0x238] ;  /* 0x00008e00000e7ab9 */ /* 0x000fe40000000a00 */
[----:B------:R-:W-:Y:S02]  /*1800*/  UIMAD UR13, UR10, UR18, URZ ;  /* 0x000000120a0d72a4 */ /* 0x000fe4000f8e023f */
[----:B------:R-:W-:Y:S02]  /*1810*/  UIMAD.WIDE.U32 UR10, UR16, UR18, URZ ;  /* 0x00000012100a72a5 */ /* 0x000fe4000f8e003f */
[----:B------:R-:W-:-:S04]  /*1820*/  UIMAD UR13, UR16, UR19, UR13 ;  /* 0x00000013100d72a4 */ /* 0x000fc8000f8e020d */
[----:B------:R-:W-:Y:S02]  /*1830*/  UIADD3 UR11, UR11, UR13, URZ ;  /* 0x0000000d0b0b7290 */ /* 0x000fe4000fffe03f */
[----:B------:R-:W-:Y:S02]  /*1840*/  UIMAD UR13, UR58, UR14, URZ ;  /* 0x0000000e3a0d72a4 */ /* 0x000fe4000f8e023f */
[----:B------:R-:W-:Y:S02]  /*1850*/  UIMAD.WIDE.U32 UR10, UR46, UR14, UR10 ;  /* 0x0000000e2e0a72a5 */ /* 0x000fe4000f8e000a */
[----:B------:R-:W-:-:S04]  /*1860*/  UIMAD UR13, UR46, UR15, UR13 ;  /* 0x0000000f2e0d72a4 */ /* 0x000fc8000f8e020d */
[----:B------:R-:W-:Y:S01]  /*1870*/  UIADD3 UR29, UR11, UR13, URZ ;  /* 0x0000000d0b1d7290 */ /* 0x000fe2000fffe03f */
[----:B------:R-:W-:-:S11]  /*1880*/  UMOV UR17, UR10 ;  /* 0x0000000a00117c82 */ /* 0x000fd60008000000 */
.L_x_437:
        /* <DEDUP_REMOVED lines=11> */
.L_x_438:
[----:B------:R-:W-:-:S04]  /*1940*/  UIMAD UR7, UR46, UR61, UR57 ;  /* 0x0000003d2e0772a4 */ /* 0x000fc8000f8e0239 */
[----:B------:R-:W-:-:S12]  /*1950*/  UIMAD UR7, UR7, UR59, URZ ;  /* 0x0000003b070772a4 */ /* 0x000fd8000f8e023f */
.L_x_439:
[----:B------:R-:W1:Y:S01]  /*1960*/  S2R R24, SR_TID.X ;  /* 0x0000000000187919 */ /* 0x000e620000002100 */
[----:B------:R-:W2:Y:S01]  /*1970*/  LDC.64 R4, c[0x0][0x420] ;  /* 0x00010800ff047b82 */ /* 0x000ea20000000a00 */
[----:B------:R-:W-:Y:S01]  /*1980*/  ULDC UR32, c[0x0][0x2dc] ;  /* 0x0000b70000207ab9 */ /* 0x000fe20000000800 */
[----:B------:R-:W-:Y:S01]  /*1990*/  SHF.R.S32.HI R225, RZ, 0x1f, R224 ;  /* 0x0000001fffe17819 */ /* 0x000fe200000114e0 */
[----:B------:R-:W-:Y:S01]  /*19a0*/  UIADD3 UR38, UR12, UR7, URZ ;  /* 0x000000070c267290 */ /* 0x000fe2000fffe03f */
[----:B------:R-:W-:Y:S01]  /*19b0*/  IADD3 R6, P0, R224, UR10, RZ ;  /* 0x0000000ae0067c10 */ /* 0x000fe2000ff1e0ff */
[----:B------:R-:W-:Y:S01]  /*19c0*/  UIMAD UR7, UR32, UR61, URZ ;  /* 0x0000003d200772a4 */ /* 0x000fe2000f8e023f */
[----:B------:R-:W-:Y:S01]  /*19d0*/  BSSY B1, `(.L_x_435) ;  /* 0x0000980000017945 */ /* 0x000fe20003800000 */
[----:B------:R-:W-:Y:S01]  /*19e0*/  USHF.R.S32.HI UR58, URZ, 0x1f, UR57 ;  /* 0x0000001f3f3a7899 */ /* 0x000fe20008011439 */
[----:B------:R-:W-:Y:S01]  /*19f0*/  IADD3.X R7, R225, UR50, RZ, P0, !PT ;  /* 0x00000032e1077c10 */ /* 0x000fe200087fe4ff */
[----:B------:R-:W-:Y:S01]  /*1a00*/  ULDC.64 UR14, c[0x0][0x428] ;  /* 0x00010a00000e7ab9 */ /* 0x000fe20000000a00 */
[----:B------:R-:W-:Y:S01]  /*1a10*/  UIADD3 UR13, UR12, UR22, URZ ;  /* 0x000000160c0d7290 */ /* 0x000fe2000fffe03f */
[----:B------:R-:W-:Y:S01]  /*1a20*/  IMAD.U32 R14, RZ, RZ, UR14 ;  /* 0x0000000eff0e7e24 */ /* 0x000fe2000f8e00ff */
[----:B------:R-:W-:Y:S01]  /*1a30*/  UIMAD UR11, UR58, UR14, URZ ;  /* 0x0000000e3a0b72a4 */ /* 0x000fe2000f8e023f */
[----:B------:R-:W-:Y:S01]  /*1a40*/  ULDC.64 UR30, c[0x0][0x2b0] ;  /* 0x0000ac00001e7ab9 */ /* 0x000fe20000000a00 */
[----:B------:R-:W-:-:S02]  /*1a50*/  UISETP.GE.AND UP2, UPT, UR39, 0x1, UPT ;  /* 0x000000012700788c */ /* 0x000fc4000bf46270 */
[----:B------:R-:W-:Y:S02]  /*1a60*/  UIMAD UR22, UR57, UR15, UR11 ;  /* 0x0000000f391672a4 */ /* 0x000fe4000f8e020b */
[----:B------:R-:W-:Y:S01]  /*1a70*/  UIMAD.WIDE UR10, UR13, 0x4, UR30 ;  /* 0x000000040d0a78a5 */ /* 0x000fe2000f8e021e */
[----:B------:R-:W-:Y:S01]  /*1a80*/  ULDC.64 UR14, c[0x0][0x258] ;  /* 0x00009600000e7ab9 */ /* 0x000fe20000000a00 */
[----:B------:R-:W-:Y:S01]  /*1a90*/  ULDC.64 UR34, c[0x0][0x210] ;  /* 0x0000840000227ab9 */ /* 0x000fe20000000a00 */
[----:B------:R-:W-:Y:S01]  /*1aa0*/  ULDC.64 UR32, c[0x0][0x3e0] ;  /* 0x0000f80000207ab9 */ /* 0x000fe20000000a00 */
[C---:B--2---:R-:W-:Y:S01]  /*1ab0*/  IMAD R3, R4.reuse, UR23, RZ ;  /* 0x0000001704037c24 */ /* 0x044fe2000f8e02ff */
[----:B------:R-:W-:Y:S01]  /*1ac0*/  ULDC.64 UR30, c[0x0][0x400] ;  /* 0x00010000001e7ab9 */ /* 0x000fe20000000a00 */
[----:B------:R-:W-:Y:S01]  /*1ad0*/  IMAD.WIDE.U32 R6, R4, UR12, R6 ;  /* 0x0000000c04067c25 */ /* 0x000fe2000f8e0006 */
[----:B------:R-:W-:Y:S01]  /*1ae0*/  ULDC.64 UR42, c[0x0][0x478] ;  /* 0x00011e00002a7ab9 */ /* 0x000fe20000000a00 */
[----:B------:R-:W-:-:S02]  /*1af0*/  ULEA.HI.SX32 UR41, UR45, 0xffffffff, 0x19 ;  /* 0xffffffff2d297891 */ /* 0x000fc4000f8fca3f */
[----:B------:R-:W-:Y:S01]  /*1b00*/  IMAD R3, R5, UR12, R3 ;  /* 0x0000000c05037c24 */ /* 0x000fe2000f8e0203 */
[----:B-1----:R-:W-:-:S03]  /*1b10*/  SHF.R.S32.HI R25, RZ, 0x1f, R24 ;  /* 0x0000001fff197819 */ /* 0x002fc60000011418 */
[----:B------:R-:W-:Y:S01]  /*1b20*/  IMAD.IADD R7, R7, 0x1, R3 ;  /* 0x0000000107077824 */ /* 0x000fe200078e0203 */
[CC--:B------:R-:W-:Y:S02]  /*1b30*/  LEA.HI R2, R25.reuse, R24.reuse, RZ, 0x3 ;  /* 0x0000001819027211 */ /* 0x0c0fe400078f18ff */
[----:B------:R-:W-:Y:S01]  /*1b40*/  LEA.HI R12, R25, R24, RZ, 0x5 ;  /* 0x00000018190c7211 */ /* 0x000fe200078f28ff */
[----:B------:R-:W-:Y:S01]  /*1b50*/  IMAD.WIDE.U32 R6, R14, UR57, R6 ;  /* 0x000000390e067c25 */ /* 0x000fe2000f8e0006 */
[----:B------:R-:W-:Y:S02]  /*1b60*/  SHF.R.S32.HI R2, RZ, 0x3, R2 ;  /* 0x00000003ff027819 */ /* 0x000fe40000011402 */
[----:B------:R-:W-:Y:S01]  /*1b70*/  LOP3.LUT R10, R12, 0xffffffe0, RZ, 0xc0, !PT ;  /* 0xffffffe00c0a7812 */ /* 0x000fe200078ec0ff */
[----:B------:R-:W-:Y:S01]  /*1b80*/  VIADD R7, R7, UR22 ;  /* 0x0000001607077c36 */ /* 0x000fe20008000000 */
[----:B------:R-:W-:Y:S02]  /*1b90*/  SHF.R.S32.HI R23, RZ, 0x1f, R2 ;  /* 0x0000001fff177819 */ /* 0x000fe40000011402 */
[----:B------:R-:W-:Y:S01]  /*1ba0*/  IADD3 R0, P1, R2, UR12, RZ ;  /* 0x0000000c02007c10 */ /* 0x000fe2000ff3e0ff */
[----:B------:R-:W-:Y:S01]  /*1bb0*/  IMAD.IADD R10, R24, 0x1, -R10 ;  /* 0x00000001180a7824 */ /* 0x000fe200078e0a0a */
[----:B------:R-:W-:Y:S01]  /*1bc0*/  SHF.R.S32.HI R12, RZ, 0x5, R12 ;  /* 0x00000005ff0c7819 */ /* 0x000fe2000001140c */
[----:B------:R-:W-:Y:S01]  /*1bd0*/  UIMAD UR12, UR58, UR14, URZ ;  /* 0x0000000e3a0c72a4 */ /* 0x000fe2000f8e023f */
[----:B------:R-:W-:Y:S01]  /*1be0*/  IADD3.X R11, R23, UR23, RZ, P1, !PT ;  /* 0x00000017170b7c10 */ /* 0x000fe20008ffe4ff */
[----:B------:R-:W-:Y:S01]  /*1bf0*/  IMAD.WIDE.U32 R8, R0, UR24, R224 ;  /* 0x0000001800087c25 */ /* 0x000fe2000f8e00e0 */
[----:B------:R-:W-:-:S02]  /*1c00*/  UIMAD.WIDE UR22, UR38, 0x4, UR42 ;  /* 0x00000004261678a5 */ /* 0x000fc4000f8e022a */
[----:B------:R-:W-:Y:S01]  /*1c10*/  UIMAD UR15, UR57, UR15, UR12 ;  /* 0x0000000f390f72a4 */ /* 0x000fe2000f8e020c */
[----:B------:R-:W-:Y:S01]  /*1c20*/  IMAD R10, R12, UR7, R10 ;  /* 0x000000070c0a7c24 */ /* 0x000fe2000f8e020a */
[----:B------:R-:W-:Y:S01]  /*1c30*/  USHF.L.U32 UR7, UR7, 0x7, URZ ;  /* 0x0000000707077899 */ /* 0x000fe2000800063f */
[----:B------:R-:W-:Y:S01]  /*1c40*/  IMAD R11, R11, UR24, RZ ;  /* 0x000000180b0b7c24 */ /* 0x000fe2000f8e02ff */
[----:B------:R-:W-:Y:S01]  /*1c50*/  IADD3 R8, P0, R8, UR56, RZ ;  /* 0x0000003808087c10 */ /* 0x000fe2000ff1e0ff */
[-C--:B------:R-:W-:Y:S01]  /*1c60*/  IMAD R3, R23, R4.reuse, RZ ;  /* 0x0000000417037224 */ /* 0x080fe200078e02ff */
[----:B------:R-:W-:Y:S01]  /*1c70*/  UIADD3 UR13, UP1, UP0, UR40, UR7, UR51 ;  /* 0x00000007280d7290 */ /* 0x000fe2000f83e033 */
[----:B------:R-:W-:Y:S01]  /*1c80*/  IMAD R0, R0, UR25, R11 ;  /* 0x0000001900007c24 */ /* 0x000fe2000f8e020b */
[----:B------:R-:W-:Y:S01]  /*1c90*/  USHF.R.S32.HI UR7, URZ, 0x1f, UR7 ;  /* 0x0000001f3f077899 */ /* 0x000fe20008011407 */
[----:B------:R-:W-:-:S03]  /*1ca0*/  IMAD.WIDE.U32 R6, R2, R4, R6 ;  /* 0x0000000402067225 */ /* 0x000fc600078e0006 */
[----:B------:R-:W-:Y:S01]  /*1cb0*/  UIADD3.X UR7, UR48, UR7, UR54, UP1, UP0 ;  /* 0x0000000730077290 */ /* 0x000fe20008fe0436 */
[----:B------:R-:W-:Y:S01]  /*1cc0*/  IADD3.X R9, R9, UR49, R0, P0, !PT ;  /* 0x0000003109097c10 */ /* 0x000fe200087fe400 */
[----:B------:R-:W-:Y:S01]  /*1cd0*/  UIADD3 UR12, UP1, UP0, UR52, UR13, UR55 ;  /* 0x0000000d340c7290 */ /* 0x000fe2000f83e037 */
[----:B------:R-:W-:Y:S01]  /*1ce0*/  IMAD.U32 R0, RZ, RZ, UR14 ;  /* 0x0000000eff007e24 */ /* 0x000fe2000f8e00ff */
[----:B------:R-:W-:Y:S01]  /*1cf0*/  PLOP3.LUT P0, PT, PT, PT, UP2, 0x80, 0x0 ;  /* 0x000000000000781c */ /* 0x000fe20003f0f028 */
[----:B------:R-:W-:Y:S01]  /*1d00*/  IMAD R3, R2, R5, R3 ;  /* 0x0000000502037224 */ /* 0x000fe200078e0203 */
[----:B------:R-:W-:Y:S01]  /*1d10*/  UIADD3.X UR7, UR53, UR7, UR47, UP1, UP0 ;  /* 0x0000000735077290 */ /* 0x000fe20008fe042f */
[----:B------:R-:W-:Y:S01]  /*1d20*/  IMAD.WIDE.U32 R8, R0, UR57, R8 ;  /* 0x0000003900087c25 */ /* 0x000fe2000f8e0008 */
[----:B------:R-:W-:Y:S02]  /*1d30*/  IADD3 R0, P1, R10, UR12, RZ ;  /* 0x0000000c0a007c10 */ /* 0x000fe4000ff3e0ff */
[----:B------:R-:W-:Y:S01]  /*1d40*/  LEA R12, P2, R6, UR32, 0x1 ;  /* 0x00000020060c7c11 */ /* 0x000fe2000f8408ff */
[----:B------:R-:W-:Y:S01]  /*1d50*/  VIADD R9, R9, UR15 ;  /* 0x0000000f09097c36 */ /* 0x000fe20008000000 */
[----:B------:R-:W-:Y:S01]  /*1d60*/  LEA.HI.X.SX32 R10, R10, UR7, 0x1, P1 ;  /* 0x000000070a0a7c11 */ /* 0x000fe200088f0eff */
[----:B------:R-:W-:Y:S01]  /*1d70*/  IMAD.IADD R3, R7, 0x1, R3 ;  /* 0x0000000107037824 */ /* 0x000fe200078e0203 */
[----:B------:R-:W-:-:S02]  /*1d80*/  LEA R223, P1, R0, UR30, 0x2 ;  /* 0x0000001e00df7c11 */ /* 0x000fc4000f8210ff */
[----:B------:R-:W-:Y:S02]  /*1d90*/  LEA R11, P3, R8, UR34, 0x1 ;  /* 0x00000022080b7c11 */ /* 0x000fe4000f8608ff */
[----:B------:R-:W-:Y:S02]  /*1da0*/  LEA.HI.X R222, R0, UR31, R10, 0x2, P1 ;  /* 0x0000001f00de7c11 */ /* 0x000fe400088f140a */
[----:B------:R-:W-:Y:S02]  /*1db0*/  LEA.HI.X R9, R8, UR35, R9, 0x1, P3 ;  /* 0x0000002308097c11 */ /* 0x000fe400098f0c09 */
[----:B------:R-:W-:Y:S01]  /*1dc0*/  LEA.HI.X R6, R6, UR33, R3, 0x1, P2 ;  /* 0x0000002106067c11 */ /* 0x000fe200090f0c03 */
[----:B------:R-:W-:Y:S06]  /*1dd0*/  @!P0 BRA `(.L_x_440) ;  /* 0x0000008400d88947 */ /* 0x000fec0003800000 */
[----:B------:R-:W-:Y:S01]  /*1de0*/  PLOP3.LUT P0, PT, PT, PT, UP4, 0x80, 0x0 ;  /* 0x000000000000781c */ /* 0x000fe20003f0f048 */
[----:B------:R-:W-:Y:S01]  /*1df0*/  UMOV UR12, UR11 ;  /* 0x0000000b000c7c82 */ /* 0x000fe20008000000 */
[----:B------:R-:W-:Y:S01]  /*1e00*/  UMOV UR11, UR41 ;  /* 0x00000029000b7c82 */ /* 0x000fe20008000000 */
[----:B------:R-:W-:Y:S01]  /*1e10*/  LEA R0, R252, UR4, 0x1 ;  /* 0x00000004fc007c11 */ /* 0x000fe2000f8e08ff */
[----:B------:R-:W-:Y:S01]  /*1e20*/  UIMAD UR7, UR11, -0x80, UR39 ;  /* 0xffffff800b0778a4 */ /* 0x000fe2000f8e0227 */
[C---:B------:R-:W-:Y:S01]  /*1e30*/  VIADD R10, R2.reuse, 0x20 ;  /* 0x00000020020a7836 */ /* 0x040fe20000000000 */
[----:B------:R-:W-:Y:S01]  /*1e40*/  UMOV UR13, UR10 ;  /* 0x0000000a000d7c82 */ /* 0x000fe20008000000 */
[----:B------:R-:W-:Y:S01]  /*1e50*/  ULEA.HI UR10, UR11, UR11, URZ, 0x1 ;  /* 0x0000000b0b0a7291 */ /* 0x000fe2000f8f083f */
[C---:B------:R-:W-:Y:S01]  /*1e60*/  VIADD R21, R2.reuse, 0x40 ;  /* 0x0000004002157836 */ /* 0x040fe20000000000 */
[----:B------:R-:W-:Y:S01]  /*1e70*/  UMOV UR15, UR22 ;  /* 0x00000016000f7c82 */ /* 0x000fe20008000000 */
[C---:B------:R-:W-:Y:S01]  /*1e80*/  ISETP.GE.AND P5, PT, R2.reuse, UR7, PT ;  /* 0x0000000702007c0c */ /* 0x040fe2000bfa6270 */
[----:B------:R-:W-:Y:S01]  /*1e90*/  ULOP3.LUT UR10, UR10, 0xfffffffe, URZ, 0xc0, !UPT ;  /* 0xfffffffe0a0a7892 */ /* 0x000fe2000f8ec03f */
[----:B------:R-:W-:Y:S01]  /*1ea0*/  VIADD R22, R2, 0x60 ;  /* 0x0000006002167836 */ /* 0x000fe20000000000 */
[----:B------:R-:W-:Y:S01]  /*1eb0*/  @P0 BAR.SYNC.DEFER_BLOCKING 0x0 ;  /* 0x0000000000000b1d */ /* 0x000fe20000010000 */
[----:B------:R-:W-:Y:S01]  /*1ec0*/  VIADD R3, R252, 0x2000 ;  /* 0x00002000fc037836 */ /* 0x000fe20000000000 */
[----:B------:R-:W-:Y:S01]  /*1ed0*/  UIADD3 UR10, UR11, -UR10, URZ ;  /* 0x8000000a0b0a7290 */ /* 0x000fe2000fffe03f */
[----:B------:R-:W-:Y:S01]  /*1ee0*/  IMAD.MOV.U32 R228, RZ, RZ, R11 ;  /* 0x000000ffffe47224 */ /* 0x000fe200078e000b */
[----:B------:R-:W-:Y:S01]  /*1ef0*/  ISETP.GE.AND P4, PT, R10, UR7, PT ;  /* 0x000000070a007c0c */ /* 0x000fe2000bf86270 */
[----:B------:R-:W-:Y:S01]  /*1f00*/  IMAD.MOV.U32 R229, RZ, RZ, R12 ;  /* 0x000000ffffe57224 */ /* 0x000fe200078e000c */
[----:B------:R-:W-:Y:S01]  /*1f10*/  UISETP.NE.AND UP0, UPT, UR10, 0x1, UPT ;  /* 0x000000010a00788c */ /* 0x000fe2000bf05270 */
[----:B------:R-:W-:Y:S01]  /*1f20*/  BSSY B0, `(.L_x_441) ;  /* 0x0000013000007945 */ /* 0x000fe20003800000 */
[----:B------:R-:W-:Y:S01]  /*1f30*/  UMOV UR14, UR23 ;  /* 0x00000017000e7c82 */ /* 0x000fe20008000000 */
[----:B------:R-:W-:Y:S01]  /*1f40*/  ISETP.GE.AND P3, PT, R21, UR7, PT ;  /* 0x0000000715007c0c */ /* 0x000fe2000bf66270 */
[----:B------:R-:W-:Y:S01]  /*1f50*/  IMAD.MOV.U32 R230, RZ, RZ, R6 ;  /* 0x000000ffffe67224 */ /* 0x000fe200078e0006 */
[----:B------:R-:W-:-:S02]  /*1f60*/  ISETP.GE.AND P2, PT, R22, UR7, PT ;  /* 0x0000000716007c0c */ /* 0x000fc4000bf46270 */
[----:B------:R-:W-:-:S04]  /*1f70*/  PLOP3.LUT P1, PT, PT, PT, UP0, 0x80, 0x0 ;  /* 0x000000000000781c */ /* 0x000fc80003f2f008 */
[----:B------:R-:W-:Y:S01]  /*1f80*/  SEL R3, R3, R252, !P1 ;  /* 0x000000fc03037207 */ /* 0x000fe20004800000 */
[----:B------:R1:W-:Y:S01]  /*1f90*/  @P5 STS.128 [R0+0x8000], RZ ;  /* 0x008000ff00005388 */ /* 0x0003e20000000c00 */
[----:B------:R-:W-:Y:S07]  /*1fa0*/  @P5 BRA `(.L_x_442) ;  /* 0x0000000000285947 */ /* 0x000fee0003800000 */
[----:B------:R-:W-:Y:S02]  /*1fb0*/  ULDC UR10, c[0x0][0x2d0] ;  /* 0x0000b400000a7ab9 */ /* 0x000fe40000000800 */
[----:B------:R-:W-:-:S13]  /*1fc0*/  ISETP.GE.AND P0, PT, R224, UR10, PT ;  /* 0x0000000ae0007c0c */ /* 0x000fda000bf06270 */
[----:B------:R2:W-:Y:S01]  /*1fd0*/  @P0 STS.128 [R0+0x8000], RZ ;  /* 0x008000ff00000388 */ /* 0x0005e20000000c00 */
[----:B------:R-:W-:Y:S05]  /*1fe0*/  @P0 BRA `(.L_x_442) ;  /* 0x0000000000180947 */ /* 0x000fea0003800000 */
[----:B------:R-:W-:Y:S02]  /*1ff0*/  MOV R6, R229 ;  /* 0x000000e500067202 */ /* 0x000fe40000000f00 */
[----:B------:R-:W-:-:S05]  /*2000*/  MOV R7, R230 ;  /* 0x000000e600077202 */ /* 0x000fca0000000f00 */
[----:B------:R-:W-:Y:S01]  /*2010*/  @!PT LDS RZ, [RZ] ;  /* 0x00000000fffff984 */ /* 0x000fe20000000800 */
[----:B------:R-:W-:Y:S01]  /*2020*/  @!PT LDS RZ, [RZ] ;  /* 0x00000000fffff984 */ /* 0x000fe20000000800 */
[----:B------:R-:W-:Y:S01]  /*2030*/  @!PT LDS RZ, [RZ] ;  /* 0x00000000fffff984 */ /* 0x000fe20000000800 */
[----:B------:R3:W-:Y:S02]  /*2040*/  LDGSTS.E.BYPASS.LTC128B.128 [R0+0x8000], desc[UR8][R6.64] ;  /* 0x0800000006007fae */ /* 0x0007e4000b901d48 */
.L_x_442:
[----:B------:R-:W-:Y:S05]  /*2050*/  BSYNC B0 ;  /* 0x0000000000007941 */ /* 0x000fea0003800000 */
.L_x_441:
[----:B------:R4:W-:Y:S01]  /*2060*/  @P4 STS.128 [R0+0x9000], RZ ;  /* 0x009000ff00004388 */ /* 0x0009e20000000c00 */
[----:B------:R-:W-:Y:S01]  /*2070*/  BSSY B0, `(.L_x_443) ;  /* 0x000000d000007945 */ /* 0x000fe20003800000 */
[----:B------:R-:W-:-:S03]  /*2080*/  LEA R191, R3, UR4, 0x1 ;  /* 0x0000000403bf7c11 */ /* 0x000fc6000f8e08ff */
        /* <DEDUP_REMOVED lines=11> */
.L_x_444:
[----:B------:R-:W-:Y:S05]  /*2140*/  BSYNC B0 ;  /* 0x0000000000007941 */ /* 0x000fea0003800000 */
.L_x_443:
[----:B------:R1:W-:Y:S01]  /*2150*/  @P3 STS.128 [R0+0xa000], RZ ;  /* 0x00a000ff00003388 */ /* 0x0003e20000000c00 */
[----:B------:R-:W-:Y:S04]  /*2160*/  BSSY B0, `(.L_x_445) ;  /* 0x000000c000007945 */ /* 0x000fe80003800000 */
        /* <DEDUP_REMOVED lines=11> */
.L_x_446:
[----:B------:R-:W-:Y:S05]  /*2220*/  BSYNC B0 ;  /* 0x0000000000007941 */ /* 0x000fea0003800000 */
.L_x_445:
[----:B------:R1:W-:Y:S01]  /*2230*/  @P2 STS.128 [R0+0xb000], RZ ;  /* 0x00b000ff00002388 */ /* 0x0003e20000000c00 */
[----:B------:R-:W-:Y:S04]  /*2240*/  BSSY B0, `(.L_x_447) ;  /* 0x000000f000007945 */ /* 0x000fe80003800000 */
[----:B------:R-:W-:Y:S05]  /*2250*/  @P2 BRA `(.L_x_448) ;  /* 0x0000000000342947 */ /* 0x000fea0003800000 */
[----:B------:R-:W-:Y:S02]  /*2260*/  ULDC UR10, c[0x0][0x2d0] ;  /* 0x0000b400000a7ab9 */ /* 0x000fe40000000800 */
[----:B------:R-:W-:-:S13]  /*2270*/  ISETP.GE.AND P0, PT, R224, UR10, PT ;  /* 0x0000000ae0007c0c */ /* 0x000fda000bf06270 */
[----:B------:R1:W-:Y:S01]  /*2280*/  @P0 STS.128 [R0+0xb000], RZ ;  /* 0x00b000ff00000388 */ /* 0x0003e20000000c00 */
[----:B------:R-:W-:Y:S05]  /*2290*/  @P0 BRA `(.L_x_448) ;  /* 0x0000000000240947 */ /* 0x000fea0003800000 */
[----:B---3--:R-:W-:Y:S01]  /*22a0*/  MOV R6, R229 ;  /* 0x000000e500067202 */ /* 0x008fe20000000f00 */
[----:B------:R-:W-:Y:S01]  /*22b0*/  IMAD R3, R5, 0xc0, RZ ;  /* 0x000000c005037824 */ /* 0x000fe200078e02ff */
[----:B------:R-:W-:-:S03]  /*22c0*/  MOV R7, R230 ;  /* 0x000000e600077202 */ /* 0x000fc60000000f00 */
[----:B------:R-:W-:-:S05]  /*22d0*/  IMAD.WIDE.U32 R4, R4, 0xc0, R6 ;  /* 0x000000c004047825 */ /* 0x000fca00078e0006 */
[----:B------:R-:W-:-:S05]  /*22e0*/  IADD3 R5, R5, R3, RZ ;  /* 0x0000000305057210 */ /* 0x000fca0007ffe0ff */
[----:B------:R-:W-:Y:S01]  /*22f0*/  @!PT LDS RZ, [RZ] ;  /* 0x00000000fffff984 */ /* 0x000fe20000000800 */
[----:B------:R-:W-:Y:S01]  /*2300*/  @!PT LDS RZ, [RZ] ;  /* 0x00000000fffff984 */ /* 0x000fe20000000800 */
[----:B------:R-:W-:Y:S01]  /*2310*/  @!PT LDS RZ, [RZ] ;  /* 0x00000000fffff984 */ /* 0x000fe20000000800 */
[----:B------:R3:W-:Y:S02]  /*2320*/  LDGSTS.E.BYPASS.LTC128B.128 [R0+0xb000], desc[UR8][R4.64] ;  /* 0x0b00000004007fae */ /* 0x0007e4000b901d48 */
.L_x_448:
[----:B------:R-:W-:Y:S05]  /*2330*/  BSYNC B0 ;  /* 0x0000000000007941 */ /* 0x000fea0003800000 */
.L_x_447:
[----:B------:R1:W-:Y:S01]  /*2340*/  @P5 STS [R191], RZ ;  /* 0x000000ffbf005388 */ /* 0x0003e20000000800 */
[----:B------:R-:W-:Y:S01]  /*2350*/  BSSY B0, `(.L_x_449) ;  /* 0x0000014000007945 */ /* 0x000fe20003800000 */
[----:B------:R-:W-:Y:S02]  /*2360*/  MOV R227, R9 ;  /* 0x0000000900e37202 */ /* 0x000fe40000000f00 */
[----:B------:R1:W-:Y:S01]  /*2370*/  @P5 STS [R191+0x4], RZ ;  /* 0x000004ffbf005388 */ /* 0x0003e20000000800 */
[----:B---3--:R-:W-:-:S03]  /*2380*/  MOV R6, UR20 ;  /* 0x0000001400067c02 */ /* 0x008fc60008000f00 */
        /* <DEDUP_REMOVED lines=10> */
[----:B------:R-:W-:Y:S02]  /*2430*/  MOV R4, R228 ;  /* 0x000000e400047202 */ /* 0x000fe40000000f00 */
[----:B------:R-:W-:-:S05]  /*2440*/  MOV R5, R227 ;  /* 0x000000e300057202 */ /* 0x000fca0000000f00 */
[----:B------:R-:W-:Y:S01]  /*2450*/  @!PT LDS RZ, [RZ] ;  /* 0x00000000fffff984 */ /* 0x000fe20000000800 */
[----:B------:R-:W-:Y:S01]  /*2460*/  @!PT LDS RZ, [RZ] ;  /* 0x00000000fffff984 */ /* 0x000fe20000000800 */
[----:B------:R-:W-:Y:S01]  /*2470*/  @!PT LDS RZ, [RZ] ;  /* 0x00000000fffff984 */ /* 0x000fe20000000800 */
[----:B------:R1:W-:Y:S02]  /*2480*/  LDGSTS.E.BYPASS.LTC128B.128 [R191], desc[UR8][R4.64] ;  /* 0x0000000004bf7fae */ /* 0x0003e4000b901d48 */
.L_x_450:
[----:B------:R-:W-:Y:S05]  /*2490*/  BSYNC B0 ;  /* 0x0000000000007941 */ /* 0x000fea0003800000 */
.L_x_449:
        /* <DEDUP_REMOVED lines=13> */
[----:B------:R-:W-:Y:S02]  /*2570*/  IMAD.U32 R3, RZ, RZ, UR24 ;  /* 0x00000018ff037e24 */ /* 0x000fe4000f8e00ff */
[----:B-1----:R-:W-:-:S03]  /*2580*/  IMAD.U32 R5, RZ, RZ, UR25 ;  /* 0x00000019ff057e24 */ /* 0x002fc6000f8e00ff */
[----:B------:R-:W-:-:S04]  /*2590*/  LEA R4, P0, R3, R228, 0x6 ;  /* 0x000000e403047211 */ /* 0x000fc800078030ff */
[----:B------:R-:W-:-:S05]  /*25a0*/  LEA.HI.X R5, R3, R227, R5, 0x6, P0 ;  /* 0x000000e303057211 */ /* 0x000fca00000f3405 */
[----:B------:R-:W-:Y:S01]  /*25b0*/  @!PT LDS RZ, [RZ] ;  /* 0x00000000fffff984 */ /* 0x000fe20000000800 */
[----:B------:R-:W-:Y:S01]  /*25c0*/  @!PT LDS RZ, [RZ] ;  /* 0x00000000fffff984 */ /* 0x000fe20000000800 */
[----:B------:R-:W-:Y:S01]  /*25d0*/  @!PT LDS RZ, [RZ] ;  /* 0x00000000fffff984 */ /* 0x000fe20000000800 */
[----:B------:R1:W-:Y:S04]  /*25e0*/  LDGSTS.E.BYPASS.LTC128B.128 [R191+0x1000], desc[UR8][R4.64] ;  /* 0x0100000004bf7fae */ /* 0x0003e8000b901d48 */
.L_x_452:
[----:B------:R-:W-:Y:S05]  /*25f0*/  BSYNC B0 ;  /* 0x0000000000007941 */ /* 0x000fea0003800000 */
.L_x_451:
        /* <DEDUP_REMOVED lines=21> */
.L_x_454:
[----:B------:R-:W-:Y:S05]  /*2750*/  BSYNC B0 ;  /* 0x0000000000007941 */ /* 0x000fea0003800000 */
.L_x_453:
        /* <DEDUP_REMOVED lines=13> */
[----:B------:R-:W-:Y:S01]  /*2830*/  MOV R3, UR24 ;  /* 0x0000001800037c02 */ /* 0x000fe20008000f00 */
[----:B------:R-:W-:Y:S01]  /*2840*/  UIMAD UR10, UR25, 0xc0, URZ ;  /* 0x000000c0190a78a4 */ /* 0x000fe2000f8e023f */
[----:B-1----:R-:W-:Y:S02]  /*2850*/  MOV R4, R228 ;  /* 0x000000e400047202 */ /* 0x002fe40000000f00 */
[----:B------:R-:W-:-:S03]  /*2860*/  MOV R5, R227 ;  /* 0x000000e300057202 */ /* 0x000fc60000000f00 */
[----:B------:R-:W-:-:S05]  /*2870*/  IMAD.WIDE.U32 R4, R3, 0xc0, R4 ;  /* 0x000000c003047825 */ /* 0x000fca00078e0004 */
[----:B------:R-:W-:-:S05]  /*2880*/  IADD3 R5, R5, UR10, RZ ;  /* 0x0000000a05057c10 */ /* 0x000fca000fffe0ff */
[----:B------:R-:W-:Y:S01]  /*2890*/  @!PT LDS RZ, [RZ] ;  /* 0x00000000fffff984 */ /* 0x000fe20000000800 */
[----:B------:R-:W-:Y:S01]  /*28a0*/  @!PT LDS RZ, [RZ] ;  /* 0x00000000fffff984 */ /* 0x000fe20000000800 */
[----:B------:R-:W-:Y:S01]  /*28b0*/  @!PT LDS RZ, [RZ] ;  /* 0x00000000fffff984 */ /* 0x000fe20000000800 */
[----:B------:R1:W-:Y:S02]  /*28c0*/  LDGSTS.E.BYPASS.LTC128B.128 [R191+0x3000], desc[UR8][R4.64] ;  /* 0x0300000004bf7fae */ /* 0x0003e4000b901d48 */
.L_x_456:
[----:B------:R-:W-:Y:S05]  /*28d0*/  BSYNC B0 ;  /* 0x0000000000007941 */ /* 0x000fea0003800000 */
.L_x_455:
[----:B------:R-:W5:Y:S01]  /*28e0*/  LDL R26, [R1+0x4] ;  /* 0x00000400011a7983 */ /* 0x000f620000100800 */
[----:B------:R-:W-:Y:S01]  /*28f0*/  UIMAD UR10, UR44, UR20, URZ ;  /* 0x000000142c0a72a4 */ /* 0x000fe2000f8e023f */
[----:B-1----:R-:W-:Y:S01]  /*2900*/  IMAD.WIDE.U32 R4, R6, UR28, R224 ;  /* 0x0000001c06047c25 */ /* 0x002fe2000f8e00e0 */
[----:B------:R-:W-:Y:S01]  /*2910*/  ULDC.64 UR22, c[0x0][0x260] ;  /* 0x0000980000167ab9 */ /* 0x000fe20000000a00 */
[----:B------:R-:W-:Y:S01]  /*2920*/  BSSY B0, `(.L_x_457) ;  /* 0x0000030000007945 */ /* 0x000fe20003800000 */
[----:B------:R-:W-:Y:S01]  /*2930*/  UIMAD UR10, UR28, UR21, UR10 ;  /* 0x000000151c0a72a4 */ /* 0x000fe2000f8e020a */
[----:B------:R-:W-:-:S05]  /*2940*/  IADD3 R4, P0, R4, UR36, RZ ;  /* 0x0000002404047c10 */ /* 0x000fca000ff1e0ff */
[----:B------:R-:W-:Y:S01]  /*2950*/  IMAD.U32 R8, RZ, RZ, UR10 ;  /* 0x0000000aff087e24 */ /* 0x000fe2000f8e00ff */
[----:B------:R-:W-:-:S04]  /*2960*/  UIMAD UR10, UR26, -0x80, UR6 ;  /* 0xffffff801a0a78a4 */ /* 0x000fc8000f8e0206 */
[----:B------:R-:W-:Y:S02]  /*2970*/  IADD3.X R5, R5, UR37, R8, P0, !PT ;  /* 0x0000002505057c10 */ /* 0x000fe400087fe408 */
[----:B------:R-:W-:Y:S01]  /*2980*/  ISETP.GE.AND P5, PT, R2, UR10, PT ;  /* 0x0000000a02007c0c */ /* 0x000fe2000bfa6270 */
[----:B------:R-:W-:-:S12]  /*2990*/  IMAD.WIDE.U32 R4, R13, UR22, R4 ;  /* 0x000000160d047c25 */ /* 0x000fd8000f8e0004 */
[----:B------:R1:W-:Y:S01]  /*29a0*/  @P5 STS.128 [R0+0xc000], RZ ;  /* 0x00c000ff00005388 */ /* 0x0003e20000000c00 */
[C---:B-----5:R-:W-:Y:S01]  /*29b0*/  VIADD R3, R26.reuse, 0x48 ;  /* 0x000000481a037836 */ /* 0x060fe20000000000 */
[----:B------:R-:W-:Y:S01]  /*29c0*/  SHF.R.S32.HI R20, RZ, 0x1f, R26 ;  /* 0x0000001fff147819 */ /* 0x000fe2000001141a */
[C---:B------:R-:W-:Y:S02]  /*29d0*/  VIADD R6, R26.reuse, 0x40 ;  /* 0x000000401a067836 */ /* 0x040fe40000000000 */
[----:B------:R-:W-:Y:S01]  /*29e0*/  VIADD R7, R26, 0x8 ;  /* 0x000000081a077836 */ /* 0x000fe20000000000 */
[----:B------:R-:W-:Y:S02]  /*29f0*/  ISETP.GE.AND P6, PT, R3, UR7, PT ;  /* 0x0000000703007c0c */ /* 0x000fe4000bfc6270 */
[----:B------:R-:W-:Y:S01]  /*2a00*/  ISETP.GE.AND P2, PT, R6, UR7, PT ;  /* 0x0000000706007c0c */ /* 0x000fe2000bf46270 */
[----:B------:R-:W-:Y:S01]  /*2a10*/  IMAD.SHL.U32 R6, R26, 0x4, RZ ;  /* 0x000000041a067824 */ /* 0x000fe200078e00ff */
[----:B------:R-:W-:-:S02]  /*2a20*/  ISETP.GE.AND P3, PT, R7, UR7, PT ;  /* 0x0000000707007c0c */ /* 0x000fc4000bf66270 */
[----:B------:R-:W-:Y:S02]  /*2a30*/  P2R R12, PR, RZ, 0x4 ;  /* 0x00000004ff0c7803 */ /* 0x000fe40000000000 */
[----:B------:R-:W-:Y:S01]  /*2a40*/  IADD3 R14, P2, R6, UR13, RZ ;  /* 0x0000000d060e7c10 */ /* 0x000fe2000ff5e0ff */
[----:B------:R-:W-:Y:S01]  /*2a50*/  IMAD R6, R18, UR22, RZ ;  /* 0x0000001612067c24 */ /* 0x000fe2000f8e02ff */
[----:B------:R-:W-:Y:S02]  /*2a60*/  SHF.R.S32.HI R7, RZ, 0x1f, R3 ;  /* 0x0000001fff077819 */ /* 0x000fe40000011403 */
[----:B------:R-:W-:Y:S01]  /*2a70*/  SHF.L.U64.HI R8, R26, 0x2, R20 ;  /* 0x000000021a087819 */ /* 0x000fe20000010214 */
[----:B------:R-:W-:Y:S01]  /*2a80*/  IMAD R6, R13, UR23, R6 ;  /* 0x000000170d067c24 */ /* 0x000fe2000f8e0206 */
[----:B------:R-:W-:Y:S02]  /*2a90*/  @!P6 LEA R16, P0, R3, UR13, 0x2 ;  /* 0x0000000d0310ec11 */ /* 0x000fe4000f8010ff */
[----:B------:R-:W-:-:S02]  /*2aa0*/  P2R R19, PR, RZ, 0x8 ;  /* 0x00000008ff137803 */ /* 0x000fc40000000000 */
[----:B------:R-:W-:Y:S01]  /*2ab0*/  @!P6 LEA.HI.X R17, R3, UR12, R7, 0x2, P0 ;  /* 0x0000000c0311ec11 */ /* 0x000fe200080f1407 */
[----:B------:R-:W-:Y:S01]  /*2ac0*/  IMAD.IADD R3, R5, 0x1, R6 ;  /* 0x0000000105037824 */ /* 0x000fe200078e0206 */
[----:B------:R-:W-:Y:S02]  /*2ad0*/  ISETP.GE.AND P0, PT, R26, UR7, PT ;  /* 0x000000071a007c0c */ /* 0x000fe4000bf06270 */
[----:B------:R-:W-:Y:S02]  /*2ae0*/  IADD3.X R15, R8, UR12, RZ, P2, !PT ;  /* 0x0000000c080f7c10 */ /* 0x000fe400097fe4ff */
[----:B------:R-:W-:Y:S01]  /*2af0*/  P2R R11, PR, RZ, 0x1 ;  /* 0x00000001ff0b7803 */ /* 0x000fe20000000000 */
[----:B-1----:R-:W-:Y:S08]  /*2b00*/  @P5 BRA `(.L_x_458) ;  /* 0x0000000000445947 */ /* 0x002ff00003800000 */
[----:B------:R-:W-:Y:S02]  /*2b10*/  ULDC UR7, c[0x0][0x2d0] ;  /* 0x0000b40000077ab9 */ /* 0x000fe40000000800 */
[----:B------:R-:W-:-:S13]  /*2b20*/  ISETP.GE.AND P0, PT, R224, UR7, PT ;  /* 0x00000007e0007c0c */ /* 0x000fda000bf06270 */
[----:B------:R1:W-:Y:S01]  /*2b30*/  @P0 STS.128 [R0+0xc000], RZ ;  /* 0x00c000ff00000388 */ /* 0x0003e20000000c00 */
[----:B------:R-:W-:Y:S05]  /*2b40*/  @P0 BRA `(.L_x_458) ;  /* 0x0000000000340947 */ /* 0x000fea0003800000 */
        /* <DEDUP_REMOVED lines=9> */
[----:B------:R-:W-:Y:S01]  /*2be0*/  @!PT LDS RZ, [RZ] ;  /* 0x00000000fffff984 */ /* 0x000fe20000000800 */
[----:B------:R-:W-:Y:S01]  /*2bf0*/  @!PT LDS RZ, [RZ] ;  /* 0x00000000fffff984 */ /* 0x000fe20000000800 */
[----:B------:R-:W-:Y:S01]  /*2c00*/  @!PT LDS RZ, [RZ] ;  /* 0x00000000fffff984 */ /* 0x000fe20000000800 */
[----:B------:R1:W-:Y:S04]  /*2c10*/  LDGSTS.E.BYPASS.LTC128B.128 [R0+0xc000], desc[UR8][R8.64] ;  /* 0x0c00000008007fae */ /* 0x0003e8000b901d48 */
.L_x_458:
[----:B------:R-:W-:Y:S05]  /*2c20*/  BSYNC B0 ;  /* 0x0000000000007941 */ /* 0x000fea0003800000 */
.L_x_457:
[----:B------:R-:W-:Y:S01]  /*2c30*/  ISETP.GE.AND P4, PT, R10, UR10, PT ;  /* 0x0000000a0a007c0c */ /* 0x000fe2000bf86270 */
[----:B------:R-:W-:-:S12]  /*2c40*/  BSSY B0, `(.L_x_459) ;  /* 0x0000016000007945 */ /* 0x000fd80003800000 */
[----:B------:R1:W-:Y:S01]  /*2c50*/  @P4 STS.128 [R0+0xd000], RZ ;  /* 0x00d000ff00004388 */ /* 0x0003e20000000c00 */
        /* <DEDUP_REMOVED lines=9> */
[----:B------:R-:W-:Y:S02]  /*2cf0*/  IMAD R9, R6, UR20, RZ ;  /* 0x0000001406097c24 */ /* 0x000fe4000f8e02ff */
[----:B------:R-:W-:-:S04]  /*2d00*/  IMAD.MOV.U32 R6, RZ, RZ, R4 ;  /* 0x000000ffff067224 */ /* 0x000fc800078e0004 */
[----:B------:R-:W-:-:S04]  /*2d10*/  IMAD.WIDE.U32 R6, R8, UR20, R6 ;  /* 0x0000001408067c25 */ /* 0x000fc8000f8e0006 */
[----:B------:R-:W-:-:S05]  /*2d20*/  IMAD R8, R8, UR21, R9 ;  /* 0x0000001508087c24 */ /* 0x000fca000f8e0209 */
[----:B------:R-:W-:Y:S02]  /*2d30*/  IADD3 R7, R7, R8, RZ ;  /* 0x0000000807077210 */ /* 0x000fe40007ffe0ff */
[----:B------:R-:W-:-:S04]  /*2d40*/  LEA R8, P0, R6, UR22, 0x1 ;  /* 0x0000001606087c11 */ /* 0x000fc8000f8008ff */
[----:B------:R-:W-:-:S05]  /*2d50*/  LEA.HI.X R9, R6, UR23, R7, 0x1, P0 ;  /* 0x0000001706097c11 */ /* 0x000fca00080f0c07 */
[----:B------:R-:W-:Y:S01]  /*2d60*/  @!PT LDS RZ, [RZ] ;  /* 0x00000000fffff984 */ /* 0x000fe20000000800 */
[----:B------:R-:W-:Y:S01]  /*2d70*/  @!PT LDS RZ, [RZ] ;  /* 0x00000000fffff984 */ /* 0x000fe20000000800 */
[----:B------:R-:W-:Y:S01]  /*2d80*/  @!PT LDS RZ, [RZ] ;  /* 0x00000000fffff984 */ /* 0x000fe20000000800 */
[----:B------:R1:W-:Y:S04]  /*2d90*/  LDGSTS.E.BYPASS.LTC128B.128 [R0+0xd000], desc[UR8][R8.64] ;  /* 0x0d00000008007fae */ /* 0x0003e8000b901d48 */
.L_x_460:
[----:B------:R-:W-:Y:S05]  /*2da0*/  BSYNC B0 ;  /* 0x0000000000007941 */ /* 0x000fea0003800000 */
.L_x_459:
        /* <DEDUP_REMOVED lines=23> */
.L_x_462:
[----:B------:R-:W-:Y:S05]  /*2f20*/  BSYNC B0 ;  /* 0x0000000000007941 */ /* 0x000fea0003800000 */
.L_x_461:
        /* <DEDUP_REMOVED lines=12> */
[----:B-1----:R-:W-:Y:S02]  /*2ff0*/  IMAD R8, R6, UR20, RZ ;  /* 0x0000001406087c24 */ /* 0x002fe4000f8e02ff */
[----:B------:R-:W-:-:S04]  /*3000*/  IMAD.MOV.U32 R6, RZ, RZ, R4 ;  /* 0x000000ffff067224 */ /* 0x000fc800078e0004 */
[----:B------:R-:W-:-:S04]  /*3010*/  IMAD.WIDE.U32 R6, R5, UR20, R6 ;  /* 0x0000001405067c25 */ /* 0x000fc8000f8e0006 */
[----:B------:R-:W-:Y:S01]  /*3020*/  IMAD R5, R5, UR21, R8 ;  /* 0x0000001505057c24 */ /* 0x000fe2000f8e0208 */
[----:B------:R-:W-:-:S04]  /*3030*/  LEA R4, P0, R6, UR22, 0x1 ;  /* 0x0000001606047c11 */ /* 0x000fc8000f8008ff */
[----:B------:R-:W-:-:S04]  /*3040*/  IADD3 R5, R7, R5, RZ ;  /* 0x0000000507057210 */ /* 0x000fc80007ffe0ff */
[----:B------:R-:W-:-:S05]  /*3050*/  LEA.HI.X R5, R6, UR23, R5, 0x1, P0 ;  /* 0x0000001706057c11 */ /* 0x000fca00080f0c05 */
[----:B------:R-:W-:Y:S01]  /*3060*/  @!PT LDS RZ, [RZ] ;  /* 0x00000000fffff984 */ /* 0x000fe20000000800 */
[----:B------:R-:W-:Y:S01]  /*3070*/  @!PT LDS RZ, [RZ] ;  /* 0x00000000fffff984 */ /* 0x000fe20000000800 */
[----:B------:R-:W-:Y:S01]  /*3080*/  @!PT LDS RZ, [RZ] ;  /* 0x00000000fffff984 */ /* 0x000fe20000000800 */
[----:B------:R1:W-:Y:S02]  /*3090*/  LDGSTS.E.BYPASS.LTC128B.128 [R0+0xf000], desc[UR8][R4.64] ;  /* 0x0f00000004007fae */ /* 0x0003e4000b901d48 */
.L_x_464:
[----:B------:R-:W-:Y:S05]  /*30a0*/  BSYNC B0 ;  /* 0x0000000000007941 */ /* 0x000fea0003800000 */
.L_x_463:
[----:B------:R-:W-:Y:S01]  /*30b0*/  UIMAD UR7, UR44, UR18, URZ ;  /* 0x000000122c0772a4 */ /* 0x000fe2000f8e023f */
[----:B-1----:R-:W-:Y:S01]  /*30c0*/  MOV R4, UR18 ;  /* 0x0000001200047c02 */ /* 0x002fe20008000f00 */
[----:B------:R1:W-:Y:S01]  /*30d0*/  @P5 STS.128 [R0+0x10000], RZ ;  /* 0x010000ff00005388 */ /* 0x0003e20000000c00 */
[----:B------:R-:W-:Y:S01]  /*30e0*/  ULDC.64 UR20, c[0x0][0x268] ;  /* 0x00009a0000147ab9 */ /* 0x000fe20000000a00 */
[----:B------:R-:W-:Y:S01]  /*30f0*/  UIMAD UR7, UR28, UR19, UR7 ;  /* 0x000000131c0772a4 */ /* 0x000fe2000f8e0207 */
[----:B------:R-:W-:Y:S01]  /*3100*/  BSSY B0, `(.L_x_465) ;  /* 0x000001b000007945 */ /* 0x000fe20003800000 */
[----:B------:R-:W-:-:S04]  /*3110*/  IMAD.WIDE.U32 R4, R4, UR28, R224 ;  /* 0x0000001c04047c25 */ /* 0x000fc8000f8e00e0 */
[----:B------:R-:W-:Y:S02]  /*3120*/  MOV R3, UR7 ;  /* 0x0000000700037c02 */ /* 0x000fe40008000f00 */
[----:B------:R-:W-:-:S04]  /*3130*/  IADD3 R4, P0, R4, UR17, RZ ;  /* 0x0000001104047c10 */ /* 0x000fc8000ff1e0ff */
[----:B------:R-:W-:Y:S01]  /*3140*/  IADD3.X R5, R5, UR29, R3, P0, !PT ;  /* 0x0000001d05057c10 */ /* 0x000fe200087fe403 */
[----:B------:R-:W-:-:S04]  /*3150*/  IMAD R3, R18, UR20, RZ ;  /* 0x0000001412037c24 */ /* 0x000fc8000f8e02ff */
[C---:B------:R-:W-:Y:S02]  /*3160*/  IMAD R3, R13.reuse, UR21, R3 ;  /* 0x000000150d037c24 */ /* 0x040fe4000f8e0203 */
[----:B------:R-:W-:-:S05]  /*3170*/  IMAD.WIDE.U32 R4, R13, UR20, R4 ;  /* 0x000000140d047c25 */ /* 0x000fca000f8e0004 */
[----:B------:R-:W-:Y:S01]  /*3180*/  IADD3 R10, R5, R3, RZ ;  /* 0x00000003050a7210 */ /* 0x000fe20007ffe0ff */
[----:B-1----:R-:W-:Y:S06]  /*3190*/  @P5 BRA `(.L_x_466) ;  /* 0x0000000000445947 */ /* 0x002fec0003800000 */
        /* <DEDUP_REMOVED lines=17> */
.L_x_466:
[----:B------:R-:W-:Y:S05]  /*32b0*/  BSYNC B0 ;  /* 0x0000000000007941 */ /* 0x000fea0003800000 */
.L_x_465:
        /* <DEDUP_REMOVED lines=22> */
.L_x_468:
[----:B------:R-:W-:Y:S05]  /*3420*/  BSYNC B0 ;  /* 0x0000000000007941 */ /* 0x000fea0003800000 */
.L_x_467:
        /* <DEDUP_REMOVED lines=22> */
.L_x_470:
[----:B------:R-:W-:Y:S05]  /*3590*/  BSYNC B0 ;  /* 0x0000000000007941 */ /* 0x000fea0003800000 */
.L_x_469:
        /* <DEDUP_REMOVED lines=11> */
[----:B------:R-:W-:-:S04]  /*3650*/  IMAD.WIDE.U32 R4, R2, UR18, R4 ;  /* 0x0000001202047c25 */ /* 0x000fc8000f8e0004 */
[----:B------:R-:W-:-:S04]  /*3660*/  IMAD R3, R3, UR18, RZ ;  /* 0x0000001203037c24 */ /* 0x000fc8000f8e02ff */
        /* <DEDUP_REMOVED lines=8> */
.L_x_472:
[----:B------:R-:W-:Y:S05]  /*36f0*/  BSYNC B0 ;  /* 0x0000000000007941 */ /* 0x000fea0003800000 */
.L_x_471:
[----:B------:R-:W-:Y:S01]  /*3700*/  IMAD.MOV.U32 R244, RZ, RZ, 0x7f800000 ;  /* 0x7f800000fff47424 */ /* 0x000fe200078e00ff */
[----:B-1----:R-:W2:Y:S01]  /*3710*/  S2R R3, SR_TID.X ;  /* 0x0000000000037919 */ /* 0x002ea20000002100 */
[----:B------:R-:W-:Y:S01]  /*3720*/  LEA.HI R2, R25, R24, RZ, 0x4 ;  /* 0x0000001819027211 */ /* 0x000fe200078f20ff */
[----:B------:R-:W-:Y:S01]  /*3730*/  IMAD.MOV.U32 R246, RZ, RZ, 0x7f800000 ;  /* 0x7f800000fff67424 */ /* 0x000fe200078e00ff */
[----:B------:R-:W-:Y:S01]  /*3740*/  ISETP.NE.AND P2, PT, R19, RZ, PT ;  /* 0x000000ff1300720c */ /* 0x000fe20003f45270 */
[----:B------:R-:W0:Y:S01]  /*3750*/  LDGDEPBAR ;  /* 0x00000000000079af */ /* 0x000e220000000000 */
[----:B------:R-:W-:Y:S01]  /*3760*/  ISETP.NE.AND P3, PT, R11, RZ, PT ;  /* 0x000000ff0b00720c */ /* 0x000fe20003f65270 */
[----:B------:R-:W-:Y:S01]  /*3770*/  IMAD.MOV.U32 R245, RZ, RZ, 0x7f800000 ;  /* 0x7f800000fff57424 */ /* 0x000fe200078e00ff */
[----:B------:R-:W-:Y:S01]  /*3780*/  ISETP.NE.AND P0, PT, R12, RZ, PT ;  /* 0x000000ff0c00720c */ /* 0x000fe20003f05270 */
[----:B------:R1:W5:Y:S01]  /*3790*/  @!P6 LDG.E R244, desc[UR8][R16.64] ;  /* 0x0000000810f4e981 */ /* 0x000362000c1e1900 */
[----:B------:R-:W-:Y:S01]  /*37a0*/  LOP3.LUT R2, R2, 0xfffffff0, RZ, 0xc0, !PT ;  /* 0xfffffff002027812 */ /* 0x000fe200078ec0ff */
[----:B------:R-:W-:Y:S01]  /*37b0*/  IMAD.MOV.U32 R243, RZ, RZ, 0x7f800000 ;  /* 0x7f800000fff37424 */ /* 0x000fe200078e00ff */
[----:B------:R-:W-:Y:S01]  /*37c0*/  ULDC UR17, c[0x0][0x2d0] ;  /* 0x0000b40000117ab9 */ /* 0x000fe20000000800 */
[----:B------:R-:W-:-:S02]  /*37d0*/  VIADD R187, R189, 0x2000 ;  /* 0x00002000bdbb7836 */ /* 0x000fc40000000000 */
[----:B------:R-:W-:Y:S01]  /*37e0*/  VIADD R181, R190, 0x2000 ;  /* 0x00002000beb57836 */ /* 0x000fe20000000000 */
[----:B------:R-:W-:Y:S01]  /*37f0*/  UIADD3 UR7, UR28, 0x80, URZ ;  /* 0x000000801c077890 */ /* 0x000fe2000fffe03f */
[----:B------:R-:W-:Y:S01]  /*3800*/  IMAD.MOV.U32 R188, RZ, RZ, 0x20 ;  /* 0x00000020ffbc7424 */ /* 0x000fe200078e00ff */
[----:B------:R1:W5:Y:S01]  /*3810*/  @!P2 LDG.E R246, desc[UR8][R14.64+0x20] ;  /* 0x000020080ef6a981 */ /* 0x000362000c1e1900 */
[----:B------:R-:W-:Y:S02]  /*3820*/  IMAD.MOV.U32 R182, RZ, RZ, 0x40 ;  /* 0x00000040ffb67424 */ /* 0x000fe400078e00ff */
[----:B------:R-:W-:Y:S01]  /*3830*/  IMAD.MOV.U32 R247, RZ, RZ, 0x40 ;  /* 0x00000040fff77424 */ /* 0x000fe200078e00ff */
[----:B------:R1:W5:Y:S01]  /*3840*/  @!P3 LDG.E R245, desc[UR8][R14.64] ;  /* 0x000000080ef5b981 */ /* 0x000362000c1e1900 */
[----:B------:R-:W-:Y:S01]  /*3850*/  IMAD.SHL.U32 R251, R26, 0x4, RZ ;  /* 0x000000041afb7824 */ /* 0x000fe200078e00ff */
        /* <DEDUP_REMOVED lines=9> */
[----:B--2-4-:R-:W-:Y:S01]  /*38f0*/  SHF.R.S32.HI R0, RZ, 0x1f, R3 ;  /* 0x0000001fff007819 */ /* 0x014fe20000011403 */
[----:B------:R-:W-:Y:S01]  /*3900*/  IMAD.IADD R2, R24, 0x1, -R2 ;  /* 0x0000000118027824 */ /* 0x000fe200078e0a02 */
[----:B------:R1:W5:Y:S01]  /*3910*/  @!P0 LDG.E R243, desc[UR8][R14.64+0x100] ;  /* 0x000100080ef38981 */ /* 0x000362000c1e1900 */
[----:B------:R-:W-:Y:S02]  /*3920*/  CS2R R108, SRZ ;  /* 0x00000000006c7805 */ /* 0x000fe4000001ff00 */
[----:B------:R-:W-:Y:S02]  /*3930*/  LEA.HI R0, R0, R3, RZ, 0x4 ;  /* 0x0000000300007211 */ /* 0x000fe400078f20ff */
[----:B------:R-:W-:Y:S02]  /*3940*/  CS2R R114, SRZ ;  /* 0x0000000000727805 */ /* 0x000fe4000001ff00 */
[----:B------:R-:W-:-:S02]  /*3950*/  CS2R R112, SRZ ;  /* 0x0000000000707805 */ /* 0x000fc4000001ff00 */
[----:B------:R-:W-:Y:S02]  /*3960*/  CS2R R106, SRZ ;  /* 0x00000000006a7805 */ /* 0x000fe4000001ff00 */
[----:B------:R-:W-:Y:S02]  /*3970*/  LOP3.LUT R0, R0, 0xfffffff0, RZ, 0xc0, !PT ;  /* 0xfffffff000007812 */ /* 0x000fe400078ec0ff */
[----:B------:R-:W-:Y:S02]  /*3980*/  CS2R R104, SRZ ;  /* 0x0000000000687805 */ /* 0x000fe4000001ff00 */
[----:B------:R-:W-:Y:S02]  /*3990*/  CS2R R102, SRZ ;  /* 0x0000000000667805 */ /* 0x000fe4000001ff00 */
[----:B------:R-:W-:Y:S02]  /*39a0*/  CS2R R100, SRZ ;  /* 0x0000000000647805 */ /* 0x000fe4000001ff00 */
[----:B------:R-:W-:Y:S01]  /*39b0*/  CS2R R94, SRZ ;  /* 0x00000000005e7805 */ /* 0x000fe2000001ff00 */
[----:B------:R-:W-:Y:S01]  /*39c0*/  IMAD.IADD R0, R3, 0x1, -R0 ;  /* 0x0000000103007824 */ /* 0x000fe200078e0a00 */
[----:B------:R-:W-:-:S02]  /*39d0*/  CS2R R92, SRZ ;  /* 0x00000000005c7805 */ /* 0x000fc4000001ff00 */
[----:B------:R-:W-:Y:S02]  /*39e0*/  CS2R R98, SRZ ;  /* 0x0000000000627805 */ /* 0x000fe4000001ff00 */
[----:B------:R-:W-:Y:S02]  /*39f0*/  CS2R R96, SRZ ;  /* 0x0000000000607805 */ /* 0x000fe4000001ff00 */
[----:B------:R-:W-:Y:S02]  /*3a00*/  CS2R R90, SRZ ;  /* 0x00000000005a7805 */ /* 0x000fe4000001ff00 */
[----:B------:R-:W-:Y:S02]  /*3a10*/  SHF.R.S32.HI R3, RZ, 0x1f, R0 ;  /* 0x0000001fff037819 */ /* 0x000fe40000011400 */
[----:B------:R-:W-:Y:S02]  /*3a20*/  CS2R R88, SRZ ;  /* 0x0000000000587805 */ /* 0x000fe4000001ff00 */
[----:B------:R-:W-:-:S02]  /*3a30*/  SHF.R.S32.HI R4, RZ, 0x1f, R2 ;  /* 0x0000001fff047819 */ /* 0x000fc40000011402 */
[----:B------:R-:W-:Y:S02]  /*3a40*/  CS2R R86, SRZ ;  /* 0x0000000000567805 */ /* 0x000fe4000001ff00 */
[----:B------:R-:W-:Y:S02]  /*3a50*/  LEA.HI R3, R3, R0, RZ, 0x3 ;  /* 0x0000000003037211 */ /* 0x000fe400078f18ff */
[----:B------:R-:W-:Y:S02]  /*3a60*/  CS2R R84, SRZ ;  /* 0x0000000000547805 */ /* 0x000fe4000001ff00 */
[----:B------:R-:W-:Y:S02]  /*3a70*/  LEA.HI R4, R4, R2, RZ, 0x3 ;  /* 0x0000000204047211 */ /* 0x000fe400078f18ff */
[----:B------:R-:W-:Y:S02]  /*3a80*/  CS2R R78, SRZ ;  /* 0x00000000004e7805 */ /* 0x000fe4000001ff00 */
[----:B------:R-:W-:-:S02]  /*3a90*/  LOP3.LUT R3, R3, 0xfffffff8, RZ, 0xc0, !PT ;  /* 0xfffffff803037812 */ /* 0x000fc400078ec0ff */
[----:B------:R-:W-:Y:S02]  /*3aa0*/  CS2R R76, SRZ ;  /* 0x00000000004c7805 */ /* 0x000fe4000001ff00 */
[----:B------:R-:W-:Y:S02]  /*3ab0*/  LOP3.LUT R4, R4, 0xfffffff8, RZ, 0xc0, !PT ;  /* 0xfffffff804047812 */ /* 0x000fe400078ec0ff */
[----:B------:R-:W-:Y:S02]  /*3ac0*/  CS2R R82, SRZ ;  /* 0x0000000000527805 */ /* 0x000fe4000001ff00 */
[----:B------:R-:W-:Y:S01]  /*3ad0*/  CS2R R80, SRZ ;  /* 0x0000000000507805 */ /* 0x000fe2000001ff00 */
[----:B------:R-:W-:Y:S01]  /*3ae0*/  IMAD.IADD R0, R0, 0x1, -R3 ;  /* 0x0000000100007824 */ /* 0x000fe200078e0a03 */
[----:B------:R-:W-:Y:S01]  /*3af0*/  CS2R R74, SRZ ;  /* 0x00000000004a7805 */ /* 0x000fe2000001ff00 */
[----:B------:R-:W-:Y:S01]  /*3b00*/  IMAD.IADD R2, R2, 0x1, -R4 ;  /* 0x0000000102027824 */ /* 0x000fe200078e0a04 */
[----:B------:R-:W-:-:S02]  /*3b10*/  CS2R R72, SRZ ;  /* 0x0000000000487805 */ /* 0x000fc4000001ff00 */
[----:B------:R-:W-:Y:S02]  /*3b20*/  CS2R R70, SRZ ;  /* 0x0000000000467805 */ /* 0x000fe4000001ff00 */
[----:B------:R-:W-:Y:S01]  /*3b30*/  LOP3.LUT P2, RZ, R0, 0x4, RZ, 0xc0, !PT ;  /* 0x0000000400ff7812 */ /* 0x000fe2000784c0ff */
[----:B------:R-:W-:Y:S01]  /*3b40*/  VIADD R0, R26, 0xffffff80 ;  /* 0xffffff801a007836 */ /* 0x000fe20000000000 */
[C---:B------:R-:W-:Y:S02]  /*3b50*/  LOP3.LUT P0, RZ, R2.reuse, 0x2, RZ, 0xc0, !PT ;  /* 0x0000000202ff7812 */ /* 0x040fe4000780c0ff */
[----:B------:R-:W-:Y:S02]  /*3b60*/  CS2R R68, SRZ ;  /* 0x0000000000447805 */ /* 0x000fe4000001ff00 */
[----:B------:R-:W-:Y:S01]  /*3b70*/  LOP3.LUT P3, RZ, R2, 0x4, RZ, 0xc0, !PT ;  /* 0x0000000402ff7812 */ /* 0x000fe2000786c0ff */
[----:B------:R-:W-:Y:S01]  /*3b80*/  IMAD.MOV.U32 R226, RZ, RZ, R191 ;  /* 0x000000ffffe27224 */ /* 0x000fe200078e00bf */
[----:B------:R-:W-:Y:S01]  /*3b90*/  SHF.R.S32.HI R2, RZ, 0x1f, R0 ;  /* 0x0000001fff027819 */ /* 0x000fe20000011400 */
[----:B------:R-:W-:Y:S01]  /*3ba0*/  ULDC UR18, c[0x0][0x2dc] ;  /* 0x0000b70000127ab9 */ /* 0x000fe20000000800 */
[----:B------:R-:W-:-:S02]  /*3bb0*/  SEL R187, R187, R189, !P1 ;  /* 0x000000bdbbbb7207 */ /* 0x000fc40004800000 */
[----:B------:R-:W-:Y:S01]  /*3bc0*/  SEL R181, R181, R190, !P1 ;  /* 0x000000beb5b57207 */ /* 0x000fe20004800000 */
[----:B------:R-:W-:Y:S01]  /*3bd0*/  IMAD.SHL.U32 R248, R0, 0x4, RZ ;  /* 0x0000000400f87824 */ /* 0x000fe200078e00ff */
[----:B------:R-:W-:Y:S02]  /*3be0*/  SHF.L.U64.HI R250, R26, 0x2, R20 ;  /* 0x000000021afa7819 */ /* 0x000fe40000010214 */
[----:B------:R-:W-:Y:S02]  /*3bf0*/  SHF.L.U64.HI R249, R0, 0x2, R2 ;  /* 0x0000000200f97819 */ /* 0x000fe40000010202 */
[----:B------:R-:W-:Y:S02]  /*3c00*/  LEA R187, R187, UR4, 0x1 ;  /* 0x00000004bbbb7c11 */ /* 0x000fe4000f8e08ff */
[----:B------:R-:W-:Y:S02]  /*3c10*/  LEA R181, R181, UR4, 0x1 ;  /* 0x00000004b5b57c11 */ /* 0x000fe4000f8e08ff */
[----:B------:R-:W-:-:S02]  /*3c20*/  SEL R188, R188, 0xffffffe0, !P0 ;  /* 0xffffffe0bcbc7807 */ /* 0x000fc40004000000 */
[----:B------:R-:W-:Y:S02]  /*3c30*/  SEL R182, R182, 0xffffffc0, !P3 ;  /* 0xffffffc0b6b67807 */ /* 0x000fe40005800000 */
[----:B------:R-:W-:Y:S01]  /*3c40*/  SEL R247, R247, 0xffffffc0, !P2 ;  /* 0xffffffc0f7f77807 */ /* 0x000fe20005000000 */
[----:B------:R-:W-:-:S03]  /*3c50*/  UISETP.GE.AND UP0, UPT, UR7, UR6, UPT ;  /* 0x000000060700728c */ /* 0x000fc6000bf06270 */
[----:B-1----:R-:W-:-:S08]  /*3c60*/  ULDC UR7, c[0x0][0x2ec] ;  /* 0x0000bb0000077ab9 */ /* 0x002fd00000000800 */
.L_x_475:
[----:B------:R-:W0:Y:S01]  /*3c70*/  LDGDEPBAR ;  /* 0x00000000000079af */ /* 0x000e220000000000 */
[C---:B------:R-:W-:Y:S01]  /*3c80*/  IMAD.IADD R0, R187.reuse, 0x1, R188 ;  /* 0x00000001bb007824 */ /* 0x040fe200078e02bc */
[----:B------:R-:W-:Y:S01]  /*3c90*/  PLOP3.LUT P0, PT, PT, PT, UP0, 0x80, 0x0 ;  /* 0x000000000000781c */ /* 0x000fe20003f0f008 */
[--C-:B------:R-:W-:Y:S05]  /*3ca0*/  IMAD.IADD R160, R187, 0x1, R182.reuse ;  /* 0x00000001bba07824 */ /* 0x100fea00078e02b6 */
[----:B------:R-:W2:Y:S01]  /*3cb0*/  LDL R2, [R1] ;  /* 0x0000000001027983 */ /* 0x000ea20000100800 */
[----:B------:R-:W-:Y:S01]  /*3cc0*/  PLOP3.LUT P4, PT, PT, PT, UP0, 0x80, 0x0 ;  /* 0x000000000000781c */ /* 0x000fe20003f8f008 */
[----:B-----5:R-:W-:Y:S01]  /*3cd0*/  FMUL.FTZ R3, R246, 1.4426950216293334961 ;  /* 0x3fb8aa3bf6037820 */ /* 0x020fe20000410000 */
[----:B------:R-:W-:Y:S01]  /*3ce0*/  PLOP3.LUT P2, PT, PT, PT, UP0, 0x80, 0x0 ;  /* 0x000000000000781c */ /* 0x000fe20003f4f008 */
[----:B------:R-:W-:Y:S01]  /*3cf0*/  UISETP.GE.AND UP3, UPT, UR11, 0x1, UPT ;  /* 0x000000010b00788c */ /* 0x000fe2000bf66270 */
[----:B------:R-:W-:Y:S02]  /*3d00*/  PLOP3.LUT P1, PT, PT, PT, UP0, 0x80, 0x0 ;  /* 0x000000000000781c */ /* 0x000fe40003f2f008 */
[----:B------:R-:W-:Y:S02]  /*3d10*/  PLOP3.LUT P6, PT, PT, PT, UP0, 0x80, 0x0 ;  /* 0x000000000000781c */ /* 0x000fe40003fcf008 */
[C---:B------:R-:W-:Y:S02]  /*3d20*/  FSETP.NEU.FTZ.AND P3, PT, R245.reuse, -INF , PT ;  /* 0xff800000f500780b */ /* 0x040fe40003f7d000 */
[----:B------:R-:W-:Y:S01]  /*3d30*/  PLOP3.LUT P5, PT, PT, PT, UP0, 0x80, 0x0 ;  /* 0x000000000000781c */ /* 0x000fe20003faf008 */
[----:B------:R-:W-:Y:S04]  /*3d40*/  DEPBAR.LE SB0, 0x0 ;  /* 0x000080000000791a */ /* 0x000fe80000000000 */
[----:B------:R-:W-:Y:S06]  /*3d50*/  BAR.SYNC.DEFER_BLOCKING 0x0 ;  /* 0x0000000000007b1d */ /* 0x000fec0000010000 */
[----:B------:R-:W-:Y:S08]  /*3d60*/  LDSM.16.M88.4 R64, [R187] ;  /* 0x00000000bb40783b */ /* 0x000ff00000000200 */
[----:B------:R-:W1:Y:S08]  /*3d70*/  LDSM.16.M88.4 R16, [R184+UR4+0xc000] ;  /* 0x00c00004b810783b */ /* 0x000e700008000200 */
[----:B------:R-:W4:Y:S08]  /*3d80*/  LDSM.16.M88.4 R60, [R187+0x2000] ;  /* 0x00200000bb3c783b */ /* 0x000f300000000200 */
[----:B------:R-:W3:Y:S08]  /*3d90*/  LDSM.16.M88.4 R32, [R184+UR4+0xc800] ;  /* 0x00c80004b820783b */ /* 0x000ef00008000200 */
[----:B------:R-:W3:Y:S08]  /*3da0*/  LDSM.16.M88.4 R48, [R184+UR4+0xd000] ;  /* 0x00d00004b830783b */ /* 0x000ef00008000200 */
[----:B------:R-:W3:Y:S01]  /*3db0*/  LDSM.16.M88.4 R132, [R184+UR4+0xd800] ;  /* 0x00d80004b884783b */ /* 0x000ee20008000200 */
[-C--:B-1----:R-:W-:Y:S07]  /*3dc0*/  HMMA.16816.F32.BF16 R4, R64, R16.reuse, RZ ;  /* 0x000000104004723c */ /* 0x082fee00000418ff */
[----:B------:R-:W-:Y:S01]  /*3dd0*/  LDSM.16.M88.4 R136, [R0] ;  /* 0x000000000088783b */ /* 0x000fe20000000200 */
[C---:B----4-:R-:W-:Y:S07]  /*3de0*/  HMMA.16816.F32.BF16 R8, R60.reuse, R16, RZ ;  /* 0x000000103c08723c */ /* 0x050fee00000418ff */
        /* <DEDUP_REMOVED lines=9> */
[----:B----4-:R-:W-:Y:S02]  /*3e80*/  IMAD.IADD R0, R0, 0x1, R182 ;  /* 0x0000000100007824 */ /* 0x010fe400078e02b6 */
[----:B------:R-:W-:Y:S03]  /*3e90*/  LDSM.16.M88.4 R156, [R183] ;  /* 0x00000000b79c783b */ /* 0x000fe60000000200 */
[C---:B------:R-:W-:Y:S05]  /*3ea0*/  HMMA.16816.F32.BF16 R32, R64.reuse, R34, RZ ;  /* 0x000000224020723c */ /* 0x040fea00000418ff */
[----:B------:R-:W-:Y:S01]  /*3eb0*/  LDSM.16.M88.4 R164, [R183+0x800] ;  /* 0x00080000b7a4783b */ /* 0x000fe20000000200 */
[-C--:B------:R-:W-:Y:S06]  /*3ec0*/  HMMA.16816.F32.BF16 R36, R64, R48.reuse, RZ ;  /* 0x000000304024723c */ /* 0x080fec00000418ff */
        /* <DEDUP_REMOVED lines=10> */
[----:B------:R-:W4:Y:S05]  /*3f70*/  LDSM.16.M88.4 R132, [R186+0x1800] ;  /* 0x00180000ba84783b */ /* 0x000f2a0000000200 */
[-C--:B-1----:R-:W-:Y:S06]  /*3f80*/  HMMA.16816.F32.BF16 R4, R136, R140.reuse, R4 ;  /* 0x0000008c8804723c */ /* 0x082fec0000041804 */
[C---:B------:R-:W-:Y:S06]  /*3f90*/  HMMA.16816.F32.BF16 R8, R144.reuse, R140, R8 ;  /* 0x0000008c9008723c */ /* 0x040fec0000041808 */
[-C--:B------:R-:W-:Y:S06]  /*3fa0*/  HMMA.16816.F32.BF16 R12, R144, R142.reuse, R12 ;  /* 0x0000008e900c723c */ /* 0x080fec000004180c */
[C---:B------:R-:W-:Y:S01]  /*3fb0*/  HMMA.16816.F32.BF16 R16, R136.reuse, R142, R16 ;  /* 0x0000008e8810723c */ /* 0x040fe20000041810 */
[----:B------:R-:W1:Y:S05]  /*3fc0*/  LDSM.16.M88.4 R140, [R160] ;  /* 0x00000000a08c783b */ /* 0x000e6a0000000200 */
[-C--:B------:R-:W-:Y:S03]  /*3fd0*/  HMMA.16816.F32.BF16 R20, R136, R148.reuse, R20 ;  /* 0x000000948814723c */ /* 0x080fe60000041814 */
[----:B------:R-:W1:Y:S03]  /*3fe0*/  LDSM.16.M88.4 R160, [R160+0x2000] ;  /* 0x00200000a0a0783b */ /* 0x000e660000000200 */
[C---:B------:R-:W-:Y:S06]  /*3ff0*/  HMMA.16816.F32.BF16 R24, R144.reuse, R148, R24 ;  /* 0x000000949018723c */ /* 0x040fec0000041818 */
[-C--:B------:R-:W-:Y:S06]  /*4000*/  HMMA.16816.F32.BF16 R28, R144, R150.reuse, R28 ;  /* 0x00000096901c723c */ /* 0x080fec000004181c */
[C---:B------:R-:W-:Y:S01]  /*4010*/  HMMA.16816.F32.BF16 R32, R136.reuse, R150, R32 ;  /* 0x000000968820723c */ /* 0x040fe20000041820 */
[----:B------:R-:W2:Y:S05]  /*4020*/  LDSM.16.M88.4 R148, [R183+0x1800] ;  /* 0x00180000b794783b */ /* 0x000eaa0000000200 */
        /* <DEDUP_REMOVED lines=8> */
[----:B------:R3:W4:Y:S05]  /*40b0*/  LDSM.16.M88.4 R132, [R0+0x2000] ;  /* 0x002000000084783b */ /* 0x00072a0000000200 */
[-C--:B-1----:R-:W-:Y:S01]  /*40c0*/  HMMA.16816.F32.BF16 R4, R140, R156.reuse, R4 ;  /* 0x0000009c8c04723c */ /* 0x082fe20000041804 */
[----:B------:R-:W-:Y:S04]  /*40d0*/  IMAD.U32 R136, RZ, RZ, UR26 ;  /* 0x0000001aff887e24 */ /* 0x000fe8000f8e00ff */
[----:B------:R-:W-:Y:S01]  /*40e0*/  FMUL.FTZ R137, R245, 1.4426950216293334961 ;  /* 0x3fb8aa3bf5897820 */ /* 0x000fe20000410000 */
[C---:B------:R-:W-:Y:S05]  /*40f0*/  HMMA.16816.F32.BF16 R8, R160.reuse, R156, R8 ;  /* 0x0000009ca008723c */ /* 0x040fea0000041808 */
[----:B--2---:R-:W-:Y:S01]  /*4100*/  @P0 IMAD R136, R136, 0x80, R2 ;  /* 0x0000008088880824 */ /* 0x004fe200078e0202 */
[-C--:B------:R-:W-:Y:S01]  /*4110*/  HMMA.16816.F32.BF16 R12, R160, R158.reuse, R12 ;  /* 0x0000009ea00c723c */ /* 0x080fe2000004180c */
[----:B------:R-:W-:Y:S03]  /*4120*/  PLOP3.LUT P0, PT, PT, PT, UP0, 0x80, 0x0 ;  /* 0x000000000000781c */ /* 0x000fe60003f0f008 */
[C---:B------:R-:W-:Y:S01]  /*4130*/  @P4 ISETP.GE.AND P4, PT, R136.reuse, UR6, PT ;  /* 0x0000000688004c0c */ /* 0x040fe2000bf86270 */
[----:B------:R-:W-:Y:S01]  /*4140*/  FMUL.FTZ R2, R243, 1.4426950216293334961 ;  /* 0x3fb8aa3bf3027820 */ /* 0x000fe20000410000 */
[C---:B------:R-:W-:Y:S05]  /*4150*/  HMMA.16816.F32.BF16 R16, R140.reuse, R158, R16 ;  /* 0x0000009e8c10723c */ /* 0x040fea0000041810 */
[----:B---3--:R-:W-:Y:S01]  /*4160*/  @P2 VIADD R0, R136, 0x1 ;  /* 0x0000000188002836 */ /* 0x008fe20000000000 */
[-C--:B------:R-:W-:Y:S03]  /*4170*/  HMMA.16816.F32.BF16 R20, R140, R164.reuse, R20 ;  /* 0x000000a48c14723c */ /* 0x080fe60000041814 */
[----:B------:R-:W-:Y:S02]  /*4180*/  FSETP.NEU.FTZ.AND P2, PT, R246, -INF , PT ;  /* 0xff800000f600780b */ /* 0x000fe40003f5d000 */
[----:B------:R-:W-:Y:S01]  /*4190*/  FSEL R137, R137, RZ, P3 ;  /* 0x000000ff89897208 */ /* 0x000fe20001800000 */
[C---:B------:R-:W-:Y:S04]  /*41a0*/  HMMA.16816.F32.BF16 R24, R160.reuse, R164, R24 ;  /* 0x000000a4a018723c */ /* 0x040fe80000041818 */
[----:B------:R-:W-:Y:S01]  /*41b0*/  @P6 ISETP.GE.AND P6, PT, R0, UR6, PT ;  /* 0x0000000600006c0c */ /* 0x000fe2000bfc6270 */
[C---:B------:R-:W-:Y:S01]  /*41c0*/  FMUL.FTZ R0, R244.reuse, 1.4426950216293334961 ;  /* 0x3fb8aa3bf4007820 */ /* 0x040fe20000410000 */
[-C--:B------:R-:W-:Y:S03]  /*41d0*/  HMMA.16816.F32.BF16 R28, R160, R166.reuse, R28 ;  /* 0x000000a6a01c723c */ /* 0x080fe6000004181c */
[----:B------:R-:W-:Y:S02]  /*41e0*/  FSETP.NEU.FTZ.AND P3, PT, R244, -INF , PT ;  /* 0xff800000f400780b */ /* 0x000fe40003f7d000 */
[----:B------:R-:W-:Y:S01]  /*41f0*/  FSEL R3, R3, RZ, P2 ;  /* 0x000000ff03037208 */ /* 0x000fe20001000000 */
[C---:B------:R-:W-:Y:S04]  /*4200*/  HMMA.16816.F32.BF16 R32, R140.reuse, R166, R32 ;  /* 0x000000a68c20723c */ /* 0x040fe80000041820 */
[----:B------:R-:W-:Y:S02]  /*4210*/  FSETP.NEU.FTZ.AND P2, PT, R243, -INF , PT ;  /* 0xff800000f300780b */ /* 0x000fe40003f5d000 */
        /* <DEDUP_REMOVED lines=13> */
[C---:B----4-:R-:W-:Y:S06]  /*42f0*/  HMMA.16816.F32.BF16 R8, R132.reuse, R176, R8 ;  /* 0x000000b08408723c */ /* 0x050fec0000041808 */
        /* <DEDUP_REMOVED lines=36> */
[----:B---3--:R-:W-:Y:S01]  /*4540*/  @P5 VIADD R8, R136, 0x8 ;  /* 0x0000000888085836 */ /* 0x008fe20000000000 */
        /* <DEDUP_REMOVED lines=19> */
[--C-:B------:R-:W-:Y:S01]  /*4680*/  FFMA.FTZ R15, R15, UR7, -R0.reuse ;  /* 0x000000070f0f7c23 */ /* 0x100fe20008010800 */
        /* <DEDUP_REMOVED lines=42> */
[--C-:B------:R-:W-:Y:S01]  /*4930*/  FFMA.FTZ R22, R22, UR7, -R3.reuse ;  /* 0x0000000716167c23 */ /* 0x100fe20008010803 */
        /* <DEDUP_REMOVED lines=63> */
[----:B------:R-:W-:Y:S01]  /*4d30*/  @P2 VIADD R4, R136, 0x21 ;  /* 0x0000002188042836 */ /* 0x000fe20000000000 */
        /* <DEDUP_REMOVED lines=56> */
[----:B------:R-:W1:Y:S03]  /*50c0*/  MUFU.EX2 R164, R39 ;  /* 0x0000002700a47308 */ /* 0x000e660000000800 */
[----:B------:R-:W-:Y:S01]  /*50d0*/  @P2 FSEL R49, R49, -INF , !P4 ;  /* 0xff80000031312808 */ /* 0x000fe20006000000 */
[----:B------:R-:W-:Y:S01]  /*50e0*/  FFMA.FTZ R45, R45, UR7, -R2 ;  /* 0x000000072d2d7c23 */ /* 0x000fe20008010802 */
[----:B------:R-:W-:Y:S01]  /*50f0*/  PLOP3.LUT P2, PT, PT, PT, UP0, 0x80, 0x0 ;  /* 0x000000000000781c */ /* 0x000fe20003f4f008 */
[--C-:B------:R-:W-:Y:S04]  /*5100*/  FFMA.FTZ R43, R43, UR7, -R0.reuse ;  /* 0x000000072b2b7c23 */ /* 0x100fe80008010800 */
[----:B------:R-:W-:Y:S01]  /*5110*/  MUFU.EX2 R176, R40 ;  /* 0x0000002800b07308 */ /* 0x000fe20000000800 */
[----:B------:R-:W-:Y:S01]  /*5120*/  @P0 FSEL R47, R47, -INF , !P4 ;  /* 0xff8000002f2f0808 */ /* 0x000fe20006000000 */
[--C-:B------:R-:W-:Y:S01]  /*5130*/  FFMA.FTZ R49, R49, UR7, -R137.reuse ;  /* 0x0000000731317c23 */ /* 0x100fe20008010889 */
        /* <DEDUP_REMOVED lines=11> */
[----:B------:R-:W-:Y:S01]  /*51f0*/  PLOP3.LUT P4, PT, PT, PT, UP0, 0x80, 0x0 ;  /* 0x000000000000781c */ /* 0x000fe20003f8f008 */
[--C-:B------:R-:W-:Y:S01]  /*5200*/  FFMA.FTZ R51, R51, UR7, -R3.reuse ;  /* 0x0000000733337c23 */ /* 0x100fe20008010803 */
[----:B------:R-:W-:Y:S01]  /*5210*/  @P0 FSEL R50, R50, -INF , !P6 ;  /* 0xff80000032320808 */ /* 0x000fe20007000000 */
[----:B------:R-:W-:Y:S01]  /*5220*/  MUFU.EX2 R234, R48 ;  /* 0x0000003000ea7308 */ /* 0x000fe20000000800 */
[----:B------:R-:W-:Y:S01]  /*5230*/  PLOP3.LUT P6, PT, PT, PT, UP0, 0x80, 0x0 ;  /* 0x000000000000781c */ /* 0x000fe20003fcf008 */
[----:B------:R-:W-:Y:S01]  /*5240*/  @P1 VIADD R9, R136, 0x30 ;  /* 0x0000003088091836 */ /* 0x000fe20000000000 */
[----:B------:R-:W-:Y:S01]  /*5250*/  PLOP3.LUT P1, PT, PT, PT, UP0, 0x80, 0x0 ;  /* 0x000000000000781c */ /* 0x000fe20003f2f008 */
[--C-:B------:R-:W-:Y:S01]  /*5260*/  FFMA.FTZ R50, R50, UR7, -R3.reuse ;  /* 0x0000000732327c23 */ /* 0x100fe20008010803 */
[----:B------:R-:W-:Y:S02]  /*5270*/  PLOP3.LUT P0, PT, PT, PT, UP0, 0x80, 0x0 ;  /* 0x000000000000781c */ /* 0x000fe40003f0f008 */
[----:B------:R-:W-:Y:S03]  /*5280*/  @P5 ISETP.GE.AND P5, PT, R9, UR6, PT ;  /* 0x0000000609005c0c */ /* 0x000fe6000bfa6270 */
[----:B------:R-:W-:Y:S01]  /*5290*/  MUFU.EX2 R158, R50 ;  /* 0x00000032009e7308 */ /* 0x000fe20000000800 */
[----:B----4-:R-:W-:Y:S02]  /*52a0*/  F2FP.BF16.F32.PACK_AB R6, R212, R213 ;  /* 0x000000d5d406723e */ /* 0x010fe400000010ff */
[----:B------:R-:W-:Y:S02]  /*52b0*/  @P2 FSEL R54, R54, -INF , !P5 ;  /* 0xff80000036362808 */ /* 0x000fe40006800000 */
[----:B------:R-:W-:Y:S02]  /*52c0*/  PLOP3.LUT P2, PT, PT, PT, UP0, 0x80, 0x0 ;  /* 0x000000000000781c */ /* 0x000fe40003f4f008 */
[----:B------:R-:W-:Y:S01]  /*52d0*/  @P6 ISETP.GE.AND P6, PT, R8, UR6, PT ;  /* 0x0000000608006c0c */ /* 0x000fe2000bfc6270 */
[----:B------:R-:W-:Y:S01]  /*52e0*/  FFMA.FTZ R54, R54, UR7, -R3 ;  /* 0x0000000736367c23 */ /* 0x000fe20008010803 */
[----:B------:R-:W-:Y:S01]  /*52f0*/  @P3 FSEL R56, R56, -INF , !P5 ;  /* 0xff80000038383808 */ /* 0x000fe20006800000 */
[----:B------:R-:W-:Y:S01]  /*5300*/  MUFU.EX2 R156, R51 ;  /* 0x00000033009c7308 */ /* 0x000fe20000000800 */
[----:B------:R-:W-:Y:S02]  /*5310*/  @P1 FSEL R53, R53, -INF , !P6 ;  /* 0xff80000035351808 */ /* 0x000fe40007000000 */
[----:B------:R-:W-:Y:S01]  /*5320*/  PLOP3.LUT P1, PT, PT, PT, UP0, 0x80, 0x0 ;  /* 0x000000000000781c */ /* 0x000fe20003f2f008 */
[----:B------:R-:W-:Y:S01]  /*5330*/  FFMA.FTZ R56, R56, UR7, -R2 ;  /* 0x0000000738387c23 */ /* 0x000fe20008010802 */
[----:B--2---:R-:W-:Y:S01]  /*5340*/  F2FP.BF16.F32.PACK_AB R4, R201, R145 ;  /* 0x00000091c904723e */ /* 0x004fe200000010ff */
[--C-:B------:R-:W-:Y:S01]  /*5350*/  FFMA.FTZ R53, R53, UR7, -R137.reuse ;  /* 0x0000000735357c23 */ /* 0x100fe20008010889 */
[----:B------:R-:W-:Y:S03]  /*5360*/  @P0 FSEL R52, R52, -INF , !P5 ;  /* 0xff80000034340808 */ /* 0x000fe60006800000 */
[----:B------:R-:W-:Y:S01]  /*5370*/  MUFU.EX2 R171, R41 ;  /* 0x0000002900ab7308 */ /* 0x000fe20000000800 */
[----:B------:R-:W-:Y:S01]  /*5380*/  PLOP3.LUT P0, PT, PT, PT, UP0, 0x80, 0x0 ;  /* 0x000000000000781c */ /* 0x000fe20003f0f008 */
[----:B------:R2:W-:Y:S01]  /*5390*/  STS [R215+0x1c400], R4 ;  /* 0x01c40004d7007388 */ /* 0x0005e20000000800 */
[----:B------:R-:W-:Y:S01]  /*53a0*/  PLOP3.LUT P3, PT, PT, PT, UP0, 0x80, 0x0 ;  /* 0x000000000000781c */ /* 0x000fe20003f6f008 */
[----:B------:R-:W-:Y:S02]  /*53b0*/  FFMA.FTZ R52, R52, UR7, -R137 ;  /* 0x0000000734347c23 */ /* 0x000fe40008010889 */
[C---:B------:R-:W-:Y:S01]  /*53c0*/  @P1 VIADD R5, R136.reuse, 0x38 ;  /* 0x0000003888051836 */ /* 0x040fe20000000000 */
[----:B------:R-:W-:Y:S01]  /*53d0*/  PLOP3.LUT P1, PT, PT, PT, UP0, 0x80, 0x0 ;  /* 0x000000000000781c */ /* 0x000fe20003f2f008 */
[----:B------:R-:W-:Y:S01]  /*53e0*/  @P4 VIADD R136, R136, 0x39 ;  /* 0x0000003988884836 */ /* 0x000fe20000000000 */
[----:B------:R-:W-:Y:S01]  /*53f0*/  PLOP3.LUT P4, PT, PT, PT, UP0, 0x80, 0x0 ;  /* 0x000000000000781c */ /* 0x000fe20003f8f008 */
[----:B------:R-:W-:Y:S01]  /*5400*/  MUFU.EX2 R198, R42 ;  /* 0x0000002a00c67308 */ /* 0x000fe20000000800 */
[----:B------:R-:W-:Y:S02]  /*5410*/  @P2 ISETP.GE.AND P2, PT, R5, UR6, PT ;  /* 0x0000000605002c0c */ /* 0x000fe4000bf46270 */
[----:B------:R-:W-:Y:S02]  /*5420*/  F2FP.BF16.F32.PACK_AB R5, R241, R242 ;  /* 0x000000f2f105723e */ /* 0x000fe400000010ff */
[----:B------:R-:W-:Y:S02]  /*5430*/  @P0 FSEL R55, R55, -INF , !P6 ;  /* 0xff80000037370808 */ /* 0x000fe40007000000 */
[----:B------:R-:W-:Y:S01]  /*5440*/  PLOP3.LUT P0, PT, PT, PT, UP0, 0x80, 0x0 ;  /* 0x000000000000781c */ /* 0x000fe20003f0f008 */
[----:B------:R4:W-:Y:S01]  /*5450*/  STS [R217+0x1c000], R5 ;  /* 0x01c00005d9007388 */ /* 0x0009e20000000800 */
[----:B------:R-:W-:Y:S01]  /*5460*/  @P3 ISETP.GE.AND P3, PT, R136, UR6, PT ;  /* 0x0000000688003c0c */ /* 0x000fe2000bf66270 */
[--C-:B------:R-:W-:Y:S01]  /*5470*/  FFMA.FTZ R55, R55, UR7, -R3.reuse ;  /* 0x0000000737377c23 */ /* 0x100fe20008010803 */
[----:B------:R-:W-:Y:S01]  /*5480*/  @P1 FSEL R58, R58, -INF , !P5 ;  /* 0xff8000003a3a1808 */ /* 0x000fe20006800000 */
[----:B------:R-:W-:Y:S01]  /*5490*/  MUFU.EX2 R197, R43 ;  /* 0x0000002b00c57308 */ /* 0x000fe20000000800 */
[----:B------:R-:W-:Y:S02]  /*54a0*/  PLOP3.LUT P1, PT, PT, PT, UP0, 0x80, 0x0 ;  /* 0x000000000000781c */ /* 0x000fe40003f2f008 */
[----:B--2---:R-:W-:Y:S01]  /*54b0*/  F2FP.BF16.F32.PACK_AB R4, R193, R194 ;  /* 0x000000c2c104723e */ /* 0x004fe200000010ff */
[----:B------:R-:W-:Y:S01]  /*54c0*/  FFMA.FTZ R58, R58, UR7, -R0 ;  /* 0x000000073a3a7c23 */ /* 0x000fe20008010800 */
[----:B------:R-:W-:Y:S02]  /*54d0*/  @P4 FSEL R66, R66, -INF , !P2 ;  /* 0xff80000042424808 */ /* 0x000fe40005000000 */
[----:B------:R-:W-:Y:S01]  /*54e0*/  PLOP3.LUT P4, PT, PT, PT, UP0, 0x80, 0x0 ;  /* 0x000000000000781c */ /* 0x000fe20003f8f008 */
[----:B------:R2:W-:Y:S01]  /*54f0*/  STS [R217+0x1c400], R4 ;  /* 0x01c40004d9007388 */ /* 0x0005e20000000800 */
[----:B------:R-:W-:Y:S01]  /*5500*/  @P0 FSEL R57, R57, -INF , !P6 ;  /* 0xff80000039390808 */ /* 0x000fe20007000000 */
[----:B------:R-:W-:Y:S01]  /*5510*/  FFMA.FTZ R66, R66, UR7, -R3 ;  /* 0x0000000742427c23 */ /* 0x000fe20008010803 */
[----:B------:R-:W-:Y:S01]  /*5520*/  PLOP3.LUT P0, PT, PT, PT, UP0, 0x80, 0x0 ;  /* 0x000000000000781c */ /* 0x000fe20003f0f008 */
[----:B------:R3:W-:Y:S01]  /*5530*/  STS [R215+0x1e400], R6 ;  /* 0x01e40006d7007388 */ /* 0x0007e20000000800 */
[----:B------:R-:W-:Y:S01]  /*5540*/  MUFU.EX2 R170, R44 ;  /* 0x0000002c00aa7308 */ /* 0x000fe20000000800 */
[----:B------:R-:W-:Y:S01]  /*5550*/  @P1 FSEL R60, R60, -INF , !P2 ;  /* 0xff8000003c3c1808 */ /* 0x000fe20005000000 */
[--C-:B------:R-:W-:Y:S01]  /*5560*/  FFMA.FTZ R57, R57, UR7, -R2.reuse ;  /* 0x0000000739397c23 */ /* 0x100fe20008010802 */
[----:B------:R-:W-:Y:S03]  /*5570*/  PLOP3.LUT P1, PT, PT, PT, UP0, 0x80, 0x0 ;  /* 0x000000000000781c */ /* 0x000fe60003f2f008 */
[----:B------:R-:W-:Y:S01]  /*5580*/  FFMA.FTZ R60, R60, UR7, -R2 ;  /* 0x000000073c3c7c23 */ /* 0x000fe20008010802 */
[----:B------:R-:W-:Y:S03]  /*5590*/  @P4 FSEL R62, R62, -INF , !P2 ;  /* 0xff8000003e3e4808 */ /* 0x000fe60005000000 */
[----:B------:R-:W-:Y:S01]  /*55a0*/  MUFU.EX2 R169, R45 ;  /* 0x0000002d00a97308 */ /* 0x000fe20000000800 */
[----:B----4-:R-:W-:Y:S02]  /*55b0*/  F2FP.BF16.F32.PACK_AB R5, R208, R209 ;  /* 0x000000d1d005723e */ /* 0x010fe400000010ff */
[----:B------:R-:W-:Y:S01]  /*55c0*/  @P0 FSEL R59, R59, -INF , !P6 ;  /* 0xff8000003b3b0808 */ /* 0x000fe20007000000 */
[--C-:B------:R-:W-:Y:S01]  /*55d0*/  FFMA.FTZ R62, R62, UR7, -R0.reuse ;  /* 0x000000073e3e7c23 */ /* 0x100fe20008010800 */
[----:B------:R-:W-:Y:S01]  /*55e0*/  PLOP3.LUT P0, PT, PT, PT, UP0, 0x80, 0x0 ;  /* 0x000000000000781c */ /* 0x000fe20003f0f008 */
[----:B------:R4:W-:Y:S01]  /*55f0*/  STS [R215+0x1e000], R5 ;  /* 0x01e00005d7007388 */ /* 0x0009e20000000800 */
[----:B------:R-:W-:Y:S03]  /*5600*/  @P1 FSEL R64, R64, -INF , !P2 ;  /* 0xff80000040401808 */ /* 0x000fe60005000000 */
[----:B------:R-:W-:Y:S01]  /*5610*/  MUFU.EX2 R192, R46 ;  /* 0x0000002e00c07308 */ /* 0x000fe20000000800 */
[----:B------:R-:W-:Y:S01]  /*5620*/  PLOP3.LUT P1, PT, PT, PT, UP0, 0x80, 0x0 ;  /* 0x000000000000781c */ /* 0x000fe20003f2f008 */
[----:B------:R-:W-:Y:S01]  /*5630*/  FFMA.FTZ R59, R59, UR7, -R0 ;  /* 0x000000073b3b7c23 */ /* 0x000fe20008010800 */
[----:B--2---:R-:W-:Y:S01]  /*5640*/  F2FP.BF16.F32.PACK_AB R4, R210, R211 ;  /* 0x000000d3d204723e */ /* 0x004fe200000010ff */
[----:B------:R-:W-:Y:S01]  /*5650*/  FFMA.FTZ R64, R64, UR7, -R137 ;  /* 0x0000000740407c23 */ /* 0x000fe20008010889 */
[----:B---3--:R-:W-:Y:S03]  /*5660*/  F2FP.BF16.F32.PACK_AB R6, R239, R240 ;  /* 0x000000f0ef06723e */ /* 0x008fe600000010ff */
[----:B------:R2:W-:Y:S01]  /*5670*/  STS [R217+0x1e400], R4 ;  /* 0x01e40004d9007388 */ /* 0x0005e20000000800 */
[----:B------:R-:W-:Y:S01]  /*5680*/  @P0 FSEL R61, R61, -INF , !P3 ;  /* 0xff8000003d3d0808 */ /* 0x000fe20005800000 */
[----:B------:R-:W-:Y:S01]  /*5690*/  MUFU.EX2 R179, R47 ;  /* 0x0000002f00b37308 */ /* 0x000fe20000000800 */
[----:B------:R-:W-:Y:S03]  /*56a0*/  PLOP3.LUT P0, PT, PT, PT, UP0, 0x80, 0x0 ;  /* 0x000000000000781c */ /* 0x000fe60003f0f008 */
[----:B------:R-:W-:Y:S01]  /*56b0*/  FFMA.FTZ R2, R61, UR7, -R2 ;  /* 0x000000073d027c23 */ /* 0x000fe20008010802 */
[----:B------:R-:W-:Y:S05]  /*56c0*/  @P1 FSEL R67, R67, -INF , !P3 ;  /* 0xff80000043431808 */ /* 0x000fea0005800000 */
[----:B------:R3:W-:Y:S01]  /*56d0*/  MUFU.EX2 R155, R2 ;  /* 0x00000002009b7308 */ /* 0x0007e20000000800 */
[----:B------:R-:W-:Y:S01]  /*56e0*/  FFMA.FTZ R3, R67, UR7, -R3 ;  /* 0x0000000743037c23 */ /* 0x000fe20008010803 */
[----:B----4-:R-:W-:Y:S02]  /*56f0*/  F2FP.BF16.F32.PACK_AB R5, R205, R207 ;  /* 0x000000cfcd05723e */ /* 0x010fe400000010ff */
[----:B------:R-:W-:Y:S06]  /*5700*/  @P0 FSEL R65, R65, -INF , !P3 ;  /* 0xff80000041410808 */ /* 0x000fec0005800000 */
[----:B------:R1:W-:Y:S01]  /*5710*/  MUFU.EX2 R151, R3 ;  /* 0x0000000300977308 */ /* 0x0003e20000000800 */
[----:B------:R4:W-:Y:S01]  /*5720*/  STS [R217+0x1e000], R5 ;  /* 0x01e00005d9007388 */ /* 0x0009e20000000800 */
[----:B------:R-:W-:Y:S01]  /*5730*/  PLOP3.LUT P0, PT, PT, PT, UP0, 0x80, 0x0 ;  /* 0x000000000000781c */ /* 0x000fe20003f0f008 */
[----:B------:R-:W-:Y:S02]  /*5740*/  FFMA.FTZ R137, R65, UR7, -R137 ;  /* 0x0000000741897c23 */ /* 0x000fe40008010889 */
[----:B------:R-:W-:Y:S01]  /*5750*/  STS [R221+0x1c000], R6 ;  /* 0x01c00006dd007388 */ /* 0x000fe20000000800 */
[----:B--2---:R-:W-:Y:S04]  /*5760*/  F2FP.BF16.F32.PACK_AB R4, R237, R238 ;  /* 0x000000eeed04723e */ /* 0x004fe800000010ff */
[----:B------:R-:W-:Y:S01]  /*5770*/  MUFU.EX2 R232, R52 ;  /* 0x0000003400e87308 */ /* 0x000fe20000000800 */
[----:B---3--:R-:W-:Y:S04]  /*5780*/  F2FP.BF16.F32.PACK_AB R2, R167, R168 ;  /* 0x000000a8a702723e */ /* 0x008fe800000010ff */
[----:B------:R-:W-:Y:S05]  /*5790*/  @P0 FSEL R63, R63, -INF , !P3 ;  /* 0xff8000003f3f0808 */ /* 0x000fea0005800000 */
[----:B------:R-:W-:Y:S01]  /*57a0*/  MUFU.EX2 R231, R53 ;  /* 0x0000003500e77308 */ /* 0x000fe20000000800 */
[----:B-1----:R-:W-:Y:S02]  /*57b0*/  F2FP.BF16.F32.PACK_AB R3, R164, R165 ;  /* 0x000000a5a403723e */ /* 0x002fe400000010ff */
[----:B------:R-:W-:Y:S01]  /*57c0*/  IADD3 R148, P0, R251, UR15, RZ ;  /* 0x0000000ffb947c10 */ /* 0x000fe2000ff1e0ff */
[----:B------:R-:W-:Y:S03]  /*57d0*/  FFMA.FTZ R0, R63, UR7, -R0 ;  /* 0x000000073f007c23 */ /* 0x000fe60008010800 */
[----:B------:R-:W-:Y:S03]  /*57e0*/  IADD3.X R149, R250, UR14, RZ, P0, !PT ;  /* 0x0000000efa957c10 */ /* 0x000fe600087fe4ff */
[----:B------:R-:W-:Y:S01]  /*57f0*/  MUFU.EX2 R154, R54 ;  /* 0x00000036009a7308 */ /* 0x000fe20000000800 */
[----:B------:R-:W-:Y:S02]  /*5800*/  PLOP3.LUT P0, PT, PT, PT, UP3, 0x80, 0x0 ;  /* 0x000000000000781c */ /* 0x000fe40003f0f038 */
[----:B----4-:R-:W-:Y:S01]  /*5810*/  F2FP.BF16.F32.PACK_AB R5, R177, R178 ;  /* 0x000000b2b105723e */ /* 0x010fe200000010ff */
[----:B------:R-:W2:Y:S04]  /*5820*/  LDG.E R144, desc[UR8][R148.64+0x20] ;  /* 0x0000200894907981 */ /* 0x000ea8000c1e1900 */
[----:B------:R1:W-:Y:S02]  /*5830*/  STS [R221+0x1c400], R5 ;  /* 0x01c40005dd007388 */ /* 0x0003e40000000800 */
[----:B------:R-:W-:Y:S02]  /*5840*/  MUFU.EX2 R153, R55 ;  /* 0x0000003700997308 */ /* 0x000fe40000000800 */
[----:B------:R3:W-:Y:S04]  /*5850*/  STS [R220+0x1c400], R2 ;  /* 0x01c40002dc007388 */ /* 0x0007e80000000800 */
[----:B------:R4:W-:Y:S04]  /*5860*/  STS [R220+0x1c000], R4 ;  /* 0x01c00004dc007388 */ /* 0x0009e80000000800 */
[----:B------:R-:W-:Y:S10]  /*5870*/  MUFU.EX2 R173, R64 ;  /* 0x0000004000ad7308 */ /* 0x000ff40000000800 */
[----:B------:R-:W-:Y:S01]  /*5880*/  MUFU.EX2 R172, R137 ;  /* 0x0000008900ac7308 */ /* 0x000fe20000000800 */
[----:B-1----:R-:W-:Y:S09]  /*5890*/  F2FP.BF16.F32.PACK_AB R5, R199, R200 ;  /* 0x000000c8c705723e */ /* 0x002ff200000010ff */
[----:B------:R-:W1:Y:S01]  /*58a0*/  MUFU.EX2 R152, R66 ;  /* 0x0000004200987308 */ /* 0x000e620000000800 */
[----:B---3--:R-:W-:Y:S01]  /*58b0*/  F2FP.BF16.F32.PACK_AB R2, R204, R206 ;  /* 0x000000cecc02723e */ /* 0x008fe200000010ff */
[----:B------:R3:W-:Y:S01]  /*58c0*/  STS [R221+0x1e000], R5 ;  /* 0x01e00005dd007388 */ /* 0x0007e20000000800 */
[----:B----4-:R-:W-:Y:S03]  /*58d0*/  F2FP.BF16.F32.PACK_AB R4, R195, R196 ;  /* 0x000000c4c304723e */ /* 0x010fe600000010ff */
[----:B------:R4:W-:Y:S04]  /*58e0*/  STS [R221+0x1e400], R2 ;  /* 0x01e40002dd007388 */ /* 0x0009e80000000800 */
[----:B------:R1:W-:Y:S01]  /*58f0*/  MUFU.EX2 R159, R0 ;  /* 0x00000000009f7308 */ /* 0x0003e20000000800 */
[----:B------:R4:W-:Y:S09]  /*5900*/  STS [R220+0x1e000], R4 ;  /* 0x01e00004dc007388 */ /* 0x0009f20000000800 */
[----:B------:R-:W-:Y:S10]  /*5910*/  MUFU.EX2 R162, R56 ;  /* 0x0000003800a27308 */ /* 0x000ff40000000800 */
[----:B------:R-:W4:Y:S01]  /*5920*/  MUFU.EX2 R161, R57 ;  /* 0x0000003900a17308 */ /* 0x000f220000000800 */
[----:B-1----:R-:W-:Y:S02]  /*5930*/  F2FP.BF16.F32.PACK_AB R0, R151, R152 ;  /* 0x000000989700723e */ /* 0x002fe400000010ff */
[----:B---3--:R-:W-:Y:S02]  /*5940*/  F2FP.BF16.F32.PACK_AB R5, R156, R158 ;  /* 0x0000009e9c05723e */ /* 0x008fe400000010ff */
[----:B----4-:R-:W-:Y:S05]  /*5950*/  F2FP.BF16.F32.PACK_AB R2, R202, R203 ;  /* 0x000000cbca02723e */ /* 0x010fea00000010ff */
[----:B------:R-:W-:Y:S01]  /*5960*/  MUFU.EX2 R166, R58 ;  /* 0x0000003a00a67308 */ /* 0x000fe20000000800 */
[----:B------:R-:W-:Y:S01]  /*5970*/  F2FP.BF16.F32.PACK_AB R4, R235, R236 ;  /* 0x000000eceb04723e */ /* 0x000fe200000010ff */
[----:B------:R1:W-:Y:S04]  /*5980*/  STS [R220+0x1e400], R2 ;  /* 0x01e40002dc007388 */ /* 0x0003e80000000800 */
[----:B------:R3:W-:Y:S04]  /*5990*/  STS [R214+0x1c000], R4 ;  /* 0x01c00004d6007388 */ /* 0x0007e80000000800 */
[----:B------:R-:W4:Y:S01]  /*59a0*/  MUFU.EX2 R163, R59 ;  /* 0x0000003b00a37308 */ /* 0x000f220000000800 */
[----:B------:R4:W-:Y:S04]  /*59b0*/  STS [R214+0x1c400], R3 ;  /* 0x01c40003d6007388 */ /* 0x0009e80000000800 */
[----:B------:R4:W-:Y:S05]  /*59c0*/  STS [R216+0x1c400], R5 ;  /* 0x01c40005d8007388 */ /* 0x0009ea0000000800 */
[----:B------:R-:W4:Y:S10]  /*59d0*/  MUFU.EX2 R157, R60 ;  /* 0x0000003c009d7308 */ /* 0x000f340000000800 */
[----:B------:R-:W4:Y:S01]  /*59e0*/  MUFU.EX2 R160, R62 ;  /* 0x0000003e00a07308 */ /* 0x000f220000000800 */
[----:B-1----:R-:W-:Y:S02]  /*59f0*/  F2FP.BF16.F32.PACK_AB R2, R233, R234 ;  /* 0x000000eae902723e */ /* 0x002fe400000010ff */
[----:B---3--:R-:W-:Y:S03]  /*5a00*/  F2FP.BF16.F32.PACK_AB R4, R171, R176 ;  /* 0x000000b0ab04723e */ /* 0x008fe600000010ff */
[----:B------:R1:W-:Y:S01]  /*5a10*/  STS [R216+0x1c000], R2 ;  /* 0x01c00002d8007388 */ /* 0x0003e20000000800 */
[----:B----4-:R-:W-:Y:S03]  /*5a20*/  F2FP.BF16.F32.PACK_AB R3, R197, R198 ;  /* 0x000000c6c503723e */ /* 0x010fe600000010ff */
[----:B------:R3:W-:Y:S01]  /*5a30*/  STS [R214+0x1e000], R4 ;  /* 0x01e00004d6007388 */ /* 0x0007e20000000800 */
[----:B------:R-:W-:Y:S03]  /*5a40*/  F2FP.BF16.F32.PACK_AB R5, R179, R192 ;  /* 0x000000c0b305723e */ /* 0x000fe600000010ff */
[----:B------:R4:W-:Y:S04]  /*5a50*/  STS [R214+0x1e400], R3 ;  /* 0x01e40003d6007388 */ /* 0x0009e80000000800 */
[----:B------:R4:W-:Y:S01]  /*5a60*/  STS [R216+0x1e400], R5 ;  /* 0x01e40005d8007388 */ /* 0x0009e20000000800 */
        /* <DEDUP_REMOVED lines=12> */
[----:B------:R-:W-:Y:S01]  /*5b30*/  STS [R219+0x1e000], R5 ;  /* 0x01e00005db007388 */ /* 0x000fe20000000800 */
[----:B------:R-:W-:Y:S03]  /*5b40*/  LEA R0, R189, UR4, 0x1 ;  /* 0x00000004bd007c11 */ /* 0x000fe6000f8e08ff */
[----:B------:R-:W-:Y:S04]  /*5b50*/  STS [R219+0x1e400], R4 ;  /* 0x01e40004db007388 */ /* 0x000fe80000000800 */
[----:B------:R-:W-:Y:S01]  /*5b60*/  STS [R218+0x1e000], R3 ;  /* 0x01e00003da007388 */ /* 0x000fe20000000800 */
[--C-:B------:R-:W-:Y:S01]  /*5b70*/  IMAD.IADD R146, R182, 0x1, R0.reuse ;  /* 0x00000001b6927824 */ /* 0x100fe200078e0200 */
[----:B-1----:R-:W-:Y:S05]  /*5b80*/  F2FP.BF16.F32.PACK_AB R2, R159, R160 ;  /* 0x000000a09f02723e */ /* 0x002fea00000010ff */
[----:B------:R1:W-:Y:S04]  /*5b90*/  STS [R218+0x1e400], R2 ;  /* 0x01e40002da007388 */ /* 0x0003e80000000800 */
[----:B------:R-:W-:Y:S08]  /*5ba0*/  LDSM.16.M88.4 R64, [R0+0x8000] ;  /* 0x008000000040783b */ /* 0x000ff00000000200 */
[----:B------:R-:W3:Y:S08]  /*5bb0*/  LDSM.16.M88.4 R16, [R184+UR4+0x10000] ;  /* 0x01000004b810783b */ /* 0x000ef00008000200 */
[----:B------:R-:W4:Y:S08]  /*5bc0*/  LDSM.16.M88.4 R60, [R0+0xa000] ;  /* 0x00a00000003c783b */ /* 0x000f300000000200 */
[----:B------:R-:W4:Y:S08]  /*5bd0*/  LDSM.16.M88.4 R32, [R184+UR4+0x10800] ;  /* 0x01080004b820783b */ /* 0x000f300008000200 */
[----:B-1----:R-:W2:Y:S04]  /*5be0*/  LDG.E R2, desc[UR8][R148.64] ;  /* 0x0000000894027981 */ /* 0x002ea8000c1e1900 */
[----:B------:R-:W1:Y:S08]  /*5bf0*/  LDSM.16.M88.4 R48, [R184+UR4+0x11000] ;  /* 0x01100004b830783b */ /* 0x000e700008000200 */
[----:B------:R-:W1:Y:S01]  /*5c00*/  LDSM.16.M88.4 R132, [R184+UR4+0x11800] ;  /* 0x01180004b884783b */ /* 0x000e620008000200 */
[-C--:B---3--:R-:W-:Y:S07]  /*5c10*/  HMMA.16816.F32.BF16 R4, R64, R16.reuse, RZ ;  /* 0x000000104004723c */ /* 0x088fee00000418ff */
[----:B------:R-:W-:Y:S01]  /*5c20*/  LDSM.16.M88.4 R140, [R186+0x4000] ;  /* 0x00400000ba8c783b */ /* 0x000fe20000000200 */
[C---:B----4-:R-:W-:Y:S06]  /*5c30*/  HMMA.16816.F32.BF16 R8, R60.reuse, R16, RZ ;  /* 0x000000103c08723c */ /* 0x050fec00000418ff */
[-C--:B------:R-:W-:Y:S06]  /*5c40*/  HMMA.16816.F32.BF16 R12, R60, R18.reuse, RZ ;  /* 0x000000123c0c723c */ /* 0x080fec00000418ff */
[C---:B------:R-:W-:Y:S06]  /*5c50*/  HMMA.16816.F32.BF16 R16, R64.reuse, R18, RZ ;  /* 0x000000124010723c */ /* 0x040fec00000418ff */
[-C--:B------:R-:W-:Y:S06]  /*5c60*/  HMMA.16816.F32.BF16 R20, R64, R32.reuse, RZ ;  /* 0x000000204014723c */ /* 0x080fec00000418ff */
[C---:B------:R-:W-:Y:S06]  /*5c70*/  HMMA.16816.F32.BF16 R24, R60.reuse, R32, RZ ;  /* 0x000000203c18723c */ /* 0x040fec00000418ff */
[-C--:B------:R-:W-:Y:S06]  /*5c80*/  HMMA.16816.F32.BF16 R28, R60, R34.reuse, RZ ;  /* 0x000000223c1c723c */ /* 0x080fec00000418ff */
[C---:B------:R-:W-:Y:S06]  /*5c90*/  HMMA.16816.F32.BF16 R32, R64.reuse, R34, RZ ;  /* 0x000000224020723c */ /* 0x040fec00000418ff */
[-C--:B-1----:R-:W-:Y:S06]  /*5ca0*/  HMMA.16816.F32.BF16 R36, R64, R48.reuse, RZ ;  /* 0x000000304024723c */ /* 0x082fec00000418ff */
[C---:B------:R-:W-:Y:S06]  /*5cb0*/  HMMA.16816.F32.BF16 R40, R60.reuse, R48, RZ ;  /* 0x000000303c28723c */ /* 0x040fec00000418ff */
[-C--:B------:R-:W-:Y:S06]  /*5cc0*/  HMMA.16816.F32.BF16 R44, R60, R50.reuse, RZ ;  /* 0x000000323c2c723c */ /* 0x080fec00000418ff */
[C---:B------:R-:W-:Y:S06]  /*5cd0*/  HMMA.16816.F32.BF16 R48, R64.reuse, R50, RZ ;  /* 0x000000324030723c */ /* 0x040fec00000418ff */
[-C--:B------:R-:W-:Y:S06]  /*5ce0*/  HMMA.16816.F32.BF16 R52, R64, R132.reuse, RZ ;  /* 0x000000844034723c */ /* 0x080fec00000418ff */
[C---:B------:R-:W-:Y:S06]  /*5cf0*/  HMMA.16816.F32.BF16 R56, R60.reuse, R132, RZ ;  /* 0x000000843c38723c */ /* 0x040fec00000418ff */
[-C--:B------:R-:W-:Y:S01]  /*5d00*/  HMMA.16816.F32.BF16 R60, R60, R134.reuse, RZ ;  /* 0x000000863c3c723c */ /* 0x080fe200000418ff */
[C---:B------:R-:W-:Y:S02]  /*5d10*/  IMAD.IADD R132, R188.reuse, 0x1, R0 ;  /* 0x00000001bc847824 */ /* 0x040fe400078e0200 */
[----:B------:R1:W5:Y:S03]  /*5d20*/  LDG.E R0, desc[UR8][R148.64+0x120] ;  /* 0x0001200894007981 */ /* 0x000366000c1e1900 */
[----:B------:R-:W-:Y:S01]  /*5d30*/  HMMA.16816.F32.BF16 R64, R64, R134, RZ ;  /* 0x000000864040723c */ /* 0x000fe200000418ff */
[----:B------:R-:W3:Y:S08]  /*5d40*/  LDSM.16.M88.4 R136, [R132+0x8000] ;  /* 0x008000008488783b */ /* 0x000ef00000000200 */
[----:B------:R-:W4:Y:S01]  /*5d50*/  LDSM.16.M88.4 R132, [R132+0xa000] ;  /* 0x00a000008484783b */ /* 0x000f220000000200 */
[-C--:B---3--:R-:W-:Y:S06]  /*5d60*/  HMMA.16816.F32.BF16 R4, R136, R140.reuse, R4 ;  /* 0x0000008c8804723c */ /* 0x088fec0000041804 */
[C---:B----4-:R-:W-:Y:S06]  /*5d70*/  HMMA.16816.F32.BF16 R8, R132.reuse, R140, R8 ;  /* 0x0000008c8408723c */ /* 0x050fec0000041808 */
[-C--:B------:R-:W-:Y:S06]  /*5d80*/  HMMA.16816.F32.BF16 R12, R132, R142.reuse, R12 ;  /* 0x0000008e840c723c */ /* 0x080fec000004180c */
[C---:B------:R-:W-:Y:S01]  /*5d90*/  HMMA.16816.F32.BF16 R16, R136.reuse, R142, R16 ;  /* 0x0000008e8810723c */ /* 0x040fe20000041810 */
[----:B------:R-:W3:Y:S05]  /*5da0*/  LDSM.16.M88.4 R140, [R186+0x4800] ;  /* 0x00480000ba8c783b */ /* 0x000eea0000000200 */
[-C--:B---3--:R-:W-:Y:S06]  /*5db0*/  HMMA.16816.F32.BF16 R20, R136, R140.reuse, R20 ;  /* 0x0000008c8814723c */ /* 0x088fec0000041814 */
[C---:B------:R-:W-:Y:S06]  /*5dc0*/  HMMA.16816.F32.BF16 R24, R132.reuse, R140, R24 ;  /* 0x0000008c8418723c */ /* 0x040fec0000041818 */
        /* <DEDUP_REMOVED lines=10> */
[-C--:B------:R-:W-:Y:S01]  /*5e70*/  HMMA.16816.F32.BF16 R60, R132, R142.reuse, R60 ;  /* 0x0000008e843c723c */ /* 0x080fe2000004183c */
[----:B------:R-:W-:Y:S05]  /*5e80*/  LDSM.16.M88.4 R132, [R146+0x8000] ;  /* 0x008000009284783b */ /* 0x000fea0000000200 */
[----:B------:R-:W-:Y:S03]  /*5e90*/  HMMA.16816.F32.BF16 R64, R136, R142, R64 ;  /* 0x0000008e8840723c */ /* 0x000fe60000041840 */
        /* <DEDUP_REMOVED lines=20> */
[----:B------:R-:W-:Y:S01]  /*5fe0*/  HMMA.16816.F32.BF16 R64, R132, R138, R64 ;  /* 0x0000008a8440723c */ /* 0x000fe20000041840 */
[----:B------:R-:W-:Y:S04]  /*5ff0*/  LDSM.16.M88.4 R136, [R185+0x4000] ;  /* 0x00400000b988783b */ /* 0x000fe80000000200 */
[----:B------:R-:W-:Y:S05]  /*6000*/  IMAD.IADD R140, R188, 0x1, R146 ;  /* 0x00000001bc8c7824 */ /* 0x000fea00078e0292 */
[----:B------:R-:W3:Y:S08]  /*6010*/  LDSM.16.M88.4 R132, [R140+0x8000] ;  /* 0x008000008c84783b */ /* 0x000ef00000000200 */
[----:B------:R-:W4:Y:S01]  /*6020*/  LDSM.16.M88.4 R140, [R140+0xa000] ;  /* 0x00a000008c8c783b */ /* 0x000f220000000200 */
[-C--:B---3--:R-:W-:Y:S06]  /*6030*/  HMMA.16816.F32.BF16 R4, R132, R136.reuse, R4 ;  /* 0x000000888404723c */ /* 0x088fec0000041804 */
[C---:B----4-:R-:W-:Y:S06]  /*6040*/  HMMA.16816.F32.BF16 R8, R140.reuse, R136, R8 ;  /* 0x000000888c08723c */ /* 0x050fec0000041808 */
[-C--:B------:R-:W-:Y:S06]  /*6050*/  HMMA.16816.F32.BF16 R12, R140, R138.reuse, R12 ;  /* 0x0000008a8c0c723c */ /* 0x080fec000004180c */
[C---:B------:R-:W-:Y:S01]  /*6060*/  HMMA.16816.F32.BF16 R16, R132.reuse, R138, R16 ;  /* 0x0000008a8410723c */ /* 0x040fe20000041810 */
[----:B------:R-:W3:Y:S05]  /*6070*/  LDSM.16.M88.4 R136, [R185+0x4800] ;  /* 0x00480000b988783b */ /* 0x000eea0000000200 */
[C---:B--2---:R-:W-:Y:S01]  /*6080*/  FADD.FTZ R4, -R2.reuse, R4 ;  /* 0x0000000402047221 */ /* 0x044fe20000010100 */
[----:B------:R-:W-:Y:S01]  /*6090*/  FADD.FTZ R5, -R2, R5 ;  /* 0x0000000502057221 */ /* 0x000fe20000010100 */
[----:B------:R-:W-:Y:S03]  /*60a0*/  FADD.FTZ R6, -R144, R6 ;  /* 0x0000000690067221 */ /* 0x000fe60000010100 */
[----:B------:R-:W-:Y:S01]  /*60b0*/  FMUL.FTZ R150, R150, R4 ;  /* 0x0000000496967220 */ /* 0x000fe20000410000 */
[----:B------:R-:W-:Y:S01]  /*60c0*/  FMUL.FTZ R147, R147, R5 ;  /* 0x0000000593937220 */ /* 0x000fe20000410000 */
[----:B------:R1:W5:Y:S01]  /*60d0*/  LDG.E R4, desc[UR8][R148.64+0x100] ;  /* 0x0001000894047981 */ /* 0x000362000c1e1900 */
[----:B------:R-:W-:Y:S10]  /*60e0*/  FMUL.FTZ R145, R145, R6 ;  /* 0x0000000691917220 */ /* 0x000ff40000410000 */
[C---:B------:R-:W-:Y:S01]  /*60f0*/  FADD.FTZ R3, -R2.reuse, R16 ;  /* 0x0000001002037221 */ /* 0x040fe20000010100 */
[----:B------:R-:W-:Y:S03]  /*6100*/  FADD.FTZ R17, -R2, R17 ;  /* 0x0000001102117221 */ /* 0x000fe60000010100 */
[----:B------:R-:W-:Y:S01]  /*6110*/  FMUL.FTZ R3, R242, R3 ;  /* 0x00000003f2037220 */ /* 0x000fe20000410000 */
[-C--:B---3--:R-:W-:Y:S06]  /*6120*/  HMMA.16816.F32.BF16 R20, R132, R136.reuse, R20 ;  /* 0x000000888414723c */ /* 0x088fec0000041814 */
[C---:B------:R-:W-:Y:S06]  /*6130*/  HMMA.16816.F32.BF16 R24, R140.reuse, R136, R24 ;  /* 0x000000888c18723c */ /* 0x040fec0000041818 */
[-C--:B------:R-:W-:Y:S06]  /*6140*/  HMMA.16816.F32.BF16 R28, R140, R138.reuse, R28 ;  /* 0x0000008a8c1c723c */ /* 0x080fec000004181c */
[C---:B------:R-:W-:Y:S01]  /*6150*/  HMMA.16816.F32.BF16 R32, R132.reuse, R138, R32 ;  /* 0x0000008a8420723c */ /* 0x040fe20000041820 */
[----:B------:R-:W2:Y:S05]  /*6160*/  LDSM.16.M88.4 R136, [R185+0x5000] ;  /* 0x00500000b988783b */ /* 0x000eaa0000000200 */
[C---:B------:R-:W-:Y:S01]  /*6170*/  FADD.FTZ R5, -R2.reuse, R20 ;  /* 0x0000001402057221 */ /* 0x040fe20000010100 */
[----:B------:R-:W-:Y:S04]  /*6180*/  FADD.FTZ R21, -R2, R21 ;  /* 0x0000001502157221 */ /* 0x000fe80000010100 */
[----:B------:R-:W-:Y:S11]  /*6190*/  FMUL.FTZ R5, R240, R5 ;  /* 0x00000005f0057220 */ /* 0x000ff60000410000 */
[----:B------:R-:W-:Y:S02]  /*61a0*/  @!UPT UIADD3 URZ, URZ, URZ, URZ ;  /* 0x0000003f3f3ff290 */ /* 0x000fe4000fffe03f */
[C---:B------:R-:W-:Y:S04]  /*61b0*/  FADD.FTZ R16, -R2.reuse, R33 ;  /* 0x0000002102107221 */ /* 0x040fe80000010100 */
[----:B------:R-:W-:Y:S01]  /*61c0*/  FMUL.FTZ R16, R237, R16 ;  /* 0x00000010ed107220 */ /* 0x000fe20000410000 */
[-C--:B--2---:R-:W-:Y:S06]  /*61d0*/  HMMA.16816.F32.BF16 R36, R132, R136.reuse, R36 ;  /* 0x000000888424723c */ /* 0x084fec0000041824 */
[C---:B------:R-:W-:Y:S06]  /*61e0*/  HMMA.16816.F32.BF16 R40, R140.reuse, R136, R40 ;  /* 0x000000888c28723c */ /* 0x040fec0000041828 */
[-C--:B------:R-:W-:Y:S06]  /*61f0*/  HMMA.16816.F32.BF16 R44, R140, R138.reuse, R44 ;  /* 0x0000008a8c2c723c */ /* 0x080fec000004182c */
[C---:B------:R-:W-:Y:S01]  /*6200*/  HMMA.16816.F32.BF16 R48, R132.reuse, R138, R48 ;  /* 0x0000008a8430723c */ /* 0x040fe20000041830 */
[----:B------:R-:W2:Y:S11]  /*6210*/  LDSM.16.M88.4 R136, [R185+0x5800] ;  /* 0x00580000b988783b */ /* 0x000eb60000000200 */
[----:B------:R-:W-:Y:S11]  /*6220*/  @!UPT UIADD3 URZ, URZ, URZ, URZ ;  /* 0x0000003f3f3ff290 */ /* 0x000ff6000fffe03f */
[----:B------:R-:W-:Y:S01]  /*6230*/  @!UPT UIADD3 URZ, URZ, URZ, URZ ;  /* 0x0000003f3f3ff290 */ /* 0x000fe2000fffe03f */
[----:B------:R-:W-:Y:S04]  /*6240*/  FADD.FTZ R6, -R2, R48 ;  /* 0x0000003002067221 */ /* 0x000fe80000010100 */
[----:B------:R-:W-:Y:S01]  /*6250*/  FMUL.FTZ R6, R234, R6 ;  /* 0x00000006ea067220 */ /* 0x000fe20000410000 */
[-C--:B--2---:R-:W-:Y:S06]  /*6260*/  HMMA.16816.F32.BF16 R52, R132, R136.reuse, R52 ;  /* 0x000000888434723c */ /* 0x084fec0000041834 */
[C---:B------:R-:W-:Y:S06]  /*6270*/  HMMA.16816.F32.BF16 R56, R140.reuse, R136, R56 ;  /* 0x000000888c38723c */ /* 0x040fec0000041838 */
[-C--:B------:R-:W-:Y:S06]  /*6280*/  HMMA.16816.F32.BF16 R60, R140, R138.reuse, R60 ;  /* 0x0000008a8c3c723c */ /* 0x080fec000004183c */
[----:B------:R-:W-:Y:S06]  /*6290*/  HMMA.16816.F32.BF16 R64, R132, R138, R64 ;  /* 0x0000008a8440723c */ /* 0x000fec0000041840 */
[C---:B------:R-:W-:Y:S01]  /*62a0*/  FADD.FTZ R53, -R2.reuse, R53 ;  /* 0x0000003502357221 */ /* 0x040fe20000010100 */
[----:B------:R-:W-:Y:S01]  /*62b0*/  FMUL.FTZ R132, R241, R17 ;  /* 0x00000011f1847220 */ /* 0x000fe20000410000 */
[----:B------:R-:W-:Y:S03]  /*62c0*/  FMUL.FTZ R134, R239, R21 ;  /* 0x00000015ef867220 */ /* 0x000fe60000410000 */
[----:B------:R-:W-:Y:S01]  /*62d0*/  FADD.FTZ R17, -R2, R32 ;  /* 0x0000002002117221 */ /* 0x000fe20000010100 */
[----:B------:R-:W-:Y:S01]  /*62e0*/  F2FP.BF16.F32.PACK_AB R132, R132, R3 ;  /* 0x000000038484723e */ /* 0x000fe200000010ff */
[----:B------:R-:W-:Y:S01]  /*62f0*/  FADD.FTZ R3, -R2, R37 ;  /* 0x0000002502037221 */ /* 0x000fe20000010100 */
[----:B------:R-:W-:Y:S01]  /*6300*/  F2FP.BF16.F32.PACK_AB R134, R134, R5 ;  /* 0x000000058686723e */ /* 0x000fe200000010ff */
[C---:B------:R-:W-:Y:S01]  /*6310*/  FADD.FTZ R5, -R2.reuse, R36 ;  /* 0x0000002402057221 */ /* 0x040fe20000010100 */
[C---:B------:R-:W-:Y:S01]  /*6320*/  FADD.FTZ R37, -R2.reuse, R49 ;  /* 0x0000003102257221 */ /* 0x040fe20000010100 */
[----:B------:R-:W-:Y:S01]  /*6330*/  FMUL.FTZ R48, R235, R3 ;  /* 0x00000003eb307220 */ /* 0x000fe20000410000 */
[----:B------:R-:W-:Y:S01]  /*6340*/  F2FP.BF16.F32.PACK_AB R133, R147, R150 ;  /* 0x000000969385723e */ /* 0x000fe200000010ff */
[----:B------:R-:W-:Y:S01]  /*6350*/  FADD.FTZ R3, -R2, R52 ;  /* 0x0000003402037221 */ /* 0x000fe20000010100 */
[----:B------:R-:W-:Y:S01]  /*6360*/  FMUL.FTZ R17, R238, R17 ;  /* 0x00000011ee117220 */ /* 0x000fe20000410000 */
[----:B------:R-:W-:Y:S01]  /*6370*/  FMUL.FTZ R5, R236, R5 ;  /* 0x00000005ec057220 */ /* 0x000fe20000410000 */
[----:B------:R-:W-:Y:S01]  /*6380*/  FMUL.FTZ R37, R233, R37 ;  /* 0x00000025e9257220 */ /* 0x000fe20000410000 */
[----:B------:R-:W-:Y:S01]  /*6390*/  FMUL.FTZ R3, R232, R3 ;  /* 0x00000003e8037220 */ /* 0x000fe20000410000 */
[----:B------:R-:W-:Y:S01]  /*63a0*/  FADD.FTZ R64, -R2, R64 ;  /* 0x0000004002407221 */ /* 0x000fe20000010100 */
[----:B------:R-:W-:Y:S01]  /*63b0*/  F2FP.BF16.F32.PACK_AB R49, R16, R17 ;  /* 0x000000111031723e */ /* 0x000fe200000010ff */
[----:B------:R-:W-:Y:S01]  /*63c0*/  FADD.FTZ R52, -R2, R65 ;  /* 0x0000004102347221 */ /* 0x000fe20000010100 */
[----:B------:R-:W-:Y:S01]  /*63d0*/  F2FP.BF16.F32.PACK_AB R48, R48, R5 ;  /* 0x000000053030723e */ /* 0x000fe200000010ff */
[----:B------:R-:W-:Y:S01]  /*63e0*/  FMUL.FTZ R53, R231, R53 ;  /* 0x00000035e7357220 */ /* 0x000fe20000410000 */
[----:B------:R-:W-:Y:S01]  /*63f0*/  F2FP.BF16.F32.PACK_AB R37, R37, R6 ;  /* 0x000000062525723e */ /* 0x000fe200000010ff */
[----:B------:R-:W-:Y:S01]  /*6400*/  FMUL.FTZ R2, R173, R64 ;  /* 0x00000040ad027220 */ /* 0x000fe20000410000 */
[----:B------:R-:W-:Y:S01]  /*6410*/  FMUL.FTZ R52, R172, R52 ;  /* 0x00000034ac347220 */ /* 0x000fe20000410000 */
[----:B------:R-:W-:Y:S01]  /*6420*/  FADD.FTZ R36, -R144, R7 ;  /* 0x0000000790247221 */ /* 0x000fe20000010100 */
[----:B------:R-:W-:Y:S03]  /*6430*/  F2FP.BF16.F32.PACK_AB R53, R53, R3 ;  /* 0x000000033535723e */ /* 0x000fe600000010ff */
[----:B------:R-:W-:Y:S01]  /*6440*/  F2FP.BF16.F32.PACK_AB R52, R52, R2 ;  /* 0x000000023434723e */ /* 0x000fe200000010ff */
[----:B-1----:R-:W-:Y:S06]  /*6450*/  @!P0 BRA `(.L_x_473) ;  /* 0x0000000400088947 */ /* 0x002fec0003800000 */
[----:B------:R-:W-:Y:S01]  /*6460*/  ISETP.GE.AND P1, PT, R224, UR17, PT ;  /* 0x00000011e0007c0c */ /* 0x000fe2000bf26270 */
[----:B------:R-:W1:Y:S01]  /*6470*/  LDC R65, c[0x0][0x240] ;  /* 0x00009000ff417b82 */ /* 0x000e620000000800 */
[----:B------:R-:W-:Y:S04]  /*6480*/  ULOP3.LUT UR10, UR11, 0x1, URZ, 0xc0, !UPT ;  /* 0x000000010b0a7892 */ /* 0x000fe8000f8ec03f */
[----:B------:R-:W-:Y:S04]  /*6490*/  UISETP.NE.U32.AND UP1, UPT, UR10, 0x1, UPT ;  /* 0x000000010a00788c */ /* 0x000fe8000bf25070 */
[----:B------:R-:W-:Y:S03]  /*64a0*/  USEL UR10, UR60, 0x4000, !UP1 ;  /* 0x000040003c0a7887 */ /* 0x000fe6000c800000 */
[----:B------:R-:W2:Y:S03]  /*64b0*/  @!P1 LDC R7, c[0x0][0x244] ;  /* 0x00009100ff079b82 */ /* 0x000ea60000000800 */
[----:B------:R-:W-:Y:S02]  /*64c0*/  VIADD R191, R191, UR10 ;  /* 0x0000000abfbf7c36 */ /* 0x000fe40008000000 */
[----:B------:R-:W-:Y:S03]  /*64d0*/  VIADD R187, R187, UR10 ;  /* 0x0000000abbbb7c36 */ /* 0x000fe60008000000 */
[----:B------:R3:W-:Y:S01]  /*64e0*/  @P1 STS [R191], RZ ;  /* 0x000000ffbf001388 */ /* 0x0007e20000000800 */
[----:B------:R-:W4:Y:S03]  /*64f0*/  @!P1 LDC R64, c[0x0][0x244] ;  /* 0x00009100ff409b82 */ /* 0x000f260000000800 */
[----:B------:R3:W-:Y:S04]  /*6500*/  @P1 STS [R191+0x4], RZ ;  /* 0x000004ffbf001388 */ /* 0x0007e80000000800 */
[----:B------:R3:W-:Y:S01]  /*6510*/  @P1 STS [R191+0x8], RZ ;  /* 0x000008ffbf001388 */ /* 0x0007e20000000800 */
[----:B------:R-:W3:Y:S03]  /*6520*/  @!P1 LDC R20, c[0x0][0x244] ;  /* 0x00009100ff149b82 */ /* 0x000ee60000000800 */
[----:B------:R2:W-:Y:S01]  /*6530*/  @P1 STS [R191+0xc], RZ ;  /* 0x00000cffbf001388 */ /* 0x0005e20000000800 */
[C---:B-1----:R-:W-:Y:S05]  /*6540*/  IMAD.U32 R2, R65.reuse, -0x80, RZ ;  /* 0xffffff8041027824 */ /* 0x042fea00078e00ff */
[----:B------:R-:W-:Y:S02]  /*6550*/  @!P1 LEA R5, P3, R65, R2, 0x5 ;  /* 0x0000000241059211 */ /* 0x000fe400078628ff */
[--C-:B------:R-:W-:Y:S02]  /*6560*/  SHF.R.S32.HI R3, RZ, 0x1f, R2.reuse ;  /* 0x0000001fff037819 */ /* 0x100fe40000011402 */
[-C--:B------:R-:W-:Y:S02]  /*6570*/  @!P1 LEA R32, P2, R5, R228.reuse, 0x1 ;  /* 0x000000e405209211 */ /* 0x080fe400078408ff */
[C---:B--2---:R-:W-:Y:S01]  /*6580*/  @!P1 LEA.HI.X R7, R65.reuse, R3, R7, 0x5, P3 ;  /* 0x0000000341079211 */ /* 0x044fe200018f2c07 */
[----:B------:R-:W-:Y:S01]  /*6590*/  @!P1 IMAD.WIDE.U32 R16, R65, 0x60, R2 ;  /* 0x0000006041109825 */ /* 0x000fe200078e0002 */
[----:B------:R-:W-:Y:S02]  /*65a0*/  LEA R6, P3, R2, R228, 0x1 ;  /* 0x000000e402067211 */ /* 0x000fe400078608ff */
[-C--:B------:R-:W-:Y:S01]  /*65b0*/  @!P1 LEA.HI.X R33, R5, R227.reuse, R7, 0x1, P2 ;  /* 0x000000e305219211 */ /* 0x080fe200010f0c07 */
[----:B------:R-:W-:Y:S01]  /*65c0*/  VIADD R5, R226, UR10 ;  /* 0x0000000ae2057c36 */ /* 0x000fe20008000000 */
[----:B------:R-:W-:Y:S01]  /*65d0*/  LEA.HI.X R7, R2, R227, R3, 0x1, P3 ;  /* 0x000000e302077211 */ /* 0x000fe200018f0c03 */
[----:B----4-:R-:W-:Y:S01]  /*65e0*/  @!P1 IMAD R64, R64, 0x60, RZ ;  /* 0x0000006040409824 */ /* 0x010fe200078e02ff */
[C---:B------:R-:W-:Y:S03]  /*65f0*/  @!P1 LEA R21, P2, R65.reuse, R2, 0x6 ;  /* 0x0000000241159211 */ /* 0x040fe600078430ff */
[----:B------:R-:W-:Y:S01]  /*6600*/  @!PT LDS RZ, [RZ] ;  /* 0x00000000fffff984 */ /* 0x000fe20000000800 */
[----:B------:R-:W-:Y:S01]  /*6610*/  @!PT LDS RZ, [RZ] ;  /* 0x00000000fffff984 */ /* 0x000fe20000000800 */
[----:B------:R-:W-:Y:S01]  /*6620*/  @!PT LDS RZ, [RZ] ;  /* 0x00000000fffff984 */ /* 0x000fe20000000800 */
[----:B------:R1:W-:Y:S01]  /*6630*/  @!P1 LDGSTS.E.BYPASS.LTC128B.128 [R5], desc[UR8][R6.64] ;  /* 0x0000000006059fae */ /* 0x0003e2000b901d48 */
[----:B---3--:R-:W-:Y:S01]  /*6640*/  @!P1 LEA.HI.X R3, R65, R3, R20, 0x6, P2 ;  /* 0x0000000341039211 */ /* 0x008fe200010f3414 */
[----:B------:R-:W-:Y:S01]  /*6650*/  @!P1 IMAD.IADD R17, R17, 0x1, R64 ;  /* 0x0000000111119824 */ /* 0x000fe200078e0240 */
[CC--:B------:R-:W-:Y:S01]  /*6660*/  @!P1 LEA R20, P3, R21.reuse, R228.reuse, 0x1 ;  /* 0x000000e415149211 */ /* 0x0c0fe200078608ff */
[----:B------:R1:W-:Y:S01]  /*6670*/  @P1 STS [R191+0x1000], RZ ;  /* 0x001000ffbf001388 */ /* 0x0003e20000000800 */
[C---:B------:R-:W-:Y:S01]  /*6680*/  @!P1 LEA R2, P2, R16.reuse, R228, 0x1 ;  /* 0x000000e410029211 */ /* 0x040fe200078408ff */
[----:B------:R-:W-:Y:S01]  /*6690*/  IMAD.MOV.U32 R228, RZ, RZ, R6 ;  /* 0x000000ffffe47224 */ /* 0x000fe200078e0006 */
[-C--:B------:R-:W-:Y:S01]  /*66a0*/  @!P1 LEA.HI.X R21, R21, R227.reuse, R3, 0x1, P3 ;  /* 0x000000e315159211 */ /* 0x080fe200018f0c03 */
[----:B------:R1:W-:Y:S01]  /*66b0*/  @P1 STS [R191+0x1004], RZ ;  /* 0x001004ffbf001388 */ /* 0x0003e20000000800 */
[----:B------:R-:W-:Y:S01]  /*66c0*/  @!P1 LEA.HI.X R3, R16, R227, R17, 0x1, P2 ;  /* 0x000000e310039211 */ /* 0x000fe200010f0c11 */
[C---:B------:R-:W-:Y:S02]  /*66d0*/  @!P1 VIADD R16, R226.reuse, UR10 ;  /* 0x0000000ae2109c36 */ /* 0x040fe40008000000 */
[----:B------:R1:W-:Y:S01]  /*66e0*/  @P1 STS [R191+0x1008], RZ ;  /* 0x001008ffbf001388 */ /* 0x0003e20000000800 */
[----:B------:R-:W-:Y:S02]  /*66f0*/  @!P1 VIADD R17, R226, UR10 ;  /* 0x0000000ae2119c36 */ /* 0x000fe40008000000 */
[----:B------:R-:W-:Y:S01]  /*6700*/  IMAD.MOV.U32 R226, RZ, RZ, R5 ;  /* 0x000000ffffe27224 */ /* 0x000fe200078e0005 */
[----:B------:R1:W-:Y:S01]  /*6710*/  @P1 STS [R191+0x100c], RZ ;  /* 0x00100cffbf001388 */ /* 0x0003e20000000800 */
[----:B------:R-:W-:Y:S03]  /*6720*/  IMAD.MOV.U32 R227, RZ, RZ, R7 ;  /* 0x000000ffffe37224 */ /* 0x000fe600078e0007 */
[----:B------:R-:W-:Y:S01]  /*6730*/  @!PT LDS RZ, [RZ] ;  /* 0x00000000fffff984 */ /* 0x000fe20000000800 */
[----:B------:R-:W-:Y:S01]  /*6740*/  @!PT LDS RZ, [RZ] ;  /* 0x00000000fffff984 */ /* 0x000fe20000000800 */
[----:B------:R-:W-:Y:S01]  /*6750*/  @!PT LDS RZ, [RZ] ;  /* 0x00000000fffff984 */ /* 0x000fe20000000800 */
[----:B------:R1:W-:Y:S04]  /*6760*/  @!P1 LDGSTS.E.BYPASS.LTC128B.128 [R16+0x1000], desc[UR8][R32.64] ;  /* 0x0100000020109fae */ /* 0x0003e8000b901d48 */
        /* <DEDUP_REMOVED lines=17> */
.L_x_473:
[----:B-1----:R-:W-:Y:S01]  /*6880*/  FMUL.FTZ R3, R201, R36 ;  /* 0x00000024c9037220 */ /* 0x002fe20000410000 */
[C---:B------:R-:W-:Y:S01]  /*6890*/  FADD.FTZ R19, -R144.reuse, R19 ;  /* 0x0000001390137221 */ /* 0x040fe20000010100 */
[----:B------:R-:W-:Y:S01]  /*68a0*/  FADD.FTZ R18, -R144, R18 ;  /* 0x0000001290127221 */ /* 0x000fe20000010100 */
[----:B------:R-:W-:Y:S01]  /*68b0*/  STS [R215+0x14000], R133 ;  /* 0x01400085d7007388 */ /* 0x000fe20000000800 */
[----:B-----5:R-:W-:Y:S01]  /*68c0*/  FADD.FTZ R12, -R4, R12 ;  /* 0x0000000c040c7221 */ /* 0x020fe20000010100 */
[----:B------:R-:W-:Y:S01]  /*68d0*/  F2FP.BF16.F32.PACK_AB R3, R3, R145 ;  /* 0x000000910303723e */ /* 0x000fe200000010ff */
[----:B------:R-:W-:Y:S01]  /*68e0*/  FMUL.FTZ R18, R194, R18 ;  /* 0x00000012c2127220 */ /* 0x000fe20000410000 */
[----:B------:R-:W-:Y:S01]  /*68f0*/  FMUL.FTZ R2, R193, R19 ;  /* 0x00000013c1027220 */ /* 0x000fe20000410000 */
[C---:B------:R-:W-:Y:S01]  /*6900*/  FADD.FTZ R13, -R4.reuse, R13 ;  /* 0x0000000d040d7221 */ /* 0x040fe20000010100 */
[----:B------:R-:W-:Y:S01]  /*6910*/  FMUL.FTZ R12, R207, R12 ;  /* 0x0000000ccf0c7220 */ /* 0x000fe20000410000 */
[----:B------:R1:W-:Y:S01]  /*6920*/  STS [R215+0x14400], R3 ;  /* 0x01440003d7007388 */ /* 0x0003e20000000800 */
[----:B------:R-:W-:Y:S01]  /*6930*/  FADD.FTZ R8, -R4, R8 ;  /* 0x0000000804087221 */ /* 0x000fe20000010100 */
[----:B------:R-:W-:Y:S01]  /*6940*/  F2FP.BF16.F32.PACK_AB R2, R2, R18 ;  /* 0x000000120202723e */ /* 0x000fe200000010ff */
[----:B------:R-:W-:Y:S01]  /*6950*/  FMUL.FTZ R13, R205, R13 ;  /* 0x0000000dcd0d7220 */ /* 0x000fe20000410000 */
[----:B------:R-:W-:Y:S01]  /*6960*/  FADD.FTZ R9, -R4, R9 ;  /* 0x0000000904097221 */ /* 0x000fe20000010100 */
[----:B------:R-:W-:Y:S01]  /*6970*/  FMUL.FTZ R8, R209, R8 ;  /* 0x00000008d1087220 */ /* 0x000fe20000410000 */
[----:B------:R-:W-:Y:S01]  /*6980*/  FADD.FTZ R16, -R144, R54 ;  /* 0x0000003690107221 */ /* 0x000fe20000010100 */
[----:B------:R2:W-:Y:S01]  /*6990*/  STS [R217+0x14400], R2 ;  /* 0x01440002d9007388 */ /* 0x0005e20000000800 */
[----:B------:R-:W-:Y:S01]  /*69a0*/  F2FP.BF16.F32.PACK_AB R18, R13, R12 ;  /* 0x0000000c0d12723e */ /* 0x000fe200000010ff */
[----:B------:R-:W-:Y:S01]  /*69b0*/  FADD.FTZ R13, -R4, R57 ;  /* 0x00000039040d7221 */ /* 0x000fe20000010100 */
[----:B------:R-:W-:Y:S01]  /*69c0*/  FMUL.FTZ R9, R208, R9 ;  /* 0x00000009d0097220 */ /* 0x000fe20000410000 */
[----:B------:R-:W-:Y:S01]  /*69d0*/  FADD.FTZ R7, -R144, R55 ;  /* 0x0000003790077221 */ /* 0x000fe20000010100 */
[----:B------:R-:W-:Y:S01]  /*69e0*/  FADD.FTZ R11, -R0, R11 ;  /* 0x0000000b000b7221 */ /* 0x000fe20000010100 */
[----:B------:R-:W-:Y:S01]  /*69f0*/  FMUL.FTZ R13, R161, R13 ;  /* 0x0000000da10d7220 */ /* 0x000fe20000410000 */
[----:B------:R-:W-:Y:S01]  /*6a00*/  FMUL.FTZ R16, R154, R16 ;  /* 0x000000109a107220 */ /* 0x000fe20000410000 */
[----:B------:R-:W-:Y:S01]  /*6a10*/  FMUL.FTZ R7, R153, R7 ;  /* 0x0000000799077220 */ /* 0x000fe20000410000 */
[C---:B------:R-:W-:Y:S01]  /*6a20*/  FADD.FTZ R15, -R0.reuse, R15 ;  /* 0x0000000f000f7221 */ /* 0x040fe20000010100 */
[----:B------:R-:W-:Y:S01]  /*6a30*/  FADD.FTZ R14, -R0, R14 ;  /* 0x0000000e000e7221 */ /* 0x000fe20000010100 */
[----:B------:R-:W-:Y:S01]  /*6a40*/  STS [R217+0x14000], R132 ;  /* 0x01400084d9007388 */ /* 0x000fe20000000800 */
[----:B------:R-:W-:Y:S01]  /*6a50*/  FADD.FTZ R23, -R144, R23 ;  /* 0x0000001790177221 */ /* 0x000fe20000010100 */
[----:B------:R-:W-:Y:S01]  /*6a60*/  F2FP.BF16.F32.PACK_AB R20, R7, R16 ;  /* 0x000000100714723e */ /* 0x000fe200000010ff */
[----:B------:R-:W-:Y:S01]  /*6a70*/  FMUL.FTZ R14, R211, R14 ;  /* 0x0000000ed30e7220 */ /* 0x000fe20000410000 */
[----:B------:R-:W-:Y:S01]  /*6a80*/  FMUL.FTZ R7, R210, R15 ;  /* 0x0000000fd2077220 */ /* 0x000fe20000410000 */
[C---:B------:R-:W-:Y:S01]  /*6a90*/  FADD.FTZ R22, -R144.reuse, R22 ;  /* 0x0000001690167221 */ /* 0x040fe20000010100 */
[----:B------:R-:W-:Y:S01]  /*6aa0*/  FADD.FTZ R6, -R144, R66 ;  /* 0x0000004290067221 */ /* 0x000fe20000010100 */
[----:B-1----:R-:W-:Y:S01]  /*6ab0*/  FADD.FTZ R3, -R4, R56 ;  /* 0x0000003804037221 */ /* 0x002fe20000010100 */
[C---:B------:R-:W-:Y:S01]  /*6ac0*/  FADD.FTZ R5, -R144.reuse, R67 ;  /* 0x0000004390057221 */ /* 0x040fe20000010100 */
[----:B------:R-:W-:Y:S01]  /*6ad0*/  FMUL.FTZ R23, R177, R23 ;  /* 0x00000017b1177220 */ /* 0x000fe20000410000 */
[----:B------:R-:W-:Y:S01]  /*6ae0*/  FADD.FTZ R35, -R144, R35 ;  /* 0x0000002390237221 */ /* 0x000fe20000010100 */
[----:B------:R-:W-:Y:S01]  /*6af0*/  FMUL.FTZ R3, R162, R3 ;  /* 0x00000003a2037220 */ /* 0x000fe20000410000 */
[----:B------:R-:W-:Y:S01]  /*6b00*/  FMUL.FTZ R22, R178, R22 ;  /* 0x00000016b2167220 */ /* 0x000fe20000410000 */
[----:B------:R-:W-:Y:S01]  /*6b10*/  FADD.FTZ R34, -R144, R34 ;  /* 0x0000002290227221 */ /* 0x000fe20000010100 */
[----:B--2---:R-:W-:Y:S01]  /*6b20*/  F2FP.BF16.F32.PACK_AB R2, R9, R8 ;  /* 0x000000080902723e */ /* 0x004fe200000010ff */
[----:B------:R-:W-:Y:S01]  /*6b30*/  FMUL.FTZ R8, R212, R11 ;  /* 0x0000000bd4087220 */ /* 0x000fe20000410000 */
[----:B------:R-:W-:Y:S01]  /*6b40*/  F2FP.BF16.F32.PACK_AB R13, R13, R3 ;  /* 0x000000030d0d723e */ /* 0x000fe200000010ff */
[----:B------:R-:W-:Y:S01]  /*6b50*/  FADD.FTZ R3, -R0, R10 ;  /* 0x0000000a00037221 */ /* 0x000fe20000010100 */
[----:B------:R-:W-:Y:S01]  /*6b60*/  F2FP.BF16.F32.PACK_AB R7, R7, R14 ;  /* 0x0000000e0707723e */ /* 0x000fe200000010ff */
[----:B------:R1:W-:Y:S01]  /*6b70*/  STS [R215+0x16000], R2 ;  /* 0x01600002d7007388 */ /* 0x0003e20000000800 */
[----:B------:R-:W-:Y:S01]  /*6b80*/  FMUL.FTZ R6, R152, R6 ;  /* 0x0000000698067220 */ /* 0x000fe20000410000 */
[----:B------:R-:W-:Y:S01]  /*6b90*/  FMUL.FTZ R3, R213, R3 ;  /* 0x00000003d5037220 */ /* 0x000fe20000410000 */
[----:B------:R-:W-:Y:S01]  /*6ba0*/  FMUL.FTZ R5, R151, R5 ;  /* 0x0000000597057220 */ /* 0x000fe20000410000 */
[----:B------:R-:W-:Y:S01]  /*6bb0*/  FMUL.FTZ R34, R168, R34 ;  /* 0x00000022a8227220 */ /* 0x000fe20000410000 */
[----:B------:R-:W-:Y:S01]  /*6bc0*/  FMUL.FTZ R21, R167, R35 ;  /* 0x00000023a7157220 */ /* 0x000fe20000410000 */
[----:B------:R-:W-:Y:S01]  /*6bd0*/  FADD.FTZ R25, -R4, R25 ;  /* 0x0000001904197221 */ /* 0x000fe20000010100 */
[----:B------:R-:W-:Y:S01]  /*6be0*/  F2FP.BF16.F32.PACK_AB R8, R8, R3 ;  /* 0x000000030808723e */ /* 0x000fe200000010ff */
[----:B------:R-:W-:Y:S01]  /*6bf0*/  FADD.FTZ R27, -R0, R27 ;  /* 0x0000001b001b7221 */ /* 0x000fe20000010100 */
[----:B------:R-:W-:Y:S01]  /*6c00*/  FADD.FTZ R24, -R4, R24 ;  /* 0x0000001804187221 */ /* 0x000fe20000010100 */
[----:B------:R-:W-:Y:S01]  /*6c10*/  FADD.FTZ R26, -R0, R26 ;  /* 0x0000001a001a7221 */ /* 0x000fe20000010100 */
[----:B------:R-:W-:Y:S01]  /*6c20*/  F2FP.BF16.F32.PACK_AB R22, R23, R22 ;  /* 0x000000161716723e */ /* 0x000fe200000010ff */
[----:B------:R-:W-:Y:S01]  /*6c30*/  STS [R215+0x16400], R8 ;  /* 0x01640008d7007388 */ /* 0x000fe20000000800 */
[----:B------:R-:W-:Y:S01]  /*6c40*/  F2FP.BF16.F32.PACK_AB R19, R5, R6 ;  /* 0x000000060513723e */ /* 0x000fe200000010ff */
[----:B------:R-:W-:Y:S01]  /*6c50*/  FADD.FTZ R29, -R4, R29 ;  /* 0x0000001d041d7221 */ /* 0x000fe20000010100 */
[----:B------:R-:W-:Y:S01]  /*6c60*/  FMUL.FTZ R24, R200, R24 ;  /* 0x00000018c8187220 */ /* 0x000fe20000410000 */
[----:B------:R-:W-:Y:S01]  /*6c70*/  STS [R217+0x16000], R18 ;  /* 0x01600012d9007388 */ /* 0x000fe20000000800 */
[----:B------:R-:W-:Y:S01]  /*6c80*/  FMUL.FTZ R17, R199, R25 ;  /* 0x00000019c7117220 */ /* 0x000fe20000410000 */
[----:B------:R-:W-:Y:S01]  /*6c90*/  FMUL.FTZ R26, R206, R26 ;  /* 0x0000001ace1a7220 */ /* 0x000fe20000410000 */
[----:B------:R-:W-:Y:S01]  /*6ca0*/  FMUL.FTZ R6, R204, R27 ;  /* 0x0000001bcc067220 */ /* 0x000fe20000410000 */
[----:B------:R-:W-:Y:S01]  /*6cb0*/  STS [R217+0x16400], R7 ;  /* 0x01640007d9007388 */ /* 0x000fe20000000800 */
[----:B------:R-:W-:Y:S01]  /*6cc0*/  FADD.FTZ R31, -R0, R31 ;  /* 0x0000001f001f7221 */ /* 0x000fe20000010100 */
        /* <DEDUP_REMOVED lines=33> */
[C---:B------:R-:W-:Y:S01]  /*6ee0*/  FADD.FTZ R46, -R0.reuse, R46 ;  /* 0x0000002e002e7221 */ /* 0x040fe20000010100 */
[----:B------:R2:W-:Y:S01]  /*6ef0*/  STS [R220+0x16400], R3 ;  /* 0x01640003dc007388 */ /* 0x0005e20000000800 */
[----:B------:R-:W-:Y:S01]  /*6f00*/  FADD.FTZ R47, -R0, R47 ;  /* 0x0000002f002f7221 */ /* 0x000fe20000010100 */
[----:B------:R-:W-:Y:S01]  /*6f10*/  FMUL.FTZ R42, R198, R42 ;  /* 0x0000002ac62a7220 */ /* 0x000fe20000410000 */
[----:B-1----:R-:W-:Y:S01]  /*6f20*/  FMUL.FTZ R2, R197, R43 ;  /* 0x0000002bc5027220 */ /* 0x002fe20000410000 */
        /* <DEDUP_REMOVED lines=17> */
[----:B------:R-:W-:Y:S01]  /*7040*/  F2FP.BF16.F32.PACK_AB R9, R9, R44 ;  /* 0x0000002c0909723e */ /* 0x000fe200000010ff */
[C---:B------:R-:W-:Y:S01]  /*7050*/  FADD.FTZ R60, -R4.reuse, R60 ;  /* 0x0000003c043c7221 */ /* 0x040fe20000010100 */
[----:B------:R-:W-:Y:S01]  /*7060*/  F2FP.BF16.F32.PACK_AB R0, R47, R46 ;  /* 0x0000002e2f00723e */ /* 0x000fe200000010ff */
[----:B------:R-:W-:Y:S01]  /*7070*/  STS [R214+0x16000], R12 ;  /* 0x0160000cd6007388 */ /* 0x000fe20000000800 */
[----:B------:R-:W-:Y:S01]  /*7080*/  FADD.FTZ R61, -R4, R61 ;  /* 0x0000003d043d7221 */ /* 0x000fe20000010100 */
[----:B------:R-:W-:Y:S01]  /*7090*/  FMUL.FTZ R58, R166, R58 ;  /* 0x0000003aa63a7220 */ /* 0x000fe20000410000 */
[----:B------:R-:W-:Y:S01]  /*70a0*/  FMUL.FTZ R4, R163, R59 ;  /* 0x0000003ba3047220 */ /* 0x000fe20000410000 */
[----:B------:R1:W-:Y:S01]  /*70b0*/  STS [R214+0x16400], R2 ;  /* 0x01640002d6007388 */ /* 0x0003e20000000800 */
[----:B------:R-:W-:Y:S01]  /*70c0*/  FMUL.FTZ R60, R157, R60 ;  /* 0x0000003c9d3c7220 */ /* 0x000fe20000410000 */
[----:B------:R-:W-:Y:S01]  /*70d0*/  FMUL.FTZ R61, R155, R61 ;  /* 0x0000003d9b3d7220 */ /* 0x000fe20000410000 */
[----:B------:R-:W-:Y:S01]  /*70e0*/  FMUL.FTZ R62, R160, R62 ;  /* 0x0000003ea03e7220 */ /* 0x000fe20000410000 */
[----:B------:R-:W-:Y:S01]  /*70f0*/  STS [R216+0x16000], R9 ;  /* 0x01600009d8007388 */ /* 0x000fe20000000800 */
[----:B------:R-:W-:Y:S01]  /*7100*/  FMUL.FTZ R5, R159, R63 ;  /* 0x0000003f9f057220 */ /* 0x000fe20000410000 */
[----:B------:R-:W-:Y:S02]  /*7110*/  F2FP.BF16.F32.PACK_AB R4, R4, R58 ;  /* 0x0000003a0404723e */ /* 0x000fe400000010ff */
[----:B------:R3:W-:Y:S01]  /*7120*/  STS [R216+0x16400], R0 ;  /* 0x01640000d8007388 */ /* 0x0007e20000000800 */
[----:B------:R-:W-:Y:S02]  /*7130*/  F2FP.BF16.F32.PACK_AB R10, R61, R60 ;  /* 0x0000003c3d0a723e */ /* 0x000fe400000010ff */
[----:B------:R-:W-:Y:S01]  /*7140*/  F2FP.BF16.F32.PACK_AB R5, R5, R62 ;  /* 0x0000003e0505723e */ /* 0x000fe200000010ff */
[----:B------:R-:W-:Y:S01]  /*7150*/  STS [R219+0x14000], R53 ;  /* 0x01400035db007388 */ /* 0x000fe20000000800 */
[----:B--2---:R-:W-:Y:S02]  /*7160*/  MOV R3, UR4 ;  /* 0x0000000400037c02 */ /* 0x004fe40008000f00 */
[----:B------:R-:W-:Y:S01]  /*7170*/  LEA R147, R252, UR4, 0x1 ;  /* 0x00000004fc937c11 */ /* 0x000fe2000f8e08ff */
[----:B------:R-:W-:Y:S01]  /*7180*/  STS [R219+0x14400], R20 ;  /* 0x01440014db007388 */ /* 0x000fe20000000800 */
[----:B------:R-:W-:Y:S02]  /*7190*/  MOV R148, R223 ;  /* 0x000000df00947202 */ /* 0x000fe40000000f00 */
[----:B------:R-:W-:Y:S01]  /*71a0*/  MOV R149, R222 ;  /* 0x000000de00957202 */ /* 0x000fe20000000f00 */
[----:B------:R-:W-:Y:S04]  /*71b0*/  STS [R218+0x14000], R52 ;  /* 0x01400034da007388 */ /* 0x000fe80000000800 */
[----:B------:R-:W-:Y:S01]  /*71c0*/  STS [R218+0x14400], R19 ;  /* 0x01440013da007388 */ /* 0x000fe20000000800 */
[----:B-1----:R-:W-:Y:S03]  /*71d0*/  SHF.L.U32 R2, R190, 0x1, RZ ;  /* 0x00000001be027819 */ /* 0x002fe600000006ff */
        /* <DEDUP_REMOVED lines=107> */
[----:B------:R-:W-:Y:S01]  /*7890*/  ISETP.GE.AND P1, PT, R224, UR17, PT ;  /* 0x00000011e0007c0c */ /* 0x000fe2000bf26270 */
[----:B------:R-:W1:Y:S11]  /*78a0*/  LDC R6, c[0x0][0x420] ;  /* 0x00010800ff067b82 */ /* 0x000e760000000800 */
[----:B------:R-:W-:Y:S01]  /*78b0*/  @!UPT UIADD3 URZ, URZ, URZ, URZ ;  /* 0x0000003f3f3ff290 */ /* 0x000fe2000fffe03f */
[----:B------:R2:W-:Y:S01]  /*78c0*/  @P1 STS.128 [R147+0x8000], RZ ;  /* 0x008000ff93001388 */ /* 0x0005e20000000c00 */
[----:B------:R-:W3:Y:S08]  /*78d0*/  @!P1 LDC R13, c[0x0][0x424] ;  /* 0x00010900ff0d9b82 */ /* 0x000ef00000000800 */
[----:B------:R-:W4:Y:S08]  /*78e0*/  @!P1 LDC R14, c[0x0][0x424] ;  /* 0x00010900ff0e9b82 */ /* 0x000f300000000800 */
[----:B------:R-:W5:Y:S02]  /*78f0*/  @!P1 LDC R15, c[0x0][0x424] ;  /* 0x00010900ff0f9b82 */ /* 0x000f640000000800 */
[----:B-----5:R-:W-:Y:S02]  /*7900*/  @!P1 IMAD R15, R15, 0x60, RZ ;  /* 0x000000600f0f9824 */ /* 0x020fe400078e02ff */
[C---:B-1----:R-:W-:Y:S05]  /*7910*/  IMAD.U32 R4, R6.reuse, -0x80, RZ ;  /* 0xffffff8006047824 */ /* 0x042fea00078e00ff */
[--C-:B------:R-:W-:Y:S02]  /*7920*/  SHF.R.S32.HI R5, RZ, 0x1f, R4.reuse ;  /* 0x0000001fff057819 */ /* 0x100fe40000011404 */
[CC--:B------:R-:W-:Y:S02]  /*7930*/  @!P1 LEA R0, P3, R6.reuse, R4.reuse, 0x5 ;  /* 0x0000000406009211 */ /* 0x0c0fe400078628ff */
[C---:B------:R-:W-:Y:S01]  /*7940*/  @!P1 LEA R11, P2, R6.reuse, R4, 0x6 ;  /* 0x00000004060b9211 */ /* 0x040fe200078430ff */
[C---:B------:R-:W-:Y:S01]  /*7950*/  @!P1 IMAD.WIDE.U32 R8, R6.reuse, 0x60, R4 ;  /* 0x0000006006089825 */ /* 0x040fe200078e0004 */
[CC--:B---3--:R-:W-:Y:S02]  /*7960*/  @!P1 LEA.HI.X R13, R6.reuse, R5.reuse, R13, 0x5, P3 ;  /* 0x00000005060d9211 */ /* 0x0c8fe400018f2c0d */
[----:B----4-:R-:W-:Y:S02]  /*7970*/  @!P1 LEA.HI.X R14, R6, R5, R14, 0x6, P2 ;  /* 0x00000005060e9211 */ /* 0x010fe400010f340e */
[-C--:B------:R-:W-:Y:S02]  /*7980*/  LEA R6, P4, R4, R229.reuse, 0x1 ;  /* 0x000000e504067211 */ /* 0x080fe400078808ff */
[-C--:B------:R-:W-:Y:S02]  /*7990*/  @!P1 LEA R12, P3, R0, R229.reuse, 0x1 ;  /* 0x000000e5000c9211 */ /* 0x080fe400078608ff */
[-C--:B------:R-:W-:Y:S02]  /*79a0*/  LEA.HI.X R7, R4, R230.reuse, R5, 0x1, P4 ;  /* 0x000000e604077211 */ /* 0x080fe400020f0c05 */
[-C--:B------:R-:W-:Y:S01]  /*79b0*/  @!P1 LEA.HI.X R13, R0, R230.reuse, R13, 0x1, P3 ;  /* 0x000000e6000d9211 */ /* 0x080fe200018f0c0d */
[----:B------:R-:W-:Y:S01]  /*79c0*/  @!P1 IMAD.IADD R0, R9, 0x1, R15 ;  /* 0x0000000109009824 */ /* 0x000fe200078e020f */
[CC--:B------:R-:W-:Y:S01]  /*79d0*/  @!P1 LEA R10, P2, R11.reuse, R229.reuse, 0x1 ;  /* 0x000000e50b0a9211 */ /* 0x0c0fe200078408ff */
[----:B------:R-:W-:Y:S01]  /*79e0*/  @!PT LDS RZ, [RZ] ;  /* 0x00000000fffff984 */ /* 0x000fe20000000800 */
[----:B------:R-:W-:Y:S01]  /*79f0*/  @!PT LDS RZ, [RZ] ;  /* 0x00000000fffff984 */ /* 0x000fe20000000800 */
[----:B------:R-:W-:Y:S01]  /*7a00*/  @!PT LDS RZ, [RZ] ;  /* 0x00000000fffff984 */ /* 0x000fe20000000800 */
[----:B------:R2:W-:Y:S03]  /*7a10*/  @!P1 LDGSTS.E.BYPASS.LTC128B.128 [R147+0x8000], desc[UR8][R6.64] ;  /* 0x0800000006939fae */ /* 0x0005e6000b901d48 */
[-C--:B------:R-:W-:Y:S01]  /*7a20*/  @!P1 LEA.HI.X R11, R11, R230.reuse, R14, 0x1, P2 ;  /* 0x000000e60b0b9211 */ /* 0x080fe200010f0c0e */
[----:B------:R2:W-:Y:S01]  /*7a30*/  @P1 STS.128 [R147+0x9000], RZ ;  /* 0x009000ff93001388 */ /* 0x0005e20000000c00 */
[C---:B------:R-:W-:Y:S01]  /*7a40*/  @!P1 LEA R4, P2, R8.reuse, R229, 0x1 ;  /* 0x000000e508049211 */ /* 0x040fe200078408ff */
[----:B------:R-:W-:Y:S02]  /*7a50*/  IMAD.MOV.U32 R229, RZ, RZ, R6 ;  /* 0x000000ffffe57224 */ /* 0x000fe400078e0006 */
[----:B------:R-:W-:Y:S01]  /*7a60*/  @!PT LDS RZ, [RZ] ;  /* 0x00000000fffff984 */ /* 0x000fe20000000800 */
[----:B------:R-:W-:Y:S01]  /*7a70*/  @!PT LDS RZ, [RZ] ;  /* 0x00000000fffff984 */ /* 0x000fe20000000800 */
[----:B------:R-:W-:Y:S01]  /*7a80*/  @!PT LDS RZ, [RZ] ;  /* 0x00000000fffff984 */ /* 0x000fe20000000800 */
[----:B------:R2:W-:Y:S01]  /*7a90*/  @!P1 LDGSTS.E.BYPASS.LTC128B.128 [R147+0x9000], desc[UR8][R12.64] ;  /* 0x090000000c939fae */ /* 0x0005e2000b901d48 */
[----:B------:R-:W-:Y:S01]  /*7aa0*/  @!P1 LEA.HI.X R5, R8, R230, R0, 0x1, P2 ;  /* 0x000000e608059211 */ /* 0x000fe200010f0c00 */
[----:B------:R-:W-:Y:S02]  /*7ab0*/  IMAD.MOV.U32 R230, RZ, RZ, R7 ;  /* 0x000000ffffe67224 */ /* 0x000fe400078e0007 */
[----:B------:R2:W-:Y:S04]  /*7ac0*/  @P1 STS.128 [R147+0xa000], RZ ;  /* 0x00a000ff93001388 */ /* 0x0005e80000000c00 */
[----:B------:R-:W-:Y:S01]  /*7ad0*/  @!PT LDS RZ, [RZ] ;  /* 0x00000000fffff984 */ /* 0x000fe20000000800 */
[----:B------:R-:W-:Y:S01]  /*7ae0*/  @!PT LDS RZ, [RZ] ;  /* 0x00000000fffff984 */ /* 0x000fe20000000800 */
[----:B------:R-:W-:Y:S01]  /*7af0*/  @!PT LDS RZ, [RZ] ;  /* 0x00000000fffff984 */ /* 0x000fe20000000800 */
[----:B------:R2:W-:Y:S04]  /*7b00*/  @!P1 LDGSTS.E.BYPASS.LTC128B.128 [R147+0xa000], desc[UR8][R10.64] ;  /* 0x0a0000000a939fae */ /* 0x0005e8000b901d48 */
[----:B------:R2:W-:Y:S04]  /*7b10*/  @P1 STS.128 [R147+0xb000], RZ ;  /* 0x00b000ff93001388 */ /* 0x0005e80000000c00 */
[----:B------:R-:W-:Y:S01]  /*7b20*/  @!PT LDS RZ, [RZ] ;  /* 0x00000000fffff984 */ /* 0x000fe20000000800 */
[----:B------:R-:W-:Y:S01]  /*7b30*/  @!PT LDS RZ, [RZ] ;  /* 0x00000000fffff984 */ /* 0x000fe20000000800 */
[----:B------:R-:W-:Y:S01]  /*7b40*/  @!PT LDS RZ, [RZ] ;  /* 0x00000000fffff984 */ /* 0x000fe20000000800 */
[----:B------:R2:W-:Y:S04]  /*7b50*/  @!P1 LDGSTS.E.BYPASS.LTC128B.128 [R147+0xb000], desc[UR8][R4.64] ;  /* 0x0b00000004939fae */ /* 0x0005e8000b901d48 */
[----:B------:R-:W0:Y:S02]  /*7b60*/  LDGDEPBAR ;  /* 0x00000000000079af */ /* 0x000e240000000000 */
.L_x_474:
[----:B------:R-:W-:Y:S01]  /*7b70*/  LEA R0, R189, UR4, 0x1 ;  /* 0x00000004bd007c11 */ /* 0x000fe2000f8e08ff */
[----:B------:R-:W-:Y:S01]  /*7b80*/  LDSM.16.MT88.4 R16, [R3+0x4000] ;  /* 0x004000000310783b */ /* 0x000fe20000004200 */
[----:B------:R-:W-:Y:S01]  /*7b90*/  VIADD R2, R2, UR5 ;  /* 0x0000000502027c36 */ /* 0x000fe20008000000 */
[----:B------:R-:W-:Y:S02]  /*7ba0*/  ULOP3.LUT UR10, UR11, 0x1, URZ, 0xc0, !UPT ;  /* 0x000000010b0a7892 */ /* 0x000fe4000f8ec03f */
[----:B------:R-:W2:Y:S01]  /*7bb0*/  LDSM.16.M88.4 R32, [R0+0x14000] ;  /* 0x014000000020783b */ /* 0x000ea20000000200 */
[----:B------:R-:W-:Y:S01]  /*7bc0*/  IMAD.IADD R2, R2, 0x1, R182 ;  /* 0x0000000102027824 */ /* 0x000fe200078e02b6 */
[----:B------:R-:W-:Y:S01]  /*7bd0*/  UISETP.NE.U32.AND UP1, UPT, UR10, 0x1, UPT ;  /* 0x000000010a00788c */ /* 0x000fe2000bf25070 */
[----:B------:R-:W-:Y:S01]  /*7be0*/  IMAD.IADD R144, R188, 0x1, R0 ;  /* 0x00000001bc907824 */ /* 0x000fe200078e0200 */
[----:B------:R-:W1:Y:S01]  /*7bf0*/  LDSM.16.M88.4 R28, [R0+0x16000] ;  /* 0x01600000001c783b */ /* 0x000e620000000200 */
[----:B------:R-:W-:Y:S02]  /*7c00*/  UIADD3 UR10, UR11, -0x1, URZ ;  /* 0xffffffff0b0a7890 */ /* 0x000fe4000fffe03f */
[----:B------:R-:W-:Y:S01]  /*7c10*/  IMAD.IADD R145, R182, 0x1, R144 ;  /* 0x00000001b6917824 */ /* 0x000fe200078e0290 */
[----:B------:R-:W3:Y:S01]  /*7c20*/  LDSM.16.MT88.4 R36, [R2] ;  /* 0x000000000224783b */ /* 0x000ee20000004200 */
[----:B------:R-:W-:Y:S03]  /*7c30*/  IMAD.MOV.U32 R182, RZ, RZ, R247 ;  /* 0x000000ffffb67224 */ /* 0x000fe600078e00f7 */
[----:B------:R-:W-:Y:S04]  /*7c40*/  LDSM.16.MT88.4 R44, [R3+0x4800] ;  /* 0x00480000032c783b */ /* 0x000fe80000004200 */
[----:B------:R-:W4:Y:S04]  /*7c50*/  LDSM.16.M88.4 R40, [R144+0x14000] ;  /* 0x014000009028783b */ /* 0x000f280000000200 */
[----:B------:R-:W4:Y:S04]  /*7c60*/  LDSM.16.M88.4 R48, [R144+0x16000] ;  /* 0x016000009030783b */ /* 0x000f280000000200 */
[----:B------:R-:W4:Y:S04]  /*7c70*/  LDSM.16.MT88.4 R52, [R2+0x800] ;  /* 0x000800000234783b */ /* 0x000f280000004200 */
[----:B------:R-:W-:Y:S04]  /*7c80*/  LDSM.16.M88.4 R56, [R146+0x14000] ;  /* 0x014000009238783b */ /* 0x000fe80000000200 */
[----:B------:R-:W4:Y:S04]  /*7c90*/  LDSM.16.MT88.4 R60, [R3+0x5000] ;  /* 0x00500000033c783b */ /* 0x000f280000004200 */
[----:B------:R-:W4:Y:S01]  /*7ca0*/  LDSM.16.M88.4 R64, [R146+0x16000] ;  /* 0x016000009240783b */ /* 0x000f220000000200 */
[-C--:B--2---:R-:W-:Y:S03]  /*7cb0*/  HMMA.16816.F32.BF16 R4, R32, R16.reuse, RZ ;  /* 0x000000102004723c */ /* 0x084fe600000418ff */
[----:B------:R-:W2:Y:S04]  /*7cc0*/  LDSM.16.MT88.4 R132, [R2+0x1000] ;  /* 0x001000000284783b */ /* 0x000ea80000004200 */
[----:B------:R-:W-:Y:S01]  /*7cd0*/  LDSM.16.M88.4 R136, [R145+0x16000] ;  /* 0x016000009188783b */ /* 0x000fe20000000200 */
[C---:B-1----:R-:W-:Y:S03]  /*7ce0*/  HMMA.16816.F32.BF16 R8, R28.reuse, R16, RZ ;  /* 0x000000101c08723c */ /* 0x042fe600000418ff */
        /* <DEDUP_REMOVED lines=12> */
[----:B------:R-:W1:Y:S05]  /*7db0*/  LDSM.16.MT88.4 R44, [R3+0x5800] ;  /* 0x00580000032c783b */ /* 0x000e6a0000004200 */
[-C--:B------:R-:W-:Y:S06]  /*7dc0*/  HMMA.16816.F32.BF16 R20, R40, R52.reuse, R20 ;  /* 0x000000342814723c */ /* 0x080fec0000041814 */
[C---:B------:R-:W-:Y:S06]  /*7dd0*/  HMMA.16816.F32.BF16 R24, R48.reuse, R52, R24 ;  /* 0x000000343018723c */ /* 0x040fec0000041818 */
[-C--:B------:R-:W-:Y:S01]  /*7de0*/  HMMA.16816.F32.BF16 R28, R48, R54.reuse, R28 ;  /* 0x00000036301c723c */ /* 0x080fe2000004181c */
[----:B------:R-:W-:Y:S05]  /*7df0*/  LDSM.16.MT88.4 R48, [R3+0x6000] ;  /* 0x006000000330783b */ /* 0x000fea0000004200 */
[----:B------:R-:W-:Y:S01]  /*7e00*/  HMMA.16816.F32.BF16 R32, R40, R54, R32 ;  /* 0x000000362820723c */ /* 0x000fe20000041820 */
[----:B------:R-:W3:Y:S04]  /*7e10*/  LDSM.16.M88.4 R40, [R0+0x18000] ;  /* 0x018000000028783b */ /* 0x000ee80000000200 */
[----:B------:R4:W3:Y:S01]  /*7e20*/  LDSM.16.M88.4 R52, [R0+0x1a000] ;  /* 0x01a000000034783b */ /* 0x0008e20000000200 */
[-C--:B------:R-:W-:Y:S06]  /*7e30*/  HMMA.16816.F32.BF16 R4, R56, R60.reuse, R4 ;  /* 0x0000003c3804723c */ /* 0x080fec0000041804 */
[C---:B------:R-:W-:Y:S06]  /*7e40*/  HMMA.16816.F32.BF16 R8, R64.reuse, R60, R8 ;  /* 0x0000003c4008723c */ /* 0x040fec0000041808 */
[-C--:B------:R-:W-:Y:S06]  /*7e50*/  HMMA.16816.F32.BF16 R12, R64, R62.reuse, R12 ;  /* 0x0000003e400c723c */ /* 0x080fec000004180c */
[C---:B------:R-:W-:Y:S01]  /*7e60*/  HMMA.16816.F32.BF16 R16, R56.reuse, R62, R16 ;  /* 0x0000003e3810723c */ /* 0x040fe20000041810 */
[----:B------:R-:W3:Y:S01]  /*7e70*/  LDSM.16.MT88.4 R60, [R2+0x2000] ;  /* 0x00200000023c783b */ /* 0x000ee20000004200 */
[----:B----4-:R-:W4:Y:S04]  /*7e80*/  LDC R0, c[0x0][0x270] ;  /* 0x00009c00ff007b82 */ /* 0x010f280000000800 */
[-C--:B--2---:R-:W-:Y:S06]  /*7e90*/  HMMA.16816.F32.BF16 R20, R56, R132.reuse, R20 ;  /* 0x000000843814723c */ /* 0x084fec0000041814 */
[C---:B------:R-:W-:Y:S06]  /*7ea0*/  HMMA.16816.F32.BF16 R24, R64.reuse, R132, R24 ;  /* 0x000000844018723c */ /* 0x040fec0000041818 */
[-C--:B------:R-:W-:Y:S01]  /*7eb0*/  HMMA.16816.F32.BF16 R28, R64, R134.reuse, R28 ;  /* 0x00000086401c723c */ /* 0x080fe2000004181c */
[----:B------:R-:W-:Y:S05]  /*7ec0*/  LDSM.16.M88.4 R64, [R144+0x1a000] ;  /* 0x01a000009040783b */ /* 0x000fea0000000200 */
[----:B------:R-:W-:Y:S01]  /*7ed0*/  HMMA.16816.F32.BF16 R32, R56, R134, R32 ;  /* 0x000000863820723c */ /* 0x000fe20000041820 */
[----:B------:R-:W-:Y:S04]  /*7ee0*/  LDSM.16.MT88.4 R56, [R3+0x6800] ;  /* 0x006800000338783b */ /* 0x000fe80000004200 */
[----:B------:R-:W-:Y:S01]  /*7ef0*/  LDSM.16.MT88.4 R132, [R2+0x2800] ;  /* 0x002800000284783b */ /* 0x000fe20000004200 */
[-C--:B-1----:R-:W-:Y:S06]  /*7f00*/  HMMA.16816.F32.BF16 R4, R36, R44.reuse, R4 ;  /* 0x0000002c2404723c */ /* 0x082fec0000041804 */
        /* <DEDUP_REMOVED lines=40> */
[-C--:B---3--:R-:W-:Y:S05]  /*8190*/  HMMA.16816.F32.BF16 R4, R40, R52.reuse, R4 ;  /* 0x000000342804723c */ /* 0x088fea0000041804 */
[----:B----4-:R-:W-:Y:S01]  /*81a0*/  IMAD R38, R0, UR18, RZ ;  /* 0x0000001200267c24 */ /* 0x010fe2000f8e02ff */
[C---:B-1----:R-:W-:Y:S05]  /*81b0*/  HMMA.16816.F32.BF16 R8, R56.reuse, R52, R8 ;  /* 0x000000343808723c */ /* 0x042fea0000041808 */
[----:B------:R-:W-:Y:S01]  /*81c0*/  @P0 IADD3 R36, P1, R248, UR13, RZ ;  /* 0x0000000df8240c10 */ /* 0x000fe2000ff3e0ff */
[-C--:B------:R-:W-:Y:S01]  /*81d0*/  HMMA.16816.F32.BF16 R12, R56, R54.reuse, R12 ;  /* 0x00000036380c723c */ /* 0x080fe2000004180c */
[----:B------:R-:W-:Y:S04]  /*81e0*/  @UP3 UIADD3 UR13, UP2, UR13, -0x200, URZ ;  /* 0xfffffe000d0d3890 */ /* 0x000fe8000ff5e03f */
[----:B------:R-:W-:Y:S01]  /*81f0*/  IMAD.U32 R0, R38, -0x80, RZ ;  /* 0xffffff8026007824 */ /* 0x000fe200078e00ff */
        /* <DEDUP_REMOVED lines=8> */
[----:B------:R-:W-:Y:S01]  /*8280*/  LEA.HI.X.SX32 R222, R0, R149, 0x2, P1 ;  /* 0x0000009500de7211 */ /* 0x000fe200008f16ff */
[-C--:B------:R-:W-:Y:S01]  /*8290*/  HMMA.16816.F32.BF16 R28, R56, R62.reuse, R28 ;  /* 0x0000003e381c723c */ /* 0x080fe2000004181c */
[----:B------:R-:W5:Y:S04]  /*82a0*/  @P0 LDG.E R243, desc[UR8][R36.64+0x100] ;  /* 0x0001000824f30981 */ /* 0x000f68000c1e1900 */
[----:B------:R-:W-:Y:S01]  /*82b0*/  IMAD.MOV.U32 R2, RZ, RZ, R223 ;  /* 0x000000ffff027224 */ /* 0x000fe200078e00df */
[----:B------:R-:W-:Y:S01]  /*82c0*/  HMMA.16816.F32.BF16 R32, R40, R62, R32 ;  /* 0x0000003e2820723c */ /* 0x000fe20000041820 */
[----:B------:R1:W5:Y:S04]  /*82d0*/  @P0 LDG.E R244, desc[UR8][R36.64+0x120] ;  /* 0x0001200824f40981 */ /* 0x000368000c1e1900 */
[----:B------:R-:W-:Y:S02]  /*82e0*/  IMAD.SHL.U32 R0, R38, 0x8, RZ ;  /* 0x0000000826007824 */ /* 0x000fe400078e00ff */
[----:B------:R-:W-:Y:S04]  /*82f0*/  IMAD.MOV.U32 R3, RZ, RZ, R222 ;  /* 0x000000ffff037224 */ /* 0x000fe800078e00de */
[-C--:B------:R-:W-:Y:S01]  /*8300*/  LEA R52, P1, R0, R2.reuse, 0x2 ;  /* 0x0000000200347211 */ /* 0x080fe200078210ff */
[----:B------:R2:W-:Y:S01]  /*8310*/  REDG.E.ADD.F32.FTZ.RN.STRONG.GPU desc[UR8][R2.64], R4 ;  /* 0x00000004020079a6 */ /* 0x0005e2000c10f388 */
[----:B------:R-:W-:Y:S02]  /*8320*/  IMAD.SHL.U32 R44, R38, 0x10, RZ ;  /* 0x00000010262c7824 */ /* 0x000fe400078e00ff */
[-C--:B------:R-:W-:Y:S01]  /*8330*/  LEA.HI.X.SX32 R53, R0, R3.reuse, 0x2, P1 ;  /* 0x0000000300357211 */ /* 0x080fe200008f16ff */
[C---:B------:R-:W-:Y:S02]  /*8340*/  IMAD.SHL.U32 R43, R38.reuse, 0x20, RZ ;  /* 0x00000020262b7824 */ /* 0x040fe400078e00ff */
[C---:B------:R-:W-:Y:S02]  /*8350*/  IMAD R42, R38.reuse, 0x28, RZ ;  /* 0x00000028262a7824 */ /* 0x040fe400078e02ff */
[----:B------:R3:W-:Y:S01]  /*8360*/  REDG.E.ADD.F32.FTZ.RN.STRONG.GPU desc[UR8][R52.64], R5 ;  /* 0x00000005340079a6 */ /* 0x0007e2000c10f388 */
[C---:B------:R-:W-:Y:S02]  /*8370*/  IMAD R39, R38.reuse, 0x30, RZ ;  /* 0x0000003026277824 */ /* 0x040fe400078e02ff */
[----:B-1----:R-:W-:Y:S01]  /*8380*/  IMAD R37, R38, 0x18, RZ ;  /* 0x0000001826257824 */ /* 0x002fe200078e02ff */
[-C--:B------:R-:W-:Y:S04]  /*8390*/  LEA R36, P2, R43, R2.reuse, 0x2 ;  /* 0x000000022b247211 */ /* 0x080fe800078410ff */
[CC--:B------:R-:W-:Y:S04]  /*83a0*/  LEA R40, P0, R37.reuse, R2.reuse, 0x2 ;  /* 0x0000000225287211 */ /* 0x0c0fe800078010ff */
[-C--:B------:R-:W-:Y:S02]  /*83b0*/  LEA.HI.X.SX32 R41, R37, R3.reuse, 0x2, P0 ;  /* 0x0000000325297211 */ /* 0x080fe400000f16ff */
[-C--:B------:R-:W-:Y:S02]  /*83c0*/  LEA.HI.X.SX32 R37, R43, R3.reuse, 0x2, P2 ;  /* 0x000000032b257211 */ /* 0x080fe400010f16ff */
[CC--:B--2---:R-:W-:Y:S04]  /*83d0*/  LEA R4, P1, R44.reuse, R2.reuse, 0x2 ;  /* 0x000000022c047211 */ /* 0x0c4fe800078210ff */
        /* <DEDUP_REMOVED lines=212> */
[----:B------:R-:W2:Y:S01]  /*9120*/  LDL R160, [R1+0x8] ;  /* 0x0000080001a07983 */ /* 0x000ea20000100800 */
        /* <DEDUP_REMOVED lines=83> */
[----:B------:R-:W-:-:S04]  /*9660*/  @UP0 UIMAD UR7, UR7, UR11, URZ ;  /* 0x0000000b070702a4 */ /* 0x000fc8000f8e023f */
[----:B------:R-:W-:Y:S01]  /*9670*/  @UP0 UIADD3 UR21, UR13, UR7, URZ ;  /* 0x000000070d150290 */ /* 0x000fe2000fffe03f */
[----:B------:R-:W-:Y:S01]  /*9680*/  @UP0 UMOV UR20, UR12 ;  /* 0x0000000c00140c82 */ /* 0x000fe20008000000 */
[----:B--2---:R1:W-:Y:S04]  /*9690*/  STS [R160], R16 ;  /* 0x00000010a0007388 */ /* 0x0043e80000000800 */
[----:B------:R1:W-:Y:S04]  /*96a0*/  STS [R160+0x400], R15 ;  /* 0x0004000fa0007388 */ /* 0x0003e80000000800 */
[----:B---3--:R1:W-:Y:S04]  /*96b0*/  STS [R162], R12 ;  /* 0x0000000ca2007388 */ /* 0x0083e80000000800 */
[----:B----4-:R1:W-:Y:S04]  /*96c0*/  STS [R161], R11 ;  /* 0x0000000ba1007388 */ /* 0x0103e80000000800 */
[----:B------:R1:W-:Y:S04]  /*96d0*/  STS [R160+0x2000], R14 ;  /* 0x0020000ea0007388 */ /* 0x0003e80000000800 */
[----:B------:R1:W-:Y:S04]  /*96e0*/  STS [R160+0x2400], R13 ;  /* 0x0024000da0007388 */ /* 0x0003e80000000800 */
[----:B------:R1:W-:Y:S04]  /*96f0*/  STS [R159], R10 ;  /* 0x0000000a9f007388 */ /* 0x0003e80000000800 */
        /* <DEDUP_REMOVED lines=39> */
.L_x_476:
[----:B-1----:R-:W1:Y:S01]  /*9970*/  S2R R2, SR_TID.X ;  /* 0x0000000000027919 */ /* 0x002e620000002100 */
[----:B------:R-:W-:Y:S01]  /*9980*/  @UP0 UIADD3 UR17, UR16, UR27, URZ ;  /* 0x0000001b10110290 */ /* 0x000fe2000fffe03f */
[----:B------:R-:W-:Y:S01]  /*9990*/  @UP0 ULDC.64 UR12, c[0x0][0x458] ;  /* 0x00011600000c0ab9 */ /* 0x000fe20000000a00 */
[----:B------:R-:W-:Y:S02]  /*99a0*/  USHF.L.U32 UR7, UR26, 0x7, URZ ;  /* 0x000000071a077899 */ /* 0x000fe4000800063f */
[----:B------:R-:W-:Y:S02]  /*99b0*/  @UP0 UIMAD.WIDE.U32 UR14, UR17, UR12, URZ ;  /* 0x0000000c110e02a5 */ /* 0x000fe4000f8e003f */
[----:B------:R-:W-:-:S04]  /*99c0*/  @UP0 UIMAD UR17, UR17, UR13, URZ ;  /* 0x0000000d111102a4 */ /* 0x000fc8000f8e023f */
[----:B------:R-:W-:Y:S01]  /*99d0*/  @UP0 UIADD3 UR19, UR15, UR17, URZ ;  /* 0x000000110f130290 */ /* 0x000fe2000fffe03f */
[----:B------:R-:W-:Y:S01]  /*99e0*/  @UP0 UMOV UR18, UR14 ;  /* 0x0000000e00120c82 */ /* 0x000fe20008000000 */
[----:B-1----:R-:W-:-:S04]  /*99f0*/  SHF.R.S32.HI R0, RZ, 0x1f, R2 ;  /* 0x0000001fff007819 */ /* 0x002fc80000011402 */
[----:B------:R-:W-:Y:S01]  /*9a00*/  LEA.HI R0, R0, R2, RZ, 0x3 ;  /* 0x0000000200007211 */ /* 0x000fe200078f18ff */
[----:B------:R-:W-:Y:S06]  /*9a10*/  @P0 BRA `(.L_x_477) ;  /* 0x0000000000340947 */ /* 0x000fec0003800000 */
        /* <DEDUP_REMOVED lines=13> */
.L_x_477:
[----:B------:R-:W-:Y:S01]  /*9af0*/  BAR.SYNC.DEFER_BLOCKING 0x0 ;  /* 0x0000000000007b1d */ /* 0x000fe20000010000 */
[----:B------:R-:W-:Y:S01]  /*9b00*/  SHF.R.S32.HI R0, RZ, 0x3, R0 ;  /* 0x00000003ff007819 */ /* 0x000fe20000011400 */
[----:B------:R-:W-:Y:S01]  /*9b10*/  USHF.R.S32.HI UR14, URZ, 0x1f, UR7 ;  /* 0x0000001f3f0e7899 */ /* 0x000fe20008011407 */
[--C-:B------:R-:W-:Y:S01]  /*9b20*/  SHF.R.S32.HI R9, RZ, 0x1f, R224.reuse ;  /* 0x0000001fff097819 */ /* 0x100fe200000114e0 */
[----:B------:R-:W-:Y:S01]  /*9b30*/  UIMAD UR6, UR26, -0x80, UR6 ;  /* 0xffffff801a0678a4 */ /* 0x000fe2000f8e0206 */
[----:B------:R-:W-:Y:S01]  /*9b40*/  IMAD.MOV.U32 R8, RZ, RZ, R224 ;  /* 0x000000ffff087224 */ /* 0x000fe200078e00e0 */
[----:B------:R-:W-:Y:S01]  /*9b50*/  ULDC UR16, c[0x0][0x2d0] ;  /* 0x0000b40000107ab9 */ /* 0x000fe20000000800 */
[----:B------:R-:W-:Y:S01]  /*9b60*/  UIMAD UR15, UR14, UR10, URZ ;  /* 0x0000000a0e0f72a4 */ /* 0x000fe2000f8e023f */
[----:B------:R-:W-:Y:S01]  /*9b70*/  VIADD R5, R0, 0x40 ;  /* 0x0000004000057836 */ /* 0x000fe20000000000 */
[----:B------:R-:W-:Y:S01]  /*9b80*/  ISETP.GE.AND P4, PT, R224, UR16, PT ;  /* 0x00000010e0007c0c */ /* 0x000fe2000bf86270 */
[----:B------:R-:W-:Y:S01]  /*9b90*/  IMAD.U32 R2, RZ, RZ, UR10 ;  /* 0x0000000aff027e24 */ /* 0x000fe2000f8e00ff */
[----:B------:R-:W-:Y:S01]  /*9ba0*/  UIMAD UR15, UR7, UR11, UR15 ;  /* 0x0000000b070f72a4 */ /* 0x000fe2000f8e020f */
[----:B------:R-:W-:Y:S01]  /*9bb0*/  VIADD R4, R0, 0x20 ;  /* 0x0000002000047836 */ /* 0x000fe20000000000 */
[----:B------:R-:W-:Y:S01]  /*9bc0*/  ISETP.GE.OR P2, PT, R5, UR6, P4 ;  /* 0x0000000605007c0c */ /* 0x000fe2000a746670 */
[----:B------:R-:W-:Y:S01]  /*9bd0*/  IMAD.WIDE.U32 R2, R2, UR7, R8 ;  /* 0x0000000702027c25 */ /* 0x000fe2000f8e0008 */
[----:B------:R-:W-:Y:S01]  /*9be0*/  USHF.R.S32.HI UR22, URZ, 0x1f, UR57 ;  /* 0x0000001f3f167899 */ /* 0x000fe20008011439 */
[----:B------:R-:W-:Y:S01]  /*9bf0*/  BSSY B0, `(.L_x_478) ;  /* 0x000001f000007945 */ /* 0x000fe20003800000 */
[----:B------:R-:W-:Y:S01]  /*9c00*/  ISETP.GE.OR P3, PT, R4, UR6, P4 ;  /* 0x0000000604007c0c */ /* 0x000fe2000a766670 */
[----:B------:R-:W-:Y:S01]  /*9c10*/  VIADD R5, R0, 0x60 ;  /* 0x0000006000057836 */ /* 0x000fe20000000000 */
[----:B------:R-:W-:Y:S01]  /*9c20*/  IADD3 R2, P0, R2, UR20, RZ ;  /* 0x0000001402027c10 */ /* 0x000fe2000ff1e0ff */
[----:B------:R-:W-:Y:S01]  /*9c30*/  IMAD.U32 R4, RZ, RZ, UR15 ;  /* 0x0000000fff047e24 */ /* 0x000fe2000f8e00ff */
[----:B------:R-:W-:Y:S01]  /*9c40*/  ULDC.64 UR16, c[0x0][0x468] ;  /* 0x00011a0000107ab9 */ /* 0x000fe20000000a00 */
[----:B------:R-:W-:Y:S01]  /*9c50*/  SHF.R.S32.HI R11, RZ, 0x1f, R0 ;  /* 0x0000001fff0b7819 */ /* 0x000fe20000011400 */
[----:B------:R-:W-:Y:S01]  /*9c60*/  UIMAD UR15, UR22, UR16, URZ ;  /* 0x00000010160f72a4 */ /* 0x000fe2000f8e023f */
[----:B------:R1:W2:Y:S01]  /*9c70*/  LDS.128 R16, [R147+0xd000] ;  /* 0x00d0000093107984 */ /* 0x0002a20000000c00 */
[----:B------:R-:W-:-:S02]  /*9c80*/  ISETP.GE.OR P1, PT, R5, UR6, P4 ;  /* 0x0000000605007c0c */ /* 0x000fc4000a726670 */
[----:B------:R-:W-:Y:S01]  /*9c90*/  ISETP.GE.OR P4, PT, R0, UR6, P4 ;  /* 0x0000000600007c0c */ /* 0x000fe2000a786670 */
[----:B------:R1:W3:Y:S01]  /*9ca0*/  LDS.128 R20, [R147+0x11000] ;  /* 0x0110000093147984 */ /* 0x0002e20000000c00 */
[----:B------:R-:W-:Y:S01]  /*9cb0*/  IADD3.X R3, R3, UR21, R4, P0, !PT ;  /* 0x0000001503037c10 */ /* 0x000fe200087fe404 */
[----:B------:R-:W-:Y:S01]  /*9cc0*/  IMAD.U32 R4, RZ, RZ, UR16 ;  /* 0x00000010ff047e24 */ /* 0x000fe2000f8e00ff */
[----:B------:R-:W-:Y:S01]  /*9cd0*/  UIMAD UR17, UR57, UR17, UR15 ;  /* 0x00000011391172a4 */ /* 0x000fe2000f8e020f */
[----:B------:R1:W4:Y:S02]  /*9ce0*/  LDS.128 R24, [R147+0x12000] ;  /* 0x0120000093187984 */ /* 0x0003240000000c00 */
[----:B------:R-:W-:Y:S02]  /*9cf0*/  IMAD.WIDE.U32 R2, R4, UR57, R2 ;  /* 0x0000003904027c25 */ /* 0x000fe4000f8e0002 */
[----:B------:R1:W1:Y:S02]  /*9d00*/  LDS.128 R28, [R147+0x13000] ;  /* 0x01300000931c7984 */ /* 0x0002640000000c00 */
[----:B------:R-:W-:-:S02]  /*9d10*/  VIADD R10, R3, UR17 ;  /* 0x00000011030a7c36 */ /* 0x000fc40008000000 */
[----:B------:R-:W-:Y:S05]  /*9d20*/  @P4 BRA `(.L_x_479) ;  /* 0x00000000002c4947 */ /* 0x000fea0003800000 */
[----:B------:R-:W2:Y:S01]  /*9d30*/  LDS.128 R12, [R147+0xc000] ;  /* 0x00c00000930c7984 */ /* 0x000ea20000000c00 */
        /* <DEDUP_REMOVED lines=9> */
[----:B--2---:R2:W-:Y:S04]  /*9dd0*/  STG.E.128 desc[UR8][R6.64], R12 ;  /* 0x0000000c06007986 */ /* 0x0045e8000c101d08 */
.L_x_479:
[----:B------:R-:W-:Y:S05]  /*9de0*/  BSYNC B0 ;  /* 0x0000000000007941 */ /* 0x000fea0003800000 */
.L_x_478:
        /* <DEDUP_REMOVED lines=14> */
.L_x_481:
[----:B------:R-:W-:Y:S05]  /*9ed0*/  BSYNC B0 ;  /* 0x0000000000007941 */ /* 0x000fea0003800000 */
.L_x_480:
[----:B--2---:R2:W1:Y:S01]  /*9ee0*/  LDS.128 R12, [R147+0xe000] ;  /* 0x00e00000930c7984 */ /* 0x0044620000000c00 */
[----:B------:R-:W-:Y:S04]  /*9ef0*/  BSSY B0, `(.L_x_482) ;  /* 0x000000e000007945 */ /* 0x000fe80003800000 */
[----:B------:R-:W-:Y:S05]  /*9f00*/  @P2 BRA `(.L_x_483) ;  /* 0x0000000000302947 */ /* 0x000fea0003800000 */
[----:B------:R-:W-:Y:S01]  /*9f10*/  IADD3 R6, P0, R0, 0x40, RZ ;  /* 0x0000004000067810 */ /* 0x000fe20007f1e0ff */
        /* <DEDUP_REMOVED lines=11> */
.L_x_483:
[----:B------:R-:W-:Y:S05]  /*9fd0*/  BSYNC B0 ;  /* 0x0000000000007941 */ /* 0x000fea0003800000 */
.L_x_482:
[----:B-1----:R1:W1:Y:S01]  /*9fe0*/  LDS.128 R12, [R147+0xf000] ;  /* 0x00f00000930c7984 */ /* 0x0022620000000c00 */
[----:B------:R-:W-:Y:S04]  /*9ff0*/  BSSY B0, `(.L_x_484) ;  /* 0x000000d000007945 */ /* 0x000fe80003800000 */
[----:B------:R-:W-:Y:S05]  /*a000*/  @P1 BRA `(.L_x_485) ;  /* 0x00000000002c1947 */ /* 0x000fea0003800000 */
[----:B------:R-:W-:Y:S01]  /*a010*/  IADD3 R6, P0, R0, 0x60, RZ ;  /* 0x0000006000067810 */ /* 0x000fe20007f1e0ff */
        /* <DEDUP_REMOVED lines=10> */
.L_x_485:
[----:B------:R-:W-:Y:S05]  /*a0c0*/  BSYNC B0 ;  /* 0x0000000000007941 */ /* 0x000fea0003800000 */
.L_x_484:
[----:B-1----:R1:W1:Y:S01]  /*a0d0*/  LDS.128 R12, [R147+0x10000] ;  /* 0x01000000930c7984 */ /* 0x0022620000000c00 */
[----:B------:R-:W-:Y:S01]  /*a0e0*/  IMAD.U32 R2, RZ, RZ, UR12 ;  /* 0x0000000cff027e24 */ /* 0x000fe2000f8e00ff */
[----:B------:R-:W-:Y:S01]  /*a0f0*/  UIMAD UR14, UR14, UR12, URZ ;  /* 0x0000000c0e0e72a4 */ /* 0x000fe2000f8e023f */
[----:B------:R-:W-:Y:S01]  /*a100*/  BSSY B0, `(.L_x_486) ;  /* 0x0000018000007945 */ /* 0x000fe20003800000 */
[----:B------:R-:W-:Y:S01]  /*a110*/  USHF.R.S32.HI UR10, URZ, 0x1f, UR57 ;  /* 0x0000001f3f0a7899 */ /* 0x000fe20008011439 */
[----:B------:R-:W-:Y:S01]  /*a120*/  IMAD.WIDE.U32 R2, R2, UR7, R8 ;  /* 0x0000000702027c25 */ /* 0x000fe2000f8e0008 */
[----:B------:R-:W-:Y:S02]  /*a130*/  UIMAD UR7, UR7, UR13, UR14 ;  /* 0x0000000d070772a4 */ /* 0x000fe4000f8e020e */
[----:B------:R-:W-:-:S04]  /*a140*/  IADD3 R2, P0, R2, UR18, RZ ;  /* 0x0000001202027c10 */ /* 0x000fc8000ff1e0ff */
[----:B------:R-:W-:Y:S01]  /*a150*/  IMAD.U32 R4, RZ, RZ, UR7 ;  /* 0x00000007ff047e24 */ /* 0x000fe2000f8e00ff */
[----:B------:R-:W-:Y:S02]  /*a160*/  ULDC.64 UR6, c[0x0][0x470] ;  /* 0x00011c0000067ab9 */ /* 0x000fe40000000a00 */
[----:B------:R-:W-:Y:S02]  /*a170*/  UIMAD UR10, UR10, UR6, URZ ;  /* 0x000000060a0a72a4 */ /* 0x000fe4000f8e023f */
[----:B------:R-:W-:Y:S02]  /*a180*/  IADD3.X R3, R3, UR19, R4, P0, !PT ;  /* 0x0000001303037c10 */ /* 0x000fe400087fe404 */
[----:B------:R-:W-:Y:S01]  /*a190*/  MOV R4, UR6 ;  /* 0x0000000600047c02 */ /* 0x000fe20008000f00 */
[----:B------:R-:W-:-:S04]  /*a1a0*/  UIMAD UR7, UR57, UR7, UR10 ;  /* 0x00000007390772a4 */ /* 0x000fc8000f8e020a */
[----:B------:R-:W-:-:S05]  /*a1b0*/  IMAD.WIDE.U32 R2, R4, UR57, R2 ;  /* 0x0000003904027c25 */ /* 0x000fca000f8e0002 */
[----:B------:R-:W-:Y:S01]  /*a1c0*/  IADD3 R8, R3, UR7, RZ ;  /* 0x0000000703087c10 */ /* 0x000fe2000fffe0ff */
        /* <DEDUP_REMOVED lines=11> */
.L_x_487:
[----:B------:R-:W-:Y:S05]  /*a280*/  BSYNC B0 ;  /* 0x0000000000007941 */ /* 0x000fea0003800000 */
.L_x_486:
        /* <DEDUP_REMOVED lines=13> */
[----:B---3--:R1:W-:Y:S02]  /*a360*/  STG.E.128 desc[UR8][R6.64], R20 ;  /* 0x0000001406007986 */ /* 0x0083e4000c101d08 */
.L_x_489:
[----:B------:R-:W-:Y:S05]  /*a370*/  BSYNC B0 ;  /* 0x0000000000007941 */ /* 0x000fea0003800000 */
.L_x_488:
        /* <DEDUP_REMOVED lines=14> */
.L_x_491:
[----:B------:R-:W-:Y:S05]  /*a460*/  BSYNC B0 ;  /* 0x0000000000007941 */ /* 0x000fea0003800000 */
.L_x_490:
[----:B------:R-:W-:Y:S05]  /*a470*/  @P1 BRA `(.L_x_492) ;  /* 0x0000000c00541947 */ /* 0x000fea0003800000 */
[----:B------:R-:W-:Y:S01]  /*a480*/  IADD3 R0, P0, R0, 0x60, RZ ;  /* 0x0000006000007810 */ /* 0x000fe20007f1e0ff */
[----:B------:R-:W-:-:S03]  /*a490*/  ULDC.64 UR6, c[0x0][0x3f8] ;  /* 0x0000fe0000067ab9 */ /* 0x000fc60000000a00 */
[----:B------:R-:W-:-:S05]  /*a4a0*/  IADD3.X R3, RZ, R11, RZ, P0, !PT ;  /* 0x0000000bff037210 */ /* 0x000fca00007fe4ff */
[----:B-1----:R-:W-:Y:S01]  /*a4b0*/  IMAD R6, R3, UR12, RZ ;  /* 0x0000000c03067c24 */ /* 0x002fe2000f8e02ff */
        /* <DEDUP_REMOVED lines=8> */
.L_x_440:
[----:B------:R-:W-:Y:S01]  /*a540*/  UISETP.NE.AND UP0, UPT, UR27, -0x1, UPT ;  /* 0xffffffff1b00788c */ /* 0x000fe2000bf05270 */
[----:B------:R-:W1:Y:S01]  /*a550*/  S2R R0, SR_TID.X ;  /* 0x0000000000007919 */ /* 0x000e620000002100 */
[----:B------:R-:W-:Y:S02]  /*a560*/  UIMAD UR19, UR26, -0x80, UR6 ;  /* 0xffffff801a1378a4 */ /* 0x000fe4000f8e0206 */
[----:B------:R-:W-:Y:S02]  /*a570*/  USHF.L.U32 UR18, UR26, 0x7, URZ ;  /* 0x000000071a127899 */ /* 0x000fe4000800063f */
[----:B------:R-:W-:Y:S02]  /*a580*/  PLOP3.LUT P0, PT, PT, PT, UP0, 0x80, 0x0 ;  /* 0x000000000000781c */ /* 0x000fe40003f0f008 */
[----:B------:R-:W-:-:S03]  /*a590*/  USHF.R.S32.HI UR22, URZ, 0x1f, UR18 ;  /* 0x0000001f3f167899 */ /* 0x000fc60008011412 */
        /* <DEDUP_REMOVED lines=20> */
.L_x_493:
        /* <DEDUP_REMOVED lines=21> */
[----:B------:R-:W-:-:S03]  /*a830*/  UIADD3 UR17, UR13, UR15, URZ ;  /* 0x0000000f0d117290 */ /* 0x000fc6000fffe03f */
[----:B------:R-:W-:-:S09]  /*a840*/  UMOV UR15, UR12 ;  /* 0x0000000c000f7c82 */ /* 0x000fd20008000000 */
.L_x_494:
        /* <DEDUP_REMOVED lines=13> */
[----:B------:R-:W-:Y:S01]  /*a920*/  MOV R4, UR12 ;  /* 0x0000000c00047c02 */ /* 0x000fe20008000f00 */
[----:B------:R-:W-:Y:S01]  /*a930*/  ULDC.64 UR12, c[0x0][0x468] ;  /* 0x00011a00000c7ab9 */ /* 0x000fe20000000a00 */
[----:B------:R-:W-:Y:S01]  /*a940*/  IADD3 R2, P0, R2, UR20, RZ ;  /* 0x0000001402027c10 */ /* 0x000fe2000ff1e0ff */
[----:B------:R-:W-:Y:S01]  /*a950*/  UIMAD UR14, UR14, UR12, URZ ;  /* 0x0000000c0e0e72a4 */ /* 0x000fe2000f8e023f */
[----:B------:R-:W-:-:S02]  /*a960*/  ISETP.GE.OR P1, PT, R5, UR19, P4 ;  /* 0x0000001305007c0c */ /* 0x000fc4000a726670 */
[----:B------:R-:W-:Y:S01]  /*a970*/  ISETP.GE.OR P4, PT, R0, UR19, P4 ;  /* 0x0000001300007c0c */ /* 0x000fe2000a786670 */
[----:B------:R-:W-:Y:S01]  /*a980*/  UIMAD UR13, UR57, UR13, UR14 ;  /* 0x0000000d390d72a4 */ /* 0x000fe2000f8e020e */
[----:B------:R-:W-:Y:S01]  /*a990*/  IADD3.X R3, R3, UR21, R4, P0, !PT ;  /* 0x0000001503037c10 */ /* 0x000fe200087fe404 */
[----:B------:R-:W-:Y:S01]  /*a9a0*/  IMAD.U32 R4, RZ, RZ, UR12 ;  /* 0x0000000cff047e24 */ /* 0x000fe2000f8e00ff */
[----:B------:R-:W-:-:S03]  /*a9b0*/  SHF.R.S32.HI R9, RZ, 0x1f, R0 ;  /* 0x0000001fff097819 */ /* 0x000fc60000011400 */
        /* <DEDUP_REMOVED lines=13> */
.L_x_496:
[----:B------:R-:W-:Y:S05]  /*aa90*/  BSYNC B0 ;  /* 0x0000000000007941 */ /* 0x000fea0003800000 */
.L_x_495:
        /* <DEDUP_REMOVED lines=14> */
.L_x_498:
[----:B------:R-:W-:Y:S05]  /*ab80*/  BSYNC B0 ;  /* 0x0000000000007941 */ /* 0x000fea0003800000 */
.L_x_497:
        /* <DEDUP_REMOVED lines=14> */
.L_x_500:
[----:B------:R-:W-:Y:S05]  /*ac70*/  BSYNC B0 ;  /* 0x0000000000007941 */ /* 0x000fea0003800000 */
.L_x_499:
        /* <DEDUP_REMOVED lines=14> */
.L_x_502:
[----:B------:R-:W-:Y:S05]  /*ad60*/  BSYNC B0 ;  /* 0x0000000000007941 */ /* 0x000fea0003800000 */
.L_x_501:
        /* <DEDUP_REMOVED lines=17> */
[----:B-123--:R-:W-:Y:S01]  /*ae80*/  IMAD R6, R9, UR10, RZ ;  /* 0x0000000a09067c24 */ /* 0x00efe2000f8e02ff */
        /* <DEDUP_REMOVED lines=8> */
.L_x_504:
[----:B------:R-:W-:Y:S05]  /*af10*/  BSYNC B0 ;  /* 0x0000000000007941 */ /* 0x000fea0003800000 */
.L_x_503:
[----:B------:R-:W-:Y:S04]  /*af20*/  BSSY B0, `(.L_x_505) ;  /* 0x000000e000007945 */ /* 0x000fe80003800000 */
[----:B------:R-:W-:Y:S05]  /*af30*/  @P3 BRA `(.L_x_506) ;  /* 0x0000000000303947 */ /* 0x000fea0003800000 */
[----:B-1234-:R-:W-:Y:S01]  /*af40*/  IADD3 R6, P0, R0, 0x20, RZ ;  /* 0x0000002000067810 */ /* 0x01efe20007f1e0ff */
        /* <DEDUP_REMOVED lines=11> */
.L_x_506:
[----:B------:R-:W-:Y:S05]  /*b000*/  BSYNC B0 ;  /* 0x0000000000007941 */ /* 0x000fea0003800000 */
.L_x_505:
        /* <DEDUP_REMOVED lines=14> */
.L_x_508:
[----:B------:R-:W-:Y:S05]  /*b0f0*/  BSYNC B0 ;  /* 0x0000000000007941 */ /* 0x000fea0003800000 */
.L_x_507:
        /* <DEDUP_REMOVED lines=13> */
.L_x_492:
[----:B------:R-:W-:Y:S05]  /*b1d0*/  BSYNC B1 ;  /* 0x0000000000017941 */ /* 0x000fea0003800000 */
.L_x_435:
        /* <DEDUP_REMOVED lines=11> */
.L_x_509:
[----:B------:R-:W-:Y:S05]  /*b290*/  EXIT ;  /* 0x000000000000794d */ /* 0x000fea0003800000 */
.L_x_511:
        /* <DEDUP_REMOVED lines=14> */
.L_x_2463:


//--------------------- .text._ZN5flash44flash_bwd_dq_dk_dv_loop_seqk_parallel_kernelI23Flash_bwd_kernel_traitsILi64ELi128ELi128ELi8ELi4ELi4ELi4ELb0ELb0EN7cutlass10bfloat16_tE19Flash_kernel_traitsILi64ELi128ELi128ELi8ES3_EELb0ELb0ELb1ELb0ELb0ELb0ELb0EEEvNS_16Flash_bwd_paramsE --------------------------
	.section	.text._ZN5flash44flash_bwd_dq_dk_dv_loop_seqk_parallel_kernelI23Flash_bwd_kernel_traitsILi64ELi128ELi128ELi8ELi4ELi4ELi4ELb0ELb0EN7cutlass10bfloat16_tE19Flash_kernel_traitsILi64ELi128ELi128ELi8ES3_EELb0ELb0ELb1ELb0ELb0ELb0ELb0EEEvNS_16Flash_bwd_paramsE,"ax",@progbits
	.align	128
        .global         _ZN5flash44flash_bwd_dq_dk_dv_loop_seqk_parallel_kernelI23Flash_bwd_kernel_traitsILi64ELi128ELi128ELi8ELi4ELi4ELi4ELb0ELb0EN7cutlass10bfloat16_tE19Flash_kernel_traitsILi64ELi128ELi128ELi8ES3_EELb0ELb0ELb1ELb0ELb0ELb0ELb0EEEvNS_16Flash_bwd_paramsE
        .type           _ZN5flash44flash_bwd_dq_dk_dv_loop_seqk_parallel_kernelI23Flash_bwd_kernel_traitsILi64ELi128ELi128ELi8ELi4ELi4ELi4ELb0ELb0EN7cutlass10bfloat16_tE19Flash_kernel_traitsILi64ELi128ELi128ELi8ES3_EELb0ELb0ELb1ELb0ELb0ELb0ELb0EEEvNS_16Flash_bwd_paramsE,@function
        .size           _ZN5flash44flash_bwd_dq_dk_dv_loop_seqk_parallel_kernelI23Flash_bwd_kernel_traitsILi64ELi128ELi128ELi8ELi4ELi4ELi4ELb0ELb0EN7cutlass10bfloat16_tE19Flash_kernel_traitsILi64ELi128ELi128ELi8ES3_EELb0ELb0ELb1ELb0ELb0ELb0ELb0EEEvNS_16Flash_bwd_paramsE,(.L_x_2464 - _ZN5flash44flash_bwd_dq_dk_dv_loop_seqk_parallel_kernelI23Flash_bwd_kernel_traitsILi64ELi128ELi128ELi8ELi4ELi4ELi4ELb0ELb0EN7cutlass10bfloat16_tE19Flash_kernel_traitsILi64ELi128ELi128ELi8ES3_EELb0ELb0ELb1ELb0ELb0ELb0ELb0EEEvNS_16Flash_bwd_paramsE)
        .other          _ZN5flash44flash_bwd_dq_dk_dv_loop_seqk_parallel_kernelI23Flash_bwd_kernel_traitsILi64ELi128ELi128ELi8ELi4ELi4ELi4ELb0ELb0EN7cutlass10bfloat16_tE19Flash_kernel_traitsILi64ELi128ELi128ELi8ES3_EELb0ELb0ELb1ELb0ELb0ELb0ELb0EEEvNS_16Flash_bwd_paramsE,@"STO_CUDA_ENTRY STV_DEFAULT"
_ZN5flash44flash_bwd_dq_dk_dv_loop_seqk_parallel_kernelI23Flash_bwd_kernel_traitsILi64ELi128ELi128ELi8ELi4ELi4ELi4ELb0ELb0EN7cutlass10bfloat16_tE19Flash_kernel_traitsILi64ELi128ELi128ELi8ES3_EELb0ELb0ELb1ELb0ELb0ELb0ELb0EEEvNS_16Flash_bwd_paramsE:
.text._ZN5flash44flash_bwd_dq_dk_dv_loop_seqk_parallel_kernelI23Flash_bwd_kernel_traitsILi64ELi128ELi128ELi8ELi4ELi4ELi4ELb0ELb0EN7cutlass10bfloat16_tE19Flash_kernel_traitsILi64ELi128ELi128ELi8ES3_EELb0ELb0ELb1ELb0ELb0ELb0ELb0EEEvNS_16Flash_bwd_paramsE:
        /* <DEDUP_REMOVED lines=12> */
[----:B------:R-:W2:Y:S01]  /*00c0*/  S2UR UR57, SR_CTAID.Z ;  /* 0x00000000003979c3 */ /* 0x000ea20000002700 */
[----:B------:R-:W-:Y:S01]  /*00d0*/  UMOV UR5, 0x400 ;  /* 0x0000040000057882 */ /* 0x000fe20000000000 */
[----:B------:R-:W-:Y:S01]  /*00e0*/  IMAD.MOV.U32 R204, RZ, RZ, 0x20 ;  /* 0x00000020ffcc7424 */ /* 0x000fe200078e00ff */
[----:B------:R-:W-:Y:S01]  /*00f0*/  ULDC.64 UR14, c[0x0][0x208] ;  /* 0x00008200000e7ab9 */ /* 0x000fe20000000a00 */
[----:B------:R-:W-:Y:S01]  /*0100*/  IMAD.MOV.U32 R202, RZ, RZ, -0x10 ;  /* 0xfffffff0ffca7424 */ /* 0x000fe200078e00ff */
[----:B------:R-:W-:-:S03]  /*0110*/  ULDC UR60, c[0x0][0x394] ;  /* 0x0000e500003c7ab9 */ /* 0x000fc60000000800 */
[----:B------:R-:W3:Y:S08]  /*0120*/  S2UR UR4, SR_CgaCtaId ;  /* 0x00000000000479c3 */ /* 0x000ef00000008800 */
[----:B------:R-:W4:Y:S01]  /*0130*/  S2UR UR48, SR_CTAID.Y ;  /* 0x00000000003079c3 */ /* 0x000f220000002600 */
[----:B--2---:R-:W-:Y:S01]  /*0140*/  USHF.R.S32.HI UR6, URZ, 0x1f, UR57 ;  /* 0x0000001f3f067899 */ /* 0x004fe20008011439 */
[----:B-1----:R-:W-:Y:S01]  /*0150*/  SHF.R.S32.HI R9, RZ, 0x1f, R13 ;  /* 0x0000001fff097819 */ /* 0x002fe2000001140d */
[----:B------:R-:W-:Y:S01]  /*0160*/  IMAD.SHL.U32 R252, R13, 0x2, RZ ;  /* 0x000000020dfc7824 */ /* 0x000fe200078e00ff */
[----:B---3--:R-:W-:-:S02]  /*0170*/  ULEA UR4, UR4, UR5, 0x18 ;  /* 0x0000000504047291 */ /* 0x008fc4000f8ec03f */
[CC--:B------:R-:W-:Y:S02]  /*0180*/  LEA.HI R3, R9.reuse, R13.reuse, RZ, 0x5 ;  /* 0x0000000d09037211 */ /* 0x0c0fe400078f28ff */
[----:B------:R-:W-:Y:S02]  /*0190*/  LEA.HI R6, R9, R13, RZ, 0x4 ;  /* 0x0000000d09067211 */ /* 0x000fe400078f20ff */
[--C-:B------:R-:W-:Y:S01]  /*01a0*/  SHF.R.S32.HI R4, RZ, 0x5, R3.reuse ;  /* 0x00000005ff047819 */ /* 0x100fe20000011403 */
[----:B----4-:R-:W-:Y:S01]  /*01b0*/  USHF.L.U32 UR5, UR48, 0x7, URZ ;  /* 0x0000000730057899 */ /* 0x010fe2000800063f */
[----:B------:R-:W-:Y:S02]  /*01c0*/  SHF.R.S32.HI R0, RZ, 0x1f, R3 ;  /* 0x0000001fff007819 */ /* 0x000fe40000011403 */
[----:B------:R-:W-:Y:S02]  /*01d0*/  LOP3.LUT R3, R3, 0xffffffe0, RZ, 0xc0, !PT ;  /* 0xffffffe003037812 */ /* 0x000fe400078ec0ff */
[----:B------:R-:W-:-:S02]  /*01e0*/  LEA.HI R2, R0, R4, RZ, 0x2 ;  /* 0x0000000400027211 */ /* 0x000fc400078f10ff */
[----:B------:R-:W-:Y:S01]  /*01f0*/  SHF.R.S32.HI R7, RZ, 0x4, R6 ;  /* 0x00000004ff077819 */ /* 0x000fe20000011406 */
[----:B------:R-:W-:Y:S01]  /*0200*/  IMAD.IADD R0, R13, 0x1, -R3 ;  /* 0x000000010d007824 */ /* 0x000fe200078e0a03 */
[----:B------:R-:W-:Y:S02]  /*0210*/  LOP3.LUT R2, R2, 0xfffffffc, RZ, 0xc0, !PT ;  /* 0xfffffffc02027812 */ /* 0x000fe400078ec0ff */
[----:B------:R-:W-:Y:S02]  /*0220*/  LEA.HI R5, R6, R7, RZ, 0x1 ;  /* 0x0000000706057211 */ /* 0x000fe400078f08ff */
[----:B------:R-:W-:Y:S01]  /*0230*/  SHF.R.S32.HI R3, RZ, 0x1f, R0 ;  /* 0x0000001fff037819 */ /* 0x000fe20000011400 */
[----:B------:R-:W-:Y:S01]  /*0240*/  IMAD.IADD R11, R4, 0x1, -R2 ;  /* 0x00000001040b7824 */ /* 0x000fe200078e0a02 */
[----:B------:R-:W-:Y:S02]  /*0250*/  LEA.HI R15, R9, R13, RZ, 0x2 ;  /* 0x0000000d090f7211 */ /* 0x000fe400078f10ff */
[----:B------:R-:W-:-:S02]  /*0260*/  LEA.HI R245, R3, R0, RZ, 0x2 ;  /* 0x0000000003f57211 */ /* 0x000fc400078f10ff */
[----:B------:R-:W-:Y:S02]  /*0270*/  LOP3.LUT R0, R5, 0xfffffffe, RZ, 0xc0, !PT ;  /* 0xfffffffe05007812 */ /* 0x000fe400078ec0ff */
[--C-:B------:R-:W-:Y:S02]  /*0280*/  SHF.R.S32.HI R8, RZ, 0x2, R15.reuse ;  /* 0x00000002ff087819 */ /* 0x100fe4000001140f */
[----:B------:R-:W-:Y:S01]  /*0290*/  SHF.R.S32.HI R3, RZ, 0x1f, R15 ;  /* 0x0000001fff037819 */ /* 0x000fe2000001140f */
[----:B------:R-:W-:Y:S01]  /*02a0*/  IMAD.IADD R10, R7, 0x1, -R0 ;  /* 0x00000001070a7824 */ /* 0x000fe200078e0a00 */
[----:B------:R-:W-:Y:S02]  /*02b0*/  LEA.HI R14, R9, R13, RZ, 0x3 ;  /* 0x0000000d090e7211 */ /* 0x000fe400078f18ff */
[----:B------:R-:W-:Y:S01]  /*02c0*/  LOP3.LUT R2, R6, 0xfffffff0, RZ, 0xc0, !PT ;  /* 0xfffffff006027812 */ /* 0x000fe200078ec0ff */
[----:B------:R-:W-:Y:S01]  /*02d0*/  IMAD.SHL.U32 R180, R10, 0x200, RZ ;  /* 0x000002000ab47824 */ /* 0x000fe200078e00ff */
[----:B------:R-:W-:-:S02]  /*02e0*/  LEA.HI R0, R3, R8, RZ, 0x3 ;  /* 0x0000000803007211 */ /* 0x000fc400078f18ff */
[----:B------:R-:W-:Y:S01]  /*02f0*/  SHF.R.S32.HI R4, RZ, 0x3, R14 ;  /* 0x00000003ff047819 */ /* 0x000fe2000001140e */
[C---:B------:R-:W-:Y:S01]  /*0300*/  IMAD.IADD R3, R13.reuse, 0x1, -R2 ;  /* 0x000000010d037824 */ /* 0x040fe200078e0a02 */
[----:B------:R-:W-:Y:S02]  /*0310*/  LOP3.LUT R5, R14, 0xfffffff8, RZ, 0xc0, !PT ;  /* 0xfffffff80e057812 */ /* 0x000fe400078ec0ff */
[----:B------:R-:W-:Y:S01]  /*0320*/  LOP3.LUT R2, R0, 0xfffffff8, RZ, 0xc0, !PT ;  /* 0xfffffff800027812 */ /* 0x000fe200078ec0ff */
[----:B------:R-:W-:Y:S01]  /*0330*/  IMAD.SHL.U32 R4, R4, 0x40, RZ ;  /* 0x0000004004047824 */ /* 0x000fe200078e00ff */
[----:B------:R-:W-:Y:S01]  /*0340*/  LOP3.LUT R252, R252, 0x6, RZ, 0xc0, !PT ;  /* 0x00000006fcfc7812 */ /* 0x000fe200078ec0ff */
[----:B------:R-:W-:Y:S01]  /*0350*/  IMAD.IADD R0, R13, 0x1, -R5 ;  /* 0x000000010d007824 */ /* 0x000fe200078e0a05 */
[----:B------:R-:W-:Y:S01]  /*0360*/  SHF.R.S32.HI R5, RZ, 0x1f, R3 ;  /* 0x0000001fff057819 */ /* 0x000fe20000011403 */
[----:B------:R-:W-:Y:S01]  /*0370*/  IMAD.IADD R7, R8, 0x1, -R2 ;  /* 0x0000000108077824 */ /* 0x000fe200078e0a02 */
[----:B------:R-:W-:Y:S01]  /*0380*/  LOP3.LUT R2, R4, 0x1c0, RZ, 0xc0, !PT ;  /* 0x000001c004027812 */ /* 0x000fe200078ec0ff */
[----:B------:R-:W-:Y:S01]  /*0390*/  IMAD.SHL.U32 R197, R0, 0x8, RZ ;  /* 0x0000000800c57824 */ /* 0x000fe200078e00ff */
[----:B------:R-:W-:-:S02]  /*03a0*/  LEA.HI R12, R5, R3, RZ, 0x3 ;  /* 0x00000003050c7211 */ /* 0x000fc400078f18ff */
[----:B------:R-:W-:Y:S02]  /*03b0*/  SHF.R.U32.HI R5, RZ, 0x3, R2 ;  /* 0x00000003ff057819 */ /* 0x000fe40000011602 */
        /* <DEDUP_REMOVED lines=18> */
[C---:B------:R-:W-:Y:S01]  /*04e0*/  IMAD R2, R3.reuse, 0x1000, R180 ;  /* 0x0000100003027824 */ /* 0x040fe200078e02b4 */
[----:B------:R-:W-:Y:S01]  /*04f0*/  LOP3.LUT R184, R184, R0, RZ, 0x3c, !PT ;  /* 0x00000000b8b87212 */ /* 0x000fe200078e3cff */
[----:B------:R-:W-:Y:S01]  /*0500*/  IMAD R252, R3, 0x40, R252 ;  /* 0x0000004003fc7824 */ /* 0x000fe200078e02fc */
[----:B------:R-:W-:-:S02]  /*0510*/  LOP3.LUT R251, R8, 0xfffffe00, R4, 0xf8, !PT ;  /* 0xfffffe0008fb7812 */ /* 0x000fc400078ef804 */
[----:B------:R-:W-:Y:S01]  /*0520*/  LOP3.LUT R4, R5, 0x8, R14, 0xf8, !PT ;  /* 0x0000000805047812 */ /* 0x000fe200078ef80e */
[----:B------:R-:W-:Y:S01]  /*0530*/  IMAD.IADD R184, R2, 0x1, R184 ;  /* 0x0000000102b87824 */ /* 0x000fe200078e02b8 */
[----:B------:R-:W-:Y:S02]  /*0540*/  LOP3.LUT R2, R15, 0x7ffffffc, RZ, 0xc0, !PT ;  /* 0x7ffffffc0f027812 */ /* 0x000fe400078ec0ff */
[----:B------:R-:W-:Y:S01]  /*0550*/  LOP3.LUT R180, R180, R4, R0, 0xf6, !PT ;  /* 0x00000004b4b47212 */ /* 0x000fe200078ef600 */
[----:B------:R-:W-:Y:S01]  /*0560*/  IMAD.SHL.U32 R184, R184, 0x2, RZ ;  /* 0x00000002b8b87824 */ /* 0x000fe200078e00ff */
[----:B------:R-:W-:Y:S01]  /*0570*/  LOP3.LUT R6, R7, 0x1, RZ, 0xc0, !PT ;  /* 0x0000000107067812 */ /* 0x000fe200078ec0ff */
[----:B------:R-:W-:Y:S01]  /*0580*/  IMAD.IADD R0, R13, 0x1, -R2 ;  /* 0x000000010d007824 */ /* 0x000fe200078e0a02 */
[----:B------:R-:W-:Y:S01]  /*0590*/  SEL R185, R204, 0xffffffe0, !P4 ;  /* 0xffffffe0ccb97807 */ /* 0x000fe20006000000 */
[----:B------:R-:W-:Y:S01]  /*05a0*/  IMAD.SHL.U32 R2, R7, 0x40, RZ ;  /* 0x0000004007027824 */ /* 0x000fe200078e00ff */
[----:B------:R-:W-:Y:S01]  /*05b0*/  ISETP.NE.U32.AND P0, PT, R6, 0x1, PT ;  /* 0x000000010600780c */ /* 0x000fe20003f05070 */
[----:B------:R-:W-:Y:S01]  /*05c0*/  IMAD.SHL.U32 R8, R0, 0x2, RZ ;  /* 0x0000000200087824 */ /* 0x000fe200078e00ff */
[----:B------:R-:W-:Y:S01]  /*05d0*/  LEA R180, R180, UR4, 0x1 ;  /* 0x00000004b4b47c11 */ /* 0x000fe2000f8e08ff */
[----:B------:R-:W-:Y:S01]  /*05e0*/  IMAD.SHL.U32 R6, R16, 0x40, RZ ;  /* 0x0000004010067824 */ /* 0x000fe200078e00ff */
[----:B------:R-:W-:Y:S01]  /*05f0*/  LOP3.LUT R0, R2, 0x1c0, RZ, 0xc0, !PT ;  /* 0x000001c002007812 */ /* 0x000fe200078ec0ff */
[----:B------:R-:W-:Y:S01]  /*0600*/  IMAD.SHL.U32 R2, R3, 0x8, RZ ;  /* 0x0000000803027824 */ /* 0x000fe200078e00ff */
[----:B------:R-:W-:Y:S01]  /*0610*/  R2P PR, R7, 0x6 ;  /* 0x0000000607007804 */ /* 0x000fe20000000000 */
[----:B------:R-:W-:Y:S01]  /*0620*/  IMAD R4, R3, 0x2000, R8 ;  /* 0x0000200003047824 */ /* 0x000fe200078e0208 */
[----:B------:R-:W-:Y:S01]  /*0630*/  SHF.R.U32.HI R3, RZ, 0x3, R0 ;  /* 0x00000003ff037819 */ /* 0x000fe20000011600 */
[----:B------:R-:W-:Y:S01]  /*0640*/  IMAD.SHL.U32 R7, R10, 0x10, RZ ;  /* 0x000000100a077824 */ /* 0x000fe200078e00ff */
[----:B------:R-:W-:Y:S01]  /*0650*/  LOP3.LUT R2, R2, 0x8, RZ, 0xc0, !PT ;  /* 0x0000000802027812 */ /* 0x000fe200078ec0ff */
[----:B------:R-:W-:Y:S01]  /*0660*/  IMAD R4, R11, 0x400, R4 ;  /* 0x000004000b047824 */ /* 0x000fe200078e0204 */
[----:B------:R-:W-:-:S02]  /*0670*/  LOP3.LUT R5, R3, R0, RZ, 0xfc, !PT ;  /* 0x0000000003057212 */ /* 0x000fc400078efcff */
[----:B------:R-:W-:Y:S02]  /*0680*/  LOP3.LUT R9, R2, 0x10, R7, 0xf8, !PT ;  /* 0x0000001002097812 */ /* 0x000fe400078ef807 */
[----:B------:R-:W-:Y:S01]  /*0690*/  LOP3.LUT R7, R3, R0, R2, 0x1e, !PT ;  /* 0x0000000003077212 */ /* 0x000fe200078e1e02 */
[----:B------:R-:W-:Y:S01]  /*06a0*/  IMAD.IADD R201, R5, 0x1, R4 ;  /* 0x0000000105c97824 */ /* 0x000fe200078e0204 */
[----:B------:R-:W-:Y:S01]  /*06b0*/  LOP3.LUT R4, R6, 0x1c0, RZ, 0xc0, !PT ;  /* 0x000001c006047812 */ /* 0x000fe200078ec0ff */
[----:B------:R-:W-:Y:S01]  /*06c0*/  IMAD.SHL.U32 R3, R10, 0x8, RZ ;  /* 0x000000080a037824 */ /* 0x000fe200078e00ff */
[----:B------:R-:W-:Y:S01]  /*06d0*/  SEL R204, R204, 0xffffffe0, !P1 ;  /* 0xffffffe0cccc7807 */ /* 0x000fe20004800000 */
[----:B------:R-:W-:Y:S01]  /*06e0*/  IMAD.SHL.U32 R0, R12, 0x40, RZ ;  /* 0x000000400c007824 */ /* 0x000fe200078e00ff */
[----:B------:R-:W-:Y:S01]  /*06f0*/  SHF.R.U32.HI R2, RZ, 0x3, R4 ;  /* 0x00000003ff027819 */ /* 0x000fe20000011604 */
[----:B------:R-:W-:Y:S01]  /*0700*/  IMAD R5, R11, 0x400, R8 ;  /* 0x000004000b057824 */ /* 0x000fe200078e0208 */
[----:B------:R-:W-:-:S02]  /*0710*/  LOP3.LUT R3, R4, 0x8, R3, 0xf8, !PT ;  /* 0x0000000804037812 */ /* 0x000fc400078ef803 */
[----:B------:R-:W-:Y:S01]  /*0720*/  LOP3.LUT R0, R0, 0xfffffe00, RZ, 0xc0, !PT ;  /* 0xfffffe0000007812 */ /* 0x000fe200078ec0ff */
[----:B------:R-:W-:Y:S01]  /*0730*/  IMAD.IADD R5, R5, 0x1, R7 ;  /* 0x0000000105057824 */ /* 0x000fe200078e0207 */
[----:B------:R-:W-:Y:S02]  /*0740*/  LOP3.LUT R4, R2, R9, R4, 0x1e, !PT ;  /* 0x0000000902047212 */ /* 0x000fe400078e1e04 */
[----:B------:R-:W-:Y:S01]  /*0750*/  LOP3.LUT R2, R3, R2, RZ, 0x3c, !PT ;  /* 0x0000000203027212 */ /* 0x000fe200078e3cff */
[----:B------:R-:W-:Y:S01]  /*0760*/  IMAD R3, R11, 0x400, R0 ;  /* 0x000004000b037824 */ /* 0x000fe200078e0200 */
[----:B------:R-:W-:Y:S01]  /*0770*/  LOP3.LUT R190, R4, R0, RZ, 0xfc, !PT ;  /* 0x0000000004be7212 */ /* 0x000fe200078efcff */
[----:B------:R-:W-:Y:S01]  /*0780*/  IMAD.U32 R0, RZ, RZ, UR6 ;  /* 0x00000006ff007e24 */ /* 0x000fe2000f8e00ff */
[----:B------:R-:W-:Y:S01]  /*0790*/  USHF.R.S32.HI UR6, URZ, 0x1f, UR48 ;  /* 0x0000001f3f067899 */ /* 0x000fe20008011430 */
[----:B------:R-:W-:Y:S01]  /*07a0*/  IMAD.IADD R189, R3, 0x1, R2 ;  /* 0x0000000103bd7824 */ /* 0x000fe200078e0202 */
[----:B------:R-:W-:Y:S01]  /*07b0*/  LEA R201, R201, UR4, 0x1 ;  /* 0x00000004c9c97c11 */ /* 0x000fe2000f8e08ff */
[----:B------:R-:W-:Y:S01]  /*07c0*/  IMAD.U32 R2, RZ, RZ, UR5 ;  /* 0x00000005ff027e24 */ /* 0x000fe2000f8e00ff */
[----:B------:R-:W-:Y:S01]  /*07d0*/  USHF.R.S32.HI UR5, URZ, 0x1f, UR57 ;  /* 0x0000001f3f057899 */ /* 0x000fe20008011439 */
[----:B------:R-:W-:Y:S01]  /*07e0*/  IMAD.MOV.U32 R0, RZ, RZ, 0x40 ;  /* 0x00000040ff007424 */ /* 0x000fe200078e00ff */
[----:B------:R-:W-:Y:S01]  /*07f0*/  SEL R202, R202, 0x10, !P0 ;  /* 0x00000010caca7807 */ /* 0x000fe20004000000 */
[----:B------:R-:W-:Y:S01]  /*0800*/  IMAD.U32 R2, RZ, RZ, UR6 ;  /* 0x00000006ff027e24 */ /* 0x000fe2000f8e00ff */
[----:B------:R-:W-:Y:S01]  /*0810*/  UIADD3 UR6, UR4, 0xc000, URZ ;  /* 0x0000c00004067890 */ /* 0x000fe2000fffe03f */
[----:B------:R-:W-:Y:S01]  /*0820*/  IMAD.MOV.U32 R2, RZ, RZ, 0x440 ;  /* 0x00000440ff027424 */ /* 0x000fe200078e00ff */
[C---:B------:R-:W-:Y:S01]  /*0830*/  SEL R183, R0.reuse, 0xffffffc0, !P3 ;  /* 0xffffffc000b77807 */ /* 0x040fe20005800000 */
[----:B------:R-:W-:Y:S01]  /*0840*/  IMAD.U32 R3, RZ, RZ, UR5 ;  /* 0x00000005ff037e24 */ /* 0x000fe2000f8e00ff */
[----:B------:R-:W-:Y:S01]  /*0850*/  SEL R0, R0, 0xffffffc0, !P2 ;  /* 0xffffffc000007807 */ /* 0x000fe20005000000 */
[----:B------:R-:W-:Y:S01]  /*0860*/  IMAD.IADD R203, R201, 0x1, R202 ;  /* 0x00000001c9cb7824 */ /* 0x000fe200078e02ca */
[----:B------:R-:W-:Y:S01]  /*0870*/  LEA R7, R5, UR6, 0x1 ;  /* 0x0000000605077c11 */ /* 0x000fe2000f8e08ff */
[----:B------:R-:W-:Y:S01]  /*0880*/  VIADD R186, R184, UR6 ;  /* 0x00000006b8ba7c36 */ /* 0x000fe20008000000 */
[----:B------:R-:W-:Y:S01]  /*0890*/  SEL R2, R2, 0x3c0, !P2 ;  /* 0x000003c002027807 */ /* 0x000fe20005000000 */
[----:B------:R-:W-:Y:S01]  /*08a0*/  IMAD.IADD R200, R201, 0x1, R0 ;  /* 0x00000001c9c87824 */ /* 0x000fe200078e0200 */
[----:B------:R-:W-:Y:S01]  /*08b0*/  UIADD3 UR5, UR4, 0xc000, URZ ;  /* 0x0000c00004057890 */ /* 0x000fe2000fffe03f */
[--C-:B------:R-:W-:Y:S01]  /*08c0*/  IMAD.IADD R6, R0, 0x1, R7.reuse ;  /* 0x0000000100067824 */ /* 0x100fe200078e0207 */
[----:B------:R-:W-:Y:S01]  /*08d0*/  STL [R1], R7 ;  /* 0x0000000701007387 */ /* 0x000fe20000100800 */
[----:B------:R-:W-:-:S02]  /*08e0*/  IMAD.IADD R5, R204, 0x1, R7 ;  /* 0x00000001cc057824 */ /* 0x000fc400078e0207 */
[C---:B------:R-:W-:Y:S01]  /*08f0*/  VIADD R10, R7.reuse, 0x420 ;  /* 0x00000420070a7836 */ /* 0x040fe20000000000 */
[----:B------:R1:W-:Y:S01]  /*0900*/  STL [R1+0x18], R6 ;  /* 0x0000180601007387 */ /* 0x0003e20000100800 */
[C---:B------:R-:W-:Y:S02]  /*0910*/  IMAD.IADD R4, R7.reuse, 0x1, R2 ;  /* 0x0000000107047824 */ /* 0x040fe400078e0202 */
[C---:B------:R-:W-:Y:S01]  /*0920*/  VIADD R3, R7.reuse, 0x2020 ;  /* 0x0000202007037836 */ /* 0x040fe20000000000 */
[----:B------:R2:W-:Y:S01]  /*0930*/  STL [R1+0x34], R5 ;  /* 0x0000340501007387 */ /* 0x0005e20000100800 */
[C---:B------:R-:W-:Y:S02]  /*0940*/  @P1 VIADD R10, R7.reuse, 0x3e0 ;  /* 0x000003e0070a1836 */ /* 0x040fe40000000000 */
[C---:B------:R-:W-:Y:S01]  /*0950*/  VIADD R9, R7.reuse, 0x2420 ;  /* 0x0000242007097836 */ /* 0x040fe20000000000 */
[----:B------:R-:W-:Y:S01]  /*0960*/  STL [R1+0x14], R4 ;  /* 0x0000140401007387 */ /* 0x000fe20000100800 */
[----:B------:R-:W-:-:S02]  /*0970*/  @P1 VIADD R3, R7, 0x1fe0 ;  /* 0x00001fe007031836 */ /* 0x000fc40000000000 */
[C---:B------:R-:W-:Y:S01]  /*0980*/  VIADD R8, R7.reuse, 0x2040 ;  /* 0x0000204007087836 */ /* 0x040fe20000000000 */
[----:B------:R-:W-:Y:S01]  /*0990*/  STL [R1+0x20], R10 ;  /* 0x0000200a01007387 */ /* 0x000fe20000100800 */
[C---:B------:R-:W-:Y:S02]  /*09a0*/  @P1 VIADD R9, R7.reuse, 0x23e0 ;  /* 0x000023e007091836 */ /* 0x040fe40000000000 */
[----:B------:R-:W-:Y:S01]  /*09b0*/  @P2 VIADD R8, R7, 0x1fc0 ;  /* 0x00001fc007082836 */ /* 0x000fe20000000000 */
[----:B------:R-:W-:Y:S01]  /*09c0*/  STL [R1+0x8], R3 ;  /* 0x0000080301007387 */ /* 0x000fe20000100800 */
[----:B------:R-:W-:Y:S02]  /*09d0*/  IMAD.IADD R183, R186, 0x1, R183 ;  /* 0x00000001bab77824 */ /* 0x000fe400078e02b7 */
[----:B------:R-:W-:Y:S01]  /*09e0*/  IMAD.IADD R202, R202, 0x1, R200 ;  /* 0x00000001caca7824 */ /* 0x000fe200078e02c8 */
[----:B------:R-:W-:Y:S01]  /*09f0*/  STL [R1+0x1c], R9 ;  /* 0x00001c0901007387 */ /* 0x000fe20000100800 */
[----:B------:R-:W-:-:S02]  /*0a00*/  IMAD.IADD R186, R186, 0x1, R185 ;  /* 0x00000001baba7824 */ /* 0x000fc400078e02b9 */
[----:B------:R-:W-:Y:S01]  /*0a10*/  IMAD.IADD R207, R201, 0x1, R204 ;  /* 0x00000001c9cf7824 */ /* 0x000fe200078e02cc */
[----:B------:R-:W-:Y:S01]  /*0a20*/  STL [R1+0x10], R8 ;  /* 0x0000100801007387 */ /* 0x000fe20000100800 */
[C---:B-1----:R-:W-:Y:S02]  /*0a30*/  IMAD.IADD R6, R204.reuse, 0x1, R6 ;  /* 0x00000001cc067824 */ /* 0x042fe400078e0206 */
[----:B------:R-:W-:Y:S02]  /*0a40*/  IMAD.IADD R206, R203, 0x1, R204 ;  /* 0x00000001cbce7824 */ /* 0x000fe400078e02cc */
[C---:B--2---:R-:W-:Y:S02]  /*0a50*/  VIADD R5, R7.reuse, 0x2440 ;  /* 0x0000244007057836 */ /* 0x044fe40000000000 */
[----:B------:R-:W-:Y:S02]  /*0a60*/  @P2 VIADD R5, R7, 0x23c0 ;  /* 0x000023c007052836 */ /* 0x000fe40000000000 */
[----:B------:R-:W-:-:S02]  /*0a70*/  IMAD.IADD R205, R204, 0x1, R200 ;  /* 0x00000001cccd7824 */ /* 0x000fc400078e02c8 */
[----:B------:R-:W-:Y:S01]  /*0a80*/  IMAD.IADD R185, R185, 0x1, R183 ;  /* 0x00000001b9b97824 */ /* 0x000fe200078e02b7 */
[----:B------:R1:W-:Y:S04]  /*0a90*/  STL [R1+0xc], R5 ;  /* 0x00000c0501007387 */ /* 0x0003e80000100800 */
[----:B------:R2:W-:Y:S01]  /*0aa0*/  STL [R1+0x30], R6 ;  /* 0x0000300601007387 */ /* 0x0005e20000100800 */
[----:B-1----:R-:W-:Y:S02]  /*0ab0*/  IMAD.IADD R5, R204, 0x1, R4 ;  /* 0x00000001cc057824 */ /* 0x002fe400078e0204 */
[--C-:B------:R-:W-:Y:S02]  /*0ac0*/  IMAD.IADD R4, R0, 0x1, R3.reuse ;  /* 0x0000000100047824 */ /* 0x100fe400078e0203 */
[----:B------:R-:W-:Y:S01]  /*0ad0*/  IMAD.IADD R0, R2, 0x1, R3 ;  /* 0x0000000102007824 */ /* 0x000fe200078e0203 */
[----:B------:R2:W-:Y:S01]  /*0ae0*/  STL [R1+0x2c], R5 ;  /* 0x00002c0501007387 */ /* 0x0005e20000100800 */
[----:B------:R-:W-:-:S03]  /*0af0*/  IMAD.IADD R204, R204, 0x1, R202 ;  /* 0x00000001cccc7824 */ /* 0x000fc600078e02ca */
[----:B------:R2:W-:Y:S04]  /*0b00*/  STL [R1+0x28], R4 ;  /* 0x0000280401007387 */ /* 0x0005e80000100800 */
[----:B------:R2:W-:Y:S02]  /*0b10*/  STL [R1+0x24], R0 ;  /* 0x0000240001007387 */ /* 0x0005e40000100800 */
.L_x_590:
        /* <DEDUP_REMOVED lines=14> */
[----:B------:R-:W-:Y:S02]  /*0c00*/  @UP3 UIADD3.X UR9, UR6, UR9, URZ, UP0, !UPT ;  /* 0x0000000906093290 */ /* 0x000fe400087fe43f */
[----:B------:R-:W-:Y:S01]  /*0c10*/  UIADD3 UR16, UP2, UR17, UR12, URZ ;  /* 0x0000000c11107290 */ /* 0x000fe2000ff5e03f */
[----:B-12---:R-:W-:Y:S01]  /*0c20*/  IMAD.U32 R2, RZ, RZ, UR8 ;  /* 0x00000008ff027e24 */ /* 0x006fe2000f8e00ff */
[----:B------:R-:W-:Y:S01]  /*0c30*/  UISETP.NE.U32.AND UP0, UPT, UR12, URZ, UPT ;  /* 0x0000003f0c00728c */ /* 0x000fe2000bf05070 */
[----:B--2---:R-:W-:Y:S01]  /*0c40*/  IMAD.U32 R4, RZ, RZ, UR10 ;  /* 0x0000000aff047e24 */ /* 0x004fe2000f8e00ff */
[----:B------:R-:W-:Y:S01]  /*0c50*/  @UP4 UIADD3.X UR11, UR6, UR11, URZ, UP1, !UPT ;  /* 0x0000000b060b4290 */ /* 0x000fe20008ffe43f */
[----:B------:R-:W-:Y:S01]  /*0c60*/  IMAD.U32 R3, RZ, RZ, UR9 ;  /* 0x00000009ff037e24 */ /* 0x000fe2000f8e00ff */
[----:B------:R-:W-:-:S02]  /*0c70*/  UIADD3.X UR7, UR6, UR13, URZ, UP2, !UPT ;  /* 0x0000000d06077290 */ /* 0x000fc400097fe43f */
[----:B------:R-:W-:Y:S01]  /*0c80*/  UISETP.NE.AND.EX UP0, UPT, UR13, URZ, UPT, UP0 ;  /* 0x0000003f0d00728c */ /* 0x000fe2000bf05300 */
[----:B------:R-:W-:Y:S02]  /*0c90*/  ULDC.U8 UR18, c[0x0][0x3c2] ;  /* 0x0000f08000127ab9 */ /* 0x000fe40000000000 */
[----:B------:R-:W-:Y:S01]  /*0ca0*/  ULDC.64 UR12, c[0x0][0x2f8] ;  /* 0x0000be00000c7ab9 */ /* 0x000fe20000000a00 */
[----:B------:R-:W-:Y:S01]  /*0cb0*/  UISETP.NE.AND UP2, UPT, UR18, URZ, UPT ;  /* 0x0000003f1200728c */ /* 0x000fe2000bf45270 */
[----:B------:R-:W-:Y:S01]  /*0cc0*/  IMAD.U32 R5, RZ, RZ, UR11 ;  /* 0x0000000bff057e24 */ /* 0x000fe2000f8e00ff */
[----:B------:R-:W-:Y:S01]  /*0cd0*/  UISETP.EQ.U32.AND UP4, UPT, UR12, URZ, UPT ;  /* 0x0000003f0c00728c */ /* 0x000fe2000bf82070 */
[----:B------:R-:W-:-:S03]  /*0ce0*/  PLOP3.LUT P3, PT, PT, PT, UP0, 0x80, 0x0 ;  /* 0x000000000000781c */ /* 0x000fc60003f6f008 */
[----:B------:R-:W-:Y:S01]  /*0cf0*/  UISETP.EQ.OR.EX UP4, UPT, UR13, URZ, !UP2, UP4 ;  /* 0x0000003f0d00728c */ /* 0x000fe2000d782740 */
[----:B---34-:R-:W2:Y:S05]  /*0d00*/  @P1 LDG.E R7, desc[UR14][R4.64] ;  /* 0x0000000e04071981 */ /* 0x018eaa000c1e1900 */
        /* <DEDUP_REMOVED lines=11> */
[----:B------:R-:W-:-:S03]  /*0dc0*/  @!UP3 ULDC.64 UR6, c[0x0][0x318] ;  /* 0x0000c6000006bab9 */ /* 0x000fc60000000a00 */
[----:B------:R-:W5:Y:S01]  /*0dd0*/  @!P2 LDG.E R4, desc[UR14][R2.64] ;  /* 0x0000000e0204a981 */ /* 0x000f62000c1e1900 */
[----:B------:R-:W-:Y:S01]  /*0de0*/  @!UP3 UISETP.NE.U32.AND UP1, UPT, UR6, URZ, UPT ;  /* 0x0000003f0600b28c */ /* 0x000fe2000bf25070 */
[----:B------:R-:W-:Y:S02]  /*0df0*/  UMOV UR37, 0xffffffff ;  /* 0xffffffff00257882 */ /* 0x000fe40000000000 */
[----:B------:R-:W-:Y:S01]  /*0e00*/  UMOV UR6, 0xffffffff ;  /* 0xffffffff00067882 */ /* 0x000fe20000000000 */
[----:B------:R-:W-:Y:S02]  /*0e10*/  @!UP3 UISETP.NE.AND.EX UP1, UPT, UR7, URZ, UPT, UP1 ;  /* 0x0000003f0700b28c */ /* 0x000fe4000bf25310 */
[----:B------:R-:W-:Y:S01]  /*0e20*/  USHF.L.U32 UR30, UR23, 0x7, URZ ;  /* 0x00000007171e7899 */ /* 0x000fe2000800063f */
[----:B------:R-:W-:Y:S02]  /*0e30*/  @!UP3 ULDC UR7, c[0x0][0x2cc] ;  /* 0x0000b3000007bab9 */ /* 0x000fe40000000800 */
[----:B------:R-:W-:-:S03]  /*0e40*/  @!UP3 USEL UR8, UR7, URZ, UP1 ;  /* 0x0000003f0708b287 */ /* 0x000fc60008800000 */
[----:B------:R-:W-:Y:S01]  /*0e50*/  ULDC UR7, c[0x0][0x2c8] ;  /* 0x0000b20000077ab9 */ /* 0x000fe20000000800 */
[----:B--2---:R-:W-:Y:S02]  /*0e60*/  @P1 R2UR UR25, R7 ;  /* 0x00000000071912ca */ /* 0x004fe400000e0000 */
[----:B---3--:R-:W-:Y:S02]  /*0e70*/  @P0 R2UR UR9, R5 ;  /* 0x00000000050902ca */ /* 0x008fe400000e0000 */
        /* <DEDUP_REMOVED lines=13> */
.L_x_512:
        /* <DEDUP_REMOVED lines=11> */
[----:B------:R-:W-:Y:S02]  /*1000*/  UIMAD UR7, UR58, UR8, URZ ;  /* 0x000000083a0772a4 */ /* 0x000fe4000f8e023f */
[----:B------:R-:W-:Y:S01]  /*1010*/  UIMAD.WIDE.U32 UR28, UR48, UR8, URZ ;  /* 0x00000008301c72a5 */ /* 0x000fe2000f8e003f */
[----:B------:R-:W2:Y:S01]  /*1020*/  S2UR UR13, SR_CTAID.X ;  /* 0x00000000000d79c3 */ /* 0x000ea20000002500 */
[----:B------:R-:W-:Y:S01]  /*1030*/  UIMAD UR22, UR48, UR9, UR7 ;  /* 0x00000009301672a4 */ /* 0x000fe2000f8e0207 */
[----:B------:R-:W-:-:S02]  /*1040*/  ULDC UR59, c[0x0][0x2d4] ;  /* 0x0000b500003b7ab9 */ /* 0x000fc40000000800 */
[----:B------:R-:W-:Y:S01]  /*1050*/  @!UP2 ULDC.64 UR8, c[0x0][0x418] ;  /* 0x000106000008aab9 */ /* 0x000fe20000000a00 */
[----:B------:R-:W-:Y:S01]  /*1060*/  ULDC.64 UR26, c[0x0][0x240] ;  /* 0x00009000001a7ab9 */ /* 0x000fe20000000a00 */
[----:B------:R-:W-:Y:S02]  /*1070*/  @!UP2 UIMAD UR7, UR58, UR8, URZ ;  /* 0x000000083a07a2a4 */ /* 0x000fe4000f8e023f */
[----:B------:R-:W-:Y:S02]  /*1080*/  @!UP2 UIMAD.WIDE.U32 UR38, UR48, UR8, URZ ;  /* 0x000000083026a2a5 */ /* 0x000fe4000f8e003f */
[----:B------:R-:W-:Y:S02]  /*1090*/  @!UP2 UIMAD UR34, UR48, UR9, UR7 ;  /* 0x000000093022a2a4 */ /* 0x000fe4000f8e0207 */
[----:B------:R-:W-:Y:S01]  /*10a0*/  UIADD3 UR7, UR17, 0x80, UR30 ;  /* 0x0000008011077890 */ /* 0x000fe2000fffe01e */
[----:B------:R-:W-:Y:S01]  /*10b0*/  ULDC UR8, c[0x0][0x394] ;  /* 0x0000e50000087ab9 */ /* 0x000fe20000000800 */
[----:B------:R-:W-:Y:S01]  /*10c0*/  USHF.R.S32.HI UR35, URZ, 0x1f, UR59 ;  /* 0x0000001f3f237899 */ /* 0x000fe2000801143b */
[----:B-1----:R-:W-:Y:S01]  /*10d0*/  IABS R5, R6 ;  /* 0x0000000600057213 */ /* 0x002fe20000000000 */
[----:B------:R-:W-:Y:S01]  /*10e0*/  ULDC UR46, c[0x0][0x2dc] ;  /* 0x0000b700002e7ab9 */ /* 0x000fe20000000800 */
[----:B------:R-:W-:Y:S01]  /*10f0*/  ULDC UR61, c[0x0][0x270] ;  /* 0x00009c00003d7ab9 */ /* 0x000fe20000000800 */
[----:B------:R-:W-:Y:S01]  /*1100*/  UIADD3 UR7, UR7, UR8, -UR12 ;  /* 0x0000000807077290 */ /* 0x000fe2000fffe80c */
[----:B------:R-:W1:Y:S01]  /*1110*/  I2F.RP R2, R5 ;  /* 0x0000000500027306 */ /* 0x000e620000209400 */
[----:B------:R-:W-:Y:S01]  /*1120*/  UIMAD.WIDE.U32 UR20, UR6, UR26, URZ ;  /* 0x0000001a061472a5 */ /* 0x000fe2000f8e003f */
[----:B------:R-:W-:Y:S01]  /*1130*/  ISETP.NE.AND P3, PT, R6, RZ, PT ;  /* 0x000000ff0600720c */ /* 0x000fe20003f65270 */
[----:B------:R-:W-:-:S02]  /*1140*/  UIMAD UR16, UR6, UR27, URZ ;  /* 0x0000001b061072a4 */ /* 0x000fc4000f8e023f */
[----:B--2---:R-:W-:Y:S02]  /*1150*/  UIMAD.WIDE.U32 UR32, UR13, UR10, URZ ;  /* 0x0000000a0d2072a5 */ /* 0x004fe4000f8e003f */
[----:B------:R-:W-:Y:S02]  /*1160*/  UIMAD.WIDE UR18, UR46, UR61, URZ ;  /* 0x0000003d2e1272a5 */ /* 0x000fe4000f8e023f */
[----:B------:R-:W-:Y:S02]  /*1170*/  UIMAD UR50, UR13, UR11, UR33 ;  /* 0x0000000b0d3272a4 */ /* 0x000fe4000f8e0221 */
[----:B------:R-:W-:Y:S01]  /*1180*/  USHF.L.U32 UR13, UR48, 0x7, URZ ;  /* 0x00000007300d7899 */ /* 0x000fe2000800063f */
[----:B------:R-:W-:Y:S01]  /*1190*/  @UP2 ULDC.64 UR10, c[0x0][0x420] ;  /* 0x00010800000a2ab9 */ /* 0x000fe20000000a00 */
[----:B------:R-:W-:Y:S01]  /*11a0*/  ULDC.U8 UR33, c[0x0][0x3d8] ;  /* 0x0000f60000217ab9 */ /* 0x000fe20000000000 */
[----:B-1----:R-:W1:Y:S01]  /*11b0*/  MUFU.RCP R2, R2 ;  /* 0x0000000200027308 */ /* 0x002e620000001000 */
[----:B------:R-:W-:-:S02]  /*11c0*/  @UP2 UIMAD.WIDE.U32 UR42, UR6, UR10, URZ ;  /* 0x0000000a062a22a5 */ /* 0x000fc4000f8e003f */
[----:B------:R-:W-:Y:S02]  /*11d0*/  UIADD3 UR10, UR17, 0x7f, URZ ;  /* 0x0000007f110a7890 */ /* 0x000fe4000fffe03f */
[----:B------:R-:W-:Y:S02]  /*11e0*/  USEL UR40, UR13, URZ, UP0 ;  /* 0x0000003f0d287287 */ /* 0x000fe40008000000 */
[----:B------:R-:W-:Y:S02]  /*11f0*/  USHF.R.S32.HI UR13, URZ, 0x1f, UR10 ;  /* 0x0000001f3f0d7899 */ /* 0x000fe4000801140a */
[----:B------:R-:W-:Y:S02]  /*1200*/  UISETP.NE.AND UP3, UPT, UR33, URZ, UPT ;  /* 0x0000003f2100728c */ /* 0x000fe4000bf65270 */
[----:B------:R-:W-:Y:S02]  /*1210*/  UIMAD.WIDE.U32 UR8, UR48, UR59, URZ ;  /* 0x0000003b300872a5 */ /* 0x000fe4000f8e003f */
[----:B------:R-:W-:-:S02]  /*1220*/  ULEA.HI UR33, UR13, UR10, URZ, 0x7 ;  /* 0x0000000a0d217291 */ /* 0x000fc4000f8f383f */
[----:B------:R-:W-:Y:S01]  /*1230*/  UIMAD UR13, UR35, UR48, URZ ;  /* 0x00000030230d72a4 */ /* 0x000fe2000f8e023f */
[----:B-1----:R-:W-:Y:S01]  /*1240*/  VIADD R2, R2, 0xffffffe ;  /* 0x0ffffffe02027836 */ /* 0x002fe20000000000 */
[----:B------:R-:W-:Y:S02]  /*1250*/  UIADD3 UR51, UR29, UR22, URZ ;  /* 0x000000161d337290 */ /* 0x000fe4000fffe03f */
[----:B------:R-:W-:Y:S01]  /*1260*/  USEL UR56, UR28, UR20, !UP2 ;  /* 0x000000141c387287 */ /* 0x000fe2000d000000 */
[----:B------:R-:W1:Y:S01]  /*1270*/  F2I.FTZ.U32.TRUNC.NTZ R3, R2 ;  /* 0x0000000200037305 */ /* 0x000e62000021f000 */
[----:B------:R-:W-:Y:S02]  /*1280*/  @UP2 UIADD3 UR51, UR21, UR16, URZ ;  /* 0x0000001015332290 */ /* 0x000fe4000fffe03f */
[----:B------:R-:W-:Y:S02]  /*1290*/  UIADD3 UR7, UR7, 0x7f, URZ ;  /* 0x0000007f07077890 */ /* 0x000fe4000fffe03f */
[----:B------:R-:W-:-:S02]  /*12a0*/  UIMAD.WIDE.U32 UR28, UR18, UR8, URZ ;  /* 0x00000008121c72a5 */ /* 0x000fc4000f8e003f */
[----:B------:R-:W-:Y:S02]  /*12b0*/  UIMAD UR16, UR19, UR8, URZ ;  /* 0x00000008131072a4 */ /* 0x000fe4000f8e023f */
[----:B------:R-:W-:Y:S02]  /*12c0*/  UIMAD UR8, UR58, UR59, UR13 ;  /* 0x0000003b3a0872a4 */ /* 0x000fe4000f8e020d */
[----:B------:R-:W-:Y:S02]  /*12d0*/  USHF.R.S32.HI UR13, URZ, 0x1f, UR7 ;  /* 0x0000001f3f0d7899 */ /* 0x000fe40008011407 */
[----:B------:R-:W-:Y:S01]  /*12e0*/  UIADD3 UR8, UR9, UR8, URZ ;  /* 0x0000000809087290 */ /* 0x000fe2000fffe03f */
[----:B-1----:R-:W-:Y:S01]  /*12f0*/  IMAD.MOV R0, RZ, RZ, -R3 ;  /* 0x000000ffff007224 */ /* 0x002fe200078e0a03 */
[----:B------:R-:W-:Y:S01]  /*1300*/  ULEA.HI UR22, UR13, UR7, URZ, 0x7 ;  /* 0x000000070d167291 */ /* 0x000fe2000f8f383f */
[----:B------:R-:W-:Y:S01]  /*1310*/  IMAD.MOV.U32 R2, RZ, RZ, RZ ;  /* 0x000000ffff027224 */ /* 0x000fe200078e00ff */
[----:B------:R-:W-:Y:S01]  /*1320*/  UIMAD UR7, UR18, UR8, UR16 ;  /* 0x00000008120772a4 */ /* 0x000fe2000f8e0210 */
[----:B------:R-:W-:Y:S01]  /*1330*/  IMAD R0, R0, R5, RZ ;  /* 0x0000000500007224 */ /* 0x000fe200078e02ff */
[----:B------:R-:W-:-:S02]  /*1340*/  @UP2 UIMAD UR49, UR6, UR11, UR43 ;  /* 0x0000000b063122a4 */ /* 0x000fc4000f8e022b */
[----:B------:R-:W-:Y:S01]  /*1350*/  UIMAD UR47, UR57, UR46, URZ ;  /* 0x0000002e392f72a4 */ /* 0x000fe2000f8e023f */
[----:B------:R-:W-:Y:S01]  /*1360*/  IMAD.HI.U32 R0, R3, R0, R2 ;  /* 0x0000000003007227 */ /* 0x000fe200078e0002 */
[----:B------:R-:W-:Y:S01]  /*1370*/  MOV R2, R4 ;  /* 0x0000000400027202 */ /* 0x000fe20000000f00 */
[----:B------:R-:W-:Y:S02]  /*1380*/  USHF.L.U64.HI UR11, UR48, 0x7, UR58 ;  /* 0x00000007300b7899 */ /* 0x000fe4000801023a */
[----:B------:R-:W-:Y:S02]  /*1390*/  UIADD3 UR46, UR29, UR7, URZ ;  /* 0x000000071d2e7290 */ /* 0x000fe4000fffe03f */
[----:B------:R-:W-:Y:S01]  /*13a0*/  IMAD.HI.U32 R0, R0, R2, RZ ;  /* 0x0000000200007227 */ /* 0x000fe200078e00ff */
[----:B------:R-:W-:Y:S02]  /*13b0*/  USHF.R.S32.HI UR13, URZ, 0x7, UR33 ;  /* 0x000000073f0d7899 */ /* 0x000fe40008011421 */
[----:B------:R-:W-:Y:S01]  /*13c0*/  USHF.R.S32.HI UR7, URZ, 0x7, UR22 ;  /* 0x000000073f077899 */ /* 0x000fe20008011416 */
[----:B------:R-:W-:Y:S01]  /*13d0*/  IMAD.MOV R3, RZ, RZ, -R0 ;  /* 0x000000ffff037224 */ /* 0x000fe200078e0a00 */
[----:B------:R-:W-:-:S02]  /*13e0*/  UIMAD.WIDE.U32 UR20, UR18, UR6, URZ ;  /* 0x00000006121472a5 */ /* 0x000fc4000f8e003f */
[----:B------:R-:W-:Y:S01]  /*13f0*/  UIMAD UR16, UR19, UR6, URZ ;  /* 0x00000006131072a4 */ /* 0x000fe2000f8e023f */
[C---:B------:R-:W-:Y:S01]  /*1400*/  IMAD R2, R5.reuse, R3, R2 ;  /* 0x0000000305027224 */ /* 0x040fe200078e0202 */
[----:B------:R-:W-:Y:S02]  /*1410*/  USEL UR36, UR11, URZ, UP0 ;  /* 0x0000003f0b247287 */ /* 0x000fe40008000000 */
[----:B------:R-:W-:Y:S02]  /*1420*/  UISETP.LT.AND UP0, UPT, UR13, UR7, UPT ;  /* 0x000000070d00728c */ /* 0x000fe4000bf01270 */
[----:B------:R-:W-:Y:S01]  /*1430*/  ISETP.GT.U32.AND P1, PT, R5, R2, PT ;  /* 0x000000020500720c */ /* 0x000fe20003f24070 */
[----:B------:R-:W-:Y:S01]  /*1440*/  ULDC.U8 UR45, c[0x0][0x480] ;  /* 0x00012000002d7ab9 */ /* 0x000fe20000000000 */
[----:B------:R-:W-:Y:S01]  /*1450*/  ULDC UR41, c[0x0][0x2c4] ;  /* 0x0000b10000297ab9 */ /* 0x000fe20000000800 */
[----:B------:R-:W-:Y:S02]  /*1460*/  @UP2 UIADD3 UR46, UR21, UR16, URZ ;  /* 0x00000010152e2290 */ /* 0x000fe4000fffe03f */
[----:B------:R-:W-:-:S02]  /*1470*/  UISETP.NE.AND UP4, UPT, UR45, URZ, UPT ;  /* 0x0000003f2d00728c */ /* 0x000fc4000bf85270 */
[----:B------:R-:W-:Y:S02]  /*1480*/  @UP3 UIMAD UR16, UR48, UR41, URZ ;  /* 0x00000029301032a4 */ /* 0x000fe4000f8e023f */
[----:B------:R-:W-:Y:S02]  /*1490*/  USEL UR45, UR13, UR7, UP0 ;  /* 0x000000070d2d7287 */ /* 0x000fe40008000000 */
[----:B------:R-:W-:Y:S02]  /*14a0*/  UISETP.NE.AND UP1, UPT, UR37, -0x1, UPT ;  /* 0xffffffff2500788c */ /* 0x000fe4000bf25270 */
[----:B------:R-:W-:Y:S01]  /*14b0*/  @!P1 IMAD.IADD R2, R2, 0x1, -R5 ;  /* 0x0000000102029824 */ /* 0x000fe200078e0a05 */
[----:B------:R-:W-:Y:S01]  /*14c0*/  @UP3 USEL UR16, UR16, UR6, !UP2 ;  /* 0x0000000610103287 */ /* 0x000fe2000d000000 */
[----:B------:R-:W-:Y:S01]  /*14d0*/  @!P1 IADD3 R0, R0, 0x1, RZ ;  /* 0x0000000100009810 */ /* 0x000fe20007ffe0ff */
[----:B------:R-:W-:Y:S01]  /*14e0*/  ULEA UR7, UR45, 0xffffff80, 0x7 ;  /* 0xffffff802d077891 */ /* 0x000fe2000f8e383f */
[----:B------:R-:W-:Y:S01]  /*14f0*/  PLOP3.LUT P1, PT, PT, PT, UP1, 0x80, 0x0 ;  /* 0x000000000000781c */ /* 0x000fe20003f2f018 */
[----:B------:R-:W-:Y:S01]  /*1500*/  @UP3 ULDC UR13, c[0x0][0x2e4] ;  /* 0x0000b900000d3ab9 */ /* 0x000fe20000000800 */
[----:B------:R-:W-:Y:S01]  /*1510*/  ISETP.GE.U32.AND P0, PT, R2, R5, PT ;  /* 0x000000050200720c */ /* 0x000fe20003f06070 */
[----:B------:R-:W-:Y:S01]  /*1520*/  @!UP3 UIMAD UR22, UR48, UR61, UR57 ;  /* 0x0000003d3016b2a4 */ /* 0x000fe2000f8e0239 */
[----:B------:R-:W-:Y:S01]  /*1530*/  LOP3.LUT R2, R6, UR57, RZ, 0x3c, !PT ;  /* 0x0000003906027c12 */ /* 0x000fe2000f8e3cff */
[----:B------:R-:W-:-:S02]  /*1540*/  @UP3 UIMAD UR33, UR57, UR13, UR16 ;  /* 0x0000000d392132a4 */ /* 0x000fc4000f8e0210 */
[----:B------:R-:W-:Y:S01]  /*1550*/  USHF.R.S32.HI UR35, URZ, 0x1f, UR7 ;  /* 0x0000001f3f237899 */ /* 0x000fe20008011407 */
[----:B------:R-:W-:Y:S01]  /*1560*/  ISETP.GE.AND P2, PT, R2, RZ, PT ;  /* 0x000000ff0200720c */ /* 0x000fe20003f46270 */
[----:B------:R-:W-:Y:S02]  /*1570*/  UIADD3 UR13, UP0, UR7, UR40, URZ ;  /* 0x00000028070d7290 */ /* 0x000fe4000ff1e03f */
[----:B------:R-:W-:Y:S02]  /*1580*/  @!UP3 UIMAD UR33, UR22, UR41, URZ ;  /* 0x000000291621b2a4 */ /* 0x000fe4000f8e023f */
[----:B------:R-:W-:Y:S02]  /*1590*/  UIADD3.X UR22, UR35, UR36, URZ, UP0, !UPT ;  /* 0x0000002423167290 */ /* 0x000fe400087fe43f */
[----:B------:R-:W-:Y:S01]  /*15a0*/  UIMAD UR16, UR19, UR13, URZ ;  /* 0x0000000d131072a4 */ /* 0x000fe2000f8e023f */
[----:B------:R-:W-:Y:S01]  /*15b0*/  @P0 VIADD R0, R0, 0x1 ;  /* 0x0000000100000836 */ /* 0x000fe20000000000 */
[----:B------:R-:W-:Y:S01]  /*15c0*/  @UP1 UIADD3 UR24, UR25, UR37, URZ ;  /* 0x0000002519181290 */ /* 0x000fe2000fffe03f */
[----:B------:R-:W-:Y:S01]  /*15d0*/  PLOP3.LUT P0, PT, PT, PT, UP3, 0x80, 0x0 ;  /* 0x000000000000781c */ /* 0x000fe20003f0f038 */
[----:B------:R-:W-:Y:S01]  /*15e0*/  @UP1 UIADD3 UR31, UR25, UR37, URZ ;  /* 0x00000025191f1290 */ /* 0x000fe2000fffe03f */
[----:B------:R-:W-:Y:S01]  /*15f0*/  IMAD.MOV.U32 R14, RZ, RZ, R0 ;  /* 0x000000ffff0e7224 */ /* 0x000fe200078e0000 */
[----:B------:R-:W-:Y:S01]  /*1600*/  @UP1 ULDC.64 UR10, c[0x0][0x248] ;  /* 0x00009200000a1ab9 */ /* 0x000fe20000000a00 */
[----:B------:R-:W-:Y:S01]  /*1610*/  @UP1 ULDC.64 UR8, c[0x0][0x250] ;  /* 0x0000940000081ab9 */ /* 0x000fe20000000a00 */
[----:B------:R-:W-:-:S02]  /*1620*/  UIMAD.WIDE.U32 UR40, UR18, UR13, URZ ;  /* 0x0000000d122872a5 */ /* 0x000fc4000f8e003f */
[----:B------:R-:W-:Y:S01]  /*1630*/  USEL UR55, UR28, UR20, !UP2 ;  /* 0x000000141c377287 */ /* 0x000fe2000d000000 */
[----:B------:R-:W-:Y:S01]  /*1640*/  @!P2 IADD3 R14, -R14, RZ, RZ ;  /* 0x000000ff0e0ea210 */ /* 0x000fe20007ffe1ff */
[----:B------:R-:W-:Y:S01]  /*1650*/  UIMAD UR13, UR18, UR22, UR16 ;  /* 0x00000016120d72a4 */ /* 0x000fe2000f8e0210 */
[----:B------:R-:W-:Y:S01]  /*1660*/  @!P3 LOP3.LUT R14, RZ, R6, RZ, 0x33, !PT ;  /* 0x00000006ff0eb212 */ /* 0x000fe200078e33ff */
[----:B------:R-:W-:Y:S02]  /*1670*/  @UP1 UIMAD.WIDE.U32 UR20, UR24, UR10, URZ ;  /* 0x0000000a181412a5 */ /* 0x000fe4000f8e003f */
[----:B------:R-:W-:Y:S02]  /*1680*/  @UP1 UIMAD.WIDE.U32 UR18, UR31, UR8, URZ ;  /* 0x000000081f1212a5 */ /* 0x000fe4000f8e003f */
[----:B------:R-:W-:Y:S02]  /*1690*/  @UP1 UIMAD UR24, UR24, UR11, URZ ;  /* 0x0000000b181812a4 */ /* 0x000fe4000f8e023f */
[----:B------:R-:W-:-:S02]  /*16a0*/  @UP1 UIMAD UR16, UR31, UR9, URZ ;  /* 0x000000091f1012a4 */ /* 0x000fc4000f8e023f */
[----:B------:R-:W-:Y:S02]  /*16b0*/  USEL UR53, UR50, URZ, UP4 ;  /* 0x0000003f32357287 */ /* 0x000fe4000a000000 */
[----:B------:R-:W-:Y:S02]  /*16c0*/  USHF.R.S32.HI UR44, URZ, 0x1f, UR30 ;  /* 0x0000001f3f2c7899 */ /* 0x000fe4000801141e */
[----:B------:R-:W-:Y:S02]  /*16d0*/  @!UP2 UIADD3 UR49, UR39, UR34, URZ ;  /* 0x000000222731a290 */ /* 0x000fe4000fffe03f */
[----:B------:R-:W-:Y:S02]  /*16e0*/  USHF.R.S32.HI UR52, URZ, 0x1f, UR47 ;  /* 0x0000001f3f347899 */ /* 0x000fe4000801142f */
[----:B------:R-:W-:Y:S02]  /*16f0*/  USEL UR54, UR32, URZ, UP4 ;  /* 0x0000003f20367287 */ /* 0x000fe4000a000000 */
[----:B------:R-:W-:-:S02]  /*1700*/  @UP1 UIADD3 UR36, UR19, UR16, URZ ;  /* 0x0000001013241290 */ /* 0x000fc4000fffe03f */
[----:B------:R-:W-:Y:S02]  /*1710*/  UIADD3 UR50, UR41, UR13, URZ ;  /* 0x0000000d29327290 */ /* 0x000fe4000fffe03f */
[----:B------:R-:W-:Y:S01]  /*1720*/  @UP1 UIADD3 UR29, UR21, UR24, URZ ;  /* 0x00000018151d1290 */ /* 0x000fe2000fffe03f */
[----:B------:R-:W-:Y:S01]  /*1730*/  @UP1 UMOV UR28, UR20 ;  /* 0x00000014001c1c82 */ /* 0x000fe20008000000 */
[----:B------:R-:W-:Y:S01]  /*1740*/  @UP1 UMOV UR31, UR18 ;  /* 0x00000012001f1c82 */ /* 0x000fe20008000000 */
[----:B------:R-:W-:Y:S09]  /*1750*/  @P1 BRA `(.L_x_514) ;  /* 0x0000000000301947 */ /* 0x000ff20003800000 */
        /* <DEDUP_REMOVED lines=12> */
.L_x_514:
        /* <DEDUP_REMOVED lines=13> */
.L_x_515:
        /* <DEDUP_REMOVED lines=11> */
.L_x_516:
[----:B------:R-:W-:-:S04]  /*19a0*/  UIMAD UR6, UR48, UR61, UR57 ;  /* 0x0000003d300672a4 */ /* 0x000fc8000f8e0239 */
[----:B------:R-:W-:-:S12]  /*19b0*/  UIMAD UR6, UR6, UR59, URZ ;  /* 0x0000003b060672a4 */ /* 0x000fd8000f8e023f */
.L_x_517:
[----:B------:R-:W1:Y:S01]  /*19c0*/  S2R R0, SR_TID.X ;  /* 0x0000000000007919 */ /* 0x000e620000002100 */
[----:B------:R-:W2:Y:S01]  /*19d0*/  LDC.64 R4, c[0x0][0x420] ;  /* 0x00010800ff047b82 */ /* 0x000ea20000000a00 */
[--C-:B------:R-:W-:Y:S01]  /*19e0*/  SHF.R.S32.HI R25, RZ, 0x1f, R197.reuse ;  /* 0x0000001fff197819 */ /* 0x100fe200000114c5 */
[----:B------:R-:W-:Y:S01]  /*19f0*/  UIADD3 UR41, UR7, UR6, URZ ;  /* 0x0000000607297290 */ /* 0x000fe2000fffe03f */
[----:B------:R-:W-:Y:S01]  /*1a00*/  IADD3 R2, P0, R197, UR13, RZ ;  /* 0x0000000dc5027c10 */ /* 0x000fe2000ff1e0ff */
[----:B------:R-:W-:Y:S01]  /*1a10*/  ULDC UR16, c[0x0][0x2dc] ;  /* 0x0000b70000107ab9 */ /* 0x000fe20000000800 */
[----:B------:R-:W-:Y:S01]  /*1a20*/  UIADD3 UR6, UR7, UR33, URZ ;  /* 0x0000002107067290 */ /* 0x000fe2000fffe03f */
[----:B------:R-:W-:Y:S01]  /*1a30*/  IMAD.MOV.U32 R24, RZ, RZ, R197 ;  /* 0x000000ffff187224 */ /* 0x000fe200078e00c5 */
[----:B------:R-:W-:Y:S01]  /*1a40*/  UIADD3 UR22, -UR12, UR17, UR30 ;  /* 0x000000110c167290 */ /* 0x000fe2000fffe11e */
[----:B------:R-:W-:Y:S01]  /*1a50*/  IADD3.X R3, R25, UR49, RZ, P0, !PT ;  /* 0x0000003119037c10 */ /* 0x000fe200087fe4ff */
[----:B------:R-:W-:Y:S01]  /*1a60*/  ULDC.64 UR20, c[0x0][0x2b0] ;  /* 0x0000ac0000147ab9 */ /* 0x000fe20000000a00 */
[----:B------:R-:W-:Y:S01]  /*1a70*/  UIMAD UR16, UR16, UR61, URZ ;  /* 0x0000003d101072a4 */ /* 0x000fe2000f8e023f */
[----:B------:R-:W-:Y:S01]  /*1a80*/  BSSY B1, `(.L_x_513) ;  /* 0x00009e1000017945 */ /* 0x000fe20003800000 */
[----:B------:R-:W-:Y:S01]  /*1a90*/  ULDC UR59, c[0x0][0x398] ;  /* 0x0000e600003b7ab9 */ /* 0x000fe20000000800 */
[----:B------:R-:W-:-:S02]  /*1aa0*/  UIMAD.WIDE UR20, UR6, 0x4, UR20 ;  /* 0x00000004061478a5 */ /* 0x000fc4000f8e0214 */
[----:B------:R-:W-:Y:S02]  /*1ab0*/  UIADD3 UR6, UR22, -UR59, URZ ;  /* 0x8000003b16067290 */ /* 0x000fe4000fffe03f */
[----:B------:R-:W-:Y:S01]  /*1ac0*/  USHF.L.U32 UR13, UR16, 0x7, URZ ;  /* 0x00000007100d7899 */ /* 0x000fe2000800063f */
[----:B------:R-:W-:Y:S01]  /*1ad0*/  ULDC.64 UR18, c[0x0][0x428] ;  /* 0x00010a0000127ab9 */ /* 0x000fe20000000a00 */
[----:B------:R-:W-:Y:S01]  /*1ae0*/  USHF.R.S32.HI UR24, URZ, 0x1f, UR6 ;  /* 0x0000001f3f187899 */ /* 0x000fe20008011406 */
[----:B------:R-:W-:Y:S01]  /*1af0*/  IMAD.U32 R9, RZ, RZ, UR18 ;  /* 0x00000012ff097e24 */ /* 0x000fe2000f8e00ff */
[----:B------:R-:W-:Y:S01]  /*1b00*/  USHF.R.S32.HI UR61, URZ, 0x1f, UR57 ;  /* 0x0000001f3f3d7899 */ /* 0x000fe20008011439 */
[----:B--2---:R-:W-:Y:S01]  /*1b10*/  IMAD.WIDE.U32 R2, R4, UR7, R2 ;  /* 0x0000000704027c25 */ /* 0x004fe2000f8e0002 */
[----:B------:R-:W-:Y:S02]  /*1b20*/  UIADD3 UR40, UP2, UP0, UR40, UR13, UR47 ;  /* 0x0000000d28287290 */ /* 0x000fe4000f85e02f */
[----:B------:R-:W-:Y:S01]  /*1b30*/  USHF.R.S32.HI UR13, URZ, 0x1f, UR13 ;  /* 0x0000001f3f0d7899 */ /* 0x000fe2000801140d */
[----:B------:R-:W-:Y:S01]  /*1b40*/  ULDC.64 UR32, c[0x0][0x258] ;  /* 0x0000960000207ab9 */ /* 0x000fe20000000a00 */
[----:B------:R-:W-:Y:S01]  /*1b50*/  ULEA.HI UR24, UR24, UR6, URZ, 0x7 ;  /* 0x0000000618187291 */ /* 0x000fe2000f8f383f */
[----:B-1----:R-:W-:Y:S01]  /*1b60*/  SHF.R.S32.HI R6, RZ, 0x1f, R0 ;  /* 0x0000001fff067819 */ /* 0x002fe20000011400 */
[----:B------:R-:W-:-:S02]  /*1b70*/  UIMAD UR22, UR61, UR18, URZ ;  /* 0x000000123d1672a4 */ /* 0x000fc4000f8e023f */
[----:B------:R-:W-:Y:S01]  /*1b80*/  UIADD3.X UR13, UR50, UR13, UR52, UP2, UP0 ;  /* 0x0000000d320d7290 */ /* 0x000fe200097e0434 */
[CC--:B------:R-:W-:Y:S01]  /*1b90*/  LEA.HI R11, R6.reuse, R0.reuse, RZ, 0x5 ;  /* 0x00000000060b7211 */ /* 0x0c0fe200078f28ff */
[----:B------:R-:W-:Y:S01]  /*1ba0*/  UIMAD UR6, UR61, UR32, URZ ;  /* 0x000000203d0672a4 */ /* 0x000fe2000f8e023f */
[----:B------:R-:W-:Y:S01]  /*1bb0*/  LEA.HI R6, R6, R0, RZ, 0x3 ;  /* 0x0000000006067211 */ /* 0x000fe200078f18ff */
[----:B------:R-:W-:Y:S01]  /*1bc0*/  USHF.R.S32.HI UR24, URZ, 0x7, UR24 ;  /* 0x000000073f187899 */ /* 0x000fe20008011418 */
[----:B------:R-:W-:Y:S01]  /*1bd0*/  LOP3.LUT R12, R11, 0xffffffe0, RZ, 0xc0, !PT ;  /* 0xffffffe00b0c7812 */ /* 0x000fe200078ec0ff */
[----:B------:R-:W-:Y:S02]  /*1be0*/  UIMAD UR34, UR57, UR19, UR22 ;  /* 0x00000013392272a4 */ /* 0x000fe4000f8e0216 */
[----:B------:R-:W-:Y:S02]  /*1bf0*/  UIMAD UR22, UR57, UR33, UR6 ;  /* 0x00000021391672a4 */ /* 0x000fe4000f8e0206 */
[----:B------:R-:W-:Y:S01]  /*1c00*/  IMAD.IADD R12, R0, 0x1, -R12 ;  /* 0x00000001000c7824 */ /* 0x000fe200078e0a0c */
[----:B------:R-:W-:Y:S01]  /*1c10*/  ULDC.64 UR18, c[0x0][0x400] ;  /* 0x0001000000127ab9 */ /* 0x000fe20000000a00 */
[----:B------:R-:W-:Y:S01]  /*1c20*/  IMAD R0, R4, UR35, RZ ;  /* 0x0000002304007c24 */ /* 0x000fe2000f8e02ff */
[----:B------:R-:W-:Y:S01]  /*1c30*/  ULDC.64 UR42, c[0x0][0x210] ;  /* 0x00008400002a7ab9 */ /* 0x000fe20000000a00 */
[----:B------:R-:W-:-:S02]  /*1c40*/  ULDC.64 UR38, c[0x0][0x3e0] ;  /* 0x0000f80000267ab9 */ /* 0x000fc40000000a00 */
[----:B------:R-:W-:Y:S01]  /*1c50*/  IMAD R7, R5, UR7, R0 ;  /* 0x0000000705077c24 */ /* 0x000fe2000f8e0200 */
[----:B------:R-:W-:-:S03]  /*1c60*/  SHF.R.S32.HI R0, RZ, 0x3, R6 ;  /* 0x00000003ff007819 */ /* 0x000fc60000011406 */
[----:B------:R-:W-:Y:S01]  /*1c70*/  IMAD.IADD R3, R3, 0x1, R7 ;  /* 0x0000000103037824 */ /* 0x000fe200078e0207 */
[----:B------:R-:W-:Y:S02]  /*1c80*/  SHF.R.S32.HI R23, RZ, 0x1f, R0 ;  /* 0x0000001fff177819 */ /* 0x000fe40000011400 */
[----:B------:R-:W-:Y:S01]  /*1c90*/  IADD3 R8, P0, R0, UR7, RZ ;  /* 0x0000000700087c10 */ /* 0x000fe2000ff1e0ff */
[----:B------:R-:W-:Y:S01]  /*1ca0*/  IMAD.WIDE.U32 R2, R9, UR57, R2 ;  /* 0x0000003909027c25 */ /* 0x000fe2000f8e0002 */
[----:B------:R-:W-:Y:S01]  /*1cb0*/  SHF.R.S32.HI R9, RZ, 0x5, R11 ;  /* 0x00000005ff097819 */ /* 0x000fe2000001140b */
[----:B------:R-:W-:Y:S01]  /*1cc0*/  UIADD3 UR7, UP2, UP0, UR54, UR40, UR55 ;  /* 0x0000002836077290 */ /* 0x000fe2000f85e037 */
[----:B------:R-:W-:Y:S01]  /*1cd0*/  IADD3.X R6, R23, UR35, RZ, P0, !PT ;  /* 0x0000002317067c10 */ /* 0x000fe200087fe4ff */
[----:B------:R-:W-:Y:S01]  /*1ce0*/  VIADD R3, R3, UR34 ;  /* 0x0000002203037c36 */ /* 0x000fe20008000000 */
[----:B------:R-:W-:Y:S01]  /*1cf0*/  ULDC.64 UR54, c[0x0][0x478] ;  /* 0x00011e0000367ab9 */ /* 0x000fe20000000a00 */
[----:B------:R-:W-:Y:S01]  /*1d00*/  UIADD3.X UR6, UR53, UR13, UR46, UP2, UP0 ;  /* 0x0000000d35067290 */ /* 0x000fe200097e042e */
[----:B------:R-:W-:Y:S01]  /*1d10*/  IMAD.U32 R11, RZ, RZ, UR32 ;  /* 0x00000020ff0b7e24 */ /* 0x000fe2000f8e00ff */
[----:B------:R-:W-:Y:S01]  /*1d20*/  UISETP.LT.AND UP0, UPT, URZ, UR24, UPT ;  /* 0x000000183f00728c */ /* 0x000fe2000bf01270 */
[----:B------:R-:W-:Y:S01]  /*1d30*/  IMAD R10, R6, UR26, RZ ;  /* 0x0000001a060a7c24 */ /* 0x000fe2000f8e02ff */
[----:B------:R-:W-:Y:S01]  /*1d40*/  UIADD3 UR13, UR45, -0x1, URZ ;  /* 0xffffffff2d0d7890 */ /* 0x000fe2000fffe03f */
[----:B------:R-:W-:Y:S01]  /*1d50*/  IMAD.WIDE.U32 R6, R8, UR26, R24 ;  /* 0x0000001a08067c25 */ /* 0x000fe2000f8e0018 */
[----:B------:R-:W-:-:S03]  /*1d60*/  USEL UR24, URZ, UR24, !UP0 ;  /* 0x000000183f187287 */ /* 0x000fc6000c000000 */
[----:B------:R-:W-:Y:S01]  /*1d70*/  IMAD R10, R8, UR27, R10 ;  /* 0x0000001b080a7c24 */ /* 0x000fe2000f8e020a */
[----:B------:R-:W-:Y:S01]  /*1d80*/  IADD3 R8, P0, R6, UR56, RZ ;  /* 0x0000003806087c10 */ /* 0x000fe2000ff1e0ff */
[----:B------:R-:W-:Y:S01]  /*1d90*/  IMAD R6, R9, UR16, R12 ;  /* 0x0000001009067c24 */ /* 0x000fe2000f8e020c */
[----:B------:R-:W-:Y:S02]  /*1da0*/  UISETP.GT.AND UP0, UPT, UR45, UR24, UPT ;  /* 0x000000182d00728c */ /* 0x000fe4000bf04270 */
[----:B------:R-:W-:Y:S01]  /*1db0*/  IADD3.X R9, R7, UR51, R10, P0, !PT ;  /* 0x0000003307097c10 */ /* 0x000fe200087fe40a */
[----:B------:R-:W-:Y:S01]  /*1dc0*/  IMAD R7, R23, R4, RZ ;  /* 0x0000000417077224 */ /* 0x000fe200078e02ff */
[----:B------:R-:W-:-:S03]  /*1dd0*/  IADD3 R10, P0, R6, UR7, RZ ;  /* 0x00000007060a7c10 */ /* 0x000fc6000ff1e0ff */
[----:B------:R-:W-:Y:S01]  /*1de0*/  IMAD R13, R0, R5, R7 ;  /* 0x00000005000d7224 */ /* 0x000fe200078e0207 */
[----:B------:R-:W-:Y:S01]  /*1df0*/  LEA.HI.X.SX32 R12, R6, UR6, 0x1, P0 ;  /* 0x00000006060c7c11 */ /* 0x000fe200080f0eff */
[----:B------:R-:W-:Y:S01]  /*1e00*/  IMAD.WIDE.U32 R6, R0, R4, R2 ;  /* 0x0000000400067225 */ /* 0x000fe200078e0002 */
[C---:B------:R-:W-:Y:S01]  /*1e10*/  LEA R192, P0, R10.reuse, UR18, 0x2 ;  /* 0x000000120ac07c11 */ /* 0x040fe2000f8010ff */
[----:B------:R-:W-:Y:S02]  /*1e20*/  UIMAD.WIDE UR6, UR41, 0x4, UR54 ;  /* 0x00000004290678a5 */ /* 0x000fe4000f8e0236 */
[----:B------:R-:W-:Y:S01]  /*1e30*/  IMAD.WIDE.U32 R2, R11, UR57, R8 ;  /* 0x000000390b027c25 */ /* 0x000fe2000f8e0008 */
[----:B------:R-:W-:Y:S01]  /*1e40*/  LEA.HI.X R193, R10, UR19, R12, 0x2, P0 ;  /* 0x000000130ac17c11 */ /* 0x000fe200080f140c */
[----:B------:R-:W-:Y:S01]  /*1e50*/  UMOV UR19, UR21 ;  /* 0x0000001500137c82 */ /* 0x000fe20008000000 */
[----:B------:R-:W-:Y:S01]  /*1e60*/  PLOP3.LUT P0, PT, PT, PT, UP0, 0x80, 0x0 ;  /* 0x000000000000781c */ /* 0x000fe20003f0f008 */
[----:B------:R-:W-:Y:S01]  /*1e70*/  IMAD.IADD R7, R7, 0x1, R13 ;  /* 0x0000000107077824 */ /* 0x000fe200078e020d */
[----:B------:R-:W-:Y:S01]  /*1e80*/  LEA R208, P3, R2, UR42, 0x1 ;  /* 0x0000002a02d07c11 */ /* 0x000fe2000f8608ff */
[----:B------:R-:W-:Y:S01]  /*1e90*/  VIADD R3, R3, UR22 ;  /* 0x0000001603037c36 */ /* 0x000fe20008000000 */
[----:B------:R-:W-:Y:S01]  /*1ea0*/  LEA R211, P2, R6, UR38, 0x1 ;  /* 0x0000002606d37c11 */ /* 0x000fe2000f8408ff */
[----:B------:R-:W-:Y:S01]  /*1eb0*/  UMOV UR22, UR6 ;  /* 0x0000000600167c82 */ /* 0x000fe20008000000 */
[----:B------:R-:W-:-:S02]  /*1ec0*/  UMOV UR21, UR7 ;  /* 0x0000000700157c82 */ /* 0x000fc40008000000 */
[----:B------:R-:W-:Y:S02]  /*1ed0*/  LEA.HI.X R209, R2, UR43, R3, 0x1, P3 ;  /* 0x0000002b02d17c11 */ /* 0x000fe400098f0c03 */
[----:B------:R-:W-:-:S03]  /*1ee0*/  LEA.HI.X R210, R6, UR39, R7, 0x1, P2 ;  /* 0x0000002706d27c11 */ /* 0x000fc600090f0c07 */
[----:B------:R-:W-:Y:S05]  /*1ef0*/  @P0 BRA `(.L_x_518) ;  /* 0x0000000800fc0947 */ /* 0x000fea0003800000 */
        /* <DEDUP_REMOVED lines=8> */
[----:B------:R-:W-:-:S03]  /*1f80*/  ULDC.64 UR8, c[0x0][0x450] ;  /* 0x0001140000087ab9 */ /* 0x000fc60000000a00 */
        /* <DEDUP_REMOVED lines=10> */
.L_x_519:
[----:B------:R-:W-:Y:S01]  /*2030*/  @UP1 UIADD3 UR13, UR25, UR37, URZ ;  /* 0x00000025190d1290 */ /* 0x000fe2000fffe03f */
[----:B------:R-:W-:Y:S01]  /*2040*/  @UP1 ULDC.64 UR6, c[0x0][0x458] ;  /* 0x0001160000061ab9 */ /* 0x000fe20000000a00 */
[----:B------:R-:W-:Y:S02]  /*2050*/  UIMAD UR12, UR23, -0x80, UR12 ;  /* 0xffffff80170c78a4 */ /* 0x000fe4000f8e020c */
[----:B------:R-:W-:Y:S02]  /*2060*/  @UP1 UIMAD.WIDE.U32 UR10, UR13, UR6, URZ ;  /* 0x000000060d0a12a5 */ /* 0x000fe4000f8e003f */
[----:B------:R-:W-:-:S04]  /*2070*/  @UP1 UIMAD UR13, UR13, UR7, URZ ;  /* 0x000000070d0d12a4 */ /* 0x000fc8000f8e023f */
[----:B------:R-:W-:Y:S01]  /*2080*/  @UP1 UIADD3 UR17, UR11, UR13, URZ ;  /* 0x0000000d0b111290 */ /* 0x000fe2000fffe03f */
        /* <DEDUP_REMOVED lines=14> */
.L_x_520:
[----:B------:R-:W-:Y:S01]  /*2170*/  UIMAD UR10, UR44, UR8, URZ ;  /* 0x000000082c0a72a4 */ /* 0x000fe2000f8e023f */
[----:B------:R-:W-:Y:S01]  /*2180*/  IMAD.U32 R2, RZ, RZ, UR8 ;  /* 0x00000008ff027e24 */ /* 0x000fe2000f8e00ff */
[----:B------:R-:W-:Y:S01]  /*2190*/  ULDC UR11, c[0x0][0x2d0] ;  /* 0x0000b400000b7ab9 */ /* 0x000fe20000000800 */
[C---:B------:R-:W-:Y:S01]  /*21a0*/  VIADD R4, R0.reuse, 0x20 ;  /* 0x0000002000047836 */ /* 0x040fe20000000000 */
[----:B------:R-:W-:Y:S01]  /*21b0*/  UIMAD UR10, UR30, UR9, UR10 ;  /* 0x000000091e0a72a4 */ /* 0x000fe2000f8e020a */
[----:B------:R-:W-:Y:S01]  /*21c0*/  VIADD R5, R0, 0x40 ;  /* 0x0000004000057836 */ /* 0x000fe20000000000 */
[----:B------:R-:W-:Y:S01]  /*21d0*/  ISETP.GE.AND P3, PT, R197, UR11, PT ;  /* 0x0000000bc5007c0c */ /* 0x000fe2000bf66270 */
[----:B------:R-:W-:Y:S01]  /*21e0*/  IMAD.WIDE.U32 R2, R2, UR30, R24 ;  /* 0x0000001e02027c25 */ /* 0x000fe2000f8e0018 */
[----:B------:R-:W-:Y:S01]  /*21f0*/  USHF.R.S32.HI UR13, URZ, 0x1f, UR57 ;  /* 0x0000001f3f0d7899 */ /* 0x000fe20008011439 */
[----:B------:R-:W-:Y:S01]  /*2200*/  BSSY B0, `(.L_x_521) ;  /* 0x000001a000007945 */ /* 0x000fe20003800000 */
[----:B------:R-:W-:-:S02]  /*2210*/  ISETP.GE.OR P2, PT, R4, UR12, P3 ;  /* 0x0000000c04007c0c */ /* 0x000fc40009f46670 */
[----:B------:R-:W-:Y:S01]  /*2220*/  ISETP.GE.OR P1, PT, R5, UR12, P3 ;  /* 0x0000000c05007c0c */ /* 0x000fe20009f26670 */
[----:B------:R-:W-:Y:S01]  /*2230*/  VIADD R5, R0, 0x60 ;  /* 0x0000006000057836 */ /* 0x000fe20000000000 */
[----:B------:R-:W-:Y:S01]  /*2240*/  MOV R4, UR10 ;  /* 0x0000000a00047c02 */ /* 0x000fe20008000f00 */
[----:B------:R-:W-:Y:S01]  /*2250*/  ULDC.64 UR10, c[0x0][0x468] ;  /* 0x00011a00000a7ab9 */ /* 0x000fe20000000a00 */
[----:B------:R-:W-:Y:S01]  /*2260*/  IADD3 R2, P0, R2, UR18, RZ ;  /* 0x0000001202027c10 */ /* 0x000fe2000ff1e0ff */
[----:B------:R-:W-:-:S03]  /*2270*/  UIMAD UR13, UR13, UR10, URZ ;  /* 0x0000000a0d0d72a4 */ /* 0x000fc6000f8e023f */
[----:B------:R-:W-:Y:S01]  /*2280*/  IADD3.X R3, R3, UR19, R4, P0, !PT ;  /* 0x0000001303037c10 */ /* 0x000fe200087fe404 */
[----:B------:R-:W-:Y:S01]  /*2290*/  IMAD.U32 R4, RZ, RZ, UR10 ;  /* 0x0000000aff047e24 */ /* 0x000fe2000f8e00ff */
[----:B------:R-:W-:Y:S01]  /*22a0*/  ISETP.GE.OR P0, PT, R5, UR12, P3 ;  /* 0x0000000c05007c0c */ /* 0x000fe20009f06670 */
[----:B------:R-:W-:Y:S01]  /*22b0*/  UIMAD UR11, UR57, UR11, UR13 ;  /* 0x0000000b390b72a4 */ /* 0x000fe2000f8e020d */
[----:B------:R-:W-:Y:S01]  /*22c0*/  ISETP.GE.OR P3, PT, R0, UR12, P3 ;  /* 0x0000000c00007c0c */ /* 0x000fe20009f66670 */
[----:B------:R-:W-:-:S05]  /*22d0*/  IMAD.WIDE.U32 R2, R4, UR57, R2 ;  /* 0x0000003904027c25 */ /* 0x000fca000f8e0002 */
[----:B------:R-:W-:-:S07]  /*22e0*/  IADD3 R8, R3, UR11, RZ ;  /* 0x0000000b03087c10 */ /* 0x000fce000fffe0ff */
        /* <DEDUP_REMOVED lines=11> */
.L_x_522:
[----:B------:R-:W-:Y:S05]  /*23a0*/  BSYNC B0 ;  /* 0x0000000000007941 */ /* 0x000fea0003800000 */
.L_x_521:
        /* <DEDUP_REMOVED lines=14> */
.L_x_524:
[----:B------:R-:W-:Y:S05]  /*2490*/  BSYNC B0 ;  /* 0x0000000000007941 */ /* 0x000fea0003800000 */
.L_x_523:
        /* <DEDUP_REMOVED lines=14> */
.L_x_526:
[----:B------:R-:W-:Y:S05]  /*2580*/  BSYNC B0 ;  /* 0x0000000000007941 */ /* 0x000fea0003800000 */
.L_x_525:
        /* <DEDUP_REMOVED lines=14> */
.L_x_528:
[----:B------:R-:W-:Y:S05]  /*2670*/  BSYNC B0 ;  /* 0x0000000000007941 */ /* 0x000fea0003800000 */
.L_x_527:
        /* <DEDUP_REMOVED lines=26> */
.L_x_530:
[----:B------:R-:W-:Y:S05]  /*2820*/  BSYNC B0 ;  /* 0x0000000000007941 */ /* 0x000fea0003800000 */
.L_x_529:
        /* <DEDUP_REMOVED lines=14> */
.L_x_532:
[----:B------:R-:W-:Y:S05]  /*2910*/  BSYNC B0 ;  /* 0x0000000000007941 */ /* 0x000fea0003800000 */
.L_x_531:
        /* <DEDUP_REMOVED lines=14> */
.L_x_534:
[----:B------:R-:W-:Y:S05]  /*2a00*/  BSYNC B0 ;  /* 0x0000000000007941 */ /* 0x000fea0003800000 */
.L_x_533:
        /* <DEDUP_REMOVED lines=12> */
[----:B------:R1:W-:Y:S01]  /*2ad0*/  STG.E.128 desc[UR14][R2.64], RZ ;  /* 0x000000ff02007986 */ /* 0x0003e2000c101d0e */
[----:B------:R-:W-:Y:S05]  /*2ae0*/  BRA `(.L_x_535) ;  /* 0x0000008c00687947 */ /* 0x000fea0003800000 */
.L_x_518:
[----:B------:R-:W-:Y:S01]  /*2af0*/  PLOP3.LUT P0, PT, PT, PT, UP4, 0x80, 0x0 ;  /* 0x000000000000781c */ /* 0x000fe20003f0f048 */
[----:B------:R-:W-:Y:S01]  /*2b00*/  UIMAD UR6, UR13, -0x80, UR17 ;  /* 0xffffff800d0678a4 */ /* 0x000fe2000f8e0211 */
[----:B------:R-:W-:Y:S01]  /*2b10*/  LEA R2, R251, UR4, 0x1 ;  /* 0x00000004fb027c11 */ /* 0x000fe2000f8e08ff */
[----:B------:R-:W-:Y:S01]  /*2b20*/  ULEA.HI UR7, UR13, UR13, URZ, 0x1 ;  /* 0x0000000d0d077291 */ /* 0x000fe2000f8f083f */
[C---:B------:R-:W-:Y:S01]  /*2b30*/  VIADD R20, R0.reuse, 0x20 ;  /* 0x0000002000147836 */ /* 0x040fe20000000000 */
[----:B------:R-:W-:Y:S01]  /*2b40*/  BSSY B0, `(.L_x_536) ;  /* 0x000001b000007945 */ /* 0x000fe20003800000 */
[----:B------:R-:W-:-:S07]  /*2b50*/  VIADD R21, R0, 0x40 ;  /* 0x0000004000157836 */ /* 0x000fce0000000000 */
[----:B------:R-:W-:Y:S01]  /*2b60*/  @P0 BAR.SYNC.DEFER_BLOCKING 0x0 ;  /* 0x0000000000000b1d */ /* 0x000fe20000010000 */
[C---:B------:R-:W-:Y:S01]  /*2b70*/  ISETP.GE.AND P5, PT, R0.reuse, UR6, PT ;  /* 0x0000000600007c0c */ /* 0x040fe2000bfa6270 */
[----:B------:R-:W-:Y:S01]  /*2b80*/  ULOP3.LUT UR7, UR7, 0xfffffffe, URZ, 0xc0, !UPT ;  /* 0xfffffffe07077892 */ /* 0x000fe2000f8ec03f */
[----:B------:R-:W-:Y:S01]  /*2b90*/  VIADD R22, R0, 0x60 ;  /* 0x0000006000167836 */ /* 0x000fe20000000000 */
[----:B------:R-:W-:Y:S01]  /*2ba0*/  ISETP.GE.AND P4, PT, R20, UR6, PT ;  /* 0x0000000614007c0c */ /* 0x000fe2000bf86270 */
[----:B------:R-:W-:Y:S01]  /*2bb0*/  VIADD R3, R251, 0x2000 ;  /* 0x00002000fb037836 */ /* 0x000fe20000000000 */
[----:B------:R-:W-:Y:S01]  /*2bc0*/  UIADD3 UR7, UR13, -UR7, URZ ;  /* 0x800000070d077290 */ /* 0x000fe2000fffe03f */
[----:B------:R-:W-:Y:S01]  /*2bd0*/  ISETP.GE.AND P3, PT, R21, UR6, PT ;  /* 0x0000000615007c0c */ /* 0x000fe2000bf66270 */
[----:B------:R-:W-:Y:S01]  /*2be0*/  IMAD.U32 R8, RZ, RZ, UR10 ;  /* 0x0000000aff087e24 */ /* 0x000fe2000f8e00ff */
[----:B------:R-:W-:Y:S01]  /*2bf0*/  ISETP.GE.AND P2, PT, R22, UR6, PT ;  /* 0x0000000616007c0c */ /* 0x000fe2000bf46270 */
[----:B------:R-:W-:-:S06]  /*2c00*/  UISETP.NE.AND UP0, UPT, UR7, 0x1, UPT ;  /* 0x000000010700788c */ /* 0x000fcc000bf05270 */
        /* <DEDUP_REMOVED lines=14> */
.L_x_537:
[----:B------:R-:W-:Y:S05]  /*2cf0*/  BSYNC B0 ;  /* 0x0000000000007941 */ /* 0x000fea0003800000 */
.L_x_536:
        /* <DEDUP_REMOVED lines=14> */
.L_x_539:
[----:B------:R-:W-:Y:S05]  /*2de0*/  BSYNC B0 ;  /* 0x0000000000007941 */ /* 0x000fea0003800000 */
.L_x_538:
        /* <DEDUP_REMOVED lines=13> */
.L_x_541:
[----:B------:R-:W-:Y:S05]  /*2ec0*/  BSYNC B0 ;  /* 0x0000000000007941 */ /* 0x000fea0003800000 */
.L_x_540:
        /* <DEDUP_REMOVED lines=16> */
.L_x_543:
[----:B------:R-:W-:Y:S05]  /*2fd0*/  BSYNC B0 ;  /* 0x0000000000007941 */ /* 0x000fea0003800000 */
.L_x_542:
        /* <DEDUP_REMOVED lines=13> */
[----:B---3--:R-:W-:Y:S02]  /*30b0*/  MOV R4, R208 ;  /* 0x000000d000047202 */ /* 0x008fe40000000f00 */
[----:B------:R-:W-:-:S05]  /*30c0*/  MOV R5, R209 ;  /* 0x000000d100057202 */ /* 0x000fca0000000f00 */
[----:B------:R-:W-:Y:S01]  /*30d0*/  @!PT LDS RZ, [RZ] ;  /* 0x00000000fffff984 */ /* 0x000fe20000000800 */
[----:B------:R-:W-:Y:S01]  /*30e0*/  @!PT LDS RZ, [RZ] ;  /* 0x00000000fffff984 */ /* 0x000fe20000000800 */
[----:B------:R-:W-:Y:S01]  /*30f0*/  @!PT LDS RZ, [RZ] ;  /* 0x00000000fffff984 */ /* 0x000fe20000000800 */
[----:B------:R3:W-:Y:S02]  /*3100*/  LDGSTS.E.BYPASS.LTC128B.128 [R198], desc[UR14][R4.64] ;  /* 0x0000000004c67fae */ /* 0x0007e4000b901d4e */
.L_x_545:
[----:B------:R-:W-:Y:S05]  /*3110*/  BSYNC B0 ;  /* 0x0000000000007941 */ /* 0x000fea0003800000 */
.L_x_544:
        /* <DEDUP_REMOVED lines=14> */
[----:B---3--:R-:W-:-:S03]  /*3200*/  IMAD.U32 R5, RZ, RZ, UR27 ;  /* 0x0000001bff057e24 */ /* 0x008fc6000f8e00ff */
[----:B------:R-:W-:-:S04]  /*3210*/  LEA R4, P0, R3, R208, 0x6 ;  /* 0x000000d003047211 */ /* 0x000fc800078030ff */
[----:B------:R-:W-:-:S05]  /*3220*/  LEA.HI.X R5, R3, R209, R5, 0x6, P0 ;  /* 0x000000d103057211 */ /* 0x000fca00000f3405 */
[----:B------:R-:W-:Y:S01]  /*3230*/  @!PT LDS RZ, [RZ] ;  /* 0x00000000fffff984 */ /* 0x000fe20000000800 */
[----:B------:R-:W-:Y:S01]  /*3240*/  @!PT LDS RZ, [RZ] ;  /* 0x00000000fffff984 */ /* 0x000fe20000000800 */
[----:B------:R-:W-:Y:S01]  /*3250*/  @!PT LDS RZ, [RZ] ;  /* 0x00000000fffff984 */ /* 0x000fe20000000800 */
[----:B------:R3:W-:Y:S04]  /*3260*/  LDGSTS.E.BYPASS.LTC128B.128 [R198+0x1000], desc[UR14][R4.64] ;  /* 0x0100000004c67fae */ /* 0x0007e8000b901d4e */
.L_x_547:
[----:B------:R-:W-:Y:S05]  /*3270*/  BSYNC B0 ;  /* 0x0000000000007941 */ /* 0x000fea0003800000 */
.L_x_546:
        /* <DEDUP_REMOVED lines=21> */
.L_x_549:
[----:B------:R-:W-:Y:S05]  /*33d0*/  BSYNC B0 ;  /* 0x0000000000007941 */ /* 0x000fea0003800000 */
.L_x_548:
        /* <DEDUP_REMOVED lines=15> */
[----:B---3--:R-:W-:Y:S02]  /*34d0*/  MOV R4, R208 ;  /* 0x000000d000047202 */ /* 0x008fe40000000f00 */
[----:B------:R-:W-:-:S03]  /*34e0*/  MOV R5, R209 ;  /* 0x000000d100057202 */ /* 0x000fc60000000f00 */
[----:B------:R-:W-:-:S05]  /*34f0*/  IMAD.WIDE.U32 R4, R3, 0xc0, R4 ;  /* 0x000000c003047825 */ /* 0x000fca00078e0004 */
[----:B------:R-:W-:-:S05]  /*3500*/  IADD3 R5, R5, UR7, RZ ;  /* 0x0000000705057c10 */ /* 0x000fca000fffe0ff */
[----:B------:R-:W-:Y:S01]  /*3510*/  @!PT LDS RZ, [RZ] ;  /* 0x00000000fffff984 */ /* 0x000fe20000000800 */
[----:B------:R-:W-:Y:S01]  /*3520*/  @!PT LDS RZ, [RZ] ;  /* 0x00000000fffff984 */ /* 0x000fe20000000800 */
[----:B------:R-:W-:Y:S01]  /*3530*/  @!PT LDS RZ, [RZ] ;  /* 0x00000000fffff984 */ /* 0x000fe20000000800 */
[----:B------:R3:W-:Y:S02]  /*3540*/  LDGSTS.E.BYPASS.LTC128B.128 [R198+0x3000], desc[UR14][R4.64] ;  /* 0x0300000004c67fae */ /* 0x0007e4000b901d4e */
.L_x_551:
[----:B------:R-:W-:Y:S05]  /*3550*/  BSYNC B0 ;  /* 0x0000000000007941 */ /* 0x000fea0003800000 */
.L_x_550:
[----:B------:R-:W-:Y:S01]  /*3560*/  UIMAD UR7, UR44, UR10, URZ ;  /* 0x0000000a2c0772a4 */ /* 0x000fe2000f8e023f */
[----:B---3--:R-:W-:Y:S01]  /*3570*/  IMAD.WIDE.U32 R4, R8, UR30, R24 ;  /* 0x0000001e08047c25 */ /* 0x008fe2000f8e0018 */
[----:B------:R-:W-:Y:S01]  /*3580*/  ULDC.64 UR26, c[0x0][0x260] ;  /* 0x00009800001a7ab9 */ /* 0x000fe20000000a00 */
[----:B------:R-:W-:Y:S01]  /*3590*/  SHF.R.S32.HI R19, RZ, 0x1f, R245 ;  /* 0x0000001fff137819 */ /* 0x000fe200000114f5 */
[----:B------:R-:W-:Y:S01]  /*35a0*/  UIMAD UR7, UR30, UR11, UR7 ;  /* 0x0000000b1e0772a4 */ /* 0x000fe2000f8e0207 */
[C---:B------:R-:W-:Y:S01]  /*35b0*/  VIADD R3, R245.reuse, 0x48 ;  /* 0x00000048f5037836 */ /* 0x040fe20000000000 */
[----:B------:R-:W-:Y:S01]  /*35c0*/  IADD3 R4, P0, R4, UR28, RZ ;  /* 0x0000001c04047c10 */ /* 0x000fe2000ff1e0ff */
[C---:B------:R-:W-:Y:S01]  /*35d0*/  VIADD R6, R245.reuse, 0x40 ;  /* 0x00000040f5067836 */ /* 0x040fe20000000000 */
[----:B------:R-:W-:Y:S01]  /*35e0*/  BSSY B0, `(.L_x_552) ;  /* 0x000002b000007945 */ /* 0x000fe20003800000 */
[----:B------:R-:W-:Y:S01]  /*35f0*/  VIADD R7, R245, 0x8 ;  /* 0x00000008f5077836 */ /* 0x000fe20000000000 */
[----:B------:R-:W-:Y:S01]  /*3600*/  ISETP.GE.AND P6, PT, R3, UR6, PT ;  /* 0x0000000603007c0c */ /* 0x000fe2000bfc6270 */
[----:B------:R-:W-:Y:S01]  /*3610*/  IMAD.U32 R8, RZ, RZ, UR7 ;  /* 0x00000007ff087e24 */ /* 0x000fe2000f8e00ff */
[----:B------:R-:W-:Y:S01]  /*3620*/  UIMAD UR7, UR23, -0x80, UR12 ;  /* 0xffffff80170778a4 */ /* 0x000fe2000f8e020c */
[----:B------:R-:W-:Y:S01]  /*3630*/  ISETP.GE.AND P2, PT, R6, UR6, PT ;  /* 0x0000000606007c0c */ /* 0x000fe2000bf46270 */
[----:B------:R-:W-:Y:S01]  /*3640*/  IMAD.SHL.U32 R6, R245, 0x4, RZ ;  /* 0x00000004f5067824 */ /* 0x000fe200078e00ff */
[----:B------:R-:W-:-:S02]  /*3650*/  ISETP.GE.AND P3, PT, R7, UR6, PT ;  /* 0x0000000607007c0c */ /* 0x000fc4000bf66270 */
[----:B------:R-:W-:Y:S02]  /*3660*/  IADD3.X R5, R5, UR29, R8, P0, !PT ;  /* 0x0000001d05057c10 */ /* 0x000fe400087fe408 */
[----:B------:R-:W-:Y:S02]  /*3670*/  ISETP.GE.AND P5, PT, R0, UR7, PT ;  /* 0x0000000700007c0c */ /* 0x000fe4000bfa6270 */
[----:B------:R-:W-:Y:S01]  /*3680*/  P2R R17, PR, RZ, 0x4 ;  /* 0x00000004ff117803 */ /* 0x000fe20000000000 */
[----:B------:R-:W-:Y:S01]  /*3690*/  IMAD.WIDE.U32 R4, R14, UR26, R4 ;  /* 0x0000001a0e047c25 */ /* 0x000fe2000f8e0004 */
[----:B------:R-:W-:Y:S02]  /*36a0*/  IADD3 R10, P2, R6, UR20, RZ ;  /* 0x00000014060a7c10 */ /* 0x000fe4000ff5e0ff */
[----:B------:R-:W-:Y:S01]  /*36b0*/  SHF.R.S32.HI R7, RZ, 0x1f, R3 ;  /* 0x0000001fff077819 */ /* 0x000fe20000011403 */
[----:B------:R-:W-:Y:S01]  /*36c0*/  IMAD R6, R15, UR26, RZ ;  /* 0x0000001a0f067c24 */ /* 0x000fe2000f8e02ff */
[----:B------:R-:W-:-:S02]  /*36d0*/  @!P6 LEA R12, P0, R3, UR20, 0x2 ;  /* 0x00000014030cec11 */ /* 0x000fc4000f8010ff */
[----:B------:R-:W-:Y:S01]  /*36e0*/  SHF.L.U64.HI R8, R245, 0x2, R19 ;  /* 0x00000002f5087819 */ /* 0x000fe20000010213 */
[----:B------:R-:W-:Y:S01]  /*36f0*/  IMAD R6, R14, UR27, R6 ;  /* 0x0000001b0e067c24 */ /* 0x000fe2000f8e0206 */
[----:B------:R-:W-:Y:S01]  /*3700*/  @!P6 LEA.HI.X R13, R3, UR19, R7, 0x2, P0 ;  /* 0x00000013030dec11 */ /* 0x000fe200080f1407 */
[----:B------:R3:W-:Y:S01]  /*3710*/  @P5 STS.128 [R2+0xc000], RZ ;  /* 0x00c000ff02005388 */ /* 0x0007e20000000c00 */
[----:B------:R-:W-:Y:S01]  /*3720*/  ISETP.GE.AND P0, PT, R245, UR6, PT ;  /* 0x00000006f5007c0c */ /* 0x000fe2000bf06270 */
[----:B------:R-:W-:Y:S01]  /*3730*/  IMAD.IADD R3, R5, 0x1, R6 ;  /* 0x0000000105037824 */ /* 0x000fe200078e0206 */
[----:B------:R-:W-:Y:S02]  /*3740*/  P2R R18, PR, RZ, 0x8 ;  /* 0x00000008ff127803 */ /* 0x000fe40000000000 */
[----:B------:R-:W-:Y:S02]  /*3750*/  IADD3.X R11, R8, UR19, RZ, P2, !PT ;  /* 0x00000013080b7c10 */ /* 0x000fe400097fe4ff */
[----:B------:R-:W-:Y:S01]  /*3760*/  P2R R16, PR, RZ, 0x1 ;  /* 0x00000001ff107803 */ /* 0x000fe20000000000 */
[----:B------:R-:W-:Y:S06]  /*3770*/  @P5 BRA `(.L_x_553) ;  /* 0x0000000000445947 */ /* 0x000fec0003800000 */
        /* <DEDUP_REMOVED lines=17> */
.L_x_553:
[----:B------:R-:W-:Y:S05]  /*3890*/  BSYNC B0 ;  /* 0x0000000000007941 */ /* 0x000fea0003800000 */
.L_x_552:
        /* <DEDUP_REMOVED lines=23> */
.L_x_555:
[----:B------:R-:W-:Y:S05]  /*3a10*/  BSYNC B0 ;  /* 0x0000000000007941 */ /* 0x000fea0003800000 */
.L_x_554:
        /* <DEDUP_REMOVED lines=23> */
.L_x_557:
[----:B------:R-:W-:Y:S05]  /*3b90*/  BSYNC B0 ;  /* 0x0000000000007941 */ /* 0x000fea0003800000 */
.L_x_556:
        /* <DEDUP_REMOVED lines=23> */
.L_x_559:
[----:B------:R-:W-:Y:S05]  /*3d10*/  BSYNC B0 ;  /* 0x0000000000007941 */ /* 0x000fea0003800000 */
.L_x_558:
[----:B------:R-:W-:Y:S01]  /*3d20*/  UIMAD UR6, UR44, UR8, URZ ;  /* 0x000000082c0672a4 */ /* 0x000fe2000f8e023f */
[----:B-1----:R-:W-:Y:S01]  /*3d30*/  MOV R4, UR8 ;  /* 0x0000000800047c02 */ /* 0x002fe20008000f00 */
[----:B------:R1:W-:Y:S01]  /*3d40*/  @P5 STS.128 [R2+0x10000], RZ ;  /* 0x010000ff02005388 */ /* 0x0003e20000000c00 */
[----:B------:R-:W-:Y:S01]  /*3d50*/  BSSY B0, `(.L_x_560) ;  /* 0x000001d000007945 */ /* 0x000fe20003800000 */
[----:B------:R-:W-:Y:S02]  /*3d60*/  UIMAD UR6, UR30, UR9, UR6 ;  /* 0x000000091e0672a4 */ /* 0x000fe4000f8e0206 */
[----:B------:R-:W-:-:S04]  /*3d70*/  IMAD.WIDE.U32 R4, R4, UR30, R24 ;  /* 0x0000001e04047c25 */ /* 0x000fc8000f8e0018 */
[----:B------:R-:W-:Y:S01]  /*3d80*/  MOV R3, UR6 ;  /* 0x0000000600037c02 */ /* 0x000fe20008000f00 */
[----:B------:R-:W-:Y:S01]  /*3d90*/  ULDC.64 UR6, c[0x0][0x268] ;  /* 0x00009a0000067ab9 */ /* 0x000fe20000000a00 */
        /* <DEDUP_REMOVED lines=24> */
.L_x_561:
[----:B------:R-:W-:Y:S05]  /*3f20*/  BSYNC B0 ;  /* 0x0000000000007941 */ /* 0x000fea0003800000 */
.L_x_560:
        /* <DEDUP_REMOVED lines=22> */
.L_x_563:
[----:B------:R-:W-:Y:S05]  /*4090*/  BSYNC B0 ;  /* 0x0000000000007941 */ /* 0x000fea0003800000 */
.L_x_562:
        /* <DEDUP_REMOVED lines=18> */
[----:B------:R-:W-:Y:S01]  /*41c0*/  @!PT LDS RZ, [RZ] ;  /* 0x00000000fffff984 */ /* 0x000fe20000000800 */
[----:B------:R-:W-:Y:S01]  /*41d0*/  @!PT LDS RZ, [RZ] ;  /* 0x00000000fffff984 */ /* 0x000fe20000000800 */
[----:B------:R-:W-:Y:S01]  /*41e0*/  @!PT LDS RZ, [RZ] ;  /* 0x00000000fffff984 */ /* 0x000fe20000000800 */
[----:B------:R1:W-:Y:S02]  /*41f0*/  LDGSTS.E.BYPASS.LTC128B.128 [R2+0x12000], desc[UR14][R8.64] ;  /* 0x1200000008027fae */ /* 0x0003e4000b901d4e */
.L_x_565:
[----:B------:R-:W-:Y:S05]  /*4200*/  BSYNC B0 ;  /* 0x0000000000007941 */ /* 0x000fea0003800000 */
.L_x_564:
        /* <DEDUP_REMOVED lines=18> */
[----:B------:R-:W-:Y:S01]  /*4330*/  @!PT LDS RZ, [RZ] ;  /* 0x00000000fffff984 */ /* 0x000fe20000000800 */
[----:B------:R-:W-:Y:S01]  /*4340*/  @!PT LDS RZ, [RZ] ;  /* 0x00000000fffff984 */ /* 0x000fe20000000800 */
[----:B------:R-:W-:Y:S01]  /*4350*/  @!PT LDS RZ, [RZ] ;  /* 0x00000000fffff984 */ /* 0x000fe20000000800 */
[----:B------:R1:W-:Y:S02]  /*4360*/  LDGSTS.E.BYPASS.LTC128B.128 [R2+0x13000], desc[UR14][R4.64] ;  /* 0x1300000004027fae */ /* 0x0003e4000b901d4e */
.L_x_567:
[----:B------:R-:W-:Y:S05]  /*4370*/  BSYNC B0 ;  /* 0x0000000000007941 */ /* 0x000fea0003800000 */
.L_x_566:
[----:B------:R-:W2:Y:S01]  /*4380*/  LDL R0, [R1+0x4] ;  /* 0x0000040001007983 */ /* 0x000ea20000100800 */
[----:B------:R-:W-:Y:S01]  /*4390*/  IMAD.MOV.U32 R242, RZ, RZ, 0x7f800000 ;  /* 0x7f800000fff27424 */ /* 0x000fe200078e00ff */
[----:B------:R-:W-:Y:S01]  /*43a0*/  ISETP.NE.AND P3, PT, R16, RZ, PT ;  /* 0x000000ff1000720c */ /* 0x000fe20003f65270 */
[----:B------:R-:W-:Y:S01]  /*43b0*/  IMAD.MOV.U32 R243, RZ, RZ, 0x7f800000 ;  /* 0x7f800000fff37424 */ /* 0x000fe200078e00ff */
[----:B------:R-:W-:Y:S01]  /*43c0*/  ISETP.NE.AND P2, PT, R18, RZ, PT ;  /* 0x000000ff1200720c */ /* 0x000fe20003f45270 */
[----:B------:R-:W0:Y:S01]  /*43d0*/  LDGDEPBAR ;  /* 0x00000000000079af */ /* 0x000e220000000000 */
[----:B------:R-:W-:Y:S01]  /*43e0*/  ISETP.NE.AND P0, PT, R17, RZ, PT ;  /* 0x000000ff1100720c */ /* 0x000fe20003f05270 */
[----:B------:R-:W-:Y:S01]  /*43f0*/  IMAD.MOV.U32 R244, RZ, RZ, 0x7f800000 ;  /* 0x7f800000fff47424 */ /* 0x000fe200078e00ff */
[----:B------:R-:W-:Y:S01]  /*4400*/  ULDC UR27, c[0x0][0x2d0] ;  /* 0x0000b400001b7ab9 */ /* 0x000fe20000000800 */
[----:B------:R1:W5:Y:S01]  /*4410*/  @!P6 LDG.E R242, desc[UR14][R12.64] ;  /* 0x0000000e0cf2e981 */ /* 0x000362000c1e1900 */
[----:B------:R-:W-:Y:S01]  /*4420*/  IMAD.MOV.U32 R241, RZ, RZ, 0x7f800000 ;  /* 0x7f800000fff17424 */ /* 0x000fe200078e00ff */
[----:B------:R-:W-:Y:S01]  /*4430*/  ULDC UR31, c[0x0][0x398] ;  /* 0x0000e600001f7ab9 */ /* 0x000fe20000000800 */
[----:B------:R-:W-:Y:S01]  /*4440*/  VIADD R187, R189, 0x2000 ;  /* 0x00002000bdbb7836 */ /* 0x000fe20000000000 */
[----:B------:R-:W-:Y:S01]  /*4450*/  ULDC UR29, c[0x0][0x2dc] ;  /* 0x0000b700001d7ab9 */ /* 0x000fe20000000800 */
[----:B------:R-:W-:Y:S01]  /*4460*/  VIADD R181, R190, 0x2000 ;  /* 0x00002000beb57836 */ /* 0x000fe20000000000 */
[----:B------:R1:W5:Y:S01]  /*4470*/  @!P3 LDG.E R243, desc[UR14][R10.64] ;  /* 0x0000000e0af3b981 */ /* 0x000362000c1e1900 */
[----:B------:R-:W-:Y:S01]  /*4480*/  IMAD.MOV.U32 R188, RZ, RZ, 0x20 ;  /* 0x00000020ffbc7424 */ /* 0x000fe200078e00ff */
[----:B------:R-:W-:-:S02]  /*4490*/  UIADD3 UR6, UR30, UR17, URZ ;  /* 0x000000111e067290 */ /* 0x000fc4000fffe03f */
[----:B------:R1:W5:Y:S01]  /*44a0*/  @!P2 LDG.E R244, desc[UR14][R10.64+0x20] ;  /* 0x0000200e0af4a981 */ /* 0x000362000c1e1900 */
[----:B------:R-:W-:Y:S02]  /*44b0*/  IMAD.MOV.U32 R182, RZ, RZ, 0x40 ;  /* 0x00000040ffb67424 */ /* 0x000fe400078e00ff */
[----:B------:R-:W-:Y:S01]  /*44c0*/  IMAD.MOV.U32 R246, RZ, RZ, 0x40 ;  /* 0x00000040fff67424 */ /* 0x000fe200078e00ff */
[----:B------:R1:W5:Y:S01]  /*44d0*/  @!P0 LDG.E R241, desc[UR14][R10.64+0x100] ;  /* 0x0001000e0af18981 */ /* 0x000362000c1e1900 */
[----:B------:R-:W-:Y:S01]  /*44e0*/  SEL R187, R187, R189, !P1 ;  /* 0x000000bdbbbb7207 */ /* 0x000fe20004800000 */
[----:B------:R-:W-:Y:S01]  /*44f0*/  IMAD.SHL.U32 R250, R245, 0x4, RZ ;  /* 0x00000004f5fa7824 */ /* 0x000fe200078e00ff */
[----:B------:R-:W-:Y:S01]  /*4500*/  SEL R181, R181, R190, !P1 ;  /* 0x000000beb5b57207 */ /* 0x000fe20004800000 */
[----:B------:R-:W-:Y:S01]  /*4510*/  UIADD3 UR6, -UR12, 0x80, UR6 ;  /* 0x000000800c067890 */ /* 0x000fe2000fffe106 */
        /* <DEDUP_REMOVED lines=32> */
[----:B------:R-:W-:Y:S01]  /*4720*/  SHF.L.U64.HI R249, R245, 0x2, R19 ;  /* 0x00000002f5f97819 */ /* 0x000fe20000010213 */
[----:B------:R-:W-:Y:S01]  /*4730*/  IMAD.MOV.U32 R199, RZ, RZ, R198 ;  /* 0x000000ffffc77224 */ /* 0x000fe200078e00c6 */
[----:B------:R-:W-:Y:S01]  /*4740*/  LEA R187, R187, UR4, 0x1 ;  /* 0x00000004bbbb7c11 */ /* 0x000fe2000f8e08ff */
[----:B------:R-:W-:Y:S01]  /*4750*/  ULDC UR7, c[0x0][0x394] ;  /* 0x0000e50000077ab9 */ /* 0x000fe20000000800 */
[----:B------:R-:W-:Y:S01]  /*4760*/  LEA R181, R181, UR4, 0x1 ;  /* 0x00000004b5b57c11 */ /* 0x000fe2000f8e08ff */
[----:B------:R-:W-:Y:S01]  /*4770*/  UIADD3 UR26, UR6, -UR59, URZ ;  /* 0x8000003b061a7290 */ /* 0x000fe2000fffe03f */
[----:B------:R-:W-:Y:S01]  /*4780*/  UMOV UR18, UR7 ;  /* 0x0000000700127c82 */ /* 0x000fe20008000000 */
[----:B------:R-:W-:Y:S01]  /*4790*/  ULDC UR28, c[0x0][0x270] ;  /* 0x00009c00001c7ab9 */ /* 0x000fe20000000800 */
[----:B------:R-:W-:Y:S01]  /*47a0*/  ULDC UR11, c[0x0][0x2ec] ;  /* 0x0000bb00000b7ab9 */ /* 0x000fe20000000800 */
[C---:B--2---:R-:W-:Y:S02]  /*47b0*/  LOP3.LUT P0, RZ, R0.reuse, 0x2, RZ, 0xc0, !PT ;  /* 0x0000000200ff7812 */ /* 0x044fe4000780c0ff */
[----:B------:R-:W-:-:S02]  /*47c0*/  LOP3.LUT P3, RZ, R0, 0x4, RZ, 0xc0, !PT ;  /* 0x0000000400ff7812 */ /* 0x000fc4000786c0ff */
[----:B------:R-:W-:Y:S01]  /*47d0*/  LOP3.LUT P2, RZ, R0, 0x4, RZ, 0xc0, !PT ;  /* 0x0000000400ff7812 */ /* 0x000fe2000784c0ff */
[----:B------:R-:W-:Y:S01]  /*47e0*/  VIADD R0, R245, 0xffffff80 ;  /* 0xffffff80f5007836 */ /* 0x000fe20000000000 */
[----:B------:R-:W-:-:S04]  /*47f0*/  SEL R188, R188, 0xffffffe0, !P0 ;  /* 0xffffffe0bcbc7807 */ /* 0x000fc80004000000 */
[----:B-1-34-:R-:W-:Y:S01]  /*4800*/  SHF.R.S32.HI R2, RZ, 0x1f, R0 ;  /* 0x0000001fff027819 */ /* 0x01afe20000011400 */
[----:B------:R-:W-:Y:S01]  /*4810*/  IMAD.SHL.U32 R247, R0, 0x4, RZ ;  /* 0x0000000400f77824 */ /* 0x000fe200078e00ff */
[----:B------:R-:W-:Y:S02]  /*4820*/  SEL R182, R182, 0xffffffc0, !P3 ;  /* 0xffffffc0b6b67807 */ /* 0x000fe40005800000 */
[----:B------:R-:W-:Y:S02]  /*4830*/  SHF.L.U64.HI R248, R0, 0x2, R2 ;  /* 0x0000000200f87819 */ /* 0x000fe40000010202 */
[----:B------:R-:W-:-:S07]  /*4840*/  SEL R246, R246, 0xffffffc0, !P2 ;  /* 0xffffffc0f6f67807 */ /* 0x000fce0005000000 */
.L_x_572:
[----:B------:R-:W0:Y:S01]  /*4850*/  LDGDEPBAR ;  /* 0x00000000000079af */ /* 0x000e220000000000 */
[----:B------:R-:W-:Y:S01]  /*4860*/  IMAD.IADD R0, R187, 0x1, R188 ;  /* 0x00000001bb007824 */ /* 0x000fe200078e02bc */
[----:B------:R-:W-:Y:S01]  /*4870*/  IADD3 R2, P0, R250, UR22, RZ ;  /* 0x00000016fa027c10 */ /* 0x000fe2000ff1e0ff */
[----:B------:R-:W-:Y:S01]  /*4880*/  USHF.L.U32 UR9, UR13, 0x7, URZ ;  /* 0x000000070d097899 */ /* 0x000fe2000800063f */
[----:B------:R-:W-:Y:S02]  /*4890*/  UMOV UR8, UR60 ;  /* 0x0000003c00087c82 */ /* 0x000fe40008000000 */
[----:B------:R-:W-:Y:S01]  /*48a0*/  IADD3.X R3, R249, UR21, RZ, P0, !PT ;  /* 0x00000015f9037c10 */ /* 0x000fe200087fe4ff */
[----:B------:R-:W-:Y:S06]  /*48b0*/  UISETP.GE.AND UP0, UPT, UR9, UR26, UPT ;  /* 0x0000001a0900728c */ /* 0x000fec000bf06270 */
[----:B------:R-:W-:Y:S01]  /*48c0*/  PLOP3.LUT P0, PT, PT, PT, UP0, 0x80, 0x0 ;  /* 0x000000000000781c */ /* 0x000fe20003f0f008 */
[----:B------:R-:W-:Y:S04]  /*48d0*/  DEPBAR.LE SB0, 0x0 ;  /* 0x000080000000791a */ /* 0x000fe80000000000 */
[----:B------:R-:W-:Y:S06]  /*48e0*/  BAR.SYNC.DEFER_BLOCKING 0x0 ;  /* 0x0000000000007b1d */ /* 0x000fec0000010000 */
[----:B------:R-:W-:Y:S05]  /*48f0*/  LDSM.16.M88.4 R64, [R187] ;  /* 0x00000000bb40783b */ /* 0x000fea0000000200 */
[----:B------:R-:W1:Y:S05]  /*4900*/  LDSM.16.M88.4 R16, [R184+UR4+0xc000] ;  /* 0x00c00004b810783b */ /* 0x000e6a0008000200 */
[----:B------:R-:W2:Y:S05]  /*4910*/  LDSM.16.M88.4 R60, [R187+0x2000] ;  /* 0x00200000bb3c783b */ /* 0x000eaa0000000200 */
[----:B------:R-:W3:Y:S05]  /*4920*/  LDSM.16.M88.4 R32, [R184+UR4+0xc800] ;  /* 0x00c80004b820783b */ /* 0x000eea0008000200 */
[----:B------:R-:W4:Y:S05]  /*4930*/  LDSM.16.M88.4 R48, [R184+UR4+0xd000] ;  /* 0x00d00004b830783b */ /* 0x000f2a0008000200 */
[----:B------:R-:W4:Y:S05]  /*4940*/  LDSM.16.M88.4 R132, [R184+UR4+0xd800] ;  /* 0x00d80004b884783b */ /* 0x000f2a0008000200 */
[----:B------:R-:W-:Y:S05]  /*4950*/  LDSM.16.M88.4 R136, [R0] ;  /* 0x000000000088783b */ /* 0x000fea0000000200 */
[----:B------:R-:W4:Y:S05]  /*4960*/  LDSM.16.M88.4 R140, [R186] ;  /* 0x00000000ba8c783b */ /* 0x000f2a0000000200 */
[----:B------:R-:W4:Y:S01]  /*4970*/  LDSM.16.M88.4 R144, [R0+0x2000] ;  /* 0x002000000090783b */ /* 0x000f220000000200 */
[-C--:B-1----:R-:W-:Y:S04]  /*4980*/  HMMA.16816.F32.BF16 R4, R64, R16.reuse, RZ ;  /* 0x000000104004723c */ /* 0x082fe800000418ff */
[----:B------:R-:W1:Y:S02]  /*4990*/  LDSM.16.M88.4 R148, [R186+0x800] ;  /* 0x00080000ba94783b */ /* 0x000e640000000200 */
[C---:B--2---:R-:W-:Y:S03]  /*49a0*/  HMMA.16816.F32.BF16 R8, R60.reuse, R16, RZ ;  /* 0x000000103c08723c */ /* 0x044fe600000418ff */
[----:B------:R-:W2:Y:S03]  /*49b0*/  LDSM.16.M88.4 R152, [R186+0x1000] ;  /* 0x00100000ba98783b */ /* 0x000ea60000000200 */
[-C--:B------:R-:W-:Y:S02]  /*49c0*/  HMMA.16816.F32.BF16 R12, R60, R18.reuse, RZ ;  /* 0x000000123c0c723c */ /* 0x080fe400000418ff */
[----:B------:R-:W2:Y:S04]  /*49d0*/  LDSM.16.M88.4 R156, [R186+0x1800] ;  /* 0x00180000ba9c783b */ /* 0x000ea80000000200 */
[C---:B------:R-:W-:Y:S01]  /*49e0*/  HMMA.16816.F32.BF16 R16, R64.reuse, R18, RZ ;  /* 0x000000124010723c */ /* 0x040fe200000418ff */
[----:B------:R-:W-:Y:S05]  /*49f0*/  LDSM.16.M88.4 R160, [R183+0x1000] ;  /* 0x00100000b7a0783b */ /* 0x000fea0000000200 */
[-C--:B---3--:R-:W-:Y:S01]  /*4a00*/  HMMA.16816.F32.BF16 R20, R64, R32.reuse, RZ ;  /* 0x000000204014723c */ /* 0x088fe200000418ff */
[----:B------:R-:W-:Y:S05]  /*4a10*/  LDSM.16.M88.4 R164, [R183+0x1800] ;  /* 0x00180000b7a4783b */ /* 0x000fea0000000200 */
[C---:B------:R-:W-:Y:S01]  /*4a20*/  HMMA.16816.F32.BF16 R24, R60.reuse, R32, RZ ;  /* 0x000000203c18723c */ /* 0x040fe200000418ff */
[----:B------:R-:W-:Y:S05]  /*4a30*/  LDSM.16.M88.4 R168, [R185+0x800] ;  /* 0x00080000b9a8783b */ /* 0x000fea0000000200 */
[-C--:B------:R-:W-:Y:S01]  /*4a40*/  HMMA.16816.F32.BF16 R28, R60, R34.reuse, RZ ;  /* 0x000000223c1c723c */ /* 0x080fe200000418ff */
[----:B------:R-:W-:Y:S05]  /*4a50*/  LDSM.16.M88.4 R172, [R185+0x1000] ;  /* 0x00100000b9ac783b */ /* 0x000fea0000000200 */
[C---:B------:R-:W-:Y:S01]  /*4a60*/  HMMA.16816.F32.BF16 R32, R64.reuse, R34, RZ ;  /* 0x000000224020723c */ /* 0x040fe200000418ff */
[----:B------:R-:W-:Y:S05]  /*4a70*/  LDSM.16.M88.4 R176, [R185+0x1800] ;  /* 0x00180000b9b0783b */ /* 0x000fea0000000200 */
[-C--:B----4-:R-:W-:Y:S01]  /*4a80*/  HMMA.16816.F32.BF16 R36, R64, R48.reuse, RZ ;  /* 0x000000304024723c */ /* 0x090fe200000418ff */
[----:B-----5:R3:W5:Y:S05]  /*4a90*/  LDG.E R195, desc[UR14][R2.64] ;  /* 0x0000000e02c37981 */ /* 0x02076a000c1e1900 */
[----:B------:R3:W5:Y:S01]  /*4aa0*/  LDG.E R196, desc[UR14][R2.64+0x20] ;  /* 0x0000200e02c47981 */ /* 0x000762000c1e1900 */
[C---:B------:R-:W-:Y:S04]  /*4ab0*/  HMMA.16816.F32.BF16 R40, R60.reuse, R48, RZ ;  /* 0x000000303c28723c */ /* 0x040fe800000418ff */
[----:B------:R3:W5:Y:S02]  /*4ac0*/  LDG.E R194, desc[UR14][R2.64+0x100] ;  /* 0x0001000e02c27981 */ /* 0x000764000c1e1900 */
[-C--:B------:R-:W-:Y:S03]  /*4ad0*/  HMMA.16816.F32.BF16 R44, R60, R50.reuse, RZ ;  /* 0x000000323c2c723c */ /* 0x080fe600000418ff */
[----:B------:R3:W5:Y:S03]  /*4ae0*/  LDG.E R191, desc[UR14][R2.64+0x120] ;  /* 0x0001200e02bf7981 */ /* 0x000766000c1e1900 */
[C---:B------:R-:W-:Y:S06]  /*4af0*/  HMMA.16816.F32.BF16 R48, R64.reuse, R50, RZ ;  /* 0x000000324030723c */ /* 0x040fec00000418ff */
[-C--:B------:R-:W-:Y:S06]  /*4b00*/  HMMA.16816.F32.BF16 R52, R64, R132.reuse, RZ ;  /* 0x000000844034723c */ /* 0x080fec00000418ff */
[C---:B------:R-:W-:Y:S06]  /*4b10*/  HMMA.16816.F32.BF16 R56, R60.reuse, R132, RZ ;  /* 0x000000843c38723c */ /* 0x040fec00000418ff */
[-C--:B------:R-:W-:Y:S06]  /*4b20*/  HMMA.16816.F32.BF16 R60, R60, R134.reuse, RZ ;  /* 0x000000863c3c723c */ /* 0x080fec00000418ff */
[----:B------:R-:W-:Y:S06]  /*4b30*/  HMMA.16816.F32.BF16 R64, R64, R134, RZ ;  /* 0x000000864040723c */ /* 0x000fec00000418ff */
[-C--:B------:R-:W-:Y:S06]  /*4b40*/  HMMA.16816.F32.BF16 R4, R136, R140.reuse, R4 ;  /* 0x0000008c8804723c */ /* 0x080fec0000041804 */
[C---:B------:R-:W-:Y:S06]  /*4b50*/  HMMA.16816.F32.BF16 R8, R144.reuse, R140, R8 ;  /* 0x0000008c9008723c */ /* 0x040fec0000041808 */
[-C--:B------:R-:W-:Y:S06]  /*4b60*/  HMMA.16816.F32.BF16 R12, R144, R142.reuse, R12 ;  /* 0x0000008e900c723c */ /* 0x080fec000004180c */
[C---:B------:R-:W-:Y:S01]  /*4b70*/  HMMA.16816.F32.BF16 R16, R136.reuse, R142, R16 ;  /* 0x0000008e8810723c */ /* 0x040fe20000041810 */
[----:B------:R-:W-:Y:S05]  /*4b80*/  LDSM.16.M88.4 R140, [R183] ;  /* 0x00000000b78c783b */ /* 0x000fea0000000200 */
[-C--:B-1----:R-:W-:Y:S06]  /*4b90*/  HMMA.16816.F32.BF16 R20, R136, R148.reuse, R20 ;  /* 0x000000948814723c */ /* 0x082fec0000041814 */
[C---:B------:R-:W-:Y:S06]  /*4ba0*/  HMMA.16816.F32.BF16 R24, R144.reuse, R148, R24 ;  /* 0x000000949018723c */ /* 0x040fec0000041818 */
[-C--:B------:R-:W-:Y:S05]  /*4bb0*/  HMMA.16816.F32.BF16 R28, R144, R150.reuse, R28 ;  /* 0x00000096901c723c */ /* 0x080fea000004181c */
[--C-:B------:R-:W-:Y:S01]  /*4bc0*/  IMAD.IADD R148, R187, 0x1, R182.reuse ;  /* 0x00000001bb947824 */ /* 0x100fe200078e02b6 */
[C---:B------:R-:W-:Y:S04]  /*4bd0*/  HMMA.16816.F32.BF16 R32, R136.reuse, R150, R32 ;  /* 0x000000968820723c */ /* 0x040fe80000041820 */
[----:B------:R-:W1:Y:S02]  /*4be0*/  LDSM.16.M88.4 R132, [R148] ;  /* 0x000000009484783b */ /* 0x000e640000000200 */
[-C--:B--2---:R-:W-:Y:S03]  /*4bf0*/  HMMA.16816.F32.BF16 R36, R136, R152.reuse, R36 ;  /* 0x000000988824723c */ /* 0x084fe60000041824 */
[----:B------:R-:W2:Y:S03]  /*4c00*/  LDSM.16.M88.4 R148, [R148+0x2000] ;  /* 0x002000009494783b */ /* 0x000ea60000000200 */
[C---:B------:R-:W-:Y:S06]  /*4c10*/  HMMA.16816.F32.BF16 R40, R144.reuse, R152, R40 ;  /* 0x000000989028723c */ /* 0x040fec0000041828 */
[-C--:B------:R-:W-:Y:S06]  /*4c20*/  HMMA.16816.F32.BF16 R44, R144, R154.reuse, R44 ;  /* 0x0000009a902c723c */ /* 0x080fec000004182c */
[C---:B------:R-:W-:Y:S01]  /*4c30*/  HMMA.16816.F32.BF16 R48, R136.reuse, R154, R48 ;  /* 0x0000009a8830723c */ /* 0x040fe20000041830 */
[----:B------:R-:W4:Y:S05]  /*4c40*/  LDSM.16.M88.4 R152, [R183+0x800] ;  /* 0x00080000b798783b */ /* 0x000f2a0000000200 */
[-C--:B------:R-:W-:Y:S06]  /*4c50*/  HMMA.16816.F32.BF16 R52, R136, R156.reuse, R52 ;  /* 0x0000009c8834723c */ /* 0x080fec0000041834 */
[C---:B------:R-:W-:Y:S06]  /*4c60*/  HMMA.16816.F32.BF16 R56, R144.reuse, R156, R56 ;  /* 0x0000009c9038723c */ /* 0x040fec0000041838 */
[-C--:B------:R-:W-:Y:S01]  /*4c70*/  HMMA.16816.F32.BF16 R60, R144, R158.reuse, R60 ;  /* 0x0000009e903c723c */ /* 0x080fe2000004183c */
[----:B------:R-:W-:Y:S04]  /*4c80*/  LDSM.16.M88.4 R144, [R185] ;  /* 0x00000000b990783b */ /* 0x000fe80000000200 */
[----:B------:R-:W-:Y:S01]  /*4c90*/  IMAD.IADD R156, R0, 0x1, R182 ;  /* 0x00000001009c7824 */ /* 0x000fe200078e02b6 */
[----:B------:R-:W-:Y:S04]  /*4ca0*/  HMMA.16816.F32.BF16 R64, R136, R158, R64 ;  /* 0x0000009e8840723c */ /* 0x000fe80000041840 */
[----:B------:R-:W3:Y:S02]  /*4cb0*/  LDSM.16.M88.4 R136, [R156] ;  /* 0x000000009c88783b */ /* 0x000ee40000000200 */
[-C--:B-1----:R-:W-:Y:S03]  /*4cc0*/  HMMA.16816.F32.BF16 R4, R132, R140.reuse, R4 ;  /* 0x0000008c8404723c */ /* 0x082fe60000041804 */
[----:B------:R-:W1:Y:S03]  /*4cd0*/  LDSM.16.M88.4 R156, [R156+0x2000] ;  /* 0x002000009c9c783b */ /* 0x000e660000000200 */
[C---:B--2---:R-:W-:Y:S06]  /*4ce0*/  HMMA.16816.F32.BF16 R8, R148.reuse, R140, R8 ;  /* 0x0000008c9408723c */ /* 0x044fec0000041808 */
[-C--:B------:R-:W-:Y:S06]  /*4cf0*/  HMMA.16816.F32.BF16 R12, R148, R142.reuse, R12 ;  /* 0x0000008e940c723c */ /* 0x080fec000004180c */
[C---:B------:R-:W-:Y:S06]  /*4d00*/  HMMA.16816.F32.BF16 R16, R132.reuse, R142, R16 ;  /* 0x0000008e8410723c */ /* 0x040fec0000041810 */
[-C--:B----4-:R-:W-:Y:S06]  /*4d10*/  HMMA.16816.F32.BF16 R20, R132, R152.reuse, R20 ;  /* 0x000000988414723c */ /* 0x090fec0000041814 */
[C---:B------:R-:W-:Y:S06]  /*4d20*/  HMMA.16816.F32.BF16 R24, R148.reuse, R152, R24 ;  /* 0x000000989418723c */ /* 0x040fec0000041818 */
[-C--:B------:R-:W-:Y:S06]  /*4d30*/  HMMA.16816.F32.BF16 R28, R148, R154.reuse, R28 ;  /* 0x0000009a941c723c */ /* 0x080fec000004181c */
        /* <DEDUP_REMOVED lines=8> */
[----:B------:R-:W-:Y:S06]  /*4dc0*/  HMMA.16816.F32.BF16 R64, R132, R166, R64 ;  /* 0x000000a68440723c */ /* 0x000fec0000041840 */
[-C--:B---3--:R-:W-:Y:S06]  /*4dd0*/  HMMA.16816.F32.BF16 R4, R136, R144.reuse, R4 ;  /* 0x000000908804723c */ /* 0x088fec0000041804 */
[C---:B-1----:R-:W-:Y:S06]  /*4de0*/  HMMA.16816.F32.BF16 R8, R156.reuse, R144, R8 ;  /* 0x000000909c08723c */ /* 0x042fec0000041808 */
        /* <DEDUP_REMOVED lines=16> */
[----:B------:R-:W-:Y:S11]  /*4ef0*/  @!P0 BRA `(.L_x_568) ;  /* 0x0000000000308947 */ /* 0x000ff60003800000 */
[----:B------:R-:W-:Y:S02]  /*4f00*/  USHF.L.U32 UR6, UR23, 0x7, URZ ;  /* 0x0000000717067899 */ /* 0x000fe4000800063f */
[----:B------:R-:W-:Y:S02]  /*4f10*/  UIADD3 UR10, UR9, 0x80, URZ ;  /* 0x00000080090a7890 */ /* 0x000fe4000fffe03f */
[----:B------:R-:W-:Y:S02]  /*4f20*/  UIADD3 UR7, UR6, UR17, URZ ;  /* 0x0000001106077290 */ /* 0x000fe4000fffe03f */
[----:B------:R-:W-:Y:S02]  /*4f30*/  UIADD3 UR8, UR6, 0x80, URZ ;  /* 0x0000008006087890 */ /* 0x000fe4000fffe03f */
[----:B------:R-:W-:Y:S04]  /*4f40*/  UIADD3 UR6, UR18, UR7, -UR12 ;  /* 0x0000000712067290 */ /* 0x000fe8000fffe80c */
[----:B------:R-:W-:Y:S01]  /*4f50*/  UISETP.GE.AND UP0, UPT, UR10, UR6, UPT ;  /* 0x000000060a00728c */ /* 0x000fe2000bf06270 */
[----:B------:R-:W-:Y:S01]  /*4f60*/  IMAD.U32 R0, RZ, RZ, UR8 ;  /* 0x00000008ff007e24 */ /* 0x000fe2000f8e00ff */
[----:B------:R-:W-:Y:S04]  /*4f70*/  UMOV UR8, UR18 ;  /* 0x0000001200087c82 */ /* 0x000fe80008000000 */
[----:B------:R-:W-:Y:S02]  /*4f80*/  ISETP.LT.AND P0, PT, R0, UR12, PT ;  /* 0x0000000c00007c0c */ /* 0x000fe4000bf01270 */
[----:B------:R-:W-:Y:S11]  /*4f90*/  PLOP3.LUT P1, PT, PT, PT, UP0, 0x80, 0x0 ;  /* 0x000000000000781c */ /* 0x000ff60003f2f008 */
[----:B------:R-:W-:Y:S02]  /*4fa0*/  @!UPT UIADD3 URZ, URZ, URZ, URZ ;  /* 0x0000003f3f3ff290 */ /* 0x000fe4000fffe03f */
[----:B------:R-:W-:Y:S05]  /*4fb0*/  @!P1 BRA P0, `(.L_x_569) ;  /* 0x0000000c00a09947 */ /* 0x000fea0000000000 */
.L_x_568:
[----:B------:R-:W-:Y:S01]  /*4fc0*/  UIADD3 UR6, UR12, 0x1, -UR17 ;  /* 0x000000010c067890 */ /* 0x000fe2000fffe811 */
[----:B------:R-:W-:Y:S01]  /*4fd0*/  IMAD.U32 R0, RZ, RZ, UR23 ;  /* 0x00000017ff007e24 */ /* 0x000fe2000f8e00ff */
[----:B------:R-:W-:Y:S01]  /*4fe0*/  UIADD3 UR7, -UR8, UR12, -UR17 ;  /* 0x0000000c08077290 */ /* 0x000fe2000fffe911 */
[----:B------:R-:W-:Y:S01]  /*4ff0*/  VIADD R132, R245, UR9 ;  /* 0x00000009f5847c36 */ /* 0x000fe20008000000 */
[----:B------:R-:W-:Y:S01]  /*5000*/  UIADD3 UR6, UR6, UR31, URZ ;  /* 0x0000001f06067290 */ /* 0x000fe2000fffe03f */
[----:B------:R-:W-:Y:S01]  /*5010*/  IMAD R0, R0, 0x80, R252 ;  /* 0x0000008000007824 */ /* 0x000fe200078e02fc */
[----:B------:R-:W-:Y:S01]  /*5020*/  UMOV UR18, UR8 ;  /* 0x0000000800127c82 */ /* 0x000fe20008000000 */
[C---:B------:R-:W-:Y:S01]  /*5030*/  VIADD R133, R132.reuse, 0x40 ;  /* 0x0000004084857836 */ /* 0x040fe20000000000 */
[----:B------:R-:W-:Y:S01]  /*5040*/  VIADDMNMX R3, R132, UR7, RZ, !PT ;  /* 0x0000000784037c46 */ /* 0x000fe2000f8001ff */
[C---:B------:R-:W-:Y:S02]  /*5050*/  VIADD R148, R0.reuse, 0x1 ;  /* 0x0000000100947836 */ /* 0x040fe40000000000 */
[----:B------:R-:W-:Y:S01]  /*5060*/  IMAD.U32 R2, RZ, RZ, UR6 ;  /* 0x00000006ff027e24 */ /* 0x000fe2000f8e00ff */
[CC--:B------:R-:W-:Y:S01]  /*5070*/  ISETP.GE.AND P0, PT, R0.reuse, R3.reuse, PT ;  /* 0x000000030000720c */ /* 0x0c0fe20003f06270 */
[----:B------:R-:W-:Y:S01]  /*5080*/  VIADD R147, R0, 0x8 ;  /* 0x0000000800937836 */ /* 0x000fe20000000000 */
[-C--:B------:R-:W-:Y:S01]  /*5090*/  ISETP.GE.AND P6, PT, R148, R3.reuse, PT ;  /* 0x000000039400720c */ /* 0x080fe20003fc6270 */
[----:B------:R-:W-:Y:S01]  /*50a0*/  VIADD R146, R0, 0x9 ;  /* 0x0000000900927836 */ /* 0x000fe20000000000 */
[----:B------:R-:W-:Y:S01]  /*50b0*/  VIADDMNMX R2, R132, R2, UR12, PT ;  /* 0x0000000c84027e46 */ /* 0x000fe2000b800102 */
[C---:B------:R-:W-:Y:S01]  /*50c0*/  VIADD R145, R0.reuse, 0x10 ;  /* 0x0000001000917836 */ /* 0x040fe20000000000 */
        /* <DEDUP_REMOVED lines=11> */
[C---:B------:R-:W-:Y:S01]  /*5180*/  VIADD R139, R0.reuse, 0x28 ;  /* 0x00000028008b7836 */ /* 0x040fe20000000000 */
[-C--:B------:R-:W-:Y:S01]  /*5190*/  ISETP.GE.AND P3, PT, R145, R3.reuse, PT ;  /* 0x000000039100720c */ /* 0x080fe20003f66270 */
        /* <DEDUP_REMOVED lines=9> */
[-C--:B------:R-:W-:Y:S01]  /*5230*/  ISETP.GE.OR P5, PT, R147, R2.reuse, !P5 ;  /* 0x000000029300720c */ /* 0x080fe20006fa6670 */
[----:B------:R-:W-:Y:S01]  /*5240*/  IMAD.U32 R150, RZ, RZ, UR6 ;  /* 0x00000006ff967e24 */ /* 0x000fe2000f8e00ff */
[-C--:B------:R-:W-:Y:S01]  /*5250*/  ISETP.GE.OR P4, PT, R146, R2.reuse, !P4 ;  /* 0x000000029200720c */ /* 0x080fe20006786670 */
[----:B------:R-:W-:Y:S01]  /*5260*/  IMAD.U32 R149, RZ, RZ, UR6 ;  /* 0x00000006ff957e24 */ /* 0x000fe2000f8e00ff */
[-C--:B------:R-:W-:Y:S02]  /*5270*/  ISETP.GE.OR P3, PT, R145, R2.reuse, !P3 ;  /* 0x000000029100720c */ /* 0x080fe40005f66670 */
[-C--:B------:R-:W-:Y:S02]  /*5280*/  ISETP.GE.OR P2, PT, R144, R2.reuse, !P2 ;  /* 0x000000029000720c */ /* 0x080fe40005746670 */
[-C--:B------:R-:W-:Y:S02]  /*5290*/  ISETP.GE.OR P1, PT, R143, R2.reuse, !P1 ;  /* 0x000000028f00720c */ /* 0x080fe40004f26670 */
[-C--:B------:R-:W-:Y:S02]  /*52a0*/  ISETP.GE.OR P0, PT, R142, R2.reuse, !P0 ;  /* 0x000000028e00720c */ /* 0x080fe40004706670 */
[-C--:B------:R-:W-:Y:S02]  /*52b0*/  ISETP.GE.OR P6, PT, R141, R2.reuse, !P6 ;  /* 0x000000028d00720c */ /* 0x080fe400077c6670 */
[----:B------:R-:W-:Y:S02]  /*52c0*/  FSEL R16, R16, -INF , !P5 ;  /* 0xff80000010107808 */ /* 0x000fe40006800000 */
        /* <DEDUP_REMOVED lines=11> */
[-C--:B------:R-:W-:Y:S02]  /*5380*/  ISETP.GE.AND P0, PT, R135, R3.reuse, PT ;  /* 0x000000038700720c */ /* 0x080fe40003f06270 */
[----:B------:R-:W-:Y:S01]  /*5390*/  ISETP.GE.AND P6, PT, R134, R3, PT ;  /* 0x000000038600720c */ /* 0x000fe20003fc6270 */
[----:B------:R-:W-:Y:S01]  /*53a0*/  VIADD R3, R132, 0x8 ;  /* 0x0000000884037836 */ /* 0x000fe20000000000 */
[-C--:B------:R-:W-:Y:S02]  /*53b0*/  ISETP.GE.OR P5, PT, R140, R2.reuse, !P5 ;  /* 0x000000028c00720c */ /* 0x080fe40006fa6670 */
[-C--:B------:R-:W-:Y:S02]  /*53c0*/  ISETP.GE.OR P4, PT, R139, R2.reuse, !P4 ;  /* 0x000000028b00720c */ /* 0x080fe40006786670 */
[-C--:B------:R-:W-:Y:S02]  /*53d0*/  ISETP.GE.OR P3, PT, R138, R2.reuse, !P3 ;  /* 0x000000028a00720c */ /* 0x080fe40005f66670 */
[-C--:B------:R-:W-:Y:S02]  /*53e0*/  ISETP.GE.OR P2, PT, R137, R2.reuse, !P2 ;  /* 0x000000028900720c */ /* 0x080fe40005746670 */
[-C--:B------:R-:W-:Y:S02]  /*53f0*/  ISETP.GE.OR P1, PT, R136, R2.reuse, !P1 ;  /* 0x000000028800720c */ /* 0x080fe40004f26670 */
[-C--:B------:R-:W-:Y:S02]  /*5400*/  ISETP.GE.OR P0, PT, R135, R2.reuse, !P0 ;  /* 0x000000028700720c */ /* 0x080fe40004706670 */
[----:B------:R-:W-:Y:S01]  /*5410*/  ISETP.GE.OR P6, PT, R134, R2, !P6 ;  /* 0x000000028600720c */ /* 0x000fe200077c6670 */
[----:B------:R-:W-:Y:S01]  /*5420*/  IMAD.U32 R2, RZ, RZ, UR6 ;  /* 0x00000006ff027e24 */ /* 0x000fe2000f8e00ff */
[----:B------:R-:W-:Y:S02]  /*5430*/  VIADDMNMX R3, R3, UR7, RZ, !PT ;  /* 0x0000000703037c46 */ /* 0x000fe4000f8001ff */
[----:B------:R-:W-:Y:S02]  /*5440*/  FSEL R37, R37, -INF , !P5 ;  /* 0xff80000025257808 */ /* 0x000fe40006800000 */
[--C-:B------:R-:W-:Y:S02]  /*5450*/  IADD3 R2, R2, 0x8, R132.reuse ;  /* 0x0000000802027810 */ /* 0x100fe40007ffe084 */
[----:B------:R-:W-:Y:S02]  /*5460*/  FSEL R48, R48, -INF , !P4 ;  /* 0xff80000030307808 */ /* 0x000fe40006000000 */
[-C--:B------:R-:W-:Y:S02]  /*5470*/  ISETP.GE.AND P5, PT, R0, R3.reuse, PT ;  /* 0x000000030000720c */ /* 0x080fe40003fa6270 */
[-C--:B------:R-:W-:Y:S02]  /*5480*/  ISETP.GE.AND P4, PT, R148, R3.reuse, PT ;  /* 0x000000039400720c */ /* 0x080fe40003f86270 */
[----:B------:R-:W-:Y:S02]  /*5490*/  VIMNMX R2, R2, UR12, PT ;  /* 0x0000000c02027c48 */ /* 0x000fe4000bfe0100 */
        /* <DEDUP_REMOVED lines=8> */
[-C--:B------:R-:W-:Y:S02]  /*5520*/  ISETP.GE.OR P5, PT, R0, R2.reuse, !P5 ;  /* 0x000000020000720c */ /* 0x080fe40006fa6670 */
        /* <DEDUP_REMOVED lines=8> */
[-C--:B------:R-:W-:Y:S02]  /*55b0*/  ISETP.GE.AND P6, PT, R143, R3.reuse, PT ;  /* 0x000000038f00720c */ /* 0x080fe40003fc6270 */
        /* <DEDUP_REMOVED lines=16> */
[-C--:B------:R-:W-:Y:S02]  /*56c0*/  ISETP.GE.OR P0, PT, R137, R2.reuse, !P0 ;  /* 0x000000028900720c */ /* 0x080fe40004706670 */
[--C-:B------:R-:W-:Y:S02]  /*56d0*/  IADD3 R150, R150, 0x40, R132.reuse ;  /* 0x0000004096967810 */ /* 0x100fe40007ffe084 */
[----:B------:R-:W-:Y:S02]  /*56e0*/  VIADDMNMX R133, R133, UR7, RZ, !PT ;  /* 0x0000000785857c46 */ /* 0x000fe4000f8001ff */
[----:B------:R-:W-:Y:S02]  /*56f0*/  FSEL R34, R34, -INF , !P6 ;  /* 0xff80000022227808 */ /* 0x000fe40007000000 */
[----:B------:R-:W-:Y:S02]  /*5700*/  FSEL R35, R35, -INF , !P5 ;  /* 0xff80000023237808 */ /* 0x000fe40006800000 */
[----:B------:R-:W-:Y:S02]  /*5710*/  FSEL R38, R38, -INF , !P4 ;  /* 0xff80000026267808 */ /* 0x000fe40006000000 */
[-C--:B------:R-:W-:Y:S02]  /*5720*/  ISETP.GE.AND P6, PT, R136, R3.reuse, PT ;  /* 0x000000038800720c */ /* 0x080fe40003fc6270 */
[-C--:B------:R-:W-:Y:S02]  /*5730*/  ISETP.GE.AND P5, PT, R135, R3.reuse, PT ;  /* 0x000000038700720c */ /* 0x080fe40003fa6270 */
[----:B------:R-:W-:Y:S01]  /*5740*/  ISETP.GE.AND P4, PT, R134, R3, PT ;  /* 0x000000038600720c */ /* 0x000fe20003f86270 */
[----:B------:R-:W-:Y:S01]  /*5750*/  VIADD R3, R132, 0x48 ;  /* 0x0000004884037836 */ /* 0x000fe20000000000 */
[----:B------:R-:W-:Y:S02]  /*5760*/  IADD3 R149, R149, 0x48, R132 ;  /* 0x0000004895957810 */ /* 0x000fe40007ffe084 */
        /* <DEDUP_REMOVED lines=8> */
[----:B------:R-:W-:Y:S02]  /*57f0*/  VIMNMX R132, R150, UR12, PT ;  /* 0x0000000c96847c48 */ /* 0x000fe4000bfe0100 */
[-C--:B------:R-:W-:Y:S02]  /*5800*/  ISETP.GE.OR P6, PT, R136, R2.reuse, !P6 ;  /* 0x000000028800720c */ /* 0x080fe400077c6670 */
[-C--:B------:R-:W-:Y:S02]  /*5810*/  ISETP.GE.OR P5, PT, R135, R2.reuse, !P5 ;  /* 0x000000028700720c */ /* 0x080fe40006fa6670 */
[----:B------:R-:W-:Y:S02]  /*5820*/  ISETP.GE.OR P4, PT, R134, R2, !P4 ;  /* 0x000000028600720c */ /* 0x000fe40006786670 */
        /* <DEDUP_REMOVED lines=25> */
[----:B------:R-:W-:Y:S02]  /*59c0*/  VIADDMNMX R3, R3, UR7, RZ, !PT ;  /* 0x0000000703037c46 */ /* 0x000fe4000f8001ff */
        /* <DEDUP_REMOVED lines=11> */
[----:B------:R-:W-:Y:S02]  /*5a80*/  ISETP.GE.AND P2, PT, R134, R133, PT ;  /* 0x000000858600720c */ /* 0x000fe40003f46270 */
[-C--:B------:R-:W-:Y:S02]  /*5a90*/  ISETP.GE.AND P1, PT, R0, R3.reuse, PT ;  /* 0x000000030000720c */ /* 0x080fe40003f26270 */
[----:B------:R-:W-:Y:S02]  /*5aa0*/  VIMNMX R2, R149, UR12, PT ;  /* 0x0000000c95027c48 */ /* 0x000fe4000bfe0100 */
[-C--:B------:R-:W-:Y:S02]  /*5ab0*/  ISETP.GE.AND P0, PT, R148, R3.reuse, PT ;  /* 0x000000039400720c */ /* 0x080fe40003f06270 */
[-C--:B------:R-:W-:Y:S02]  /*5ac0*/  ISETP.GE.OR P6, PT, R138, R132.reuse, !P6 ;  /* 0x000000848a00720c */ /* 0x080fe400077c6670 */
[-C--:B------:R-:W-:Y:S02]  /*5ad0*/  ISETP.GE.OR P5, PT, R137, R132.reuse, !P5 ;  /* 0x000000848900720c */ /* 0x080fe40006fa6670 */
[-C--:B------:R-:W-:Y:S02]  /*5ae0*/  ISETP.GE.OR P4, PT, R136, R132.reuse, !P4 ;  /* 0x000000848800720c */ /* 0x080fe40006786670 */
[-C--:B------:R-:W-:Y:S02]  /*5af0*/  ISETP.GE.OR P3, PT, R135, R132.reuse, !P3 ;  /* 0x000000848700720c */ /* 0x080fe40005f66670 */
[----:B------:R-:W-:Y:S02]  /*5b00*/  ISETP.GE.OR P2, PT, R134, R132, !P2 ;  /* 0x000000848600720c */ /* 0x000fe40005746670 */
        /* <DEDUP_REMOVED lines=50> */
[----:B------:R-:W-:Y:S07]  /*5e30*/  FSEL R63, R63, -INF , !P0 ;  /* 0xff8000003f3f7808 */ /* 0x000fee0004000000 */
.L_x_569:
[C---:B------:R-:W-:Y:S01]  /*5e40*/  FMUL.FTZ R132, R243.reuse, 1.4426950216293334961 ;  /* 0x3fb8aa3bf3847820 */ /* 0x040fe20000410000 */
[----:B------:R-:W-:Y:S01]  /*5e50*/  FSETP.NEU.FTZ.AND P0, PT, R243, -INF , PT ;  /* 0xff800000f300780b */ /* 0x000fe20003f1d000 */
[----:B------:R-:W-:Y:S01]  /*5e60*/  FMUL.FTZ R3, R244, 1.4426950216293334961 ;  /* 0x3fb8aa3bf4037820 */ /* 0x000fe20000410000 */
[----:B------:R-:W-:Y:S01]  /*5e70*/  FMUL.FTZ R2, R241, 1.4426950216293334961 ;  /* 0x3fb8aa3bf1027820 */ /* 0x000fe20000410000 */
[----:B------:R-:W-:Y:S01]  /*5e80*/  FMUL.FTZ R0, R242, 1.4426950216293334961 ;  /* 0x3fb8aa3bf2007820 */ /* 0x000fe20000410000 */
[----:B------:R-:W-:Y:S01]  /*5e90*/  FSEL R132, R132, RZ, P0 ;  /* 0x000000ff84847208 */ /* 0x000fe20000000000 */
[----:B------:R-:W-:Y:S01]  /*5ea0*/  UISETP.GT.AND UP3, UPT, UR13, UR24, UPT ;  /* 0x000000180d00728c */ /* 0x000fe2000bf64270 */
[----:B------:R-:W-:Y:S02]  /*5eb0*/  FSETP.NEU.FTZ.AND P0, PT, R244, -INF , PT ;  /* 0xff800000f400780b */ /* 0x000fe40003f1d000 */
[----:B------:R-:W-:Y:S01]  /*5ec0*/  LEA R140, R189, UR4, 0x1 ;  /* 0x00000004bd8c7c11 */ /* 0x000fe2000f8e08ff */
[--C-:B------:R-:W-:Y:S01]  /*5ed0*/  FFMA.FTZ R4, R4, UR11, -R132.reuse ;  /* 0x0000000b04047c23 */ /* 0x100fe20008010884 */
[----:B------:R-:W-:Y:S01]  /*5ee0*/  FSEL R3, R3, RZ, P0 ;  /* 0x000000ff03037208 */ /* 0x000fe20000000000 */
[--C-:B------:R-:W-:Y:S01]  /*5ef0*/  FFMA.FTZ R5, R5, UR11, -R132.reuse ;  /* 0x0000000b05057c23 */ /* 0x100fe20008010884 */
[--C-:B------:R-:W-:Y:S01]  /*5f00*/  FFMA.FTZ R16, R16, UR11, -R132.reuse ;  /* 0x0000000b10107c23 */ /* 0x100fe20008010884 */
        /* <DEDUP_REMOVED lines=9> */
[--C-:B------:R-:W-:Y:S01]  /*5fa0*/  FFMA.FTZ R66, R66, UR11, -R3.reuse ;  /* 0x0000000b42427c23 */ /* 0x100fe20008010803 */
[--C-:B------:R-:W-:Y:S01]  /*5fb0*/  FFMA.FTZ R6, R6, UR11, -R3.reuse ;  /* 0x0000000b06067c23 */ /* 0x100fe20008010803 */
[--C-:B------:R-:W-:Y:S01]  /*5fc0*/  FFMA.FTZ R7, R7, UR11, -R3.reuse ;  /* 0x0000000b07077c23 */ /* 0x100fe20008010803 */
[--C-:B------:R-:W-:Y:S01]  /*5fd0*/  FFMA.FTZ R22, R22, UR11, -R3.reuse ;  /* 0x0000000b16167c23 */ /* 0x100fe20008010803 */
[--C-:B------:R-:W-:Y:S01]  /*5fe0*/  FFMA.FTZ R23, R23, UR11, -R3.reuse ;  /* 0x0000000b17177c23 */ /* 0x100fe20008010803 */
[--C-:B------:R-:W-:Y:S01]  /*5ff0*/  FFMA.FTZ R38, R38, UR11, -R3.reuse ;  /* 0x0000000b26267c23 */ /* 0x100fe20008010803 */
[--C-:B------:R-:W-:Y:S03]  /*6000*/  FFMA.FTZ R39, R39, UR11, -R3.reuse ;  /* 0x0000000b27277c23 */ /* 0x100fe60008010803 */
[----:B------:R-:W-:Y:S01]  /*6010*/  MUFU.EX2 R145, R6 ;  /* 0x0000000600917308 */ /* 0x000fe20000000800 */
[--C-:B------:R-:W-:Y:S01]  /*6020*/  FFMA.FTZ R54, R54, UR11, -R3.reuse ;  /* 0x0000000b36367c23 */ /* 0x100fe20008010803 */
[--C-:B------:R-:W-:Y:S01]  /*6030*/  FFMA.FTZ R55, R55, UR11, -R3.reuse ;  /* 0x0000000b37377c23 */ /* 0x100fe20008010803 */
[----:B------:R-:W-:Y:S01]  /*6040*/  FFMA.FTZ R3, R67, UR11, -R3 ;  /* 0x0000000b43037c23 */ /* 0x000fe20008010803 */
[--C-:B------:R-:W-:Y:S01]  /*6050*/  FFMA.FTZ R32, R32, UR11, -R132.reuse ;  /* 0x0000000b20207c23 */ /* 0x100fe20008010884 */
[--C-:B------:R-:W-:Y:S01]  /*6060*/  FFMA.FTZ R33, R33, UR11, -R132.reuse ;  /* 0x0000000b21217c23 */ /* 0x100fe20008010884 */
[--C-:B------:R-:W-:Y:S01]  /*6070*/  FFMA.FTZ R48, R48, UR11, -R132.reuse ;  /* 0x0000000b30307c23 */ /* 0x100fe20008010884 */
[--C-:B------:R-:W-:Y:S03]  /*6080*/  FFMA.FTZ R49, R49, UR11, -R132.reuse ;  /* 0x0000000b31317c23 */ /* 0x100fe60008010884 */
[----:B------:R1:W-:Y:S01]  /*6090*/  MUFU.EX2 R237, R3 ;  /* 0x0000000300ed7308 */ /* 0x0003e20000000800 */
[----:B------:R-:W-:Y:S01]  /*60a0*/  FSETP.NEU.FTZ.AND P0, PT, R241, -INF , PT ;  /* 0xff800000f100780b */ /* 0x000fe20003f1d000 */
[--C-:B------:R-:W-:Y:S01]  /*60b0*/  FFMA.FTZ R64, R64, UR11, -R132.reuse ;  /* 0x0000000b40407c23 */ /* 0x100fe20008010884 */
[----:B------:R-:W-:Y:S01]  /*60c0*/  IADD3 R140, R188, R140, RZ ;  /* 0x0000008cbc8c7210 */ /* 0x000fe20007ffe0ff */
[--C-:B------:R-:W-:Y:S01]  /*60d0*/  FFMA.FTZ R20, R20, UR11, -R132.reuse ;  /* 0x0000000b14147c23 */ /* 0x100fe20008010884 */
[----:B------:R-:W-:Y:S01]  /*60e0*/  FSEL R2, R2, RZ, P0 ;  /* 0x000000ff02027208 */ /* 0x000fe20000000000 */
[--C-:B------:R-:W-:Y:S01]  /*60f0*/  FFMA.FTZ R21, R21, UR11, -R132.reuse ;  /* 0x0000000b15157c23 */ /* 0x100fe20008010884 */
[--C-:B------:R-:W-:Y:S03]  /*6100*/  FFMA.FTZ R36, R36, UR11, -R132.reuse ;  /* 0x0000000b24247c23 */ /* 0x100fe60008010884 */
[----:B------:R-:W2:Y:S01]  /*6110*/  MUFU.EX2 R152, R7 ;  /* 0x0000000700987308 */ /* 0x000ea20000000800 */
[----:B------:R-:W-:Y:S01]  /*6120*/  FFMA.FTZ R37, R37, UR11, -R132 ;  /* 0x0000000b25257c23 */ /* 0x000fe20008010884 */
        /* <DEDUP_REMOVED lines=14> */
[----:B------:R-:W3:Y:S01]  /*6210*/  MUFU.EX2 R171, R17 ;  /* 0x0000001100ab7308 */ /* 0x000ee20000000800 */
[--C-:B------:R-:W-:Y:S01]  /*6220*/  FFMA.FTZ R56, R56, UR11, -R2.reuse ;  /* 0x0000000b38387c23 */ /* 0x100fe20008010802 */
[--C-:B------:R-:W-:Y:S01]  /*6230*/  FFMA.FTZ R57, R57, UR11, -R2.reuse ;  /* 0x0000000b39397c23 */ /* 0x100fe20008010802 */
[----:B------:R-:W-:Y:S01]  /*6240*/  FFMA.FTZ R2, R61, UR11, -R2 ;  /* 0x0000000b3d027c23 */ /* 0x000fe20008010802 */
[--C-:B------:R-:W-:Y:S01]  /*6250*/  FFMA.FTZ R52, R52, UR11, -R132.reuse ;  /* 0x0000000b34347c23 */ /* 0x100fe20008010884 */
[--C-:B------:R-:W-:Y:S01]  /*6260*/  FFMA.FTZ R53, R53, UR11, -R132.reuse ;  /* 0x0000000b35357c23 */ /* 0x100fe20008010884 */
[----:B------:R-:W-:Y:S01]  /*6270*/  FFMA.FTZ R132, R65, UR11, -R132 ;  /* 0x0000000b41847c23 */ /* 0x000fe20008010884 */
[----:B------:R-:W-:Y:S03]  /*6280*/  FSETP.NEU.FTZ.AND P0, PT, R242, -INF , PT ;  /* 0xff800000f200780b */ /* 0x000fe60003f1d000 */
[----:B------:R-:W-:Y:S01]  /*6290*/  MUFU.EX2 R170, R18 ;  /* 0x0000001200aa7308 */ /* 0x000fe20000000800 */
[----:B------:R-:W-:Y:S02]  /*62a0*/  FSEL R0, R0, RZ, P0 ;  /* 0x000000ff00007208 */ /* 0x000fe40000000000 */
[----:B------:R-:W-:Y:S07]  /*62b0*/  PLOP3.LUT P0, PT, PT, PT, UP3, 0x80, 0x0 ;  /* 0x000000000000781c */ /* 0x000fee0003f0f038 */
        /* <DEDUP_REMOVED lines=16> */
[----:B------:R-:W4:Y:S01]  /*63c0*/  MUFU.EX2 R150, R9 ;  /* 0x0000000900967308 */ /* 0x000f220000000800 */
[--C-:B------:R-:W-:Y:S01]  /*63d0*/  FFMA.FTZ R59, R59, UR11, -R0.reuse ;  /* 0x0000000b3b3b7c23 */ /* 0x100fe20008010800 */
[----:B------:R-:W-:Y:S08]  /*63e0*/  FFMA.FTZ R0, R63, UR11, -R0 ;  /* 0x0000000b3f007c23 */ /* 0x000ff00008010800 */
        /* <DEDUP_REMOVED lines=53> */
[----:B-1----:R-:W-:Y:S02]  /*6740*/  F2FP.BF16.F32.PACK_AB R3, R146, R147 ;  /* 0x000000939203723e */ /* 0x002fe400000010ff */
[----:B--2---:R-:W-:Y:S02]  /*6750*/  F2FP.BF16.F32.PACK_AB R6, R152, R145 ;  /* 0x000000919806723e */ /* 0x004fe400000010ff */
[----:B---3--:R-:W-:Y:S01]  /*6760*/  F2FP.BF16.F32.PACK_AB R4, R171, R172 ;  /* 0x000000acab04723e */ /* 0x008fe200000010ff */
[----:B------:R1:W-:Y:S01]  /*6770*/  STS [R201+0x1c000], R3 ;  /* 0x01c00003c9007388 */ /* 0x0003e20000000800 */
[----:B----4-:R-:W-:Y:S02]  /*6780*/  F2FP.BF16.F32.PACK_AB R5, R150, R151 ;  /* 0x000000979605723e */ /* 0x010fe400000010ff */
[----:B------:R-:W-:Y:S01]  /*6790*/  F2FP.BF16.F32.PACK_AB R2, R165, R166 ;  /* 0x000000a6a502723e */ /* 0x000fe200000010ff */
[----:B------:R2:W-:Y:S01]  /*67a0*/  STS [R201+0x1c400], R6 ;  /* 0x01c40006c9007388 */ /* 0x0005e20000000800 */
[----:B------:R-:W-:Y:S03]  /*67b0*/  F2FP.BF16.F32.PACK_AB R0, R237, R238 ;  /* 0x000000eeed00723e */ /* 0x000fe600000010ff */
[----:B------:R3:W-:Y:S01]  /*67c0*/  STS [R203+0x1c000], R4 ;  /* 0x01c00004cb007388 */ /* 0x0007e20000000800 */
[----:B-1----:R-:W-:Y:S02]  /*67d0*/  F2FP.BF16.F32.PACK_AB R3, R169, R170 ;  /* 0x000000aaa903723e */ /* 0x002fe400000010ff */
[----:B--2---:R-:W-:Y:S03]  /*67e0*/  F2FP.BF16.F32.PACK_AB R6, R148, R149 ;  /* 0x000000959406723e */ /* 0x004fe600000010ff */
[----:B------:R1:W-:Y:S01]  /*67f0*/  STS [R203+0x1c400], R3 ;  /* 0x01c40003cb007388 */ /* 0x0003e20000000800 */
[----:B---3--:R-:W-:Y:S03]  /*6800*/  F2FP.BF16.F32.PACK_AB R4, R153, R154 ;  /* 0x0000009a9904723e */ /* 0x008fe600000010ff */
[----:B------:R2:W-:Y:S04]  /*6810*/  STS [R201+0x1e000], R5 ;  /* 0x01e00005c9007388 */ /* 0x0005e80000000800 */
[----:B------:R3:W-:Y:S04]  /*6820*/  STS [R201+0x1e400], R6 ;  /* 0x01e40006c9007388 */ /* 0x0007e80000000800 */
[----:B------:R4:W-:Y:S01]  /*6830*/  STS [R203+0x1e400], R4 ;  /* 0x01e40004cb007388 */ /* 0x0009e20000000800 */
[----:B-1----:R-:W-:Y:S02]  /*6840*/  F2FP.BF16.F32.PACK_AB R3, R163, R164 ;  /* 0x000000a4a303723e */ /* 0x002fe400000010ff */
[----:B--2---:R-:W-:Y:S02]  /*6850*/  F2FP.BF16.F32.PACK_AB R5, R155, R156 ;  /* 0x0000009c9b05723e */ /* 0x004fe400000010ff */
[----:B---3--:R-:W-:Y:S03]  /*6860*/  F2FP.BF16.F32.PACK_AB R6, R159, R161 ;  /* 0x000000a19f06723e */ /* 0x008fe600000010ff */
[----:B------:R1:W-:Y:S01]  /*6870*/  STS [R203+0x1e000], R5 ;  /* 0x01e00005cb007388 */ /* 0x0003e20000000800 */
[----:B----4-:R-:W-:Y:S03]  /*6880*/  F2FP.BF16.F32.PACK_AB R4, R222, R224 ;  /* 0x000000e0de04723e */ /* 0x010fe600000010ff */
[----:B------:R2:W-:Y:S01]  /*6890*/  STS [R207+0x1c000], R3 ;  /* 0x01c00003cf007388 */ /* 0x0005e20000000800 */
[----:B-1----:R-:W-:Y:S02]  /*68a0*/  F2FP.BF16.F32.PACK_AB R5, R160, R162 ;  /* 0x000000a2a005723e */ /* 0x002fe400000010ff */
[----:B--2---:R-:W-:Y:S03]  /*68b0*/  F2FP.BF16.F32.PACK_AB R3, R219, R221 ;  /* 0x000000dddb03723e */ /* 0x004fe600000010ff */
[----:B------:R1:W-:Y:S04]  /*68c0*/  STS [R207+0x1c400], R5 ;  /* 0x01c40005cf007388 */ /* 0x0003e80000000800 */
[----:B------:R2:W-:Y:S04]  /*68d0*/  STS [R206+0x1c000], R4 ;  /* 0x01c00004ce007388 */ /* 0x0005e80000000800 */
[----:B------:R3:W-:Y:S04]  /*68e0*/  STS [R206+0x1c400], R3 ;  /* 0x01c40003ce007388 */ /* 0x0007e80000000800 */
[----:B------:R-:W-:Y:S01]  /*68f0*/  STS [R207+0x1e000], R6 ;  /* 0x01e00006cf007388 */ /* 0x000fe20000000800 */
[----:B-1----:R-:W-:Y:S02]  /*6900*/  F2FP.BF16.F32.PACK_AB R5, R233, R234 ;  /* 0x000000eae905723e */ /* 0x002fe400000010ff */
[----:B--2---:R-:W-:Y:S02]  /*6910*/  F2FP.BF16.F32.PACK_AB R4, R157, R158 ;  /* 0x0000009e9d04723e */ /* 0x004fe400000010ff */
[----:B---3--:R-:W-:Y:S03]  /*6920*/  F2FP.BF16.F32.PACK_AB R3, R167, R168 ;  /* 0x000000a8a703723e */ /* 0x008fe600000010ff */
[----:B------:R1:W-:Y:S04]  /*6930*/  STS [R207+0x1e400], R4 ;  /* 0x01e40004cf007388 */ /* 0x0003e80000000800 */
[----:B------:R2:W-:Y:S04]  /*6940*/  STS [R206+0x1e000], R3 ;  /* 0x01e00003ce007388 */ /* 0x0005e80000000800 */
        /* <DEDUP_REMOVED lines=30> */
[----:B----4-:R-:W-:Y:S03]  /*6b30*/  LEA R0, R189, UR4, 0x1 ;  /* 0x00000004bd007c11 */ /* 0x010fe6000f8e08ff */
[----:B------:R-:W-:Y:S01]  /*6b40*/  STS [R204+0x1e400], R2 ;  /* 0x01e40002cc007388 */ /* 0x000fe20000000800 */
[----:B------:R-:W-:Y:S03]  /*6b50*/  IADD3 R144, R182, R0, RZ ;  /* 0x00000000b6907210 */ /* 0x000fe60007ffe0ff */
[----:B------:R-:W-:Y:S08]  /*6b60*/  LDSM.16.M88.4 R64, [R0+0x8000] ;  /* 0x008000000040783b */ /* 0x000ff00000000200 */
[----:B------:R-:W1:Y:S08]  /*6b70*/  LDSM.16.M88.4 R16, [R184+UR4+0x10000] ;  /* 0x01000004b810783b */ /* 0x000e700008000200 */
[----:B------:R-:W2:Y:S08]  /*6b80*/  LDSM.16.M88.4 R60, [R0+0xa000] ;  /* 0x00a00000003c783b */ /* 0x000eb00000000200 */
[----:B------:R-:W3:Y:S08]  /*6b90*/  LDSM.16.M88.4 R32, [R184+UR4+0x10800] ;  /* 0x01080004b820783b */ /* 0x000ef00008000200 */
[----:B------:R-:W4:Y:S08]  /*6ba0*/  LDSM.16.M88.4 R48, [R184+UR4+0x11000] ;  /* 0x01100004b830783b */ /* 0x000f300008000200 */
[----:B------:R-:W4:Y:S01]  /*6bb0*/  LDSM.16.M88.4 R132, [R184+UR4+0x11800] ;  /* 0x01180004b884783b */ /* 0x000f220008000200 */
[-C--:B-1----:R-:W-:Y:S07]  /*6bc0*/  HMMA.16816.F32.BF16 R4, R64, R16.reuse, RZ ;  /* 0x000000104004723c */ /* 0x082fee00000418ff */
[----:B------:R-:W-:Y:S01]  /*6bd0*/  LDSM.16.M88.4 R136, [R140+0x8000] ;  /* 0x008000008c88783b */ /* 0x000fe20000000200 */
[C---:B--2---:R-:W-:Y:S07]  /*6be0*/  HMMA.16816.F32.BF16 R8, R60.reuse, R16, RZ ;  /* 0x000000103c08723c */ /* 0x044fee00000418ff */
[----:B------:R-:W-:Y:S01]  /*6bf0*/  LDSM.16.M88.4 R140, [R140+0xa000] ;  /* 0x00a000008c8c783b */ /* 0x000fe20000000200 */
[-C--:B------:R-:W-:Y:S06]  /*6c00*/  HMMA.16816.F32.BF16 R12, R60, R18.reuse, RZ ;  /* 0x000000123c0c723c */ /* 0x080fec00000418ff */
[C---:B------:R-:W-:Y:S06]  /*6c10*/  HMMA.16816.F32.BF16 R16, R64.reuse, R18, RZ ;  /* 0x000000124010723c */ /* 0x040fec00000418ff */
[-C--:B---3--:R-:W-:Y:S06]  /*6c20*/  HMMA.16816.F32.BF16 R20, R64, R32.reuse, RZ ;  /* 0x000000204014723c */ /* 0x088fec00000418ff */
[C---:B------:R-:W-:Y:S06]  /*6c30*/  HMMA.16816.F32.BF16 R24, R60.reuse, R32, RZ ;  /* 0x000000203c18723c */ /* 0x040fec00000418ff */
[-C--:B------:R-:W-:Y:S06]  /*6c40*/  HMMA.16816.F32.BF16 R28, R60, R34.reuse, RZ ;  /* 0x000000223c1c723c */ /* 0x080fec00000418ff */
[C---:B------:R-:W-:Y:S06]  /*6c50*/  HMMA.16816.F32.BF16 R32, R64.reuse, R34, RZ ;  /* 0x000000224020723c */ /* 0x040fec00000418ff */
[-C--:B----4-:R-:W-:Y:S06]  /*6c60*/  HMMA.16816.F32.BF16 R36, R64, R48.reuse, RZ ;  /* 0x000000304024723c */ /* 0x090fec00000418ff */
[C---:B------:R-:W-:Y:S06]  /*6c70*/  HMMA.16816.F32.BF16 R40, R60.reuse, R48, RZ ;  /* 0x000000303c28723c */ /* 0x040fec00000418ff */
[-C--:B------:R-:W-:Y:S06]  /*6c80*/  HMMA.16816.F32.BF16 R44, R60, R50.reuse, RZ ;  /* 0x000000323c2c723c */ /* 0x080fec00000418ff */
[C---:B------:R-:W-:Y:S06]  /*6c90*/  HMMA.16816.F32.BF16 R48, R64.reuse, R50, RZ ;  /* 0x000000324030723c */ /* 0x040fec00000418ff */
[-C--:B------:R-:W-:Y:S06]  /*6ca0*/  HMMA.16816.F32.BF16 R52, R64, R132.reuse, RZ ;  /* 0x000000844034723c */ /* 0x080fec00000418ff */
[C---:B------:R-:W-:Y:S06]  /*6cb0*/  HMMA.16816.F32.BF16 R56, R60.reuse, R132, RZ ;  /* 0x000000843c38723c */ /* 0x040fec00000418ff */
[-C--:B------:R-:W-:Y:S06]  /*6cc0*/  HMMA.16816.F32.BF16 R60, R60, R134.reuse, RZ ;  /* 0x000000863c3c723c */ /* 0x080fec00000418ff */
[----:B------:R-:W-:Y:S01]  /*6cd0*/  HMMA.16816.F32.BF16 R64, R64, R134, RZ ;  /* 0x000000864040723c */ /* 0x000fe200000418ff */
        /* <DEDUP_REMOVED lines=21> */
[----:B------:R-:W-:Y:S08]  /*6e30*/  LDSM.16.M88.4 R132, [R144+0x8000] ;  /* 0x008000009084783b */ /* 0x000ff00000000200 */
[----:B------:R-:W1:Y:S02]  /*6e40*/  LDSM.16.M88.4 R136, [R183+0x4000] ;  /* 0x00400000b788783b */ /* 0x000e640000000200 */
        /* <DEDUP_REMOVED lines=20> */
[----:B------:R-:W-:Y:S05]  /*6f90*/  IADD3 R140, R188, R144, RZ ;  /* 0x00000090bc8c7210 */ /* 0x000fea0007ffe0ff */
[----:B------:R-:W1:Y:S08]  /*6fa0*/  LDSM.16.M88.4 R132, [R140+0x8000] ;  /* 0x008000008c84783b */ /* 0x000e700000000200 */
[----:B------:R-:W2:Y:S01]  /*6fb0*/  LDSM.16.M88.4 R140, [R140+0xa000] ;  /* 0x00a000008c8c783b */ /* 0x000ea20000000200 */
[-C--:B-1----:R-:W-:Y:S06]  /*6fc0*/  HMMA.16816.F32.BF16 R4, R132, R136.reuse, R4 ;  /* 0x000000888404723c */ /* 0x082fec0000041804 */
[C---:B--2---:R-:W-:Y:S06]  /*6fd0*/  HMMA.16816.F32.BF16 R8, R140.reuse, R136, R8 ;  /* 0x000000888c08723c */ /* 0x044fec0000041808 */
[-C--:B------:R-:W-:Y:S06]  /*6fe0*/  HMMA.16816.F32.BF16 R12, R140, R138.reuse, R12 ;  /* 0x0000008a8c0c723c */ /* 0x080fec000004180c */
[C---:B------:R-:W-:Y:S01]  /*6ff0*/  HMMA.16816.F32.BF16 R16, R132.reuse, R138, R16 ;  /* 0x0000008a8410723c */ /* 0x040fe20000041810 */
[----:B------:R-:W1:Y:S05]  /*7000*/  LDSM.16.M88.4 R136, [R185+0x4800] ;  /* 0x00480000b988783b */ /* 0x000e6a0000000200 */
[C---:B-----5:R-:W-:Y:S01]  /*7010*/  FADD.FTZ R4, -R195.reuse, R4 ;  /* 0x00000004c3047221 */ /* 0x060fe20000010100 */
[----:B------:R-:W-:Y:S01]  /*7020*/  FADD.FTZ R5, -R195, R5 ;  /* 0x00000005c3057221 */ /* 0x000fe20000010100 */
[C---:B------:R-:W-:Y:S03]  /*7030*/  FADD.FTZ R6, -R196.reuse, R6 ;  /* 0x00000006c4067221 */ /* 0x040fe60000010100 */
        /* <DEDUP_REMOVED lines=10> */
[----:B------:R-:W-:Y:S01]  /*70e0*/  F2FP.BF16.F32.PACK_AB R151, R7, R6 ;  /* 0x000000060797723e */ /* 0x000fe200000010ff */
[----:B------:R-:W-:Y:S01]  /*70f0*/  FMUL.FTZ R9, R150, R9 ;  /* 0x0000000996097220 */ /* 0x000fe20000410000 */
[----:B------:R-:W2:Y:S01]  /*7100*/  LDSM.16.M88.4 R4, [R185+0x5000] ;  /* 0x00500000b904783b */ /* 0x000ea20000000200 */
[----:B------:R-:W-:Y:S01]  /*7110*/  FMUL.FTZ R10, R149, R10 ;  /* 0x0000000a950a7220 */ /* 0x000fe20000410000 */
[----:B------:R-:W-:Y:S01]  /*7120*/  FADD.FTZ R11, -R191, R11 ;  /* 0x0000000bbf0b7221 */ /* 0x000fe20000010100 */
[C---:B------:R-:W-:Y:S01]  /*7130*/  FADD.FTZ R12, -R194.reuse, R12 ;  /* 0x0000000cc20c7221 */ /* 0x040fe20000010100 */
[----:B------:R-:W-:Y:S01]  /*7140*/  F2FP.BF16.F32.PACK_AB R150, R9, R8 ;  /* 0x000000080996723e */ /* 0x000fe200000010ff */
[----:B------:R-:W-:Y:S01]  /*7150*/  FADD.FTZ R13, -R194, R13 ;  /* 0x0000000dc20d7221 */ /* 0x000fe20000010100 */
[----:B------:R-:W-:Y:S01]  /*7160*/  FMUL.FTZ R11, R148, R11 ;  /* 0x0000000b940b7220 */ /* 0x000fe20000410000 */
[C---:B------:R-:W-:Y:S01]  /*7170*/  FADD.FTZ R14, -R191.reuse, R14 ;  /* 0x0000000ebf0e7221 */ /* 0x040fe20000010100 */
[----:B------:R-:W-:Y:S01]  /*7180*/  FADD.FTZ R15, -R191, R15 ;  /* 0x0000000fbf0f7221 */ /* 0x000fe20000010100 */
[C---:B------:R-:W-:Y:S01]  /*7190*/  FADD.FTZ R16, -R195.reuse, R16 ;  /* 0x00000010c3107221 */ /* 0x040fe20000010100 */
[----:B------:R-:W-:Y:S01]  /*71a0*/  FADD.FTZ R17, -R195, R17 ;  /* 0x00000011c3117221 */ /* 0x000fe20000010100 */
[----:B------:R-:W-:Y:S01]  /*71b0*/  F2FP.BF16.F32.PACK_AB R149, R11, R10 ;  /* 0x0000000a0b95723e */ /* 0x000fe200000010ff */
[C---:B------:R-:W-:Y:S01]  /*71c0*/  FADD.FTZ R18, -R196.reuse, R18 ;  /* 0x00000012c4127221 */ /* 0x040fe20000010100 */
[----:B------:R-:W3:Y:S01]  /*71d0*/  LDSM.16.M88.4 R8, [R185+0x5800] ;  /* 0x00580000b908783b */ /* 0x000ee20000000200 */
[----:B------:R-:W-:Y:S01]  /*71e0*/  FADD.FTZ R19, -R196, R19 ;  /* 0x00000013c4137221 */ /* 0x000fe20000010100 */
[----:B------:R-:W-:Y:S01]  /*71f0*/  FMUL.FTZ R12, R156, R12 ;  /* 0x0000000c9c0c7220 */ /* 0x000fe20000410000 */
[----:B------:R-:W-:Y:S01]  /*7200*/  FMUL.FTZ R13, R155, R13 ;  /* 0x0000000d9b0d7220 */ /* 0x000fe20000410000 */
[----:B------:R-:W-:Y:S01]  /*7210*/  FMUL.FTZ R14, R154, R14 ;  /* 0x0000000e9a0e7220 */ /* 0x000fe20000410000 */
[----:B------:R-:W-:Y:S01]  /*7220*/  FMUL.FTZ R15, R153, R15 ;  /* 0x0000000f990f7220 */ /* 0x000fe20000410000 */
[-C--:B-1----:R-:W-:Y:S03]  /*7230*/  HMMA.16816.F32.BF16 R20, R132, R136.reuse, R20 ;  /* 0x000000888414723c */ /* 0x082fe60000041814 */
[----:B------:R-:W-:Y:S01]  /*7240*/  F2FP.BF16.F32.PACK_AB R148, R13, R12 ;  /* 0x0000000c0d94723e */ /* 0x000fe200000010ff */
[----:B------:R-:W-:Y:S01]  /*7250*/  FMUL.FTZ R16, R172, R16 ;  /* 0x00000010ac107220 */ /* 0x000fe20000410000 */
[----:B------:R-:W-:Y:S01]  /*7260*/  FMUL.FTZ R17, R171, R17 ;  /* 0x00000011ab117220 */ /* 0x000fe20000410000 */
[C---:B------:R-:W-:Y:S05]  /*7270*/  HMMA.16816.F32.BF16 R24, R140.reuse, R136, R24 ;  /* 0x000000888c18723c */ /* 0x040fea0000041818 */
[----:B------:R-:W-:Y:S01]  /*7280*/  FMUL.FTZ R18, R170, R18 ;  /* 0x00000012aa127220 */ /* 0x000fe20000410000 */
[-C--:B------:R-:W-:Y:S05]  /*7290*/  HMMA.16816.F32.BF16 R28, R140, R138.reuse, R28 ;  /* 0x0000008a8c1c723c */ /* 0x080fea000004181c */
[----:B------:R-:W-:Y:S01]  /*72a0*/  FMUL.FTZ R19, R169, R19 ;  /* 0x00000013a9137220 */ /* 0x000fe20000410000 */
[C---:B------:R-:W-:Y:S05]  /*72b0*/  HMMA.16816.F32.BF16 R32, R132.reuse, R138, R32 ;  /* 0x0000008a8420723c */ /* 0x040fea0000041820 */
[----:B------:R-:W-:Y:S01]  /*72c0*/  F2FP.BF16.F32.PACK_AB R147, R15, R14 ;  /* 0x0000000e0f93723e */ /* 0x000fe200000010ff */
[-C--:B--2---:R-:W-:Y:S05]  /*72d0*/  HMMA.16816.F32.BF16 R36, R132, R4.reuse, R36 ;  /* 0x000000048424723c */ /* 0x084fea0000041824 */
[C---:B------:R-:W-:Y:S01]  /*72e0*/  FADD.FTZ R20, -R195.reuse, R20 ;  /* 0x00000014c3147221 */ /* 0x040fe20000010100 */
[C---:B------:R-:W-:Y:S05]  /*72f0*/  HMMA.16816.F32.BF16 R40, R140.reuse, R4, R40 ;  /* 0x000000048c28723c */ /* 0x040fea0000041828 */
[----:B------:R-:W-:Y:S01]  /*7300*/  FADD.FTZ R21, -R195, R21 ;  /* 0x00000015c3157221 */ /* 0x000fe20000010100 */
[-C--:B------:R-:W-:Y:S05]  /*7310*/  HMMA.16816.F32.BF16 R44, R140, R6.reuse, R44 ;  /* 0x000000068c2c723c */ /* 0x080fea000004182c */
[C---:B------:R-:W-:Y:S01]  /*7320*/  FADD.FTZ R22, -R196.reuse, R22 ;  /* 0x00000016c4167221 */ /* 0x040fe20000010100 */
[C---:B------:R-:W-:Y:S05]  /*7330*/  HMMA.16816.F32.BF16 R48, R132.reuse, R6, R48 ;  /* 0x000000068430723c */ /* 0x040fea0000041830 */
[----:B------:R-:W-:Y:S01]  /*7340*/  FADD.FTZ R23, -R196, R23 ;  /* 0x00000017c4177221 */ /* 0x000fe20000010100 */
[-C--:B---3--:R-:W-:Y:S05]  /*7350*/  HMMA.16816.F32.BF16 R52, R132, R8.reuse, R52 ;  /* 0x000000088434723c */ /* 0x088fea0000041834 */
[C---:B------:R-:W-:Y:S01]  /*7360*/  FADD.FTZ R24, -R194.reuse, R24 ;  /* 0x00000018c2187221 */ /* 0x040fe20000010100 */
[C---:B------:R-:W-:Y:S05]  /*7370*/  HMMA.16816.F32.BF16 R56, R140.reuse, R8, R56 ;  /* 0x000000088c38723c */ /* 0x040fea0000041838 */
[----:B------:R-:W-:Y:S01]  /*7380*/  FADD.FTZ R25, -R194, R25 ;  /* 0x00000019c2197221 */ /* 0x000fe20000010100 */
[-C--:B------:R-:W-:Y:S05]  /*7390*/  HMMA.16816.F32.BF16 R60, R140, R10.reuse, R60 ;  /* 0x0000000a8c3c723c */ /* 0x080fea000004183c */
[C---:B------:R-:W-:Y:S01]  /*73a0*/  FADD.FTZ R26, -R191.reuse, R26 ;  /* 0x0000001abf1a7221 */ /* 0x040fe20000010100 */
[----:B------:R-:W-:Y:S05]  /*73b0*/  HMMA.16816.F32.BF16 R64, R132, R10, R64 ;  /* 0x0000000a8440723c */ /* 0x000fea0000041840 */
[----:B------:R-:W-:Y:S01]  /*73c0*/  FADD.FTZ R27, -R191, R27 ;  /* 0x0000001bbf1b7221 */ /* 0x000fe20000010100 */
[----:B------:R-:W-:Y:S01]  /*73d0*/  FMUL.FTZ R20, R164, R20 ;  /* 0x00000014a4147220 */ /* 0x000fe20000410000 */
[----:B------:R-:W-:Y:S01]  /*73e0*/  FMUL.FTZ R21, R163, R21 ;  /* 0x00000015a3157220 */ /* 0x000fe20000410000 */
[----:B------:R-:W-:Y:S03]  /*73f0*/  FMUL.FTZ R22, R162, R22 ;  /* 0x00000016a2167220 */ /* 0x000fe60000410000 */
[----:B------:R-:W-:Y:S01]  /*7400*/  FMUL.FTZ R23, R160, R23 ;  /* 0x00000017a0177220 */ /* 0x000fe20000410000 */
[----:B------:R-:W-:Y:S01]  /*7410*/  FMUL.FTZ R24, R161, R24 ;  /* 0x00000018a1187220 */ /* 0x000fe20000410000 */
[----:B------:R-:W-:Y:S01]  /*7420*/  FMUL.FTZ R25, R159, R25 ;  /* 0x000000199f197220 */ /* 0x000fe20000410000 */
[----:B------:R-:W-:Y:S01]  /*7430*/  FMUL.FTZ R26, R158, R26 ;  /* 0x0000001a9e1a7220 */ /* 0x000fe20000410000 */
[----:B------:R-:W-:Y:S01]  /*7440*/  FMUL.FTZ R27, R157, R27 ;  /* 0x0000001b9d1b7220 */ /* 0x000fe20000410000 */
[C---:B------:R-:W-:Y:S01]  /*7450*/  FADD.FTZ R28, -R194.reuse, R28 ;  /* 0x0000001cc21c7221 */ /* 0x040fe20000010100 */
[----:B------:R-:W-:Y:S01]  /*7460*/  FADD.FTZ R29, -R194, R29 ;  /* 0x0000001dc21d7221 */ /* 0x000fe20000010100 */
[C---:B------:R-:W-:Y:S01]  /*7470*/  FADD.FTZ R30, -R191.reuse, R30 ;  /* 0x0000001ebf1e7221 */ /* 0x040fe20000010100 */
[----:B------:R-:W-:Y:S01]  /*7480*/  FADD.FTZ R31, -R191, R31 ;  /* 0x0000001fbf1f7221 */ /* 0x000fe20000010100 */
        /* <DEDUP_REMOVED lines=103> */
[----:B------:R-:W-:Y:S01]  /*7b00*/  ULOP3.LUT UR6, UR13, 0x1, URZ, 0xc0, !UPT ;  /* 0x000000010d067892 */ /* 0x000fe2000f8ec03f */
[----:B------:R-:W-:Y:S01]  /*7b10*/  ISETP.GE.AND P4, PT, R197, UR27, PT ;  /* 0x0000001bc5007c0c */ /* 0x000fe2000bf86270 */
[----:B------:R-:W1:Y:S01]  /*7b20*/  LDC R32, c[0x0][0x240] ;  /* 0x00009000ff207b82 */ /* 0x000e620000000800 */
[----:B------:R-:W-:Y:S01]  /*7b30*/  PLOP3.LUT P1, PT, PT, PT, PT, 0x8, 0x0 ;  /* 0x000000000000781c */ /* 0x000fe20003f2e170 */
[----:B------:R-:W-:Y:S01]  /*7b40*/  UISETP.NE.U32.AND UP0, UPT, UR6, 0x1, UPT ;  /* 0x000000010600788c */ /* 0x000fe2000bf05070 */
[----:B------:R-:W-:Y:S02]  /*7b50*/  IMAD.MOV.U32 R4, RZ, RZ, R208 ;  /* 0x000000ffff047224 */ /* 0x000fe400078e00d0 */
[----:B------:R-:W-:Y:S03]  /*7b60*/  IMAD.MOV.U32 R5, RZ, RZ, R209 ;  /* 0x000000ffff057224 */ /* 0x000fe600078e00d1 */
[----:B------:R-:W-:Y:S02]  /*7b70*/  PLOP3.LUT P6, PT, PT, PT, UP0, 0x80, 0x0 ;  /* 0x000000000000781c */ /* 0x000fe40003fcf008 */
[----:B------:R-:W-:Y:S02]  /*7b80*/  PLOP3.LUT P3, PT, PT, PT, UP0, 0x80, 0x0 ;  /* 0x000000000000781c */ /* 0x000fe40003f6f008 */
[----:B------:R-:W-:Y:S01]  /*7b90*/  @P4 PLOP3.LUT P1, PT, P6, PT, PT, 0x80, 0x0 ;  /* 0x000000000000481c */ /* 0x000fe2000372f070 */
[C---:B------:R-:W-:Y:S01]  /*7ba0*/  @P4 VIADD R0, R198.reuse, 0xffffc000 ;  /* 0xffffc000c6004836 */ /* 0x040fe20000000000 */
[----:B------:R-:W2:Y:S01]  /*7bb0*/  @!P4 LDC R9, c[0x0][0x244] ;  /* 0x00009100ff09cb82 */ /* 0x000ea20000000800 */
[----:B------:R-:W-:Y:S01]  /*7bc0*/  @!P4 PLOP3.LUT P6, PT, P3, PT, PT, 0x80, 0x0 ;  /* 0x000000000000c81c */ /* 0x000fe20001fcf070 */
[C---:B------:R-:W-:Y:S01]  /*7bd0*/  @!P4 VIADD R3, R199.reuse, 0xffffc000 ;  /* 0xffffc000c703c836 */ /* 0x040fe20000000000 */
[----:B------:R-:W-:Y:S01]  /*7be0*/  PLOP3.LUT P3, PT, PT, PT, PT, 0x8, 0x0 ;  /* 0x000000000000781c */ /* 0x000fe20003f6e170 */
[C---:B------:R-:W-:Y:S01]  /*7bf0*/  @!P4 VIADD R8, R199.reuse, 0xffffc000 ;  /* 0xffffc000c708c836 */ /* 0x040fe20000000000 */
[----:B------:R-:W-:Y:S03]  /*7c00*/  @!P4 PLOP3.LUT P3, PT, P6, PT, PT, 0x80, 0x0 ;  /* 0x000000000000c81c */ /* 0x000fe6000376f070 */
[----:B------:R-:W3:Y:S03]  /*7c10*/  @!P4 LDC R10, c[0x0][0x244] ;  /* 0x00009100ff0acb82 */ /* 0x000ee60000000800 */
[----:B------:R-:W-:Y:S01]  /*7c20*/  @P1 VIADD R0, R198, 0x4000 ;  /* 0x00004000c6001836 */ /* 0x000fe20000000000 */
[----:B------:R-:W-:Y:S02]  /*7c30*/  PLOP3.LUT P1, PT, PT, PT, PT, 0x8, 0x0 ;  /* 0x000000000000781c */ /* 0x000fe40003f2e170 */
[----:B------:R-:W-:Y:S02]  /*7c40*/  @P4 PLOP3.LUT P1, PT, P6, PT, PT, 0x80, 0x0 ;  /* 0x000000000000481c */ /* 0x000fe4000372f070 */
[----:B------:R-:W-:Y:S01]  /*7c50*/  @P4 STS [R0], RZ ;  /* 0x000000ff00004388 */ /* 0x000fe20000000800 */
[----:B------:R-:W4:Y:S01]  /*7c60*/  @!P4 LDC R21, c[0x0][0x244] ;  /* 0x00009100ff15cb82 */ /* 0x000f220000000800 */
[----:B------:R-:W-:Y:S02]  /*7c70*/  @P3 VIADD R3, R199, 0x4000 ;  /* 0x00004000c7033836 */ /* 0x000fe40000000000 */
[----:B------:R-:W-:Y:S04]  /*7c80*/  @P4 STS [R0+0x4], RZ ;  /* 0x000004ff00004388 */ /* 0x000fe80000000800 */
[----:B------:R-:W-:Y:S04]  /*7c90*/  @P4 STS [R0+0x8], RZ ;  /* 0x000008ff00004388 */ /* 0x000fe80000000800 */
[----:B------:R5:W-:Y:S01]  /*7ca0*/  @P4 STS [R0+0xc], RZ ;  /* 0x00000cff00004388 */ /* 0x000be20000000800 */
[----:B----4-:R-:W-:Y:S02]  /*7cb0*/  @!P4 IMAD R21, R21, 0x60, RZ ;  /* 0x000000601515c824 */ /* 0x010fe400078e02ff */
[----:B-1----:R-:W-:Y:S04]  /*7cc0*/  IMAD.SHL.U32 R2, R32, 0x80, RZ ;  /* 0x0000008020027824 */ /* 0x002fe800078e00ff */
[----:B------:R-:W-:Y:S02]  /*7cd0*/  IMAD.MOV R2, RZ, RZ, -R2 ;  /* 0x000000ffff027224 */ /* 0x000fe400078e0a02 */
[----:B-----5:R-:W-:Y:S03]  /*7ce0*/  @P4 VIADD R0, R198, 0xffffc000 ;  /* 0xffffc000c6004836 */ /* 0x020fe60000000000 */
[----:B------:R-:W-:Y:S01]  /*7cf0*/  LEA R4, P2, R2, R4, 0x1 ;  /* 0x0000000402047211 */ /* 0x000fe200078408ff */
[----:B------:R-:W-:Y:S01]  /*7d00*/  @P1 VIADD R0, R198, 0x4000 ;  /* 0x00004000c6001836 */ /* 0x000fe20000000000 */
[--C-:B------:R-:W-:Y:S02]  /*7d10*/  @!P4 SHF.R.S32.HI R6, RZ, 0x1f, R2.reuse ;  /* 0x0000001fff06c819 */ /* 0x100fe40000011402 */
[----:B------:R-:W-:Y:S02]  /*7d20*/  LEA.HI.X.SX32 R5, R2, R5, 0x1, P2 ;  /* 0x0000000502057211 */ /* 0x000fe400010f0eff */
[----:B------:R-:W-:Y:S02]  /*7d30*/  PLOP3.LUT P2, PT, PT, PT, PT, 0x8, 0x0 ;  /* 0x000000000000781c */ /* 0x000fe40003f4e170 */
[----:B------:R-:W-:Y:S01]  /*7d40*/  @!P4 PLOP3.LUT P2, PT, P6, PT, PT, 0x80, 0x0 ;  /* 0x000000000000c81c */ /* 0x000fe2000374f070 */
[----:B------:R-:W-:Y:S01]  /*7d50*/  @!PT LDS RZ, [RZ] ;  /* 0x00000000fffff984 */ /* 0x000fe20000000800 */
[----:B------:R-:W-:Y:S01]  /*7d60*/  @!PT LDS RZ, [RZ] ;  /* 0x00000000fffff984 */ /* 0x000fe20000000800 */
[----:B------:R-:W-:Y:S01]  /*7d70*/  @!PT LDS RZ, [RZ] ;  /* 0x00000000fffff984 */ /* 0x000fe20000000800 */
[----:B------:R1:W-:Y:S01]  /*7d80*/  @!P4 LDGSTS.E.BYPASS.LTC128B.128 [R3], desc[UR14][R4.64] ;  /* 0x000000000403cfae */ /* 0x0003e2000b901d4e */
[C---:B------:R-:W-:Y:S02]  /*7d90*/  @!P4 LEA R7, P5, R32.reuse, R2, 0x5 ;  /* 0x000000022007c211 */ /* 0x040fe400078a28ff */
[----:B------:R-:W-:Y:S01]  /*7da0*/  PLOP3.LUT P1, PT, PT, PT, PT, 0x8, 0x0 ;  /* 0x000000000000781c */ /* 0x000fe20003f2e170 */
[----:B------:R-:W-:Y:S01]  /*7db0*/  @P4 STS [R0+0x1000], RZ ;  /* 0x001000ff00004388 */ /* 0x000fe20000000800 */
[----:B--2---:R-:W-:Y:S02]  /*7dc0*/  @!P4 LEA.HI.X R9, R32, R6, R9, 0x5, P5 ;  /* 0x000000062009c211 */ /* 0x004fe400028f2c09 */
[C---:B------:R-:W-:Y:S01]  /*7dd0*/  @!P4 LEA R6, P3, R7.reuse, R208, 0x1 ;  /* 0x000000d00706c211 */ /* 0x040fe200078608ff */
[----:B------:R-:W-:Y:S01]  /*7de0*/  @P4 STS [R0+0x1004], RZ ;  /* 0x001004ff00004388 */ /* 0x000fe20000000800 */
[----:B------:R-:W-:Y:S02]  /*7df0*/  @P4 PLOP3.LUT P1, PT, P6, PT, PT, 0x80, 0x0 ;  /* 0x000000000000481c */ /* 0x000fe4000372f070 */
[----:B------:R-:W-:Y:S01]  /*7e00*/  @!P4 LEA.HI.X R7, R7, R209, R9, 0x1, P3 ;  /* 0x000000d10707c211 */ /* 0x000fe200018f0c09 */
[----:B------:R-:W-:Y:S01]  /*7e10*/  @P4 STS [R0+0x1008], RZ ;  /* 0x001008ff00004388 */ /* 0x000fe20000000800 */
[C---:B------:R-:W-:Y:S01]  /*7e20*/  @P2 VIADD R8, R199.reuse, 0x4000 ;  /* 0x00004000c7082836 */ /* 0x040fe20000000000 */
[----:B------:R-:W-:Y:S02]  /*7e30*/  PLOP3.LUT P3, PT, PT, PT, PT, 0x8, 0x0 ;  /* 0x000000000000781c */ /* 0x000fe40003f6e170 */
[----:B------:R2:W-:Y:S01]  /*7e40*/  @P4 STS [R0+0x100c], RZ ;  /* 0x00100cff00004388 */ /* 0x0005e20000000800 */
[----:B------:R-:W-:Y:S03]  /*7e50*/  @!P4 PLOP3.LUT P3, PT, P6, PT, PT, 0x80, 0x0 ;  /* 0x000000000000c81c */ /* 0x000fe6000376f070 */
[----:B------:R-:W-:Y:S01]  /*7e60*/  @!PT LDS RZ, [RZ] ;  /* 0x00000000fffff984 */ /* 0x000fe20000000800 */
[----:B------:R-:W-:Y:S01]  /*7e70*/  @!PT LDS RZ, [RZ] ;  /* 0x00000000fffff984 */ /* 0x000fe20000000800 */
[----:B------:R-:W-:Y:S01]  /*7e80*/  @!PT LDS RZ, [RZ] ;  /* 0x00000000fffff984 */ /* 0x000fe20000000800 */
[----:B------:R4:W-:Y:S01]  /*7e90*/  @!P4 LDGSTS.E.BYPASS.LTC128B.128 [R8+0x1000], desc[UR14][R6.64] ;  /* 0x010000000608cfae */ /* 0x0009e2000b901d4e */
[--C-:B-1----:R-:W-:Y:S01]  /*7ea0*/  @!P4 SHF.R.S32.HI R3, RZ, 0x1f, R2.reuse ;  /* 0x0000001fff03c819 */ /* 0x102fe20000011402 */
[C---:B--2---:R-:W-:Y:S02]  /*7eb0*/  @P4 VIADD R0, R198.reuse, 0xffffc000 ;  /* 0xffffc000c6004836 */ /* 0x044fe40000000000 */
[----:B------:R-:W-:Y:S01]  /*7ec0*/  @P1 VIADD R0, R198, 0x4000 ;  /* 0x00004000c6001836 */ /* 0x000fe20000000000 */
[----:B------:R-:W-:Y:S02]  /*7ed0*/  PLOP3.LUT P1, PT, PT, PT, PT, 0x8, 0x0 ;  /* 0x000000000000781c */ /* 0x000fe40003f2e170 */
[----:B------:R-:W-:Y:S02]  /*7ee0*/  @P4 PLOP3.LUT P1, PT, P6, PT, PT, 0x80, 0x0 ;  /* 0x000000000000481c */ /* 0x000fe4000372f070 */
[----:B------:R-:W-:Y:S01]  /*7ef0*/  @P4 STS [R0+0x2000], RZ ;  /* 0x002000ff00004388 */ /* 0x000fe20000000800 */
[----:B----4-:R-:W-:Y:S02]  /*7f00*/  @!P4 LEA R6, P2, R32, R2, 0x6 ;  /* 0x000000022006c211 */ /* 0x010fe400078430ff */
[--C-:B------:R-:W-:Y:S01]  /*7f10*/  @!P4 SHF.R.S32.HI R7, RZ, 0x1f, R2.reuse ;  /* 0x0000001fff07c819 */ /* 0x100fe20000011402 */
[----:B------:R-:W-:Y:S01]  /*7f20*/  @P4 STS [R0+0x2004], RZ ;  /* 0x002004ff00004388 */ /* 0x000fe20000000800 */
[-C--:B------:R-:W-:Y:S01]  /*7f30*/  @!P4 LEA R8, P5, R6, R208.reuse, 0x1 ;  /* 0x000000d00608c211 */ /* 0x080fe200078a08ff */
[C---:B------:R-:W-:Y:S01]  /*7f40*/  @!P4 IMAD.WIDE.U32 R2, R32.reuse, 0x60, R2 ;  /* 0x000000602002c825 */ /* 0x040fe200078e0002 */
[----:B---3--:R-:W-:Y:S01]  /*7f50*/  @!P4 LEA.HI.X R9, R32, R7, R10, 0x6, P2 ;  /* 0x000000072009c211 */ /* 0x008fe200010f340a */
[----:B------:R-:W-:Y:S01]  /*7f60*/  @P4 STS [R0+0x2008], RZ ;  /* 0x002008ff00004388 */ /* 0x000fe20000000800 */
[----:B------:R-:W-:Y:S01]  /*7f70*/  PLOP3.LUT P2, PT, PT, PT, PT, 0x8, 0x0 ;  /* 0x000000000000781c */ /* 0x000fe20003f4e170 */
[C---:B------:R-:W-:Y:S01]  /*7f80*/  @!P4 VIADD R7, R199.reuse, 0xffffc000 ;  /* 0xffffc000c707c836 */ /* 0x040fe20000000000 */
[-C--:B------:R-:W-:Y:S01]  /*7f90*/  @!P4 LEA.HI.X R9, R6, R209.reuse, R9, 0x1, P5 ;  /* 0x000000d10609c211 */ /* 0x080fe200028f0c09 */
[----:B------:R1:W-:Y:S01]  /*7fa0*/  @P4 STS [R0+0x200c], RZ ;  /* 0x00200cff00004388 */ /* 0x0003e20000000800 */
[----:B------:R-:W-:Y:S01]  /*7fb0*/  @P3 VIADD R7, R199, 0x4000 ;  /* 0x00004000c7073836 */ /* 0x000fe20000000000 */
[----:B------:R-:W-:Y:S01]  /*7fc0*/  @!P4 LEA R6, P3, R2, R208, 0x1 ;  /* 0x000000d00206c211 */ /* 0x000fe200078608ff */
[----:B------:R-:W-:Y:S01]  /*7fd0*/  @!P4 IMAD.IADD R21, R3, 0x1, R21 ;  /* 0x000000010315c824 */ /* 0x000fe200078e0215 */
[----:B------:R-:W-:Y:S01]  /*7fe0*/  @!P4 PLOP3.LUT P2, PT, P6, PT, PT, 0x80, 0x0 ;  /* 0x000000000000c81c */ /* 0x000fe2000374f070 */
[C---:B------:R-:W-:Y:S01]  /*7ff0*/  @!P4 VIADD R10, R199.reuse, 0xffffc000 ;  /* 0xffffc000c70ac836 */ /* 0x040fe20000000000 */
[----:B------:R-:W-:Y:S01]  /*8000*/  @!PT LDS RZ, [RZ] ;  /* 0x00000000fffff984 */ /* 0x000fe20000000800 */
[----:B------:R-:W-:Y:S01]  /*8010*/  @!PT LDS RZ, [RZ] ;  /* 0x00000000fffff984 */ /* 0x000fe20000000800 */
[----:B------:R-:W-:Y:S01]  /*8020*/  @!PT LDS RZ, [RZ] ;  /* 0x00000000fffff984 */ /* 0x000fe20000000800 */
[----:B------:R2:W-:Y:S01]  /*8030*/  @!P4 LDGSTS.E.BYPASS.LTC128B.128 [R7+0x2000], desc[UR14][R8.64] ;  /* 0x020000000807cfae */ /* 0x0005e2000b901d4e */
[----:B------:R-:W-:Y:S10]  /*8040*/  IMAD.MOV.U32 R208, RZ, RZ, R4 ;  /* 0x000000ffffd07224 */ /* 0x000ff400078e0004 */
[----:B------:R-:W-:Y:S02]  /*8050*/  @P2 VIADD R10, R199, 0x4000 ;  /* 0x00004000c70a2836 */ /* 0x000fe40000000000 */
[C---:B-1----:R-:W-:Y:S02]  /*8060*/  @P4 VIADD R0, R198.reuse, 0xffffc000 ;  /* 0xffffc000c6004836 */ /* 0x042fe40000000000 */
[----:B------:R-:W-:Y:S05]  /*8070*/  @P1 VIADD R0, R198, 0x4000 ;  /* 0x00004000c6001836 */ /* 0x000fea0000000000 */
[----:B------:R-:W-:Y:S01]  /*8080*/  @P4 STS [R0+0x3000], RZ ;  /* 0x003000ff00004388 */ /* 0x000fe20000000800 */
[----:B--2---:R-:W-:Y:S03]  /*8090*/  @!P4 LEA.HI.X R7, R2, R209, R21, 0x1, P3 ;  /* 0x000000d10207c211 */ /* 0x004fe600018f0c15 */
[----:B------:R-:W-:Y:S01]  /*80a0*/  @P4 STS [R0+0x3004], RZ ;  /* 0x003004ff00004388 */ /* 0x000fe20000000800 */
[----:B------:R-:W-:Y:S03]  /*80b0*/  IMAD.MOV.U32 R209, RZ, RZ, R5 ;  /* 0x000000ffffd17224 */ /* 0x000fe600078e0005 */
[----:B------:R-:W-:Y:S04]  /*80c0*/  @P4 STS [R0+0x3008], RZ ;  /* 0x003008ff00004388 */ /* 0x000fe80000000800 */
[----:B------:R1:W-:Y:S04]  /*80d0*/  @P4 STS [R0+0x300c], RZ ;  /* 0x00300cff00004388 */ /* 0x0003e80000000800 */
[----:B------:R-:W-:Y:S01]  /*80e0*/  @!PT LDS RZ, [RZ] ;  /* 0x00000000fffff984 */ /* 0x000fe20000000800 */
[----:B------:R-:W-:Y:S01]  /*80f0*/  @!PT LDS RZ, [RZ] ;  /* 0x00000000fffff984 */ /* 0x000fe20000000800 */
[----:B------:R-:W-:Y:S01]  /*8100*/  @!PT LDS RZ, [RZ] ;  /* 0x00000000fffff984 */ /* 0x000fe20000000800 */
[----:B------:R2:W-:Y:S04]  /*8110*/  @!P4 LDGSTS.E.BYPASS.LTC128B.128 [R10+0x3000], desc[UR14][R6.64] ;  /* 0x03000000060acfae */ /* 0x0005e8000b901d4e */
[----:B------:R-:W0:Y:S01]  /*8120*/  LDGDEPBAR ;  /* 0x00000000000079af */ /* 0x000e220000000000 */
[----:B-1----:R-:W-:Y:S05]  /*8130*/  IMAD.MOV.U32 R0, RZ, RZ, -0x4000 ;  /* 0xffffc000ff007424 */ /* 0x002fea00078e00ff */
[----:B------:R-:W-:Y:S05]  /*8140*/  SEL R0, R0, 0x4000, !P6 ;  /* 0x0000400000007807 */ /* 0x000fea0007000000 */
[--C-:B------:R-:W-:Y:S02]  /*8150*/  IMAD.IADD R187, R187, 0x1, R0.reuse ;  /* 0x00000001bbbb7824 */ /* 0x100fe400078e0200 */
[--C-:B------:R-:W-:Y:S02]  /*8160*/  IMAD.IADD R198, R198, 0x1, R0.reuse ;  /* 0x00000001c6c67824 */ /* 0x100fe400078e0200 */
[----:B--2---:R-:W-:Y:S07]  /*8170*/  IMAD.IADD R199, R199, 0x1, R0 ;  /* 0x00000001c7c77824 */ /* 0x004fee00078e0200 */
.L_x_570:
[----:B------:R-:W-:Y:S01]  /*8180*/  STS [R201+0x14000], R152 ;  /* 0x01400098c9007388 */ /* 0x000fe20000000800 */
[----:B------:R-:W-:Y:S01]  /*8190*/  IMAD.SHL.U32 R2, R190, 0x2, RZ ;  /* 0x00000002be027824 */ /* 0x000fe200078e00ff */
[----:B------:R-:W-:Y:S01]  /*81a0*/  UIMAD UR6, UR29, UR28, URZ ;  /* 0x0000001c1d0672a4 */ /* 0x000fe2000f8e023f */
[----:B------:R-:W-:Y:S01]  /*81b0*/  IMAD.U32 R3, RZ, RZ, UR4 ;  /* 0x00000004ff037e24 */ /* 0x000fe2000f8e00ff */
[----:B------:R-:W-:Y:S01]  /*81c0*/  STS [R201+0x14400], R151 ;  /* 0x01440097c9007388 */ /* 0x000fe20000000800 */
[----:B------:R-:W-:Y:S01]  /*81d0*/  LEA R142, R251, UR4, 0x1 ;  /* 0x00000004fb8e7c11 */ /* 0x000fe2000f8e08ff */
[----:B------:R-:W-:Y:S02]  /*81e0*/  ULEA UR7, -UR6, URZ, 0x7 ;  /* 0x0000003f06077291 */ /* 0x000fe4000f8e393f */
[----:B------:R-:W-:Y:S01]  /*81f0*/  STS [R203+0x14000], R146 ;  /* 0x01400092cb007388 */ /* 0x000fe20000000800 */
[----:B------:R-:W-:Y:S03]  /*8200*/  IADD3 R3, R2, 0x8000, R3 ;  /* 0x0000800002037810 */ /* 0x000fe60007ffe003 */
[----:B------:R-:W-:Y:S02]  /*8210*/  STS [R203+0x14400], R145 ;  /* 0x01440091cb007388 */ /* 0x000fe40000000800 */
[----:B------:R-:W-:Y:S02]  /*8220*/  IMAD.IADD R0, R3, 0x1, R182 ;  /* 0x0000000103007824 */ /* 0x000fe400078e02b6 */
        /* <DEDUP_REMOVED lines=35> */
[----:B------:R-:W5:Y:S04]  /*8460*/  LDSM.16.MT88.4 R28, [R180+0x20800] ;  /* 0x02080000b41c783b */ /* 0x000f680000004200 */
[----:B------:R-:W5:Y:S04]  /*8470*/  LDSM.16.MT88.4 R32, [R0+0x800] ;  /* 0x000800000020783b */ /* 0x000f680000004200 */
[----:B------:R-:W-:Y:S01]  /*8480*/  LDSM.16.MT88.4 R36, [R180+0x21000] ;  /* 0x02100000b424783b */ /* 0x000fe20000004200 */
        /* <DEDUP_REMOVED lines=13> */
[C---:B-----5:R-:W-:Y:S06]  /*8560*/  HMMA.16816.F32.BF16 R72, R28.reuse, R24, R72 ;  /* 0x000000181c48723c */ /* 0x060fec0000041848 */
        /* <DEDUP_REMOVED lines=8> */
[----:B------:R-:W5:Y:S04]  /*85f0*/  LDSM.16.MT88.4 R20, [R0+0x1800] ;  /* 0x001800000014783b */ /* 0x000f680000004200 */
        /* <DEDUP_REMOVED lines=18> */
[-C--:B-----5:R-:W-:Y:S06]  /*8720*/  HMMA.16816.F32.BF16 R84, R16, R20.reuse, R84 ;  /* 0x000000141054723c */ /* 0x0a0fec0000041854 */
[C---:B------:R-:W-:Y:S06]  /*8730*/  HMMA.16816.F32.BF16 R88, R28.reuse, R20, R88 ;  /* 0x000000141c58723c */ /* 0x040fec0000041858 */
[-C--:B------:R-:W-:Y:S01]  /*8740*/  HMMA.16816.F32.BF16 R92, R28, R22.reuse, R92 ;  /* 0x000000161c5c723c */ /* 0x080fe2000004185c */
[----:B------:R-:W4:Y:S05]  /*8750*/  LDSM.16.MT88.4 R28, [R180+0x22800] ;  /* 0x02280000b41c783b */ /* 0x000f2a0000004200 */
[----:B------:R-:W-:Y:S01]  /*8760*/  HMMA.16816.F32.BF16 R96, R16, R22, R96 ;  /* 0x000000161060723c */ /* 0x000fe20000041860 */
[----:B------:R-:W5:Y:S04]  /*8770*/  LDSM.16.MT88.4 R16, [R0+0x2800] ;  /* 0x002800000010783b */ /* 0x000f680000004200 */
        /* <DEDUP_REMOVED lines=23> */
[----:B------:R5:W4:Y:S01]  /*88f0*/  LDSM.16.MT88.4 R8, [R0+0x3800] ;  /* 0x003800000008783b */ /* 0x000b220000004200 */
[----:B------:R-:W-:Y:S04]  /*8900*/  BAR.SYNC.DEFER_BLOCKING 0x0 ;  /* 0x0000000000007b1d */ /* 0x000fe80000010000 */
[-C--:B-1----:R-:W-:Y:S06]  /*8910*/  HMMA.16816.F32.BF16 R68, R20, R32.reuse, R68 ;  /* 0x000000201444723c */ /* 0x082fec0000041844 */
[C---:B--2---:R-:W-:Y:S06]  /*8920*/  HMMA.16816.F32.BF16 R72, R36.reuse, R32, R72 ;  /* 0x000000202448723c */ /* 0x044fec0000041848 */
[-C--:B------:R-:W-:Y:S06]  /*8930*/  HMMA.16816.F32.BF16 R76, R36, R34.reuse, R76 ;  /* 0x00000022244c723c */ /* 0x080fec000004184c */
[C---:B------:R-:W-:Y:S01]  /*8940*/  HMMA.16816.F32.BF16 R80, R20.reuse, R34, R80 ;  /* 0x000000221450723c */ /* 0x040fe20000041850 */
[----:B-----5:R-:W-:Y:S05]  /*8950*/  IMAD.U32 R0, RZ, RZ, UR7 ;  /* 0x00000007ff007e24 */ /* 0x020fea000f8e00ff */
[-C--:B------:R-:W-:Y:S05]  /*8960*/  HMMA.16816.F32.BF16 R84, R20, R4.reuse, R84 ;  /* 0x000000041454723c */ /* 0x080fea0000041854 */
[C---:B------:R-:W-:Y:S01]  /*8970*/  LEA R192, P1, R0.reuse, R192, 0x2 ;  /* 0x000000c000c07211 */ /* 0x040fe200078210ff */
[C---:B------:R-:W-:Y:S05]  /*8980*/  HMMA.16816.F32.BF16 R88, R36.reuse, R4, R88 ;  /* 0x000000042458723c */ /* 0x040fea0000041858 */
[----:B------:R-:W-:Y:S01]  /*8990*/  LEA.HI.X.SX32 R193, R0, R193, 0x2, P1 ;  /* 0x000000c100c17211 */ /* 0x000fe200008f16ff */
[-C--:B------:R-:W-:Y:S06]  /*89a0*/  HMMA.16816.F32.BF16 R92, R36, R6.reuse, R92 ;  /* 0x00000006245c723c */ /* 0x080fec000004185c */
[----:B------:R-:W-:Y:S06]  /*89b0*/  HMMA.16816.F32.BF16 R96, R20, R6, R96 ;  /* 0x000000061460723c */ /* 0x000fec0000041860 */
        /* <DEDUP_REMOVED lines=57> */
.L_x_571:
[----:B------:R-:W-:Y:S01]  /*8d50*/  VIADD R0, R2, UR5 ;  /* 0x0000000502007c36 */ /* 0x000fe20008000000 */
[----:B------:R-:W-:Y:S01]  /*8d60*/  LEA R2, R189, UR4, 0x1 ;  /* 0x00000004bd027c11 */ /* 0x000fe2000f8e08ff */
[----:B------:R-:W-:Y:S01]  /*8d70*/  LDSM.16.MT88.4 R16, [R3+0x4000] ;  /* 0x004000000310783b */ /* 0x000fe20000004200 */
[----:B------:R-:W-:Y:S01]  /*8d80*/  USHF.L.U32 UR7, UR6, 0x3, URZ ;  /* 0x0000000306077899 */ /* 0x000fe2000800063f */
[----:B------:R-:W-:Y:S01]  /*8d90*/  IMAD.IADD R0, R0, 0x1, R182 ;  /* 0x0000000100007824 */ /* 0x000fe200078e02b6 */
[----:B------:R-:W-:Y:S01]  /*8da0*/  USHF.L.U32 UR16, UR6, 0x4, URZ ;  /* 0x0000000406107899 */ /* 0x000fe2000800063f */
[----:B------:R-:W2:Y:S01]  /*8db0*/  LDSM.16.M88.4 R32, [R2+0x14000] ;  /* 0x014000000220783b */ /* 0x000ea20000000200 */
[----:B------:R-:W-:Y:S01]  /*8dc0*/  IMAD.IADD R140, R188, 0x1, R2 ;  /* 0x00000001bc8c7824 */ /* 0x000fe200078e0202 */
[----:B------:R-:W-:Y:S02]  /*8dd0*/  USHF.L.U32 UR10, UR6, 0x5, URZ ;  /* 0x00000005060a7899 */ /* 0x000fe4000800063f */
[----:B------:R-:W1:Y:S01]  /*8de0*/  LDSM.16.M88.4 R28, [R2+0x16000] ;  /* 0x01600000021c783b */ /* 0x000e620000000200 */
[----:B------:R-:W-:Y:S01]  /*8df0*/  IMAD.IADD R141, R182, 0x1, R140 ;  /* 0x00000001b68d7824 */ /* 0x000fe200078e028c */
[----:B------:R-:W-:Y:S01]  /*8e00*/  UIMAD UR8, UR6, 0x18, URZ ;  /* 0x00000018060878a4 */ /* 0x000fe2000f8e023f */
[----:B------:R-:W-:Y:S01]  /*8e10*/  IMAD.MOV.U32 R182, RZ, RZ, R246 ;  /* 0x000000ffffb67224 */ /* 0x000fe200078e00f6 */
[----:B------:R-:W3:Y:S01]  /*8e20*/  LDSM.16.MT88.4 R36, [R0] ;  /* 0x000000000024783b */ /* 0x000ee20000004200 */
[----:B------:R-:W-:Y:S02]  /*8e30*/  UIMAD UR9, UR6, 0x28, URZ ;  /* 0x00000028060978a4 */ /* 0x000fe4000f8e023f */
[----:B------:R-:W-:Y:S01]  /*8e40*/  UISETP.GT.AND UP2, UPT, UR13, UR24, UPT ;  /* 0x000000180d00728c */ /* 0x000fe2000bf44270 */
        /* <DEDUP_REMOVED lines=10> */
[C---:B-1----:R-:W-:Y:S06]  /*8ef0*/  HMMA.16816.F32.BF16 R8, R28.reuse, R16, RZ ;  /* 0x000000101c08723c */ /* 0x042fec00000418ff */
        /* <DEDUP_REMOVED lines=15> */
[----:B------:R-:W3:Y:S05]  /*8ff0*/  LDSM.16.MT88.4 R48, [R0+0x1800] ;  /* 0x001800000030783b */ /* 0x000eea0000004200 */
[----:B------:R-:W-:Y:S01]  /*9000*/  HMMA.16816.F32.BF16 R32, R40, R54, R32 ;  /* 0x000000362820723c */ /* 0x000fe20000041820 */
[----:B------:R-:W-:Y:S04]  /*9010*/  LDSM.16.MT88.4 R52, [R3+0x6000] ;  /* 0x006000000334783b */ /* 0x000fe80000004200 */
[----:B------:R-:W4:Y:S01]  /*9020*/  LDSM.16.M88.4 R40, [R2+0x18000] ;  /* 0x018000000228783b */ /* 0x000f220000000200 */
[-C--:B------:R-:W-:Y:S06]  /*9030*/  HMMA.16816.F32.BF16 R4, R56, R60.reuse, R4 ;  /* 0x0000003c3804723c */ /* 0x080fec0000041804 */
[C---:B------:R-:W-:Y:S06]  /*9040*/  HMMA.16816.F32.BF16 R8, R64.reuse, R60, R8 ;  /* 0x0000003c4008723c */ /* 0x040fec0000041808 */
[-C--:B------:R-:W-:Y:S06]  /*9050*/  HMMA.16816.F32.BF16 R12, R64, R62.reuse, R12 ;  /* 0x0000003e400c723c */ /* 0x080fec000004180c */
[C---:B------:R-:W-:Y:S01]  /*9060*/  HMMA.16816.F32.BF16 R16, R56.reuse, R62, R16 ;  /* 0x0000003e3810723c */ /* 0x040fe20000041810 */
[----:B------:R3:W4:Y:S05]  /*9070*/  LDSM.16.M88.4 R60, [R2+0x1a000] ;  /* 0x01a00000023c783b */ /* 0x00072a0000000200 */
[-C--:B--2---:R-:W-:Y:S06]  /*9080*/  HMMA.16816.F32.BF16 R20, R56, R132.reuse, R20 ;  /* 0x000000843814723c */ /* 0x084fec0000041814 */
[C---:B------:R-:W-:Y:S06]  /*9090*/  HMMA.16816.F32.BF16 R24, R64.reuse, R132, R24 ;  /* 0x000000844018723c */ /* 0x040fec0000041818 */
[-C--:B------:R-:W-:Y:S01]  /*90a0*/  HMMA.16816.F32.BF16 R28, R64, R134.reuse, R28 ;  /* 0x00000086401c723c */ /* 0x080fe2000004181c */
[----:B------:R-:W2:Y:S05]  /*90b0*/  LDSM.16.MT88.4 R64, [R0+0x2000] ;  /* 0x002000000040783b */ /* 0x000eaa0000004200 */
[----:B------:R-:W-:Y:S01]  /*90c0*/  HMMA.16816.F32.BF16 R32, R56, R134, R32 ;  /* 0x000000863820723c */ /* 0x000fe20000041820 */
[----:B------:R-:W-:Y:S04]  /*90d0*/  LDSM.16.MT88.4 R56, [R3+0x6800] ;  /* 0x006800000338783b */ /* 0x000fe80000004200 */
[----:B------:R-:W-:Y:S01]  /*90e0*/  LDSM.16.M88.4 R132, [R140+0x1a000] ;  /* 0x01a000008c84783b */ /* 0x000fe20000000200 */
[-C--:B-1----:R-:W-:Y:S05]  /*90f0*/  HMMA.16816.F32.BF16 R4, R36, R44.reuse, R4 ;  /* 0x0000002c2404723c */ /* 0x082fea0000041804 */
[----:B---3--:R-:W-:Y:S01]  /*9100*/  @P0 IADD3 R2, P1, R247, UR20, RZ ;  /* 0x00000014f7020c10 */ /* 0x008fe2000ff3e0ff */
[C---:B------:R-:W-:Y:S01]  /*9110*/  HMMA.16816.F32.BF16 R8, R136.reuse, R44, R8 ;  /* 0x0000002c8808723c */ /* 0x040fe20000041808 */
[----:B------:R-:W-:Y:S05]  /*9120*/  @UP3 UIADD3 UR20, UP1, UR20, -0x200, URZ ;  /* 0xfffffe0014143890 */ /* 0x000fea000ff3e03f */
[-C--:B------:R-:W-:Y:S06]  /*9130*/  HMMA.16816.F32.BF16 R12, R136, R46.reuse, R12 ;  /* 0x0000002e880c723c */ /* 0x080fec000004180c */
[C---:B------:R-:W-:Y:S01]  /*9140*/  HMMA.16816.F32.BF16 R16, R36.reuse, R46, R16 ;  /* 0x0000002e2410723c */ /* 0x040fe20000041810 */
[----:B------:R-:W1:Y:S05]  /*9150*/  LDSM.16.M88.4 R44, [R140+0x18000] ;  /* 0x018000008c2c783b */ /* 0x000e6a0000000200 */
[-C--:B------:R-:W-:Y:S06]  /*9160*/  HMMA.16816.F32.BF16 R20, R36, R48.reuse, R20 ;  /* 0x000000302414723c */ /* 0x080fec0000041814 */
[C---:B------:R-:W-:Y:S06]  /*9170*/  HMMA.16816.F32.BF16 R24, R136.reuse, R48, R24 ;  /* 0x000000308818723c */ /* 0x040fec0000041818 */
[-C--:B------:R-:W-:Y:S01]  /*9180*/  HMMA.16816.F32.BF16 R28, R136, R50.reuse, R28 ;  /* 0x00000032881c723c */ /* 0x080fe2000004181c */
[----:B------:R-:W3:Y:S05]  /*9190*/  LDSM.16.MT88.4 R136, [R0+0x2800] ;  /* 0x002800000088783b */ /* 0x000eea0000004200 */
[----:B------:R-:W-:Y:S01]  /*91a0*/  HMMA.16816.F32.BF16 R32, R36, R50, R32 ;  /* 0x000000322420723c */ /* 0x000fe20000041820 */
[----:B------:R-:W-:Y:S04]  /*91b0*/  LDSM.16.M88.4 R36, [R144+0x18000] ;  /* 0x018000009024783b */ /* 0x000fe80000000200 */
[----:B------:R-:W3:Y:S01]  /*91c0*/  LDSM.16.MT88.4 R48, [R3+0x7000] ;  /* 0x007000000330783b */ /* 0x000ee20000004200 */
[-C--:B----4-:R-:W-:Y:S06]  /*91d0*/  HMMA.16816.F32.BF16 R4, R40, R52.reuse, R4 ;  /* 0x000000342804723c */ /* 0x090fec0000041804 */
[C---:B------:R-:W-:Y:S06]  /*91e0*/  HMMA.16816.F32.BF16 R8, R60.reuse, R52, R8 ;  /* 0x000000343c08723c */ /* 0x040fec0000041808 */
[-C--:B------:R-:W-:Y:S06]  /*91f0*/  HMMA.16816.F32.BF16 R12, R60, R54.reuse, R12 ;  /* 0x000000363c0c723c */ /* 0x080fec000004180c */
[C---:B------:R-:W-:Y:S01]  /*9200*/  HMMA.16816.F32.BF16 R16, R40.reuse, R54, R16 ;  /* 0x000000362810723c */ /* 0x040fe20000041810 */
[----:B------:R-:W4:Y:S05]  /*9210*/  LDSM.16.M88.4 R52, [R144+0x1a000] ;  /* 0x01a000009034783b */ /* 0x000f2a0000000200 */
[-C--:B--2---:R-:W-:Y:S06]  /*9220*/  HMMA.16816.F32.BF16 R20, R40, R64.reuse, R20 ;  /* 0x000000402814723c */ /* 0x084fec0000041814 */
[C---:B------:R-:W-:Y:S06]  /*9230*/  HMMA.16816.F32.BF16 R24, R60.reuse, R64, R24 ;  /* 0x000000403c18723c */ /* 0x040fec0000041818 */
[-C--:B------:R-:W-:Y:S01]  /*9240*/  HMMA.16816.F32.BF16 R28, R60, R66.reuse, R28 ;  /* 0x000000423c1c723c */ /* 0x080fe2000004181c */
[----:B------:R-:W2:Y:S05]  /*9250*/  LDSM.16.MT88.4 R60, [R0+0x3000] ;  /* 0x00300000003c783b */ /* 0x000eaa0000004200 */
[----:B------:R-:W-:Y:S01]  /*9260*/  HMMA.16816.F32.BF16 R32, R40, R66, R32 ;  /* 0x000000422820723c */ /* 0x000fe20000041820 */
[----:B------:R-:W-:Y:S04]  /*9270*/  LDSM.16.M88.4 R40, [R141+0x18000] ;  /* 0x018000008d28783b */ /* 0x000fe80000000200 */
[----:B------:R-:W-:Y:S01]  /*9280*/  LDSM.16.M88.4 R64, [R141+0x1a000] ;  /* 0x01a000008d40783b */ /* 0x000fe20000000200 */
[-C--:B-1----:R-:W-:Y:S06]  /*9290*/  HMMA.16816.F32.BF16 R4, R44, R56.reuse, R4 ;  /* 0x000000382c04723c */ /* 0x082fec0000041804 */
[C---:B------:R-:W-:Y:S06]  /*92a0*/  HMMA.16816.F32.BF16 R8, R132.reuse, R56, R8 ;  /* 0x000000388408723c */ /* 0x040fec0000041808 */
[-C--:B------:R-:W-:Y:S06]  /*92b0*/  HMMA.16816.F32.BF16 R12, R132, R58.reuse, R12 ;  /* 0x0000003a840c723c */ /* 0x080fec000004180c */
[C---:B------:R-:W-:Y:S01]  /*92c0*/  HMMA.16816.F32.BF16 R16, R44.reuse, R58, R16 ;  /* 0x0000003a2c10723c */ /* 0x040fe20000041810 */
[----:B------:R1:W2:Y:S05]  /*92d0*/  LDSM.16.MT88.4 R56, [R3+0x7800] ;  /* 0x007800000338783b */ /* 0x0002aa0000004200 */
[-C--:B---3--:R-:W-:Y:S06]  /*92e0*/  HMMA.16816.F32.BF16 R20, R44, R136.reuse, R20 ;  /* 0x000000882c14723c */ /* 0x088fec0000041814 */
[C---:B------:R-:W-:Y:S06]  /*92f0*/  HMMA.16816.F32.BF16 R24, R132.reuse, R136, R24 ;  /* 0x000000888418723c */ /* 0x040fec0000041818 */
[-C--:B------:R-:W-:Y:S01]  /*9300*/  HMMA.16816.F32.BF16 R28, R132, R138.reuse, R28 ;  /* 0x0000008a841c723c */ /* 0x080fe2000004181c */
[----:B------:R3:W2:Y:S05]  /*9310*/  LDSM.16.MT88.4 R132, [R0+0x3800] ;  /* 0x003800000084783b */ /* 0x0006aa0000004200 */
[----:B------:R-:W-:Y:S05]  /*9320*/  HMMA.16816.F32.BF16 R32, R44, R138, R32 ;  /* 0x0000008a2c20723c */ /* 0x000fea0000041820 */
[----:B-1----:R-:W-:Y:S01]  /*9330*/  @P0 IADD3.X R3, R248, UR19, RZ, P1, !PT ;  /* 0x00000013f8030c10 */ /* 0x002fe20008ffe4ff */
[-C--:B------:R-:W-:Y:S01]  /*9340*/  HMMA.16816.F32.BF16 R4, R36, R48.reuse, R4 ;  /* 0x000000302404723c */ /* 0x080fe20000041804 */
[----:B------:R-:W-:Y:S03]  /*9350*/  @UP3 UIADD3.X UR19, UR19, -0x1, URZ, UP1, !UPT ;  /* 0xffffffff13133890 */ /* 0x000fe60008ffe43f */
[----:B------:R-:W5:Y:S02]  /*9360*/  @P0 LDG.E R243, desc[UR14][R2.64] ;  /* 0x0000000e02f30981 */ /* 0x000f64000c1e1900 */
[C---:B----4-:R-:W-:Y:S02]  /*9370*/  HMMA.16816.F32.BF16 R8, R52.reuse, R48, R8 ;  /* 0x000000303408723c */ /* 0x050fe40000041808 */
[----:B------:R-:W5:Y:S04]  /*9380*/  @P0 LDG.E R244, desc[UR14][R2.64+0x20] ;  /* 0x0000200e02f40981 */ /* 0x000f68000c1e1900 */
[-C--:B------:R-:W-:Y:S01]  /*9390*/  HMMA.16816.F32.BF16 R12, R52, R50.reuse, R12 ;  /* 0x00000032340c723c */ /* 0x080fe2000004180c */
[----:B------:R-:W5:Y:S01]  /*93a0*/  @P0 LDG.E R241, desc[UR14][R2.64+0x100] ;  /* 0x0001000e02f10981 */ /* 0x000f62000c1e1900 */
[----:B---3--:R-:W-:Y:S03]  /*93b0*/  IMAD.U32 R0, RZ, RZ, UR7 ;  /* 0x00000007ff007e24 */ /* 0x008fe6000f8e00ff */
[----:B------:R1:W5:Y:S01]  /*93c0*/  @P0 LDG.E R242, desc[UR14][R2.64+0x120] ;  /* 0x0001200e02f20981 */ /* 0x000362000c1e1900 */
[C---:B------:R-:W-:Y:S06]  /*93d0*/  HMMA.16816.F32.BF16 R16, R36.reuse, R50, R16 ;  /* 0x000000322410723c */ /* 0x040fec0000041810 */
[-C--:B--2---:R-:W-:Y:S06]  /*93e0*/  HMMA.16816.F32.BF16 R20, R36, R60.reuse, R20 ;  /* 0x0000003c2414723c */ /* 0x084fec0000041814 */
[C---:B------:R-:W-:Y:S06]  /*93f0*/  HMMA.16816.F32.BF16 R24, R52.reuse, R60, R24 ;  /* 0x0000003c3418723c */ /* 0x040fec0000041818 */
[-C--:B------:R-:W-:Y:S06]  /*9400*/  HMMA.16816.F32.BF16 R28, R52, R62.reuse, R28 ;  /* 0x0000003e341c723c */ /* 0x080fec000004181c */
[----:B------:R-:W-:Y:S05]  /*9410*/  HMMA.16816.F32.BF16 R32, R36, R62, R32 ;  /* 0x0000003e2420723c */ /* 0x000fea0000041820 */
[CC--:B-1----:R-:W-:Y:S01]  /*9420*/  LEA R2, P1, R0.reuse, R192.reuse, 0x2 ;  /* 0x000000c000027211 */ /* 0x0c2fe200078210ff */
[-C--:B------:R-:W-:Y:S01]  /*9430*/  HMMA.16816.F32.BF16 R4, R40, R56.reuse, R4 ;  /* 0x000000382804723c */ /* 0x080fe20000041804 */
[----:B------:R-:W-:Y:S04]  /*9440*/  IMAD.U32 R37, RZ, RZ, UR16 ;  /* 0x00000010ff257e24 */ /* 0x000fe8000f8e00ff */
[-C--:B------:R-:W-:Y:S01]  /*9450*/  LEA.HI.X.SX32 R3, R0, R193.reuse, 0x2, P1 ;  /* 0x000000c100037211 */ /* 0x080fe200008f16ff */
[C---:B------:R-:W-:Y:S01]  /*9460*/  HMMA.16816.F32.BF16 R8, R64.reuse, R56, R8 ;  /* 0x000000384008723c */ /* 0x040fe20000041808 */
[----:B------:R-:W-:Y:S01]  /*9470*/  IMAD.U32 R0, RZ, RZ, UR8 ;  /* 0x00000008ff007e24 */ /* 0x000fe2000f8e00ff */
[----:B------:R-:W-:Y:S03]  /*9480*/  UIMAD UR8, UR6, 0x30, URZ ;  /* 0x00000030060878a4 */ /* 0x000fe6000f8e023f */
[CC--:B------:R-:W-:Y:S01]  /*9490*/  LEA R36, P0, R37.reuse, R192.reuse, 0x2 ;  /* 0x000000c025247211 */ /* 0x0c0fe200078010ff */
[-C--:B------:R-:W-:Y:S05]  /*94a0*/  HMMA.16816.F32.BF16 R12, R64, R58.reuse, R12 ;  /* 0x0000003a400c723c */ /* 0x080fea000004180c */
[-C--:B------:R-:W-:Y:S01]  /*94b0*/  LEA.HI.X.SX32 R37, R37, R193.reuse, 0x2, P0 ;  /* 0x000000c125257211 */ /* 0x080fe200000f16ff */
[C---:B------:R-:W-:Y:S05]  /*94c0*/  HMMA.16816.F32.BF16 R16, R40.reuse, R58, R16 ;  /* 0x0000003a2810723c */ /* 0x040fea0000041810 */
[----:B------:R-:W-:Y:S01]  /*94d0*/  REDG.E.ADD.F32.FTZ.RN.STRONG.GPU desc[UR14][R192.64], R4 ;  /* 0x00000004c00079a6 */ /* 0x000fe2000c10f38e */
[-C--:B------:R-:W-:Y:S03]  /*94e0*/  HMMA.16816.F32.BF16 R20, R40, R132.reuse, R20 ;  /* 0x000000842814723c */ /* 0x080fe60000041814 */
[----:B------:R1:W-:Y:S02]  /*94f0*/  REDG.E.ADD.F32.FTZ.RN.STRONG.GPU desc[UR14][R2.64], R5 ;  /* 0x00000005020079a6 */ /* 0x0003e4000c10f38e */
[CC--:B------:R-:W-:Y:S01]  /*9500*/  LEA R38, P1, R0.reuse, R192.reuse, 0x2 ;  /* 0x000000c000267211 */ /* 0x0c0fe200078210ff */
[C---:B------:R-:W-:Y:S01]  /*9510*/  HMMA.16816.F32.BF16 R24, R64.reuse, R132, R24 ;  /* 0x000000844018723c */ /* 0x040fe20000041818 */
[----:B------:R2:W-:Y:S04]  /*9520*/  REDG.E.ADD.F32.FTZ.RN.STRONG.GPU desc[UR14][R36.64], R6 ;  /* 0x00000006240079a6 */ /* 0x0005e8000c10f38e */
[-C--:B------:R-:W-:Y:S01]  /*9530*/  LEA.HI.X.SX32 R39, R0, R193.reuse, 0x2, P1 ;  /* 0x000000c100277211 */ /* 0x080fe200008f16ff */
[-C--:B------:R-:W-:Y:S01]  /*9540*/  HMMA.16816.F32.BF16 R28, R64, R134.reuse, R28 ;  /* 0x00000086401c723c */ /* 0x080fe2000004181c */
[----:B------:R-:W-:Y:S01]  /*9550*/  IMAD.U32 R0, RZ, RZ, UR8 ;  /* 0x00000008ff007e24 */ /* 0x000fe2000f8e00ff */
[----:B------:R-:W-:Y:S02]  /*9560*/  UIMAD UR8, UR6, 0x48, URZ ;  /* 0x00000048060878a4 */ /* 0x000fe4000f8e023f */
[----:B------:R3:W-:Y:S02]  /*9570*/  REDG.E.ADD.F32.FTZ.RN.STRONG.GPU desc[UR14][R38.64], R7 ;  /* 0x00000007260079a6 */ /* 0x0007e4000c10f38e */
[----:B------:R-:W-:Y:S07]  /*9580*/  HMMA.16816.F32.BF16 R32, R40, R134, R32 ;  /* 0x000000862820723c */ /* 0x000fee0000041820 */
[----:B------:R-:W-:Y:S01]  /*9590*/  IMAD.U32 R40, RZ, RZ, UR10 ;  /* 0x0000000aff287e24 */ /* 0x000fe2000f8e00ff */
[----:B------:R-:W-:Y:S03]  /*95a0*/  UIMAD UR10, UR6, 0x38, URZ ;  /* 0x00000038060a78a4 */ /* 0x000fe6000f8e023f */
[----:B-1----:R-:W-:Y:S01]  /*95b0*/  IMAD.U32 R5, RZ, RZ, UR9 ;  /* 0x00000009ff057e24 */ /* 0x002fe2000f8e00ff */
[----:B------:R-:W-:Y:S01]  /*95c0*/  USHF.L.U32 UR9, UR6, 0x6, URZ ;  /* 0x0000000606097899 */ /* 0x000fe2000800063f */
[CC--:B--2---:R-:W-:Y:S03]  /*95d0*/  LEA R36, P0, R40.reuse, R192.reuse, 0x2 ;  /* 0x000000c028247211 */ /* 0x0c4fe600078010ff */
[CC--:B------:R-:W-:Y:S02]  /*95e0*/  LEA R4, P1, R5.reuse, R192.reuse, 0x2 ;  /* 0x000000c005047211 */ /* 0x0c0fe400078210ff */
[-C--:B------:R-:W-:Y:S02]  /*95f0*/  LEA.HI.X.SX32 R37, R40, R193.reuse, 0x2, P0 ;  /* 0x000000c128257211 */ /* 0x080fe400000f16ff */
[-C--:B------:R-:W-:Y:S01]  /*9600*/  LEA.HI.X.SX32 R5, R5, R193.reuse, 0x2, P1 ;  /* 0x000000c105057211 */ /* 0x080fe200008f16ff */
[----:B------:R-:W-:Y:S01]  /*9610*/  LDSM.16.MT88.4 R40, [R180+0x19000] ;  /* 0x01900000b428783b */ /* 0x000fe20000004200 */
[CC--:B------:R-:W-:Y:S03]  /*9620*/  LEA R6, P0, R0.reuse, R192.reuse, 0x2 ;  /* 0x000000c000067211 */ /* 0x0c0fe600078010ff */
[----:B------:R1:W-:Y:S01]  /*9630*/  REDG.E.ADD.F32.FTZ.RN.STRONG.GPU desc[UR14][R36.64], R8 ;  /* 0x00000008240079a6 */ /* 0x0003e2000c10f38e */
[-C--:B---3--:R-:W-:Y:S01]  /*9640*/  LEA.HI.X.SX32 R7, R0, R193.reuse, 0x2, P0 ;  /* 0x000000c100077211 */ /* 0x088fe200000f16ff */
[----:B------:R-:W-:Y:S01]  /*9650*/  IMAD.U32 R0, RZ, RZ, UR8 ;  /* 0x00000008ff007e24 */ /* 0x000fe2000f8e00ff */
[----:B------:R-:W-:Y:S01]  /*9660*/  UIMAD UR8, UR6, 0x58, URZ ;  /* 0x00000058060878a4 */ /* 0x000fe2000f8e023f */
[----:B------:R2:W-:Y:S04]  /*9670*/  REDG.E.ADD.F32.FTZ.RN.STRONG.GPU desc[UR14][R4.64], R9 ;  /* 0x00000009040079a6 */ /* 0x0005e8000c10f38e */
[----:B------:R3:W-:Y:S01]  /*9680*/  REDG.E.ADD.F32.FTZ.RN.STRONG.GPU desc[UR14][R6.64], R10 ;  /* 0x0000000a060079a6 */ /* 0x0007e2000c10f38e */
[----:B-1----:R-:W-:Y:S01]  /*9690*/  IMAD.U32 R36, RZ, RZ, UR10 ;  /* 0x0000000aff247e24 */ /* 0x002fe2000f8e00ff */
[----:B------:R-:W-:Y:S01]  /*96a0*/  UIMAD UR10, UR6, 0x50, URZ ;  /* 0x00000050060a78a4 */ /* 0x000fe2000f8e023f */
[----:B--2---:R-:W-:Y:S03]  /*96b0*/  IMAD.U32 R9, RZ, RZ, UR9 ;  /* 0x00000009ff097e24 */ /* 0x004fe6000f8e00ff */
[CC--:B------:R-:W-:Y:S01]  /*96c0*/  LEA R4, P1, R36.reuse, R192.reuse, 0x2 ;  /* 0x000000c024047211 */ /* 0x0c0fe200078210ff */
[----:B------:R-:W-:Y:S01]  /*96d0*/  UIMAD UR9, UR6, 0x68, URZ ;  /* 0x00000068060978a4 */ /* 0x000fe2000f8e023f */
[----:B---3--:R-:W-:Y:S02]  /*96e0*/  IMAD.U32 R10, RZ, RZ, UR10 ;  /* 0x0000000aff0a7e24 */ /* 0x008fe4000f8e00ff */
[-C--:B------:R-:W-:Y:S01]  /*96f0*/  LEA.HI.X.SX32 R5, R36, R193.reuse, 0x2, P1 ;  /* 0x000000c124057211 */ /* 0x080fe200008f16ff */
[----:B------:R-:W-:Y:S01]  /*9700*/  UIMAD UR10, UR6, 0x60, URZ ;  /* 0x00000060060a78a4 */ /* 0x000fe2000f8e023f */
[CC--:B------:R-:W-:Y:S01]  /*9710*/  LEA R8, P0, R9.reuse, R192.reuse, 0x2 ;  /* 0x000000c009087211 */ /* 0x0c0fe200078010ff */
[----:B------:R-:W-:Y:S01]  /*9720*/  LDSM.16.MT88.4 R36, [R181+0x1000] ;  /* 0x00100000b524783b */ /* 0x000fe20000004200 */
[CC--:B------:R-:W-:Y:S02]  /*9730*/  LEA R6, P1, R0.reuse, R192.reuse, 0x2 ;  /* 0x000000c000067211 */ /* 0x0c0fe400078210ff */
[-C--:B------:R-:W-:Y:S01]  /*9740*/  LEA.HI.X.SX32 R9, R9, R193.reuse, 0x2, P0 ;  /* 0x000000c109097211 */ /* 0x080fe200000f16ff */
[----:B------:R1:W-:Y:S01]  /*9750*/  REDG.E.ADD.F32.FTZ.RN.STRONG.GPU desc[UR14][R4.64], R11 ;  /* 0x0000000b040079a6 */ /* 0x0003e2000c10f38e */
[-C--:B------:R-:W-:Y:S01]  /*9760*/  LEA.HI.X.SX32 R7, R0, R193.reuse, 0x2, P1 ;  /* 0x000000c100077211 */ /* 0x080fe200008f16ff */
[----:B------:R-:W-:Y:S02]  /*9770*/  IMAD.U32 R0, RZ, RZ, UR10 ;  /* 0x0000000aff007e24 */ /* 0x000fe4000f8e00ff */
[----:B------:R2:W-:Y:S04]  /*9780*/  REDG.E.ADD.F32.FTZ.RN.STRONG.GPU desc[UR14][R8.64], R16 ;  /* 0x00000010080079a6 */ /* 0x0005e8000c10f38e */
[----:B------:R3:W-:Y:S01]  /*9790*/  REDG.E.ADD.F32.FTZ.RN.STRONG.GPU desc[UR14][R6.64], R17 ;  /* 0x00000011060079a6 */ /* 0x0007e2000c10f38e */
[CC--:B-1----:R-:W-:Y:S04]  /*97a0*/  LEA R4, P0, R10.reuse, R192.reuse, 0x2 ;  /* 0x000000c00a047211 */ /* 0x0c2fe800078010ff */
[-C--:B------:R-:W-:Y:S01]  /*97b0*/  LEA.HI.X.SX32 R5, R10, R193.reuse, 0x2, P0 ;  /* 0x000000c10a057211 */ /* 0x080fe200000f16ff */
[----:B--2---:R-:W-:Y:S01]  /*97c0*/  IMAD.U32 R8, RZ, RZ, UR8 ;  /* 0x00000008ff087e24 */ /* 0x004fe2000f8e00ff */
[----:B------:R-:W-:Y:S01]  /*97d0*/  UIMAD UR8, UR6, 0x70, URZ ;  /* 0x00000070060878a4 */ /* 0x000fe2000f8e023f */
[----:B------:R-:W-:Y:S01]  /*97e0*/  IMAD.U32 R9, RZ, RZ, UR9 ;  /* 0x00000009ff097e24 */ /* 0x000fe2000f8e00ff */
[----:B------:R-:W-:Y:S01]  /*97f0*/  UIMAD UR6, UR6, 0x78, URZ ;  /* 0x00000078060678a4 */ /* 0x000fe2000f8e023f */
[----:B------:R1:W-:Y:S01]  /*9800*/  REDG.E.ADD.F32.FTZ.RN.STRONG.GPU desc[UR14][R4.64], R18 ;  /* 0x00000012040079a6 */ /* 0x0003e2000c10f38e */
[CC--:B---3--:R-:W-:Y:S02]  /*9810*/  LEA R6, P0, R8.reuse, R192.reuse, 0x2 ;  /* 0x000000c008067211 */ /* 0x0c8fe400078010ff */
[----:B------:R-:W-:Y:S02]  /*9820*/  IMAD.U32 R10, RZ, RZ, UR8 ;  /* 0x00000008ff0a7e24 */ /* 0x000fe4000f8e00ff */
[-C--:B------:R-:W-:Y:S02]  /*9830*/  LEA.HI.X.SX32 R7, R8, R193.reuse, 0x2, P0 ;  /* 0x000000c108077211 */ /* 0x080fe400000f16ff */
[CC--:B------:R-:W-:Y:S03]  /*9840*/  LEA R8, P0, R9.reuse, R192.reuse, 0x2 ;  /* 0x000000c009087211 */ /* 0x0c0fe600078010ff */
[----:B------:R2:W-:Y:S01]  /*9850*/  REDG.E.ADD.F32.FTZ.RN.STRONG.GPU desc[UR14][R6.64], R19 ;  /* 0x00000013060079a6 */ /* 0x0005e2000c10f38e */
[-C--:B------:R-:W-:Y:S02]  /*9860*/  LEA.HI.X.SX32 R9, R9, R193.reuse, 0x2, P0 ;  /* 0x000000c109097211 */ /* 0x080fe400000f16ff */
[CC--:B-1----:R-:W-:Y:S04]  /*9870*/  LEA R4, P1, R0.reuse, R192.reuse, 0x2 ;  /* 0x000000c000047211 */ /* 0x0c2fe800078210ff */
[-C--:B------:R-:W-:Y:S01]  /*9880*/  LEA.HI.X.SX32 R5, R0, R193.reuse, 0x2, P1 ;  /* 0x000000c100057211 */ /* 0x080fe200008f16ff */
[----:B------:R-:W-:Y:S01]  /*9890*/  IMAD.U32 R0, RZ, RZ, UR6 ;  /* 0x00000006ff007e24 */ /* 0x000fe2000f8e00ff */
[----:B------:R-:W-:Y:S03]  /*98a0*/  UIADD3 UR6, UR16, 0x20, URZ ;  /* 0x0000002010067890 */ /* 0x000fe6000fffe03f */
[----:B------:R1:W-:Y:S01]  /*98b0*/  REDG.E.ADD.F32.FTZ.RN.STRONG.GPU desc[UR14][R4.64], R12 ;  /* 0x0000000c040079a6 */ /* 0x0003e2000c10f38e */
[CC--:B--2---:R-:W-:Y:S01]  /*98c0*/  LEA R6, P1, R10.reuse, R192.reuse, 0x2 ;  /* 0x000000c00a067211 */ /* 0x0c4fe200078210ff */
[----:B------:R-:W-:Y:S02]  /*98d0*/  UIADD3 UR8, UR7, UR6, URZ ;  /* 0x0000000607087290 */ /* 0x000fe4000fffe03f */
[----:B------:R-:W-:Y:S01]  /*98e0*/  REDG.E.ADD.F32.FTZ.RN.STRONG.GPU desc[UR14][R8.64], R13 ;  /* 0x0000000d080079a6 */ /* 0x000fe2000c10f38e */
[-C--:B------:R-:W-:Y:S05]  /*98f0*/  LEA.HI.X.SX32 R7, R10, R193.reuse, 0x2, P1 ;  /* 0x000000c10a077211 */ /* 0x080fea00008f16ff */
[----:B------:R2:W-:Y:S01]  /*9900*/  REDG.E.ADD.F32.FTZ.RN.STRONG.GPU desc[UR14][R6.64], R14 ;  /* 0x0000000e060079a6 */ /* 0x0005e2000c10f38e */
[CC--:B-1----:R-:W-:Y:S04]  /*9910*/  LEA R4, P0, R0.reuse, R192.reuse, 0x2 ;  /* 0x000000c000047211 */ /* 0x0c2fe800078010ff */
[-C--:B------:R-:W-:Y:S01]  /*9920*/  LEA.HI.X.SX32 R5, R0, R193.reuse, 0x2, P0 ;  /* 0x000000c100057211 */ /* 0x080fe200000f16ff */
[----:B------:R-:W-:Y:S01]  /*9930*/  IMAD.U32 R0, RZ, RZ, UR6 ;  /* 0x00000006ff007e24 */ /* 0x000fe2000f8e00ff */
[----:B------:R-:W-:Y:S03]  /*9940*/  UIADD3 UR6, UR7, UR8, URZ ;  /* 0x0000000807067290 */ /* 0x000fe6000fffe03f */
[----:B------:R1:W-:Y:S01]  /*9950*/  REDG.E.ADD.F32.FTZ.RN.STRONG.GPU desc[UR14][R4.64], R15 ;  /* 0x0000000f040079a6 */ /* 0x0003e2000c10f38e */
[CC--:B--2---:R-:W-:Y:S03]  /*9960*/  LEA R6, P0, R0.reuse, R192.reuse, 0x2 ;  /* 0x000000c000067211 */ /* 0x0c4fe600078010ff */
[----:B------:R-:W-:Y:S01]  /*9970*/  REDG.E.ADD.F32.FTZ.RN.STRONG.GPU desc[UR14][R192.64+0x80], R20 ;  /* 0x00008014c00079a6 */ /* 0x000fe2000c10f38e */
[-C--:B------:R-:W-:Y:S01]  /*9980*/  LEA.HI.X.SX32 R7, R0, R193.reuse, 0x2, P0 ;  /* 0x000000c100077211 */ /* 0x080fe200000f16ff */
[----:B------:R-:W-:Y:S02]  /*9990*/  IMAD.U32 R0, RZ, RZ, UR6 ;  /* 0x00000006ff007e24 */ /* 0x000fe4000f8e00ff */
[----:B------:R2:W-:Y:S04]  /*99a0*/  REDG.E.ADD.F32.FTZ.RN.STRONG.GPU desc[UR14][R2.64+0x80], R21 ;  /* 0x00008015020079a6 */ /* 0x0005e8000c10f38e */
[----:B------:R3:W-:Y:S04]  /*99b0*/  REDG.E.ADD.F32.FTZ.RN.STRONG.GPU desc[UR14][R6.64], R22 ;  /* 0x00000016060079a6 */ /* 0x0007e8000c10f38e */
[----:B------:R-:W-:Y:S01]  /*99c0*/  LDSM.16.MT88.4 R12, [R180+0x18000] ;  /* 0x01800000b40c783b */ /* 0x000fe20000004200 */
[----:B-1----:R-:W-:Y:S01]  /*99d0*/  IMAD.U32 R5, RZ, RZ, UR8 ;  /* 0x00000008ff057e24 */ /* 0x002fe2000f8e00ff */
[----:B------:R-:W-:Y:S04]  /*99e0*/  UIADD3 UR8, UR7, UR6, URZ ;  /* 0x0000000607087290 */ /* 0x000fe8000fffe03f */
[CC--:B------:R-:W-:Y:S01]  /*99f0*/  LEA R4, P0, R5.reuse, R192.reuse, 0x2 ;  /* 0x000000c005047211 */ /* 0x0c0fe200078010ff */
[----:B------:R-:W-:Y:S03]  /*9a00*/  UIADD3 UR6, UR7, UR8, URZ ;  /* 0x0000000807067290 */ /* 0x000fe6000fffe03f */
[-C--:B------:R-:W-:Y:S02]  /*9a10*/  LEA.HI.X.SX32 R5, R5, R193.reuse, 0x2, P0 ;  /* 0x000000c105057211 */ /* 0x080fe400000f16ff */
[CC--:B--2---:R-:W-:Y:S01]  /*9a20*/  LEA R2, P0, R0.reuse, R192.reuse, 0x2 ;  /* 0x000000c000027211 */ /* 0x0c4fe200078010ff */
[----:B---3--:R-:W-:Y:S01]  /*9a30*/  IMAD.U32 R6, RZ, RZ, UR8 ;  /* 0x00000008ff067e24 */ /* 0x008fe2000f8e00ff */
[----:B------:R-:W-:Y:S01]  /*9a40*/  UIADD3 UR8, UR7, UR6, URZ ;  /* 0x0000000607087290 */ /* 0x000fe2000fffe03f */
[----:B------:R1:W-:Y:S01]  /*9a50*/  REDG.E.ADD.F32.FTZ.RN.STRONG.GPU desc[UR14][R4.64], R23 ;  /* 0x00000017040079a6 */ /* 0x0003e2000c10f38e */
[-C--:B------:R-:W-:Y:S01]  /*9a60*/  LEA.HI.X.SX32 R3, R0, R193.reuse, 0x2, P0 ;  /* 0x000000c100037211 */ /* 0x080fe200000f16ff */
[----:B------:R-:W-:Y:S01]  /*9a70*/  IMAD.U32 R0, RZ, RZ, UR6 ;  /* 0x00000006ff007e24 */ /* 0x000fe2000f8e00ff */
[----:B------:R-:W-:Y:S01]  /*9a80*/  UIADD3 UR6, UR7, UR8, URZ ;  /* 0x0000000807067290 */ /* 0x000fe2000fffe03f */
[----:B------:R-:W-:Y:S03]  /*9a90*/  LDSM.16.MT88.4 R20, [R180+0x14800] ;  /* 0x01480000b414783b */ /* 0x000fe60000004200 */
[----:B------:R-:W-:Y:S01]  /*9aa0*/  UIADD3 UR9, UR7, UR6, URZ ;  /* 0x0000000607097290 */ /* 0x000fe2000fffe03f */
[----:B------:R2:W-:Y:S01]  /*9ab0*/  REDG.E.ADD.F32.FTZ.RN.STRONG.GPU desc[UR14][R2.64], R24 ;  /* 0x00000018020079a6 */ /* 0x0005e2000c10f38e */
[CC--:B-1----:R-:W-:Y:S04]  /*9ac0*/  LEA R4, P0, R6.reuse, R192.reuse, 0x2 ;  /* 0x000000c006047211 */ /* 0x0c2fe800078010ff */
[-C--:B------:R-:W-:Y:S01]  /*9ad0*/  LEA.HI.X.SX32 R5, R6, R193.reuse, 0x2, P0 ;  /* 0x000000c106057211 */ /* 0x080fe200000f16ff */
[----:B------:R-:W-:Y:S01]  /*9ae0*/  IMAD.U32 R6, RZ, RZ, UR8 ;  /* 0x00000008ff067e24 */ /* 0x000fe2000f8e00ff */
[----:B------:R-:W-:Y:S01]  /*9af0*/  UIADD3 UR8, UR7, UR9, URZ ;  /* 0x0000000907087290 */ /* 0x000fe2000fffe03f */
[CC--:B--2---:R-:W-:Y:S02]  /*9b00*/  LEA R2, P0, R0.reuse, R192.reuse, 0x2 ;  /* 0x000000c000027211 */ /* 0x0c4fe400078010ff */
[----:B------:R1:W-:Y:S02]  /*9b10*/  REDG.E.ADD.F32.FTZ.RN.STRONG.GPU desc[UR14][R4.64], R25 ;  /* 0x00000019040079a6 */ /* 0x0003e4000c10f38e */
[-C--:B------:R-:W-:Y:S01]  /*9b20*/  LEA.HI.X.SX32 R3, R0, R193.reuse, 0x2, P0 ;  /* 0x000000c100037211 */ /* 0x080fe200000f16ff */
[----:B------:R-:W-:Y:S01]  /*9b30*/  IMAD.U32 R0, RZ, RZ, UR6 ;  /* 0x00000006ff007e24 */ /* 0x000fe2000f8e00ff */
[----:B------:R-:W-:Y:S03]  /*9b40*/  UIADD3 UR6, UR7, UR8, URZ ;  /* 0x0000000807067290 */ /* 0x000fe6000fffe03f */
        /* <DEDUP_REMOVED lines=9> */
[----:B------:R-:W-:Y:S01]  /*9be0*/  UIADD3 UR8, UR7, UR9, URZ ;  /* 0x0000000907087290 */ /* 0x000fe2000fffe03f */
[----:B------:R-:W-:Y:S04]  /*9bf0*/  LDSM.16.MT88.4 R24, [R181+0x800] ;  /* 0x00080000b518783b */ /* 0x000fe80000004200 */
[----:B------:R2:W-:Y:S01]  /*9c00*/  REDG.E.ADD.F32.FTZ.RN.STRONG.GPU desc[UR14][R2.64], R32 ;  /* 0x00000020020079a6 */ /* 0x0005e2000c10f38e */
[----:B------:R-:W-:Y:S01]  /*9c10*/  IMAD.U32 R7, RZ, RZ, UR8 ;  /* 0x00000008ff077e24 */ /* 0x000fe2000f8e00ff */
[CC--:B-1----:R-:W-:Y:S04]  /*9c20*/  LEA R4, P0, R6.reuse, R192.reuse, 0x2 ;  /* 0x000000c006047211 */ /* 0x0c2fe800078010ff */
[-C--:B------:R-:W-:Y:S01]  /*9c30*/  LEA.HI.X.SX32 R5, R6, R193.reuse, 0x2, P0 ;  /* 0x000000c106057211 */ /* 0x080fe200000f16ff */
[----:B------:R-:W-:Y:S01]  /*9c40*/  IMAD.U32 R6, RZ, RZ, UR6 ;  /* 0x00000006ff067e24 */ /* 0x000fe2000f8e00ff */
[----:B------:R-:W-:Y:S03]  /*9c50*/  UIADD3 UR6, UR7, UR8, URZ ;  /* 0x0000000807067290 */ /* 0x000fe6000fffe03f */
[----:B------:R1:W-:Y:S01]  /*9c60*/  REDG.E.ADD.F32.FTZ.RN.STRONG.GPU desc[UR14][R4.64], R33 ;  /* 0x00000021040079a6 */ /* 0x0003e2000c10f38e */
[CC--:B--2---:R-:W-:Y:S01]  /*9c70*/  LEA R2, P0, R0.reuse, R192.reuse, 0x2 ;  /* 0x000000c000027211 */ /* 0x0c4fe200078010ff */
[----:B------:R-:W-:Y:S03]  /*9c80*/  UIADD3 UR7, UR7, UR6, URZ ;  /* 0x0000000607077290 */ /* 0x000fe6000fffe03f */
[-C--:B------:R-:W-:Y:S01]  /*9c90*/  LEA.HI.X.SX32 R3, R0, R193.reuse, 0x2, P0 ;  /* 0x000000c100037211 */ /* 0x080fe200000f16ff */
[----:B------:R-:W-:Y:S01]  /*9ca0*/  IMAD.U32 R0, RZ, RZ, UR9 ;  /* 0x00000009ff007e24 */ /* 0x000fe2000f8e00ff */
[CC--:B------:R-:W-:Y:S03]  /*9cb0*/  LEA R10, P0, R6.reuse, R192.reuse, 0x2 ;  /* 0x000000c0060a7211 */ /* 0x0c0fe600078010ff */
[----:B------:R2:W-:Y:S01]  /*9cc0*/  REDG.E.ADD.F32.FTZ.RN.STRONG.GPU desc[UR14][R2.64], R34 ;  /* 0x00000022020079a6 */ /* 0x0005e2000c10f38e */
[-C--:B------:R-:W-:Y:S02]  /*9cd0*/  LEA.HI.X.SX32 R11, R6, R193.reuse, 0x2, P0 ;  /* 0x000000c1060b7211 */ /* 0x080fe400000f16ff */
[CC--:B------:R-:W-:Y:S02]  /*9ce0*/  LEA R8, P0, R0.reuse, R192.reuse, 0x2 ;  /* 0x000000c000087211 */ /* 0x0c0fe400078010ff */
[CC--:B------:R-:W-:Y:S01]  /*9cf0*/  LEA R6, P2, R7.reuse, R192.reuse, 0x2 ;  /* 0x000000c007067211 */ /* 0x0c0fe200078410ff */
[----:B------:R-:W-:Y:S01]  /*9d00*/  REDG.E.ADD.F32.FTZ.RN.STRONG.GPU desc[UR14][R10.64], R35 ;  /* 0x000000230a0079a6 */ /* 0x000fe2000c10f38e */
[-C--:B------:R-:W-:Y:S01]  /*9d10*/  LEA.HI.X.SX32 R9, R0, R193.reuse, 0x2, P0 ;  /* 0x000000c100097211 */ /* 0x080fe200000f16ff */
[----:B------:R-:W-:Y:S01]  /*9d20*/  IMAD.IADD R0, R182, 0x1, R181 ;  /* 0x00000001b6007824 */ /* 0x000fe200078e02b5 */
[-C--:B------:R-:W-:Y:S01]  /*9d30*/  LEA.HI.X.SX32 R7, R7, R193.reuse, 0x2, P2 ;  /* 0x000000c107077211 */ /* 0x080fe200010f16ff */
[----:B------:R-:W-:Y:S04]  /*9d40*/  LDSM.16.MT88.4 R32, [R180+0x18800] ;  /* 0x01880000b420783b */ /* 0x000fe80000004200 */
[----:B------:R-:W-:Y:S01]  /*9d50*/  REDG.E.ADD.F32.FTZ.RN.STRONG.GPU desc[UR14][R8.64], R28 ;  /* 0x0000001c080079a6 */ /* 0x000fe2000c10f38e */
[----:B-1----:R-:W-:Y:S03]  /*9d60*/  IMAD.U32 R5, RZ, RZ, UR6 ;  /* 0x00000006ff057e24 */ /* 0x002fe6000f8e00ff */
[----:B------:R-:W-:Y:S01]  /*9d70*/  REDG.E.ADD.F32.FTZ.RN.STRONG.GPU desc[UR14][R6.64], R29 ;  /* 0x0000001d060079a6 */ /* 0x000fe2000c10f38e */
[----:B------:R-:W-:Y:S01]  /*9d80*/  ULOP3.LUT UR6, UR13, 0x1, URZ, 0xc0, !UPT ;  /* 0x000000010d067892 */ /* 0x000fe2000f8ec03f */
[CC--:B------:R-:W-:Y:S02]  /*9d90*/  LEA R4, P1, R5.reuse, R192.reuse, 0x2 ;  /* 0x000000c005047211 */ /* 0x0c0fe400078210ff */
[----:B------:R-:W-:Y:S01]  /*9da0*/  LDSM.16.MT88.4 R8, [R181] ;  /* 0x00000000b508783b */ /* 0x000fe20000004200 */
[----:B------:R-:W-:Y:S01]  /*9db0*/  UISETP.NE.U32.AND UP0, UPT, UR6, 0x1, UPT ;  /* 0x000000010600788c */ /* 0x000fe2000bf05070 */
[-C--:B------:R-:W-:Y:S02]  /*9dc0*/  LEA.HI.X.SX32 R5, R5, R193.reuse, 0x2, P1 ;  /* 0x000000c105057211 */ /* 0x080fe400008f16ff */
[----:B------:R-:W-:Y:S01]  /*9dd0*/  LDSM.16.MT88.4 R16, [R0] ;  /* 0x000000000010783b */ /* 0x000fe20000004200 */
[----:B--2---:R-:W-:Y:S01]  /*9de0*/  IMAD.U32 R3, RZ, RZ, UR7 ;  /* 0x00000007ff037e24 */ /* 0x004fe2000f8e00ff */
[----:B------:R-:W-:Y:S01]  /*9df0*/  UIADD3 UR6, UR13, -0x1, URZ ;  /* 0xffffffff0d067890 */ /* 0x000fe2000fffe03f */
[----:B------:R-:W-:Y:S01]  /*9e00*/  PLOP3.LUT P1, PT, PT, PT, UP0, 0x80, 0x0 ;  /* 0x000000000000781c */ /* 0x000fe20003f2f008 */
[----:B------:R-:W-:Y:S01]  /*9e10*/  REDG.E.ADD.F32.FTZ.RN.STRONG.GPU desc[UR14][R4.64], R30 ;  /* 0x0000001e040079a6 */ /* 0x000fe2000c10f38e */
[----:B------:R-:W-:Y:S01]  /*9e20*/  @UP3 UIADD3 UR22, UP0, UR22, -0x200, URZ ;  /* 0xfffffe0016163890 */ /* 0x000fe2000ff1e03f */
[C---:B------:R-:W-:Y:S02]  /*9e30*/  LEA R2, P0, R3.reuse, R192, 0x2 ;  /* 0x000000c003027211 */ /* 0x040fe400078010ff */
[----:B------:R-:W1:Y:S01]  /*9e40*/  LDSM.16.MT88.4 R4, [R180+0x14000] ;  /* 0x01400000b404783b */ /* 0x000e620000004200 */
[----:B------:R-:W-:Y:S01]  /*9e50*/  @UP3 UIADD3.X UR21, UR21, -0x1, URZ, UP0, !UPT ;  /* 0xffffffff15153890 */ /* 0x000fe200087fe43f */
[----:B------:R-:W-:Y:S01]  /*9e60*/  LEA.HI.X.SX32 R3, R3, R193, 0x2, P0 ;  /* 0x000000c103037211 */ /* 0x000fe200000f16ff */
[----:B------:R-:W-:Y:S01]  /*9e70*/  UMOV UR13, UR6 ;  /* 0x00000006000d7c82 */ /* 0x000fe20008000000 */
[----:B------:R-:W-:Y:S03]  /*9e80*/  PLOP3.LUT P0, PT, PT, PT, UP2, 0x80, 0x0 ;  /* 0x000000000000781c */ /* 0x000fe60003f0f028 */
[----:B------:R-:W-:Y:S04]  /*9e90*/  REDG.E.ADD.F32.FTZ.RN.STRONG.GPU desc[UR14][R2.64], R31 ;  /* 0x0000001f020079a6 */ /* 0x000fe8000c10f38e */
[----:B------:R-:W2:Y:S01]  /*9ea0*/  LDSM.16.MT88.4 R28, [R0+0x800] ;  /* 0x00080000001c783b */ /* 0x000ea20000004200 */
        /* <DEDUP_REMOVED lines=11> */
[----:B------:R-:W4:Y:S01]  /*9f60*/  LDSM.16.MT88.4 R16, [R181+0x1800] ;  /* 0x00180000b510783b */ /* 0x000f220000004200 */
[-C--:B------:R-:W-:Y:S06]  /*9f70*/  HMMA.16816.F32.BF16 R100, R20, R24.reuse, R100 ;  /* 0x000000181464723c */ /* 0x080fec0000041864 */
[C---:B------:R-:W-:Y:S06]  /*9f80*/  HMMA.16816.F32.BF16 R104, R32.reuse, R24, R104 ;  /* 0x000000182068723c */ /* 0x040fec0000041868 */
[-C--:B------:R-:W-:Y:S06]  /*9f90*/  HMMA.16816.F32.BF16 R108, R32, R26.reuse, R108 ;  /* 0x0000001a206c723c */ /* 0x080fec000004186c */
[C---:B------:R-:W-:Y:S01]  /*9fa0*/  HMMA.16816.F32.BF16 R112, R20.reuse, R26, R112 ;  /* 0x0000001a1470723c */ /* 0x040fe20000041870 */
[----:B------:R-:W4:Y:S05]  /*9fb0*/  LDSM.16.MT88.4 R24, [R180+0x19800] ;  /* 0x01980000b418783b */ /* 0x000f2a0000004200 */
[-C--:B--2---:R-:W-:Y:S06]  /*9fc0*/  HMMA.16816.F32.BF16 R116, R20, R28.reuse, R116 ;  /* 0x0000001c1474723c */ /* 0x084fec0000041874 */
[C---:B------:R-:W-:Y:S06]  /*9fd0*/  HMMA.16816.F32.BF16 R120, R32.reuse, R28, R120 ;  /* 0x0000001c2078723c */ /* 0x040fec0000041878 */
[-C--:B------:R-:W-:Y:S01]  /*9fe0*/  HMMA.16816.F32.BF16 R124, R32, R30.reuse, R124 ;  /* 0x0000001e207c723c */ /* 0x080fe2000004187c */
[----:B------:R-:W2:Y:S05]  /*9ff0*/  LDSM.16.MT88.4 R32, [R0+0x1800] ;  /* 0x001800000020783b */ /* 0x000eaa0000004200 */
[----:B------:R-:W-:Y:S01]  /*a000*/  HMMA.16816.F32.BF16 R128, R20, R30, R128 ;  /* 0x0000001e1480723c */ /* 0x000fe20000041880 */
[----:B------:R-:W-:Y:S04]  /*a010*/  LDSM.16.MT88.4 R20, [R180+0x16000] ;  /* 0x01600000b414783b */ /* 0x000fe80000004200 */
[----:B------:R-:W2:Y:S01]  /*a020*/  LDSM.16.MT88.4 R28, [R181+0x2000] ;  /* 0x00200000b51c783b */ /* 0x000ea20000004200 */
[-C--:B-1----:R-:W-:Y:S06]  /*a030*/  HMMA.16816.F32.BF16 R100, R8, R36.reuse, R100 ;  /* 0x000000240864723c */ /* 0x082fec0000041864 */
[C---:B------:R-:W-:Y:S06]  /*a040*/  HMMA.16816.F32.BF16 R104, R40.reuse, R36, R104 ;  /* 0x000000242868723c */ /* 0x040fec0000041868 */
[-C--:B------:R-:W-:Y:S06]  /*a050*/  HMMA.16816.F32.BF16 R108, R40, R38.reuse, R108 ;  /* 0x00000026286c723c */ /* 0x080fec000004186c */
[C---:B------:R-:W-:Y:S01]  /*a060*/  HMMA.16816.F32.BF16 R112, R8.reuse, R38, R112 ;  /* 0x000000260870723c */ /* 0x040fe20000041870 */
[----:B------:R-:W1:Y:S05]  /*a070*/  LDSM.16.MT88.4 R36, [R180+0x1a000] ;  /* 0x01a00000b424783b */ /* 0x000e6a0000004200 */
[-C--:B---3--:R-:W-:Y:S06]  /*a080*/  HMMA.16816.F32.BF16 R116, R8, R12.reuse, R116 ;  /* 0x0000000c0874723c */ /* 0x088fec0000041874 */
[C---:B------:R-:W-:Y:S06]  /*a090*/  HMMA.16816.F32.BF16 R120, R40.reuse, R12, R120 ;  /* 0x0000000c2878723c */ /* 0x040fec0000041878 */
[-C--:B------:R-:W-:Y:S01]  /*a0a0*/  HMMA.16816.F32.BF16 R124, R40, R14.reuse, R124 ;  /* 0x0000000e287c723c */ /* 0x080fe2000004187c */
[----:B------:R-:W3:Y:S05]  /*a0b0*/  LDSM.16.MT88.4 R40, [R0+0x2000] ;  /* 0x002000000028783b */ /* 0x000eea0000004200 */
        /* <DEDUP_REMOVED lines=26> */
[----:B------:R-:W-:Y:S01]  /*a260*/  LDSM.16.MT88.4 R40, [R180+0x1b800] ;  /* 0x01b80000b428783b */ /* 0x000fe20000004200 */
[-C--:B------:R-:W-:Y:S06]  /*a270*/  HMMA.16816.F32.BF16 R100, R8, R12.reuse, R100 ;  /* 0x0000000c0864723c */ /* 0x080fec0000041864 */
[C---:B----4-:R-:W-:Y:S06]  /*a280*/  HMMA.16816.F32.BF16 R104, R16.reuse, R12, R104 ;  /* 0x0000000c1068723c */ /* 0x050fec0000041868 */
[-C--:B------:R-:W-:Y:S06]  /*a290*/  HMMA.16816.F32.BF16 R108, R16, R14.reuse, R108 ;  /* 0x0000000e106c723c */ /* 0x080fec000004186c */
[C---:B------:R-:W-:Y:S01]  /*a2a0*/  HMMA.16816.F32.BF16 R112, R8.reuse, R14, R112 ;  /* 0x0000000e0870723c */ /* 0x040fe20000041870 */
[----:B------:R-:W4:Y:S05]  /*a2b0*/  LDSM.16.MT88.4 R12, [R180+0x17800] ;  /* 0x01780000b40c783b */ /* 0x000f2a0000004200 */
[-C--:B--2---:R-:W-:Y:S06]  /*a2c0*/  HMMA.16816.F32.BF16 R116, R8, R24.reuse, R116 ;  /* 0x000000180874723c */ /* 0x084fec0000041874 */
[C---:B------:R-:W-:Y:S06]  /*a2d0*/  HMMA.16816.F32.BF16 R120, R16.reuse, R24, R120 ;  /* 0x000000181078723c */ /* 0x040fec0000041878 */
[-C--:B------:R-:W-:Y:S01]  /*a2e0*/  HMMA.16816.F32.BF16 R124, R16, R26.reuse, R124 ;  /* 0x0000001a107c723c */ /* 0x080fe2000004187c */
[----:B------:R2:W4:Y:S05]  /*a2f0*/  LDSM.16.MT88.4 R16, [R0+0x3800] ;  /* 0x003800000010783b */ /* 0x00052a0000004200 */
[----:B------:R-:W-:Y:S06]  /*a300*/  HMMA.16816.F32.BF16 R128, R8, R26, R128 ;  /* 0x0000001a0880723c */ /* 0x000fec0000041880 */
[-C--:B-1----:R-:W-:Y:S06]  /*a310*/  HMMA.16816.F32.BF16 R100, R4, R28.reuse, R100 ;  /* 0x0000001c0464723c */ /* 0x082fec0000041864 */
[C---:B------:R-:W-:Y:S06]  /*a320*/  HMMA.16816.F32.BF16 R104, R32.reuse, R28, R104 ;  /* 0x0000001c2068723c */ /* 0x040fec0000041868 */
[-C--:B------:R-:W-:Y:S05]  /*a330*/  HMMA.16816.F32.BF16 R108, R32, R30.reuse, R108 ;  /* 0x0000001e206c723c */ /* 0x080fea000004186c */
[C---:B--2---:R-:W-:Y:S01]  /*a340*/  VIADD R0, R181.reuse, 0xffffc000 ;  /* 0xffffc000b5007836 */ /* 0x044fe20000000000 */
[C---:B------:R-:W-:Y:S05]  /*a350*/  HMMA.16816.F32.BF16 R112, R4.reuse, R30, R112 ;  /* 0x0000001e0470723c */ /* 0x040fea0000041870 */
[----:B------:R-:W-:Y:S01]  /*a360*/  @P1 VIADD R0, R181, 0x4000 ;  /* 0x00004000b5001836 */ /* 0x000fe20000000000 */
[-C--:B---3--:R-:W-:Y:S05]  /*a370*/  HMMA.16816.F32.BF16 R116, R4, R36.reuse, R116 ;  /* 0x000000240474723c */ /* 0x088fea0000041874 */
[----:B------:R-:W-:Y:S01]  /*a380*/  IMAD.MOV.U32 R181, RZ, RZ, R0 ;  /* 0x000000ffffb57224 */ /* 0x000fe200078e0000 */
[C---:B------:R-:W-:Y:S06]  /*a390*/  HMMA.16816.F32.BF16 R120, R32.reuse, R36, R120 ;  /* 0x000000242078723c */ /* 0x040fec0000041878 */
[-C--:B------:R-:W-:Y:S06]  /*a3a0*/  HMMA.16816.F32.BF16 R124, R32, R38.reuse, R124 ;  /* 0x00000026207c723c */ /* 0x080fec000004187c */
[----:B------:R-:W-:Y:S06]  /*a3b0*/  HMMA.16816.F32.BF16 R128, R4, R38, R128 ;  /* 0x000000260480723c */ /* 0x000fec0000041880 */
[-C--:B----4-:R-:W-:Y:S06]  /*a3c0*/  HMMA.16816.F32.BF16 R100, R12, R20.reuse, R100 ;  /* 0x000000140c64723c */ /* 0x090fec0000041864 */
        /* <DEDUP_REMOVED lines=128> */
[----:B-1----:R-:W1:Y:S03]  /*abd0*/  S2R R3, SR_TID.X ;  /* 0x0000000000037919 */ /* 0x002e660000002100 */
[----:B------:R2:W-:Y:S01]  /*abe0*/  STS [R143+0x4000], R94 ;  /* 0x0040005e8f007388 */ /* 0x0005e20000000800 */
[----:B------:R-:W-:Y:S05]  /*abf0*/  @P0 BRA `(.L_x_573) ;  /* 0x0000000000340947 */ /* 0x000fea0003800000 */
        /* <DEDUP_REMOVED lines=13> */
.L_x_573:
[----:B------:R-:W-:Y:S01]  /*acd0*/  @UP0 UIADD3 UR11, UR25, UR37, URZ ;  /* 0x00000025190b0290 */ /* 0x000fe2000fffe03f */
[----:B--2---:R-:W-:Y:S01]  /*ace0*/  SHF.R.S32.HI R0, RZ, 0x1f, R197 ;  /* 0x0000001fff007819 */ /* 0x004fe200000114c5 */
[----:B------:R-:W-:Y:S01]  /*acf0*/  @UP0 ULDC.64 UR8, c[0x0][0x458] ;  /* 0x0001160000080ab9 */ /* 0x000fe20000000a00 */
[----:B------:R-:W-:Y:S01]  /*ad00*/  USHF.L.U32 UR10, UR23, 0x7, URZ ;  /* 0x00000007170a7899 */ /* 0x000fe2000800063f */
[----:B-1----:R-:W-:Y:S01]  /*ad10*/  SHF.R.S32.HI R2, RZ, 0x1f, R3 ;  /* 0x0000001fff027819 */ /* 0x002fe20000011403 */
        /* <DEDUP_REMOVED lines=18> */
.L_x_574:
[----:B------:R-:W-:Y:S01]  /*ae40*/  BAR.SYNC.DEFER_BLOCKING 0x0 ;  /* 0x0000000000007b1d */ /* 0x000fe20000010000 */
[----:B------:R-:W-:Y:S01]  /*ae50*/  LEA.HI R2, R2, R3, RZ, 0x3 ;  /* 0x0000000302027211 */ /* 0x000fe200078f18ff */
[----:B------:R-:W-:Y:S01]  /*ae60*/  USHF.R.S32.HI UR11, URZ, 0x1f, UR10 ;  /* 0x0000001f3f0b7899 */ /* 0x000fe2000801140a */
[----:B------:R-:W-:Y:S01]  /*ae70*/  IMAD.MOV.U32 R11, RZ, RZ, R0 ;  /* 0x000000ffff0b7224 */ /* 0x000fe200078e0000 */
[----:B------:R-:W-:Y:S01]  /*ae80*/  UIMAD UR12, UR23, -0x80, UR12 ;  /* 0xffffff80170c78a4 */ /* 0x000fe2000f8e020c */
[----:B------:R-:W-:Y:S01]  /*ae90*/  SHF.R.S32.HI R0, RZ, 0x3, R2 ;  /* 0x00000003ff007819 */ /* 0x000fe20000011402 */
[----:B------:R-:W-:Y:S01]  /*aea0*/  UIMAD UR13, UR11, UR6, URZ ;  /* 0x000000060b0d72a4 */ /* 0x000fe2000f8e023f */
[----:B------:R-:W-:Y:S01]  /*aeb0*/  IMAD.MOV.U32 R10, RZ, RZ, R197 ;  /* 0x000000ffff0a7224 */ /* 0x000fe200078e00c5 */
[----:B------:R-:W-:Y:S01]  /*aec0*/  ULDC UR16, c[0x0][0x2d0] ;  /* 0x0000b40000107ab9 */ /* 0x000fe20000000800 */
[----:B------:R-:W-:Y:S01]  /*aed0*/  IMAD.U32 R2, RZ, RZ, UR6 ;  /* 0x00000006ff027e24 */ /* 0x000fe2000f8e00ff */
[----:B------:R-:W-:Y:S01]  /*aee0*/  ISETP.GE.AND P4, PT, R197, UR16, PT ;  /* 0x00000010c5007c0c */ /* 0x000fe2000bf86270 */
[C---:B------:R-:W-:Y:S01]  /*aef0*/  VIADD R4, R0.reuse, 0x20 ;  /* 0x0000002000047836 */ /* 0x040fe20000000000 */
[----:B------:R-:W-:Y:S01]  /*af00*/  IADD3 R5, R0, 0x40, RZ ;  /* 0x0000004000057810 */ /* 0x000fe20007ffe0ff */
[----:B------:R-:W-:Y:S01]  /*af10*/  UIMAD UR13, UR10, UR7, UR13 ;  /* 0x000000070a0d72a4 */ /* 0x000fe2000f8e020d */
[----:B------:R-:W-:Y:S01]  /*af20*/  IMAD.WIDE.U32 R2, R2, UR10, R10 ;  /* 0x0000000a02027c25 */ /* 0x000fe2000f8e000a */
[----:B------:R-:W-:Y:S01]  /*af30*/  USHF.R.S32.HI UR22, URZ, 0x1f, UR57 ;  /* 0x0000001f3f167899 */ /* 0x000fe20008011439 */
[----:B------:R-:W-:Y:S01]  /*af40*/  ISETP.GE.OR P2, PT, R5, UR12, P4 ;  /* 0x0000000c05007c0c */ /* 0x000fe2000a746670 */
[----:B------:R-:W-:Y:S01]  /*af50*/  ULDC.64 UR16, c[0x0][0x468] ;  /* 0x00011a0000107ab9 */ /* 0x000fe20000000a00 */
[----:B------:R-:W-:Y:S01]  /*af60*/  VIADD R5, R0, 0x60 ;  /* 0x0000006000057836 */ /* 0x000fe20000000000 */
[----:B------:R-:W-:Y:S01]  /*af70*/  ISETP.GE.OR P3, PT, R4, UR12, P4 ;  /* 0x0000000c04007c0c */ /* 0x000fe2000a766670 */
[----:B------:R-:W-:Y:S01]  /*af80*/  IMAD.U32 R4, RZ, RZ, UR13 ;  /* 0x0000000dff047e24 */ /* 0x000fe2000f8e00ff */
[----:B------:R-:W-:Y:S01]  /*af90*/  IADD3 R2, P0, R2, UR20, RZ ;  /* 0x0000001402027c10 */ /* 0x000fe2000ff1e0ff */
[----:B------:R-:W-:Y:S01]  /*afa0*/  UIMAD UR13, UR22, UR16, URZ ;  /* 0x00000010160d72a4 */ /* 0x000fe2000f8e023f */
[----:B------:R-:W-:Y:S01]  /*afb0*/  ISETP.GE.OR P1, PT, R5, UR12, P4 ;  /* 0x0000000c05007c0c */ /* 0x000fe2000a726670 */
[----:B------:R1:W2:Y:S01]  /*afc0*/  LDS.128 R16, [R142+0xd000] ;  /* 0x00d000008e107984 */ /* 0x0002a20000000c00 */
[----:B------:R-:W-:Y:S01]  /*afd0*/  ISETP.GE.OR P4, PT, R0, UR12, P4 ;  /* 0x0000000c00007c0c */ /* 0x000fe2000a786670 */
[----:B------:R-:W-:Y:S01]  /*afe0*/  UIMAD UR17, UR57, UR17, UR13 ;  /* 0x00000011391172a4 */ /* 0x000fe2000f8e020d */
[----:B------:R-:W-:Y:S01]  /*aff0*/  IADD3.X R3, R3, UR21, R4, P0, !PT ;  /* 0x0000001503037c10 */ /* 0x000fe200087fe404 */
[----:B------:R1:W3:Y:S01]  /*b000*/  LDS.128 R20, [R142+0x11000] ;  /* 0x011000008e147984 */ /* 0x0002e20000000c00 */
[----:B------:R-:W-:Y:S01]  /*b010*/  MOV R4, UR16 ;  /* 0x0000001000047c02 */ /* 0x000fe20008000f00 */
[----:B------:R-:W-:Y:S01]  /*b020*/  BSSY B0, `(.L_x_575) ;  /* 0x0000012000007945 */ /* 0x000fe20003800000 */
[----:B------:R-:W-:Y:S01]  /*b030*/  SHF.R.S32.HI R9, RZ, 0x1f, R0 ;  /* 0x0000001fff097819 */ /* 0x000fe20000011400 */
[----:B------:R1:W4:Y:S02]  /*b040*/  LDS.128 R24, [R142+0x12000] ;  /* 0x012000008e187984 */ /* 0x0003240000000c00 */
[----:B------:R-:W-:-:S02]  /*b050*/  IMAD.WIDE.U32 R2, R4, UR57, R2 ;  /* 0x0000003904027c25 */ /* 0x000fc4000f8e0002 */
[----:B------:R1:W1:Y:S02]  /*b060*/  LDS.128 R28, [R142+0x13000] ;  /* 0x013000008e1c7984 */ /* 0x0002640000000c00 */
[----:B------:R-:W-:Y:S01]  /*b070*/  VIADD R8, R3, UR17 ;  /* 0x0000001103087c36 */ /* 0x000fe20008000000 */
[----:B------:R-:W-:Y:S06]  /*b080*/  @P4 BRA `(.L_x_576) ;  /* 0x00000000002c4947 */ /* 0x000fec0003800000 */
        /* <DEDUP_REMOVED lines=11> */
.L_x_576:
[----:B------:R-:W-:Y:S05]  /*b140*/  BSYNC B0 ;  /* 0x0000000000007941 */ /* 0x000fea0003800000 */
.L_x_575:
        /* <DEDUP_REMOVED lines=14> */
.L_x_578:
[----:B------:R-:W-:Y:S05]  /*b230*/  BSYNC B0 ;  /* 0x0000000000007941 */ /* 0x000fea0003800000 */
.L_x_577:
        /* <DEDUP_REMOVED lines=15> */
.L_x_580:
[----:B------:R-:W-:Y:S05]  /*b330*/  BSYNC B0 ;  /* 0x0000000000007941 */ /* 0x000fea0003800000 */
.L_x_579:
        /* <DEDUP_REMOVED lines=14> */
.L_x_582:
[----:B------:R-:W-:Y:S05]  /*b420*/  BSYNC B0 ;  /* 0x0000000000007941 */ /* 0x000fea0003800000 */
.L_x_581:
[----:B-12---:R-:W1:Y:S01]  /*b430*/  LDS.128 R140, [R142+0x10000] ;  /* 0x010000008e8c7984 */ /* 0x006e620000000c00 */
[----:B------:R-:W-:Y:S01]  /*b440*/  IMAD.U32 R2, RZ, RZ, UR8 ;  /* 0x00000008ff027e24 */ /* 0x000fe2000f8e00ff */
[----:B------:R-:W-:Y:S01]  /*b450*/  UIMAD UR11, UR11, UR8, URZ ;  /* 0x000000080b0b72a4 */ /* 0x000fe2000f8e023f */
[----:B------:R-:W-:Y:S01]  /*b460*/  BSSY B0, `(.L_x_583) ;  /* 0x0000018000007945 */ /* 0x000fe20003800000 */
[----:B------:R-:W-:Y:S01]  /*b470*/  USHF.R.S32.HI UR12, URZ, 0x1f, UR57 ;  /* 0x0000001f3f0c7899 */ /* 0x000fe20008011439 */
[----:B------:R-:W-:Y:S01]  /*b480*/  IMAD.WIDE.U32 R2, R2, UR10, R10 ;  /* 0x0000000a02027c25 */ /* 0x000fe2000f8e000a */
[----:B------:R-:W-:Y:S01]  /*b490*/  UIMAD UR10, UR10, UR9, UR11 ;  /* 0x000000090a0a72a4 */ /* 0x000fe2000f8e020b */
[----:B------:R-:W-:Y:S01]  /*b4a0*/  ULDC.64 UR6, c[0x0][0x470] ;  /* 0x00011c0000067ab9 */ /* 0x000fe20000000a00 */
[----:B------:R-:W-:-:S04]  /*b4b0*/  IADD3 R2, P0, R2, UR18, RZ ;  /* 0x0000001202027c10 */ /* 0x000fc8000ff1e0ff */
[----:B------:R-:W-:Y:S01]  /*b4c0*/  IMAD.U32 R4, RZ, RZ, UR10 ;  /* 0x0000000aff047e24 */ /* 0x000fe2000f8e00ff */
[----:B------:R-:W-:-:S04]  /*b4d0*/  UIMAD UR10, UR12, UR6, URZ ;  /* 0x000000060c0a72a4 */ /* 0x000fc8000f8e023f */
[----:B------:R-:W-:Y:S01]  /*b4e0*/  IADD3.X R3, R3, UR19, R4, P0, !PT ;  /* 0x0000001303037c10 */ /* 0x000fe200087fe404 */
[----:B------:R-:W-:Y:S01]  /*b4f0*/  UIMAD UR7, UR57, UR7, UR10 ;  /* 0x00000007390772a4 */ /* 0x000fe2000f8e020a */
[----:B------:R-:W-:-:S05]  /*b500*/  MOV R4, UR6 ;  /* 0x0000000600047c02 */ /* 0x000fca0008000f00 */
        /* <DEDUP_REMOVED lines=13> */
.L_x_584:
[----:B------:R-:W-:Y:S05]  /*b5e0*/  BSYNC B0 ;  /* 0x0000000000007941 */ /* 0x000fea0003800000 */
.L_x_583:
        /* <DEDUP_REMOVED lines=14> */
.L_x_586:
[----:B------:R-:W-:Y:S05]  /*b6d0*/  BSYNC B0 ;  /* 0x0000000000007941 */ /* 0x000fea0003800000 */
.L_x_585:
        /* <DEDUP_REMOVED lines=14> */
.L_x_588:
[----:B------:R-:W-:Y:S05]  /*b7c0*/  BSYNC B0 ;  /* 0x0000000000007941 */ /* 0x000fea0003800000 */
.L_x_587:
[----:B------:R-:W-:Y:S05]  /*b7d0*/  @P1 BRA `(.L_x_535) ;  /* 0x00000000002c1947 */ /* 0x000fea0003800000 */
[----:B------:R-:W-:Y:S01]  /*b7e0*/  IADD3 R0, P0, R0, 0x60, RZ ;  /* 0x0000006000007810 */ /* 0x000fe20007f1e0ff */
[----:B------:R-:W-:-:S03]  /*b7f0*/  ULDC.64 UR6, c[0x0][0x3f8] ;  /* 0x0000fe0000067ab9 */ /* 0x000fc60000000a00 */
[----:B------:R-:W-:-:S05]  /*b800*/  IADD3.X R3, RZ, R9, RZ, P0, !PT ;  /* 0x00000009ff037210 */ /* 0x000fca00007fe4ff */
[----:B--2---:R-:W-:Y:S01]  /*b810*/  IMAD R6, R3, UR8, RZ ;  /* 0x0000000803067c24 */ /* 0x004fe2000f8e02ff */
[----:B------:R-:W-:-:S03]  /*b820*/  MOV R3, R8 ;  /* 0x0000000800037202 */ /* 0x000fc60000000f00 */
[----:B------:R-:W-:-:S04]  /*b830*/  IMAD.WIDE.U32 R4, R0, UR8, R2 ;  /* 0x0000000800047c25 */ /* 0x000fc8000f8e0002 */
[----:B------:R-:W-:Y:S01]  /*b840*/  IMAD R0, R0, UR9, R6 ;  /* 0x0000000900007c24 */ /* 0x000fe2000f8e0206 */
[----:B------:R-:W-:-:S04]  /*b850*/  LEA R2, P0, R4, UR6, 0x1 ;  /* 0x0000000604027c11 */ /* 0x000fc8000f8008ff */
[----:B------:R-:W-:-:S04]  /*b860*/  IADD3 R0, R0, R5, RZ ;  /* 0x0000000500007210 */ /* 0x000fc80007ffe0ff */
[----:B------:R-:W-:-:S05]  /*b870*/  LEA.HI.X R3, R4, UR7, R0, 0x1, P0 ;  /* 0x0000000704037c11 */ /* 0x000fca00080f0c00 */
[----:B------:R2:W-:Y:S02]  /*b880*/  STG.E.128 desc[UR14][R2.64], R28 ;  /* 0x0000001c02007986 */ /* 0x0005e4000c101d0e */
.L_x_535:
[----:B------:R-:W-:Y:S05]  /*b890*/  BSYNC B1 ;  /* 0x0000000000017941 */ /* 0x000fea0003800000 */
.L_x_513:
        /* <DEDUP_REMOVED lines=11> */
.L_x_589:
[----:B------:R-:W-:Y:S05]  /*b950*/  EXIT ;  /* 0x000000000000794d */ /* 0x000fea0003800000 */
.L_x_591:
        /* <DEDUP_REMOVED lines=10> */
.L_x_2464:


//--------------------- .text._ZN5flash44flash_bwd_dq_dk_dv_loop_seqk_parallel_kernelI23Flash_bwd_kernel_traitsILi64ELi128ELi128ELi8ELi4ELi4ELi4ELb0ELb0EN7cutlass10bfloat16_tE19Flash_kernel_traitsILi64ELi128ELi128ELi8ES3_EELb0ELb0ELb0ELb0ELb1ELb1ELb0EEEvNS_16Flash_bwd_paramsE --------------------------
	.section	.text._ZN5flash44flash_bwd_dq_dk_dv_loop_seqk_parallel_kernelI23Flash_bwd_kernel_traitsILi64ELi128ELi128ELi8ELi4ELi4ELi4ELb0ELb0EN7cutlass10bfloat16_tE19Flash_kernel_traitsILi64ELi128ELi128ELi8ES3_EELb0ELb0ELb0ELb0ELb1ELb1ELb0EEEvNS_16Flash_bwd_paramsE,"ax",@progbits
	.align	128
        .global         _ZN5flash44flash_bwd_dq_dk_dv_loop_seqk_parallel_kernelI23Flash_bwd_kernel_traitsILi64ELi128ELi128ELi8ELi4ELi4ELi4ELb0ELb0EN7cutlass10bfloat16_tE19Flash_kernel_traitsILi64ELi128ELi128ELi8ES3_EELb0ELb0ELb0ELb0ELb1ELb1ELb0EEEvNS_16Flash_bwd_paramsE
        .type           _ZN5flash44flash_bwd_dq_dk_dv_loop_seqk_parallel_kernelI23Flash_bwd_kernel_traitsILi64ELi128ELi128ELi8ELi4ELi4ELi4ELb0ELb0EN7cutlass10bfloat16_tE19Flash_kernel_traitsILi64ELi128ELi128ELi8ES3_EELb0ELb0ELb0ELb0ELb1ELb1ELb0EEEvNS_16Flash_bwd_paramsE,@function
        .size           _ZN5flash44flash_bwd_dq_dk_dv_loop_seqk_parallel_kernelI23Flash_bwd_kernel_traitsILi64ELi128ELi128ELi8ELi4ELi4ELi4ELb0ELb0EN7cutlass10bfloat16_tE19Flash_kernel_traitsILi64ELi128ELi128ELi8ES3_EELb0ELb0ELb0ELb0ELb1ELb1ELb0EEEvNS_16Flash_bwd_paramsE,(.L_x_2465 - _ZN5flash44flash_bwd_dq_dk_dv_loop_seqk_parallel_kernelI23Flash_bwd_kernel_traitsILi64ELi128ELi128ELi8ELi4ELi4ELi4ELb0ELb0EN7cutlass10bfloat16_tE19Flash_kernel_traitsILi64ELi128ELi128ELi8ES3_EELb0ELb0ELb0ELb0ELb1ELb1ELb0EEEvNS_16Flash_bwd_paramsE)
        .other          _ZN5flash44flash_bwd_dq_dk_dv_loop_seqk_parallel_kernelI23Flash_bwd_kernel_traitsILi64ELi128ELi128ELi8ELi4ELi4ELi4ELb0ELb0EN7cutlass10bfloat16_tE19Flash_kernel_traitsILi64ELi128ELi128ELi8ES3_EELb0ELb0ELb0ELb0ELb1ELb1ELb0EEEvNS_16Flash_bwd_paramsE,@"STO_CUDA_ENTRY STV_DEFAULT"
_ZN5flash44flash_bwd_dq_dk_dv_loop_seqk_parallel_kernelI23Flash_bwd_kernel_traitsILi64ELi128ELi128ELi8ELi4ELi4ELi4ELb0ELb0EN7cutlass10bfloat16_tE19Flash_kernel_traitsILi64ELi128ELi128ELi8ES3_EELb0ELb0ELb0ELb0ELb1ELb1ELb0EEEvNS_16Flash_bwd_paramsE:
.text._ZN5flash44flash_bwd_dq_dk_dv_loop_seqk_parallel_kernelI23Flash_bwd_kernel_traitsILi64ELi128ELi128ELi8ELi4ELi4ELi4ELb0ELb0EN7cutlass10bfloat16_tE19Flash_kernel_traitsILi64ELi128ELi128ELi8ES3_EELb0ELb0ELb0ELb0ELb1ELb1ELb0EEEvNS_16Flash_bwd_paramsE:
        /* <DEDUP_REMOVED lines=17> */
[----:B------:R-:W-:Y:S01]  /*0110*/  UMOV UR27, 0xffffc000 ;  /* 0xffffc000001b7882 */ /* 0x000fe20000000000 */
[----:B------:R-:W-:Y:S01]  /*0120*/  ULDC.64 UR22, c[0x0][0x300] ;  /* 0x0000c00000167ab9 */ /* 0x000fe20000000a00 */
[----:B------:R-:W-:Y:S01]  /*0130*/  ULDC.64 UR20, c[0x0][0x308] ;  /* 0x0000c20000147ab9 */ /* 0x000fe20000000a00 */
[----:B------:R-:W3:Y:S08]  /*0140*/  S2UR UR26, SR_CTAID.Y ;  /* 0x00000000001a79c3 */ /* 0x000ef00000002600 */
[----:B------:R-:W4:Y:S01]  /*0150*/  S2UR UR28, SR_CTAID.Z ;  /* 0x00000000001c79c3 */ /* 0x000f220000002700 */
[----:B--2---:R-:W-:-:S07]  /*0160*/  ULEA UR5, UR5, UR4, 0x18 ;  /* 0x0000000405057291 */ /* 0x004fce000f8ec03f */
[----:B------:R-:W2:Y:S01]  /*0170*/  S2UR UR25, SR_CTAID.Z ;  /* 0x00000000001979c3 */ /* 0x000ea20000002700 */
[----:B------:R-:W-:Y:S01]  /*0180*/  UIADD3 UR4, UR5, 0xc000, URZ ;  /* 0x0000c00005047890 */ /* 0x000fe2000fffe03f */
[----:B-1----:R-:W-:Y:S01]  /*0190*/  SHF.R.S32.HI R5, RZ, 0x1f, R8 ;  /* 0x0000001fff057819 */ /* 0x002fe20000011408 */
[----:B---3--:R-:W-:-:S05]  /*01a0*/  USHF.R.S32.HI UR35, URZ, 0x1f, UR26 ;  /* 0x0000001f3f237899 */ /* 0x008fca000801141a */
[----:B------:R-:W1:Y:S01]  /*01b0*/  S2UR UR24, SR_CTAID.Y ;  /* 0x00000000001879c3 */ /* 0x000e620000002600 */
[----:B------:R-:W-:Y:S01]  /*01c0*/  UIMAD.WIDE UR36, UR26, 0x80, URZ ;  /* 0x000000801a2478a5 */ /* 0x000fe2000f8e023f */
[CC--:B------:R-:W-:Y:S02]  /*01d0*/  LEA.HI R0, R5.reuse, R8.reuse, RZ, 0x5 ;  /* 0x0000000805007211 */ /* 0x0c0fe400078f28ff */
[CC--:B------:R-:W-:Y:S02]  /*01e0*/  LEA.HI R13, R5.reuse, R8.reuse, RZ, 0x3 ;  /* 0x00000008050d7211 */ /* 0x0c0fe400078f18ff */
[----:B------:R-:W-:Y:S01]  /*01f0*/  LOP3.LUT R6, R0, 0xffffffe0, RZ, 0xc0, !PT ;  /* 0xffffffe000067812 */ /* 0x000fe200078ec0ff */
[----:B----4-:R-:W-:Y:S01]  /*0200*/  USHF.R.S32.HI UR34, URZ, 0x1f, UR28 ;  /* 0x0000001f3f227899 */ /* 0x010fe2000801141c */
[----:B------:R-:W-:Y:S02]  /*0210*/  SHF.R.S32.HI R4, RZ, 0x5, R0 ;  /* 0x00000005ff047819 */ /* 0x000fe40000011400 */
[CC--:B------:R-:W-:Y:S01]  /*0220*/  LEA.HI R2, R5.reuse, R8.reuse, RZ, 0x4 ;  /* 0x0000000805027211 */ /* 0x0c0fe200078f20ff */
[----:B------:R-:W-:Y:S01]  /*0230*/  IMAD.IADD R7, R8, 0x1, -R6 ;  /* 0x0000000108077824 */ /* 0x000fe200078e0a06 */
[----:B------:R-:W-:-:S02]  /*0240*/  LEA.HI R15, R5, R8, RZ, 0x7 ;  /* 0x00000008050f7211 */ /* 0x000fc400078f38ff */
[CC--:B------:R-:W-:Y:S02]  /*0250*/  LEA.HI R14, R5.reuse, R8.reuse, RZ, 0x6 ;  /* 0x00000008050e7211 */ /* 0x0c0fe400078f30ff */
[----:B------:R-:W-:Y:S01]  /*0260*/  SHF.R.S32.HI R0, RZ, 0x1f, R0 ;  /* 0x0000001fff007819 */ /* 0x000fe20000011400 */
[----:B--2---:R-:W-:Y:S01]  /*0270*/  USHF.R.S32.HI UR33, URZ, 0x1f, UR25 ;  /* 0x0000001f3f217899 */ /* 0x004fe20008011419 */
[----:B------:R-:W-:Y:S02]  /*0280*/  LEA.HI R5, R5, R8, RZ, 0x2 ;  /* 0x0000000805057211 */ /* 0x000fe400078f10ff */
[----:B------:R-:W-:Y:S02]  /*0290*/  SHF.R.S32.HI R11, RZ, 0x3, R13 ;  /* 0x00000003ff0b7819 */ /* 0x000fe4000001140d */
[----:B------:R-:W-:Y:S02]  /*02a0*/  LEA.HI R0, R0, R4, RZ, 0x2 ;  /* 0x0000000400007211 */ /* 0x000fe400078f10ff */
[----:B------:R-:W-:Y:S01]  /*02b0*/  LOP3.LUT R3, R13, 0xfffffff8, RZ, 0xc0, !PT ;  /* 0xfffffff80d037812 */ /* 0x000fe200078ec0ff */
[----:B------:R-:W-:Y:S01]  /*02c0*/  IMAD.SHL.U32 R6, R11, 0x40, RZ ;  /* 0x000000400b067824 */ /* 0x000fe200078e00ff */
[----:B------:R-:W-:Y:S01]  /*02d0*/  LOP3.LUT R10, R2, 0xfffffff0, RZ, 0xc0, !PT ;  /* 0xfffffff0020a7812 */ /* 0x000fe200078ec0ff */
[----:B-1----:R-:W-:Y:S01]  /*02e0*/  USHF.R.S32.HI UR32, URZ, 0x1f, UR24 ;  /* 0x0000001f3f207899 */ /* 0x002fe20008011418 */
[----:B------:R-:W-:Y:S01]  /*02f0*/  LOP3.LUT R9, R5, 0x7ffffffc, RZ, 0xc0, !PT ;  /* 0x7ffffffc05097812 */ /* 0x000fe200078ec0ff */
[----:B------:R-:W-:Y:S01]  /*0300*/  IMAD.IADD R3, R8, 0x1, -R3 ;  /* 0x0000000108037824 */ /* 0x000fe200078e0a03 */
[----:B------:R-:W-:Y:S01]  /*0310*/  LOP3.LUT R0, R0, 0xfffffffc, RZ, 0xc0, !PT ;  /* 0xfffffffc00007812 */ /* 0x000fe200078ec0ff */
[C---:B------:R-:W-:Y:S01]  /*0320*/  IMAD.IADD R10, R8.reuse, 0x1, -R10 ;  /* 0x00000001080a7824 */ /* 0x040fe200078e0a0a */
[----:B------:R-:W-:Y:S01]  /*0330*/  SHF.R.S32.HI R12, RZ, 0x1f, R7 ;  /* 0x0000001fff0c7819 */ /* 0x000fe20000011407 */
[----:B------:R-:W-:Y:S01]  /*0340*/  IMAD.IADD R16, R8, 0x1, -R9 ;  /* 0x0000000108107824 */ /* 0x000fe200078e0a09 */
[----:B------:R-:W-:Y:S01]  /*0350*/  SHF.R.S32.HI R8, RZ, 0x4, R2 ;  /* 0x00000004ff087819 */ /* 0x000fe20000011402 */
[----:B------:R-:W-:Y:S01]  /*0360*/  IMAD.IADD R11, R4, 0x1, -R0 ;  /* 0x00000001040b7824 */ /* 0x000fe200078e0a00 */
[----:B------:R-:W-:Y:S01]  /*0370*/  LOP3.LUT R0, R6, 0x1c0, RZ, 0xc0, !PT ;  /* 0x000001c006007812 */ /* 0x000fe200078ec0ff */
[----:B------:R-:W-:Y:S01]  /*0380*/  IMAD.SHL.U32 R6, R3, 0x8, RZ ;  /* 0x0000000803067824 */ /* 0x000fe200078e00ff */
[----:B------:R-:W-:-:S02]  /*0390*/  LEA.HI R2, R2, R8, RZ, 0x1 ;  /* 0x0000000802027211 */ /* 0x000fc400078f08ff */
[--C-:B------:R-:W-:Y:S02]  /*03a0*/  SHF.R.S32.HI R9, RZ, 0x2, R5.reuse ;  /* 0x00000002ff097819 */ /* 0x100fe40000011405 */
[----:B------:R-:W-:Y:S02]  /*03b0*/  SHF.R.S32.HI R4, RZ, 0x1f, R5 ;  /* 0x0000001fff047819 */ /* 0x000fe40000011405 */
[----:B------:R-:W-:Y:S02]  /*03c0*/  LOP3.LUT R5, R2, 0xfffffffe, RZ, 0xc0, !PT ;  /* 0xfffffffe02057812 */ /* 0x000fe400078ec0ff */
[----:B------:R-:W-:Y:S02]  /*03d0*/  LOP3.LUT R6, R0, 0x38, R6, 0xf8, !PT ;  /* 0x0000003800067812 */ /* 0x000fe400078ef806 */
[----:B------:R-:W-:Y:S01]  /*03e0*/  SHF.R.U32.HI R2, RZ, 0x3, R0 ;  /* 0x00000003ff027819 */ /* 0x000fe20000011600 */
[----:B------:R-:W-:Y:S01]  /*03f0*/  IMAD.IADD R8, R8, 0x1, -R5 ;  /* 0x0000000108087824 */ /* 0x000fe200078e0a05 */
[----:B------:R-:W-:Y:S01]  /*0400*/  LEA.HI R0, R4, R9, RZ, 0x3 ;  /* 0x0000000904007211 */ /* 0x000fe200078f18ff */
[----:B------:R-:W-:Y:S01]  /*0410*/  IMAD.SHL.U32 R5, R14, 0x8, RZ ;  /* 0x000000080e057824 */ /* 0x000fe200078e00ff */
[----:B------:R-:W-:Y:S01]  /*0420*/  LOP3.LUT R4, R6, R2, RZ, 0x3c, !PT ;  /* 0x0000000206047212 */ /* 0x000fe200078e3cff */
[C---:B------:R-:W-:Y:S01]  /*0430*/  IMAD.SHL.U32 R2, R3.reuse, 0x40, RZ ;  /* 0x0000004003027824 */ /* 0x040fe200078e00ff */
[----:B------:R-:W-:Y:S01]  /*0440*/  LOP3.LUT R0, R0, 0xfffffff8, RZ, 0xc0, !PT ;  /* 0xfffffff800007812 */ /* 0x000fe200078ec0ff */
[----:B------:R-:W-:Y:S01]  /*0450*/  IMAD.SHL.U32 R184, R8, 0x200, RZ ;  /* 0x0000020008b87824 */ /* 0x000fe200078e00ff */
[----:B------:R-:W-:-:S02]  /*0460*/  LOP3.LUT P4, RZ, R3, 0x2, RZ, 0xc0, !PT ;  /* 0x0000000203ff7812 */ /* 0x000fc4000788c0ff */
[----:B------:R-:W-:Y:S01]  /*0470*/  LOP3.LUT P3, RZ, R3, 0x4, RZ, 0xc0, !PT ;  /* 0x0000000403ff7812 */ /* 0x000fe2000786c0ff */
[----:B------:R-:W-:Y:S01]  /*0480*/  IMAD.IADD R3, R9, 0x1, -R0 ;  /* 0x0000000109037824 */ /* 0x000fe200078e0a00 */
[----:B------:R-:W-:Y:S02]  /*0490*/  LOP3.LUT R249, R4, 0xfffffe00, R5, 0xf8, !PT ;  /* 0xfffffe0004f97812 */ /* 0x000fe400078ef805 */
[----:B------:R-:W-:Y:S01]  /*04a0*/  LOP3.LUT R0, R2, 0x1c0, RZ, 0xc0, !PT ;  /* 0x000001c002007812 */ /* 0x000fe200078ec0ff */
[----:B------:R-:W-:Y:S01]  /*04b0*/  IMAD.SHL.U32 R2, R11, 0x10, RZ ;  /* 0x000000100b027824 */ /* 0x000fe200078e00ff */
[----:B------:R-:W-:Y:S02]  /*04c0*/  SHF.R.S32.HI R5, RZ, 0x1f, R10 ;  /* 0x0000001fff057819 */ /* 0x000fe4000001140a */
[----:B------:R-:W-:Y:S02]  /*04d0*/  LEA.HI R7, R12, R7, RZ, 0x2 ;  /* 0x000000070c077211 */ /* 0x000fe400078f10ff */
[----:B------:R-:W-:-:S02]  /*04e0*/  LEA.HI R9, R5, R10, RZ, 0x3 ;  /* 0x0000000a05097211 */ /* 0x000fc400078f18ff */
[----:B------:R-:W-:Y:S02]  /*04f0*/  LEA.HI.SX32 R5, R7, R2, 0x1e ;  /* 0x0000000207057211 */ /* 0x000fe400078ff2ff */
[----:B------:R-:W-:Y:S02]  /*0500*/  LOP3.LUT R7, R0, 0x30, R2, 0xf8, !PT ;  /* 0x0000003000077812 */ /* 0x000fe400078ef802 */
[----:B------:R-:W-:Y:S01]  /*0510*/  LOP3.LUT R2, R3, 0x1, RZ, 0xc0, !PT ;  /* 0x0000000103027812 */ /* 0x000fe200078ec0ff */
[----:B------:R1:W-:Y:S01]  /*0520*/  STL [R1+0xc], R5 ;  /* 0x00000c0501007387 */ /* 0x0003e20000100800 */
[----:B------:R-:W-:Y:S02]  /*0530*/  SHF.R.S32.HI R4, RZ, 0x7, R15 ;  /* 0x00000007ff047819 */ /* 0x000fe4000001140f */
[----:B------:R-:W-:Y:S02]  /*0540*/  ISETP.NE.U32.AND P0, PT, R2, 0x1, PT ;  /* 0x000000010200780c */ /* 0x000fe40003f05070 */
[----:B------:R-:W-:-:S02]  /*0550*/  LOP3.LUT R187, R0, 0x8, R13, 0xf8, !PT ;  /* 0x0000000800bb7812 */ /* 0x000fc400078ef80d */
[----:B------:R-:W-:Y:S02]  /*0560*/  SHF.R.U32.HI R0, RZ, 0x3, R0 ;  /* 0x00000003ff007819 */ /* 0x000fe40000011600 */
[----:B------:R-:W-:Y:S01]  /*0570*/  LOP3.LUT R2, R7, 0x8, R13, 0xf8, !PT ;  /* 0x0000000807027812 */ /* 0x000fe200078ef80d */
[----:B------:R-:W-:Y:S01]  /*0580*/  IMAD.SHL.U32 R7, R8, 0x10, RZ ;  /* 0x0000001008077824 */ /* 0x000fe200078e00ff */
[C---:B------:R-:W-:Y:S01]  /*0590*/  R2P PR, R3.reuse, 0x6 ;  /* 0x0000000603007804 */ /* 0x040fe20000000000 */
[----:B------:R-:W-:Y:S01]  /*05a0*/  IMAD.SHL.U32 R3, R3, 0x40, RZ ;  /* 0x0000004003037824 */ /* 0x000fe200078e00ff */
[----:B------:R-:W-:Y:S02]  /*05b0*/  LOP3.LUT R6, R9, 0xfffffff8, RZ, 0xc0, !PT ;  /* 0xfffffff809067812 */ /* 0x000fe400078ec0ff */
[----:B------:R-:W-:Y:S02]  /*05c0*/  LOP3.LUT R187, R187, R0, RZ, 0x3c, !PT ;  /* 0x00000000bbbb7212 */ /* 0x000fe400078e3cff */
[C---:B------:R-:W-:Y:S01]  /*05d0*/  SEL R189, R235.reuse, 0xffffffe0, !P4 ;  /* 0xffffffe0ebbd7807 */ /* 0x040fe20006000000 */
[----:B------:R-:W-:Y:S01]  /*05e0*/  IMAD.IADD R12, R10, 0x1, -R6 ;  /* 0x000000010a0c7824 */ /* 0x000fe200078e0a06 */
[----:B------:R-:W-:Y:S01]  /*05f0*/  SEL R235, R235, 0xffffffe0, !P1 ;  /* 0xffffffe0ebeb7807 */ /* 0x000fe20004800000 */
[----:B------:R-:W-:Y:S01]  /*0600*/  IMAD.SHL.U32 R6, R16, 0x2, RZ ;  /* 0x0000000210067824 */ /* 0x000fe200078e00ff */
[----:B------:R-:W-:-:S02]  /*0610*/  SEL R233, R233, 0x10, !P0 ;  /* 0x00000010e9e97807 */ /* 0x000fc40004000000 */
[----:B------:R2:W-:Y:S01]  /*0620*/  STL [R1+0x4], R12 ;  /* 0x0000040c01007387 */ /* 0x0005e20000100800 */
[----:B-1----:R-:W-:Y:S01]  /*0630*/  IMAD R5, R4, 0x1000, R184 ;  /* 0x0000100004057824 */ /* 0x002fe200078e02b8 */
[----:B------:R-:W-:Y:S01]  /*0640*/  LOP3.LUT R184, R184, R2, R0, 0xf6, !PT ;  /* 0x00000002b8b87212 */ /* 0x000fe200078ef600 */
[C---:B------:R-:W-:Y:S01]  /*0650*/  IMAD.SHL.U32 R2, R4.reuse, 0x8, RZ ;  /* 0x0000000804027824 */ /* 0x040fe200078e00ff */
[----:B------:R-:W-:Y:S01]  /*0660*/  LOP3.LUT R0, R3, 0x1c0, RZ, 0xc0, !PT ;  /* 0x000001c003007812 */ /* 0x000fe200078ec0ff */
[----:B------:R-:W-:Y:S01]  /*0670*/  IMAD R4, R4, 0x2000, R6 ;  /* 0x0000200004047824 */ /* 0x000fe200078e0206 */
[----:B------:R-:W-:Y:S01]  /*0680*/  LEA R184, R184, UR5, 0x1 ;  /* 0x00000005b8b87c11 */ /* 0x000fe2000f8e08ff */
[----:B------:R-:W-:Y:S01]  /*0690*/  IMAD.IADD R187, R5, 0x1, R187 ;  /* 0x0000000105bb7824 */ /* 0x000fe200078e02bb */
[----:B------:R-:W-:Y:S01]  /*06a0*/  LOP3.LUT R2, R2, 0x8, RZ, 0xc0, !PT ;  /* 0x0000000802027812 */ /* 0x000fe200078ec0ff */
[----:B------:R-:W-:Y:S01]  /*06b0*/  IMAD R4, R11, 0x400, R4 ;  /* 0x000004000b047824 */ /* 0x000fe200078e0204 */
[----:B------:R-:W-:-:S02]  /*06c0*/  SHF.R.U32.HI R3, RZ, 0x3, R0 ;  /* 0x00000003ff037819 */ /* 0x000fc40000011600 */
[----:B------:R-:W-:Y:S02]  /*06d0*/  LOP3.LUT R10, R2, 0x10, R7, 0xf8, !PT ;  /* 0x00000010020a7812 */ /* 0x000fe400078ef807 */
[CC--:B------:R-:W-:Y:S01]  /*06e0*/  LOP3.LUT R7, R3.reuse, R0.reuse, R2, 0x1e, !PT ;  /* 0x0000000003077212 */ /* 0x0c0fe200078e1e02 */
[----:B------:R-:W-:Y:S01]  /*06f0*/  IMAD.SHL.U32 R2, R12, 0x40, RZ ;  /* 0x000000400c027824 */ /* 0x000fe200078e00ff */
[----:B------:R-:W-:Y:S01]  /*0700*/  LOP3.LUT R5, R3, R0, RZ, 0xfc, !PT ;  /* 0x0000000003057212 */ /* 0x000fe200078efcff */
[----:B------:R-:W-:Y:S01]  /*0710*/  IMAD R0, R11, 0x400, R6 ;  /* 0x000004000b007824 */ /* 0x000fe200078e0206 */
[----:B------:R-:W-:Y:S01]  /*0720*/  LEA R187, R187, UR4, 0x1 ;  /* 0x00000004bbbb7c11 */ /* 0x000fe2000f8e08ff */
[----:B------:R-:W-:Y:S01]  /*0730*/  IMAD.SHL.U32 R3, R9, 0x40, RZ ;  /* 0x0000004009037824 */ /* 0x000fe200078e00ff */
[----:B------:R-:W-:Y:S01]  /*0740*/  LOP3.LUT R2, R2, 0x1c0, RZ, 0xc0, !PT ;  /* 0x000001c002027812 */ /* 0x000fe200078ec0ff */
[----:B------:R-:W-:Y:S02]  /*0750*/  IMAD.IADD R231, R5, 0x1, R4 ;  /* 0x0000000105e77824 */ /* 0x000fe400078e0204 */
[----:B------:R-:W-:Y:S01]  /*0760*/  IMAD.SHL.U32 R4, R8, 0x8, RZ ;  /* 0x0000000808047824 */ /* 0x000fe200078e00ff */
[----:B------:R-:W-:Y:S01]  /*0770*/  SHF.R.U32.HI R5, RZ, 0x3, R2 ;  /* 0x00000003ff057819 */ /* 0x000fe20000011602 */
[----:B------:R-:W-:Y:S01]  /*0780*/  IMAD.IADD R7, R0, 0x1, R7 ;  /* 0x0000000100077824 */ /* 0x000fe200078e0207 */
[----:B------:R-:W-:Y:S01]  /*0790*/  LOP3.LUT R0, R3, 0xfffffe00, RZ, 0xc0, !PT ;  /* 0xfffffe0003007812 */ /* 0x000fe200078ec0ff */
[----:B------:R-:W-:Y:S01]  /*07a0*/  IMAD.IADD R190, R187, 0x1, R189 ;  /* 0x00000001bbbe7824 */ /* 0x000fe200078e02bd */
[----:B------:R-:W-:-:S02]  /*07b0*/  LOP3.LUT R3, R2, 0x8, R4, 0xf8, !PT ;  /* 0x0000000802037812 */ /* 0x000fc400078ef804 */
[----:B------:R-:W-:Y:S01]  /*07c0*/  LOP3.LUT R2, R5, R10, R2, 0x1e, !PT ;  /* 0x0000000a05027212 */ /* 0x000fe200078e1e02 */
[----:B------:R-:W-:Y:S01]  /*07d0*/  IMAD R4, R11, 0x400, R0 ;  /* 0x000004000b047824 */ /* 0x000fe200078e0200 */
[----:B------:R-:W-:Y:S02]  /*07e0*/  LOP3.LUT R3, R3, R5, RZ, 0x3c, !PT ;  /* 0x0000000503037212 */ /* 0x000fe400078e3cff */
[----:B------:R-:W-:Y:S01]  /*07f0*/  LOP3.LUT R193, R2, R0, RZ, 0xfc, !PT ;  /* 0x0000000002c17212 */ /* 0x000fe200078efcff */
[----:B------:R-:W-:Y:S01]  /*0800*/  IMAD.MOV.U32 R2, RZ, RZ, 0x40 ;  /* 0x00000040ff027424 */ /* 0x000fe200078e00ff */
[----:B------:R-:W-:Y:S01]  /*0810*/  LEA R14, R7, UR4, 0x1 ;  /* 0x00000004070e7c11 */ /* 0x000fe2000f8e08ff */
[----:B------:R-:W-:Y:S01]  /*0820*/  IMAD.MOV.U32 R0, RZ, RZ, 0x440 ;  /* 0x00000440ff007424 */ /* 0x000fe200078e00ff */
[----:B------:R-:W-:Y:S01]  /*0830*/  LEA R231, R231, UR5, 0x1 ;  /* 0x00000005e7e77c11 */ /* 0x000fe2000f8e08ff */
[----:B------:R-:W-:Y:S01]  /*0840*/  IMAD.IADD R192, R4, 0x1, R3 ;  /* 0x0000000104c07824 */ /* 0x000fe200078e0203 */
[C---:B------:R-:W-:Y:S01]  /*0850*/  SEL R188, R2.reuse, 0xffffffc0, !P3 ;  /* 0xffffffc002bc7807 */ /* 0x040fe20005800000 */
[----:B------:R-:W-:Y:S01]  /*0860*/  IMAD.IADD R4, R235, 0x1, R14 ;  /* 0x00000001eb047824 */ /* 0x000fe200078e020e */
[----:B------:R-:W-:Y:S01]  /*0870*/  SEL R2, R2, 0xffffffc0, !P2 ;  /* 0xffffffc002027807 */ /* 0x000fe20005000000 */
[----:B------:R-:W-:Y:S01]  /*0880*/  VIADD R16, R14, 0x420 ;  /* 0x000004200e107836 */ /* 0x000fe20000000000 */
[----:B------:R-:W-:Y:S01]  /*0890*/  SEL R0, R0, 0x3c0, !P2 ;  /* 0x000003c000007807 */ /* 0x000fe20005000000 */
[----:B------:R-:W-:Y:S01]  /*08a0*/  STL [R1+0x8], R14 ;  /* 0x0000080e01007387 */ /* 0x000fe20000100800 */
[----:B--2---:R-:W-:-:S02]  /*08b0*/  VIADD R12, R14, 0x2020 ;  /* 0x000020200e0c7836 */ /* 0x004fc40000000000 */
[----:B------:R-:W-:Y:S02]  /*08c0*/  IMAD.IADD R13, R2, 0x1, R14 ;  /* 0x00000001020d7824 */ /* 0x000fe400078e020e */
[C---:B------:R-:W-:Y:S02]  /*08d0*/  IMAD.IADD R3, R14.reuse, 0x1, R0 ;  /* 0x000000010e037824 */ /* 0x040fe400078e0200 */
[C---:B------:R-:W-:Y:S01]  /*08e0*/  @P1 VIADD R16, R14.reuse, 0x3e0 ;  /* 0x000003e00e101836 */ /* 0x040fe20000000000 */
[----:B------:R-:W-:Y:S01]  /*08f0*/  STL [R1+0x20], R13 ;  /* 0x0000200d01007387 */ /* 0x000fe20000100800 */
[C---:B------:R-:W-:Y:S02]  /*0900*/  VIADD R15, R14.reuse, 0x2420 ;  /* 0x000024200e0f7836 */ /* 0x040fe40000000000 */
[C---:B------:R-:W-:Y:S01]  /*0910*/  @P1 VIADD R12, R14.reuse, 0x1fe0 ;  /* 0x00001fe00e0c1836 */ /* 0x040fe20000000000 */
[----:B------:R1:W-:Y:S01]  /*0920*/  STL [R1+0x3c], R4 ;  /* 0x00003c0401007387 */ /* 0x0003e20000100800 */
[----:B------:R-:W-:-:S02]  /*0930*/  VIADD R5, R14, 0x2040 ;  /* 0x000020400e057836 */ /* 0x000fc40000000000 */
[C---:B------:R-:W-:Y:S01]  /*0940*/  @P1 VIADD R15, R14.reuse, 0x23e0 ;  /* 0x000023e00e0f1836 */ /* 0x040fe20000000000 */
[----:B------:R2:W-:Y:S01]  /*0950*/  STL [R1+0x1c], R3 ;  /* 0x00001c0301007387 */ /* 0x0005e20000100800 */
[----:B------:R-:W-:Y:S02]  /*0960*/  @P2 VIADD R5, R14, 0x1fc0 ;  /* 0x00001fc00e052836 */ /* 0x000fe40000000000 */
[C---:B------:R-:W-:Y:S01]  /*0970*/  IMAD.IADD R232, R231.reuse, 0x1, R2 ;  /* 0x00000001e7e87824 */ /* 0x040fe200078e0202 */
[----:B------:R-:W-:Y:S01]  /*0980*/  STL [R1+0x28], R16 ;  /* 0x0000281001007387 */ /* 0x000fe20000100800 */
[--C-:B------:R-:W-:Y:S02]  /*0990*/  IMAD.IADD R2, R2, 0x1, R12.reuse ;  /* 0x0000000102027824 */ /* 0x100fe400078e020c */
[----:B------:R-:W-:Y:S01]  /*09a0*/  IMAD.IADD R0, R0, 0x1, R12 ;  /* 0x0000000100007824 */ /* 0x000fe200078e020c */
[----:B------:R-:W-:Y:S01]  /*09b0*/  STL [R1+0x10], R12 ;  /* 0x0000100c01007387 */ /* 0x000fe20000100800 */
[----:B------:R-:W-:-:S02]  /*09c0*/  IMAD.IADD R234, R231, 0x1, R233 ;  /* 0x00000001e7ea7824 */ /* 0x000fc400078e02e9 */
[----:B------:R-:W-:Y:S01]  /*09d0*/  IMAD.IADD R188, R187, 0x1, R188 ;  /* 0x00000001bbbc7824 */ /* 0x000fe200078e02bc */
[----:B------:R-:W-:Y:S01]  /*09e0*/  STL [R1+0x24], R15 ;  /* 0x0000240f01007387 */ /* 0x000fe20000100800 */
[--C-:B------:R-:W-:Y:S02]  /*09f0*/  IMAD.IADD R233, R233, 0x1, R232.reuse ;  /* 0x00000001e9e97824 */ /* 0x100fe400078e02e8 */
[--C-:B------:R-:W-:Y:S01]  /*0a00*/  IMAD.IADD R238, R231, 0x1, R235.reuse ;  /* 0x00000001e7ee7824 */ /* 0x100fe200078e02eb */
[----:B------:R-:W-:Y:S01]  /*0a10*/  STL [R1+0x18], R5 ;  /* 0x0000180501007387 */ /* 0x000fe20000100800 */
[----:B------:R-:W-:Y:S02]  /*0a20*/  IMAD.IADD R237, R234, 0x1, R235 ;  /* 0x00000001eaed7824 */ /* 0x000fe400078e02eb */
[----:B------:R-:W-:Y:S02]  /*0a30*/  IMAD.IADD R236, R235, 0x1, R232 ;  /* 0x00000001ebec7824 */ /* 0x000fe400078e02e8 */
[----:B-1----:R-:W-:-:S02]  /*0a40*/  VIADD R4, R14, 0x2440 ;  /* 0x000024400e047836 */ /* 0x002fc40000000000 */
[----:B------:R-:W-:Y:S02]  /*0a50*/  @P2 VIADD R4, R14, 0x23c0 ;  /* 0x000023c00e042836 */ /* 0x000fe40000000000 */
[----:B--2---:R-:W-:Y:S02]  /*0a60*/  IMAD.IADD R3, R235, 0x1, R3 ;  /* 0x00000001eb037824 */ /* 0x004fe400078e0203 */
[----:B------:R-:W-:Y:S01]  /*0a70*/  IMAD.IADD R189, R189, 0x1, R188 ;  /* 0x00000001bdbd7824 */ /* 0x000fe200078e02bc */
[----:B------:R1:W-:Y:S02]  /*0a80*/  STL [R1+0x14], R4 ;  /* 0x0000140401007387 */ /* 0x0003e40000100800 */
[C---:B-1----:R-:W-:Y:S02]  /*0a90*/  IMAD.IADD R4, R235.reuse, 0x1, R13 ;  /* 0x00000001eb047824 */ /* 0x042fe400078e020d */
[----:B------:R-:W-:-:S03]  /*0aa0*/  IMAD.IADD R235, R235, 0x1, R233 ;  /* 0x00000001ebeb7824 */ /* 0x000fc600078e02e9 */
[----:B------:R1:W-:Y:S04]  /*0ab0*/  STL [R1+0x38], R4 ;  /* 0x0000380401007387 */ /* 0x0003e80000100800 */
[----:B------:R1:W-:Y:S04]  /*0ac0*/  STL [R1+0x34], R3 ;  /* 0x0000340301007387 */ /* 0x0003e80000100800 */
[----:B------:R1:W-:Y:S04]  /*0ad0*/  STL [R1+0x30], R2 ;  /* 0x0000300201007387 */ /* 0x0003e80000100800 */
[----:B------:R1:W-:Y:S02]  /*0ae0*/  STL [R1+0x2c], R0 ;  /* 0x00002c0001007387 */ /* 0x0003e40000100800 */
.L_x_600:
[----:B------:R-:W-:Y:S02]  /*0af0*/  ISETP.NE.U32.AND P0, PT, RZ, UR22, PT ;  /* 0x00000016ff007c0c */ /* 0x000fe4000bf05070 */
[----:B------:R-:W-:Y:S02]  /*0b00*/  ISETP.NE.U32.AND P1, PT, RZ, UR20, PT ;  /* 0x00000014ff007c0c */ /* 0x000fe4000bf25070 */
[----:B------:R-:W-:Y:S02]  /*0b10*/  ISETP.NE.AND.EX P0, PT, RZ, UR23, PT, P0 ;  /* 0x00000017ff007c0c */ /* 0x000fe4000bf05300 */
[----:B------:R-:W-:-:S11]  /*0b20*/  ISETP.NE.AND.EX P1, PT, RZ, UR21, PT, P1 ;  /* 0x00000015ff007c0c */ /* 0x000fd6000bf25310 */
[----:B-1----:R-:W1:Y:S01]  /*0b30*/  @P0 S2R R0, SR_CTAID.Y ;  /* 0x0000000000000919 */ /* 0x002e620000002600 */
[----:B------:R-:W1:Y:S01]  /*0b40*/  @P0 LDC.64 R2, c[0x0][0x300] ;  /* 0x0000c000ff020b82 */ /* 0x000e620000000a00 */
[----:B------:R-:W2:Y:S07]  /*0b50*/  @P1 S2R R7, SR_CTAID.Y ;  /* 0x0000000000071919 */ /* 0x000eae0000002600 */
[----:B------:R-:W2:Y:S01]  /*0b60*/  @P1 LDC.64 R4, c[0x0][0x308] ;  /* 0x0000c200ff041b82 */ /* 0x000ea20000000a00 */
[----:B-1----:R-:W-:-:S05]  /*0b70*/  @P0 IMAD.WIDE R2, R0, 0x4, R2 ;  /* 0x0000000400020825 */ /* 0x002fca00078e0202 */
[----:B------:R2:W3:Y:S02]  /*0b80*/  @P0 LDG.E R6, desc[UR30][R2.64] ;  /* 0x0000001e02060981 */ /* 0x0004e4000c1e1900 */
[----:B--2---:R-:W-:Y:S02]  /*0b90*/  @P1 IMAD.WIDE R2, R7, 0x4, R4 ;  /* 0x0000000407021825 */ /* 0x004fe400078e0204 */
[----:B------:R-:W1:Y:S03]  /*0ba0*/  @!P1 LDC.64 R4, c[0x0][0x2c8] ;  /* 0x0000b200ff049b82 */ /* 0x000e660000000a00 */
[----:B------:R-:W2:Y:S01]  /*0bb0*/  @P1 LDG.E R0, desc[UR30][R2.64] ;  /* 0x0000001e02001981 */ /* 0x000ea2000c1e1900 */
[----:B------:R-:W-:Y:S01]  /*0bc0*/  UMOV UR11, URZ ;  /* 0x0000003f000b7c82 */ /* 0x000fe20008000000 */
[----:B------:R-:W-:-:S03]  /*0bd0*/  USHF.L.U32 UR4, UR29, 0x7, URZ ;  /* 0x000000071d047899 */ /* 0x000fc6000800063f */
[----:B------:R-:W4:Y:S01]  /*0be0*/  @!P1 LDC.64 R2, c[0x0][0x318] ;  /* 0x0000c600ff029b82 */ /* 0x000f220000000a00 */
[----:B---3--:R-:W-:Y:S02]  /*0bf0*/  @P0 R2UR UR11, R6 ;  /* 0x00000000060b02ca */ /* 0x008fe400000e0000 */
[----:B----4-:R-:W-:-:S04]  /*0c00*/  @!P1 ISETP.NE.U32.AND P0, PT, R2, RZ, PT ;  /* 0x000000ff0200920c */ /* 0x010fc80003f05070 */
[----:B------:R-:W-:-:S04]  /*0c10*/  @!P1 ISETP.NE.AND.EX P0, PT, R3, RZ, PT, P0 ;  /* 0x000000ff0300920c */ /* 0x000fc80003f05300 */
[----:B-1----:R-:W-:-:S03]  /*0c20*/  @!P1 SEL R2, R5, RZ, P0 ;  /* 0x000000ff05029207 */ /* 0x002fc60000000000 */
[----:B--2---:R-:W-:Y:S01]  /*0c30*/  @P1 VIADD R0, R0, -UR11 ;  /* 0x8000000b00001c36 */ /* 0x004fe20008000000 */
[----:B------:R-:W-:-:S04]  /*0c40*/  @!P1 IADD3 R0, R2, -UR11, R4 ;  /* 0x8000000b02009c10 */ /* 0x000fc8000fffe004 */
[----:B------:R-:W-:-:S13]  /*0c50*/  ISETP.LE.AND P0, PT, R0, UR4, PT ;  /* 0x0000000400007c0c */ /* 0x000fda000bf03270 */
[----:B-----5:R-:W-:Y:S05]  /*0c60*/  @P0 BRA `(.L_x_592) ;  /* 0x0000006400ac0947 */ /* 0x020fea0003800000 */
[----:B------:R-:W1:Y:S01]  /*0c70*/  LDC R7, c[0x0][0x278] ;  /* 0x00009e00ff077b82 */ /* 0x000e620000000800 */
[----:B------:R-:W2:Y:S01]  /*0c80*/  S2R R4, SR_CTAID.Z ;  /* 0x0000000000047919 */ /* 0x000ea20000002700 */
[----:B------:R-:W-:Y:S01]  /*0c90*/  ULDC.64 UR6, c[0x0][0x2f0] ;  /* 0x0000bc0000067ab9 */ /* 0x000fe20000000a00 */
[----:B------:R-:W-:Y:S01]  /*0ca0*/  ULDC UR38, c[0x0][0x2c4] ;  /* 0x0000b10000267ab9 */ /* 0x000fe20000000800 */
[----:B------:R-:W-:Y:S01]  /*0cb0*/  UISETP.NE.U32.AND UP1, UPT, UR6, URZ, UPT ;  /* 0x0000003f0600728c */ /* 0x000fe2000bf25070 */
[----:B------:R-:W3:Y:S01]  /*0cc0*/  S2R R8, SR_CTAID.X ;  /* 0x0000000000087919 */ /* 0x000ee20000002500 */
[----:B------:R-:W-:Y:S01]  /*0cd0*/  UIADD3 UR10, UR38, 0x7f, URZ ;  /* 0x0000007f260a7890 */ /* 0x000fe2000fffe03f */
[----:B------:R-:W-:Y:S01]  /*0ce0*/  ULDC.U8 UR6, c[0x0][0x3d8] ;  /* 0x0000f60000067ab9 */ /* 0x000fe20000000000 */
[----:B------:R-:W-:Y:S01]  /*0cf0*/  ULDC UR13, c[0x0][0x270] ;  /* 0x00009c00000d7ab9 */ /* 0x000fe20000000800 */
[----:B------:R-:W-:Y:S02]  /*0d00*/  UISETP.NE.AND UP0, UPT, UR6, URZ, UPT ;  /* 0x0000003f0600728c */ /* 0x000fe4000bf05270 */
[----:B------:R-:W-:Y:S01]  /*0d10*/  USHF.R.S32.HI UR45, URZ, 0x1f, UR10 ;  /* 0x0000001f3f2d7899 */ /* 0x000fe2000801140a */
[----:B------:R-:W-:Y:S01]  /*0d20*/  ULDC UR12, c[0x0][0x2dc] ;  /* 0x0000b700000c7ab9 */ /* 0x000fe20000000800 */
[----:B------:R-:W-:-:S02]  /*0d30*/  UISETP.NE.AND.EX UP1, UPT, UR7, URZ, UPT, UP1 ;  /* 0x0000003f0700728c */ /* 0x000fc4000bf25310 */
[----:B------:R-:W-:Y:S02]  /*0d40*/  ULEA.HI UR45, UR45, UR10, URZ, 0x7 ;  /* 0x0000000a2d2d7291 */ /* 0x000fe4000f8f383f */
[----:B------:R-:W-:Y:S02]  /*0d50*/  UIMAD UR9, UR28, UR12, URZ ;  /* 0x0000000c1c0972a4 */ /* 0x000fe4000f8e023f */
[----:B------:R-:W-:Y:S02]  /*0d60*/  ULOP3.LUT UR42, UR45, 0xffffff80, URZ, 0xc0, !UPT ;  /* 0xffffff802d2a7892 */ /* 0x000fe4000f8ec03f */
[----:B------:R-:W-:Y:S01]  /*0d70*/  @UP0 UIMAD UR14, UR26, UR38, URZ ;  /* 0x000000261a0e02a4 */ /* 0x000fe2000f8e023f */
[----:B-1----:R-:W-:Y:S01]  /*0d80*/  IABS R6, R7 ;  /* 0x0000000700067213 */ /* 0x002fe20000000000 */
[----:B------:R-:W-:Y:S01]  /*0d90*/  @!UP0 UIMAD UR7, UR26, UR13, UR28 ;  /* 0x0000000d1a0782a4 */ /* 0x000fe2000f8e021c */
[----:B------:R-:W-:Y:S01]  /*0da0*/  ISETP.NE.AND P2, PT, R7, RZ, PT ;  /* 0x000000ff0700720c */ /* 0x000fe20003f45270 */
[----:B------:R-:W-:Y:S01]  /*0db0*/  UIADD3 UR42, UR42, -0x80, URZ ;  /* 0xffffff802a2a7890 */ /* 0x000fe2000fffe03f */
[----:B------:R-:W1:Y:S01]  /*0dc0*/  I2F.RP R2, R6 ;  /* 0x0000000600027306 */ /* 0x000e620000209400 */
[----:B------:R-:W-:Y:S01]  /*0dd0*/  ULDC.U8 UR8, c[0x0][0x480] ;  /* 0x0001200000087ab9 */ /* 0x000fe20000000000 */
[----:B------:R-:W-:Y:S01]  /*0de0*/  @UP0 ULDC UR40, c[0x0][0x2e4] ;  /* 0x0000b90000280ab9 */ /* 0x000fe20000000800 */
[----:B------:R-:W-:Y:S01]  /*0df0*/  USHF.R.S32.HI UR44, URZ, 0x1f, UR11 ;  /* 0x0000001f3f2c7899 */ /* 0x000fe2000801140b */
[----:B--2---:R-:W-:Y:S01]  /*0e00*/  IABS R4, R4 ;  /* 0x0000000400047213 */ /* 0x004fe20000000000 */
[----:B------:R-:W-:-:S02]  /*0e10*/  @UP0 UIMAD UR40, UR28, UR40, UR14 ;  /* 0x000000281c2802a4 */ /* 0x000fc4000f8e020e */
[----:B------:R-:W-:Y:S02]  /*0e20*/  USHF.R.S32.HI UR41, URZ, 0x1f, UR4 ;  /* 0x0000001f3f297899 */ /* 0x000fe40008011404 */
[----:B------:R-:W-:Y:S02]  /*0e30*/  USHF.R.S32.HI UR48, URZ, 0x1f, UR13 ;  /* 0x0000001f3f307899 */ /* 0x000fe4000801140d */
[----:B------:R-:W-:Y:S02]  /*0e40*/  USHF.R.S32.HI UR6, URZ, 0x1f, UR9 ;  /* 0x0000001f3f067899 */ /* 0x000fe40008011409 */
[----:B------:R-:W-:Y:S01]  /*0e50*/  USEL UR10, UR36, URZ, UP1 ;  /* 0x0000003f240a7287 */ /* 0x000fe20008800000 */
[----:B-1----:R-:W1:Y:S01]  /*0e60*/  MUFU.RCP R2, R2 ;  /* 0x0000000200027308 */ /* 0x002e620000001000 */
[----:B------:R-:W-:Y:S02]  /*0e70*/  USEL UR46, UR37, URZ, UP1 ;  /* 0x0000003f252e7287 */ /* 0x000fe40008800000 */
[----:B------:R-:W-:-:S02]  /*0e80*/  @!UP0 UIMAD UR40, UR7, UR38, URZ ;  /* 0x00000026072882a4 */ /* 0x000fc4000f8e023f */
[----:B------:R-:W-:Y:S01]  /*0e90*/  USHF.R.S32.HI UR43, URZ, 0x1f, UR42 ;  /* 0x0000001f3f2b7899 */ /* 0x000fe2000801142a */
[----:B-1----:R-:W-:-:S04]  /*0ea0*/  VIADD R2, R2, 0xffffffe ;  /* 0x0ffffffe02027836 */ /* 0x002fc80000000000 */
[----:B------:R-:W1:Y:S02]  /*0eb0*/  F2I.FTZ.U32.TRUNC.NTZ R3, R2 ;  /* 0x0000000200037305 */ /* 0x000e64000021f000 */
[----:B-1----:R-:W-:Y:S02]  /*0ec0*/  IMAD.MOV R0, RZ, RZ, -R3 ;  /* 0x000000ffff007224 */ /* 0x002fe400078e0a03 */
[----:B------:R-:W-:Y:S02]  /*0ed0*/  IMAD.MOV.U32 R2, RZ, RZ, RZ ;  /* 0x000000ffff027224 */ /* 0x000fe400078e00ff */
[----:B------:R-:W-:-:S04]  /*0ee0*/  IMAD R0, R0, R6, RZ ;  /* 0x0000000600007224 */ /* 0x000fc800078e02ff */
[----:B------:R-:W-:Y:S01]  /*0ef0*/  IMAD.HI.U32 R0, R3, R0, R2 ;  /* 0x0000000003007227 */ /* 0x000fe200078e0002 */
[----:B------:R-:W-:Y:S02]  /*0f00*/  MOV R3, R4 ;  /* 0x0000000400037202 */ /* 0x000fe40000000f00 */
[----:B------:R-:W3:Y:S03]  /*0f10*/  LDC.64 R4, c[0x0][0x488] ;  /* 0x00012200ff047b82 */ /* 0x000ee60000000a00 */
[----:B------:R-:W-:-:S04]  /*0f20*/  IMAD.HI.U32 R0, R0, R3, RZ ;  /* 0x0000000300007227 */ /* 0x000fc800078e00ff */
[----:B------:R-:W-:-:S04]  /*0f30*/  IMAD.MOV R2, RZ, RZ, -R0 ;  /* 0x000000ffff027224 */ /* 0x000fc800078e0a00 */
[----:B------:R-:W-:-:S05]  /*0f40*/  IMAD R2, R6, R2, R3 ;  /* 0x0000000206027224 */ /* 0x000fca00078e0203 */
[----:B------:R-:W-:-:S13]  /*0f50*/  ISETP.GT.U32.AND P1, PT, R6, R2, PT ;  /* 0x000000020600720c */ /* 0x000fda0003f24070 */
[----:B------:R-:W-:Y:S01]  /*0f60*/  @!P1 IMAD.IADD R2, R2, 0x1, -R6 ;  /* 0x0000000102029824 */ /* 0x000fe200078e0a06 */
[----:B------:R-:W-:Y:S02]  /*0f70*/  @!P1 IADD3 R0, R0, 0x1, RZ ;  /* 0x0000000100009810 */ /* 0x000fe40007ffe0ff */
[----:B------:R-:W-:Y:S02]  /*0f80*/  ISETP.NE.AND P1, PT, RZ, UR8, PT ;  /* 0x00000008ff007c0c */ /* 0x000fe4000bf25270 */
[----:B------:R-:W-:Y:S02]  /*0f90*/  ISETP.GE.U32.AND P3, PT, R2, R6, PT ;  /* 0x000000060200720c */ /* 0x000fe40003f66070 */
[----:B------:R-:W-:-:S04]  /*0fa0*/  LOP3.LUT R2, R7, UR28, RZ, 0x3c, !PT ;  /* 0x0000001c07027c12 */ /* 0x000fc8000f8e3cff */
[----:B------:R-:W-:Y:S01]  /*0fb0*/  ISETP.GE.AND P0, PT, R2, RZ, PT ;  /* 0x000000ff0200720c */ /* 0x000fe20003f06270 */
[----:B---3--:R-:W-:-:S04]  /*0fc0*/  IMAD.WIDE.U32 R2, R8, R4, RZ ;  /* 0x0000000408027225 */ /* 0x008fc800078e00ff */
[----:B------:R-:W-:Y:S01]  /*0fd0*/  IMAD R3, R8, R5, R3 ;  /* 0x0000000508037224 */ /* 0x000fe200078e0203 */
[----:B------:R-:W-:Y:S01]  /*0fe0*/  SEL R11, R2, RZ, P1 ;  /* 0x000000ff020b7207 */ /* 0x000fe20000800000 */
[----:B------:R-:W-:-:S03]  /*0ff0*/  @P3 VIADD R0, R0, 0x1 ;  /* 0x0000000100003836 */ /* 0x000fc60000000000 */
[----:B------:R-:W-:Y:S01]  /*1000*/  SEL R9, R3, RZ, P1 ;  /* 0x000000ff03097207 */ /* 0x000fe20000800000 */
[----:B------:R-:W-:-:S05]  /*1010*/  IMAD.MOV.U32 R14, RZ, RZ, R0 ;  /* 0x000000ffff0e7224 */ /* 0x000fca00078e0000 */
[----:B------:R-:W-:Y:S02]  /*1020*/  @!P0 IADD3 R14, -R14, RZ, RZ ;  /* 0x000000ff0e0e8210 */ /* 0x000fe40007ffe1ff */
[----:B------:R-:W-:Y:S02]  /*1030*/  PLOP3.LUT P0, PT, PT, PT, UP0, 0x80, 0x0 ;  /* 0x000000000000781c */ /* 0x000fe40003f0f008 */
[----:B------:R-:W-:-:S04]  /*1040*/  @!P2 LOP3.LUT R14, RZ, R7, RZ, 0x33, !PT ;  /* 0x00000007ff0ea212 */ /* 0x000fc800078e33ff */
        /* <DEDUP_REMOVED lines=10> */
.L_x_593:
[----:B------:R-:W-:Y:S01]  /*10f0*/  UIMAD UR39, UR26, UR13, UR28 ;  /* 0x0000000d1a2772a4 */ /* 0x000fe2000f8e021c */
[----:B------:R-:W-:-:S03]  /*1100*/  ULDC UR52, c[0x0][0x2d4] ;  /* 0x0000b50000347ab9 */ /* 0x000fc60000000800 */
[----:B------:R-:W-:-:S12]  /*1110*/  UIMAD UR39, UR39, UR52, URZ ;  /* 0x00000034272772a4 */ /* 0x000fd8000f8e023f */
.L_x_594:
[----:B------:R-:W2:Y:S01]  /*1120*/  LDL R27, [R1+0xc] ;  /* 0x00000c00011b7983 */ /* 0x000ea20000100800 */
[----:B------:R-:W-:Y:S01]  /*1130*/  UIMAD UR8, UR13, UR12, URZ ;  /* 0x0000000c0d0872a4 */ /* 0x000fe2000f8e023f */
[----:B------:R-:W-:Y:S01]  /*1140*/  IMAD.U32 R10, RZ, RZ, UR9 ;  /* 0x00000009ff0a7e24 */ /* 0x000fe2000f8e00ff */
[----:B------:R-:W1:Y:S01]  /*1150*/  LDC.64 R18, c[0x0][0x418] ;  /* 0x00010600ff127b82 */ /* 0x000e620000000a00 */
[----:B------:R-:W3:Y:S01]  /*1160*/  S2R R13, SR_TID.X ;  /* 0x00000000000d7919 */ /* 0x000ee20000002100 */
[----:B------:R-:W-:Y:S01]  /*1170*/  USHF.L.U32 UR7, UR8, 0x7, URZ ;  /* 0x0000000708077899 */ /* 0x000fe2000800063f */
[----:B------:R-:W-:Y:S01]  /*1180*/  IMAD.U32 R8, RZ, RZ, UR6 ;  /* 0x00000006ff087e24 */ /* 0x000fe2000f8e00ff */
[----:B------:R-:W-:Y:S01]  /*1190*/  UIADD3 UR4, UP1, UR4, UR11, URZ ;  /* 0x0000000b04047290 */ /* 0x000fe2000ff3e03f */
[----:B------:R-:W-:Y:S01]  /*11a0*/  CS2R R126, SRZ ;  /* 0x00000000007e7805 */ /* 0x000fe2000001ff00 */
[----:B------:R-:W-:Y:S01]  /*11b0*/  USHF.R.S32.HI UR6, URZ, 0x1f, UR7 ;  /* 0x0000001f3f067899 */ /* 0x000fe20008011407 */
[----:B------:R-:W-:Y:S01]  /*11c0*/  CS2R R124, SRZ ;  /* 0x00000000007c7805 */ /* 0x000fe2000001ff00 */
[----:B------:R-:W4:Y:S01]  /*11d0*/  LDC.64 R20, c[0x0][0x228] ;  /* 0x00008a00ff147b82 */ /* 0x000f220000000a00 */
[----:B------:R-:W-:Y:S01]  /*11e0*/  UIMAD.WIDE UR52, UR26, UR52, UR42 ;  /* 0x000000341a3472a5 */ /* 0x000fe2000f8e022a */
[----:B------:R-:W-:Y:S01]  /*11f0*/  CS2R R130, SRZ ;  /* 0x0000000000827805 */ /* 0x000fe2000001ff00 */
[----:B------:R-:W-:Y:S01]  /*1200*/  UIMAD.WIDE.U32 UR50, UR12, UR13, URZ ;  /* 0x0000000d0c3272a5 */ /* 0x000fe2000f8e003f */
[----:B------:R-:W-:Y:S01]  /*1210*/  CS2R R128, SRZ ;  /* 0x0000000000807805 */ /* 0x000fe2000001ff00 */
[----:B------:R-:W-:Y:S01]  /*1220*/  ULDC.64 UR18, c[0x0][0x240] ;  /* 0x0000900000127ab9 */ /* 0x000fe20000000a00 */
[----:B------:R-:W-:Y:S01]  /*1230*/  USHF.R.S32.HI UR47, URZ, 0x1f, UR12 ;  /* 0x0000001f3f2f7899 */ /* 0x000fe2000801140c */
[----:B------:R-:W-:Y:S01]  /*1240*/  CS2R R122, SRZ ;  /* 0x00000000007a7805 */ /* 0x000fe2000001ff00 */
[----:B------:R-:W-:Y:S01]  /*1250*/  ULDC.64 UR14, c[0x0][0x420] ;  /* 0x00010800000e7ab9 */ /* 0x000fe20000000a00 */
[----:B------:R-:W-:Y:S01]  /*1260*/  IMAD.U32 R16, RZ, RZ, UR50 ;  /* 0x00000032ff107e24 */ /* 0x000fe2000f8e00ff */
[----:B------:R-:W-:Y:S01]  /*1270*/  UIMAD UR47, UR47, UR13, URZ ;  /* 0x0000000d2f2f72a4 */ /* 0x000fe2000f8e023f */
[----:B------:R-:W-:Y:S01]  /*1280*/  IMAD.U32 R17, RZ, RZ, UR51 ;  /* 0x00000033ff117e24 */ /* 0x000fe2000f8e00ff */
[----:B------:R-:W-:Y:S01]  /*1290*/  ULDC.64 UR16, c[0x0][0x258] ;  /* 0x0000960000107ab9 */ /* 0x000fe20000000a00 */
[----:B------:R-:W-:Y:S01]  /*12a0*/  ULEA.HI.SX32 UR45, UR45, 0xffffffff, 0x19 ;  /* 0xffffffff2d2d7891 */ /* 0x000fe2000f8fca3f */
[----:B------:R-:W-:Y:S01]  /*12b0*/  CS2R R120, SRZ ;  /* 0x0000000000787805 */ /* 0x000fe2000001ff00 */
[----:B------:R-:W-:Y:S01]  /*12c0*/  UIMAD UR47, UR48, UR12, UR47 ;  /* 0x0000000c302f72a4 */ /* 0x000fe2000f8e022f */
[----:B------:R-:W-:Y:S01]  /*12d0*/  CS2R R118, SRZ ;  /* 0x0000000000767805 */ /* 0x000fe2000001ff00 */
[----:B------:R-:W-:Y:S01]  /*12e0*/  UIADD3.X UR41, UR44, UR41, URZ, UP1, !UPT ;  /* 0x000000292c297290 */ /* 0x000fe20008ffe43f */
[----:B------:R-:W-:Y:S01]  /*12f0*/  CS2R R116, SRZ ;  /* 0x0000000000747805 */ /* 0x000fe2000001ff00 */
[----:B------:R-:W-:Y:S01]  /*1300*/  UIADD3 UR47, UR51, UR47, URZ ;  /* 0x0000002f332f7290 */ /* 0x000fe2000fffe03f */
[----:B------:R-:W-:Y:S01]  /*1310*/  CS2R R110, SRZ ;  /* 0x00000000006e7805 */ /* 0x000fe2000001ff00 */
[----:B------:R-:W-:Y:S01]  /*1320*/  UIADD3 UR40, UR42, UR40, URZ ;  /* 0x000000282a287290 */ /* 0x000fe2000fffe03f */
[----:B------:R-:W-:Y:S01]  /*1330*/  CS2R R108, SRZ ;  /* 0x00000000006c7805 */ /* 0x000fe2000001ff00 */
[----:B------:R-:W-:Y:S01]  /*1340*/  UIADD3 UR39, UR42, UR39, URZ ;  /* 0x000000272a277290 */ /* 0x000fe2000fffe03f */
[----:B------:R-:W-:-:S02]  /*1350*/  CS2R R114, SRZ ;  /* 0x0000000000727805 */ /* 0x000fc4000001ff00 */
[----:B---3--:R-:W-:Y:S02]  /*1360*/  SHF.R.S32.HI R4, RZ, 0x1f, R13 ;  /* 0x0000001fff047819 */ /* 0x008fe4000001140d */
[----:B------:R-:W-:Y:S02]  /*1370*/  CS2R R112, SRZ ;  /* 0x0000000000707805 */ /* 0x000fe4000001ff00 */
[----:B------:R-:W-:Y:S02]  /*1380*/  CS2R R106, SRZ ;  /* 0x00000000006a7805 */ /* 0x000fe4000001ff00 */
[----:B------:R-:W-:Y:S02]  /*1390*/  CS2R R104, SRZ ;  /* 0x0000000000687805 */ /* 0x000fe4000001ff00 */
[----:B------:R-:W-:Y:S02]  /*13a0*/  LEA.HI R0, R4, R13, RZ, 0x5 ;  /* 0x0000000d04007211 */ /* 0x000fe400078f28ff */
[----:B------:R-:W-:-:S02]  /*13b0*/  CS2R R102, SRZ ;  /* 0x0000000000667805 */ /* 0x000fc4000001ff00 */
[----:B------:R-:W-:Y:S02]  /*13c0*/  LEA.HI R4, R4, R13, RZ, 0x3 ;  /* 0x0000000d04047211 */ /* 0x000fe400078f18ff */
[----:B------:R-:W-:Y:S02]  /*13d0*/  CS2R R100, SRZ ;  /* 0x0000000000647805 */ /* 0x000fe4000001ff00 */
[----:B------:R-:W-:Y:S02]  /*13e0*/  LOP3.LUT R2, R0, 0xffffffe0, RZ, 0xc0, !PT ;  /* 0xffffffe000027812 */ /* 0x000fe400078ec0ff */
[----:B------:R-:W-:Y:S02]  /*13f0*/  CS2R R94, SRZ ;  /* 0x00000000005e7805 */ /* 0x000fe4000001ff00 */
[----:B------:R-:W-:Y:S02]  /*1400*/  SHF.R.S32.HI R0, RZ, 0x5, R0 ;  /* 0x00000005ff007819 */ /* 0x000fe40000011400 */
[----:B------:R-:W-:-:S02]  /*1410*/  CS2R R92, SRZ ;  /* 0x00000000005c7805 */ /* 0x000fc4000001ff00 */
[----:B------:R-:W-:Y:S01]  /*1420*/  LOP3.LUT R3, R4, 0xfffffff8, RZ, 0xc0, !PT ;  /* 0xfffffff804037812 */ /* 0x000fe200078ec0ff */
[C---:B------:R-:W-:Y:S01]  /*1430*/  IMAD.IADD R2, R13.reuse, 0x1, -R2 ;  /* 0x000000010d027824 */ /* 0x040fe200078e0a02 */
[----:B------:R-:W-:Y:S02]  /*1440*/  CS2R R98, SRZ ;  /* 0x0000000000627805 */ /* 0x000fe4000001ff00 */
[----:B------:R-:W-:Y:S02]  /*1450*/  CS2R R96, SRZ ;  /* 0x0000000000607805 */ /* 0x000fe4000001ff00 */
[----:B------:R-:W-:Y:S01]  /*1460*/  CS2R R90, SRZ ;  /* 0x00000000005a7805 */ /* 0x000fe2000001ff00 */
[----:B------:R-:W-:Y:S01]  /*1470*/  IMAD R2, R0, UR8, R2 ;  /* 0x0000000800027c24 */ /* 0x000fe2000f8e0202 */
[----:B------:R-:W-:Y:S01]  /*1480*/  SHF.R.S32.HI R0, RZ, 0x3, R4 ;  /* 0x00000003ff007819 */ /* 0x000fe20000011404 */
[----:B------:R-:W-:Y:S01]  /*1490*/  ULDC.64 UR8, c[0x0][0x248] ;  /* 0x0000920000087ab9 */ /* 0x000fe20000000a00 */
[----:B------:R-:W-:Y:S01]  /*14a0*/  IMAD.IADD R13, R13, 0x1, -R3 ;  /* 0x000000010d0d7824 */ /* 0x000fe200078e0a03 */
[----:B------:R-:W-:-:S02]  /*14b0*/  CS2R R88, SRZ ;  /* 0x0000000000587805 */ /* 0x000fc4000001ff00 */
[----:B------:R-:W-:Y:S01]  /*14c0*/  IADD3 R10, P2, P0, R2, UR7, R10 ;  /* 0x00000007020a7c10 */ /* 0x000fe2000f85e00a */
[----:B------:R-:W-:Y:S01]  /*14d0*/  IMAD.WIDE.U32 R4, R0, UR8, RZ ;  /* 0x0000000800047c25 */ /* 0x000fe2000f8e00ff */
[----:B------:R-:W-:Y:S02]  /*14e0*/  SHF.R.S32.HI R2, RZ, 0x1f, R2 ;  /* 0x0000001fff027819 */ /* 0x000fe40000011402 */
[----:B------:R-:W-:Y:S02]  /*14f0*/  CS2R R86, SRZ ;  /* 0x0000000000567805 */ /* 0x000fe4000001ff00 */
[----:B------:R-:W-:Y:S01]  /*1500*/  SHF.R.S32.HI R12, RZ, 0x1f, R0 ;  /* 0x0000001fff0c7819 */ /* 0x000fe20000011400 */
[----:B------:R-:W-:Y:S01]  /*1510*/  IMAD.U32 R22, RZ, RZ, UR8 ;  /* 0x00000008ff167e24 */ /* 0x000fe2000f8e00ff */
[----:B------:R-:W-:Y:S01]  /*1520*/  IADD3.X R8, R2, UR6, R8, P2, P0 ;  /* 0x0000000602087c10 */ /* 0x000fe200097e0408 */
[----:B------:R-:W-:Y:S01]  /*1530*/  ULDC.64 UR6, c[0x0][0x250] ;  /* 0x0000940000067ab9 */ /* 0x000fe20000000a00 */
[----:B------:R-:W-:Y:S01]  /*1540*/  IADD3 R10, P0, R10, R11, RZ ;  /* 0x0000000b0a0a7210 */ /* 0x000fe20007f1e0ff */
[C---:B------:R-:W-:Y:S01]  /*1550*/  IMAD R6, R12.reuse, UR8, RZ ;  /* 0x000000080c067c24 */ /* 0x040fe2000f8e02ff */
[----:B------:R-:W-:Y:S01]  /*1560*/  CS2R R84, SRZ ;  /* 0x0000000000547805 */ /* 0x000fe2000001ff00 */
[----:B------:R-:W-:Y:S01]  /*1570*/  IMAD R7, R12, UR6, RZ ;  /* 0x000000060c077c24 */ /* 0x000fe2000f8e02ff */
[----:B------:R-:W-:Y:S01]  /*1580*/  CS2R R78, SRZ ;  /* 0x00000000004e7805 */ /* 0x000fe2000001ff00 */
[C---:B------:R-:W-:Y:S01]  /*1590*/  IMAD R6, R0.reuse, UR9, R6 ;  /* 0x0000000900067c24 */ /* 0x040fe2000f8e0206 */
[----:B------:R-:W-:Y:S01]  /*15a0*/  CS2R R76, SRZ ;  /* 0x00000000004c7805 */ /* 0x000fe2000001ff00 */
[----:B------:R-:W-:Y:S01]  /*15b0*/  IMAD.WIDE.U32 R2, R0, UR6, RZ ;  /* 0x0000000600027c25 */ /* 0x000fe2000f8e00ff */
[----:B------:R-:W-:-:S02]  /*15c0*/  CS2R R82, SRZ ;  /* 0x0000000000527805 */ /* 0x000fc4000001ff00 */
[----:B------:R-:W-:Y:S02]  /*15d0*/  CS2R R80, SRZ ;  /* 0x0000000000507805 */ /* 0x000fe4000001ff00 */
[----:B------:R-:W-:Y:S01]  /*15e0*/  CS2R R74, SRZ ;  /* 0x00000000004a7805 */ /* 0x000fe2000001ff00 */
[----:B------:R-:W-:Y:S01]  /*15f0*/  IMAD R7, R0, UR7, R7 ;  /* 0x0000000700077c24 */ /* 0x000fe2000f8e0207 */
[----:B------:R-:W-:Y:S01]  /*1600*/  CS2R R72, SRZ ;  /* 0x0000000000487805 */ /* 0x000fe2000001ff00 */
[----:B------:R-:W-:Y:S01]  /*1610*/  IMAD.X R11, R8, 0x1, R9, P0 ;  /* 0x00000001080b7824 */ /* 0x000fe200000e0609 */
[----:B------:R-:W-:Y:S01]  /*1620*/  @P1 BAR.SYNC.DEFER_BLOCKING 0x0 ;  /* 0x0000000000001b1d */ /* 0x000fe20000010000 */
[----:B------:R-:W-:Y:S01]  /*1630*/  IADD3 R0, P0, R0, UR42, RZ ;  /* 0x0000002a00007c10 */ /* 0x000fe2000ff1e0ff */
[----:B------:R-:W-:Y:S01]  /*1640*/  IMAD.IADD R5, R5, 0x1, R6 ;  /* 0x0000000105057824 */ /* 0x000fe200078e0206 */
[----:B------:R-:W-:Y:S01]  /*1650*/  CS2R R70, SRZ ;  /* 0x0000000000467805 */ /* 0x000fe2000001ff00 */
[----:B------:R-:W-:Y:S01]  /*1660*/  IMAD.SHL.U32 R6, R13, 0x8, RZ ;  /* 0x000000080d067824 */ /* 0x000fe200078e00ff */
[----:B------:R-:W-:Y:S01]  /*1670*/  IADD3.X R12, R12, UR43, RZ, P0, !PT ;  /* 0x0000002b0c0c7c10 */ /* 0x000fe200087fe4ff */
[----:B------:R-:W-:Y:S01]  /*1680*/  IMAD.IADD R3, R3, 0x1, R7 ;  /* 0x0000000103037824 */ /* 0x000fe200078e0207 */
[----:B------:R-:W-:Y:S01]  /*1690*/  UIADD3 UR43, UP0, UR52, UR10, URZ ;  /* 0x0000000a342b7290 */ /* 0x000fe2000ff1e03f */
[----:B------:R-:W-:Y:S01]  /*16a0*/  IMAD.U32 R24, RZ, RZ, UR6 ;  /* 0x00000006ff187e24 */ /* 0x000fe2000f8e00ff */
[----:B------:R-:W-:Y:S01]  /*16b0*/  SHF.R.S32.HI R7, RZ, 0x1f, R6 ;  /* 0x0000001fff077819 */ /* 0x000fe20000011406 */
[----:B------:R-:W-:Y:S01]  /*16c0*/  IMAD.WIDE.U32 R22, R22, UR4, R4 ;  /* 0x0000000416167c25 */ /* 0x000fe2000f8e0004 */
[----:B------:R-:W-:Y:S01]  /*16d0*/  ULDC.64 UR10, c[0x0][0x428] ;  /* 0x00010a00000a7ab9 */ /* 0x000fe20000000a00 */
[----:B------:R-:W-:Y:S01]  /*16e0*/  UIADD3.X UR46, UR53, UR46, URZ, UP0, !UPT ;  /* 0x0000002e352e7290 */ /* 0x000fe200087fe43f */
[----:B------:R-:W-:Y:S01]  /*16f0*/  CS2R R68, SRZ ;  /* 0x0000000000447805 */ /* 0x000fe2000001ff00 */
[----:B------:R-:W-:Y:S01]  /*1700*/  IMAD R4, R12, UR18, RZ ;  /* 0x000000120c047c24 */ /* 0x000fe2000f8e02ff */
[----:B------:R-:W-:Y:S01]  /*1710*/  UIMAD UR12, UR34, UR10, URZ ;  /* 0x0000000a220c72a4 */ /* 0x000fe2000f8e023f */
[----:B------:R-:W-:Y:S01]  /*1720*/  IMAD.WIDE.U32 R24, R24, UR4, R2 ;  /* 0x0000000418187c25 */ /* 0x000fe2000f8e0002 */
[----:B------:R-:W-:-:S03]  /*1730*/  UIMAD UR47, UR47, UR43, URZ ;  /* 0x0000002b2f2f72a4 */ /* 0x000fc6000f8e023f */
[----:B-1----:R-:W-:Y:S01]  /*1740*/  IMAD R2, R18, UR35, RZ ;  /* 0x0000002312027c24 */ /* 0x002fe2000f8e02ff */
[----:B------:R-:W-:Y:S01]  /*1750*/  UIMAD UR46, UR46, UR50, UR47 ;  /* 0x000000322e2e72a4 */ /* 0x000fe2000f8e022f */
[C---:B------:R-:W-:Y:S01]  /*1760*/  IMAD R4, R0.reuse, UR19, R4 ;  /* 0x0000001300047c24 */ /* 0x040fe2000f8e0204 */
[----:B------:R-:W-:Y:S01]  /*1770*/  USHF.L.U64.HI UR19, UR18, 0x6, UR19 ;  /* 0x0000000612137899 */ /* 0x000fe20008010213 */
[----:B------:R-:W-:Y:S01]  /*1780*/  IMAD.WIDE.U32 R8, R0, UR18, R6 ;  /* 0x0000001200087c25 */ /* 0x000fe2000f8e0006 */
[----:B------:R-:W-:-:S03]  /*1790*/  USHF.L.U32 UR18, UR18, 0x6, URZ ;  /* 0x0000000612127899 */ /* 0x000fc6000800063f */
[----:B------:R-:W-:Y:S01]  /*17a0*/  IMAD.WIDE.U32 R16, R16, UR43, R10 ;  /* 0x0000002b10107c25 */ /* 0x000fe2000f8e000a */
[----:B------:R-:W-:-:S03]  /*17b0*/  UIMAD UR43, UR28, UR11, UR12 ;  /* 0x0000000b1c2b72a4 */ /* 0x000fc6000f8e020c */
[----:B------:R-:W-:Y:S01]  /*17c0*/  IMAD R10, R19, UR26, R2 ;  /* 0x0000001a130a7c24 */ /* 0x000fe2000f8e0202 */
[----:B------:R-:W-:Y:S01]  /*17d0*/  ULDC.64 UR12, c[0x0][0x3e0] ;  /* 0x0000f800000c7ab9 */ /* 0x000fe20000000a00 */
[----:B------:R-:W-:Y:S02]  /*17e0*/  IMAD.IADD R3, R9, 0x1, R4 ;  /* 0x0000000109037824 */ /* 0x000fe400078e0204 */
[----:B------:R-:W-:Y:S02]  /*17f0*/  IMAD.MOV.U32 R2, RZ, RZ, R8 ;  /* 0x000000ffff027224 */ /* 0x000fe400078e0008 */
[----:B------:R-:W-:-:S04]  /*1800*/  IMAD.WIDE.U32 R4, R18, UR26, R6 ;  /* 0x0000001a12047c25 */ /* 0x000fc8000f8e0006 */
[----:B----4-:R-:W-:-:S04]  /*1810*/  IMAD.WIDE.U32 R8, R20, UR26, R2 ;  /* 0x0000001a14087c25 */ /* 0x010fc8000f8e0002 */
[----:B------:R-:W-:Y:S02]  /*1820*/  IMAD.IADD R3, R5, 0x1, R10 ;  /* 0x0000000105037824 */ /* 0x000fe400078e020a */
[----:B------:R-:W-:Y:S02]  /*1830*/  IMAD R5, R12, UR14, RZ ;  /* 0x0000000e0c057c24 */ /* 0x000fe4000f8e02ff */
[----:B------:R-:W-:Y:S01]  /*1840*/  IMAD.MOV.U32 R2, RZ, RZ, R4 ;  /* 0x000000ffff027224 */ /* 0x000fe200078e0004 */
[----:B------:R-:W1:Y:S01]  /*1850*/  LDC.64 R12, c[0x0][0x230] ;  /* 0x00008c00ff0c7b82 */ /* 0x000e620000000a00 */
[----:B------:R-:W-:Y:S02]  /*1860*/  IMAD R11, R20, UR35, RZ ;  /* 0x00000023140b7c24 */ /* 0x000fe4000f8e02ff */
[C---:B------:R-:W-:Y:S02]  /*1870*/  IMAD R10, R0.reuse, UR15, R5 ;  /* 0x0000000f000a7c24 */ /* 0x040fe4000f8e0205 */
[----:B------:R-:W-:-:S04]  /*1880*/  IMAD.WIDE.U32 R2, R0, UR14, R2 ;  /* 0x0000000e00027c25 */ /* 0x000fc8000f8e0002 */
[----:B------:R-:W-:Y:S02]  /*1890*/  IMAD R11, R21, UR26, R11 ;  /* 0x0000001a150b7c24 */ /* 0x000fe4000f8e020b */
[----:B------:R-:W-:Y:S02]  /*18a0*/  IMAD.IADD R3, R3, 0x1, R10 ;  /* 0x0000000103037824 */ /* 0x000fe400078e020a */
[----:B------:R-:W-:Y:S01]  /*18b0*/  IMAD.U32 R0, RZ, RZ, UR10 ;  /* 0x0000000aff007e24 */ /* 0x000fe2000f8e00ff */
[----:B------:R-:W-:Y:S01]  /*18c0*/  ULDC.64 UR10, c[0x0][0x400] ;  /* 0x00010000000a7ab9 */ /* 0x000fe20000000a00 */
[----:B------:R-:W-:Y:S01]  /*18d0*/  IMAD.IADD R5, R9, 0x1, R11 ;  /* 0x0000000109057824 */ /* 0x000fe200078e020b */
[----:B------:R-:W-:Y:S01]  /*18e0*/  LEA R196, P0, R16, UR10, 0x2 ;  /* 0x0000000a10c47c11 */ /* 0x000fe2000f8010ff */
[----:B------:R-:W-:-:S04]  /*18f0*/  IMAD.WIDE.U32 R2, R0, UR28, R2 ;  /* 0x0000001c00027c25 */ /* 0x000fc8000f8e0002 */
[----:B------:R-:W-:Y:S01]  /*1900*/  IMAD.U32 R9, RZ, RZ, UR16 ;  /* 0x00000010ff097e24 */ /* 0x000fe2000f8e00ff */
[----:B------:R-:W-:Y:S01]  /*1910*/  UIMAD UR16, UR34, UR16, URZ ;  /* 0x00000010221072a4 */ /* 0x000fe2000f8e023f */
[----:B------:R-:W-:Y:S01]  /*1920*/  IMAD.MOV.U32 R4, RZ, RZ, R8 ;  /* 0x000000ffff047224 */ /* 0x000fe200078e0008 */
[C---:B------:R-:W-:Y:S01]  /*1930*/  LEA R242, P2, R2.reuse, UR12, 0x1 ;  /* 0x0000000c02f27c11 */ /* 0x040fe2000f8408ff */
[----:B------:R-:W-:Y:S01]  /*1940*/  VIADD R0, R3, UR43 ;  /* 0x0000002b03007c36 */ /* 0x000fe20008000000 */
[----:B------:R-:W-:Y:S01]  /*1950*/  UIMAD UR16, UR28, UR17, UR16 ;  /* 0x000000111c1072a4 */ /* 0x000fe2000f8e0210 */
[----:B------:R-:W-:Y:S01]  /*1960*/  VIADD R3, R17, UR46 ;  /* 0x0000002e11037c36 */ /* 0x000fe20008000000 */
[----:B------:R-:W-:Y:S01]  /*1970*/  USHF.L.U32 UR12, UR14, 0x6, URZ ;  /* 0x000000060e0c7899 */ /* 0x000fe2000800063f */
[----:B------:R-:W-:Y:S01]  /*1980*/  IMAD.WIDE.U32 R8, R9, UR28, R4 ;  /* 0x0000001c09087c25 */ /* 0x000fe2000f8e0004 */
[----:B------:R-:W-:Y:S01]  /*1990*/  LEA.HI.X R243, R2, UR13, R0, 0x1, P2 ;  /* 0x0000000d02f37c11 */ /* 0x000fe200090f0c00 */
[----:B------:R-:W-:Y:S01]  /*19a0*/  USHF.L.U64.HI UR14, UR14, 0x6, UR15 ;  /* 0x000000060e0e7899 */ /* 0x000fe2000801020f */
[----:B------:R-:W-:Y:S01]  /*19b0*/  LEA.HI.X R197, R16, UR11, R3, 0x2, P0 ;  /* 0x0000000b10c57c11 */ /* 0x000fe200080f1403 */
[----:B------:R-:W-:Y:S01]  /*19c0*/  ULDC.64 UR10, c[0x0][0x210] ;  /* 0x00008400000a7ab9 */ /* 0x000fe20000000a00 */
[----:B------:R-:W-:Y:S01]  /*19d0*/  VIADD R2, R9, UR16 ;  /* 0x0000001009027c36 */ /* 0x000fe20008000000 */
[----:B------:R-:W-:Y:S01]  /*19e0*/  IADD3 R4, P0, R242, UR12, RZ ;  /* 0x0000000cf2047c10 */ /* 0x000fe2000ff1e0ff */
[----:B------:R-:W3:Y:S01]  /*19f0*/  LDC.64 R16, c[0x0][0x238] ;  /* 0x00008e00ff107b82 */ /* 0x000ee20000000a00 */
[----:B------:R-:W-:Y:S01]  /*1a00*/  LEA R240, P2, R8, UR10, 0x1 ;  /* 0x0000000a08f07c11 */ /* 0x000fe2000f8408ff */
[----:B-1----:R-:W-:Y:S01]  /*1a10*/  IMAD R10, R12, UR35, RZ ;  /* 0x000000230c0a7c24 */ /* 0x002fe2000f8e02ff */
[----:B------:R-:W-:-:S02]  /*1a20*/  IADD3.X R5, R243, UR14, RZ, P0, !PT ;  /* 0x0000000ef3057c10 */ /* 0x000fc400087fe4ff */
[----:B------:R-:W-:Y:S01]  /*1a30*/  LEA.HI.X R241, R8, UR11, R2, 0x1, P2 ;  /* 0x0000000b08f17c11 */ /* 0x000fe200090f0c02 */
[----:B------:R-:W-:Y:S01]  /*1a40*/  IMAD R10, R13, UR26, R10 ;  /* 0x0000001a0d0a7c24 */ /* 0x000fe2000f8e020a */
[----:B------:R-:W-:Y:S01]  /*1a50*/  IADD3 R2, P0, R4, UR12, RZ ;  /* 0x0000000c04027c10 */ /* 0x000fe2000ff1e0ff */
[----:B------:R-:W-:Y:S01]  /*1a60*/  ULDC.64 UR10, c[0x0][0x260] ;  /* 0x00009800000a7ab9 */ /* 0x000fe20000000a00 */
[----:B------:R-:W-:Y:S02]  /*1a70*/  LEA R0, R249, UR5, 0x1 ;  /* 0x00000005f9007c11 */ /* 0x000fe4000f8e08ff */
[----:B------:R-:W-:Y:S02]  /*1a80*/  IADD3.X R3, R5, UR14, RZ, P0, !PT ;  /* 0x0000000e05037c10 */ /* 0x000fe400087fe4ff */
[----:B------:R-:W-:Y:S01]  /*1a90*/  IADD3 R8, P0, R2, UR12, RZ ;  /* 0x0000000c02087c10 */ /* 0x000fe2000ff1e0ff */
[----:B------:R-:W-:Y:S01]  /*1aa0*/  ULEA.HI UR12, UR45, UR45, URZ, 0x1 ;  /* 0x0000002d2d0c7291 */ /* 0x000fe2000f8f083f */
[----:B------:R-:W-:Y:S01]  /*1ab0*/  @!PT LDS RZ, [RZ] ;  /* 0x00000000fffff984 */ /* 0x000fe20000000800 */
[----:B------:R-:W-:Y:S01]  /*1ac0*/  @!PT LDS RZ, [RZ] ;  /* 0x00000000fffff984 */ /* 0x000fe20000000800 */
[----:B------:R-:W-:Y:S01]  /*1ad0*/  @!PT LDS RZ, [RZ] ;  /* 0x00000000fffff984 */ /* 0x000fe20000000800 */
[----:B------:R-:W-:Y:S02]  /*1ae0*/  LDGSTS.E.BYPASS.LTC128B.128 [R0+0x8000], desc[UR30][R242.64] ;  /* 0x08000000f2007fae */ /* 0x000fe4000b901d5e */
[----:B------:R-:W-:Y:S01]  /*1af0*/  IADD3.X R9, R3, UR14, RZ, P0, !PT ;  /* 0x0000000e03097c10 */ /* 0x000fe200087fe4ff */
[----:B------:R-:W-:Y:S01]  /*1b00*/  ULOP3.LUT UR12, UR12, 0xfffffffe, URZ, 0xc0, !UPT ;  /* 0xfffffffe0c0c7892 */ /* 0x000fe2000f8ec03f */
[----:B------:R1:W-:Y:S03]  /*1b10*/  LDGSTS.E.BYPASS.LTC128B.128 [R0+0x9000], desc[UR30][R4.64] ;  /* 0x0900000004007fae */ /* 0x0003e6000b901d5e */
[----:B------:R-:W-:Y:S01]  /*1b20*/  UIADD3 UR12, UR45, -UR12, URZ ;  /* 0x8000000c2d0c7290 */ /* 0x000fe2000fffe03f */
[----:B------:R4:W-:Y:S03]  /*1b30*/  LDGSTS.E.BYPASS.LTC128B.128 [R0+0xa000], desc[UR30][R2.64] ;  /* 0x0a00000002007fae */ /* 0x0009e6000b901d5e */
[----:B------:R-:W-:Y:S01]  /*1b40*/  UISETP.NE.AND UP0, UPT, UR12, 0x1, UPT ;  /* 0x000000010c00788c */ /* 0x000fe2000bf05270 */
[----:B------:R5:W-:Y:S02]  /*1b50*/  LDGSTS.E.BYPASS.LTC128B.128 [R0+0xb000], desc[UR30][R8.64] ;  /* 0x0b00000008007fae */ /* 0x000be4000b901d5e */
[----:B------:R-:W-:-:S03]  /*1b60*/  ULDC.64 UR12, c[0x0][0x218] ;  /* 0x00008600000c7ab9 */ /* 0x000fc60000000a00 */
[----:B------:R-:W-:Y:S01]  /*1b70*/  PLOP3.LUT P0, PT, PT, PT, UP0, 0x80, 0x0 ;  /* 0x000000000000781c */ /* 0x000fe20003f0f008 */
[----:B------:R-:W-:Y:S01]  /*1b80*/  UISETP.GE.AND UP0, UPT, UR38, 0x1, UPT ;  /* 0x000000012600788c */ /* 0x000fe2000bf06270 */
[----:B-1----:R-:W-:-:S04]  /*1b90*/  IMAD.WIDE.U32 R4, R12, UR26, R6 ;  /* 0x0000001a0c047c25 */ /* 0x002fc8000f8e0006 */
[----:B----4-:R-:W-:Y:S02]  /*1ba0*/  IMAD.IADD R3, R5, 0x1, R10 ;  /* 0x0000000105037824 */ /* 0x010fe400078e020a */
[----:B------:R-:W-:Y:S02]  /*1bb0*/  IMAD.MOV.U32 R2, RZ, RZ, R4 ;  /* 0x000000ffff027224 */ /* 0x000fe400078e0004 */
[----:B------:R-:W-:Y:S02]  /*1bc0*/  IMAD R4, R26, UR10, RZ ;  /* 0x0000000a1a047c24 */ /* 0x000fe4000f8e02ff */
[----:B-----5:R-:W-:Y:S01]  /*1bd0*/  IMAD.WIDE.U32 R8, R14, UR10, R2 ;  /* 0x0000000a0e087c25 */ /* 0x020fe2000f8e0002 */
[----:B------:R-:W-:Y:S01]  /*1be0*/  UIMAD UR10, UR41, UR8, URZ ;  /* 0x00000008290a72a4 */ /* 0x000fe2000f8e023f */
[----:B------:R-:W-:Y:S02]  /*1bf0*/  IADD3 R2, P1, R240, UR18, RZ ;  /* 0x00000012f0027c10 */ /* 0x000fe4000ff3e0ff */
[----:B------:R-:W-:Y:S01]  /*1c00*/  VIADD R3, R249, 0x2000 ;  /* 0x00002000f9037836 */ /* 0x000fe20000000000 */
[----:B------:R-:W-:Y:S01]  /*1c10*/  UIMAD UR10, UR4, UR9, UR10 ;  /* 0x00000009040a72a4 */ /* 0x000fe2000f8e020a */
[----:B---3--:R-:W-:-:S02]  /*1c20*/  IMAD R5, R16, UR35, RZ ;  /* 0x0000002310057c24 */ /* 0x008fc4000f8e02ff */
[----:B------:R-:W-:Y:S01]  /*1c30*/  IMAD R11, R14, UR11, R4 ;  /* 0x0000000b0e0b7c24 */ /* 0x000fe2000f8e0204 */
[----:B------:R-:W-:Y:S01]  /*1c40*/  SEL R10, R3, R249, !P0 ;  /* 0x000000f9030a7207 */ /* 0x000fe20004000000 */
[----:B------:R-:W-:Y:S01]  /*1c50*/  IMAD R17, R17, UR26, R5 ;  /* 0x0000001a11117c24 */ /* 0x000fe2000f8e0205 */
[----:B------:R-:W-:Y:S01]  /*1c60*/  IADD3.X R3, R241, UR19, RZ, P1, !PT ;  /* 0x00000013f1037c10 */ /* 0x000fe20008ffe4ff */
[----:B------:R-:W-:Y:S01]  /*1c70*/  IMAD.WIDE.U32 R4, R16, UR26, R6 ;  /* 0x0000001a10047c25 */ /* 0x000fe2000f8e0006 */
[----:B------:R-:W-:Y:S02]  /*1c80*/  LEA R15, R10, UR5, 0x1 ;  /* 0x000000050a0f7c11 */ /* 0x000fe4000f8e08ff */
[----:B------:R-:W-:Y:S01]  /*1c90*/  IADD3 R8, P1, R8, R22, RZ ;  /* 0x0000001608087210 */ /* 0x000fe20007f3e0ff */
[----:B------:R-:W-:Y:S02]  /*1ca0*/  IMAD.IADD R6, R9, 0x1, R11 ;  /* 0x0000000109067824 */ /* 0x000fe400078e020b */
[----:B------:R-:W-:Y:S01]  /*1cb0*/  LDGSTS.E.BYPASS.LTC128B.128 [R15], desc[UR30][R240.64] ;  /* 0x00000000f00f7fae */ /* 0x000fe2000b901d5e */
[----:B------:R-:W-:-:S02]  /*1cc0*/  IMAD.IADD R5, R5, 0x1, R17 ;  /* 0x0000000105057824 */ /* 0x000fc400078e0211 */
[----:B------:R-:W-:Y:S01]  /*1cd0*/  IADD3.X R7, R6, UR10, R23, P1, !PT ;  /* 0x0000000a06077c10 */ /* 0x000fe20008ffe417 */
[----:B------:R1:W-:Y:S01]  /*1ce0*/  LDGSTS.E.BYPASS.LTC128B.128 [R15+0x1000], desc[UR30][R2.64] ;  /* 0x01000000020f7fae */ /* 0x0003e2000b901d5e */
[----:B------:R-:W-:Y:S02]  /*1cf0*/  ULDC.64 UR10, c[0x0][0x268] ;  /* 0x00009a00000a7ab9 */ /* 0x000fe40000000a00 */
[----:B------:R-:W-:Y:S02]  /*1d00*/  IMAD R6, R26, UR10, RZ ;  /* 0x0000000a1a067c24 */ /* 0x000fe4000f8e02ff */
[----:B------:R-:W-:Y:S01]  /*1d10*/  IMAD.WIDE.U32 R4, R14, UR10, R4 ;  /* 0x0000000a0e047c25 */ /* 0x000fe2000f8e0004 */
[----:B------:R-:W-:-:S03]  /*1d20*/  UIMAD UR10, UR41, UR6, URZ ;  /* 0x00000006290a72a4 */ /* 0x000fc6000f8e023f */
[----:B------:R-:W-:Y:S01]  /*1d30*/  IMAD R6, R14, UR11, R6 ;  /* 0x0000000b0e067c24 */ /* 0x000fe2000f8e0206 */
[----:B------:R-:W-:Y:S02]  /*1d40*/  UIMAD UR10, UR4, UR7, UR10 ;  /* 0x00000007040a72a4 */ /* 0x000fe4000f8e020a */
[----:B------:R-:W-:Y:S01]  /*1d50*/  USHF.L.U64.HI UR11, UR8, 0x6, UR9 ;  /* 0x00000006080b7899 */ /* 0x000fe20008010209 */
[----:B------:R-:W-:Y:S01]  /*1d60*/  IMAD.IADD R6, R5, 0x1, R6 ;  /* 0x0000000105067824 */ /* 0x000fe200078e0206 */
[----:B-1----:R-:W-:-:S04]  /*1d70*/  IADD3 R2, P1, R2, UR18, RZ ;  /* 0x0000001202027c10 */ /* 0x002fc8000ff3e0ff */
[----:B------:R-:W-:Y:S02]  /*1d80*/  IADD3.X R3, R3, UR19, RZ, P1, !PT ;  /* 0x0000001303037c10 */ /* 0x000fe40008ffe4ff */
[C---:B------:R-:W-:Y:S01]  /*1d90*/  LEA R12, P1, R8.reuse, UR12, 0x1 ;  /* 0x0000000c080c7c11 */ /* 0x040fe2000f8208ff */
[----:B------:R-:W-:Y:S02]  /*1da0*/  USHF.L.U32 UR12, UR8, 0x6, URZ ;  /* 0x00000006080c7899 */ /* 0x000fe4000800063f */
[----:B------:R1:W-:Y:S01]  /*1db0*/  LDGSTS.E.BYPASS.LTC128B.128 [R15+0x2000], desc[UR30][R2.64] ;  /* 0x02000000020f7fae */ /* 0x0003e2000b901d5e */
[----:B------:R-:W-:Y:S01]  /*1dc0*/  LEA.HI.X R13, R8, UR13, R7, 0x1, P1 ;  /* 0x0000000d080d7c11 */ /* 0x000fe200088f0c07 */
[----:B------:R-:W-:Y:S01]  /*1dd0*/  ULDC.64 UR8, c[0x0][0x220] ;  /* 0x0000880000087ab9 */ /* 0x000fe20000000a00 */
[----:B------:R-:W-:-:S04]  /*1de0*/  IADD3 R4, P1, R4, R24, RZ ;  /* 0x0000001804047210 */ /* 0x000fc80007f3e0ff */
[----:B------:R-:W-:Y:S01]  /*1df0*/  IADD3.X R5, R6, UR10, R25, P1, !PT ;  /* 0x0000000a06057c10 */ /* 0x000fe20008ffe419 */
[----:B------:R-:W-:Y:S01]  /*1e00*/  USHF.L.U32 UR10, UR6, 0x6, URZ ;  /* 0x00000006060a7899 */ /* 0x000fe2000800063f */
[----:B------:R-:W-:Y:S01]  /*1e10*/  LEA R6, P1, R4, UR8, 0x1 ;  /* 0x0000000804067c11 */ /* 0x000fe2000f8208ff */
[----:B------:R-:W-:-:S03]  /*1e20*/  USHF.L.U64.HI UR6, UR6, 0x6, UR7 ;  /* 0x0000000606067899 */ /* 0x000fc60008010207 */
[----:B------:R-:W-:Y:S01]  /*1e30*/  LEA.HI.X R7, R4, UR9, R5, 0x1, P1 ;  /* 0x0000000904077c11 */ /* 0x000fe200088f0c05 */
[----:B------:R-:W-:Y:S01]  /*1e40*/  ULDC.64 UR8, c[0x0][0x2b0] ;  /* 0x0000ac0000087ab9 */ /* 0x000fe20000000a00 */
[----:B------:R-:W-:Y:S01]  /*1e50*/  IADD3 R4, P1, R6, UR10, RZ ;  /* 0x0000000a06047c10 */ /* 0x000fe2000ff3e0ff */
[----:B------:R-:W-:-:S03]  /*1e60*/  UIMAD.WIDE UR8, UR40, 0x4, UR8 ;  /* 0x00000004280878a5 */ /* 0x000fc6000f8e0208 */
[----:B------:R-:W-:Y:S02]  /*1e70*/  IADD3.X R5, R7, UR6, RZ, P1, !PT ;  /* 0x0000000607057c10 */ /* 0x000fe40008ffe4ff */
[----:B-1----:R-:W-:-:S04]  /*1e80*/  IADD3 R2, P2, R2, UR18, RZ ;  /* 0x0000001202027c10 */ /* 0x002fc8000ff5e0ff */
[----:B------:R-:W-:Y:S02]  /*1e90*/  IADD3.X R3, R3, UR19, RZ, P2, !PT ;  /* 0x0000001303037c10 */ /* 0x000fe400097fe4ff */
[----:B------:R-:W-:-:S03]  /*1ea0*/  IADD3 R10, P2, R12, UR12, RZ ;  /* 0x0000000c0c0a7c10 */ /* 0x000fc6000ff5e0ff */
[----:B------:R1:W-:Y:S01]  /*1eb0*/  LDGSTS.E.BYPASS.LTC128B.128 [R15+0x3000], desc[UR30][R2.64] ;  /* 0x03000000020f7fae */ /* 0x0003e2000b901d5e */
[----:B------:R-:W-:Y:S02]  /*1ec0*/  IADD3.X R11, R13, UR11, RZ, P2, !PT ;  /* 0x0000000b0d0b7c10 */ /* 0x000fe400097fe4ff */
[----:B------:R-:W-:Y:S01]  /*1ed0*/  IADD3 R8, P2, R10, UR12, RZ ;  /* 0x0000000c0a087c10 */ /* 0x000fe2000ff5e0ff */
[----:B------:R3:W-:Y:S03]  /*1ee0*/  LDGSTS.E.BYPASS.LTC128B.128 [R0+0xc000], desc[UR30][R12.64] ;  /* 0x0c0000000c007fae */ /* 0x0007e6000b901d5e */
[----:B------:R-:W-:Y:S01]  /*1ef0*/  IADD3.X R9, R11, UR11, RZ, P2, !PT ;  /* 0x0000000b0b097c10 */ /* 0x000fe200097fe4ff */
[----:B------:R-:W-:Y:S04]  /*1f00*/  LDGSTS.E.BYPASS.LTC128B.128 [R0+0xd000], desc[UR30][R10.64] ;  /* 0x0d0000000a007fae */ /* 0x000fe8000b901d5e */
[----:B------:R4:W-:Y:S01]  /*1f10*/  LDGSTS.E.BYPASS.LTC128B.128 [R0+0xe000], desc[UR30][R8.64] ;  /* 0x0e00000008007fae */ /* 0x0009e2000b901d5e */
[----:B-1----:R-:W-:-:S02]  /*1f20*/  IADD3 R2, P1, R4, UR10, RZ ;  /* 0x0000000a04027c10 */ /* 0x002fc4000ff3e0ff */
[----:B---3--:R-:W-:Y:S02]  /*1f30*/  IADD3 R12, P2, R8, UR12, RZ ;  /* 0x0000000c080c7c10 */ /* 0x008fe4000ff5e0ff */
[----:B------:R-:W-:Y:S02]  /*1f40*/  IADD3.X R3, R5, UR6, RZ, P1, !PT ;  /* 0x0000000605037c10 */ /* 0x000fe40008ffe4ff */
[----:B------:R-:W-:Y:S02]  /*1f50*/  IADD3.X R13, R9, UR11, RZ, P2, !PT ;  /* 0x0000000b090d7c10 */ /* 0x000fe400097fe4ff */
[----:B----4-:R-:W-:-:S03]  /*1f60*/  IADD3 R8, P1, R2, UR10, RZ ;  /* 0x0000000a02087c10 */ /* 0x010fc6000ff3e0ff */
[----:B------:R-:W-:Y:S01]  /*1f70*/  LDGSTS.E.BYPASS.LTC128B.128 [R0+0xf000], desc[UR30][R12.64] ;  /* 0x0f0000000c007fae */ /* 0x000fe2000b901d5e */
[----:B------:R-:W-:Y:S01]  /*1f80*/  UMOV UR10, UR8 ;  /* 0x00000008000a7c82 */ /* 0x000fe20008000000 */
[----:B------:R-:W-:Y:S02]  /*1f90*/  IADD3.X R9, R3, UR6, RZ, P1, !PT ;  /* 0x0000000603097c10 */ /* 0x000fe40008ffe4ff */
[----:B------:R-:W-:Y:S01]  /*1fa0*/  LDGSTS.E.BYPASS.LTC128B.128 [R0+0x10000], desc[UR30][R6.64] ;  /* 0x1000000006007fae */ /* 0x000fe2000b901d5e */
[----:B------:R-:W-:Y:S01]  /*1fb0*/  PLOP3.LUT P1, PT, PT, PT, UP0, 0x80, 0x0 ;  /* 0x000000000000781c */ /* 0x000fe20003f2f008 */
[----:B------:R-:W-:Y:S02]  /*1fc0*/  ULDC.64 UR6, c[0x0][0x478] ;  /* 0x00011e0000067ab9 */ /* 0x000fe40000000a00 */
[----:B------:R-:W-:Y:S01]  /*1fd0*/  LDGSTS.E.BYPASS.LTC128B.128 [R0+0x11000], desc[UR30][R4.64] ;  /* 0x1100000004007fae */ /* 0x000fe2000b901d5e */
[----:B------:R-:W-:-:S03]  /*1fe0*/  UIMAD.WIDE UR12, UR39, 0x4, UR6 ;  /* 0x00000004270c78a5 */ /* 0x000fc6000f8e0206 */
[----:B------:R2:W-:Y:S04]  /*1ff0*/  LDGSTS.E.BYPASS.LTC128B.128 [R0+0x12000], desc[UR30][R2.64] ;  /* 0x1200000002007fae */ /* 0x0005e8000b901d5e */
[----:B------:R1:W-:Y:S04]  /*2000*/  LDGSTS.E.BYPASS.LTC128B.128 [R0+0x13000], desc[UR30][R8.64] ;  /* 0x1300000008007fae */ /* 0x0003e8000b901d5e */
[----:B------:R-:W0:Y:S01]  /*2010*/  LDGDEPBAR ;  /* 0x00000000000079af */ /* 0x000e220000000000 */
[----:B--2---:R-:W-:Y:S01]  /*2020*/  IMAD.SHL.U32 R2, R27, 0x4, RZ ;  /* 0x000000041b027824 */ /* 0x004fe200078e00ff */
[----:B-1----:R-:W-:-:S04]  /*2030*/  SHF.R.S32.HI R0, RZ, 0x1f, R27 ;  /* 0x0000001fff007819 */ /* 0x002fc8000001141b */
[----:B------:R-:W-:Y:S02]  /*2040*/  IADD3 R2, P2, R2, UR10, RZ ;  /* 0x0000000a02027c10 */ /* 0x000fe4000ff5e0ff */
[----:B------:R-:W-:-:S04]  /*2050*/  SHF.L.U64.HI R3, R27, 0x2, R0 ;  /* 0x000000021b037819 */ /* 0x000fc80000010200 */
[----:B------:R-:W-:Y:S01]  /*2060*/  IADD3.X R3, R3, UR9, RZ, P2, !PT ;  /* 0x0000000903037c10 */ /* 0x000fe200097fe4ff */
[----:B------:R-:W-:Y:S06]  /*2070*/  @!P1 BRA `(.L_x_595) ;  /* 0x00000044007c9947 */ /* 0x000fec0003800000 */
[----:B------:R-:W1:Y:S01]  /*2080*/  LDC R248, c[0x0][0x2dc] ;  /* 0x0000b700fff87b82 */ /* 0x000e620000000800 */
[----:B------:R-:W5:Y:S01]  /*2090*/  LDG.E R247, desc[UR30][R2.64] ;  /* 0x0000001e02f77981 */ /* 0x000f62000c1e1900 */
[C---:B------:R-:W-:Y:S01]  /*20a0*/  SHF.L.U64.HI R252, R27.reuse, 0x2, R0 ;  /* 0x000000021bfc7819 */ /* 0x040fe20000010200 */
[----:B------:R-:W-:Y:S02]  /*20b0*/  VIADD R0, R27, 0xffffff80 ;  /* 0xffffff801b007836 */ /* 0x000fe40000000000 */
[----:B------:R-:W5:Y:S01]  /*20c0*/  LDG.E R246, desc[UR30][R2.64+0x20] ;  /* 0x0000201e02f67981 */ /* 0x000f62000c1e1900 */
[----:B------:R-:W-:-:S03]  /*20d0*/  IADD3 R191, R192, 0x2000, RZ ;  /* 0x00002000c0bf7810 */ /* 0x000fc60007ffe0ff */
[----:B------:R-:W5:Y:S04]  /*20e0*/  LDG.E R245, desc[UR30][R2.64+0x100] ;  /* 0x0001001e02f57981 */ /* 0x000f68000c1e1900 */
[----:B------:R2:W5:Y:S01]  /*20f0*/  LDG.E R244, desc[UR30][R2.64+0x120] ;  /* 0x0001201e02f47981 */ /* 0x000562000c1e1900 */
[----:B------:R-:W-:Y:S01]  /*2100*/  IMAD.MOV.U32 R239, RZ, RZ, R15 ;  /* 0x000000ffffef7224 */ /* 0x000fe200078e000f */
[----:B------:R-:W-:Y:S01]  /*2110*/  MOV R195, 0x40 ;  /* 0x0000004000c37802 */ /* 0x000fe20000000f00 */
[----:B------:R-:W-:Y:S01]  /*2120*/  IMAD.MOV.U32 R194, RZ, RZ, 0x20 ;  /* 0x00000020ffc27424 */ /* 0x000fe200078e00ff */
[----:B------:R-:W-:Y:S01]  /*2130*/  MOV R127, RZ ;  /* 0x000000ff007f7202 */ /* 0x000fe20000000f00 */
[----:B------:R-:W-:Y:S01]  /*2140*/  UMOV UR11, UR13 ;  /* 0x0000000d000b7c82 */ /* 0x000fe20008000000 */
[----:B------:R-:W-:Y:S01]  /*2150*/  SEL R191, R191, R192, !P0 ;  /* 0x000000c0bfbf7207 */ /* 0x000fe20004000000 */
[----:B--2---:R-:W-:-:S02]  /*2160*/  IMAD.SHL.U32 R3, R27, 0x4, RZ ;  /* 0x000000041b037824 */ /* 0x004fc400078e00ff */
[----:B------:R-:W-:-:S03]  /*2170*/  VIADD R2, R193, 0x2000 ;  /* 0x00002000c1027836 */ /* 0x000fc60000000000 */
[----:B------:R2:W-:Y:S02]  /*2180*/  STL [R1], R3 ;  /* 0x0000000301007387 */ /* 0x0005e40000100800 */
[----:B------:R-:W-:Y:S02]  /*2190*/  SEL R2, R2, R193, !P0 ;  /* 0x000000c102027207 */ /* 0x000fe40004000000 */
[----:B--2---:R-:W-:-:S04]  /*21a0*/  SHF.R.S32.HI R3, RZ, 0x1f, R0 ;  /* 0x0000001fff037819 */ /* 0x004fc80000011400 */
[C---:B------:R-:W-:Y:S01]  /*21b0*/  SHF.L.U64.HI R251, R0.reuse, 0x2, R3 ;  /* 0x0000000200fb7819 */ /* 0x040fe20000010203 */
[----:B------:R-:W-:Y:S01]  /*21c0*/  IMAD.SHL.U32 R250, R0, 0x4, RZ ;  /* 0x0000000400fa7824 */ /* 0x000fe200078e00ff */
[----:B------:R-:W-:Y:S01]  /*21d0*/  LEA R185, R2, UR5, 0x1 ;  /* 0x0000000502b97c11 */ /* 0x000fe2000f8e08ff */
[----:B------:R-:W-:Y:S01]  /*21e0*/  ULDC UR7, c[0x0][0x270] ;  /* 0x00009c0000077ab9 */ /* 0x000fe20000000800 */
[----:B------:R-:W-:Y:S01]  /*21f0*/  LEA R191, R191, UR5, 0x1 ;  /* 0x00000005bfbf7c11 */ /* 0x000fe2000f8e08ff */
[----:B-1----:R-:W-:-:S06]  /*2200*/  ULDC UR8, c[0x0][0x2ec] ;  /* 0x0000bb0000087ab9 */ /* 0x002fcc0000000800 */
.L_x_598:
[----:B------:R-:W2:Y:S01]  /*2210*/  LDL R0, [R1+0x4] ;  /* 0x0000040001007983 */ /* 0x000ea20000100800 */
[----:B-----5:R-:W-:Y:S01]  /*2220*/  FMUL.FTZ R3, R245, 1.4426950216293334961 ;  /* 0x3fb8aa3bf5037820 */ /* 0x020fe20000410000 */
[----:B------:R-:W-:Y:S02]  /*2230*/  UISETP.GE.AND UP2, UPT, UR45, 0x1, UPT ;  /* 0x000000012d00788c */ /* 0x000fe4000bf46270 */
[----:B------:R-:W0:Y:S01]  /*2240*/  LDGDEPBAR ;  /* 0x00000000000079af */ /* 0x000e220000000000 */
[----:B--2---:R-:W-:Y:S01]  /*2250*/  R2P PR, R0, 0x6 ;  /* 0x0000000600007804 */ /* 0x004fe20000000000 */
[----:B------:R-:W-:Y:S04]  /*2260*/  DEPBAR.LE SB0, 0x0 ;  /* 0x000080000000791a */ /* 0x000fe80000000000 */
[----:B------:R-:W-:Y:S01]  /*2270*/  BAR.SYNC.DEFER_BLOCKING 0x0 ;  /* 0x0000000000007b1d */ /* 0x000fe20000010000 */
[----:B------:R-:W-:Y:S02]  /*2280*/  SEL R2, R194, 0xffffffe0, !P1 ;  /* 0xffffffe0c2027807 */ /* 0x000fe40004800000 */
[----:B------:R-:W-:Y:S02]  /*2290*/  SEL R186, R195, 0xffffffc0, !P2 ;  /* 0xffffffc0c3ba7807 */ /* 0x000fe40005000000 */
[C---:B------:R-:W-:Y:S02]  /*22a0*/  IADD3 R0, R191.reuse, R2, RZ ;  /* 0x00000002bf007210 */ /* 0x040fe40007ffe0ff */
[----:B------:R-:W-:Y:S02]  /*22b0*/  IADD3 R164, R191, R186, RZ ;  /* 0x000000babfa47210 */ /* 0x000fe40007ffe0ff */
[C---:B------:R-:W-:Y:S01]  /*22c0*/  FSETP.NEU.FTZ.AND P0, PT, R247.reuse, -INF , PT ;  /* 0xff800000f700780b */ /* 0x040fe20003f1d000 */
[----:B------:R-:W-:Y:S08]  /*22d0*/  LDSM.16.M88.4 R64, [R191] ;  /* 0x00000000bf40783b */ /* 0x000ff00000000200 */
[----:B------:R-:W1:Y:S08]  /*22e0*/  LDSM.16.M88.4 R16, [R187] ;  /* 0x00000000bb10783b */ /* 0x000e700000000200 */
[----:B------:R-:W2:Y:S08]  /*22f0*/  LDSM.16.M88.4 R60, [R191+0x2000] ;  /* 0x00200000bf3c783b */ /* 0x000eb00000000200 */
[----:B------:R-:W3:Y:S08]  /*2300*/  LDSM.16.M88.4 R32, [R187+0x800] ;  /* 0x00080000bb20783b */ /* 0x000ef00000000200 */
[----:B------:R-:W4:Y:S08]  /*2310*/  LDSM.16.M88.4 R48, [R187+0x1000] ;  /* 0x00100000bb30783b */ /* 0x000f300000000200 */
[----:B------:R-:W4:Y:S01]  /*2320*/  LDSM.16.M88.4 R132, [R187+0x1800] ;  /* 0x00180000bb84783b */ /* 0x000f220000000200 */
        /* <DEDUP_REMOVED lines=10> */
[----:B------:R-:W-:Y:S05]  /*23d0*/  LDSM.16.M88.4 R152, [R190+0x1800] ;  /* 0x00180000be98783b */ /* 0x000fea0000000200 */
[-C--:B------:R-:W-:Y:S01]  /*23e0*/  HMMA.16816.F32.BF16 R28, R60, R34.reuse, RZ ;  /* 0x000000223c1c723c */ /* 0x080fe200000418ff */
[----:B--2---:R-:W-:Y:S02]  /*23f0*/  IADD3 R0, R186, R0, RZ ;  /* 0x00000000ba007210 */ /* 0x004fe40007ffe0ff */
[----:B------:R-:W-:Y:S03]  /*2400*/  LDSM.16.M88.4 R156, [R164] ;  /* 0x00000000a49c783b */ /* 0x000fe60000000200 */
[C---:B------:R-:W-:Y:S05]  /*2410*/  HMMA.16816.F32.BF16 R32, R64.reuse, R34, RZ ;  /* 0x000000224020723c */ /* 0x040fea00000418ff */
[----:B------:R-:W-:Y:S01]  /*2420*/  LDSM.16.M88.4 R160, [R188] ;  /* 0x00000000bca0783b */ /* 0x000fe20000000200 */
[-C--:B----4-:R-:W-:Y:S06]  /*2430*/  HMMA.16816.F32.BF16 R36, R64, R48.reuse, RZ ;  /* 0x000000304024723c */ /* 0x090fec00000418ff */
[C---:B------:R-:W-:Y:S01]  /*2440*/  HMMA.16816.F32.BF16 R40, R60.reuse, R48, RZ ;  /* 0x000000303c28723c */ /* 0x040fe200000418ff */
[----:B------:R-:W-:Y:S05]  /*2450*/  LDSM.16.M88.4 R164, [R164+0x2000] ;  /* 0x00200000a4a4783b */ /* 0x000fea0000000200 */
[-C--:B------:R-:W-:Y:S03]  /*2460*/  HMMA.16816.F32.BF16 R44, R60, R50.reuse, RZ ;  /* 0x000000323c2c723c */ /* 0x080fe600000418ff */
[----:B------:R-:W-:Y:S03]  /*2470*/  LDSM.16.M88.4 R168, [R188+0x1000] ;  /* 0x00100000bca8783b */ /* 0x000fe60000000200 */
[C---:B------:R-:W-:Y:S05]  /*2480*/  HMMA.16816.F32.BF16 R48, R64.reuse, R50, RZ ;  /* 0x000000324030723c */ /* 0x040fea00000418ff */
[----:B------:R-:W-:Y:S01]  /*2490*/  LDSM.16.M88.4 R172, [R188+0x1800] ;  /* 0x00180000bcac783b */ /* 0x000fe20000000200 */
[-C--:B------:R-:W-:Y:S06]  /*24a0*/  HMMA.16816.F32.BF16 R52, R64, R132.reuse, RZ ;  /* 0x000000844034723c */ /* 0x080fec00000418ff */
[C---:B------:R-:W-:Y:S01]  /*24b0*/  HMMA.16816.F32.BF16 R56, R60.reuse, R132, RZ ;  /* 0x000000843c38723c */ /* 0x040fe200000418ff */
[----:B------:R-:W-:Y:S05]  /*24c0*/  LDSM.16.M88.4 R180, [R189] ;  /* 0x00000000bdb4783b */ /* 0x000fea0000000200 */
[-C--:B------:R-:W-:Y:S03]  /*24d0*/  HMMA.16816.F32.BF16 R60, R60, R134.reuse, RZ ;  /* 0x000000863c3c723c */ /* 0x080fe600000418ff */
[----:B------:R-:W-:Y:S03]  /*24e0*/  LDSM.16.M88.4 R176, [R0] ;  /* 0x0000000000b0783b */ /* 0x000fe60000000200 */
[----:B------:R-:W-:Y:S05]  /*24f0*/  HMMA.16816.F32.BF16 R64, R64, R134, RZ ;  /* 0x000000864040723c */ /* 0x000fea00000418ff */
[----:B------:R-:W2:Y:S01]  /*2500*/  LDSM.16.M88.4 R132, [R190+0x1000] ;  /* 0x00100000be84783b */ /* 0x000ea20000000200 */
[-C--:B-1----:R-:W-:Y:S06]  /*2510*/  HMMA.16816.F32.BF16 R4, R136, R140.reuse, R4 ;  /* 0x0000008c8804723c */ /* 0x082fec0000041804 */
[C---:B------:R-:W-:Y:S06]  /*2520*/  HMMA.16816.F32.BF16 R8, R144.reuse, R140, R8 ;  /* 0x0000008c9008723c */ /* 0x040fec0000041808 */
[-C--:B------:R-:W-:Y:S06]  /*2530*/  HMMA.16816.F32.BF16 R12, R144, R142.reuse, R12 ;  /* 0x0000008e900c723c */ /* 0x080fec000004180c */
[C---:B------:R-:W-:Y:S01]  /*2540*/  HMMA.16816.F32.BF16 R16, R136.reuse, R142, R16 ;  /* 0x0000008e8810723c */ /* 0x040fe20000041810 */
[----:B------:R-:W1:Y:S05]  /*2550*/  LDSM.16.M88.4 R140, [R188+0x800] ;  /* 0x00080000bc8c783b */ /* 0x000e6a0000000200 */
[-C--:B------:R-:W-:Y:S06]  /*2560*/  HMMA.16816.F32.BF16 R20, R136, R148.reuse, R20 ;  /* 0x000000948814723c */ /* 0x080fec0000041814 */
[C---:B------:R-:W-:Y:S01]  /*2570*/  HMMA.16816.F32.BF16 R24, R144.reuse, R148, R24 ;  /* 0x000000949018723c */ /* 0x040fe20000041818 */
[----:B------:R-:W3:Y:S05]  /*2580*/  LDL R149, [R1] ;  /* 0x0000000001957983 */ /* 0x000eea0000100800 */
[-C--:B------:R-:W-:Y:S06]  /*2590*/  HMMA.16816.F32.BF16 R28, R144, R150.reuse, R28 ;  /* 0x00000096901c723c */ /* 0x080fec000004181c */
[C---:B------:R-:W-:Y:S06]  /*25a0*/  HMMA.16816.F32.BF16 R32, R136.reuse, R150, R32 ;  /* 0x000000968820723c */ /* 0x040fec0000041820 */
[-C--:B--2---:R-:W-:Y:S06]  /*25b0*/  HMMA.16816.F32.BF16 R36, R136, R132.reuse, R36 ;  /* 0x000000848824723c */ /* 0x084fec0000041824 */
[C---:B------:R-:W-:Y:S06]  /*25c0*/  HMMA.16816.F32.BF16 R40, R144.reuse, R132, R40 ;  /* 0x000000849028723c */ /* 0x040fec0000041828 */
[-C--:B------:R-:W-:Y:S06]  /*25d0*/  HMMA.16816.F32.BF16 R44, R144, R134.reuse, R44 ;  /* 0x00000086902c723c */ /* 0x080fec000004182c */
[C---:B------:R-:W-:Y:S01]  /*25e0*/  HMMA.16816.F32.BF16 R48, R136.reuse, R134, R48 ;  /* 0x000000868830723c */ /* 0x040fe20000041830 */
[----:B------:R2:W4:Y:S05]  /*25f0*/  LDSM.16.M88.4 R132, [R0+0x2000] ;  /* 0x002000000084783b */ /* 0x00052a0000000200 */
[-C--:B------:R-:W-:Y:S06]  /*2600*/  HMMA.16816.F32.BF16 R52, R136, R152.reuse, R52 ;  /* 0x000000988834723c */ /* 0x080fec0000041834 */
[C---:B------:R-:W-:Y:S06]  /*2610*/  HMMA.16816.F32.BF16 R56, R144.reuse, R152, R56 ;  /* 0x000000989038723c */ /* 0x040fec0000041838 */
[-C--:B------:R-:W-:Y:S06]  /*2620*/  HMMA.16816.F32.BF16 R60, R144, R154.reuse, R60 ;  /* 0x0000009a903c723c */ /* 0x080fec000004183c */
[----:B------:R-:W-:Y:S05]  /*2630*/  HMMA.16816.F32.BF16 R64, R136, R154, R64 ;  /* 0x0000009a8840723c */ /* 0x000fea0000041840 */
[----:B--2---:R-:W-:Y:S01]  /*2640*/  FMUL.FTZ R0, R244, 1.4426950216293334961 ;  /* 0x3fb8aa3bf4007820 */ /* 0x004fe20000410000 */
[-C--:B------:R-:W-:Y:S05]  /*2650*/  HMMA.16816.F32.BF16 R4, R156, R160.reuse, R4 ;  /* 0x000000a09c04723c */ /* 0x080fea0000041804 */
[----:B------:R-:W-:Y:S01]  /*2660*/  FMUL.FTZ R137, R247, 1.4426950216293334961 ;  /* 0x3fb8aa3bf7897820 */ /* 0x000fe20000410000 */
[C---:B------:R-:W-:Y:S05]  /*2670*/  HMMA.16816.F32.BF16 R8, R164.reuse, R160, R8 ;  /* 0x000000a0a408723c */ /* 0x040fea0000041808 */
[----:B------:R-:W-:Y:S01]  /*2680*/  FSEL R137, R137, RZ, P0 ;  /* 0x000000ff89897208 */ /* 0x000fe20000000000 */
[-C--:B------:R-:W-:Y:S03]  /*2690*/  HMMA.16816.F32.BF16 R12, R164, R162.reuse, R12 ;  /* 0x000000a2a40c723c */ /* 0x080fe6000004180c */
[C---:B------:R-:W-:Y:S02]  /*26a0*/  FSETP.NEU.FTZ.AND P0, PT, R246.reuse, -INF , PT ;  /* 0xff800000f600780b */ /* 0x040fe40003f1d000 */
[----:B------:R-:W-:Y:S01]  /*26b0*/  FMUL.FTZ R136, R246, 1.4426950216293334961 ;  /* 0x3fb8aa3bf6887820 */ /* 0x000fe20000410000 */
[C---:B------:R-:W-:Y:S05]  /*26c0*/  HMMA.16816.F32.BF16 R16, R156.reuse, R162, R16 ;  /* 0x000000a29c10723c */ /* 0x040fea0000041810 */
[----:B------:R-:W-:Y:S01]  /*26d0*/  FSEL R136, R136, RZ, P0 ;  /* 0x000000ff88887208 */ /* 0x000fe20000000000 */
[-C--:B-1----:R-:W-:Y:S03]  /*26e0*/  HMMA.16816.F32.BF16 R20, R156, R140.reuse, R20 ;  /* 0x0000008c9c14723c */ /* 0x082fe60000041814 */
[----:B------:R-:W-:Y:S03]  /*26f0*/  FSETP.NEU.FTZ.AND P0, PT, R245, -INF , PT ;  /* 0xff800000f500780b */ /* 0x000fe60003f1d000 */
[C---:B------:R-:W-:Y:S05]  /*2700*/  HMMA.16816.F32.BF16 R24, R164.reuse, R140, R24 ;  /* 0x0000008ca418723c */ /* 0x040fea0000041818 */
[----:B------:R-:W-:Y:S01]  /*2710*/  FSEL R3, R3, RZ, P0 ;  /* 0x000000ff03037208 */ /* 0x000fe20000000000 */
[-C--:B------:R-:W-:Y:S03]  /*2720*/  HMMA.16816.F32.BF16 R28, R164, R142.reuse, R28 ;  /* 0x0000008ea41c723c */ /* 0x080fe6000004181c */
[----:B------:R-:W-:Y:S03]  /*2730*/  FSETP.NEU.FTZ.AND P0, PT, R244, -INF , PT ;  /* 0xff800000f400780b */ /* 0x000fe60003f1d000 */
[C---:B------:R-:W-:Y:S05]  /*2740*/  HMMA.16816.F32.BF16 R32, R156.reuse, R142, R32 ;  /* 0x0000008e9c20723c */ /* 0x040fea0000041820 */
[----:B------:R-:W-:Y:S01]  /*2750*/  FSEL R0, R0, RZ, P0 ;  /* 0x000000ff00007208 */ /* 0x000fe20000000000 */
        /* <DEDUP_REMOVED lines=12> */
[--C-:B------:R-:W-:Y:S01]  /*2820*/  FFMA.FTZ R4, R4, UR8, -R137.reuse ;  /* 0x0000000804047c23 */ /* 0x100fe20008010889 */
[----:B------:R-:W-:Y:S01]  /*2830*/  FFMA.FTZ R5, R5, UR8, -R137 ;  /* 0x0000000805057c23 */ /* 0x000fe20008010889 */
[--C-:B------:R-:W-:Y:S02]  /*2840*/  FFMA.FTZ R6, R6, UR8, -R136.reuse ;  /* 0x0000000806067c23 */ /* 0x100fe40008010888 */
[----:B------:R-:W-:Y:S01]  /*2850*/  MUFU.EX2 R165, R4 ;  /* 0x0000000400a57308 */ /* 0x000fe20000000800 */
[----:B------:R-:W-:Y:S01]  /*2860*/  FFMA.FTZ R7, R7, UR8, -R136 ;  /* 0x0000000807077c23 */ /* 0x000fe20008010888 */
[--C-:B------:R-:W-:Y:S01]  /*2870*/  FFMA.FTZ R8, R8, UR8, -R3.reuse ;  /* 0x0000000808087c23 */ /* 0x100fe20008010803 */
[--C-:B------:R-:W-:Y:S01]  /*2880*/  FFMA.FTZ R9, R9, UR8, -R3.reuse ;  /* 0x0000000809097c23 */ /* 0x100fe20008010803 */
[--C-:B------:R-:W-:Y:S01]  /*2890*/  FFMA.FTZ R10, R10, UR8, -R0.reuse ;  /* 0x000000080a0a7c23 */ /* 0x100fe20008010800 */
[--C-:B------:R-:W-:Y:S05]  /*28a0*/  FFMA.FTZ R11, R11, UR8, -R0.reuse ;  /* 0x000000080b0b7c23 */ /* 0x100fea0008010800 */
[----:B------:R-:W1:Y:S01]  /*28b0*/  MUFU.EX2 R164, R5 ;  /* 0x0000000500a47308 */ /* 0x000e620000000800 */
[--C-:B------:R-:W-:Y:S01]  /*28c0*/  FFMA.FTZ R12, R12, UR8, -R3.reuse ;  /* 0x000000080c0c7c23 */ /* 0x100fe20008010803 */
[----:B------:R-:W-:Y:S01]  /*28d0*/  FFMA.FTZ R13, R13, UR8, -R3 ;  /* 0x000000080d0d7c23 */ /* 0x000fe20008010803 */
[--C-:B------:R-:W-:Y:S01]  /*28e0*/  FFMA.FTZ R14, R14, UR8, -R0.reuse ;  /* 0x000000080e0e7c23 */ /* 0x100fe20008010800 */
[----:B------:R-:W-:Y:S01]  /*28f0*/  FFMA.FTZ R15, R15, UR8, -R0 ;  /* 0x000000080f0f7c23 */ /* 0x000fe20008010800 */
[--C-:B------:R-:W-:Y:S01]  /*2900*/  FFMA.FTZ R16, R16, UR8, -R137.reuse ;  /* 0x0000000810107c23 */ /* 0x100fe20008010889 */
[--C-:B------:R-:W-:Y:S04]  /*2910*/  FFMA.FTZ R17, R17, UR8, -R137.reuse ;  /* 0x0000000811117c23 */ /* 0x100fe80008010889 */
[----:B------:R-:W-:Y:S01]  /*2920*/  MUFU.EX2 R218, R6 ;  /* 0x0000000600da7308 */ /* 0x000fe20000000800 */
[--C-:B------:R-:W-:Y:S01]  /*2930*/  FFMA.FTZ R18, R18, UR8, -R136.reuse ;  /* 0x0000000812127c23 */ /* 0x100fe20008010888 */
[--C-:B------:R-:W-:Y:S08]  /*2940*/  FFMA.FTZ R19, R19, UR8, -R136.reuse ;  /* 0x0000000813137c23 */ /* 0x100ff00008010888 */
[----:B------:R2:W4:Y:S10]  /*2950*/  MUFU.EX2 R217, R7 ;  /* 0x0000000700d97308 */ /* 0x0005340000000800 */
[----:B------:R-:W-:Y:S10]  /*2960*/  MUFU.EX2 R226, R8 ;  /* 0x0000000800e27308 */ /* 0x000ff40000000800 */
[----:B------:R-:W4:Y:S01]  /*2970*/  MUFU.EX2 R225, R9 ;  /* 0x0000000900e17308 */ /* 0x000f220000000800 */
[----:B--2---:R-:W2:Y:S09]  /*2980*/  LDSM.16.M88.4 R4, [R189+0x800] ;  /* 0x00080000bd04783b */ /* 0x004eb20000000200 */
[----:B------:R-:W-:Y:S10]  /*2990*/  MUFU.EX2 R230, R10 ;  /* 0x0000000a00e67308 */ /* 0x000ff40000000800 */
[----:B------:R1:W-:Y:S10]  /*29a0*/  MUFU.EX2 R229, R11 ;  /* 0x0000000b00e57308 */ /* 0x0003f40000000800 */
[----:B------:R-:W-:Y:S10]  /*29b0*/  MUFU.EX2 R198, R16 ;  /* 0x0000001000c67308 */ /* 0x000ff40000000800 */
[----:B------:R-:W4:Y:S01]  /*29c0*/  MUFU.EX2 R183, R17 ;  /* 0x0000001100b77308 */ /* 0x000f220000000800 */
[----:B-1----:R-:W1:Y:S09]  /*29d0*/  LDSM.16.M88.4 R8, [R189+0x1000] ;  /* 0x00100000bd08783b */ /* 0x002e720000000200 */
[----:B------:R-:W-:Y:S01]  /*29e0*/  MUFU.EX2 R208, R18 ;  /* 0x0000001200d07308 */ /* 0x000fe20000000800 */
[-C--:B--2---:R-:W-:Y:S06]  /*29f0*/  HMMA.16816.F32.BF16 R20, R176, R4.reuse, R20 ;  /* 0x00000004b014723c */ /* 0x084fec0000041814 */
[C---:B------:R-:W-:Y:S03]  /*2a00*/  HMMA.16816.F32.BF16 R24, R132.reuse, R4, R24 ;  /* 0x000000048418723c */ /* 0x040fe60000041818 */
[----:B------:R-:W2:Y:S03]  /*2a10*/  MUFU.EX2 R207, R19 ;  /* 0x0000001300cf7308 */ /* 0x000ea60000000800 */
[-C--:B------:R-:W-:Y:S07]  /*2a20*/  HMMA.16816.F32.BF16 R28, R132, R6.reuse, R28 ;  /* 0x00000006841c723c */ /* 0x080fee000004181c */
[----:B------:R-:W-:Y:S01]  /*2a30*/  MUFU.EX2 R223, R12 ;  /* 0x0000000c00df7308 */ /* 0x000fe20000000800 */
[C---:B------:R-:W-:Y:S01]  /*2a40*/  HMMA.16816.F32.BF16 R32, R176.reuse, R6, R32 ;  /* 0x00000006b020723c */ /* 0x040fe20000041820 */
[----:B------:R-:W4:Y:S08]  /*2a50*/  LDSM.16.M88.4 R4, [R189+0x1800] ;  /* 0x00180000bd04783b */ /* 0x000f300000000200 */
[----:B------:R-:W2:Y:S02]  /*2a60*/  MUFU.EX2 R222, R13 ;  /* 0x0000000d00de7308 */ /* 0x000ea40000000800 */
[--C-:B------:R-:W-:Y:S01]  /*2a70*/  FFMA.FTZ R20, R20, UR8, -R137.reuse ;  /* 0x0000000814147c23 */ /* 0x100fe20008010889 */
[----:B------:R-:W-:Y:S01]  /*2a80*/  FFMA.FTZ R21, R21, UR8, -R137 ;  /* 0x0000000815157c23 */ /* 0x000fe20008010889 */
[--C-:B------:R-:W-:Y:S01]  /*2a90*/  FFMA.FTZ R22, R22, UR8, -R136.reuse ;  /* 0x0000000816167c23 */ /* 0x100fe20008010888 */
[--C-:B------:R-:W-:Y:S01]  /*2aa0*/  FFMA.FTZ R23, R23, UR8, -R136.reuse ;  /* 0x0000000817177c23 */ /* 0x100fe20008010888 */
[----:B---3--:R-:W-:Y:S01]  /*2ab0*/  IADD3 R148, P0, R149, UR12, RZ ;  /* 0x0000000c95947c10 */ /* 0x008fe2000ff1e0ff */
[--C-:B------:R-:W-:Y:S01]  /*2ac0*/  FFMA.FTZ R24, R24, UR8, -R3.reuse ;  /* 0x0000000818187c23 */ /* 0x100fe20008010803 */
[-C--:B-1----:R-:W-:Y:S02]  /*2ad0*/  HMMA.16816.F32.BF16 R36, R176, R8.reuse, R36 ;  /* 0x00000008b024723c */ /* 0x082fe40000041824 */
[----:B------:R-:W-:Y:S01]  /*2ae0*/  MUFU.EX2 R228, R14 ;  /* 0x0000000e00e47308 */ /* 0x000fe20000000800 */
[----:B------:R-:W-:Y:S01]  /*2af0*/  IADD3.X R149, R252, UR11, RZ, P0, !PT ;  /* 0x0000000bfc957c10 */ /* 0x000fe200087fe4ff */
[--C-:B------:R-:W-:Y:S01]  /*2b00*/  FFMA.FTZ R25, R25, UR8, -R3.reuse ;  /* 0x0000000819197c23 */ /* 0x100fe20008010803 */
[----:B------:R-:W-:Y:S01]  /*2b10*/  FFMA.FTZ R28, R28, UR8, -R3 ;  /* 0x000000081c1c7c23 */ /* 0x000fe20008010803 */
[C---:B------:R-:W-:Y:S01]  /*2b20*/  HMMA.16816.F32.BF16 R40, R132.reuse, R8, R40 ;  /* 0x000000088428723c */ /* 0x040fe20000041828 */
[----:B------:R-:W-:Y:S01]  /*2b30*/  PLOP3.LUT P0, PT, PT, PT, UP2, 0x80, 0x0 ;  /* 0x000000000000781c */ /* 0x000fe20003f0f028 */
[----:B------:R-:W3:Y:S04]  /*2b40*/  LDG.E R147, desc[UR30][R148.64] ;  /* 0x0000001e94937981 */ /* 0x000ee8000c1e1900 */
[----:B------:R-:W-:Y:S01]  /*2b50*/  MUFU.EX2 R227, R15 ;  /* 0x0000000f00e37308 */ /* 0x000fe20000000800 */
[--C-:B------:R-:W-:Y:S01]  /*2b60*/  FFMA.FTZ R32, R32, UR8, -R137.reuse ;  /* 0x0000000820207c23 */ /* 0x100fe20008010889 */
[-C--:B------:R-:W-:Y:S01]  /*2b70*/  HMMA.16816.F32.BF16 R44, R132, R10.reuse, R44 ;  /* 0x0000000a842c723c */ /* 0x080fe2000004182c */
[----:B------:R-:W3:Y:S02]  /*2b80*/  LDG.E R144, desc[UR30][R148.64+0x20] ;  /* 0x0000201e94907981 */ /* 0x000ee4000c1e1900 */
[----:B------:R-:W-:Y:S03]  /*2b90*/  FFMA.FTZ R33, R33, UR8, -R137 ;  /* 0x0000000821217c23 */ /* 0x000fe60008010889 */
[C---:B------:R-:W-:Y:S02]  /*2ba0*/  HMMA.16816.F32.BF16 R48, R176.reuse, R10, R48 ;  /* 0x0000000ab030723c */ /* 0x040fe40000041830 */
[----:B------:R-:W-:Y:S03]  /*2bb0*/  MUFU.EX2 R163, R32 ;  /* 0x0000002000a37308 */ /* 0x000fe60000000800 */
[--C-:B------:R-:W-:Y:S01]  /*2bc0*/  FFMA.FTZ R34, R34, UR8, -R136.reuse ;  /* 0x0000000822227c23 */ /* 0x100fe20008010888 */
[----:B------:R-:W-:Y:S01]  /*2bd0*/  FFMA.FTZ R35, R35, UR8, -R136 ;  /* 0x0000000823237c23 */ /* 0x000fe20008010888 */
[--C-:B------:R-:W-:Y:S01]  /*2be0*/  FFMA.FTZ R29, R29, UR8, -R3.reuse ;  /* 0x000000081d1d7c23 */ /* 0x100fe20008010803 */
[--C-:B------:R-:W-:Y:S01]  /*2bf0*/  FFMA.FTZ R26, R26, UR8, -R0.reuse ;  /* 0x000000081a1a7c23 */ /* 0x100fe20008010800 */
[-C--:B----4-:R-:W-:Y:S03]  /*2c00*/  HMMA.16816.F32.BF16 R52, R176, R4.reuse, R52 ;  /* 0x00000004b034723c */ /* 0x090fe60000041834 */
[----:B------:R-:W-:Y:S01]  /*2c10*/  MUFU.EX2 R162, R33 ;  /* 0x0000002100a27308 */ /* 0x000fe20000000800 */
[--C-:B------:R-:W-:Y:S01]  /*2c20*/  FFMA.FTZ R40, R40, UR8, -R3.reuse ;  /* 0x0000000828287c23 */ /* 0x100fe20008010803 */
[--C-:B------:R-:W-:Y:S01]  /*2c30*/  FFMA.FTZ R41, R41, UR8, -R3.reuse ;  /* 0x0000000829297c23 */ /* 0x100fe20008010803 */
[--C-:B------:R-:W-:Y:S01]  /*2c40*/  FFMA.FTZ R27, R27, UR8, -R0.reuse ;  /* 0x000000081b1b7c23 */ /* 0x100fe20008010800 */
[C---:B------:R-:W-:Y:S06]  /*2c50*/  HMMA.16816.F32.BF16 R56, R132.reuse, R4, R56 ;  /* 0x000000048438723c */ /* 0x040fec0000041838 */
[----:B------:R-:W-:Y:S01]  /*2c60*/  MUFU.EX2 R199, R34 ;  /* 0x0000002200c77308 */ /* 0x000fe20000000800 */
[--C-:B------:R-:W-:Y:S01]  /*2c70*/  FFMA.FTZ R44, R44, UR8, -R3.reuse ;  /* 0x000000082c2c7c23 */ /* 0x100fe20008010803 */
[-C--:B------:R-:W-:Y:S03]  /*2c80*/  HMMA.16816.F32.BF16 R60, R132, R6.reuse, R60 ;  /* 0x00000006843c723c */ /* 0x080fe6000004183c */
[----:B------:R-:W-:Y:S03]  /*2c90*/  F2FP.BF16.F32.PACK_AB R5, R164, R165 ;  /* 0x000000a5a405723e */ /* 0x000fe600000010ff */
[----:B------:R-:W-:Y:S02]  /*2ca0*/  HMMA.16816.F32.BF16 R64, R176, R6, R64 ;  /* 0x00000006b040723c */ /* 0x000fe40000041840 */
[----:B------:R-:W-:Y:S01]  /*2cb0*/  MUFU.EX2 R175, R20 ;  /* 0x0000001400af7308 */ /* 0x000fe20000000800 */
[----:B------:R1:W-:Y:S02]  /*2cc0*/  STS [R231+0x1c000], R5 ;  /* 0x01c00005e7007388 */ /* 0x0003e40000000800 */
[----:B------:R-:W-:Y:S01]  /*2cd0*/  F2FP.BF16.F32.PACK_AB R4, R217, R218 ;  /* 0x000000dad904723e */ /* 0x000fe200000010ff */
[--C-:B------:R-:W-:Y:S01]  /*2ce0*/  FFMA.FTZ R45, R45, UR8, -R3.reuse ;  /* 0x000000082d2d7c23 */ /* 0x100fe20008010803 */
[----:B------:R-:W-:Y:S01]  /*2cf0*/  F2FP.BF16.F32.PACK_AB R6, R225, R226 ;  /* 0x000000e2e106723e */ /* 0x000fe200000010ff */
[--C-:B------:R-:W-:Y:S04]  /*2d00*/  FFMA.FTZ R30, R30, UR8, -R0.reuse ;  /* 0x000000081e1e7c23 */ /* 0x100fe80008010800 */
[----:B------:R-:W4:Y:S01]  /*2d10*/  MUFU.EX2 R174, R21 ;  /* 0x0000001500ae7308 */ /* 0x000f220000000800 */
[----:B------:R2:W-:Y:S01]  /*2d20*/  STS [R231+0x1c400], R4 ;  /* 0x01c40004e7007388 */ /* 0x0005e20000000800 */
[----:B------:R-:W-:Y:S01]  /*2d30*/  FFMA.FTZ R31, R31, UR8, -R0 ;  /* 0x000000081f1f7c23 */ /* 0x000fe20008010800 */
[--C-:B------:R-:W-:Y:S01]  /*2d40*/  FFMA.FTZ R56, R56, UR8, -R3.reuse ;  /* 0x0000000838387c23 */ /* 0x100fe20008010803 */
[----:B------:R-:W-:Y:S01]  /*2d50*/  FFMA.FTZ R57, R57, UR8, -R3 ;  /* 0x0000000839397c23 */ /* 0x000fe20008010803 */
[--C-:B------:R-:W-:Y:S01]  /*2d60*/  FFMA.FTZ R36, R36, UR8, -R137.reuse ;  /* 0x0000000824247c23 */ /* 0x100fe20008010889 */
[----:B------:R-:W-:Y:S01]  /*2d70*/  FFMA.FTZ R37, R37, UR8, -R137 ;  /* 0x0000000825257c23 */ /* 0x000fe20008010889 */
[--C-:B------:R-:W-:Y:S03]  /*2d80*/  FFMA.FTZ R38, R38, UR8, -R136.reuse ;  /* 0x0000000826267c23 */ /* 0x100fe60008010888 */
[----:B------:R-:W-:Y:S01]  /*2d90*/  MUFU.EX2 R206, R22 ;  /* 0x0000001600ce7308 */ /* 0x000fe20000000800 */
[--C-:B------:R-:W-:Y:S01]  /*2da0*/  FFMA.FTZ R60, R60, UR8, -R3.reuse ;  /* 0x000000083c3c7c23 */ /* 0x100fe20008010803 */
[----:B------:R-:W-:Y:S01]  /*2db0*/  FFMA.FTZ R3, R61, UR8, -R3 ;  /* 0x000000083d037c23 */ /* 0x000fe20008010803 */
[--C-:B------:R-:W-:Y:S01]  /*2dc0*/  FFMA.FTZ R39, R39, UR8, -R136.reuse ;  /* 0x0000000827277c23 */ /* 0x100fe20008010888 */
[--C-:B------:R-:W-:Y:S01]  /*2dd0*/  FFMA.FTZ R48, R48, UR8, -R137.reuse ;  /* 0x0000000830307c23 */ /* 0x100fe20008010889 */
[--C-:B------:R-:W-:Y:S01]  /*2de0*/  FFMA.FTZ R49, R49, UR8, -R137.reuse ;  /* 0x0000000831317c23 */ /* 0x100fe20008010889 */
[--C-:B------:R-:W-:Y:S01]  /*2df0*/  FFMA.FTZ R50, R50, UR8, -R136.reuse ;  /* 0x0000000832327c23 */ /* 0x100fe20008010888 */
[----:B------:R-:W-:Y:S03]  /*2e00*/  FFMA.FTZ R51, R51, UR8, -R136 ;  /* 0x0000000833337c23 */ /* 0x000fe60008010888 */
[----:B------:R4:W-:Y:S01]  /*2e10*/  MUFU.EX2 R168, R3 ;  /* 0x0000000300a87308 */ /* 0x0009e20000000800 */
[--C-:B------:R-:W-:Y:S01]  /*2e20*/  FFMA.FTZ R42, R42, UR8, -R0.reuse ;  /* 0x000000082a2a7c23 */ /* 0x100fe20008010800 */
[--C-:B------:R-:W-:Y:S01]  /*2e30*/  FFMA.FTZ R43, R43, UR8, -R0.reuse ;  /* 0x000000082b2b7c23 */ /* 0x100fe20008010800 */
[--C-:B------:R-:W-:Y:S01]  /*2e40*/  FFMA.FTZ R46, R46, UR8, -R0.reuse ;  /* 0x000000082e2e7c23 */ /* 0x100fe20008010800 */
[----:B-1----:R-:W-:Y:S01]  /*2e50*/  F2FP.BF16.F32.PACK_AB R5, R183, R198 ;  /* 0x000000c6b705723e */ /* 0x002fe200000010ff */
[----:B------:R-:W-:Y:S01]  /*2e60*/  FFMA.FTZ R47, R47, UR8, -R0 ;  /* 0x000000082f2f7c23 */ /* 0x000fe20008010800 */
[--C-:B------:R-:W-:Y:S01]  /*2e70*/  FFMA.FTZ R52, R52, UR8, -R137.reuse ;  /* 0x0000000834347c23 */ /* 0x100fe20008010889 */
[--C-:B------:R-:W-:Y:S03]  /*2e80*/  FFMA.FTZ R53, R53, UR8, -R137.reuse ;  /* 0x0000000835357c23 */ /* 0x100fe60008010889 */
[----:B------:R-:W1:Y:S01]  /*2e90*/  MUFU.EX2 R205, R23 ;  /* 0x0000001700cd7308 */ /* 0x000e620000000800 */
[----:B------:R1:W-:Y:S01]  /*2ea0*/  STS [R234+0x1c000], R5 ;  /* 0x01c00005ea007388 */ /* 0x0003e20000000800 */
[----:B--2---:R-:W-:Y:S01]  /*2eb0*/  F2FP.BF16.F32.PACK_AB R4, R207, R208 ;  /* 0x000000d0cf04723e */ /* 0x004fe200000010ff */
[--C-:B------:R-:W-:Y:S01]  /*2ec0*/  FFMA.FTZ R54, R54, UR8, -R136.reuse ;  /* 0x0000000836367c23 */ /* 0x100fe20008010888 */
[--C-:B------:R-:W-:Y:S01]  /*2ed0*/  FFMA.FTZ R55, R55, UR8, -R136.reuse ;  /* 0x0000000837377c23 */ /* 0x100fe20008010888 */
[--C-:B------:R-:W-:Y:S01]  /*2ee0*/  FFMA.FTZ R64, R64, UR8, -R137.reuse ;  /* 0x0000000840407c23 */ /* 0x100fe20008010889 */
[----:B------:R-:W-:Y:S01]  /*2ef0*/  FFMA.FTZ R137, R65, UR8, -R137 ;  /* 0x0000000841897c23 */ /* 0x000fe20008010889 */
[----:B------:R2:W-:Y:S03]  /*2f00*/  STS [R234+0x1c400], R4 ;  /* 0x01c40004ea007388 */ /* 0x0005e60000000800 */
[----:B------:R-:W2:Y:S01]  /*2f10*/  MUFU.EX2 R182, R35 ;  /* 0x0000002300b67308 */ /* 0x000ea20000000800 */
[----:B----4-:R-:W-:Y:S01]  /*2f20*/  F2FP.BF16.F32.PACK_AB R3, R222, R223 ;  /* 0x000000dfde03723e */ /* 0x010fe200000010ff */
[----:B------:R-:W-:Y:S01]  /*2f30*/  FFMA.FTZ R66, R66, UR8, -R136 ;  /* 0x0000000842427c23 */ /* 0x000fe20008010888 */
[----:B------:R-:W-:Y:S01]  /*2f40*/  STS [R231+0x1e000], R6 ;  /* 0x01e00006e7007388 */ /* 0x000fe20000000800 */
[--C-:B------:R-:W-:Y:S01]  /*2f50*/  FFMA.FTZ R62, R62, UR8, -R0.reuse ;  /* 0x000000083e3e7c23 */ /* 0x100fe20008010800 */
[--C-:B------:R-:W-:Y:S01]  /*2f60*/  FFMA.FTZ R58, R58, UR8, -R0.reuse ;  /* 0x000000083a3a7c23 */ /* 0x100fe20008010800 */
[----:B------:R-:W-:Y:S01]  /*2f70*/  FFMA.FTZ R59, R59, UR8, -R0 ;  /* 0x000000083b3b7c23 */ /* 0x000fe20008010800 */
[----:B------:R-:W-:Y:S03]  /*2f80*/  FFMA.FTZ R136, R67, UR8, -R136 ;  /* 0x0000000843887c23 */ /* 0x000fe60008010888 */
[----:B------:R-:W-:Y:S01]  /*2f90*/  MUFU.EX2 R216, R24 ;  /* 0x0000001800d87308 */ /* 0x000fe20000000800 */
[----:B------:R-:W-:Y:S09]  /*2fa0*/  FFMA.FTZ R0, R63, UR8, -R0 ;  /* 0x000000083f007c23 */ /* 0x000ff20008010800 */
[----:B------:R-:W-:Y:S01]  /*2fb0*/  MUFU.EX2 R215, R25 ;  /* 0x0000001900d77308 */ /* 0x000fe20000000800 */
[----:B-1----:R-:W-:Y:S05]  /*2fc0*/  F2FP.BF16.F32.PACK_AB R5, R229, R230 ;  /* 0x000000e6e505723e */ /* 0x002fea00000010ff */
[----:B------:R1:W-:Y:S01]  /*2fd0*/  STS [R231+0x1e400], R5 ;  /* 0x01e40005e7007388 */ /* 0x0003e20000000800 */
[----:B--2---:R-:W-:Y:S03]  /*2fe0*/  F2FP.BF16.F32.PACK_AB R4, R174, R175 ;  /* 0x000000afae04723e */ /* 0x004fe600000010ff */
[----:B------:R-:W-:Y:S01]  /*2ff0*/  MUFU.EX2 R224, R26 ;  /* 0x0000001a00e07308 */ /* 0x000fe20000000800 */
[----:B------:R2:W-:Y:S09]  /*3000*/  STS [R234+0x1e000], R3 ;  /* 0x01e00003ea007388 */ /* 0x0005f20000000800 */
[----:B------:R-:W-:Y:S10]  /*3010*/  MUFU.EX2 R221, R27 ;  /* 0x0000001b00dd7308 */ /* 0x000ff40000000800 */
[----:B------:R-:W-:Y:S01]  /*3020*/  MUFU.EX2 R212, R28 ;  /* 0x0000001c00d47308 */ /* 0x000fe20000000800 */
[----:B-1----:R-:W-:Y:S09]  /*3030*/  F2FP.BF16.F32.PACK_AB R5, R227, R228 ;  /* 0x000000e4e305723e */ /* 0x002ff200000010ff */
[----:B------:R-:W-:Y:S01]  /*3040*/  MUFU.EX2 R211, R29 ;  /* 0x0000001d00d37308 */ /* 0x000fe20000000800 */
[----:B--2---:R-:W-:Y:S01]  /*3050*/  F2FP.BF16.F32.PACK_AB R3, R205, R206 ;  /* 0x000000cecd03723e */ /* 0x004fe200000010ff */
[----:B------:R1:W-:Y:S04]  /*3060*/  STS [R234+0x1e400], R5 ;  /* 0x01e40005ea007388 */ /* 0x0003e80000000800 */
[----:B------:R2:W-:Y:S04]  /*3070*/  STS [R238+0x1c000], R4 ;  /* 0x01c00004ee007388 */ /* 0x0005e80000000800 */
[----:B------:R-:W-:Y:S01]  /*3080*/  MUFU.EX2 R220, R30 ;  /* 0x0000001e00dc7308 */ /* 0x000fe20000000800 */
[----:B------:R4:W-:Y:S09]  /*3090*/  STS [R238+0x1c400], R3 ;  /* 0x01c40003ee007388 */ /* 0x0009f20000000800 */
[----:B------:R-:W4:Y:S10]  /*30a0*/  MUFU.EX2 R219, R31 ;  /* 0x0000001f00db7308 */ /* 0x000f340000000800 */
[----:B------:R-:W-:Y:S01]  /*30b0*/  MUFU.EX2 R159, R36 ;  /* 0x00000024009f7308 */ /* 0x000fe20000000800 */
[----:B-1----:R-:W-:Y:S02]  /*30c0*/  F2FP.BF16.F32.PACK_AB R5, R162, R163 ;  /* 0x000000a3a205723e */ /* 0x002fe400000010ff */
[----:B--2---:R-:W-:Y:S03]  /*30d0*/  F2FP.BF16.F32.PACK_AB R4, R182, R199 ;  /* 0x000000c7b604723e */ /* 0x004fe600000010ff */
[----:B------:R1:W-:Y:S04]  /*30e0*/  STS [R237+0x1c000], R5 ;  /* 0x01c00005ed007388 */ /* 0x0003e80000000800 */
[----:B------:R-:W-:Y:S01]  /*30f0*/  MUFU.EX2 R158, R37 ;  /* 0x00000025009e7308 */ /* 0x000fe20000000800 */
[----:B----4-:R-:W-:Y:S02]  /*3100*/  F2FP.BF16.F32.PACK_AB R6, R219, R220 ;  /* 0x000000dcdb06723e */ /* 0x010fe400000010ff */
[----:B------:R-:W-:Y:S01]  /*3110*/  F2FP.BF16.F32.PACK_AB R3, R215, R216 ;  /* 0x000000d8d703723e */ /* 0x000fe200000010ff */
[----:B------:R-:W-:Y:S04]  /*3120*/  STS [R237+0x1c400], R4 ;  /* 0x01c40004ed007388 */ /* 0x000fe80000000800 */
[----:B------:R2:W-:Y:S02]  /*3130*/  STS [R238+0x1e000], R3 ;  /* 0x01e00003ee007388 */ /* 0x0005e40000000800 */
[----:B------:R-:W-:Y:S10]  /*3140*/  MUFU.EX2 R181, R38 ;  /* 0x0000002600b57308 */ /* 0x000ff40000000800 */
[----:B------:R-:W4:Y:S01]  /*3150*/  MUFU.EX2 R180, R39 ;  /* 0x0000002700b47308 */ /* 0x000f220000000800 */
[----:B-1----:R-:W-:Y:S09]  /*3160*/  F2FP.BF16.F32.PACK_AB R5, R221, R224 ;  /* 0x000000e0dd05723e */ /* 0x002ff200000010ff */
[----:B------:R-:W-:Y:S01]  /*3170*/  MUFU.EX2 R157, R48 ;  /* 0x00000030009d7308 */ /* 0x000fe20000000800 */
[----:B------:R1:W-:Y:S01]  /*3180*/  STS [R238+0x1e400], R5 ;  /* 0x01e40005ee007388 */ /* 0x0003e20000000800 */
[----:B--2---:R-:W-:Y:S08]  /*3190*/  F2FP.BF16.F32.PACK_AB R3, R211, R212 ;  /* 0x000000d4d303723e */ /* 0x004ff000000010ff */
[----:B------:R-:W2:Y:S01]  /*31a0*/  MUFU.EX2 R156, R49 ;  /* 0x00000031009c7308 */ /* 0x000ea20000000800 */
[----:B----4-:R-:W-:Y:S01]  /*31b0*/  F2FP.BF16.F32.PACK_AB R4, R180, R181 ;  /* 0x000000b5b404723e */ /* 0x010fe200000010ff */
[----:B------:R-:W-:Y:S04]  /*31c0*/  STS [R237+0x1e400], R6 ;  /* 0x01e40006ed007388 */ /* 0x000fe80000000800 */
[----:B------:R2:W-:Y:S04]  /*31d0*/  STS [R237+0x1e000], R3 ;  /* 0x01e00003ed007388 */ /* 0x0005e80000000800 */
[----:B------:R-:W-:Y:S01]  /*31e0*/  MUFU.EX2 R167, R50 ;  /* 0x0000003200a77308 */ /* 0x000fe20000000800 */
[----:B------:R-:W-:Y:S09]  /*31f0*/  STS [R232+0x1c400], R4 ;  /* 0x01c40004e8007388 */ /* 0x000ff20000000800 */
[----:B------:R-:W4:Y:S01]  /*3200*/  MUFU.EX2 R166, R51 ;  /* 0x0000003300a67308 */ /* 0x000f220000000800 */
[----:B-1----:R-:W-:Y:S09]  /*3210*/  F2FP.BF16.F32.PACK_AB R5, R158, R159 ;  /* 0x0000009f9e05723e */ /* 0x002ff200000010ff */
[----:B------:R-:W-:Y:S01]  /*3220*/  MUFU.EX2 R204, R40 ;  /* 0x0000002800cc7308 */ /* 0x000fe20000000800 */
[----:B------:R1:W-:Y:S01]  /*3230*/  STS [R232+0x1c000], R5 ;  /* 0x01c00005e8007388 */ /* 0x0003e20000000800 */
[----:B--2---:R-:W-:Y:S08]  /*3240*/  F2FP.BF16.F32.PACK_AB R3, R156, R157 ;  /* 0x0000009d9c03723e */ /* 0x004ff000000010ff */
[----:B------:R-:W1:Y:S01]  /*3250*/  MUFU.EX2 R203, R41 ;  /* 0x0000002900cb7308 */ /* 0x000e620000000800 */
[----:B----4-:R-:W-:Y:S01]  /*3260*/  F2FP.BF16.F32.PACK_AB R6, R166, R167 ;  /* 0x000000a7a606723e */ /* 0x010fe200000010ff */
[----:B------:R2:W-:Y:S08]  /*3270*/  STS [R233+0x1c000], R3 ;  /* 0x01c00003e9007388 */ /* 0x0005f00000000800 */
[----:B------:R-:W-:Y:S01]  /*3280*/  MUFU.EX2 R214, R42 ;  /* 0x0000002a00d67308 */ /* 0x000fe20000000800 */
[----:B------:R4:W-:Y:S09]  /*3290*/  STS [R233+0x1c400], R6 ;  /* 0x01c40006e9007388 */ /* 0x0009f20000000800 */
[----:B------:R-:W2:Y:S01]  /*32a0*/  MUFU.EX2 R213, R43 ;  /* 0x0000002b00d57308 */ /* 0x000ea20000000800 */
[----:B-1----:R-:W-:Y:S05]  /*32b0*/  F2FP.BF16.F32.PACK_AB R5, R203, R204 ;  /* 0x000000cccb05723e */ /* 0x002fea00000010ff */
[----:B------:R1:W-:Y:S04]  /*32c0*/  STS [R232+0x1e000], R5 ;  /* 0x01e00005e8007388 */ /* 0x0003e80000000800 */
[----:B------:R-:W-:Y:S10]  /*32d0*/  MUFU.EX2 R202, R44 ;  /* 0x0000002c00ca7308 */ /* 0x000ff40000000800 */
[----:B------:R-:W3:Y:S01]  /*32e0*/  MUFU.EX2 R201, R45 ;  /* 0x0000002d00c97308 */ /* 0x000ee20000000800 */
[----:B--2---:R-:W-:Y:S05]  /*32f0*/  F2FP.BF16.F32.PACK_AB R4, R213, R214 ;  /* 0x000000d6d504723e */ /* 0x004fea00000010ff */
[----:B------:R2:W-:Y:S04]  /*3300*/  STS [R232+0x1e400], R4 ;  /* 0x01e40004e8007388 */ /* 0x0005e80000000800 */
[----:B------:R-:W-:Y:S10]  /*3310*/  MUFU.EX2 R210, R46 ;  /* 0x0000002e00d27308 */ /* 0x000ff40000000800 */
[----:B------:R-:W4:Y:S01]  /*3320*/  MUFU.EX2 R209, R47 ;  /* 0x0000002f00d17308 */ /* 0x000f220000000800 */
[----:B---3--:R-:W-:Y:S05]  /*3330*/  F2FP.BF16.F32.PACK_AB R3, R201, R202 ;  /* 0x000000cac903723e */ /* 0x008fea00000010ff */
[----:B------:R3:W-:Y:S04]  /*3340*/  STS [R233+0x1e000], R3 ;  /* 0x01e00003e9007388 */ /* 0x0007e80000000800 */
[----:B------:R-:W-:Y:S10]  /*3350*/  MUFU.EX2 R155, R52 ;  /* 0x00000034009b7308 */ /* 0x000ff40000000800 */
[----:B------:R-:W1:Y:S01]  /*3360*/  MUFU.EX2 R153, R53 ;  /* 0x0000003500997308 */ /* 0x000e620000000800 */
[----:B----4-:R-:W-:Y:S05]  /*3370*/  F2FP.BF16.F32.PACK_AB R6, R209, R210 ;  /* 0x000000d2d106723e */ /* 0x010fea00000010ff */
[----:B------:R4:W-:Y:S04]  /*3380*/  STS [R233+0x1e400], R6 ;  /* 0x01e40006e9007388 */ /* 0x0009e80000000800 */
[----:B------:R-:W-:Y:S10]  /*3390*/  MUFU.EX2 R161, R54 ;  /* 0x0000003600a17308 */ /* 0x000ff40000000800 */
[----:B------:R-:W2:Y:S01]  /*33a0*/  MUFU.EX2 R160, R55 ;  /* 0x0000003700a07308 */ /* 0x000ea20000000800 */
[----:B-1----:R-:W-:Y:S05]  /*33b0*/  F2FP.BF16.F32.PACK_AB R5, R153, R155 ;  /* 0x0000009b9905723e */ /* 0x002fea00000010ff */
[----:B------:R-:W-:Y:S04]  /*33c0*/  STS [R236+0x1c000], R5 ;  /* 0x01c00005ec007388 */ /* 0x000fe80000000800 */
[----:B------:R-:W-:Y:S10]  /*33d0*/  MUFU.EX2 R151, R64 ;  /* 0x0000004000977308 */ /* 0x000ff40000000800 */
[----:B------:R-:W3:Y:S01]  /*33e0*/  MUFU.EX2 R150, R137 ;  /* 0x0000008900967308 */ /* 0x000ee20000000800 */
[----:B--2---:R-:W-:Y:S05]  /*33f0*/  F2FP.BF16.F32.PACK_AB R4, R160, R161 ;  /* 0x000000a1a004723e */ /* 0x004fea00000010ff */
[----:B------:R-:W-:Y:S04]  /*3400*/  STS [R236+0x1c400], R4 ;  /* 0x01c40004ec007388 */ /* 0x000fe80000000800 */
[----:B------:R-:W-:Y:S10]  /*3410*/  MUFU.EX2 R154, R66 ;  /* 0x00000042009a7308 */ /* 0x000ff40000000800 */
[----:B------:R-:W1:Y:S01]  /*3420*/  MUFU.EX2 R152, R136 ;  /* 0x0000008800987308 */ /* 0x000e620000000800 */
[----:B---3--:R-:W-:Y:S05]  /*3430*/  F2FP.BF16.F32.PACK_AB R3, R150, R151 ;  /* 0x000000979603723e */ /* 0x008fea00000010ff */
[----:B------:R-:W-:Y:S04]  /*3440*/  STS [R235+0x1c000], R3 ;  /* 0x01c00003eb007388 */ /* 0x000fe80000000800 */
[----:B------:R1:W-:Y:S10]  /*3450*/  MUFU.EX2 R170, R0 ;  /* 0x0000000000aa7308 */ /* 0x0003f40000000800 */
[----:B------:R-:W-:Y:S10]  /*3460*/  MUFU.EX2 R173, R56 ;  /* 0x0000003800ad7308 */ /* 0x000ff40000000800 */
[----:B------:R-:W4:Y:S01]  /*3470*/  MUFU.EX2 R172, R57 ;  /* 0x0000003900ac7308 */ /* 0x000f220000000800 */
[----:B-1----:R-:W-:Y:S05]  /*3480*/  F2FP.BF16.F32.PACK_AB R0, R152, R154 ;  /* 0x0000009a9800723e */ /* 0x002fea00000010ff */
[----:B------:R1:W-:Y:S04]  /*3490*/  STS [R235+0x1c400], R0 ;  /* 0x01c40000eb007388 */ /* 0x0003e80000000800 */
[----:B------:R-:W-:Y:S10]  /*34a0*/  MUFU.EX2 R200, R58 ;  /* 0x0000003a00c87308 */ /* 0x000ff40000000800 */
[----:B------:R-:W2:Y:S01]  /*34b0*/  MUFU.EX2 R176, R59 ;  /* 0x0000003b00b07308 */ /* 0x000ea20000000800 */
[----:B----4-:R-:W-:Y:S05]  /*34c0*/  F2FP.BF16.F32.PACK_AB R6, R172, R173 ;  /* 0x000000adac06723e */ /* 0x010fea00000010ff */
[----:B------:R-:W-:Y:S04]  /*34d0*/  STS [R236+0x1e000], R6 ;  /* 0x01e00006ec007388 */ /* 0x000fe80000000800 */
[----:B------:R-:W3:Y:S01]  /*34e0*/  MUFU.EX2 R169, R60 ;  /* 0x0000003c00a97308 */ /* 0x000ee20000000800 */
[----:B-1----:R-:W-:Y:S09]  /*34f0*/  LEA R0, R192, UR5, 0x1 ;  /* 0x00000005c0007c11 */ /* 0x002ff2000f8e08ff */
[----:B------:R-:W1:Y:S01]  /*3500*/  MUFU.EX2 R171, R62 ;  /* 0x0000003e00ab7308 */ /* 0x000e620000000800 */
[----:B--2---:R-:W-:Y:S02]  /*3510*/  F2FP.BF16.F32.PACK_AB R5, R176, R200 ;  /* 0x000000c8b005723e */ /* 0x004fe400000010ff */
[C---:B------:R-:W-:Y:S02]  /*3520*/  IADD3 R146, R0.reuse, R2, RZ ;  /* 0x0000000200927210 */ /* 0x040fe40007ffe0ff */
[----:B------:R-:W-:Y:S01]  /*3530*/  IADD3 R145, R0, R186, RZ ;  /* 0x000000ba00917210 */ /* 0x000fe20007ffe0ff */
[----:B------:R-:W-:Y:S01]  /*3540*/  STS [R236+0x1e400], R5 ;  /* 0x01e40005ec007388 */ /* 0x000fe20000000800 */
[----:B---3--:R-:W-:Y:S05]  /*3550*/  F2FP.BF16.F32.PACK_AB R4, R168, R169 ;  /* 0x000000a9a804723e */ /* 0x008fea00000010ff */
[----:B------:R-:W-:Y:S01]  /*3560*/  STS [R235+0x1e000], R4 ;  /* 0x01e00004eb007388 */ /* 0x000fe20000000800 */
[----:B-1----:R-:W-:Y:S05]  /*3570*/  F2FP.BF16.F32.PACK_AB R3, R170, R171 ;  /* 0x000000abaa03723e */ /* 0x002fea00000010ff */
[----:B------:R-:W-:Y:S04]  /*3580*/  STS [R235+0x1e400], R3 ;  /* 0x01e40003eb007388 */ /* 0x000fe80000000800 */
[----:B------:R-:W-:Y:S08]  /*3590*/  LDSM.16.M88.4 R64, [R0+0x8000] ;  /* 0x008000000040783b */ /* 0x000ff00000000200 */
[----:B------:R-:W1:Y:S08]  /*35a0*/  LDSM.16.M88.4 R16, [R187+0x4000] ;  /* 0x00400000bb10783b */ /* 0x000e700000000200 */
[----:B------:R-:W2:Y:S08]  /*35b0*/  LDSM.16.M88.4 R60, [R0+0xa000] ;  /* 0x00a00000003c783b */ /* 0x000eb00000000200 */
[----:B------:R-:W3:Y:S08]  /*35c0*/  LDSM.16.M88.4 R32, [R187+0x4800] ;  /* 0x00480000bb20783b */ /* 0x000ef00000000200 */
[----:B------:R-:W4:Y:S08]  /*35d0*/  LDSM.16.M88.4 R48, [R187+0x5000] ;  /* 0x00500000bb30783b */ /* 0x000f300000000200 */
[----:B------:R-:W4:Y:S01]  /*35e0*/  LDSM.16.M88.4 R132, [R187+0x5800] ;  /* 0x00580000bb84783b */ /* 0x000f220000000200 */
        /* <DEDUP_REMOVED lines=65> */
[----:B------:R-:W3:Y:S01]  /*3a00*/  LDSM.16.M88.4 R140, [R140+0xa000] ;  /* 0x00a000008c8c783b */ /* 0x000ee20000000200 */
[-C--:B-1----:R-:W-:Y:S06]  /*3a10*/  HMMA.16816.F32.BF16 R4, R132, R136.reuse, R4 ;  /* 0x000000888404723c */ /* 0x082fec0000041804 */
[C---:B---3--:R-:W-:Y:S06]  /*3a20*/  HMMA.16816.F32.BF16 R8, R140.reuse, R136, R8 ;  /* 0x000000888c08723c */ /* 0x048fec0000041808 */
[-C--:B------:R-:W-:Y:S06]  /*3a30*/  HMMA.16816.F32.BF16 R12, R140, R138.reuse, R12 ;  /* 0x0000008a8c0c723c */ /* 0x080fec000004180c */
[C---:B------:R-:W-:Y:S01]  /*3a40*/  HMMA.16816.F32.BF16 R16, R132.reuse, R138, R16 ;  /* 0x0000008a8410723c */ /* 0x040fe20000041810 */
[----:B------:R-:W1:Y:S05]  /*3a50*/  LDSM.16.M88.4 R136, [R189+0x4800] ;  /* 0x00480000bd88783b */ /* 0x000e6a0000000200 */
[C---:B------:R-:W-:Y:S01]  /*3a60*/  FADD.FTZ R4, -R147.reuse, R4 ;  /* 0x0000000493047221 */ /* 0x040fe20000010100 */
[----:B------:R-:W-:Y:S04]  /*3a70*/  FADD.FTZ R5, -R147, R5 ;  /* 0x0000000593057221 */ /* 0x000fe80000010100 */
[----:B--2---:R-:W-:Y:S01]  /*3a80*/  FMUL.FTZ R149, R165, R4 ;  /* 0x00000004a5957220 */ /* 0x004fe20000410000 */
[----:B------:R-:W-:Y:S11]  /*3a90*/  FMUL.FTZ R148, R164, R5 ;  /* 0x00000005a4947220 */ /* 0x000ff60000410000 */
[----:B------:R-:W-:Y:S01]  /*3aa0*/  @!UPT UIADD3 URZ, URZ, URZ, URZ ;  /* 0x0000003f3f3ff290 */ /* 0x000fe2000fffe03f */
        /* <DEDUP_REMOVED lines=10> */
[----:B------:R-:W-:Y:S04]  /*3b50*/  FADD.FTZ R5, -R147, R21 ;  /* 0x0000001593057221 */ /* 0x000fe80000010100 */
[----:B------:R-:W-:Y:S01]  /*3b60*/  FMUL.FTZ R16, R175, R16 ;  /* 0x00000010af107220 */ /* 0x000fe20000410000 */
[----:B------:R-:W-:Y:S11]  /*3b70*/  FMUL.FTZ R5, R174, R5 ;  /* 0x00000005ae057220 */ /* 0x000ff60000410000 */
[----:B------:R-:W-:Y:S01]  /*3b80*/  @!UPT UIADD3 URZ, URZ, URZ, URZ ;  /* 0x0000003f3f3ff290 */ /* 0x000fe2000fffe03f */
[C---:B------:R-:W-:Y:S01]  /*3b90*/  FADD.FTZ R33, -R147.reuse, R33 ;  /* 0x0000002193217221 */ /* 0x040fe20000010100 */
[-C--:B-1----:R-:W-:Y:S06]  /*3ba0*/  HMMA.16816.F32.BF16 R36, R132, R136.reuse, R36 ;  /* 0x000000888424723c */ /* 0x082fec0000041824 */
[C---:B------:R-:W-:Y:S06]  /*3bb0*/  HMMA.16816.F32.BF16 R40, R140.reuse, R136, R40 ;  /* 0x000000888c28723c */ /* 0x040fec0000041828 */
[-C--:B------:R-:W-:Y:S06]  /*3bc0*/  HMMA.16816.F32.BF16 R44, R140, R138.reuse, R44 ;  /* 0x0000008a8c2c723c */ /* 0x080fec000004182c */
[C---:B------:R-:W-:Y:S01]  /*3bd0*/  HMMA.16816.F32.BF16 R48, R132.reuse, R138, R48 ;  /* 0x0000008a8430723c */ /* 0x040fe20000041830 */
[----:B------:R-:W1:Y:S05]  /*3be0*/  LDSM.16.M88.4 R136, [R189+0x5800] ;  /* 0x00580000bd88783b */ /* 0x000e6a0000000200 */
[C---:B------:R-:W-:Y:S05]  /*3bf0*/  FADD.FTZ R21, -R147.reuse, R37 ;  /* 0x0000002593157221 */ /* 0x040fea0000010100 */
[----:B------:R-:W-:Y:S11]  /*3c00*/  FMUL.FTZ R21, R158, R21 ;  /* 0x000000159e157220 */ /* 0x000ff60000410000 */
[----:B------:R-:W-:Y:S02]  /*3c10*/  @!UPT UIADD3 URZ, URZ, URZ, URZ ;  /* 0x0000003f3f3ff290 */ /* 0x000fe4000fffe03f */
[C---:B------:R-:W-:Y:S01]  /*3c20*/  FADD.FTZ R20, -R147.reuse, R48 ;  /* 0x0000003093147221 */ /* 0x040fe20000010100 */
[----:B------:R-:W-:Y:S03]  /*3c30*/  FADD.FTZ R17, -R147, R49 ;  /* 0x0000003193117221 */ /* 0x000fe60000010100 */
[----:B------:R-:W-:Y:S01]  /*3c40*/  FMUL.FTZ R20, R157, R20 ;  /* 0x000000149d147220 */ /* 0x000fe20000410000 */
[----:B------:R-:W-:Y:S05]  /*3c50*/  FMUL.FTZ R17, R156, R17 ;  /* 0x000000119c117220 */ /* 0x000fea0000410000 */
[----:B------:R-:W-:Y:S01]  /*3c60*/  F2FP.BF16.F32.PACK_AB R49, R17, R20 ;  /* 0x000000141131723e */ /* 0x000fe200000010ff */
[-C--:B-1----:R-:W-:Y:S06]  /*3c70*/  HMMA.16816.F32.BF16 R52, R132, R136.reuse, R52 ;  /* 0x000000888434723c */ /* 0x082fec0000041834 */
[C---:B------:R-:W-:Y:S06]  /*3c80*/  HMMA.16816.F32.BF16 R56, R140.reuse, R136, R56 ;  /* 0x000000888c38723c */ /* 0x040fec0000041838 */
[-C--:B------:R-:W-:Y:S06]  /*3c90*/  HMMA.16816.F32.BF16 R60, R140, R138.reuse, R60 ;  /* 0x0000008a8c3c723c */ /* 0x080fec000004183c */
[----:B------:R-:W-:Y:S07]  /*3ca0*/  HMMA.16816.F32.BF16 R64, R132, R138, R64 ;  /* 0x0000008a8440723c */ /* 0x000fee0000041840 */
[C---:B------:R-:W-:Y:S01]  /*3cb0*/  FADD.FTZ R134, -R147.reuse, R32 ;  /* 0x0000002093867221 */ /* 0x040fe20000010100 */
[----:B------:R-:W-:Y:S03]  /*3cc0*/  FMUL.FTZ R133, R162, R33 ;  /* 0x00000021a2857220 */ /* 0x000fe60000410000 */
[----:B------:R-:W-:Y:S01]  /*3cd0*/  F2FP.BF16.F32.PACK_AB R32, R2, R4 ;  /* 0x000000040220723e */ /* 0x000fe200000010ff */
[----:B------:R-:W-:Y:S01]  /*3ce0*/  FADD.FTZ R33, -R147, R36 ;  /* 0x0000002493217221 */ /* 0x000fe20000010100 */
[----:B------:R-:W-:Y:S01]  /*3cf0*/  F2FP.BF16.F32.PACK_AB R135, R5, R16 ;  /* 0x000000100587723e */ /* 0x000fe200000010ff */
[C---:B------:R-:W-:Y:S01]  /*3d00*/  FADD.FTZ R16, -R147.reuse, R52 ;  /* 0x0000003493107221 */ /* 0x040fe20000010100 */
[----:B------:R-:W-:Y:S01]  /*3d10*/  FADD.FTZ R5, -R147, R53 ;  /* 0x0000003593057221 */ /* 0x000fe20000010100 */
[----:B------:R-:W-:Y:S01]  /*3d20*/  FMUL.FTZ R33, R159, R33 ;  /* 0x000000219f217220 */ /* 0x000fe20000410000 */
[----:B------:R-:W-:Y:S01]  /*3d30*/  F2FP.BF16.F32.PACK_AB R132, R148, R149 ;  /* 0x000000959484723e */ /* 0x000fe200000010ff */
[----:B------:R-:W-:Y:S01]  /*3d40*/  FMUL.FTZ R134, R163, R134 ;  /* 0x00000086a3867220 */ /* 0x000fe20000410000 */
[----:B------:R-:W-:Y:S01]  /*3d50*/  FMUL.FTZ R16, R155, R16 ;  /* 0x000000109b107220 */ /* 0x000fe20000410000 */
[----:B------:R-:W-:Y:S01]  /*3d60*/  FMUL.FTZ R5, R153, R5 ;  /* 0x0000000599057220 */ /* 0x000fe20000410000 */
[----:B------:R-:W-:Y:S01]  /*3d70*/  F2FP.BF16.F32.PACK_AB R52, R21, R33 ;  /* 0x000000211534723e */ /* 0x000fe200000010ff */
[C---:B------:R-:W-:Y:S01]  /*3d80*/  FADD.FTZ R36, -R144.reuse, R6 ;  /* 0x0000000690247221 */ /* 0x040fe20000010100 */
[----:B------:R-:W-:Y:S01]  /*3d90*/  F2FP.BF16.F32.PACK_AB R133, R133, R134 ;  /* 0x000000868585723e */ /* 0x000fe200000010ff */
[C---:B------:R-:W-:Y:S01]  /*3da0*/  FADD.FTZ R4, -R147.reuse, R64 ;  /* 0x0000004093047221 */ /* 0x040fe20000010100 */
[----:B------:R-:W-:Y:S01]  /*3db0*/  FADD.FTZ R2, -R147, R65 ;  /* 0x0000004193027221 */ /* 0x000fe20000010100 */
[----:B------:R-:W-:Y:S01]  /*3dc0*/  F2FP.BF16.F32.PACK_AB R48, R5, R16 ;  /* 0x000000100530723e */ /* 0x000fe200000010ff */
[----:B------:R-:W-:Y:S01]  /*3dd0*/  FADD.FTZ R33, -R144, R7 ;  /* 0x0000000790217221 */ /* 0x000fe20000010100 */
[----:B------:R-:W-:Y:S01]  /*3de0*/  FMUL.FTZ R4, R151, R4 ;  /* 0x0000000497047220 */ /* 0x000fe20000410000 */
[----:B------:R-:W-:Y:S05]  /*3df0*/  FMUL.FTZ R2, R150, R2 ;  /* 0x0000000296027220 */ /* 0x000fea0000410000 */
[----:B------:R-:W-:Y:S01]  /*3e00*/  F2FP.BF16.F32.PACK_AB R37, R2, R4 ;  /* 0x000000040225723e */ /* 0x000fe200000010ff */
[----:B------:R-:W-:Y:S06]  /*3e10*/  @!P0 BRA `(.L_x_596) ;  /* 0x00000000006c8947 */ /* 0x000fec0003800000 */
[----:B------:R-:W1:Y:S01]  /*3e20*/  LDC.64 R16, c[0x0][0x240] ;  /* 0x00009000ff107b82 */ /* 0x000e620000000a00 */
[----:B------:R-:W-:Y:S04]  /*3e30*/  ULOP3.LUT UR6, UR45, 0x1, URZ, 0xc0, !UPT ;  /* 0x000000012d067892 */ /* 0x000fe8000f8ec03f */
[----:B------:R-:W-:Y:S04]  /*3e40*/  UISETP.NE.U32.AND UP0, UPT, UR6, 0x1, UPT ;  /* 0x000000010600788c */ /* 0x000fe8000bf05070 */
[----:B------:R-:W-:Y:S06]  /*3e50*/  USEL UR6, UR27, 0x4000, !UP0 ;  /* 0x000040001b067887 */ /* 0x000fec000c000000 */
[----:B------:R-:W-:Y:S01]  /*3e60*/  VIADD R239, R239, UR6 ;  /* 0x00000006efef7c36 */ /* 0x000fe20008000000 */
[----:B------:R-:W-:Y:S01]  /*3e70*/  IADD3 R191, R191, UR6, RZ ;  /* 0x00000006bfbf7c10 */ /* 0x000fe2000fffe0ff */
[C---:B-1----:R-:W-:Y:S02]  /*3e80*/  IMAD.U32 R4, R16.reuse, -0x80, RZ ;  /* 0xffffff8010047824 */ /* 0x042fe400078e00ff */
[C---:B------:R-:W-:Y:S01]  /*3e90*/  IMAD.SHL.U32 R2, R16.reuse, 0x40, RZ ;  /* 0x0000004010027824 */ /* 0x040fe200078e00ff */
[----:B------:R-:W-:Y:S02]  /*3ea0*/  SHF.L.U64.HI R16, R16, 0x6, R17 ;  /* 0x0000000610107819 */ /* 0x000fe40000010211 */
[C---:B------:R-:W-:Y:S04]  /*3eb0*/  LEA R5, P1, R4.reuse, R240, 0x1 ;  /* 0x000000f004057211 */ /* 0x040fe800078208ff */
[----:B------:R-:W-:Y:S01]  /*3ec0*/  LEA.HI.X.SX32 R4, R4, R241, 0x1, P1 ;  /* 0x000000f104047211 */ /* 0x000fe200008f0eff */
[----:B------:R-:W-:Y:S03]  /*3ed0*/  IMAD.MOV.U32 R240, RZ, RZ, R5 ;  /* 0x000000fffff07224 */ /* 0x000fe600078e0005 */
        /* <DEDUP_REMOVED lines=15> */
.L_x_596:
[----:B-1----:R-:W-:Y:S01]  /*3fd0*/  FMUL.FTZ R4, R217, R33 ;  /* 0x00000021d9047220 */ /* 0x002fe20000410000 */
[----:B------:R-:W-:Y:S01]  /*3fe0*/  FMUL.FTZ R5, R218, R36 ;  /* 0x00000024da057220 */ /* 0x000fe20000410000 */
[C---:B------:R-:W-:Y:S01]  /*3ff0*/  FADD.FTZ R19, -R144.reuse, R19 ;  /* 0x0000001390137221 */ /* 0x040fe20000010100 */
[----:B------:R-:W-:Y:S01]  /*4000*/  FADD.FTZ R18, -R144, R18 ;  /* 0x0000001290127221 */ /* 0x000fe20000010100 */
[----:B------:R-:W-:Y:S01]  /*4010*/  STS [R231+0x14000], R132 ;  /* 0x01400084e7007388 */ /* 0x000fe20000000800 */
[----:B-----5:R-:W-:Y:S01]  /*4020*/  FADD.FTZ R8, -R3, R8 ;  /* 0x0000000803087221 */ /* 0x020fe20000010100 */
[----:B------:R-:W-:Y:S01]  /*4030*/  FMUL.FTZ R2, R207, R19 ;  /* 0x00000013cf027220 */ /* 0x000fe20000410000 */
[----:B------:R-:W-:Y:S01]  /*4040*/  FMUL.FTZ R18, R208, R18 ;  /* 0x00000012d0127220 */ /* 0x000fe20000410000 */
[----:B------:R-:W-:Y:S01]  /*4050*/  F2FP.BF16.F32.PACK_AB R4, R4, R5 ;  /* 0x000000050404723e */ /* 0x000fe200000010ff */
[----:B------:R-:W-:Y:S01]  /*4060*/  FADD.FTZ R9, -R3, R9 ;  /* 0x0000000903097221 */ /* 0x000fe20000010100 */
[----:B------:R-:W-:Y:S01]  /*4070*/  FMUL.FTZ R8, R226, R8 ;  /* 0x00000008e2087220 */ /* 0x000fe20000410000 */
[----:B------:R-:W-:Y:S01]  /*4080*/  FADD.FTZ R16, -R144, R54 ;  /* 0x0000003690107221 */ /* 0x000fe20000010100 */
[----:B------:R-:W-:Y:S01]  /*4090*/  F2FP.BF16.F32.PACK_AB R2, R2, R18 ;  /* 0x000000120202723e */ /* 0x000fe200000010ff */
[----:B------:R-:W-:Y:S01]  /*40a0*/  STS [R231+0x14400], R4 ;  /* 0x01440004e7007388 */ /* 0x000fe20000000800 */
[----:B------:R-:W-:Y:S01]  /*40b0*/  FMUL.FTZ R9, R225, R9 ;  /* 0x00000009e1097220 */ /* 0x000fe20000410000 */
[----:B------:R-:W-:Y:S01]  /*40c0*/  FADD.FTZ R7, -R144, R55 ;  /* 0x0000003790077221 */ /* 0x000fe20000010100 */
[C---:B------:R-:W-:Y:S01]  /*40d0*/  FADD.FTZ R11, -R0.reuse, R11 ;  /* 0x0000000b000b7221 */ /* 0x040fe20000010100 */
[----:B------:R1:W-:Y:S01]  /*40e0*/  STS [R234+0x14400], R2 ;  /* 0x01440002ea007388 */ /* 0x0003e20000000800 */
[----:B------:R-:W-:Y:S01]  /*40f0*/  FADD.FTZ R10, -R0, R10 ;  /* 0x0000000a000a7221 */ /* 0x000fe20000010100 */
[----:B------:R-:W-:Y:S01]  /*4100*/  FMUL.FTZ R16, R161, R16 ;  /* 0x00000010a1107220 */ /* 0x000fe20000410000 */
[----:B------:R-:W-:Y:S01]  /*4110*/  FMUL.FTZ R7, R160, R7 ;  /* 0x00000007a0077220 */ /* 0x000fe20000410000 */
[----:B------:R-:W-:Y:S01]  /*4120*/  FADD.FTZ R15, -R0, R15 ;  /* 0x0000000f000f7221 */ /* 0x000fe20000010100 */
[----:B------:R-:W-:Y:S01]  /*4130*/  FMUL.FTZ R10, R230, R10 ;  /* 0x0000000ae60a7220 */ /* 0x000fe20000410000 */
[----:B------:R-:W-:Y:S01]  /*4140*/  FADD.FTZ R14, -R0, R14 ;  /* 0x0000000e000e7221 */ /* 0x000fe20000010100 */
[C---:B------:R-:W-:Y:S01]  /*4150*/  FADD.FTZ R12, -R3.reuse, R12 ;  /* 0x0000000c030c7221 */ /* 0x040fe20000010100 */
[----:B------:R-:W-:Y:S01]  /*4160*/  FADD.FTZ R13, -R3, R13 ;  /* 0x0000000d030d7221 */ /* 0x000fe20000010100 */
[C---:B------:R-:W-:Y:S01]  /*4170*/  FADD.FTZ R22, -R144.reuse, R22 ;  /* 0x0000001690167221 */ /* 0x040fe20000010100 */
[----:B------:R-:W-:Y:S01]  /*4180*/  FADD.FTZ R23, -R144, R23 ;  /* 0x0000001790177221 */ /* 0x000fe20000010100 */
[----:B------:R-:W-:Y:S01]  /*4190*/  STS [R234+0x14000], R32 ;  /* 0x01400020ea007388 */ /* 0x000fe20000000800 */
[----:B------:R-:W-:Y:S01]  /*41a0*/  F2FP.BF16.F32.PACK_AB R21, R7, R16 ;  /* 0x000000100715723e */ /* 0x000fe200000010ff */
        /* <DEDUP_REMOVED lines=12> */
[----:B-1----:R-:W-:Y:S01]  /*4270*/  F2FP.BF16.F32.PACK_AB R2, R9, R8 ;  /* 0x000000080902723e */ /* 0x002fe200000010ff */
[----:B------:R-:W-:Y:S01]  /*4280*/  FMUL.FTZ R8, R229, R11 ;  /* 0x0000000be5087220 */ /* 0x000fe20000410000 */
[----:B------:R-:W-:Y:S01]  /*4290*/  F2FP.BF16.F32.PACK_AB R7, R7, R14 ;  /* 0x0000000e0707723e */ /* 0x000fe200000010ff */
[----:B------:R-:W-:Y:S01]  /*42a0*/  FMUL.FTZ R5, R152, R5 ;  /* 0x0000000598057220 */ /* 0x000fe20000410000 */
[C---:B------:R-:W-:Y:S01]  /*42b0*/  FADD.FTZ R56, -R3.reuse, R56 ;  /* 0x0000003803387221 */ /* 0x040fe20000010100 */
[----:B------:R1:W-:Y:S01]  /*42c0*/  STS [R231+0x16000], R2 ;  /* 0x01600002e7007388 */ /* 0x0003e20000000800 */
[----:B------:R-:W-:Y:S01]  /*42d0*/  F2FP.BF16.F32.PACK_AB R8, R8, R10 ;  /* 0x0000000a0808723e */ /* 0x000fe200000010ff */
[----:B------:R-:W-:Y:S01]  /*42e0*/  FADD.FTZ R16, -R3, R57 ;  /* 0x0000003903107221 */ /* 0x000fe20000010100 */
[----:B------:R-:W-:Y:S01]  /*42f0*/  F2FP.BF16.F32.PACK_AB R23, R23, R22 ;  /* 0x000000161717723e */ /* 0x000fe200000010ff */
[----:B------:R-:W-:Y:S01]  /*4300*/  FMUL.FTZ R34, R199, R34 ;  /* 0x00000022c7227220 */ /* 0x000fe20000410000 */
[----:B------:R-:W-:Y:S01]  /*4310*/  FMUL.FTZ R22, R182, R35 ;  /* 0x00000023b6167220 */ /* 0x000fe20000410000 */
[----:B------:R-:W-:Y:S01]  /*4320*/  STS [R231+0x16400], R8 ;  /* 0x01640008e7007388 */ /* 0x000fe20000000800 */
[C---:B------:R-:W-:Y:S01]  /*4330*/  FADD.FTZ R25, -R3.reuse, R25 ;  /* 0x0000001903197221 */ /* 0x040fe20000010100 */
[C---:B------:R-:W-:Y:S01]  /*4340*/  FADD.FTZ R27, -R0.reuse, R27 ;  /* 0x0000001b001b7221 */ /* 0x040fe20000010100 */
[C---:B------:R-:W-:Y:S01]  /*4350*/  FADD.FTZ R24, -R3.reuse, R24 ;  /* 0x0000001803187221 */ /* 0x040fe20000010100 */
[----:B------:R-:W-:Y:S01]  /*4360*/  FADD.FTZ R26, -R0, R26 ;  /* 0x0000001a001a7221 */ /* 0x000fe20000010100 */
        /* <DEDUP_REMOVED lines=15> */
[----:B------:R-:W-:Y:S01]  /*4460*/  FMUL.FTZ R26, R224, R26 ;  /* 0x0000001ae01a7220 */ /* 0x000fe20000410000 */
        /* <DEDUP_REMOVED lines=37> */
[----:B-1----:R-:W-:Y:S01]  /*46c0*/  FMUL.FTZ R2, R213, R43 ;  /* 0x0000002bd5027220 */ /* 0x002fe20000410000 */
        /* <DEDUP_REMOVED lines=27> */
[----:B------:R-:W-:Y:S01]  /*4880*/  F2FP.BF16.F32.PACK_AB R9, R9, R60 ;  /* 0x0000003c0909723e */ /* 0x000fe200000010ff */
[----:B------:R-:W-:Y:S01]  /*4890*/  IMAD R147, R248, UR7, RZ ;  /* 0x00000007f8937c24 */ /* 0x000fe2000f8e02ff */
[----:B------:R-:W-:Y:S01]  /*48a0*/  F2FP.BF16.F32.PACK_AB R5, R5, R62 ;  /* 0x0000003e0505723e */ /* 0x000fe200000010ff */
[----:B------:R2:W-:Y:S04]  /*48b0*/  STS [R233+0x16400], R0 ;  /* 0x01640000e9007388 */ /* 0x0005e80000000800 */
[----:B------:R-:W-:Y:S04]  /*48c0*/  STS [R236+0x14000], R48 ;  /* 0x01400030ec007388 */ /* 0x000fe80000000800 */
[----:B------:R-:W-:Y:S04]  /*48d0*/  STS [R236+0x14400], R21 ;  /* 0x01440015ec007388 */ /* 0x000fe80000000800 */
[----:B------:R-:W-:Y:S04]  /*48e0*/  STS [R235+0x14000], R37 ;  /* 0x01400025eb007388 */ /* 0x000fe80000000800 */
[----:B------:R-:W-:Y:S01]  /*48f0*/  STS [R235+0x14400], R20 ;  /* 0x01440014eb007388 */ /* 0x000fe20000000800 */
[----:B-1----:R-:W-:Y:S03]  /*4900*/  LEA R2, R193, UR5, 0x1 ;  /* 0x00000005c1027c11 */ /* 0x002fe6000f8e08ff */
[----:B------:R-:W-:Y:S04]  /*4910*/  STS [R236+0x16000], R16 ;  /* 0x01600010ec007388 */ /* 0x000fe80000000800 */
[----:B------:R-:W-:Y:S01]  /*4920*/  STS [R236+0x16400], R4 ;  /* 0x01640004ec007388 */ /* 0x000fe20000000800 */
[----:B--2---:R-:W-:Y:S03]  /*4930*/  IADD3 R0, R2, R186, RZ ;  /* 0x000000ba02007210 */ /* 0x004fe60007ffe0ff */
[----:B------:R-:W-:Y:S04]  /*4940*/  STS [R235+0x16000], R9 ;  /* 0x01600009eb007388 */ /* 0x000fe80000000800 */
[----:B------:R-:W-:Y:S01]  /*4950*/  STS [R235+0x16400], R5 ;  /* 0x01640005eb007388 */ /* 0x000fe20000000800 */
[----:B------:R-:W-:Y:S06]  /*4960*/  BAR.SYNC.DEFER_BLOCKING 0x0 ;  /* 0x0000000000007b1d */ /* 0x000fec0000010000 */
[----:B------:R-:W-:Y:S04]  /*4970*/  LDSM.16.MT88.4 R4, [R184+0x1c000] ;  /* 0x01c00000b804783b */ /* 0x000fe80000004200 */
        /* <DEDUP_REMOVED lines=78> */
[----:B------:R4:W3:Y:S01]  /*4e60*/  LDSM.16.MT88.4 R32, [R0+0xb800] ;  /* 0x00b800000020783b */ /* 0x0008e20000004200 */
[-C--:B-1----:R-:W-:Y:S01]  /*4e70*/  HMMA.16816.F32.BF16 R68, R4, R8.reuse, R68 ;  /* 0x000000080444723c */ /* 0x082fe20000041844 */
[----:B------:R-:W-:Y:S05]  /*4e80*/  BAR.SYNC.DEFER_BLOCKING 0x0 ;  /* 0x0000000000007b1d */ /* 0x000fea0000010000 */
[C---:B------:R-:W-:Y:S06]  /*4e90*/  HMMA.16816.F32.BF16 R72, R12.reuse, R8, R72 ;  /* 0x000000080c48723c */ /* 0x040fec0000041848 */
[-C--:B------:R-:W-:Y:S06]  /*4ea0*/  HMMA.16816.F32.BF16 R76, R12, R10.reuse, R76 ;  /* 0x0000000a0c4c723c */ /* 0x080fec000004184c */
[C---:B------:R-:W-:Y:S05]  /*4eb0*/  HMMA.16816.F32.BF16 R80, R4.reuse, R10, R80 ;  /* 0x0000000a0450723c */ /* 0x040fea0000041850 */
[----:B----4-:R-:W-:Y:S01]  /*4ec0*/  LEA R0, -R147, RZ, 0x7 ;  /* 0x000000ff93007211 */ /* 0x010fe200078e39ff */
[-C--:B--2---:R-:W-:Y:S05]  /*4ed0*/  HMMA.16816.F32.BF16 R84, R4, R16.reuse, R84 ;  /* 0x000000100454723c */ /* 0x084fea0000041854 */
[C---:B------:R-:W-:Y:S01]  /*4ee0*/  LEA R196, P1, R0.reuse, R196, 0x2 ;  /* 0x000000c400c47211 */ /* 0x040fe200078210ff */
[C---:B------:R-:W-:Y:S05]  /*4ef0*/  HMMA.16816.F32.BF16 R88, R12.reuse, R16, R88 ;  /* 0x000000100c58723c */ /* 0x040fea0000041858 */
[----:B------:R-:W-:Y:S01]  /*4f00*/  LEA.HI.X.SX32 R197, R0, R197, 0x2, P1 ;  /* 0x000000c500c57211 */ /* 0x000fe200008f16ff */
        /* <DEDUP_REMOVED lines=13> */
[----:B------:R-:W1:Y:S02]  /*4fe0*/  LDC.64 R4, c[0x0][0x420] ;  /* 0x00010800ff047b82 */ /* 0x000e640000000a00 */
[C---:B-1----:R-:W-:Y:S02]  /*4ff0*/  IMAD.U32 R0, R4.reuse, -0x80, RZ ;  /* 0xffffff8004007824 */ /* 0x042fe400078e00ff */
[----:B------:R-:W-:Y:S03]  /*5000*/  IMAD.SHL.U32 R8, R4, 0x40, RZ ;  /* 0x0000004004087824 */ /* 0x000fe600078e00ff */
[C---:B------:R-:W-:Y:S04]  /*5010*/  LEA R3, P1, R0.reuse, R242, 0x1 ;  /* 0x000000f200037211 */ /* 0x040fe800078208ff */
[----:B------:R-:W-:Y:S01]  /*5020*/  LEA.HI.X.SX32 R0, R0, R243, 0x1, P1 ;  /* 0x000000f300007211 */ /* 0x000fe200008f0eff */
[----:B------:R-:W-:Y:S01]  /*5030*/  IMAD.MOV.U32 R242, RZ, RZ, R3 ;  /* 0x000000fffff27224 */ /* 0x000fe200078e0003 */
[----:B------:R-:W-:Y:S03]  /*5040*/  SHF.L.U64.HI R3, R4, 0x6, R5 ;  /* 0x0000000604037819 */ /* 0x000fe60000010205 */
[----:B------:R-:W-:Y:S01]  /*5050*/  IMAD.MOV.U32 R243, RZ, RZ, R0 ;  /* 0x000000fffff37224 */ /* 0x000fe200078e0000 */
[-C--:B------:R-:W-:Y:S02]  /*5060*/  IADD3 R6, P1, R242, R8.reuse, RZ ;  /* 0x00000008f2067210 */ /* 0x080fe40007f3e0ff */
[----:B------:R-:W-:Y:S02]  /*5070*/  LEA R0, R249, UR5, 0x1 ;  /* 0x00000005f9007c11 */ /* 0x000fe4000f8e08ff */
[-C--:B------:R-:W-:Y:S01]  /*5080*/  IADD3 R4, P2, R6, R8.reuse, RZ ;  /* 0x0000000806047210 */ /* 0x080fe20007f5e0ff */
[--C-:B------:R-:W-:Y:S02]  /*5090*/  IMAD.X R7, R243, 0x1, R3.reuse, P1 ;  /* 0x00000001f3077824 */ /* 0x100fe400008e0603 */
[----:B------:R-:W-:Y:S01]  /*50a0*/  @!PT LDS RZ, [RZ] ;  /* 0x00000000fffff984 */ /* 0x000fe20000000800 */
[----:B------:R-:W-:Y:S01]  /*50b0*/  @!PT LDS RZ, [RZ] ;  /* 0x00000000fffff984 */ /* 0x000fe20000000800 */
[----:B------:R-:W-:Y:S01]  /*50c0*/  @!PT LDS RZ, [RZ] ;  /* 0x00000000fffff984 */ /* 0x000fe20000000800 */
[----:B------:R1:W-:Y:S01]  /*50d0*/  LDGSTS.E.BYPASS.LTC128B.128 [R0+0x8000], desc[UR30][R242.64] ;  /* 0x08000000f2007fae */ /* 0x0003e2000b901d5e */
[----:B------:R-:W-:Y:S01]  /*50e0*/  IADD3 R8, P1, R4, R8, RZ ;  /* 0x0000000804087210 */ /* 0x000fe20007f3e0ff */
[--C-:B------:R-:W-:Y:S02]  /*50f0*/  IMAD.X R5, R7, 0x1, R3.reuse, P2 ;  /* 0x0000000107057824 */ /* 0x100fe400010e0603 */
[----:B------:R1:W-:Y:S02]  /*5100*/  LDGSTS.E.BYPASS.LTC128B.128 [R0+0x9000], desc[UR30][R6.64] ;  /* 0x0900000006007fae */ /* 0x0003e4000b901d5e */
[----:B------:R-:W-:Y:S02]  /*5110*/  IMAD.X R9, R5, 0x1, R3, P1 ;  /* 0x0000000105097824 */ /* 0x000fe400008e0603 */
[----:B------:R1:W-:Y:S04]  /*5120*/  LDGSTS.E.BYPASS.LTC128B.128 [R0+0xa000], desc[UR30][R4.64] ;  /* 0x0a00000004007fae */ /* 0x0003e8000b901d5e */
[----:B------:R1:W-:Y:S04]  /*5130*/  LDGSTS.E.BYPASS.LTC128B.128 [R0+0xb000], desc[UR30][R8.64] ;  /* 0x0b00000008007fae */ /* 0x0003e8000b901d5e */
[----:B------:R-:W0:Y:S02]  /*5140*/  LDGDEPBAR ;  /* 0x00000000000079af */ /* 0x000e240000000000 */
.L_x_597:
[----:B------:R-:W-:Y:S01]  /*5150*/  LEA R3, R192, UR5, 0x1 ;  /* 0x00000005c0037c11 */ /* 0x000fe2000f8e08ff */
[----:B------:R-:W-:Y:S01]  /*5160*/  LDSM.16.MT88.4 R16, [R2+0xc000] ;  /* 0x00c000000210783b */ /* 0x000fe20000004200 */
[----:B-1----:R-:W-:Y:S01]  /*5170*/  VIADD R0, R2, 0xc000 ;  /* 0x0000c00002007836 */ /* 0x002fe20000000000 */
[----:B------:R-:W-:Y:S01]  /*5180*/  ULOP3.LUT UR6, UR45, 0x1, URZ, 0xc0, !UPT ;  /* 0x000000012d067892 */ /* 0x000fe2000f8ec03f */
[----:B------:R-:W-:Y:S01]  /*5190*/  IMAD.IADD R144, R186, 0x1, R146 ;  /* 0x00000001ba907824 */ /* 0x000fe200078e0292 */
[----:B------:R-:W1:Y:S01]  /*51a0*/  LDSM.16.M88.4 R32, [R3+0x14000] ;  /* 0x014000000320783b */ /* 0x000e620000000200 */
[----:B------:R-:W-:Y:S01]  /*51b0*/  IMAD.IADD R0, R0, 0x1, R186 ;  /* 0x0000000100007824 */ /* 0x000fe200078e02ba */
[----:B------:R-:W-:Y:S02]  /*51c0*/  UISETP.NE.U32.AND UP0, UPT, UR6, 0x1, UPT ;  /* 0x000000010600788c */ /* 0x000fe4000bf05070 */
        /* <DEDUP_REMOVED lines=56> */
[----:B------:R-:W-:Y:S05]  /*5550*/  LDSM.16.M88.4 R36, [R145+0x18000] ;  /* 0x018000009124783b */ /* 0x000fea0000000200 */
        /* <DEDUP_REMOVED lines=8> */
[----:B------:R-:W3:Y:S05]  /*55e0*/  LDSM.16.MT88.4 R52, [R0+0x3000] ;  /* 0x003000000034783b */ /* 0x000eea0000004200 */
[----:B------:R-:W-:Y:S01]  /*55f0*/  HMMA.16816.F32.BF16 R32, R40, R62, R32 ;  /* 0x0000003e2820723c */ /* 0x000fe20000041820 */
[----:B------:R-:W-:Y:S04]  /*5600*/  LDSM.16.M88.4 R40, [R144+0x18000] ;  /* 0x018000009028783b */ /* 0x000fe80000000200 */
[----:B------:R-:W-:Y:S01]  /*5610*/  LDSM.16.M88.4 R60, [R144+0x1a000] ;  /* 0x01a00000903c783b */ /* 0x000fe20000000200 */
[-C--:B-1----:R-:W-:Y:S06]  /*5620*/  HMMA.16816.F32.BF16 R4, R44, R56.reuse, R4 ;  /* 0x000000382c04723c */ /* 0x082fec0000041804 */
[C---:B------:R-:W-:Y:S06]  /*5630*/  HMMA.16816.F32.BF16 R8, R64.reuse, R56, R8 ;  /* 0x000000384008723c */ /* 0x040fec0000041808 */
[-C--:B------:R-:W-:Y:S06]  /*5640*/  HMMA.16816.F32.BF16 R12, R64, R58.reuse, R12 ;  /* 0x0000003a400c723c */ /* 0x080fec000004180c */
[C---:B------:R-:W-:Y:S01]  /*5650*/  HMMA.16816.F32.BF16 R16, R44.reuse, R58, R16 ;  /* 0x0000003a2c10723c */ /* 0x040fe20000041810 */
[----:B------:R1:W4:Y:S05]  /*5660*/  LDSM.16.MT88.4 R56, [R2+0xf800] ;  /* 0x00f800000238783b */ /* 0x00032a0000004200 */
[-C--:B------:R-:W-:Y:S06]  /*5670*/  HMMA.16816.F32.BF16 R20, R44, R132.reuse, R20 ;  /* 0x000000842c14723c */ /* 0x080fec0000041814 */
[C---:B------:R-:W-:Y:S06]  /*5680*/  HMMA.16816.F32.BF16 R24, R64.reuse, R132, R24 ;  /* 0x000000844018723c */ /* 0x040fec0000041818 */
[-C--:B------:R-:W-:Y:S01]  /*5690*/  HMMA.16816.F32.BF16 R28, R64, R134.reuse, R28 ;  /* 0x00000086401c723c */ /* 0x080fe2000004181c */
[----:B------:R4:W4:Y:S05]  /*56a0*/  LDSM.16.MT88.4 R64, [R0+0x3800] ;  /* 0x003800000040783b */ /* 0x00092a0000004200 */
[----:B------:R-:W-:Y:S05]  /*56b0*/  HMMA.16816.F32.BF16 R32, R44, R134, R32 ;  /* 0x000000862c20723c */ /* 0x000fea0000041820 */
[----:B-1----:R-:W-:Y:S01]  /*56c0*/  @P0 IADD3 R2, P1, R250, UR10, RZ ;  /* 0x0000000afa020c10 */ /* 0x002fe2000ff3e0ff */
[-C--:B--2---:R-:W-:Y:S01]  /*56d0*/  HMMA.16816.F32.BF16 R4, R36, R48.reuse, R4 ;  /* 0x000000302404723c */ /* 0x084fe20000041804 */
[----:B------:R-:W-:Y:S04]  /*56e0*/  @UP2 UIADD3 UR10, UP1, UR10, -0x200, URZ ;  /* 0xfffffe000a0a2890 */ /* 0x000fe8000ff3e03f */
[----:B------:R-:W-:Y:S01]  /*56f0*/  @P0 IADD3.X R3, R251, UR9, RZ, P1, !PT ;  /* 0x00000009fb030c10 */ /* 0x000fe20008ffe4ff */
[C---:B------:R-:W-:Y:S01]  /*5700*/  HMMA.16816.F32.BF16 R8, R136.reuse, R48, R8 ;  /* 0x000000308808723c */ /* 0x040fe20000041808 */
[----:B------:R-:W-:Y:S03]  /*5710*/  @UP2 UIADD3.X UR9, UR9, -0x1, URZ, UP1, !UPT ;  /* 0xffffffff09092890 */ /* 0x000fe60008ffe43f */
[----:B------:R-:W5:Y:S01]  /*5720*/  @P0 LDG.E R247, desc[UR30][R2.64] ;  /* 0x0000001e02f70981 */ /* 0x000f62000c1e1900 */
[C---:B------:R-:W-:Y:S01]  /*5730*/  IMAD.SHL.U32 R44, R147.reuse, 0x8, RZ ;  /* 0x00000008932c7824 */ /* 0x040fe200078e00ff */
[-C--:B------:R-:W-:Y:S02]  /*5740*/  HMMA.16816.F32.BF16 R12, R136, R50.reuse, R12 ;  /* 0x00000032880c723c */ /* 0x080fe4000004180c */
[----:B------:R-:W5:Y:S03]  /*5750*/  @P0 LDG.E R246, desc[UR30][R2.64+0x20] ;  /* 0x0000201e02f60981 */ /* 0x000f66000c1e1900 */
[C---:B------:R-:W-:Y:S01]  /*5760*/  IMAD.SHL.U32 R45, R147.reuse, 0x10, RZ ;  /* 0x00000010932d7824 */ /* 0x040fe200078e00ff */
[C---:B------:R-:W-:Y:S01]  /*5770*/  HMMA.16816.F32.BF16 R16, R36.reuse, R50, R16 ;  /* 0x000000322410723c */ /* 0x040fe20000041810 */
[----:B------:R-:W5:Y:S04]  /*5780*/  @P0 LDG.E R245, desc[UR30][R2.64+0x100] ;  /* 0x0001001e02f50981 */ /* 0x000f68000c1e1900 */
[----:B------:R1:W5:Y:S01]  /*5790*/  @P0 LDG.E R244, desc[UR30][R2.64+0x120] ;  /* 0x0001201e02f40981 */ /* 0x000362000c1e1900 */
[-C--:B---3--:R-:W-:Y:S05]  /*57a0*/  HMMA.16816.F32.BF16 R20, R36, R52.reuse, R20 ;  /* 0x000000342414723c */ /* 0x088fea0000041814 */
[----:B----4-:R-:W-:Y:S01]  /*57b0*/  IMAD R0, R147, 0x18, RZ ;  /* 0x0000001893007824 */ /* 0x010fe200078e02ff */
[C---:B------:R-:W-:Y:S06]  /*57c0*/  HMMA.16816.F32.BF16 R24, R136.reuse, R52, R24 ;  /* 0x000000348818723c */ /* 0x040fec0000041818 */
[-C--:B------:R-:W-:Y:S06]  /*57d0*/  HMMA.16816.F32.BF16 R28, R136, R54.reuse, R28 ;  /* 0x00000036881c723c */ /* 0x080fec000004181c */
[----:B------:R-:W-:Y:S06]  /*57e0*/  HMMA.16816.F32.BF16 R32, R36, R54, R32 ;  /* 0x000000362420723c */ /* 0x000fec0000041820 */
[-C--:B------:R-:W-:Y:S05]  /*57f0*/  HMMA.16816.F32.BF16 R4, R40, R56.reuse, R4 ;  /* 0x000000382804723c */ /* 0x080fea0000041804 */
[CC--:B------:R-:W-:Y:S01]  /*5800*/  LEA R36, P0, R44.reuse, R196.reuse, 0x2 ;  /* 0x000000c42c247211 */ /* 0x0c0fe200078010ff */
[C---:B------:R-:W-:Y:S05]  /*5810*/  HMMA.16816.F32.BF16 R8, R60.reuse, R56, R8 ;  /* 0x000000383c08723c */ /* 0x040fea0000041808 */
[CC--:B-1----:R-:W-:Y:S01]  /*5820*/  LEA R2, P1, R45.reuse, R196.reuse, 0x2 ;  /* 0x000000c42d027211 */ /* 0x0c2fe200078210ff */
[-C--:B------:R-:W-:Y:S05]  /*5830*/  HMMA.16816.F32.BF16 R12, R60, R58.reuse, R12 ;  /* 0x0000003a3c0c723c */ /* 0x080fea000004180c */
[-C--:B------:R-:W-:Y:S01]  /*5840*/  LEA.HI.X.SX32 R37, R44, R197.reuse, 0x2, P0 ;  /* 0x000000c52c257211 */ /* 0x080fe200000f16ff */
[C---:B------:R-:W-:Y:S05]  /*5850*/  HMMA.16816.F32.BF16 R16, R40.reuse, R58, R16 ;  /* 0x0000003a2810723c */ /* 0x040fea0000041810 */
[----:B------:R1:W-:Y:S01]  /*5860*/  REDG.E.ADD.F32.FTZ.RN.STRONG.GPU desc[UR30][R196.64], R4 ;  /* 0x00000004c40079a6 */ /* 0x0003e2000c10f39e */
[-C--:B------:R-:W-:Y:S03]  /*5870*/  HMMA.16816.F32.BF16 R20, R40, R64.reuse, R20 ;  /* 0x000000402814723c */ /* 0x080fe60000041814 */
[----:B------:R2:W-:Y:S02]  /*5880*/  REDG.E.ADD.F32.FTZ.RN.STRONG.GPU desc[UR30][R36.64], R5 ;  /* 0x00000005240079a6 */ /* 0x0005e4000c10f39e */
[-C--:B------:R-:W-:Y:S01]  /*5890*/  LEA.HI.X.SX32 R3, R45, R197.reuse, 0x2, P1 ;  /* 0x000000c52d037211 */ /* 0x080fe200008f16ff */
[C---:B------:R-:W-:Y:S04]  /*58a0*/  HMMA.16816.F32.BF16 R24, R60.reuse, R64, R24 ;  /* 0x000000403c18723c */ /* 0x040fe80000041818 */
[----:B------:R3:W-:Y:S01]  /*58b0*/  REDG.E.ADD.F32.FTZ.RN.STRONG.GPU desc[UR30][R2.64], R6 ;  /* 0x00000006020079a6 */ /* 0x0007e2000c10f39e */
[CC--:B------:R-:W-:Y:S01]  /*58c0*/  LEA R38, P0, R0.reuse, R196.reuse, 0x2 ;  /* 0x000000c400267211 */ /* 0x0c0fe200078010ff */
[-C--:B------:R-:W-:Y:S05]  /*58d0*/  HMMA.16816.F32.BF16 R28, R60, R66.reuse, R28 ;  /* 0x000000423c1c723c */ /* 0x080fea000004181c */
[-C--:B------:R-:W-:Y:S01]  /*58e0*/  LEA.HI.X.SX32 R39, R0, R197.reuse, 0x2, P0 ;  /* 0x000000c500277211 */ /* 0x080fe200000f16ff */
[----:B------:R-:W-:Y:S04]  /*58f0*/  HMMA.16816.F32.BF16 R32, R40, R66, R32 ;  /* 0x000000422820723c */ /* 0x000fe80000041820 */
[----:B------:R4:W-:Y:S01]  /*5900*/  REDG.E.ADD.F32.FTZ.RN.STRONG.GPU desc[UR30][R38.64], R7 ;  /* 0x00000007260079a6 */ /* 0x0009e2000c10f39e */
[C---:B------:R-:W-:Y:S02]  /*5910*/  IMAD.SHL.U32 R0, R147.reuse, 0x40, RZ ;  /* 0x0000004093007824 */ /* 0x040fe400078e00ff */
[C---:B------:R-:W-:Y:S04]  /*5920*/  IMAD.SHL.U32 R40, R147.reuse, 0x20, RZ ;  /* 0x0000002093287824 */ /* 0x040fe800078e00ff */
[C---:B------:R-:W-:Y:S01]  /*5930*/  IMAD R42, R147.reuse, 0x28, RZ ;  /* 0x00000028932a7824 */ /* 0x040fe200078e02ff */
[CC--:B-1----:R-:W-:Y:S01]  /*5940*/  LEA R4, P1, R40.reuse, R196.reuse, 0x2 ;  /* 0x000000c428047211 */ /* 0x0c2fe200078210ff */
[----:B------:R-:W-:Y:S03]  /*5950*/  IMAD R41, R147, 0x30, RZ ;  /* 0x0000003093297824 */ /* 0x000fe600078e02ff */
[-C--:B--2---:R-:W-:Y:S02]  /*5960*/  LEA.HI.X.SX32 R5, R40, R197.reuse, 0x2, P1 ;  /* 0x000000c528057211 */ /* 0x084fe400008f16ff */
[CC--:B---3--:R-:W-:Y:S03]  /*5970*/  LEA R2, P0, R42.reuse, R196.reuse, 0x2 ;  /* 0x000000c42a027211 */ /* 0x0c8fe600078010ff */
[----:B------:R1:W-:Y:S01]  /*5980*/  REDG.E.ADD.F32.FTZ.RN.STRONG.GPU desc[UR30][R4.64], R8 ;  /* 0x00000008040079a6 */ /* 0x0003e2000c10f39e */
[CC--:B------:R-:W-:Y:S02]  /*5990*/  LEA R6, P1, R41.reuse, R196.reuse, 0x2 ;  /* 0x000000c429067211 */ /* 0x0c0fe400078210ff */
[-C--:B------:R-:W-:Y:S05]  /*59a0*/  LEA.HI.X.SX32 R3, R42, R197.reuse, 0x2, P0 ;  /* 0x000000c52a037211 */ /* 0x080fea00000f16ff */
[----:B------:R2:W-:Y:S01]  /*59b0*/  REDG.E.ADD.F32.FTZ.RN.STRONG.GPU desc[UR30][R2.64], R9 ;  /* 0x00000009020079a6 */ /* 0x0005e2000c10f39e */
[-C--:B----4-:R-:W-:Y:S01]  /*59c0*/  LEA.HI.X.SX32 R7, R41, R197.reuse, 0x2, P1 ;  /* 0x000000c529077211 */ /* 0x090fe200008f16ff */
[C---:B------:R-:W-:Y:S02]  /*59d0*/  IMAD R38, R147.reuse, 0x38, RZ ;  /* 0x0000003893267824 */ /* 0x040fe400078e02ff */
[----:B------:R-:W-:Y:S04]  /*59e0*/  LDSM.16.MT88.4 R40, [R184+0x19000] ;  /* 0x01900000b828783b */ /* 0x000fe80000004200 */
[----:B------:R3:W-:Y:S01]  /*59f0*/  REDG.E.ADD.F32.FTZ.RN.STRONG.GPU desc[UR30][R6.64], R10 ;  /* 0x0000000a060079a6 */ /* 0x0007e2000c10f39e */
[CC--:B-1----:R-:W-:Y:S01]  /*5a00*/  LEA R4, P0, R38.reuse, R196.reuse, 0x2 ;  /* 0x000000c426047211 */ /* 0x0c2fe200078010ff */
[C---:B------:R-:W-:Y:S03]  /*5a10*/  IMAD R8, R147.reuse, 0x50, RZ ;  /* 0x0000005093087824 */ /* 0x040fe600078e02ff */
[-C--:B------:R-:W-:Y:S02]  /*5a20*/  LEA.HI.X.SX32 R5, R38, R197.reuse, 0x2, P0 ;  /* 0x000000c526057211 */ /* 0x080fe400000f16ff */
[CC--:B--2---:R-:W-:Y:S01]  /*5a30*/  LEA R2, P1, R0.reuse, R196.reuse, 0x2 ;  /* 0x000000c400027211 */ /* 0x0c4fe200078210ff */
[C---:B------:R-:W-:Y:S02]  /*5a40*/  IMAD R9, R147.reuse, 0x48, RZ ;  /* 0x0000004893097824 */ /* 0x040fe400078e02ff */
[----:B------:R1:W-:Y:S01]  /*5a50*/  REDG.E.ADD.F32.FTZ.RN.STRONG.GPU desc[UR30][R4.64], R11 ;  /* 0x0000000b040079a6 */ /* 0x0003e2000c10f39e */
[-C--:B------:R-:W-:Y:S01]  /*5a60*/  LEA.HI.X.SX32 R3, R0, R197.reuse, 0x2, P1 ;  /* 0x000000c500037211 */ /* 0x080fe200008f16ff */
[----:B------:R-:W-:Y:S01]  /*5a70*/  IMAD R0, R147, 0x58, RZ ;  /* 0x0000005893007824 */ /* 0x000fe200078e02ff */
[CC--:B---3--:R-:W-:Y:S03]  /*5a80*/  LEA R6, P0, R9.reuse, R196.reuse, 0x2 ;  /* 0x000000c409067211 */ /* 0x0c8fe600078010ff */
[----:B------:R2:W-:Y:S01]  /*5a90*/  REDG.E.ADD.F32.FTZ.RN.STRONG.GPU desc[UR30][R2.64], R16 ;  /* 0x00000010020079a6 */ /* 0x0005e2000c10f39e */
[-C--:B------:R-:W-:Y:S01]  /*5aa0*/  LEA.HI.X.SX32 R7, R9, R197.reuse, 0x2, P0 ;  /* 0x000000c509077211 */ /* 0x080fe200000f16ff */
[C---:B------:R-:W-:Y:S04]  /*5ab0*/  IMAD R9, R147.reuse, 0x60, RZ ;  /* 0x0000006093097824 */ /* 0x040fe800078e02ff */
[----:B------:R3:W-:Y:S01]  /*5ac0*/  REDG.E.ADD.F32.FTZ.RN.STRONG.GPU desc[UR30][R6.64], R17 ;  /* 0x00000011060079a6 */ /* 0x0007e2000c10f39e */
[CC--:B-1----:R-:W-:Y:S04]  /*5ad0*/  LEA R4, P1, R8.reuse, R196.reuse, 0x2 ;  /* 0x000000c408047211 */ /* 0x0c2fe800078210ff */
[-C--:B------:R-:W-:Y:S01]  /*5ae0*/  LEA.HI.X.SX32 R5, R8, R197.reuse, 0x2, P1 ;  /* 0x000000c508057211 */ /* 0x080fe200008f16ff */
[C---:B------:R-:W-:Y:S01]  /*5af0*/  IMAD R8, R147.reuse, 0x68, RZ ;  /* 0x0000006893087824 */ /* 0x040fe200078e02ff */
[CC--:B--2---:R-:W-:Y:S03]  /*5b00*/  LEA R2, P0, R0.reuse, R196.reuse, 0x2 ;  /* 0x000000c400027211 */ /* 0x0c4fe600078010ff */
[----:B------:R1:W-:Y:S01]  /*5b10*/  REDG.E.ADD.F32.FTZ.RN.STRONG.GPU desc[UR30][R4.64], R18 ;  /* 0x00000012040079a6 */ /* 0x0003e2000c10f39e */
[-C--:B------:R-:W-:Y:S01]  /*5b20*/  LEA.HI.X.SX32 R3, R0, R197.reuse, 0x2, P0 ;  /* 0x000000c500037211 */ /* 0x080fe200000f16ff */
[C---:B------:R-:W-:Y:S02]  /*5b30*/  IMAD R0, R147.reuse, 0x70, RZ ;  /* 0x0000007093007824 */ /* 0x040fe400078e02ff */
[----:B------:R-:W-:Y:S01]  /*5b40*/  IMAD R147, R147, 0x78, RZ ;  /* 0x0000007893937824 */ /* 0x000fe200078e02ff */
[CC--:B---3--:R-:W-:Y:S01]  /*5b50*/  LEA R6, P1, R9.reuse, R196.reuse, 0x2 ;  /* 0x000000c409067211 */ /* 0x0c8fe200078210ff */
[----:B------:R2:W-:Y:S03]  /*5b60*/  REDG.E.ADD.F32.FTZ.RN.STRONG.GPU desc[UR30][R2.64], R19 ;  /* 0x00000013020079a6 */ /* 0x0005e6000c10f39e */
[-C--:B------:R-:W-:Y:S05]  /*5b70*/  LEA.HI.X.SX32 R7, R9, R197.reuse, 0x2, P1 ;  /* 0x000000c509077211 */ /* 0x080fea00008f16ff */
[----:B------:R3:W-:Y:S01]  /*5b80*/  REDG.E.ADD.F32.FTZ.RN.STRONG.GPU desc[UR30][R6.64], R12 ;  /* 0x0000000c060079a6 */ /* 0x0007e2000c10f39e */
[CC--:B-1----:R-:W-:Y:S04]  /*5b90*/  LEA R4, P0, R8.reuse, R196.reuse, 0x2 ;  /* 0x000000c408047211 */ /* 0x0c2fe800078010ff */
[-C--:B------:R-:W-:Y:S02]  /*5ba0*/  LEA.HI.X.SX32 R5, R8, R197.reuse, 0x2, P0 ;  /* 0x000000c508057211 */ /* 0x080fe400000f16ff */
[CC--:B--2---:R-:W-:Y:S03]  /*5bb0*/  LEA R2, P1, R0.reuse, R196.reuse, 0x2 ;  /* 0x000000c400027211 */ /* 0x0c4fe600078210ff */
[----:B------:R-:W-:Y:S01]  /*5bc0*/  REDG.E.ADD.F32.FTZ.RN.STRONG.GPU desc[UR30][R4.64], R13 ;  /* 0x0000000d040079a6 */ /* 0x000fe2000c10f39e */
[-C--:B------:R-:W-:Y:S01]  /*5bd0*/  LEA.HI.X.SX32 R3, R0, R197.reuse, 0x2, P1 ;  /* 0x000000c500037211 */ /* 0x080fe200008f16ff */
[----:B------:R-:W-:Y:S01]  /*5be0*/  VIADD R0, R45, 0x20 ;  /* 0x000000202d007836 */ /* 0x000fe20000000000 */
[CC--:B---3--:R-:W-:Y:S03]  /*5bf0*/  LEA R6, P0, R147.reuse, R196.reuse, 0x2 ;  /* 0x000000c493067211 */ /* 0x0c8fe600078010ff */
[----:B------:R1:W-:Y:S01]  /*5c00*/  REDG.E.ADD.F32.FTZ.RN.STRONG.GPU desc[UR30][R2.64], R14 ;  /* 0x0000000e020079a6 */ /* 0x0003e2000c10f39e */
[-C--:B------:R-:W-:Y:S02]  /*5c10*/  LEA.HI.X.SX32 R7, R147, R197.reuse, 0x2, P0 ;  /* 0x000000c593077211 */ /* 0x080fe400000f16ff */
[CC--:B------:R-:W-:Y:S03]  /*5c20*/  LEA R8, P0, R0.reuse, R196.reuse, 0x2 ;  /* 0x000000c400087211 */ /* 0x0c0fe600078010ff */
[----:B------:R2:W-:Y:S01]  /*5c30*/  REDG.E.ADD.F32.FTZ.RN.STRONG.GPU desc[UR30][R6.64], R15 ;  /* 0x0000000f060079a6 */ /* 0x0005e2000c10f39e */
[-C--:B------:R-:W-:Y:S03]  /*5c40*/  LEA.HI.X.SX32 R9, R0, R197.reuse, 0x2, P0 ;  /* 0x000000c500097211 */ /* 0x080fe600000f16ff */
[----:B------:R-:W-:Y:S04]  /*5c50*/  REDG.E.ADD.F32.FTZ.RN.STRONG.GPU desc[UR30][R196.64+0x80], R20 ;  /* 0x00008014c40079a6 */ /* 0x000fe8000c10f39e */
[----:B------:R-:W-:Y:S04]  /*5c60*/  REDG.E.ADD.F32.FTZ.RN.STRONG.GPU desc[UR30][R36.64+0x80], R21 ;  /* 0x00008015240079a6 */ /* 0x000fe8000c10f39e */
[----:B------:R3:W-:Y:S04]  /*5c70*/  REDG.E.ADD.F32.FTZ.RN.STRONG.GPU desc[UR30][R8.64], R22 ;  /* 0x00000016080079a6 */ /* 0x0007e8000c10f39e */
[----:B------:R-:W-:Y:S01]  /*5c80*/  LDSM.16.MT88.4 R36, [R185+0x1000] ;  /* 0x00100000b924783b */ /* 0x000fe20000004200 */
[C---:B-1----:R-:W-:Y:S04]  /*5c90*/  IMAD.IADD R2, R44.reuse, 0x1, R0 ;  /* 0x000000012c027824 */ /* 0x042fe800078e0200 */
[----:B------:R-:W-:Y:S01]  /*5ca0*/  IMAD.IADD R0, R44, 0x1, R2 ;  /* 0x000000012c007824 */ /* 0x000fe200078e0202 */
[-C--:B--2---:R-:W-:Y:S03]  /*5cb0*/  LEA R6, P0, R2, R196.reuse, 0x2 ;  /* 0x000000c402067211 */ /* 0x084fe600078010ff */
[----:B------:R-:W-:Y:S01]  /*5cc0*/  IMAD.IADD R3, R44, 0x1, R0 ;  /* 0x000000012c037824 */ /* 0x000fe200078e0200 */
[-C--:B------:R-:W-:Y:S02]  /*5cd0*/  LEA.HI.X.SX32 R7, R2, R197.reuse, 0x2, P0 ;  /* 0x000000c502077211 */ /* 0x080fe400000f16ff */
[CC--:B------:R-:W-:Y:S03]  /*5ce0*/  LEA R4, P0, R0.reuse, R196.reuse, 0x2 ;  /* 0x000000c400047211 */ /* 0x0c0fe600078010ff */
[----:B------:R1:W-:Y:S01]  /*5cf0*/  REDG.E.ADD.F32.FTZ.RN.STRONG.GPU desc[UR30][R6.64], R23 ;  /* 0x00000017060079a6 */ /* 0x0003e2000c10f39e */
[-C--:B------:R-:W-:Y:S01]  /*5d00*/  LEA.HI.X.SX32 R5, R0, R197.reuse, 0x2, P0 ;  /* 0x000000c500057211 */ /* 0x080fe200000f16ff */
[C---:B------:R-:W-:Y:S02]  /*5d10*/  IMAD.IADD R0, R44.reuse, 0x1, R3 ;  /* 0x000000012c007824 */ /* 0x040fe400078e0203 */
[----:B------:R-:W-:Y:S02]  /*5d20*/  LDSM.16.MT88.4 R20, [R184+0x14800] ;  /* 0x01480000b814783b */ /* 0x000fe40000004200 */
[----:B------:R-:W-:Y:S01]  /*5d30*/  IMAD.IADD R2, R44, 0x1, R0 ;  /* 0x000000012c027824 */ /* 0x000fe200078e0200 */
[CC--:B---3--:R-:W-:Y:S01]  /*5d40*/  LEA R8, P0, R0.reuse, R196.reuse, 0x2 ;  /* 0x000000c400087211 */ /* 0x0c8fe200078010ff */
[----:B------:R2:W-:Y:S03]  /*5d50*/  REDG.E.ADD.F32.FTZ.RN.STRONG.GPU desc[UR30][R4.64], R24 ;  /* 0x00000018040079a6 */ /* 0x0005e6000c10f39e */
[-C--:B------:R-:W-:Y:S01]  /*5d60*/  LEA.HI.X.SX32 R9, R0, R197.reuse, 0x2, P0 ;  /* 0x000000c500097211 */ /* 0x080fe200000f16ff */
[C---:B------:R-:W-:Y:S01]  /*5d70*/  IMAD.IADD R0, R44.reuse, 0x1, R2 ;  /* 0x000000012c007824 */ /* 0x040fe200078e0202 */
[CC--:B-1----:R-:W-:Y:S04]  /*5d80*/  LEA R6, P1, R3.reuse, R196.reuse, 0x2 ;  /* 0x000000c403067211 */ /* 0x0c2fe800078210ff */
[-C--:B------:R-:W-:Y:S01]  /*5d90*/  LEA.HI.X.SX32 R7, R3, R197.reuse, 0x2, P1 ;  /* 0x000000c503077211 */ /* 0x080fe200008f16ff */
[----:B------:R-:W-:Y:S01]  /*5da0*/  IMAD.IADD R3, R44, 0x1, R0 ;  /* 0x000000012c037824 */ /* 0x000fe200078e0200 */
[CC--:B--2---:R-:W-:Y:S03]  /*5db0*/  LEA R4, P0, R2.reuse, R196.reuse, 0x2 ;  /* 0x000000c402047211 */ /* 0x0c4fe600078010ff */
[----:B------:R1:W-:Y:S01]  /*5dc0*/  REDG.E.ADD.F32.FTZ.RN.STRONG.GPU desc[UR30][R6.64], R25 ;  /* 0x00000019060079a6 */ /* 0x0003e2000c10f39e */
[-C--:B------:R-:W-:Y:S03]  /*5dd0*/  LEA.HI.X.SX32 R5, R2, R197.reuse, 0x2, P0 ;  /* 0x000000c502057211 */ /* 0x080fe600000f16ff */
[----:B------:R2:W-:Y:S01]  /*5de0*/  REDG.E.ADD.F32.FTZ.RN.STRONG.GPU desc[UR30][R8.64], R26 ;  /* 0x0000001a080079a6 */ /* 0x0005e2000c10f39e */
[----:B------:R-:W-:Y:S03]  /*5df0*/  IMAD.IADD R2, R44, 0x1, R3 ;  /* 0x000000012c027824 */ /* 0x000fe600078e0203 */
[----:B------:R3:W-:Y:S04]  /*5e00*/  REDG.E.ADD.F32.FTZ.RN.STRONG.GPU desc[UR30][R4.64], R27 ;  /* 0x0000001b040079a6 */ /* 0x0007e8000c10f39e */
[----:B------:R-:W-:Y:S01]  /*5e10*/  LDSM.16.MT88.4 R24, [R185+0x800] ;  /* 0x00080000b918783b */ /* 0x000fe20000004200 */
[CC--:B-1----:R-:W-:Y:S04]  /*5e20*/  LEA R6, P0, R0.reuse, R196.reuse, 0x2 ;  /* 0x000000c400067211 */ /* 0x0c2fe800078010ff */
[-C--:B------:R-:W-:Y:S01]  /*5e30*/  LEA.HI.X.SX32 R7, R0, R197.reuse, 0x2, P0 ;  /* 0x000000c500077211 */ /* 0x080fe200000f16ff */
[----:B------:R-:W-:Y:S01]  /*5e40*/  IMAD.IADD R0, R44, 0x1, R2 ;  /* 0x000000012c007824 */ /* 0x000fe200078e0202 */
[CC--:B--2---:R-:W-:Y:S02]  /*5e50*/  LEA R8, P0, R2.reuse, R196.reuse, 0x2 ;  /* 0x000000c402087211 */ /* 0x0c4fe400078010ff */
[CC--:B---3--:R-:W-:Y:S01]  /*5e60*/  LEA R4, P1, R3.reuse, R196.reuse, 0x2 ;  /* 0x000000c403047211 */ /* 0x0c8fe200078210ff */
[----:B------:R1:W-:Y:S01]  /*5e70*/  REDG.E.ADD.F32.FTZ.RN.STRONG.GPU desc[UR30][R6.64], R32 ;  /* 0x00000020060079a6 */ /* 0x0003e2000c10f39e */
[-C--:B------:R-:W-:Y:S02]  /*5e80*/  LEA.HI.X.SX32 R9, R2, R197.reuse, 0x2, P0 ;  /* 0x000000c502097211 */ /* 0x080fe400000f16ff */
[-C--:B------:R-:W-:Y:S01]  /*5e90*/  LEA.HI.X.SX32 R5, R3, R197.reuse, 0x2, P1 ;  /* 0x000000c503057211 */ /* 0x080fe200008f16ff */
[----:B------:R-:W-:Y:S01]  /*5ea0*/  IMAD.IADD R3, R44, 0x1, R0 ;  /* 0x000000012c037824 */ /* 0x000fe200078e0200 */
[CC--:B------:R-:W-:Y:S03]  /*5eb0*/  LEA R12, P0, R0.reuse, R196.reuse, 0x2 ;  /* 0x000000c4000c7211 */ /* 0x0c0fe600078010ff */
[----:B------:R2:W-:Y:S01]  /*5ec0*/  REDG.E.ADD.F32.FTZ.RN.STRONG.GPU desc[UR30][R4.64], R33 ;  /* 0x00000021040079a6 */ /* 0x0005e2000c10f39e */
[-C--:B------:R-:W-:Y:S01]  /*5ed0*/  LEA.HI.X.SX32 R13, R0, R197.reuse, 0x2, P0 ;  /* 0x000000c5000d7211 */ /* 0x080fe200000f16ff */
[C---:B------:R-:W-:Y:S01]  /*5ee0*/  IMAD.IADD R2, R44.reuse, 0x1, R3 ;  /* 0x000000012c027824 */ /* 0x040fe200078e0203 */
[CC--:B------:R-:W-:Y:S01]  /*5ef0*/  LEA R10, P0, R3.reuse, R196.reuse, 0x2 ;  /* 0x000000c4030a7211 */ /* 0x0c0fe200078010ff */
[----:B------:R3:W-:Y:S02]  /*5f00*/  REDG.E.ADD.F32.FTZ.RN.STRONG.GPU desc[UR30][R8.64], R34 ;  /* 0x00000022080079a6 */ /* 0x0007e4000c10f39e */
[----:B------:R-:W-:Y:S01]  /*5f10*/  IMAD.IADD R0, R44, 0x1, R2 ;  /* 0x000000012c007824 */ /* 0x000fe200078e0202 */
[-C--:B------:R-:W-:Y:S01]  /*5f20*/  LEA.HI.X.SX32 R11, R3, R197.reuse, 0x2, P0 ;  /* 0x000000c5030b7211 */ /* 0x080fe200000f16ff */
[----:B------:R-:W-:Y:S04]  /*5f30*/  REDG.E.ADD.F32.FTZ.RN.STRONG.GPU desc[UR30][R12.64], R35 ;  /* 0x000000230c0079a6 */ /* 0x000fe8000c10f39e */
[----:B------:R-:W-:Y:S04]  /*5f40*/  REDG.E.ADD.F32.FTZ.RN.STRONG.GPU desc[UR30][R10.64], R28 ;  /* 0x0000001c0a0079a6 */ /* 0x000fe8000c10f39e */
[----:B------:R-:W-:Y:S01]  /*5f50*/  LDSM.16.MT88.4 R12, [R184+0x18000] ;  /* 0x01800000b80c783b */ /* 0x000fe20000004200 */
[CC--:B-1----:R-:W-:Y:S03]  /*5f60*/  LEA R6, P1, R0.reuse, R196.reuse, 0x2 ;  /* 0x000000c400067211 */ /* 0x0c2fe600078210ff */
[----:B------:R-:W-:Y:S01]  /*5f70*/  LDSM.16.MT88.4 R32, [R184+0x18800] ;  /* 0x01880000b820783b */ /* 0x000fe20000004200 */
[-C--:B------:R-:W-:Y:S02]  /*5f80*/  LEA.HI.X.SX32 R7, R0, R197.reuse, 0x2, P1 ;  /* 0x000000c500077211 */ /* 0x080fe400008f16ff */
[----:B------:R-:W-:Y:S01]  /*5f90*/  ISETP.LT.AND P1, PT, RZ, UR45, PT ;  /* 0x0000002dff007c0c */ /* 0x000fe2000bf21270 */
[----:B------:R-:W-:Y:S01]  /*5fa0*/  UMOV UR45, UR6 ;  /* 0x00000006002d7c82 */ /* 0x000fe20008000000 */
[----:B--2---:R-:W-:Y:S02]  /*5fb0*/  IMAD.IADD R5, R44, 0x1, R0 ;  /* 0x000000012c057824 */ /* 0x004fe400078e0200 */
[----:B------:R-:W-:Y:S01]  /*5fc0*/  IMAD.IADD R0, R186, 0x1, R185 ;  /* 0x00000001ba007824 */ /* 0x000fe200078e02b9 */
[CC--:B---3--:R-:W-:Y:S02]  /*5fd0*/  LEA R8, P2, R2.reuse, R196.reuse, 0x2 ;  /* 0x000000c402087211 */ /* 0x0c8fe400078410ff */
[C---:B------:R-:W-:Y:S02]  /*5fe0*/  LEA R4, P0, R5.reuse, R196, 0x2 ;  /* 0x000000c405047211 */ /* 0x040fe400078010ff */
[----:B------:R-:W-:Y:S01]  /*5ff0*/  LDSM.16.MT88.4 R16, [R0] ;  /* 0x000000000010783b */ /* 0x000fe20000004200 */
[-C--:B------:R-:W-:Y:S02]  /*6000*/  LEA.HI.X.SX32 R9, R2, R197.reuse, 0x2, P2 ;  /* 0x000000c502097211 */ /* 0x080fe400010f16ff */
[----:B------:R-:W-:Y:S02]  /*6010*/  LEA.HI.X.SX32 R5, R5, R197, 0x2, P0 ;  /* 0x000000c505057211 */ /* 0x000fe400000f16ff */
[----:B------:R-:W-:Y:S01]  /*6020*/  PLOP3.LUT P0, PT, PT, PT, UP0, 0x80, 0x0 ;  /* 0x000000000000781c */ /* 0x000fe20003f0f008 */
[----:B------:R-:W-:Y:S01]  /*6030*/  REDG.E.ADD.F32.FTZ.RN.STRONG.GPU desc[UR30][R8.64], R29 ;  /* 0x0000001d080079a6 */ /* 0x000fe2000c10f39e */
[----:B------:R-:W-:Y:S03]  /*6040*/  @UP2 UIADD3 UR12, UP0, UR12, -0x200, URZ ;  /* 0xfffffe000c0c2890 */ /* 0x000fe6000ff1e03f */
[----:B------:R-:W-:Y:S01]  /*6050*/  REDG.E.ADD.F32.FTZ.RN.STRONG.GPU desc[UR30][R6.64], R30 ;  /* 0x0000001e060079a6 */ /* 0x000fe2000c10f39e */
[----:B------:R-:W-:Y:S03]  /*6060*/  @UP2 UIADD3.X UR11, UR11, -0x1, URZ, UP0, !UPT ;  /* 0xffffffff0b0b2890 */ /* 0x000fe600087fe43f */
[----:B------:R-:W-:Y:S04]  /*6070*/  REDG.E.ADD.F32.FTZ.RN.STRONG.GPU desc[UR30][R4.64], R31 ;  /* 0x0000001f040079a6 */ /* 0x000fe8000c10f39e */
[----:B------:R-:W-:Y:S04]  /*6080*/  LDSM.16.MT88.4 R4, [R184+0x14000] ;  /* 0x01400000b804783b */ /* 0x000fe80000004200 */
[----:B------:R-:W1:Y:S04]  /*6090*/  LDSM.16.MT88.4 R8, [R185] ;  /* 0x00000000b908783b */ /* 0x000e680000004200 */
        /* <DEDUP_REMOVED lines=93> */
.L_x_595:
        /* <DEDUP_REMOVED lines=14> */
[----:B------:R-:W1:Y:S01]  /*6750*/  S2R R19, SR_TID.X ;  /* 0x0000000000137919 */ /* 0x000e620000002100 */
        /* <DEDUP_REMOVED lines=39> */
[----:B-1----:R-:W-:Y:S01]  /*69d0*/  SHF.R.S32.HI R9, RZ, 0x1f, R19 ;  /* 0x0000001fff097819 */ /* 0x002fe20000011413 */
[----:B------:R-:W-:Y:S01]  /*69e0*/  FMUL.FTZ R125, R125, UR6 ;  /* 0x000000067d7d7c20 */ /* 0x000fe20008410000 */
[----:B------:R-:W-:Y:S01]  /*69f0*/  F2FP.BF16.F32.PACK_AB R18, R18, R118 ;  /* 0x000000761212723e */ /* 0x000fe200000010ff */
[----:B------:R-:W-:Y:S01]  /*6a00*/  FMUL.FTZ R126, R126, UR6 ;  /* 0x000000067e7e7c20 */ /* 0x000fe20008410000 */
[----:B------:R-:W-:Y:S01]  /*6a10*/  FMUL.FTZ R127, R127, UR6 ;  /* 0x000000067f7f7c20 */ /* 0x000fe20008410000 */
[----:B------:R-:W-:Y:S01]  /*6a20*/  F2FP.BF16.F32.PACK_AB R15, R15, R128 ;  /* 0x000000800f0f723e */ /* 0x000fe200000010ff */
[----:B------:R-:W-:Y:S01]  /*6a30*/  ULDC.64 UR10, c[0x0][0x450] ;  /* 0x00011400000a7ab9 */ /* 0x000fe20000000a00 */
[----:B------:R-:W-:Y:S01]  /*6a40*/  F2FP.BF16.F32.PACK_AB R130, R131, R130 ;  /* 0x000000828382723e */ /* 0x000fe200000010ff */
[----:B------:R-:W-:Y:S01]  /*6a50*/  ULDC.64 UR6, c[0x0][0x458] ;  /* 0x0001160000067ab9 */ /* 0x000fe20000000a00 */
[----:B------:R-:W-:Y:S01]  /*6a60*/  F2FP.BF16.F32.PACK_AB R17, R17, R120 ;  /* 0x000000781111723e */ /* 0x000fe200000010ff */
[----:B------:R-:W1:Y:S01]  /*6a70*/  LDC.64 R12, c[0x0][0x438] ;  /* 0x00010e00ff0c7b82 */ /* 0x000e620000000a00 */
[----:B------:R-:W-:-:S02]  /*6a80*/  LEA.HI R9, R9, R19, RZ, 0x3 ;  /* 0x0000001309097211 */ /* 0x000fc400078f18ff */
[----:B------:R-:W-:Y:S02]  /*6a90*/  F2FP.BF16.F32.PACK_AB R16, R16, R122 ;  /* 0x0000007a1010723e */ /* 0x000fe400000010ff */
[----:B------:R-:W-:Y:S02]  /*6aa0*/  F2FP.BF16.F32.PACK_AB R124, R125, R124 ;  /* 0x0000007c7d7c723e */ /* 0x000fe400000010ff */
[----:B------:R-:W-:Y:S02]  /*6ab0*/  F2FP.BF16.F32.PACK_AB R126, R127, R126 ;  /* 0x0000007e7f7e723e */ /* 0x000fe400000010ff */
[----:B------:R-:W-:Y:S02]  /*6ac0*/  F2FP.BF16.F32.PACK_AB R68, R69, R68 ;  /* 0x000000444544723e */ /* 0x000fe400000010ff */
[----:B------:R-:W-:Y:S02]  /*6ad0*/  SHF.R.S32.HI R0, RZ, 0x3, R9 ;  /* 0x00000003ff007819 */ /* 0x000fe40000011409 */
        /* <DEDUP_REMOVED lines=14> */
[----:B------:R-:W-:Y:S01]  /*6bc0*/  F2FP.BF16.F32.PACK_AB R94, R95, R94 ;  /* 0x0000005e5f5e723e */ /* 0x000fe200000010ff */
[----:B------:R-:W-:-:S04]  /*6bd0*/  UIMAD UR8, UR41, UR10, URZ ;  /* 0x0000000a290872a4 */ /* 0x000fc8000f8e023f */
[----:B------:R-:W-:Y:S02]  /*6be0*/  UIMAD UR8, UR4, UR11, UR8 ;  /* 0x0000000b040872a4 */ /* 0x000fe4000f8e0208 */
[----:B------:R-:W-:Y:S02]  /*6bf0*/  UIMAD UR41, UR41, UR6, URZ ;  /* 0x00000006292972a4 */ /* 0x000fe4000f8e023f */
[----:B------:R-:W-:Y:S01]  /*6c00*/  USHF.L.U32 UR12, UR10, 0x6, URZ ;  /* 0x000000060a0c7899 */ /* 0x000fe2000800063f */
[----:B--2---:R2:W-:Y:S04]  /*6c10*/  STS [R30], R5 ;  /* 0x000000051e007388 */ /* 0x0045e80000000800 */
[----:B------:R1:W-:Y:S04]  /*6c20*/  STS [R30+0x400], R4 ;  /* 0x000400041e007388 */ /* 0x0003e80000000800 */
        /* <DEDUP_REMOVED lines=8> */
[----:B------:R3:W-:Y:S01]  /*6cb0*/  STS [R25], R15 ;  /* 0x0000000f19007388 */ /* 0x0007e20000000800 */
[----:B--2---:R-:W-:-:S03]  /*6cc0*/  LOP3.LUT R5, R9, 0xfffffff8, RZ, 0xc0, !PT ;  /* 0xfffffff809057812 */ /* 0x004fc600078ec0ff */
[----:B------:R-:W-:Y:S01]  /*6cd0*/  STS [R24], R130 ;  /* 0x0000008218007388 */ /* 0x000fe20000000800 */
[----:B-1----:R-:W-:-:S03]  /*6ce0*/  SHF.R.S32.HI R4, RZ, 0x1f, R0 ;  /* 0x0000001fff047819 */ /* 0x002fc60000011400 */
[----:B------:R-:W-:Y:S04]  /*6cf0*/  STS [R23], R17 ;  /* 0x0000001117007388 */ /* 0x000fe80000000800 */
[----:B------:R1:W-:Y:S04]  /*6d00*/  STS [R22], R16 ;  /* 0x0000001016007388 */ /* 0x0003e80000000800 */
[----:B------:R-:W-:Y:S04]  /*6d10*/  STS [R21], R124 ;  /* 0x0000007c15007388 */ /* 0x000fe80000000800 */
[----:B------:R-:W-:Y:S01]  /*6d20*/  STS [R20], R126 ;  /* 0x0000007e14007388 */ /* 0x000fe20000000800 */
[----:B------:R-:W-:-:S03]  /*6d30*/  IMAD.IADD R19, R19, 0x1, -R5 ;  /* 0x0000000113137824 */ /* 0x000fc600078e0a05 */
[----:B------:R-:W-:Y:S01]  /*6d40*/  STS [R30+0x4000], R68 ;  /* 0x004000441e007388 */ /* 0x000fe20000000800 */
[C---:B------:R-:W-:Y:S01]  /*6d50*/  IMAD R5, R4.reuse, UR10, RZ ;  /* 0x0000000a04057c24 */ /* 0x040fe2000f8e02ff */
[----:B---3--:R-:W2:Y:S02]  /*6d60*/  LDC.64 R14, c[0x0][0x440] ;  /* 0x00011000ff0e7b82 */ /* 0x008ea40000000a00 */
[----:B------:R-:W-:Y:S01]  /*6d70*/  STS [R30+0x4400], R70 ;  /* 0x004400461e007388 */ /* 0x000fe20000000800 */
[----:B------:R-:W-:-:S03]  /*6d80*/  IMAD R4, R4, UR6, RZ ;  /* 0x0000000604047c24 */ /* 0x000fc6000f8e02ff */
[----:B------:R-:W-:Y:S04]  /*6d90*/  STS [R32+0x4000], R80 ;  /* 0x0040005020007388 */ /* 0x000fe80000000800 */
[----:B------:R-:W-:Y:S01]  /*6da0*/  STS [R31+0x4000], R82 ;  /* 0x004000521f007388 */ /* 0x000fe20000000800 */
[C---:B------:R-:W-:Y:S01]  /*6db0*/  IMAD.WIDE.U32 R2, R0.reuse, UR10, RZ ;  /* 0x0000000a00027c25 */ /* 0x040fe2000f8e00ff */
[----:B------:R-:W-:Y:S01]  /*6dc0*/  MOV R8, UR10 ;  /* 0x0000000a00087c02 */ /* 0x000fe20008000f00 */
[----:B-1----:R-:W1:Y:S01]  /*6dd0*/  LDC.64 R16, c[0x0][0x470] ;  /* 0x00011c00ff107b82 */ /* 0x002e620000000a00 */
[----:B------:R-:W-:Y:S04]  /*6de0*/  STS [R30+0x6000], R72 ;  /* 0x006000481e007388 */ /* 0x000fe80000000800 */
[----:B------:R-:W-:Y:S01]  /*6df0*/  STS [R30+0x6400], R74 ;  /* 0x0064004a1e007388 */ /* 0x000fe20000000800 */
[----:B------:R-:W-:-:S03]  /*6e00*/  IMAD R9, R0, UR11, R5 ;  /* 0x0000000b00097c24 */ /* 0x000fc6000f8e0205 */
[----:B------:R-:W-:Y:S01]  /*6e10*/  STS [R29+0x4000], R76 ;  /* 0x0040004c1d007388 */ /* 0x000fe20000000800 */
[----:B------:R-:W-:-:S03]  /*6e20*/  IMAD R10, R0, UR7, R4 ;  /* 0x00000007000a7c24 */ /* 0x000fc6000f8e0204 */
[----:B------:R-:W-:Y:S01]  /*6e30*/  STS [R28+0x4000], R78 ;  /* 0x0040004e1c007388 */ /* 0x000fe20000000800 */
[----:B------:R-:W-:-:S03]  /*6e40*/  IMAD.WIDE.U32 R4, R0, UR6, RZ ;  /* 0x0000000600047c25 */ /* 0x000fc6000f8e00ff */
[----:B------:R-:W-:Y:S04]  /*6e50*/  STS [R27+0x4000], R84 ;  /* 0x004000541b007388 */ /* 0x000fe80000000800 */
[----:B------:R-:W-:Y:S04]  /*6e60*/  STS [R26+0x4000], R86 ;  /* 0x004000561a007388 */ /* 0x000fe80000000800 */
[----:B------:R-:W-:Y:S01]  /*6e70*/  STS [R25+0x4000], R96 ;  /* 0x0040006019007388 */ /* 0x000fe20000000800 */
[----:B------:R-:W-:Y:S02]  /*6e80*/  IMAD.IADD R7, R5, 0x1, R10 ;  /* 0x0000000105077824 */ /* 0x000fe400078e020a */
[----:B------:R-:W3:Y:S01]  /*6e90*/  LDC.64 R10, c[0x0][0x468] ;  /* 0x00011a00ff0a7b82 */ /* 0x000ee20000000a00 */
[----:B------:R-:W-:Y:S04]  /*6ea0*/  STS [R24+0x4000], R98 ;  /* 0x0040006218007388 */ /* 0x000fe80000000800 */
[----:B------:R-:W-:Y:S04]  /*6eb0*/  STS [R23+0x4000], R88 ;  /* 0x0040005817007388 */ /* 0x000fe80000000800 */
[----:B------:R-:W-:Y:S04]  /*6ec0*/  STS [R22+0x4000], R90 ;  /* 0x0040005a16007388 */ /* 0x000fe80000000800 */
[----:B------:R-:W-:Y:S01]  /*6ed0*/  STS [R21+0x4000], R92 ;  /* 0x0040005c15007388 */ /* 0x000fe20000000800 */
[----:B------:R-:W-:-:S03]  /*6ee0*/  IMAD.IADD R3, R3, 0x1, R9 ;  /* 0x0000000103037824 */ /* 0x000fc600078e0209 */
[----:B------:R-:W-:Y:S01]  /*6ef0*/  STS [R20+0x4000], R94 ;  /* 0x0040005e14007388 */ /* 0x000fe20000000800 */
[----:B------:R-:W-:-:S04]  /*6f00*/  IMAD.WIDE.U32 R8, R8, UR4, R2 ;  /* 0x0000000408087c25 */ /* 0x000fc8000f8e0002 */
[----:B------:R-:W-:Y:S02]  /*6f10*/  IMAD.SHL.U32 R2, R19, 0x8, RZ ;  /* 0x0000000813027824 */ /* 0x000fe400078e00ff */
[----:B------:R-:W-:-:S03]  /*6f20*/  IMAD R0, R12, UR32, RZ ;  /* 0x000000200c007c24 */ /* 0x000fc6000f8e02ff */
[----:B------:R-:W-:Y:S01]  /*6f30*/  SHF.R.S32.HI R3, RZ, 0x1f, R2 ;  /* 0x0000001fff037819 */ /* 0x000fe20000011402 */
[----:B------:R-:W-:Y:S02]  /*6f40*/  IMAD.MOV.U32 R6, RZ, RZ, R4 ;  /* 0x000000ffff067224 */ /* 0x000fe400078e0004 */
[----:B------:R-:W-:Y:S02]  /*6f50*/  IMAD R13, R13, UR24, R0 ;  /* 0x000000180d0d7c24 */ /* 0x000fe4000f8e0200 */
[----:B------:R-:W-:Y:S01]  /*6f60*/  IMAD.WIDE.U32 R4, R12, UR24, R2 ;  /* 0x000000180c047c25 */ /* 0x000fe2000f8e0002 */
[----:B------:R-:W-:Y:S01]  /*6f70*/  LEA R0, R249, UR5, 0x1 ;  /* 0x00000005f9007c11 */ /* 0x000fe2000f8e08ff */
[----:B------:R-:W-:Y:S02]  /*6f80*/  BAR.SYNC.DEFER_BLOCKING 0x0 ;  /* 0x0000000000007b1d */ /* 0x000fe40000010000 */
[----:B---3--:R-:W-:Y:S01]  /*6f90*/  IMAD R12, R10, UR33, RZ ;  /* 0x000000210a0c7c24 */ /* 0x008fe2000f8e02ff */
[----:B------:R-:W-:Y:S01]  /*6fa0*/  IADD3 R5, R5, R13, RZ ;  /* 0x0000000d05057210 */ /* 0x000fe20007ffe0ff */
[----:B--2---:R-:W-:-:S02]  /*6fb0*/  IMAD R13, R14, UR32, RZ ;  /* 0x000000200e0d7c24 */ /* 0x004fc4000f8e02ff */
[----:B------:R-:W-:Y:S02]  /*6fc0*/  IMAD R11, R11, UR25, R12 ;  /* 0x000000190b0b7c24 */ /* 0x000fe4000f8e020c */
[----:B------:R-:W-:-:S04]  /*6fd0*/  IMAD.WIDE.U32 R4, R10, UR25, R4 ;  /* 0x000000190a047c25 */ /* 0x000fc8000f8e0004 */
[----:B------:R-:W-:Y:S02]  /*6fe0*/  IMAD R10, R15, UR24, R13 ;  /* 0x000000180f0a7c24 */ /* 0x000fe4000f8e020d */
[----:B------:R-:W-:Y:S01]  /*6ff0*/  IMAD.WIDE.U32 R2, R14, UR24, R2 ;  /* 0x000000180e027c25 */ /* 0x000fe2000f8e0002 */
[----:B------:R-:W-:Y:S01]  /*7000*/  IADD3 R8, P0, R4, R8, RZ ;  /* 0x0000000804087210 */ /* 0x000fe20007f1e0ff */
[----:B------:R-:W2:Y:S02]  /*7010*/  LDS.128 R44, [R0+0xc000] ;  /* 0x00c00000002c7984 */ /* 0x000ea40000000c00 */
[----:B------:R-:W-:Y:S02]  /*7020*/  IMAD.IADD R5, R5, 0x1, R11 ;  /* 0x0000000105057824 */ /* 0x000fe400078e020b */
[----:B------:R-:W3:Y:S04]  /*7030*/  LDS.128 R40, [R0+0xd000] ;  /* 0x00d0000000287984 */ /* 0x000ee80000000c00 */
[----:B------:R-:W4:Y:S01]  /*7040*/  LDS.128 R36, [R0+0xe000] ;  /* 0x00e0000000247984 */ /* 0x000f220000000c00 */
[----:B------:R-:W-:Y:S01]  /*7050*/  IADD3 R3, R3, R10, RZ ;  /* 0x0000000a03037210 */ /* 0x000fe20007ffe0ff */
[C---:B-1----:R-:W-:Y:S01]  /*7060*/  IMAD R4, R16.reuse, UR33, RZ ;  /* 0x0000002110047c24 */ /* 0x042fe2000f8e02ff */
[----:B------:R-:W-:Y:S01]  /*7070*/  IADD3.X R10, R5, UR8, R9, P0, !PT ;  /* 0x00000008050a7c10 */ /* 0x000fe200087fe409 */
[----:B------:R-:W1:Y:S04]  /*7080*/  LDS.128 R32, [R0+0xf000] ;  /* 0x00f0000000207984 */ /* 0x000e680000000c00 */
[----:B------:R-:W1:Y:S01]  /*7090*/  LDS.128 R28, [R0+0x10000] ;  /* 0x01000000001c7984 */ /* 0x000e620000000c00 */
[----:B------:R-:W-:Y:S01]  /*70a0*/  IMAD R9, R17, UR25, R4 ;  /* 0x0000001911097c24 */ /* 0x000fe2000f8e0204 */
[----:B------:R-:W-:Y:S01]  /*70b0*/  ULDC.64 UR8, c[0x0][0x3f0] ;  /* 0x0000fc0000087ab9 */ /* 0x000fe20000000a00 */
[----:B------:R-:W-:Y:S01]  /*70c0*/  IMAD.WIDE.U32 R4, R16, UR25, R2 ;  /* 0x0000001910047c25 */ /* 0x000fe2000f8e0002 */
[----:B------:R-:W1:Y:S04]  /*70d0*/  LDS.128 R24, [R0+0x11000] ;  /* 0x0110000000187984 */ /* 0x000e680000000c00 */
[----:B------:R-:W1:Y:S01]  /*70e0*/  LDS.128 R20, [R0+0x12000] ;  /* 0x0120000000147984 */ /* 0x000e620000000c00 */
[----:B------:R-:W-:-:S03]  /*70f0*/  IMAD.U32 R12, RZ, RZ, UR6 ;  /* 0x00000006ff0c7e24 */ /* 0x000fc6000f8e00ff */
[----:B------:R2:W1:Y:S01]  /*7100*/  LDS.128 R16, [R0+0x13000] ;  /* 0x0130000000107984 */ /* 0x0004620000000c00 */
[----:B------:R-:W-:Y:S01]  /*7110*/  IMAD.WIDE.U32 R6, R12, UR4, R6 ;  /* 0x000000040c067c25 */ /* 0x000fe2000f8e0006 */
[----:B------:R-:W-:Y:S01]  /*7120*/  UIMAD UR4, UR4, UR7, UR41 ;  /* 0x00000007040472a4 */ /* 0x000fe2000f8e0229 */
[C---:B------:R-:W-:Y:S02]  /*7130*/  LEA R2, P1, R8.reuse, UR8, 0x1 ;  /* 0x0000000808027c11 */ /* 0x040fe4000f8208ff */
[----:B------:R-:W-:Y:S01]  /*7140*/  IMAD.IADD R5, R5, 0x1, R9 ;  /* 0x0000000105057824 */ /* 0x000fe200078e0209 */
[----:B------:R-:W-:Y:S01]  /*7150*/  USHF.L.U64.HI UR10, UR10, 0x6, UR11 ;  /* 0x000000060a0a7899 */ /* 0x000fe2000801020b */
[----:B------:R-:W-:Y:S01]  /*7160*/  LEA.HI.X R3, R8, UR9, R10, 0x1, P1 ;  /* 0x0000000908037c11 */ /* 0x000fe200088f0c0a */
[----:B------:R-:W-:Y:S01]  /*7170*/  ULDC.64 UR8, c[0x0][0x3f8] ;  /* 0x0000fe0000087ab9 */ /* 0x000fe20000000a00 */
[----:B------:R-:W-:-:S04]  /*7180*/  IADD3 R8, P1, R2, UR12, RZ ;  /* 0x0000000c02087c10 */ /* 0x000fc8000ff3e0ff */
[----:B------:R-:W-:Y:S02]  /*7190*/  IADD3.X R9, R3, UR10, RZ, P1, !PT ;  /* 0x0000000a03097c10 */ /* 0x000fe40008ffe4ff */
[----:B--2---:R-:W-:-:S04]  /*71a0*/  IADD3 R0, P0, R4, R6, RZ ;  /* 0x0000000604007210 */ /* 0x004fc80007f1e0ff */
[----:B------:R-:W-:Y:S01]  /*71b0*/  IADD3.X R6, R5, UR4, R7, P0, !PT ;  /* 0x0000000405067c10 */ /* 0x000fe200087fe407 */
[----:B------:R-:W-:Y:S01]  /*71c0*/  USHF.L.U32 UR4, UR6, 0x6, URZ ;  /* 0x0000000606047899 */ /* 0x000fe2000800063f */
[----:B------:R-:W-:Y:S01]  /*71d0*/  LEA R10, P0, R0, UR8, 0x1 ;  /* 0x00000008000a7c11 */ /* 0x000fe2000f8008ff */
[----:B------:R-:W-:-:S03]  /*71e0*/  USHF.L.U64.HI UR6, UR6, 0x6, UR7 ;  /* 0x0000000606067899 */ /* 0x000fc60008010207 */
[----:B------:R-:W-:Y:S02]  /*71f0*/  LEA.HI.X R11, R0, UR9, R6, 0x1, P0 ;  /* 0x00000009000b7c11 */ /* 0x000fe400080f0c06 */
[----:B------:R-:W-:Y:S02]  /*7200*/  IADD3 R6, P1, R8, UR12, RZ ;  /* 0x0000000c08067c10 */ /* 0x000fe4000ff3e0ff */
[----:B------:R-:W-:Y:S01]  /*7210*/  IADD3 R4, P0, R10, UR4, RZ ;  /* 0x000000040a047c10 */ /* 0x000fe2000ff1e0ff */
[----:B------:R2:W-:Y:S01]  /*7220*/  STG.E.128 desc[UR30][R2.64], R44 ;  /* 0x0000002c02007986 */ /* 0x0005e2000c101d1e */
[----:B------:R-:W-:Y:S02]  /*7230*/  IADD3.X R7, R9, UR10, RZ, P1, !PT ;  /* 0x0000000a09077c10 */ /* 0x000fe40008ffe4ff */
[----:B------:R-:W-:Y:S02]  /*7240*/  IADD3.X R5, R11, UR6, RZ, P0, !PT ;  /* 0x000000060b057c10 */ /* 0x000fe400087fe4ff */
[----:B------:R-:W-:Y:S01]  /*7250*/  IADD3 R12, P1, R6, UR12, RZ ;  /* 0x0000000c060c7c10 */ /* 0x000fe2000ff3e0ff */
[----:B---3--:R-:W-:Y:S03]  /*7260*/  STG.E.128 desc[UR30][R8.64], R40 ;  /* 0x0000002808007986 */ /* 0x008fe6000c101d1e */
[----:B------:R-:W-:Y:S01]  /*7270*/  IADD3.X R13, R7, UR10, RZ, P1, !PT ;  /* 0x0000000a070d7c10 */ /* 0x000fe20008ffe4ff */
[----:B----4-:R3:W-:Y:S04]  /*7280*/  STG.E.128 desc[UR30][R6.64], R36 ;  /* 0x0000002406007986 */ /* 0x0107e8000c101d1e */
[----:B-1----:R1:W-:Y:S04]  /*7290*/  STG.E.128 desc[UR30][R12.64], R32 ;  /* 0x000000200c007986 */ /* 0x0023e8000c101d1e */
[----:B------:R1:W-:Y:S01]  /*72a0*/  STG.E.128 desc[UR30][R10.64], R28 ;  /* 0x0000001c0a007986 */ /* 0x0003e2000c101d1e */
[----:B--2---:R-:W-:-:S04]  /*72b0*/  IADD3 R2, P0, R4, UR4, RZ ;  /* 0x0000000404027c10 */ /* 0x004fc8000ff1e0ff */
[----:B------:R-:W-:Y:S02]  /*72c0*/  IADD3.X R3, R5, UR6, RZ, P0, !PT ;  /* 0x0000000605037c10 */ /* 0x000fe400087fe4ff */
[----:B---3--:R-:W-:Y:S01]  /*72d0*/  IADD3 R6, P0, R2, UR4, RZ ;  /* 0x0000000402067c10 */ /* 0x008fe2000ff1e0ff */
[----:B------:R1:W-:Y:S03]  /*72e0*/  STG.E.128 desc[UR30][R4.64], R24 ;  /* 0x0000001804007986 */ /* 0x0003e6000c101d1e */
[----:B------:R-:W-:Y:S01]  /*72f0*/  IADD3.X R7, R3, UR6, RZ, P0, !PT ;  /* 0x0000000603077c10 */ /* 0x000fe200087fe4ff */
[----:B------:R1:W-:Y:S04]  /*7300*/  STG.E.128 desc[UR30][R2.64], R20 ;  /* 0x0000001402007986 */ /* 0x0003e8000c101d1e */
[----:B------:R1:W-:Y:S04]  /*7310*/  STG.E.128 desc[UR30][R6.64], R16 ;  /* 0x0000001006007986 */ /* 0x0003e8000c101d1e */
.L_x_592:
        /* <DEDUP_REMOVED lines=11> */
.L_x_599:
[----:B------:R-:W-:Y:S05]  /*73d0*/  EXIT ;  /* 0x000000000000794d */ /* 0x000fea0003800000 */
.L_x_601:
        /* <DEDUP_REMOVED lines=10> */
.L_x_2465:


//--------------------- .text._ZN5flash44flash_bwd_dq_dk_dv_loop_seqk_parallel_kernelI23Flash_bwd_kernel_traitsILi64ELi128ELi128ELi8ELi4ELi4ELi4ELb0ELb0EN7cutlass10bfloat16_tE19Flash_kernel_traitsILi64ELi128ELi128ELi8ES3_EELb0ELb0ELb0ELb1ELb0ELb0ELb0EEEvNS_16Flash_bwd_paramsE --------------------------
	.section	.text._ZN5flash44flash_bwd_dq_dk_dv_loop_seqk_parallel_kernelI23Flash_bwd_kernel_traitsILi64ELi128ELi128ELi8ELi4ELi4ELi4ELb0ELb0EN7cutlass10bfloat16_tE19Flash_kernel_traitsILi64ELi128ELi128ELi8ES3_EELb0ELb0ELb0ELb1ELb0ELb0ELb0EEEvNS_16Flash_bwd_paramsE,"ax",@progbits
	.align	128
        .global         _ZN5flash44flash_bwd_dq_dk_dv_loop_seqk_parallel_kernelI23Flash_bwd_kernel_traitsILi64ELi128ELi128ELi8ELi4ELi4ELi4ELb0ELb0EN7cutlass10bfloat16_tE19Flash_kernel_traitsILi64ELi128ELi128ELi8ES3_EELb0ELb0ELb0ELb1ELb0ELb0ELb0EEEvNS_16Flash_bwd_paramsE
        .type           _ZN5flash44flash_bwd_dq_dk_dv_loop_seqk_parallel_kernelI23Flash_bwd_kernel_traitsILi64ELi128ELi128ELi8ELi4ELi4ELi4ELb0ELb0EN7cutlass10bfloat16_tE19Flash_kernel_traitsILi64ELi128ELi128ELi8ES3_EELb0ELb0ELb0ELb1ELb0ELb0ELb0EEEvNS_16Flash_bwd_paramsE,@function
        .size           _ZN5flash44flash_bwd_dq_dk_dv_loop_seqk_parallel_kernelI23Flash_bwd_kernel_traitsILi64ELi128ELi128ELi8ELi4ELi4ELi4ELb0ELb0EN7cutlass10bfloat16_tE19Flash_kernel_traitsILi64ELi128ELi128ELi8ES3_EELb0ELb0ELb0ELb1ELb0ELb0ELb0EEEvNS_16Flash_bwd_paramsE,(.L_x_2466 - _ZN5flash44flash_bwd_dq_dk_dv_loop_seqk_parallel_kernelI23Flash_bwd_kernel_traitsILi64ELi128ELi128ELi8ELi4ELi4ELi4ELb0ELb0EN7cutlass10bfloat16_tE19Flash_kernel_traitsILi64ELi128ELi128ELi8ES3_EELb0ELb0ELb0ELb1ELb0ELb0ELb0EEEvNS_16Flash_bwd_paramsE)
        .other          _ZN5flash44flash_bwd_dq_dk_dv_loop_seqk_parallel_kernelI23Flash_bwd_kernel_traitsILi64ELi128ELi128ELi8ELi4ELi4ELi4ELb0ELb0EN7cutlass10bfloat16_tE19Flash_kernel_traitsILi64ELi128ELi128ELi8ES3_EELb0ELb0ELb0ELb1ELb0ELb0ELb0EEEvNS_16Flash_bwd_paramsE,@"STO_CUDA_ENTRY STV_DEFAULT"
_ZN5flash44flash_bwd_dq_dk_dv_loop_seqk_parallel_kernelI23Flash_bwd_kernel_traitsILi64ELi128ELi128ELi8ELi4ELi4ELi4ELb0ELb0EN7cutlass10bfloat16_tE19Flash_kernel_traitsILi64ELi128ELi128ELi8ES3_EELb0ELb0ELb0ELb1ELb0ELb0ELb0EEEvNS_16Flash_bwd_paramsE:
.text._ZN5flash44flash_bwd_dq_dk_dv_loop_seqk_parallel_kernelI23Flash_bwd_kernel_traitsILi64ELi128ELi128ELi8ELi4ELi4ELi4ELb0ELb0EN7cutlass10bfloat16_tE19Flash_kernel_traitsILi64ELi128ELi128ELi8ES3_EELb0ELb0ELb0ELb1ELb0ELb0ELb0EEEvNS_16Flash_bwd_paramsE:
        /* <DEDUP_REMOVED lines=28> */
[----:B------:R-:W-:Y:S02]  /*01c0*/  LOP3.LUT R5, R5, 0xffffffe0, RZ, 0xc0, !PT ;  /* 0xffffffe005057812 */ /* 0x000fe400078ec0ff */
[----:B------:R-:W-:-:S02]  /*01d0*/  LEA.HI R0, R0, R4, RZ, 0x2 ;  /* 0x0000000400007211 */ /* 0x000fc400078f10ff */
[-C--:B------:R-:W-:Y:S01]  /*01e0*/  LEA.HI R3, R2, R8.reuse, RZ, 0x4 ;  /* 0x0000000802037211 */ /* 0x080fe200078f20ff */
[----:B------:R-:W-:Y:S01]  /*01f0*/  IMAD.IADD R6, R8, 0x1, -R5 ;  /* 0x0000000108067824 */ /* 0x000fe200078e0a05 */
[CC--:B------:R-:W-:Y:S02]  /*0200*/  LEA.HI R15, R2.reuse, R8.reuse, RZ, 0x7 ;  /* 0x00000008020f7211 */ /* 0x0c0fe400078f38ff */
[CC--:B------:R-:W-:Y:S02]  /*0210*/  LEA.HI R14, R2.reuse, R8.reuse, RZ, 0x6 ;  /* 0x00000008020e7211 */ /* 0x0c0fe400078f30ff */
[----:B------:R-:W-:Y:S02]  /*0220*/  LEA.HI R2, R2, R8, RZ, 0x2 ;  /* 0x0000000802027211 */ /* 0x000fe400078f10ff */
[----:B------:R-:W-:Y:S02]  /*0230*/  LOP3.LUT R5, R0, 0xfffffffc, RZ, 0xc0, !PT ;  /* 0xfffffffc00057812 */ /* 0x000fe400078ec0ff */
[----:B------:R-:W-:-:S02]  /*0240*/  SHF.R.S32.HI R12, RZ, 0x3, R13 ;  /* 0x00000003ff0c7819 */ /* 0x000fc4000001140d */
[----:B------:R-:W-:Y:S01]  /*0250*/  LOP3.LUT R7, R13, 0xfffffff8, RZ, 0xc0, !PT ;  /* 0xfffffff80d077812 */ /* 0x000fe200078ec0ff */
[----:B------:R-:W-:Y:S01]  /*0260*/  IMAD.IADD R11, R4, 0x1, -R5 ;  /* 0x00000001040b7824 */ /* 0x000fe200078e0a05 */
[----:B------:R-:W-:Y:S01]  /*0270*/  LOP3.LUT R9, R3, 0xfffffff0, RZ, 0xc0, !PT ;  /* 0xfffffff003097812 */ /* 0x000fe200078ec0ff */
[----:B------:R-:W-:Y:S01]  /*0280*/  IMAD.SHL.U32 R4, R12, 0x40, RZ ;  /* 0x000000400c047824 */ /* 0x000fe200078e00ff */
[----:B------:R-:W-:Y:S01]  /*0290*/  LOP3.LUT R10, R2, 0x7ffffffc, RZ, 0xc0, !PT ;  /* 0x7ffffffc020a7812 */ /* 0x000fe200078ec0ff */
[C---:B------:R-:W-:Y:S01]  /*02a0*/  IMAD.IADD R0, R8.reuse, 0x1, -R7 ;  /* 0x0000000108007824 */ /* 0x040fe200078e0a07 */
[----:B------:R-:W-:Y:S01]  /*02b0*/  SHF.R.S32.HI R5, RZ, 0x4, R3 ;  /* 0x00000004ff057819 */ /* 0x000fe20000011403 */
[C---:B------:R-:W-:Y:S01]  /*02c0*/  IMAD.IADD R9, R8.reuse, 0x1, -R9 ;  /* 0x0000000108097824 */ /* 0x040fe200078e0a09 */
[----:B------:R-:W-:Y:S01]  /*02d0*/  SHF.R.S32.HI R7, RZ, 0x2, R2 ;  /* 0x00000002ff077819 */ /* 0x000fe20000011402 */
[----:B------:R-:W-:Y:S01]  /*02e0*/  IMAD.IADD R16, R8, 0x1, -R10 ;  /* 0x0000000108107824 */ /* 0x000fe200078e0a0a */
[----:B------:R-:W-:Y:S01]  /*02f0*/  SHF.R.S32.HI R8, RZ, 0x1f, R2 ;  /* 0x0000001fff087819 */ /* 0x000fe20000011402 */
[----:B------:R-:W-:Y:S01]  /*0300*/  IMAD.SHL.U32 R188, R0, 0x8, RZ ;  /* 0x0000000800bc7824 */ /* 0x000fe200078e00ff */
[----:B------:R-:W-:-:S02]  /*0310*/  LOP3.LUT R2, R4, 0x1c0, RZ, 0xc0, !PT ;  /* 0x000001c004027812 */ /* 0x000fc400078ec0ff */
[----:B------:R-:W-:Y:S02]  /*0320*/  LEA.HI R3, R3, R5, RZ, 0x1 ;  /* 0x0000000503037211 */ /* 0x000fe400078f08ff */
[----:B------:R-:W-:Y:S02]  /*0330*/  SHF.R.S32.HI R12, RZ, 0x1f, R6 ;  /* 0x0000001fff0c7819 */ /* 0x000fe40000011406 */
[----:B------:R-:W-:Y:S02]  /*0340*/  SHF.R.U32.HI R4, RZ, 0x3, R2 ;  /* 0x00000003ff047819 */ /* 0x000fe40000011602 */
[----:B------:R-:W-:Y:S02]  /*0350*/  LOP3.LUT R3, R3, 0xfffffffe, RZ, 0xc0, !PT ;  /* 0xfffffffe03037812 */ /* 0x000fe400078ec0ff */
[----:B------:R-:W-:Y:S02]  /*0360*/  LOP3.LUT R2, R2, 0x38, R188, 0xf8, !PT ;  /* 0x0000003802027812 */ /* 0x000fe400078ef8bc */
[----:B------:R-:W-:Y:S01]  /*0370*/  LEA.HI R12, R12, R6, RZ, 0x2 ;  /* 0x000000060c0c7211 */ /* 0x000fe200078f10ff */
[----:B------:R-:W-:Y:S01]  /*0380*/  IMAD.IADD R10, R5, 0x1, -R3 ;  /* 0x00000001050a7824 */ /* 0x000fe200078e0a03 */
[----:B------:R-:W-:Y:S01]  /*0390*/  LEA.HI R6, R8, R7, RZ, 0x3 ;  /* 0x0000000708067211 */ /* 0x000fe200078f18ff */
[----:B------:R-:W-:Y:S01]  /*03a0*/  IMAD.SHL.U32 R5, R14, 0x8, RZ ;  /* 0x000000080e057824 */ /* 0x000fe200078e00ff */
[----:B------:R-:W-:Y:S01]  /*03b0*/  LOP3.LUT R4, R2, R4, RZ, 0x3c, !PT ;  /* 0x0000000402047212 */ /* 0x000fe200078e3cff */
[----:B------:R-:W-:Y:S01]  /*03c0*/  IMAD.SHL.U32 R176, R10, 0x200, RZ ;  /* 0x000002000ab07824 */ /* 0x000fe200078e00ff */
[----:B------:R-:W-:-:S02]  /*03d0*/  LOP3.LUT R2, R6, 0xfffffff8, RZ, 0xc0, !PT ;  /* 0xfffffff806027812 */ /* 0x000fc400078ec0ff */
[C---:B------:R-:W-:Y:S02]  /*03e0*/  LOP3.LUT P4, RZ, R0.reuse, 0x2, RZ, 0xc0, !PT ;  /* 0x0000000200ff7812 */ /* 0x040fe4000788c0ff */
[----:B------:R-:W-:Y:S01]  /*03f0*/  LOP3.LUT P3, RZ, R0, 0x4, RZ, 0xc0, !PT ;  /* 0x0000000400ff7812 */ /* 0x000fe2000786c0ff */
[----:B------:R-:W-:Y:S01]  /*0400*/  IMAD.IADD R3, R7, 0x1, -R2 ;  /* 0x0000000107037824 */ /* 0x000fe200078e0a02 */
[----:B------:R-:W-:Y:S01]  /*0410*/  LOP3.LUT R2, R4, 0xfffffe00, R5, 0xf8, !PT ;  /* 0xfffffe0004027812 */ /* 0x000fe200078ef805 */
[----:B------:R-:W-:Y:S01]  /*0420*/  IMAD.SHL.U32 R0, R0, 0x40, RZ ;  /* 0x0000004000007824 */ /* 0x000fe200078e00ff */
[----:B------:R-:W-:Y:S02]  /*0430*/  SHF.R.S32.HI R4, RZ, 0x1f, R9 ;  /* 0x0000001fff047819 */ /* 0x000fe40000011409 */
[----:B------:R-:W-:Y:S01]  /*0440*/  SHF.R.S32.HI R6, RZ, 0x7, R15 ;  /* 0x00000007ff067819 */ /* 0x000fe2000001140f */
[----:B------:R1:W-:Y:S01]  /*0450*/  STL [R1], R2 ;  /* 0x0000000201007387 */ /* 0x0003e20000100800 */
[----:B------:R-:W-:-:S02]  /*0460*/  LOP3.LUT R0, R0, 0x1c0, RZ, 0xc0, !PT ;  /* 0x000001c000007812 */ /* 0x000fc400078ec0ff */
[----:B------:R-:W-:Y:S02]  /*0470*/  LEA.HI R8, R4, R9, RZ, 0x3 ;  /* 0x0000000904087211 */ /* 0x000fe400078f18ff */
[----:B------:R-:W-:Y:S02]  /*0480*/  LOP3.LUT R180, R0, 0x8, R13, 0xf8, !PT ;  /* 0x0000000800b47812 */ /* 0x000fe400078ef80d */
[C---:B------:R-:W-:Y:S01]  /*0490*/  LOP3.LUT R7, R8.reuse, 0xfffffff8, RZ, 0xc0, !PT ;  /* 0xfffffff808077812 */ /* 0x040fe200078ec0ff */
[----:B------:R-:W-:Y:S01]  /*04a0*/  IMAD.SHL.U32 R8, R8, 0x40, RZ ;  /* 0x0000004008087824 */ /* 0x000fe200078e00ff */
[----:B------:R-:W-:-:S03]  /*04b0*/  SEL R181, R216, 0xffffffe0, !P4 ;  /* 0xffffffe0d8b57807 */ /* 0x000fc60006000000 */
[----:B------:R-:W-:Y:S02]  /*04c0*/  IMAD.IADD R14, R9, 0x1, -R7 ;  /* 0x00000001090e7824 */ /* 0x000fe400078e0a07 */
[----:B-1----:R-:W-:-:S05]  /*04d0*/  IMAD.SHL.U32 R2, R11, 0x10, RZ ;  /* 0x000000100b027824 */ /* 0x002fca00078e00ff */
[----:B------:R-:W-:Y:S02]  /*04e0*/  LOP3.LUT R4, R0, 0x30, R2, 0xf8, !PT ;  /* 0x0000003000047812 */ /* 0x000fe400078ef802 */
[----:B------:R-:W-:Y:S01]  /*04f0*/  LEA.HI.SX32 R5, R12, R2, 0x1e ;  /* 0x000000020c057211 */ /* 0x000fe200078ff2ff */
[----:B------:R-:W-:Y:S01]  /*0500*/  IMAD R2, R6, 0x1000, R176 ;  /* 0x0000100006027824 */ /* 0x000fe200078e02b0 */
[----:B------:R-:W-:Y:S02]  /*0510*/  SHF.R.U32.HI R0, RZ, 0x3, R0 ;  /* 0x00000003ff007819 */ /* 0x000fe40000011600 */
[----:B------:R-:W-:Y:S01]  /*0520*/  LOP3.LUT R4, R4, 0x8, R13, 0xf8, !PT ;  /* 0x0000000804047812 */ /* 0x000fe200078ef80d */
[----:B------:R1:W-:Y:S01]  /*0530*/  STL [R1+0x8], R5 ;  /* 0x0000080501007387 */ /* 0x0003e20000100800 */
[----:B------:R-:W-:Y:S02]  /*0540*/  LOP3.LUT R180, R180, R0, RZ, 0x3c, !PT ;  /* 0x00000000b4b47212 */ /* 0x000fe400078e3cff */
[----:B------:R-:W-:Y:S01]  /*0550*/  LOP3.LUT R176, R176, R4, R0, 0xf6, !PT ;  /* 0x00000004b0b07212 */ /* 0x000fe200078ef600 */
[----:B------:R-:W-:Y:S01]  /*0560*/  IMAD.SHL.U32 R0, R3, 0x40, RZ ;  /* 0x0000004003007824 */ /* 0x000fe200078e00ff */
[----:B------:R-:W-:Y:S01]  /*0570*/  STL [R1+0x4], R14 ;  /* 0x0000040e01007387 */ /* 0x000fe20000100800 */
[----:B------:R-:W-:Y:S01]  /*0580*/  IMAD.IADD R180, R2, 0x1, R180 ;  /* 0x0000000102b47824 */ /* 0x000fe200078e02b4 */
[----:B------:R-:W-:Y:S01]  /*0590*/  LEA R176, R176, UR4, 0x1 ;  /* 0x00000004b0b07c11 */ /* 0x000fe2000f8e08ff */
[----:B------:R-:W-:Y:S01]  /*05a0*/  IMAD.SHL.U32 R2, R6, 0x8, RZ ;  /* 0x0000000806027824 */ /* 0x000fe200078e00ff */
[----:B------:R-:W-:Y:S01]  /*05b0*/  LOP3.LUT R0, R0, 0x1c0, RZ, 0xc0, !PT ;  /* 0x000001c000007812 */ /* 0x000fe200078ec0ff */
[----:B------:R-:W-:-:S02]  /*05c0*/  IMAD.SHL.U32 R4, R16, 0x2, RZ ;  /* 0x0000000210047824 */ /* 0x000fc400078e00ff */
[----:B------:R-:W-:Y:S01]  /*05d0*/  IMAD.SHL.U32 R180, R180, 0x2, RZ ;  /* 0x00000002b4b47824 */ /* 0x000fe200078e00ff */
[----:B------:R-:W-:Y:S01]  /*05e0*/  LOP3.LUT R2, R2, 0x8, RZ, 0xc0, !PT ;  /* 0x0000000802027812 */ /* 0x000fe200078ec0ff */
[----:B------:R-:W-:Y:S01]  /*05f0*/  IMAD R6, R6, 0x2000, R4 ;  /* 0x0000200006067824 */ /* 0x000fe200078e0204 */
[----:B-1----:R-:W-:-:S04]  /*0600*/  LOP3.LUT R5, R3, 0x1, RZ, 0xc0, !PT ;  /* 0x0000000103057812 */ /* 0x002fc800078ec0ff */
[----:B------:R-:W-:Y:S01]  /*0610*/  ISETP.NE.U32.AND P0, PT, R5, 0x1, PT ;  /* 0x000000010500780c */ /* 0x000fe20003f05070 */
[----:B------:R-:W-:-:S03]  /*0620*/  IMAD.SHL.U32 R5, R10, 0x10, RZ ;  /* 0x000000100a057824 */ /* 0x000fc600078e00ff */
[----:B------:R-:W-:Y:S02]  /*0630*/  R2P PR, R3, 0x6 ;  /* 0x0000000603007804 */ /* 0x000fe40000000000 */
[----:B------:R-:W-:Y:S02]  /*0640*/  SHF.R.U32.HI R3, RZ, 0x3, R0 ;  /* 0x00000003ff037819 */ /* 0x000fe40000011600 */
[----:B------:R-:W-:Y:S01]  /*0650*/  LOP3.LUT R12, R2, 0x10, R5, 0xf8, !PT ;  /* 0x00000010020c7812 */ /* 0x000fe200078ef805 */
[----:B------:R-:W-:Y:S01]  /*0660*/  IMAD.SHL.U32 R5, R10, 0x8, RZ ;  /* 0x000000080a057824 */ /* 0x000fe200078e00ff */
[CC--:B------:R-:W-:Y:S01]  /*0670*/  LOP3.LUT R9, R3.reuse, R0.reuse, R2, 0x1e, !PT ;  /* 0x0000000003097212 */ /* 0x0c0fe200078e1e02 */
[----:B------:R-:W-:Y:S01]  /*0680*/  IMAD.SHL.U32 R2, R14, 0x40, RZ ;  /* 0x000000400e027824 */ /* 0x000fe200078e00ff */
[----:B------:R-:W-:Y:S01]  /*0690*/  LOP3.LUT R7, R3, R0, RZ, 0xfc, !PT ;  /* 0x0000000003077212 */ /* 0x000fe200078efcff */
[C---:B------:R-:W-:Y:S01]  /*06a0*/  IMAD R0, R11.reuse, 0x400, R4 ;  /* 0x000004000b007824 */ /* 0x040fe200078e0204 */
[----:B------:R-:W-:Y:S01]  /*06b0*/  SEL R216, R216, 0xffffffe0, !P1 ;  /* 0xffffffe0d8d87807 */ /* 0x000fe20004800000 */
[----:B------:R-:W-:Y:S01]  /*06c0*/  IMAD R3, R11, 0x400, R6 ;  /* 0x000004000b037824 */ /* 0x000fe200078e0206 */
[----:B------:R-:W-:Y:S01]  /*06d0*/  LOP3.LUT R4, R2, 0x1c0, RZ, 0xc0, !PT ;  /* 0x000001c002047812 */ /* 0x000fe200078ec0ff */
[----:B------:R-:W-:Y:S01]  /*06e0*/  IMAD.IADD R9, R0, 0x1, R9 ;  /* 0x0000000100097824 */ /* 0x000fe200078e0209 */
[----:B------:R-:W-:Y:S01]  /*06f0*/  LOP3.LUT R0, R8, 0xfffffe00, RZ, 0xc0, !PT ;  /* 0xfffffe0008007812 */ /* 0x000fe200078ec0ff */
[----:B------:R-:W-:Y:S01]  /*0700*/  IMAD.IADD R7, R7, 0x1, R3 ;  /* 0x0000000107077824 */ /* 0x000fe200078e0203 */
[----:B------:R-:W-:-:S02]  /*0710*/  LOP3.LUT R2, R4, 0x8, R5, 0xf8, !PT ;  /* 0x0000000804027812 */ /* 0x000fc400078ef805 */
[----:B------:R-:W-:Y:S01]  /*0720*/  SHF.R.U32.HI R5, RZ, 0x3, R4 ;  /* 0x00000003ff057819 */ /* 0x000fe20000011604 */
[----:B------:R-:W-:Y:S01]  /*0730*/  IMAD R3, R11, 0x400, R0 ;  /* 0x000004000b037824 */ /* 0x000fe200078e0200 */
[----:B------:R-:W-:Y:S02]  /*0740*/  LEA R213, R7, UR4, 0x1 ;  /* 0x0000000407d57c11 */ /* 0x000fe4000f8e08ff */
[----:B------:R-:W-:Y:S02]  /*0750*/  LOP3.LUT R2, R2, R5, RZ, 0x3c, !PT ;  /* 0x0000000502027212 */ /* 0x000fe400078e3cff */
[----:B------:R-:W-:Y:S01]  /*0760*/  LOP3.LUT R4, R5, R12, R4, 0x1e, !PT ;  /* 0x0000000c05047212 */ /* 0x000fe200078e1e04 */
[----:B------:R-:W-:Y:S01]  /*0770*/  IMAD.IADD R219, R213, 0x1, R216 ;  /* 0x00000001d5db7824 */ /* 0x000fe200078e02d8 */
[----:B------:R-:W-:Y:S01]  /*0780*/  SEL R214, R214, 0x10, !P0 ;  /* 0x00000010d6d67807 */ /* 0x000fe20004000000 */
[----:B------:R-:W-:Y:S01]  /*0790*/  IMAD.IADD R184, R3, 0x1, R2 ;  /* 0x0000000103b87824 */ /* 0x000fe200078e0202 */
[----:B------:R-:W-:Y:S01]  /*07a0*/  LOP3.LUT R185, R4, R0, RZ, 0xfc, !PT ;  /* 0x0000000004b97212 */ /* 0x000fe200078efcff */
[----:B------:R-:W-:Y:S01]  /*07b0*/  IMAD.U32 R0, RZ, RZ, UR5 ;  /* 0x00000005ff007e24 */ /* 0x000fe2000f8e00ff */
[----:B------:R-:W-:Y:S01]  /*07c0*/  USHF.R.S32.HI UR5, URZ, 0x1f, UR55 ;  /* 0x0000001f3f057899 */ /* 0x000fe20008011437 */
[----:B------:R-:W-:Y:S01]  /*07d0*/  IMAD.U32 R2, RZ, RZ, UR6 ;  /* 0x00000006ff027e24 */ /* 0x000fe2000f8e00ff */
[----:B------:R-:W-:Y:S01]  /*07e0*/  USHF.R.S32.HI UR6, URZ, 0x1f, UR45 ;  /* 0x0000001f3f067899 */ /* 0x000fe2000801142d */
[----:B------:R-:W-:-:S03]  /*07f0*/  IMAD.IADD R215, R213, 0x1, R214 ;  /* 0x00000001d5d77824 */ /* 0x000fc600078e02d6 */
[----:B------:R-:W-:Y:S02]  /*0800*/  IMAD.U32 R0, RZ, RZ, UR5 ;  /* 0x00000005ff007e24 */ /* 0x000fe4000f8e00ff */
[----:B------:R-:W-:Y:S02]  /*0810*/  IMAD.U32 R2, RZ, RZ, UR6 ;  /* 0x00000006ff027e24 */ /* 0x000fe4000f8e00ff */
[----:B------:R-:W-:Y:S01]  /*0820*/  IMAD.U32 R0, RZ, RZ, UR6 ;  /* 0x00000006ff007e24 */ /* 0x000fe2000f8e00ff */
[----:B------:R-:W-:Y:S01]  /*0830*/  UIADD3 UR6, UR4, 0xc000, URZ ;  /* 0x0000c00004067890 */ /* 0x000fe2000fffe03f */
[----:B------:R-:W-:Y:S02]  /*0840*/  IMAD.MOV.U32 R2, RZ, RZ, 0x40 ;  /* 0x00000040ff027424 */ /* 0x000fe400078e00ff */
[----:B------:R-:W-:Y:S02]  /*0850*/  IMAD.MOV.U32 R0, RZ, RZ, 0x440 ;  /* 0x00000440ff007424 */ /* 0x000fe400078e00ff */
[----:B------:R-:W-:Y:S01]  /*0860*/  IMAD.U32 R3, RZ, RZ, UR5 ;  /* 0x00000005ff037e24 */ /* 0x000fe2000f8e00ff */
[----:B------:R-:W-:Y:S01]  /*0870*/  SEL R179, R2, 0xffffffc0, !P3 ;  /* 0xffffffc002b37807 */ /* 0x000fe20005800000 */
[----:B------:R-:W-:Y:S01]  /*0880*/  VIADD R182, R180, UR6 ;  /* 0x00000006b4b67c36 */ /* 0x000fe20008000000 */
[----:B------:R-:W-:Y:S01]  /*0890*/  SEL R2, R2, 0xffffffc0, !P2 ;  /* 0xffffffc002027807 */ /* 0x000fe20005000000 */
[----:B------:R-:W-:Y:S01]  /*08a0*/  IMAD.IADD R218, R215, 0x1, R216 ;  /* 0x00000001d7da7824 */ /* 0x000fe200078e02d8 */
[----:B------:R-:W-:Y:S01]  /*08b0*/  LEA R8, R9, UR6, 0x1 ;  /* 0x0000000609087c11 */ /* 0x000fe2000f8e08ff */
[----:B------:R-:W-:Y:S01]  /*08c0*/  IMAD.IADD R179, R182, 0x1, R179 ;  /* 0x00000001b6b37824 */ /* 0x000fe200078e02b3 */
[----:B------:R-:W-:Y:S01]  /*08d0*/  SEL R0, R0, 0x3c0, !P2 ;  /* 0x000003c000007807 */ /* 0x000fe20005000000 */
[----:B------:R-:W-:Y:S01]  /*08e0*/  IMAD.IADD R212, R213, 0x1, R2 ;  /* 0x00000001d5d47824 */ /* 0x000fe200078e0202 */
[----:B------:R-:W-:Y:S01]  /*08f0*/  UIADD3 UR5, UR4, 0xc000, URZ ;  /* 0x0000c00004057890 */ /* 0x000fe2000fffe03f */
[--C-:B------:R-:W-:Y:S01]  /*0900*/  IMAD.IADD R5, R2, 0x1, R8.reuse ;  /* 0x0000000102057824 */ /* 0x100fe200078e0208 */
[----:B------:R-:W-:Y:S01]  /*0910*/  STL [R1+0xc], R8 ;  /* 0x00000c0801007387 */ /* 0x000fe20000100800 */
        /* <DEDUP_REMOVED lines=8> */
[----:B------:R3:W-:Y:S01]  /*09a0*/  STL [R1+0x24], R4 ;  /* 0x0000240401007387 */ /* 0x0007e20000100800 */
[----:B------:R-:W-:-:S02]  /*09b0*/  @P1 VIADD R3, R8, 0x1fe0 ;  /* 0x00001fe008031836 */ /* 0x000fc40000000000 */
[C---:B------:R-:W-:Y:S01]  /*09c0*/  VIADD R7, R8.reuse, 0x2040 ;  /* 0x0000204008077836 */ /* 0x040fe20000000000 */
[----:B------:R4:W-:Y:S01]  /*09d0*/  STL [R1+0x30], R11 ;  /* 0x0000300b01007387 */ /* 0x0009e20000100800 */
[C---:B------:R-:W-:Y:S02]  /*09e0*/  @P1 VIADD R10, R8.reuse, 0x23e0 ;  /* 0x000023e0080a1836 */ /* 0x040fe40000000000 */
[----:B------:R-:W-:Y:S01]  /*09f0*/  @P2 VIADD R7, R8, 0x1fc0 ;  /* 0x00001fc008072836 */ /* 0x000fe20000000000 */
[----:B------:R4:W-:Y:S01]  /*0a00*/  STL [R1+0x18], R3 ;  /* 0x0000180301007387 */ /* 0x0009e20000100800 */
[--C-:B------:R-:W-:Y:S02]  /*0a10*/  IMAD.IADD R2, R2, 0x1, R3.reuse ;  /* 0x0000000102027824 */ /* 0x100fe400078e0203 */
[----:B------:R-:W-:Y:S01]  /*0a20*/  IMAD.IADD R0, R0, 0x1, R3 ;  /* 0x0000000100007824 */ /* 0x000fe200078e0203 */
[----:B------:R4:W-:Y:S01]  /*0a30*/  STL [R1+0x2c], R10 ;  /* 0x00002c0a01007387 */ /* 0x0009e20000100800 */
[----:B------:R-:W-:-:S02]  /*0a40*/  IMAD.IADD R214, R214, 0x1, R212 ;  /* 0x00000001d6d67824 */ /* 0x000fc400078e02d4 */
[----:B------:R-:W-:Y:S01]  /*0a50*/  IMAD.IADD R182, R182, 0x1, R181 ;  /* 0x00000001b6b67824 */ /* 0x000fe200078e02b5 */
[----:B------:R4:W-:Y:S01]  /*0a60*/  STL [R1+0x20], R7 ;  /* 0x0000200701007387 */ /* 0x0009e20000100800 */
[C---:B-1----:R-:W-:Y:S02]  /*0a70*/  IMAD.IADD R5, R216.reuse, 0x1, R5 ;  /* 0x00000001d8057824 */ /* 0x042fe400078e0205 */
[----:B------:R-:W-:Y:S02]  /*0a80*/  IMAD.IADD R217, R216, 0x1, R212 ;  /* 0x00000001d8d97824 */ /* 0x000fe400078e02d4 */
[C---:B--2---:R-:W-:Y:S02]  /*0a90*/  VIADD R6, R8.reuse, 0x2440 ;  /* 0x0000244008067836 */ /* 0x044fe40000000000 */
[----:B------:R-:W-:Y:S02]  /*0aa0*/  @P2 VIADD R6, R8, 0x23c0 ;  /* 0x000023c008062836 */ /* 0x000fe40000000000 */
[----:B---3--:R-:W-:-:S02]  /*0ab0*/  IMAD.IADD R4, R216, 0x1, R4 ;  /* 0x00000001d8047824 */ /* 0x008fc400078e0204 */
[----:B------:R-:W-:Y:S01]  /*0ac0*/  IMAD.IADD R181, R181, 0x1, R179 ;  /* 0x00000001b5b57824 */ /* 0x000fe200078e02b3 */
[----:B------:R4:W-:Y:S01]  /*0ad0*/  STL [R1+0x1c], R6 ;  /* 0x00001c0601007387 */ /* 0x0009e20000100800 */
[----:B------:R-:W-:-:S03]  /*0ae0*/  IMAD.IADD R216, R216, 0x1, R214 ;  /* 0x00000001d8d87824 */ /* 0x000fc600078e02d6 */
[----:B------:R4:W-:Y:S04]  /*0af0*/  STL [R1+0x40], R5 ;  /* 0x0000400501007387 */ /* 0x0009e80000100800 */
[----:B------:R4:W-:Y:S04]  /*0b00*/  STL [R1+0x3c], R4 ;  /* 0x00003c0401007387 */ /* 0x0009e80000100800 */
[----:B------:R4:W-:Y:S04]  /*0b10*/  STL [R1+0x38], R2 ;  /* 0x0000380201007387 */ /* 0x0009e80000100800 */
[----:B------:R4:W-:Y:S02]  /*0b20*/  STL [R1+0x34], R0 ;  /* 0x0000340001007387 */ /* 0x0009e40000100800 */
.L_x_678:
        /* <DEDUP_REMOVED lines=18> */
[----:B------:R-:W-:Y:S01]  /*0c50*/  IMAD.U32 R4, RZ, RZ, UR12 ;  /* 0x0000000cff047e24 */ /* 0x000fe2000f8e00ff */
        /* <DEDUP_REMOVED lines=31> */
[----:B------:R-:W-:Y:S01]  /*0e50*/  @!UP3 USEL UR9, UR7, URZ, UP0 ;  /* 0x0000003f0709b287 */ /* 0x000fe20008000000 */
[----:B--2---:R-:W-:-:S02]  /*0e60*/  @P1 R2UR UR18, R7 ;  /* 0x00000000071212ca */ /* 0x004fc400000e0000 */
[----:B---3--:R-:W-:Y:S02]  /*0e70*/  @P0 R2UR UR8, R5 ;  /* 0x00000000050802ca */ /* 0x008fe400000e0000 */
[----:B------:R-:W-:-:S04]  /*0e80*/  ISETP.NE.U32.AND P0, PT, RZ, UR14, PT ;  /* 0x0000000eff007c0c */ /* 0x000fc8000bf05070 */
[----:B------:R-:W-:-:S07]  /*0e90*/  ISETP.NE.AND.EX P0, PT, RZ, UR15, PT, P0 ;  /* 0x0000000fff007c0c */ /* 0x000fce000bf05300 */
[----:B------:R-:W-:-:S03]  /*0ea0*/  @UP3 UIADD3 UR7, UR8, -UR18, URZ ;  /* 0x8000001208073290 */ /* 0x000fc6000fffe03f */
[----:B------:R-:W-:Y:S01]  /*0eb0*/  ULDC UR8, c[0x0][0x2c8] ;  /* 0x0000b20000087ab9 */ /* 0x000fe20000000800 */
        /* <DEDUP_REMOVED lines=10> */
.L_x_602:
[----:B------:R-:W-:Y:S02]  /*0f60*/  @!UP3 UIADD3 UR7, UR9, UR8, -UR18 ;  /* 0x000000080907b290 */ /* 0x000fe4000fffe812 */
[----:B------:R-:W-:Y:S02]  /*0f70*/  @UP2 UIADD3 UR36, UR12, -UR6, URZ ;  /* 0x800000060c242290 */ /* 0x000fe4000fffe03f */
[----:B------:R-:W-:-:S05]  /*0f80*/  UISETP.GT.AND UP0, UPT, UR7, UR29, UPT ;  /* 0x0000001d0700728c */ /* 0x000fca000bf04270 */
[----:B------:R-:W-:Y:S01]  /*0f90*/  @!UP2 ULDC UR36, c[0x0][0x2c4] ;  /* 0x0000b1000024aab9 */ /* 0x000fe20000000800 */
[----:B------:R-:W-:-:S13]  /*0fa0*/  PLOP3.LUT P0, PT, PT, PT, UP0, 0x80, 0x0 ;  /* 0x000000000000781c */ /* 0x000fda0003f0f008 */
[----:B------:R-:W-:Y:S05]  /*0fb0*/  @!P0 BRA `(.L_x_603) ;  /* 0x000000ac00ec8947 */ /* 0x000fea0003800000 */
[----:B------:R-:W1:Y:S01]  /*0fc0*/  LDC R6, c[0x0][0x278] ;  /* 0x00009e00ff067b82 */ /* 0x000e620000000800 */
[----:B------:R-:W-:Y:S01]  /*0fd0*/  IABS R4, UR55 ;  /* 0x0000003700047c13 */ /* 0x000fe20008000000 */
[----:B------:R-:W-:Y:S01]  /*0fe0*/  UISETP.NE.AND UP1, UPT, UR6, -0x1, UPT ;  /* 0xffffffff0600788c */ /* 0x000fe2000bf25270 */
[----:B------:R-:W-:Y:S01]  /*0ff0*/  ULDC.64 UR12, c[0x0][0x488] ;  /* 0x00012200000c7ab9 */ /* 0x000fe20000000a00 */
[----:B------:R-:W-:Y:S01]  /*1000*/  ULDC.64 UR8, c[0x0][0x228] ;  /* 0x00008a0000087ab9 */ /* 0x000fe20000000a00 */
[----:B------:R-:W-:-:S03]  /*1010*/  UISETP.NE.AND UP0, UPT, UR28, -0x1, UPT ;  /* 0xffffffff1c00788c */ /* 0x000fc6000bf05270 */
[----:B------:R-:W2:Y:S01]  /*1020*/  S2UR UR14, SR_CTAID.X ;  /* 0x00000000000e79c3 */ /* 0x000ea20000002500 */
[----:B------:R-:W-:Y:S02]  /*1030*/  UIMAD.WIDE.U32 UR20, UR45, UR8, URZ ;  /* 0x000000082d1472a5 */ /* 0x000fe4000f8e003f */
[----:B------:R-:W-:Y:S02]  /*1040*/  UIADD3 UR16, UR36, 0x7f, URZ ;  /* 0x0000007f24107890 */ /* 0x000fe4000fffe03f */
[----:B------:R-:W-:Y:S02]  /*1050*/  UIMAD UR8, UR57, UR8, URZ ;  /* 0x00000008390872a4 */ /* 0x000fe4000f8e023f */
[----:B------:R-:W-:Y:S02]  /*1060*/  USHF.L.U64.HI UR22, UR45, 0x7, UR57 ;  /* 0x000000072d167899 */ /* 0x000fe40008010239 */
[----:B------:R-:W-:Y:S01]  /*1070*/  USHF.R.S32.HI UR23, URZ, 0x1f, UR16 ;  /* 0x0000001f3f177899 */ /* 0x000fe20008011410 */
[----:B------:R-:W-:Y:S01]  /*1080*/  ULDC UR58, c[0x0][0x2d4] ;  /* 0x0000b500003a7ab9 */ /* 0x000fe20000000800 */
[----:B------:R-:W-:Y:S01]  /*1090*/  ULDC.64 UR24, c[0x0][0x240] ;  /* 0x0000900000187ab9 */ /* 0x000fe20000000a00 */
[----:B------:R-:W-:-:S02]  /*10a0*/  UIMAD UR27, UR45, UR9, UR8 ;  /* 0x000000092d1b72a4 */ /* 0x000fc4000f8e0208 */
[----:B------:R-:W-:Y:S01]  /*10b0*/  USHF.R.S32.HI UR34, URZ, 0x1f, UR58 ;  /* 0x0000001f3f227899 */ /* 0x000fe2000801143a */
[----:B-1----:R-:W-:Y:S01]  /*10c0*/  IABS R5, R6 ;  /* 0x0000000600057213 */ /* 0x002fe20000000000 */
[----:B------:R-:W-:Y:S01]  /*10d0*/  @!UP1 ULDC.64 UR8, c[0x0][0x418] ;  /* 0x0001060000089ab9 */ /* 0x000fe20000000a00 */
[----:B------:R-:W-:Y:S01]  /*10e0*/  @UP0 UIADD3 UR19, UR18, UR28, URZ ;  /* 0x0000001c12130290 */ /* 0x000fe2000fffe03f */
[----:B------:R-:W-:Y:S01]  /*10f0*/  ISETP.NE.AND P3, PT, R6, RZ, PT ;  /* 0x000000ff0600720c */ /* 0x000fe20003f65270 */
[----:B------:R-:W1:Y:S01]  /*1100*/  I2F.RP R2, R5 ;  /* 0x0000000500027306 */ /* 0x000e620000209400 */
[----:B------:R-:W-:Y:S02]  /*1110*/  USEL UR35, UR22, URZ, UP2 ;  /* 0x0000003f16237287 */ /* 0x000fe40009000000 */
[----:B------:R-:W-:Y:S02]  /*1120*/  ULEA.HI UR39, UR23, UR16, URZ, 0x7 ;  /* 0x0000001017277291 */ /* 0x000fe4000f8f383f */
[----:B--2---:R-:W-:Y:S01]  /*1130*/  UIMAD.WIDE.U32 UR30, UR14, UR12, URZ ;  /* 0x0000000c0e1e72a5 */ /* 0x004fe2000f8e003f */
[----:B------:R-:W-:Y:S01]  /*1140*/  ULDC.U8 UR37, c[0x0][0x3d8] ;  /* 0x0000f60000257ab9 */ /* 0x000fe20000000000 */
[----:B------:R-:W-:-:S02]  /*1150*/  @UP0 ULDC.64 UR22, c[0x0][0x248] ;  /* 0x0000920000160ab9 */ /* 0x000fc40000000a00 */
[----:B------:R-:W-:Y:S02]  /*1160*/  UIMAD UR50, UR14, UR13, UR31 ;  /* 0x0000000d0e3272a4 */ /* 0x000fe4000f8e021f */
[----:B------:R-:W-:Y:S01]  /*1170*/  USHF.L.U32 UR14, UR45, 0x7, URZ ;  /* 0x000000072d0e7899 */ /* 0x000fe2000800063f */
[----:B------:R-:W-:Y:S01]  /*1180*/  @UP1 ULDC.64 UR12, c[0x0][0x420] ;  /* 0x00010800000c1ab9 */ /* 0x000fe20000000a00 */
[----:B------:R-:W-:Y:S01]  /*1190*/  UIMAD UR16, UR34, UR45, URZ ;  /* 0x0000002d221072a4 */ /* 0x000fe2000f8e023f */
[----:B-1----:R-:W1:Y:S01]  /*11a0*/  MUFU.RCP R2, R2 ;  /* 0x0000000200027308 */ /* 0x002e620000001000 */
[----:B------:R-:W-:Y:S02]  /*11b0*/  USEL UR33, UR14, URZ, UP2 ;  /* 0x0000003f0e217287 */ /* 0x000fe40009000000 */
[----:B------:R-:W-:Y:S02]  /*11c0*/  UIMAD.WIDE.U32 UR14, UR6, UR24, URZ ;  /* 0x00000018060e72a5 */ /* 0x000fe4000f8e003f */
[----:B------:R-:W-:-:S02]  /*11d0*/  @UP1 UIMAD.WIDE.U32 UR42, UR6, UR12, URZ ;  /* 0x0000000c062a12a5 */ /* 0x000fc4000f8e003f */
[----:B------:R-:W-:Y:S02]  /*11e0*/  @!UP1 UIMAD UR12, UR57, UR8, URZ ;  /* 0x00000008390c92a4 */ /* 0x000fe4000f8e023f */
[----:B------:R-:W-:Y:S02]  /*11f0*/  USEL UR56, UR20, UR14, !UP1 ;  /* 0x0000000e14387287 */ /* 0x000fe4000c800000 */
[----:B------:R-:W-:Y:S01]  /*1200*/  UIADD3 UR48, UR21, UR27, URZ ;  /* 0x0000001b15307290 */ /* 0x000fe2000fffe03f */
[----:B------:R-:W-:Y:S01]  /*1210*/  ULDC UR61, c[0x0][0x2dc] ;  /* 0x0000b700003d7ab9 */ /* 0x000fe20000000800 */
[----:B------:R-:W-:Y:S01]  /*1220*/  ULDC UR60, c[0x0][0x270] ;  /* 0x00009c00003c7ab9 */ /* 0x000fe20000000800 */
[----:B------:R-:W-:Y:S01]  /*1230*/  UISETP.NE.AND UP3, UPT, UR37, URZ, UPT ;  /* 0x0000003f2500728c */ /* 0x000fe2000bf65270 */
[----:B-1----:R-:W-:Y:S01]  /*1240*/  VIADD R2, R2, 0xffffffe ;  /* 0x0ffffffe02027836 */ /* 0x002fe20000000000 */
[----:B------:R-:W-:Y:S02]  /*1250*/  @UP0 UIMAD.WIDE.U32 UR20, UR19, UR22, URZ ;  /* 0x00000016131402a5 */ /* 0x000fe4000f8e003f */
[----:B------:R-:W-:Y:S01]  /*1260*/  @UP1 UIMAD UR47, UR6, UR13, UR43 ;  /* 0x0000000d062f12a4 */ /* 0x000fe2000f8e022b */
[----:B------:R-:W1:Y:S01]  /*1270*/  F2I.FTZ.U32.TRUNC.NTZ R3, R2 ;  /* 0x0000000200037305 */ /* 0x000e62000021f000 */
[----:B------:R-:W-:-:S02]  /*1280*/  @!UP1 UIMAD.WIDE.U32 UR40, UR45, UR8, URZ ;  /* 0x000000082d2892a5 */ /* 0x000fc4000f8e003f */
[----:B------:R-:W-:Y:S02]  /*1290*/  @!UP1 UIMAD UR32, UR45, UR9, UR12 ;  /* 0x000000092d2092a4 */ /* 0x000fe4000f8e020c */
[----:B------:R-:W-:Y:S02]  /*12a0*/  UIMAD UR26, UR6, UR25, URZ ;  /* 0x00000019061a72a4 */ /* 0x000fe4000f8e023f */
[----:B------:R-:W-:Y:S01]  /*12b0*/  @UP0 UIMAD UR19, UR19, UR23, URZ ;  /* 0x00000017131302a4 */ /* 0x000fe2000f8e023f */
[----:B------:R-:W-:Y:S01]  /*12c0*/  ULDC.U8 UR38, c[0x0][0x480] ;  /* 0x0001200000267ab9 */ /* 0x000fe20000000000 */
[----:B------:R-:W-:Y:S02]  /*12d0*/  UIMAD.WIDE UR8, UR61, UR60, URZ ;  /* 0x0000003c3d0872a5 */ /* 0x000fe4000f8e023f */
[----:B------:R-:W-:Y:S02]  /*12e0*/  UIMAD.WIDE.U32 UR12, UR45, UR58, URZ ;  /* 0x0000003a2d0c72a5 */ /* 0x000fe4000f8e003f */
[----:B------:R-:W-:Y:S01]  /*12f0*/  UIMAD UR16, UR57, UR58, UR16 ;  /* 0x0000003a391072a4 */ /* 0x000fe2000f8e0210 */
[----:B-1----:R-:W-:Y:S01]  /*1300*/  IMAD.MOV R0, RZ, RZ, -R3 ;  /* 0x000000ffff007224 */ /* 0x002fe200078e0a03 */
[----:B------:R-:W-:Y:S01]  /*1310*/  UISETP.NE.AND UP4, UPT, UR38, URZ, UPT ;  /* 0x0000003f2600728c */ /* 0x000fe2000bf85270 */
[----:B------:R-:W-:Y:S01]  /*1320*/  IMAD.MOV.U32 R2, RZ, RZ, RZ ;  /* 0x000000ffff027224 */ /* 0x000fe200078e00ff */
[----:B------:R-:W-:Y:S01]  /*1330*/  @UP1 UIADD3 UR48, UR15, UR26, URZ ;  /* 0x0000001a0f301290 */ /* 0x000fe2000fffe03f */
[----:B------:R-:W-:Y:S01]  /*1340*/  IMAD R0, R0, R5, RZ ;  /* 0x0000000500007224 */ /* 0x000fe200078e02ff */
[----:B------:R-:W-:-:S02]  /*1350*/  @UP0 UIADD3 UR38, UR21, UR19, URZ ;  /* 0x0000001315260290 */ /* 0x000fc4000fffe03f */
[----:B------:R-:W-:Y:S01]  /*1360*/  UIMAD.WIDE.U32 UR14, UR8, UR12, URZ ;  /* 0x0000000c080e72a5 */ /* 0x000fe2000f8e003f */
[----:B------:R-:W-:Y:S01]  /*1370*/  IMAD.HI.U32 R0, R3, R0, R2 ;  /* 0x0000000003007227 */ /* 0x000fe200078e0002 */
[----:B------:R-:W-:Y:S01]  /*1380*/  MOV R2, R4 ;  /* 0x0000000400027202 */ /* 0x000fe20000000f00 */
[----:B------:R-:W-:Y:S02]  /*1390*/  UIMAD UR19, UR9, UR12, URZ ;  /* 0x0000000c091372a4 */ /* 0x000fe4000f8e023f */
[----:B------:R-:W-:Y:S02]  /*13a0*/  UIADD3 UR16, UR13, UR16, URZ ;  /* 0x000000100d107290 */ /* 0x000fe4000fffe03f */
[----:B------:R-:W-:Y:S01]  /*13b0*/  IMAD.HI.U32 R0, R0, R2, RZ ;  /* 0x0000000200007227 */ /* 0x000fe200078e00ff */
[----:B------:R-:W-:Y:S01]  /*13c0*/  UIMAD.WIDE.U32 UR12, UR8, UR6, URZ ;  /* 0x00000006080c72a5 */ /* 0x000fe2000f8e003f */
[----:B------:R-:W-:Y:S02]  /*13d0*/  ULDC UR51, c[0x0][0x2c4] ;  /* 0x0000b10000337ab9 */ /* 0x000fe40000000800 */
[----:B------:R-:W-:Y:S01]  /*13e0*/  IMAD.MOV R3, RZ, RZ, -R0 ;  /* 0x000000ffff037224 */ /* 0x000fe200078e0a00 */
[----:B------:R-:W-:-:S02]  /*13f0*/  UIMAD UR16, UR8, UR16, UR19 ;  /* 0x00000010081072a4 */ /* 0x000fc4000f8e0213 */
[----:B------:R-:W-:Y:S01]  /*1400*/  @UP3 UIMAD UR19, UR45, UR51, URZ ;  /* 0x000000332d1332a4 */ /* 0x000fe2000f8e023f */
[C---:B------:R-:W-:Y:S01]  /*1410*/  IMAD R2, R5.reuse, R3, R2 ;  /* 0x0000000305027224 */ /* 0x040fe200078e0202 */
[----:B------:R-:W-:Y:S02]  /*1420*/  USEL UR54, UR14, UR12, !UP1 ;  /* 0x0000000c0e367287 */ /* 0x000fe4000c800000 */
[----:B------:R-:W-:Y:S02]  /*1430*/  ULOP3.LUT UR12, UR39, 0xffffff80, URZ, 0xc0, !UPT ;  /* 0xffffff80270c7892 */ /* 0x000fe4000f8ec03f */
[----:B------:R-:W-:Y:S01]  /*1440*/  ISETP.GT.U32.AND P1, PT, R5, R2, PT ;  /* 0x000000020500720c */ /* 0x000fe20003f24070 */
[----:B------:R-:W-:Y:S01]  /*1450*/  @UP3 USEL UR14, UR19, UR6, !UP1 ;  /* 0x00000006130e3287 */ /* 0x000fe2000c800000 */
[----:B------:R-:W-:Y:S01]  /*1460*/  @UP0 UMOV UR37, UR20 ;  /* 0x0000001400250c82 */ /* 0x000fe20008000000 */
[----:B------:R-:W-:Y:S01]  /*1470*/  UIADD3 UR12, UR12, -0x80, URZ ;  /* 0xffffff800c0c7890 */ /* 0x000fe2000fffe03f */
[----:B------:R-:W-:Y:S01]  /*1480*/  @UP3 ULDC UR20, c[0x0][0x2e4] ;  /* 0x0000b90000143ab9 */ /* 0x000fe20000000800 */
[----:B------:R-:W-:-:S02]  /*1490*/  UIADD3 UR46, UR15, UR16, URZ ;  /* 0x000000100f2e7290 */ /* 0x000fc4000fffe03f */
[----:B------:R-:W-:Y:S02]  /*14a0*/  @!UP3 UIMAD UR15, UR45, UR60, UR55 ;  /* 0x0000003c2d0fb2a4 */ /* 0x000fe4000f8e0237 */
[----:B------:R-:W-:-:S04]  /*14b0*/  @UP3 UIMAD UR34, UR55, UR20, UR14 ;  /* 0x00000014372232a4 */ /* 0x000fc8000f8e020e */
[----:B------:R-:W-:Y:S01]  /*14c0*/  @!P1 IMAD.IADD R2, R2, 0x1, -R5 ;  /* 0x0000000102029824 */ /* 0x000fe200078e0a05 */
[----:B------:R-:W-:Y:S01]  /*14d0*/  USHF.R.S32.HI UR19, URZ, 0x1f, UR12 ;  /* 0x0000001f3f137899 */ /* 0x000fe2000801140c */
[----:B------:R-:W-:Y:S01]  /*14e0*/  @!P1 IADD3 R0, R0, 0x1, RZ ;  /* 0x0000000100009810 */ /* 0x000fe20007ffe0ff */
[----:B------:R-:W-:Y:S01]  /*14f0*/  UIADD3 UR14, UP2, UR12, UR33, URZ ;  /* 0x000000210c0e7290 */ /* 0x000fe2000ff5e03f */
[----:B------:R-:W-:Y:S01]  /*1500*/  PLOP3.LUT P1, PT, PT, PT, UP0, 0x80, 0x0 ;  /* 0x000000000000781c */ /* 0x000fe20003f2f008 */
[----:B------:R-:W-:Y:S01]  /*1510*/  @!UP3 UIMAD UR34, UR15, UR51, URZ ;  /* 0x000000330f22b2a4 */ /* 0x000fe2000f8e023f */
[----:B------:R-:W-:Y:S01]  /*1520*/  ISETP.GE.U32.AND P0, PT, R2, R5, PT ;  /* 0x000000050200720c */ /* 0x000fe20003f06070 */
[----:B------:R-:W-:Y:S01]  /*1530*/  UIMAD UR15, UR9, UR6, URZ ;  /* 0x00000006090f72a4 */ /* 0x000fe2000f8e023f */
[----:B------:R-:W-:Y:S01]  /*1540*/  LOP3.LUT R2, R6, UR55, RZ, 0x3c, !PT ;  /* 0x0000003706027c12 */ /* 0x000fe2000f8e3cff */
[----:B------:R-:W-:Y:S02]  /*1550*/  UIADD3.X UR16, UR19, UR35, URZ, UP2, !UPT ;  /* 0x0000002313107290 */ /* 0x000fe400097fe43f */
[----:B------:R-:W-:Y:S01]  /*1560*/  UIMAD UR9, UR9, UR14, URZ ;  /* 0x0000000e090972a4 */ /* 0x000fe2000f8e023f */
[----:B------:R-:W-:Y:S01]  /*1570*/  ISETP.GE.AND P2, PT, R2, RZ, PT ;  /* 0x000000ff0200720c */ /* 0x000fe20003f46270 */
[----:B------:R-:W-:-:S02]  /*1580*/  @UP0 UIADD3 UR31, UR18, UR28, URZ ;  /* 0x0000001c121f0290 */ /* 0x000fc4000fffe03f */
        /* <DEDUP_REMOVED lines=8> */
[----:B------:R-:W-:Y:S02]  /*1610*/  UIMAD UR49, UR55, UR61, URZ ;  /* 0x0000003d373172a4 */ /* 0x000fe4000f8e023f */
[----:B------:R-:W-:-:S02]  /*1620*/  @UP0 UIMAD UR14, UR31, UR21, URZ ;  /* 0x000000151f0e02a4 */ /* 0x000fc4000f8e023f */
[----:B------:R-:W-:Y:S01]  /*1630*/  @!UP1 UIADD3 UR47, UR41, UR32, URZ ;  /* 0x00000020292f9290 */ /* 0x000fe2000fffe03f */
[----:B------:R-:W-:Y:S01]  /*1640*/  @!P2 IADD3 R13, -R13, RZ, RZ ;  /* 0x000000ff0d0da210 */ /* 0x000fe20007ffe1ff */
[----:B------:R-:W-:Y:S01]  /*1650*/  USEL UR52, UR50, URZ, UP4 ;  /* 0x0000003f32347287 */ /* 0x000fe2000a000000 */
[----:B------:R-:W-:Y:S01]  /*1660*/  @!P3 LOP3.LUT R13, RZ, R6, RZ, 0x33, !PT ;  /* 0x00000006ff0db212 */ /* 0x000fe200078e33ff */
[----:B------:R-:W-:Y:S02]  /*1670*/  USHF.R.S32.HI UR44, URZ, 0x1f, UR29 ;  /* 0x0000001f3f2c7899 */ /* 0x000fe4000801141d */
        /* <DEDUP_REMOVED lines=18> */
.L_x_604:
[----:B------:R-:W-:Y:S05]  /*17a0*/  @P1 BRA `(.L_x_605) ;  /* 0x0000000000301947 */ /* 0x000fea0003800000 */
        /* <DEDUP_REMOVED lines=12> */
.L_x_605:
        /* <DEDUP_REMOVED lines=11> */
.L_x_606:
[----:B------:R-:W-:-:S04]  /*1920*/  UIMAD UR6, UR45, UR60, UR55 ;  /* 0x0000003c2d0672a4 */ /* 0x000fc8000f8e0237 */
[----:B------:R-:W-:-:S12]  /*1930*/  UIMAD UR6, UR6, UR58, URZ ;  /* 0x0000003a060672a4 */ /* 0x000fd8000f8e023f */
.L_x_607:
[----:B------:R-:W1:Y:S01]  /*1940*/  S2R R20, SR_TID.X ;  /* 0x0000000000147919 */ /* 0x000e620000002100 */
[----:B------:R-:W2:Y:S01]  /*1950*/  LDC.64 R4, c[0x0][0x420] ;  /* 0x00010800ff047b82 */ /* 0x000ea20000000a00 */
[--C-:B------:R-:W-:Y:S01]  /*1960*/  SHF.R.S32.HI R25, RZ, 0x1f, R188.reuse ;  /* 0x0000001fff197819 */ /* 0x100fe200000114bc */
[----:B------:R-:W-:Y:S01]  /*1970*/  UIADD3 UR27, UR12, UR6, URZ ;  /* 0x000000060c1b7290 */ /* 0x000fe2000fffe03f */
[----:B------:R-:W-:Y:S01]  /*1980*/  IADD3 R6, P0, R188, UR8, RZ ;  /* 0x00000008bc067c10 */ /* 0x000fe2000ff1e0ff */
[----:B------:R-:W-:Y:S01]  /*1990*/  UIMAD UR6, UR61, UR60, URZ ;  /* 0x0000003c3d0672a4 */ /* 0x000fe2000f8e023f */
[----:B------:R-:W-:Y:S01]  /*19a0*/  IMAD.MOV.U32 R24, RZ, RZ, R188 ;  /* 0x000000ffff187224 */ /* 0x000fe200078e00bc */
[----:B------:R-:W-:Y:S01]  /*19b0*/  USHF.R.S32.HI UR58, URZ, 0x1f, UR55 ;  /* 0x0000001f3f3a7899 */ /* 0x000fe20008011437 */
[----:B------:R-:W-:Y:S01]  /*19c0*/  IADD3.X R7, R25, UR47, RZ, P0, !PT ;  /* 0x0000002f19077c10 */ /* 0x000fe200087fe4ff */
[----:B------:R-:W-:Y:S01]  /*19d0*/  ULDC.64 UR8, c[0x0][0x428] ;  /* 0x00010a0000087ab9 */ /* 0x000fe20000000a00 */
[----:B------:R-:W-:Y:S01]  /*19e0*/  ULDC.64 UR14, c[0x0][0x258] ;  /* 0x00009600000e7ab9 */ /* 0x000fe20000000a00 */
[----:B------:R-:W-:Y:S01]  /*19f0*/  UIMAD UR13, UR58, UR8, URZ ;  /* 0x000000083a0d72a4 */ /* 0x000fe2000f8e023f */
[----:B------:R3:W-:Y:S01]  /*1a00*/  STL.64 [R1+0x10], R24 ;  /* 0x0000101801007387 */ /* 0x0007e20000100a00 */
[----:B------:R-:W-:Y:S01]  /*1a10*/  UIADD3 UR16, UR12, UR34, URZ ;  /* 0x000000220c107290 */ /* 0x000fe2000fffe03f */
[----:B------:R-:W-:Y:S01]  /*1a20*/  BSSY B1, `(.L_x_603) ;  /* 0x0000a54000017945 */ /* 0x000fe20003800000 */
[----:B------:R-:W-:Y:S01]  /*1a30*/  UISETP.GE.AND UP2, UPT, UR36, 0x1, UPT ;  /* 0x000000012400788c */ /* 0x000fe2000bf46270 */
[----:B------:R-:W-:Y:S01]  /*1a40*/  ULDC.64 UR30, c[0x0][0x2b0] ;  /* 0x0000ac00001e7ab9 */ /* 0x000fe20000000a00 */
[----:B------:R-:W-:Y:S01]  /*1a50*/  ULDC.64 UR40, c[0x0][0x210] ;  /* 0x0000840000287ab9 */ /* 0x000fe20000000a00 */
[----:B------:R-:W-:Y:S01]  /*1a60*/  ULDC.64 UR34, c[0x0][0x3e0] ;  /* 0x0000f80000227ab9 */ /* 0x000fe20000000a00 */
[----:B------:R-:W-:Y:S01]  /*1a70*/  ULDC.64 UR42, c[0x0][0x478] ;  /* 0x00011e00002a7ab9 */ /* 0x000fe20000000a00 */
[----:B------:R-:W-:Y:S01]  /*1a80*/  ULEA.HI.SX32 UR39, UR39, 0xffffffff, 0x19 ;  /* 0xffffffff27277891 */ /* 0x000fe2000f8fca3f */
[----:B--2---:R-:W-:-:S02]  /*1a90*/  IMAD R3, R4, UR19, RZ ;  /* 0x0000001304037c24 */ /* 0x004fc4000f8e02ff */
[----:B------:R-:W-:Y:S01]  /*1aa0*/  IMAD.WIDE.U32 R6, R4, UR12, R6 ;  /* 0x0000000c04067c25 */ /* 0x000fe2000f8e0006 */
[----:B-1----:R-:W-:-:S04]  /*1ab0*/  SHF.R.S32.HI R21, RZ, 0x1f, R20 ;  /* 0x0000001fff157819 */ /* 0x002fc80000011414 */
[CC--:B------:R-:W-:Y:S02]  /*1ac0*/  LEA.HI R2, R21.reuse, R20.reuse, RZ, 0x3 ;  /* 0x0000001415027211 */ /* 0x0c0fe400078f18ff */
[----:B------:R-:W-:Y:S02]  /*1ad0*/  LEA.HI R10, R21, R20, RZ, 0x5 ;  /* 0x00000014150a7211 */ /* 0x000fe400078f28ff */
[----:B------:R-:W-:Y:S02]  /*1ae0*/  SHF.R.S32.HI R2, RZ, 0x3, R2 ;  /* 0x00000003ff027819 */ /* 0x000fe40000011402 */
[----:B------:R-:W-:Y:S02]  /*1af0*/  LOP3.LUT R0, R10, 0xffffffe0, RZ, 0xc0, !PT ;  /* 0xffffffe00a007812 */ /* 0x000fe400078ec0ff */
[----:B------:R-:W-:Y:S02]  /*1b00*/  SHF.R.S32.HI R19, RZ, 0x1f, R2 ;  /* 0x0000001fff137819 */ /* 0x000fe40000011402 */
[----:B------:R-:W-:Y:S01]  /*1b10*/  IADD3 R8, P0, R2, UR12, RZ ;  /* 0x0000000c02087c10 */ /* 0x000fe2000ff1e0ff */
[----:B------:R-:W-:Y:S01]  /*1b20*/  IMAD.IADD R9, R20, 0x1, -R0 ;  /* 0x0000000114097824 */ /* 0x000fe200078e0a00 */
[----:B------:R-:W-:Y:S01]  /*1b30*/  SHF.R.S32.HI R10, RZ, 0x5, R10 ;  /* 0x00000005ff0a7819 */ /* 0x000fe2000001140a */
[----:B------:R-:W-:Y:S01]  /*1b40*/  IMAD R0, R5, UR12, R3 ;  /* 0x0000000c05007c24 */ /* 0x000fe2000f8e0203 */
[----:B------:R-:W-:Y:S01]  /*1b50*/  IADD3.X R3, R19, UR19, RZ, P0, !PT ;  /* 0x0000001313037c10 */ /* 0x000fe200087fe4ff */
[----:B------:R-:W-:-:S02]  /*1b60*/  UIMAD UR19, UR55, UR9, UR13 ;  /* 0x00000009371372a4 */ /* 0x000fc4000f8e020d */
[----:B------:R-:W-:Y:S01]  /*1b70*/  IMAD R11, R10, UR6, R9 ;  /* 0x000000060a0b7c24 */ /* 0x000fe2000f8e0209 */
[----:B------:R-:W-:Y:S01]  /*1b80*/  USHF.L.U32 UR6, UR6, 0x7, URZ ;  /* 0x0000000706067899 */ /* 0x000fe2000800063f */
[----:B------:R-:W-:Y:S01]  /*1b90*/  IMAD R3, R3, UR24, RZ ;  /* 0x0000001803037c24 */ /* 0x000fe2000f8e02ff */
[----:B------:R-:W-:Y:S01]  /*1ba0*/  UIMAD UR12, UR58, UR14, URZ ;  /* 0x0000000e3a0c72a4 */ /* 0x000fe2000f8e023f */
[----:B------:R-:W-:Y:S01]  /*1bb0*/  IMAD.U32 R10, RZ, RZ, UR8 ;  /* 0x00000008ff0a7e24 */ /* 0x000fe2000f8e00ff */
[----:B------:R-:W-:Y:S01]  /*1bc0*/  UIADD3 UR13, UP1, UP0, UR26, UR6, UR49 ;  /* 0x000000061a0d7290 */ /* 0x000fe2000f83e031 */
[C---:B------:R-:W-:Y:S01]  /*1bd0*/  IMAD R3, R8.reuse, UR25, R3 ;  /* 0x0000001908037c24 */ /* 0x040fe2000f8e0203 */
[----:B------:R-:W-:Y:S01]  /*1be0*/  USHF.R.S32.HI UR6, URZ, 0x1f, UR6 ;  /* 0x0000001f3f067899 */ /* 0x000fe20008011406 */
[----:B------:R-:W-:Y:S01]  /*1bf0*/  IMAD.WIDE.U32 R8, R8, UR24, R24 ;  /* 0x0000001808087c25 */ /* 0x000fe2000f8e0018 */
[----:B------:R-:W-:Y:S02]  /*1c00*/  UIMAD UR15, UR55, UR15, UR12 ;  /* 0x0000000f370f72a4 */ /* 0x000fe4000f8e020c */
[----:B------:R-:W-:Y:S01]  /*1c10*/  UIADD3.X UR6, UR50, UR6, UR53, UP1, UP0 ;  /* 0x0000000632067290 */ /* 0x000fe20008fe0435 */
[----:B------:R-:W-:Y:S01]  /*1c20*/  IMAD.IADD R7, R7, 0x1, R0 ;  /* 0x0000000107077824 */ /* 0x000fe200078e0200 */
[----:B------:R-:W-:Y:S01]  /*1c30*/  IADD3 R8, P0, R8, UR56, RZ ;  /* 0x0000003808087c10 */ /* 0x000fe2000ff1e0ff */
[----:B------:R-:W-:Y:S01]  /*1c40*/  UIADD3 UR12, UP1, UP0, UR51, UR13, UR54 ;  /* 0x0000000d330c7290 */ /* 0x000fe2000f83e036 */
[----:B------:R-:W-:Y:S01]  /*1c50*/  IMAD.U32 R0, RZ, RZ, UR14 ;  /* 0x0000000eff007e24 */ /* 0x000fe2000f8e00ff */
[----:B------:R-:W-:Y:S01]  /*1c60*/  UIMAD.WIDE UR8, UR16, 0x4, UR30 ;  /* 0x00000004100878a5 */ /* 0x000fe2000f8e021e */
[----:B------:R-:W-:Y:S01]  /*1c70*/  IMAD.WIDE.U32 R6, R10, UR55, R6 ;  /* 0x000000370a067c25 */ /* 0x000fe2000f8e0006 */
[----:B------:R-:W-:Y:S01]  /*1c80*/  IADD3.X R9, R9, UR48, R3, P0, !PT ;  /* 0x0000003009097c10 */ /* 0x000fe200087fe403 */
[----:B------:R-:W-:Y:S01]  /*1c90*/  UIADD3.X UR6, UR52, UR6, UR46, UP1, UP0 ;  /* 0x0000000634067290 */ /* 0x000fe20008fe042e */
[----:B------:R-:W-:Y:S01]  /*1ca0*/  PLOP3.LUT P0, PT, PT, PT, UP2, 0x80, 0x0 ;  /* 0x000000000000781c */ /* 0x000fe20003f0f028 */
[----:B------:R-:W-:Y:S01]  /*1cb0*/  VIADD R7, R7, UR19 ;  /* 0x0000001307077c36 */ /* 0x000fe20008000000 */
[----:B------:R-:W-:Y:S01]  /*1cc0*/  ULDC.64 UR30, c[0x0][0x400] ;  /* 0x00010000001e7ab9 */ /* 0x000fe20000000a00 */
[----:B------:R-:W-:Y:S01]  /*1cd0*/  IMAD R3, R19, R4, RZ ;  /* 0x0000000413037224 */ /* 0x000fe200078e02ff */
[----:B------:R-:W-:Y:S01]  /*1ce0*/  UIMAD.WIDE UR26, UR27, 0x4, UR42 ;  /* 0x000000041b1a78a5 */ /* 0x000fe2000f8e022a */
[----:B------:R-:W-:Y:S01]  /*1cf0*/  IMAD.WIDE.U32 R8, R0, UR55, R8 ;  /* 0x0000003700087c25 */ /* 0x000fe2000f8e0008 */
[----:B------:R-:W-:-:S03]  /*1d00*/  IADD3 R0, P1, R11, UR12, RZ ;  /* 0x0000000c0b007c10 */ /* 0x000fc6000ff3e0ff */
[----:B------:R-:W-:Y:S01]  /*1d10*/  IMAD.WIDE.U32 R6, R2, R4, R6 ;  /* 0x0000000402067225 */ /* 0x000fe200078e0006 */
[----:B------:R-:W-:Y:S02]  /*1d20*/  LEA.HI.X.SX32 R10, R11, UR6, 0x1, P1 ;  /* 0x000000060b0a7c11 */ /* 0x000fe400088f0eff */
[----:B------:R-:W-:Y:S01]  /*1d30*/  LEA R221, P1, R0, UR30, 0x2 ;  /* 0x0000001e00dd7c11 */ /* 0x000fe2000f8210ff */
[----:B------:R-:W-:Y:S01]  /*1d40*/  IMAD R3, R2, R5, R3 ;  /* 0x0000000502037224 */ /* 0x000fe200078e0203 */
[----:B------:R-:W-:Y:S01]  /*1d50*/  LEA R12, P2, R6, UR34, 0x1 ;  /* 0x00000022060c7c11 */ /* 0x000fe2000f8408ff */
[----:B------:R-:W-:Y:S01]  /*1d60*/  VIADD R9, R9, UR15 ;  /* 0x0000000f09097c36 */ /* 0x000fe20008000000 */
[----:B------:R-:W-:Y:S01]  /*1d70*/  LEA R11, P3, R8, UR40, 0x1 ;  /* 0x00000028080b7c11 */ /* 0x000fe2000f8608ff */
[----:B------:R-:W-:Y:S01]  /*1d80*/  IMAD.IADD R3, R7, 0x1, R3 ;  /* 0x0000000107037824 */ /* 0x000fe200078e0203 */
[----:B------:R-:W-:Y:S02]  /*1d90*/  LEA.HI.X R220, R0, UR31, R10, 0x2, P1 ;  /* 0x0000001f00dc7c11 */ /* 0x000fe400088f140a */
[----:B------:R-:W-:-:S02]  /*1da0*/  LEA.HI.X R9, R8, UR41, R9, 0x1, P3 ;  /* 0x0000002908097c11 */ /* 0x000fc400098f0c09 */
[----:B------:R-:W-:Y:S01]  /*1db0*/  LEA.HI.X R6, R6, UR35, R3, 0x1, P2 ;  /* 0x0000002306067c11 */ /* 0x000fe200090f0c03 */
[----:B---3--:R-:W-:Y:S06]  /*1dc0*/  @!P0 BRA `(.L_x_608) ;  /* 0x00000094003c8947 */ /* 0x008fec0003800000 */
[----:B------:R-:W2:Y:S01]  /*1dd0*/  LDL R15, [R1] ;  /* 0x00000000010f7983 */ /* 0x000ea20000100800 */
[----:B------:R-:W-:Y:S01]  /*1de0*/  PLOP3.LUT P1, PT, PT, PT, UP4, 0x80, 0x0 ;  /* 0x000000000000781c */ /* 0x000fe20003f2f048 */
[----:B------:R-:W-:Y:S01]  /*1df0*/  UMOV UR13, UR9 ;  /* 0x00000009000d7c82 */ /* 0x000fe20008000000 */
[----:B------:R-:W-:Y:S01]  /*1e00*/  UMOV UR9, UR39 ;  /* 0x0000002700097c82 */ /* 0x000fe20008000000 */
[----:B------:R-:W-:Y:S01]  /*1e10*/  UMOV UR14, UR8 ;  /* 0x00000008000e7c82 */ /* 0x000fe20008000000 */
[----:B------:R-:W-:Y:S01]  /*1e20*/  UIMAD UR6, UR9, -0x80, UR36 ;  /* 0xffffff80090678a4 */ /* 0x000fe2000f8e0224 */
[C---:B------:R-:W-:Y:S01]  /*1e30*/  VIADD R10, R2.reuse, 0x20 ;  /* 0x00000020020a7836 */ /* 0x040fe20000000000 */
[----:B------:R-:W-:Y:S01]  /*1e40*/  ULEA.HI UR8, UR9, UR9, URZ, 0x1 ;  /* 0x0000000909087291 */ /* 0x000fe2000f8f083f */
[C---:B------:R-:W-:Y:S01]  /*1e50*/  VIADD R17, R2.reuse, 0x40 ;  /* 0x0000004002117836 */ /* 0x040fe20000000000 */
[----:B------:R-:W-:Y:S01]  /*1e60*/  UMOV UR16, UR26 ;  /* 0x0000001a00107c82 */ /* 0x000fe20008000000 */
[C---:B------:R-:W-:Y:S01]  /*1e70*/  VIADD R18, R2.reuse, 0x60 ;  /* 0x0000006002127836 */ /* 0x040fe20000000000 */
[----:B------:R-:W-:Y:S01]  /*1e80*/  ISETP.GE.AND P5, PT, R2, UR6, PT ;  /* 0x0000000602007c0c */ /* 0x000fe2000bfa6270 */
[----:B------:R-:W-:Y:S01]  /*1e90*/  ULOP3.LUT UR8, UR8, 0xfffffffe, URZ, 0xc0, !UPT ;  /* 0xfffffffe08087892 */ /* 0x000fe2000f8ec03f */
[----:B------:R-:W-:Y:S01]  /*1ea0*/  BSSY B0, `(.L_x_609) ;  /* 0x000001b000007945 */ /* 0x000fe20003800000 */
[----:B------:R-:W-:Y:S01]  /*1eb0*/  UMOV UR15, UR27 ;  /* 0x0000001b000f7c82 */ /* 0x000fe20008000000 */
[----:B------:R-:W-:Y:S01]  /*1ec0*/  IMAD.MOV.U32 R226, RZ, RZ, R11 ;  /* 0x000000ffffe27224 */ /* 0x000fe200078e000b */
[----:B------:R-:W-:Y:S01]  /*1ed0*/  UIADD3 UR8, UR9, -UR8, URZ ;  /* 0x8000000809087290 */ /* 0x000fe2000fffe03f */
[----:B------:R-:W-:Y:S01]  /*1ee0*/  ISETP.GE.AND P4, PT, R10, UR6, PT ;  /* 0x000000060a007c0c */ /* 0x000fe2000bf86270 */
[----:B------:R-:W-:Y:S01]  /*1ef0*/  IMAD.MOV.U32 R227, RZ, RZ, R12 ;  /* 0x000000ffffe37224 */ /* 0x000fe200078e000c */
[----:B------:R-:W-:Y:S01]  /*1f00*/  @P1 BAR.SYNC.DEFER_BLOCKING 0x0 ;  /* 0x0000000000001b1d */ /* 0x000fe20000010000 */
[----:B------:R-:W-:Y:S01]  /*1f10*/  UISETP.NE.AND UP0, UPT, UR8, 0x1, UPT ;  /* 0x000000010800788c */ /* 0x000fe2000bf05270 */
[----:B------:R-:W-:Y:S01]  /*1f20*/  ISETP.GE.AND P3, PT, R17, UR6, PT ;  /* 0x0000000611007c0c */ /* 0x000fe2000bf66270 */
[----:B------:R-:W-:Y:S01]  /*1f30*/  IMAD.MOV.U32 R228, RZ, RZ, R6 ;  /* 0x000000ffffe47224 */ /* 0x000fe200078e0006 */
[----:B------:R-:W-:-:S03]  /*1f40*/  ISETP.GE.AND P2, PT, R18, UR6, PT ;  /* 0x0000000612007c0c */ /* 0x000fc6000bf46270 */
[----:B------:R-:W-:Y:S02]  /*1f50*/  PLOP3.LUT P0, PT, PT, PT, UP0, 0x80, 0x0 ;  /* 0x000000000000781c */ /* 0x000fe40003f0f008 */
[C---:B--2---:R-:W-:Y:S01]  /*1f60*/  LEA R0, R15.reuse, UR4, 0x1 ;  /* 0x000000040f007c11 */ /* 0x044fe2000f8e08ff */
[----:B------:R-:W-:-:S04]  /*1f70*/  VIADD R3, R15, 0x2000 ;  /* 0x000020000f037836 */ /* 0x000fc80000000000 */
[----:B------:R1:W-:Y:S01]  /*1f80*/  @P5 STS.128 [R0+0x8000], RZ ;  /* 0x008000ff00005388 */ /* 0x0003e20000000c00 */
[----:B------:R-:W-:Y:S01]  /*1f90*/  SEL R3, R3, R15, !P0 ;  /* 0x0000000f03037207 */ /* 0x000fe20004000000 */
[----:B------:R-:W-:Y:S06]  /*1fa0*/  @P5 BRA `(.L_x_610) ;  /* 0x0000000000285947 */ /* 0x000fec0003800000 */
        /* <DEDUP_REMOVED lines=10> */
.L_x_610:
[----:B------:R-:W-:Y:S05]  /*2050*/  BSYNC B0 ;  /* 0x0000000000007941 */ /* 0x000fea0003800000 */
.L_x_609:
        /* <DEDUP_REMOVED lines=14> */
.L_x_612:
[----:B------:R-:W-:Y:S05]  /*2140*/  BSYNC B0 ;  /* 0x0000000000007941 */ /* 0x000fea0003800000 */
.L_x_611:
        /* <DEDUP_REMOVED lines=13> */
.L_x_614:
[----:B------:R-:W-:Y:S05]  /*2220*/  BSYNC B0 ;  /* 0x0000000000007941 */ /* 0x000fea0003800000 */
.L_x_613:
        /* <DEDUP_REMOVED lines=16> */
.L_x_616:
[----:B------:R-:W-:Y:S05]  /*2330*/  BSYNC B0 ;  /* 0x0000000000007941 */ /* 0x000fea0003800000 */
.L_x_615:
[----:B------:R1:W-:Y:S01]  /*2340*/  @P5 STS [R189], RZ ;  /* 0x000000ffbd005388 */ /* 0x0003e20000000800 */
[----:B------:R-:W-:Y:S01]  /*2350*/  BSSY B0, `(.L_x_617) ;  /* 0x0000014000007945 */ /* 0x000fe20003800000 */
[----:B------:R-:W-:Y:S02]  /*2360*/  MOV R225, R9 ;  /* 0x0000000900e17202 */ /* 0x000fe40000000f00 */
[----:B------:R1:W-:Y:S01]  /*2370*/  @P5 STS [R189+0x4], RZ ;  /* 0x000004ffbd005388 */ /* 0x0003e20000000800 */
[----:B------:R-:W-:-:S03]  /*2380*/  MOV R3, UR22 ;  /* 0x0000001600037c02 */ /* 0x000fc60008000f00 */
        /* <DEDUP_REMOVED lines=16> */
.L_x_618:
[----:B------:R-:W-:Y:S05]  /*2490*/  BSYNC B0 ;  /* 0x0000000000007941 */ /* 0x000fea0003800000 */
.L_x_617:
        /* <DEDUP_REMOVED lines=13> */
[----:B---3--:R-:W-:Y:S02]  /*2570*/  IMAD.U32 R5, RZ, RZ, UR24 ;  /* 0x00000018ff057e24 */ /* 0x008fe4000f8e00ff */
[----:B------:R-:W-:-:S03]  /*2580*/  IMAD.U32 R6, RZ, RZ, UR25 ;  /* 0x00000019ff067e24 */ /* 0x000fc6000f8e00ff */
[----:B------:R-:W-:-:S04]  /*2590*/  LEA R4, P1, R5, R226, 0x6 ;  /* 0x000000e205047211 */ /* 0x000fc800078230ff */
[----:B------:R-:W-:-:S05]  /*25a0*/  LEA.HI.X R5, R5, R225, R6, 0x6, P1 ;  /* 0x000000e105057211 */ /* 0x000fca00008f3406 */
[----:B------:R-:W-:Y:S01]  /*25b0*/  @!PT LDS RZ, [RZ] ;  /* 0x00000000fffff984 */ /* 0x000fe20000000800 */
[----:B------:R-:W-:Y:S01]  /*25c0*/  @!PT LDS RZ, [RZ] ;  /* 0x00000000fffff984 */ /* 0x000fe20000000800 */
[----:B------:R-:W-:Y:S01]  /*25d0*/  @!PT LDS RZ, [RZ] ;  /* 0x00000000fffff984 */ /* 0x000fe20000000800 */
[----:B------:R3:W-:Y:S04]  /*25e0*/  LDGSTS.E.BYPASS.LTC128B.128 [R189+0x1000], desc[UR10][R4.64] ;  /* 0x0100000004bd7fae */ /* 0x0007e8000b901d4a */
.L_x_620:
[----:B------:R-:W-:Y:S05]  /*25f0*/  BSYNC B0 ;  /* 0x0000000000007941 */ /* 0x000fea0003800000 */
.L_x_619:
        /* <DEDUP_REMOVED lines=21> */
.L_x_622:
[----:B------:R-:W-:Y:S05]  /*2750*/  BSYNC B0 ;  /* 0x0000000000007941 */ /* 0x000fea0003800000 */
.L_x_621:
        /* <DEDUP_REMOVED lines=13> */
[----:B---3--:R-:W-:Y:S01]  /*2830*/  MOV R6, UR24 ;  /* 0x0000001800067c02 */ /* 0x008fe20008000f00 */
[----:B------:R-:W-:Y:S01]  /*2840*/  UIMAD UR8, UR25, 0xc0, URZ ;  /* 0x000000c0190878a4 */ /* 0x000fe2000f8e023f */
[----:B------:R-:W-:Y:S02]  /*2850*/  MOV R4, R226 ;  /* 0x000000e200047202 */ /* 0x000fe40000000f00 */
[----:B------:R-:W-:-:S03]  /*2860*/  MOV R5, R225 ;  /* 0x000000e100057202 */ /* 0x000fc60000000f00 */
[----:B------:R-:W-:-:S05]  /*2870*/  IMAD.WIDE.U32 R4, R6, 0xc0, R4 ;  /* 0x000000c006047825 */ /* 0x000fca00078e0004 */
[----:B------:R-:W-:-:S05]  /*2880*/  IADD3 R5, R5, UR8, RZ ;  /* 0x0000000805057c10 */ /* 0x000fca000fffe0ff */
[----:B------:R-:W-:Y:S01]  /*2890*/  @!PT LDS RZ, [RZ] ;  /* 0x00000000fffff984 */ /* 0x000fe20000000800 */
[----:B------:R-:W-:Y:S01]  /*28a0*/  @!PT LDS RZ, [RZ] ;  /* 0x00000000fffff984 */ /* 0x000fe20000000800 */
[----:B------:R-:W-:Y:S01]  /*28b0*/  @!PT LDS RZ, [RZ] ;  /* 0x00000000fffff984 */ /* 0x000fe20000000800 */
[----:B------:R3:W-:Y:S02]  /*28c0*/  LDGSTS.E.BYPASS.LTC128B.128 [R189+0x3000], desc[UR10][R4.64] ;  /* 0x0300000004bd7fae */ /* 0x0007e4000b901d4a */
.L_x_624:
[----:B------:R-:W-:Y:S05]  /*28d0*/  BSYNC B0 ;  /* 0x0000000000007941 */ /* 0x000fea0003800000 */
.L_x_623:
[----:B------:R-:W5:Y:S01]  /*28e0*/  LDL R22, [R1+0x8] ;  /* 0x0000080001167983 */ /* 0x000f620000100800 */
[----:B------:R-:W-:Y:S01]  /*28f0*/  UIMAD UR8, UR44, UR22, URZ ;  /* 0x000000162c0872a4 */ /* 0x000fe2000f8e023f */
[----:B---3--:R-:W-:Y:S01]  /*2900*/  IMAD.WIDE.U32 R4, R3, UR29, R24 ;  /* 0x0000001d03047c25 */ /* 0x008fe2000f8e0018 */
[----:B------:R-:W-:Y:S01]  /*2910*/  ULDC.64 UR24, c[0x0][0x260] ;  /* 0x0000980000187ab9 */ /* 0x000fe20000000a00 */
[----:B------:R-:W-:Y:S01]  /*2920*/  BSSY B0, `(.L_x_625) ;  /* 0x0000028000007945 */ /* 0x000fe20003800000 */
[----:B------:R-:W-:Y:S02]  /*2930*/  UIMAD UR12, UR29, UR23, UR8 ;  /* 0x000000171d0c72a4 */ /* 0x000fe4000f8e0208 */
[----:B------:R-:W-:Y:S01]  /*2940*/  UIMAD UR8, UR17, -0x80, UR7 ;  /* 0xffffff80110878a4 */ /* 0x000fe2000f8e0207 */
[----:B------:R-:W-:-:S03]  /*2950*/  IADD3 R4, P1, R4, UR37, RZ ;  /* 0x0000002504047c10 */ /* 0x000fc6000ff3e0ff */
[----:B------:R-:W-:Y:S02]  /*2960*/  IMAD.U32 R3, RZ, RZ, UR12 ;  /* 0x0000000cff037e24 */ /* 0x000fe4000f8e00ff */
[----:B------:R-:W-:-:S03]  /*2970*/  ISETP.GE.AND P5, PT, R2, UR8, PT ;  /* 0x0000000802007c0c */ /* 0x000fc6000bfa6270 */
[----:B------:R-:W-:Y:S01]  /*2980*/  IADD3.X R5, R5, UR38, R3, P1, !PT ;  /* 0x0000002605057c10 */ /* 0x000fe20008ffe403 */
[----:B------:R-:W-:-:S04]  /*2990*/  IMAD R3, R14, UR24, RZ ;  /* 0x000000180e037c24 */ /* 0x000fc8000f8e02ff */
[C---:B------:R-:W-:Y:S02]  /*29a0*/  IMAD R3, R13.reuse, UR25, R3 ;  /* 0x000000190d037c24 */ /* 0x040fe4000f8e0203 */
[----:B------:R-:W-:-:S03]  /*29b0*/  IMAD.WIDE.U32 R4, R13, UR24, R4 ;  /* 0x000000180d047c25 */ /* 0x000fc6000f8e0004 */
[----:B------:R3:W-:Y:S01]  /*29c0*/  @P5 STS.128 [R0+0xc000], RZ ;  /* 0x00c000ff00005388 */ /* 0x0007e20000000c00 */
[----:B------:R-:W-:Y:S02]  /*29d0*/  IMAD.IADD R3, R5, 0x1, R3 ;  /* 0x0000000105037824 */ /* 0x000fe400078e0203 */
[C---:B-----5:R-:W-:Y:S02]  /*29e0*/  VIADD R6, R22.reuse, 0x8 ;  /* 0x0000000816067836 */ /* 0x060fe40000000000 */
[----:B------:R-:W-:-:S03]  /*29f0*/  VIADD R11, R22, 0x48 ;  /* 0x00000048160b7836 */ /* 0x000fc60000000000 */
[----:B------:R-:W-:Y:S01]  /*2a00*/  ISETP.GE.AND P1, PT, R6, UR6, PT ;  /* 0x0000000606007c0c */ /* 0x000fe2000bf26270 */
[----:B------:R-:W-:Y:S01]  /*2a10*/  VIADD R6, R22, 0x40 ;  /* 0x0000004016067836 */ /* 0x000fe20000000000 */
[----:B------:R-:W-:Y:S02]  /*2a20*/  ISETP.GE.AND P6, PT, R11, UR6, PT ;  /* 0x000000060b007c0c */ /* 0x000fe4000bfc6270 */
[----:B------:R-:W-:Y:S02]  /*2a30*/  P2R R16, PR, RZ, 0x2 ;  /* 0x00000002ff107803 */ /* 0x000fe40000000000 */
[----:B------:R-:W-:Y:S02]  /*2a40*/  ISETP.GE.AND P2, PT, R6, UR6, PT ;  /* 0x0000000606007c0c */ /* 0x000fe4000bf46270 */
[----:B------:R-:W-:Y:S02]  /*2a50*/  ISETP.GE.AND P1, PT, R22, UR6, PT ;  /* 0x0000000616007c0c */ /* 0x000fe4000bf26270 */
[----:B------:R-:W-:-:S02]  /*2a60*/  P2R R12, PR, RZ, 0x4 ;  /* 0x00000004ff0c7803 */ /* 0x000fc40000000000 */
[----:B------:R-:W-:Y:S01]  /*2a70*/  P2R R15, PR, RZ, 0x2 ;  /* 0x00000002ff0f7803 */ /* 0x000fe20000000000 */
[----:B---3--:R-:W-:Y:S08]  /*2a80*/  @P5 BRA `(.L_x_626) ;  /* 0x0000000000445947 */ /* 0x008ff00003800000 */
        /* <DEDUP_REMOVED lines=17> */
.L_x_626:
[----:B------:R-:W-:Y:S05]  /*2ba0*/  BSYNC B0 ;  /* 0x0000000000007941 */ /* 0x000fea0003800000 */
.L_x_625:
        /* <DEDUP_REMOVED lines=23> */
.L_x_628:
[----:B------:R-:W-:Y:S05]  /*2d20*/  BSYNC B0 ;  /* 0x0000000000007941 */ /* 0x000fea0003800000 */
.L_x_627:
        /* <DEDUP_REMOVED lines=23> */
.L_x_630:
[----:B------:R-:W-:Y:S05]  /*2ea0*/  BSYNC B0 ;  /* 0x0000000000007941 */ /* 0x000fea0003800000 */
.L_x_629:
        /* <DEDUP_REMOVED lines=23> */
.L_x_632:
[----:B------:R-:W-:Y:S05]  /*3020*/  BSYNC B0 ;  /* 0x0000000000007941 */ /* 0x000fea0003800000 */
.L_x_631:
        /* <DEDUP_REMOVED lines=32> */
.L_x_634:
[----:B------:R-:W-:Y:S05]  /*3230*/  BSYNC B0 ;  /* 0x0000000000007941 */ /* 0x000fea0003800000 */
.L_x_633:
        /* <DEDUP_REMOVED lines=22> */
.L_x_636:
[----:B------:R-:W-:Y:S05]  /*33a0*/  BSYNC B0 ;  /* 0x0000000000007941 */ /* 0x000fea0003800000 */
.L_x_635:
        /* <DEDUP_REMOVED lines=22> */
.L_x_638:
[----:B------:R-:W-:Y:S05]  /*3510*/  BSYNC B0 ;  /* 0x0000000000007941 */ /* 0x000fea0003800000 */
.L_x_637:
        /* <DEDUP_REMOVED lines=21> */
.L_x_640:
[----:B------:R-:W-:Y:S05]  /*3670*/  BSYNC B0 ;  /* 0x0000000000007941 */ /* 0x000fea0003800000 */
.L_x_639:
[----:B------:R-:W-:Y:S01]  /*3680*/  ULDC.64 UR22, c[0x0][0x3c8] ;  /* 0x0000f20000167ab9 */ /* 0x000fe20000000a00 */
[----:B------:R-:W-:Y:S01]  /*3690*/  USHF.R.S32.HI UR8, URZ, 0x1f, UR55 ;  /* 0x0000001f3f087899 */ /* 0x000fe20008011437 */
[----:B------:R-:W-:Y:S01]  /*36a0*/  ISETP.NE.AND P5, PT, R15, RZ, PT ;  /* 0x000000ff0f00720c */ /* 0x000fe20003fa5270 */
[----:B------:R-:W-:Y:S01]  /*36b0*/  UISETP.NE.U32.AND UP1, UPT, UR22, URZ, UPT ;  /* 0x0000003f1600728c */ /* 0x000fe2000bf25070 */
[----:B------:R-:W-:Y:S01]  /*36c0*/  SHF.R.S32.HI R7, RZ, 0x1f, R22 ;  /* 0x0000001fff077819 */ /* 0x000fe20000011416 */
[----:B------:R-:W0:Y:S01]  /*36d0*/  LDGDEPBAR ;  /* 0x00000000000079af */ /* 0x000e220000000000 */
[----:B------:R-:W-:Y:S01]  /*36e0*/  SHF.R.S32.HI R5, RZ, 0x1f, R11 ;  /* 0x0000001fff057819 */ /* 0x000fe2000001140b */
[----:B------:R-:W-:Y:S01]  /*36f0*/  UISETP.NE.AND.EX UP1, UPT, UR23, URZ, UPT, UP1 ;  /* 0x0000003f1700728c */ /* 0x000fe2000bf25310 */
[----:B------:R-:W-:Y:S01]  /*3700*/  IMAD.MOV.U32 R244, RZ, RZ, 0x7f800000 ;  /* 0x7f800000fff47424 */ /* 0x000fe200078e00ff */
[----:B------:R-:W-:Y:S02]  /*3710*/  ISETP.NE.AND P4, PT, R16, RZ, PT ;  /* 0x000000ff1000720c */ /* 0x000fe40003f85270 */
[----:B------:R-:W-:Y:S01]  /*3720*/  ISETP.NE.AND P3, PT, R12, RZ, PT ;  /* 0x000000ff0c00720c */ /* 0x000fe20003f65270 */
[----:B------:R-:W-:Y:S01]  /*3730*/  IMAD.MOV.U32 R245, RZ, RZ, 0x7f800000 ;  /* 0x7f800000fff57424 */ /* 0x000fe200078e00ff */
[----:B------:R-:W-:Y:S01]  /*3740*/  PLOP3.LUT P1, PT, PT, PT, UP1, 0x80, 0x0 ;  /* 0x000000000000781c */ /* 0x000fe20003f2f018 */
[----:B------:R-:W-:Y:S01]  /*3750*/  IMAD.MOV.U32 R246, RZ, RZ, 0x7f800000 ;  /* 0x7f800000fff67424 */ /* 0x000fe200078e00ff */
[----:B------:R-:W-:-:S03]  /*3760*/  ULDC UR19, c[0x0][0x2d0] ;  /* 0x0000b40000137ab9 */ /* 0x000fc60000000800 */
[----:B------:R-:W-:Y:S01]  /*3770*/  @UP1 ULDC.64 UR24, c[0x0][0x3d0] ;  /* 0x0000f40000181ab9 */ /* 0x000fe20000000a00 */
[----:B------:R-:W-:Y:S01]  /*3780*/  @UP1 UMOV UR20, UR55 ;  /* 0x0000003700141c82 */ /* 0x000fe20008000000 */
[----:B------:R-:W-:Y:S01]  /*3790*/  @UP1 UIMAD UR6, UR57, UR24, URZ ;  /* 0x00000018390612a4 */ /* 0x000fe2000f8e023f */
[----:B------:R-:W-:Y:S02]  /*37a0*/  @UP1 UMOV UR21, UR8 ;  /* 0x0000000800151c82 */ /* 0x000fe40008000000 */
[----:B------:R-:W-:Y:S02]  /*37b0*/  @UP1 UIMAD.WIDE.U32 UR20, UR45, UR24, UR20 ;  /* 0x000000182d1412a5 */ /* 0x000fe4000f8e0014 */
[----:B------:R-:W-:Y:S02]  /*37c0*/  @UP1 UIMAD UR6, UR45, UR25, UR6 ;  /* 0x000000192d0612a4 */ /* 0x000fe4000f8e0206 */
[----:B------:R-:W-:Y:S02]  /*37d0*/  @UP1 ULEA UR22, UP0, UR20, UR22, 0x2 ;  /* 0x0000001614161291 */ /* 0x000fe4000f80103f */
[----:B------:R-:W-:-:S04]  /*37e0*/  @UP1 UIADD3 UR6, UR21, UR6, URZ ;  /* 0x0000000615061290 */ /* 0x000fc8000fffe03f */
[----:B------:R-:W-:Y:S01]  /*37f0*/  @UP1 ULEA.HI.X UR23, UR20, UR23, UR6, 0x2, UP0 ;  /* 0x0000001714171291 */ /* 0x000fe200080f1406 */
[----:B-1----:R-:W-:Y:S01]  /*3800*/  IMAD.U32 R2, RZ, RZ, UR22 ;  /* 0x00000016ff027e24 */ /* 0x002fe2000f8e00ff */
[----:B--234-:R-:W-:Y:S01]  /*3810*/  SHF.L.U64.HI R0, R22, 0x2, R7 ;  /* 0x0000000216007819 */ /* 0x01cfe20000010207 */
[----:B------:R-:W-:Y:S01]  /*3820*/  @UP1 ULDC UR6, c[0x0][0x2e8] ;  /* 0x0000ba0000061ab9 */ /* 0x000fe20000000800 */
[----:B------:R-:W-:Y:S02]  /*3830*/  IMAD.MOV.U32 R243, RZ, RZ, 0x7f800000 ;  /* 0x7f800000fff37424 */ /* 0x000fe400078e00ff */
[----:B------:R-:W-:Y:S02]  /*3840*/  IMAD.SHL.U32 R247, R20, 0x2, RZ ;  /* 0x0000000214f77824 */ /* 0x000fe400078e00ff */
[----:B------:R-:W-:Y:S02]  /*3850*/  VIADD R178, R185, 0x2000 ;  /* 0x00002000b9b27836 */ /* 0x000fe40000000000 */
[----:B------:R-:W-:Y:S01]  /*3860*/  VIADD R183, R184, 0x2000 ;  /* 0x00002000b8b77836 */ /* 0x000fe20000000000 */
[----:B------:R-:W-:Y:S01]  /*3870*/  CS2R R126, SRZ ;  /* 0x00000000007e7805 */ /* 0x000fe2000001ff00 */
[----:B------:R-:W-:Y:S01]  /*3880*/  IMAD.U32 R3, RZ, RZ, UR23 ;  /* 0x00000017ff037e24 */ /* 0x000fe2000f8e00ff */
[----:B------:R-:W-:Y:S01]  /*3890*/  CS2R R124, SRZ ;  /* 0x00000000007c7805 */ /* 0x000fe2000001ff00 */
[----:B------:R-:W-:Y:S01]  /*38a0*/  IMAD.SHL.U32 R252, R22, 0x4, RZ ;  /* 0x0000000416fc7824 */ /* 0x000fe200078e00ff */
[----:B------:R-:W-:Y:S01]  /*38b0*/  CS2R R130, SRZ ;  /* 0x0000000000827805 */ /* 0x000fe2000001ff00 */
[----:B------:R-:W-:Y:S01]  /*38c0*/  IMAD.MOV.U32 R187, RZ, RZ, 0x20 ;  /* 0x00000020ffbb7424 */ /* 0x000fe200078e00ff */
[----:B------:R1:W2:Y:S01]  /*38d0*/  @P1 LDG.E R6, desc[UR10][R2.64] ;  /* 0x0000000a02061981 */ /* 0x0002a2000c1e1900 */
[----:B------:R-:W-:Y:S01]  /*38e0*/  IMAD.MOV.U32 R186, RZ, RZ, 0x40 ;  /* 0x00000040ffba7424 */ /* 0x000fe200078e00ff */
        /* <DEDUP_REMOVED lines=23> */
[----:B-1----:R-:W-:Y:S01]  /*3a60*/  IMAD.SHL.U32 R2, R22, 0x4, RZ ;  /* 0x0000000416027824 */ /* 0x002fe200078e00ff */
[----:B------:R-:W-:Y:S02]  /*3a70*/  CS2R R82, SRZ ;  /* 0x0000000000527805 */ /* 0x000fe4000001ff00 */
[----:B------:R-:W-:-:S02]  /*3a80*/  CS2R R80, SRZ ;  /* 0x0000000000507805 */ /* 0x000fc4000001ff00 */
[----:B------:R-:W-:Y:S02]  /*3a90*/  CS2R R74, SRZ ;  /* 0x00000000004a7805 */ /* 0x000fe4000001ff00 */
[----:B------:R-:W-:Y:S02]  /*3aa0*/  CS2R R72, SRZ ;  /* 0x0000000000487805 */ /* 0x000fe4000001ff00 */
[----:B------:R-:W-:Y:S02]  /*3ab0*/  IADD3 R2, P2, R2, UR14, RZ ;  /* 0x0000000e02027c10 */ /* 0x000fe4000ff5e0ff */
[----:B------:R-:W-:Y:S02]  /*3ac0*/  CS2R R70, SRZ ;  /* 0x0000000000467805 */ /* 0x000fe4000001ff00 */
[----:B------:R-:W-:Y:S02]  /*3ad0*/  CS2R R68, SRZ ;  /* 0x0000000000447805 */ /* 0x000fe4000001ff00 */
[----:B------:R-:W-:Y:S01]  /*3ae0*/  SHF.L.U64.HI R251, R22, 0x2, R7 ;  /* 0x0000000216fb7819 */ /* 0x000fe20000010207 */
[----:B------:R-:W-:Y:S01]  /*3af0*/  IMAD.MOV.U32 R224, RZ, RZ, R189 ;  /* 0x000000ffffe07224 */ /* 0x000fe200078e00bd */
[----:B------:R-:W-:Y:S01]  /*3b00*/  IADD3.X R3, R0, UR13, RZ, P2, !PT ;  /* 0x0000000d00037c10 */ /* 0x000fe200097fe4ff */
[----:B------:R-:W-:Y:S01]  /*3b10*/  ULDC UR20, c[0x0][0x2dc] ;  /* 0x0000b70000147ab9 */ /* 0x000fe20000000800 */
[C---:B------:R-:W-:Y:S01]  /*3b20*/  @!P6 LEA R4, P2, R11.reuse, UR14, 0x2 ;  /* 0x0000000e0b04ec11 */ /* 0x040fe2000f8410ff */
[----:B------:R-:W2:Y:S02]  /*3b30*/  @P1 MUFU.RCP R0, UR6 ;  /* 0x0000000600001d08 */ /* 0x000ea40008001000 */
[----:B------:R-:W5:Y:S01]  /*3b40*/  @!P5 LDG.E R245, desc[UR10][R2.64] ;  /* 0x0000000a02f5d981 */ /* 0x000f62000c1e1900 */
[----:B------:R-:W-:-:S03]  /*3b50*/  @!P6 LEA.HI.X R5, R11, UR13, R5, 0x2, P2 ;  /* 0x0000000d0b05ec11 */ /* 0x000fc600090f1405 */
[----:B------:R-:W5:Y:S04]  /*3b60*/  @!P4 LDG.E R246, desc[UR10][R2.64+0x20] ;  /* 0x0000200a02f6c981 */ /* 0x000f68000c1e1900 */
[----:B------:R-:W5:Y:S04]  /*3b70*/  @!P6 LDG.E R244, desc[UR10][R4.64] ;  /* 0x0000000a04f4e981 */ /* 0x000f68000c1e1900 */
[----:B------:R1:W5:Y:S01]  /*3b80*/  @!P3 LDG.E R243, desc[UR10][R2.64+0x100] ;  /* 0x0001000a02f3b981 */ /* 0x000362000c1e1900 */
[----:B------:R-:W-:Y:S02]  /*3b90*/  LOP3.LUT R247, R247, 0x6, RZ, 0xc0, !PT ;  /* 0x00000006f7f77812 */ /* 0x000fe400078ec0ff */
[----:B------:R-:W-:-:S02]  /*3ba0*/  SEL R178, R178, R185, !P0 ;  /* 0x000000b9b2b27207 */ /* 0x000fc40004000000 */
[----:B------:R-:W-:Y:S02]  /*3bb0*/  SEL R183, R183, R184, !P0 ;  /* 0x000000b8b7b77207 */ /* 0x000fe40004000000 */
[----:B-1----:R-:W-:-:S04]  /*3bc0*/  LEA.HI R2, R21, R20, RZ, 0x7 ;  /* 0x0000001415027211 */ /* 0x002fc800078f38ff */
[----:B------:R-:W-:-:S05]  /*3bd0*/  SHF.R.S32.HI R2, RZ, 0x7, R2 ;  /* 0x00000007ff027819 */ /* 0x000fca0000011402 */
[----:B------:R-:W-:Y:S02]  /*3be0*/  IMAD R247, R2, 0x40, R247 ;  /* 0x0000004002f77824 */ /* 0x000fe400078e02f7 */
[----:B------:R-:W-:-:S04]  /*3bf0*/  IMAD.U32 R2, RZ, RZ, UR17 ;  /* 0x00000011ff027e24 */ /* 0x000fc8000f8e00ff */
[----:B------:R-:W-:-:S05]  /*3c00*/  IMAD R2, R2, 0x80, R247 ;  /* 0x0000008002027824 */ /* 0x000fca00078e02f7 */
[----:B------:R-:W-:Y:S01]  /*3c10*/  IADD3 R2, R22, -UR36, -R2 ;  /* 0x8000002416027c10 */ /* 0x000fe2000fffe802 */
[----:B------:R-:W-:Y:S01]  /*3c20*/  UMOV UR6, URZ ;  /* 0x0000003f00067c82 */ /* 0x000fe20008000000 */
[----:B------:R-:W-:Y:S02]  /*3c30*/  LEA R178, R178, UR4, 0x1 ;  /* 0x00000004b2b27c11 */ /* 0x000fe4000f8e08ff */
[----:B------:R-:W-:Y:S01]  /*3c40*/  LEA R183, R183, UR4, 0x1 ;  /* 0x00000004b7b77c11 */ /* 0x000fe2000f8e08ff */
[----:B------:R-:W-:Y:S02]  /*3c50*/  VIADD R248, R2, UR7 ;  /* 0x0000000702f87c36 */ /* 0x000fe40008000000 */
[----:B--2---:R-:W-:-:S05]  /*3c60*/  @P1 FMUL.FTZ R0, R6, R0 ;  /* 0x0000000006001220 */ /* 0x004fca0000410000 */
[----:B------:R-:W-:Y:S01]  /*3c70*/  @P1 R2UR UR8, R0 ;  /* 0x00000000000812ca */ /* 0x000fe200000e0000 */
[----:B------:R-:W-:-:S05]  /*3c80*/  VIADD R0, R22, 0xffffff80 ;  /* 0xffffff8016007836 */ /* 0x000fca0000000000 */
[----:B------:R-:W-:Y:S01]  /*3c90*/  SHF.R.S32.HI R3, RZ, 0x1f, R0 ;  /* 0x0000001fff037819 */ /* 0x000fe20000011400 */
[----:B------:R-:W-:-:S03]  /*3ca0*/  IMAD.SHL.U32 R249, R0, 0x4, RZ ;  /* 0x0000000400f97824 */ /* 0x000fc600078e00ff */
[----:B------:R-:W-:-:S03]  /*3cb0*/  SHF.L.U64.HI R250, R0, 0x2, R3 ;  /* 0x0000000200fa7819 */ /* 0x000fc60000010203 */
[----:B------:R-:W-:Y:S01]  /*3cc0*/  @UP1 UMOV UR6, UR8 ;  /* 0x0000000800061c82 */ /* 0x000fe20008000000 */
[----:B------:R-:W-:-:S05]  /*3cd0*/  ULDC UR8, c[0x0][0x2ec] ;  /* 0x0000bb0000087ab9 */ /* 0x000fca0000000800 */
.L_x_643:
[----:B------:R-:W2:Y:S01]  /*3ce0*/  LDL R0, [R1+0x4] ;  /* 0x0000040001007983 */ /* 0x000ea20000100800 */
[----:B------:R-:W-:Y:S02]  /*3cf0*/  USHF.L.U32 UR12, UR17, 0x7, URZ ;  /* 0x00000007110c7899 */ /* 0x000fe4000800063f */
[----:B------:R-:W-:Y:S01]  /*3d00*/  UISETP.GE.AND UP2, UPT, UR9, 0x1, UPT ;  /* 0x000000010900788c */ /* 0x000fe2000bf46270 */
[----:B------:R-:W0:Y:S01]  /*3d10*/  LDGDEPBAR ;  /* 0x00000000000079af */ /* 0x000e220000000000 */
[----:B------:R-:W-:Y:S04]  /*3d20*/  UIADD3 UR12, UR12, 0x80, URZ ;  /* 0x000000800c0c7890 */ /* 0x000fe8000fffe03f */
[----:B------:R-:W-:Y:S01]  /*3d30*/  UISETP.GE.AND UP0, UPT, UR12, UR7, UPT ;  /* 0x000000070c00728c */ /* 0x000fe2000bf06270 */
[----:B--2---:R-:W-:Y:S01]  /*3d40*/  R2P PR, R0, 0x6 ;  /* 0x0000000600007804 */ /* 0x004fe20000000000 */
[----:B------:R-:W-:Y:S04]  /*3d50*/  DEPBAR.LE SB0, 0x0 ;  /* 0x000080000000791a */ /* 0x000fe80000000000 */
[----:B------:R-:W-:Y:S01]  /*3d60*/  BAR.SYNC.DEFER_BLOCKING 0x0 ;  /* 0x0000000000007b1d */ /* 0x000fe20000010000 */
[----:B------:R-:W-:Y:S02]  /*3d70*/  SEL R2, R187, 0xffffffe0, !P1 ;  /* 0xffffffe0bb027807 */ /* 0x000fe40004800000 */
[----:B------:R-:W-:Y:S02]  /*3d80*/  SEL R177, R186, 0xffffffc0, !P2 ;  /* 0xffffffc0bab17807 */ /* 0x000fe40005000000 */
[----:B------:R-:W-:Y:S01]  /*3d90*/  PLOP3.LUT P1, PT, PT, PT, UP0, 0x80, 0x0 ;  /* 0x000000000000781c */ /* 0x000fe20003f2f008 */
[C---:B------:R-:W-:Y:S01]  /*3da0*/  IMAD.IADD R0, R183.reuse, 0x1, R2 ;  /* 0x00000001b7007824 */ /* 0x040fe200078e0202 */
[----:B------:R-:W-:Y:S01]  /*3db0*/  PLOP3.LUT P5, PT, PT, PT, UP0, 0x80, 0x0 ;  /* 0x000000000000781c */ /* 0x000fe20003faf008 */
[--C-:B------:R-:W-:Y:S01]  /*3dc0*/  IMAD.IADD R168, R183, 0x1, R177.reuse ;  /* 0x00000001b7a87824 */ /* 0x100fe200078e02b1 */
[----:B------:R-:W-:Y:S02]  /*3dd0*/  PLOP3.LUT P0, PT, PT, PT, UP0, 0x80, 0x0 ;  /* 0x000000000000781c */ /* 0x000fe40003f0f008 */
[----:B------:R-:W-:Y:S02]  /*3de0*/  PLOP3.LUT P4, PT, PT, PT, UP0, 0x80, 0x0 ;  /* 0x000000000000781c */ /* 0x000fe40003f8f008 */
[----:B-----5:R-:W-:Y:S02]  /*3df0*/  FSETP.NEU.FTZ.AND P6, PT, R245, -INF , PT ;  /* 0xff800000f500780b */ /* 0x020fe40003fdd000 */
[----:B------:R-:W-:Y:S02]  /*3e00*/  FSETP.NEU.FTZ.AND P2, PT, R244, -INF , PT ;  /* 0xff800000f400780b */ /* 0x000fe40003f5d000 */
[C---:B------:R-:W-:Y:S01]  /*3e10*/  FSETP.NEU.FTZ.AND P3, PT, R243.reuse, -INF , PT ;  /* 0xff800000f300780b */ /* 0x040fe20003f7d000 */
        /* <DEDUP_REMOVED lines=11> */
[----:B------:R-:W2:Y:S01]  /*3ed0*/  LDSM.16.M88.4 R144, [R0+0x2000] ;  /* 0x002000000090783b */ /* 0x000ea20000000200 */
[C---:B------:R-:W-:Y:S07]  /*3ee0*/  HMMA.16816.F32.BF16 R16, R64.reuse, R18, RZ ;  /* 0x000000124010723c */ /* 0x040fee00000418ff */
[----:B------:R-:W2:Y:S01]  /*3ef0*/  LDSM.16.M88.4 R148, [R182+0x800] ;  /* 0x00080000b694783b */ /* 0x000ea20000000200 */
[-C--:B---3--:R-:W-:Y:S06]  /*3f00*/  HMMA.16816.F32.BF16 R20, R64, R32.reuse, RZ ;  /* 0x000000204014723c */ /* 0x088fec00000418ff */
[C---:B------:R-:W-:Y:S01]  /*3f10*/  HMMA.16816.F32.BF16 R24, R60.reuse, R32, RZ ;  /* 0x000000203c18723c */ /* 0x040fe200000418ff */
[----:B------:R-:W3:Y:S05]  /*3f20*/  LDSM.16.M88.4 R152, [R182+0x1000] ;  /* 0x00100000b698783b */ /* 0x000eea0000000200 */
[-C--:B------:R-:W-:Y:S03]  /*3f30*/  HMMA.16816.F32.BF16 R28, R60, R34.reuse, RZ ;  /* 0x000000223c1c723c */ /* 0x080fe600000418ff */
[----:B------:R-:W3:Y:S03]  /*3f40*/  LDSM.16.M88.4 R156, [R182+0x1800] ;  /* 0x00180000b69c783b */ /* 0x000ee60000000200 */
[C---:B------:R-:W-:Y:S05]  /*3f50*/  HMMA.16816.F32.BF16 R32, R64.reuse, R34, RZ ;  /* 0x000000224020723c */ /* 0x040fea00000418ff */
[----:B------:R-:W-:Y:S01]  /*3f60*/  LDSM.16.M88.4 R160, [R168] ;  /* 0x00000000a8a0783b */ /* 0x000fe20000000200 */
[-C--:B----4-:R-:W-:Y:S06]  /*3f70*/  HMMA.16816.F32.BF16 R36, R64, R48.reuse, RZ ;  /* 0x000000304024723c */ /* 0x090fec00000418ff */
[C---:B------:R-:W-:Y:S01]  /*3f80*/  HMMA.16816.F32.BF16 R40, R60.reuse, R48, RZ ;  /* 0x000000303c28723c */ /* 0x040fe200000418ff */
[----:B------:R-:W4:Y:S05]  /*3f90*/  LDSM.16.M88.4 R164, [R179] ;  /* 0x00000000b3a4783b */ /* 0x000f2a0000000200 */
[-C--:B------:R-:W-:Y:S03]  /*3fa0*/  HMMA.16816.F32.BF16 R44, R60, R50.reuse, RZ ;  /* 0x000000323c2c723c */ /* 0x080fe600000418ff */
[----:B------:R-:W4:Y:S03]  /*3fb0*/  LDSM.16.M88.4 R168, [R168+0x2000] ;  /* 0x00200000a8a8783b */ /* 0x000f260000000200 */
[C---:B------:R-:W-:Y:S05]  /*3fc0*/  HMMA.16816.F32.BF16 R48, R64.reuse, R50, RZ ;  /* 0x000000324030723c */ /* 0x040fea00000418ff */
[----:B------:R-:W-:Y:S01]  /*3fd0*/  LDSM.16.M88.4 R172, [R179+0x1000] ;  /* 0x00100000b3ac783b */ /* 0x000fe20000000200 */
[-C--:B------:R-:W-:Y:S06]  /*3fe0*/  HMMA.16816.F32.BF16 R52, R64, R132.reuse, RZ ;  /* 0x000000844034723c */ /* 0x080fec00000418ff */
[C---:B------:R-:W-:Y:S06]  /*3ff0*/  HMMA.16816.F32.BF16 R56, R60.reuse, R132, RZ ;  /* 0x000000843c38723c */ /* 0x040fec00000418ff */
[-C--:B------:R-:W-:Y:S06]  /*4000*/  HMMA.16816.F32.BF16 R60, R60, R134.reuse, RZ ;  /* 0x000000863c3c723c */ /* 0x080fec00000418ff */
[----:B------:R-:W-:Y:S01]  /*4010*/  HMMA.16816.F32.BF16 R64, R64, R134, RZ ;  /* 0x000000864040723c */ /* 0x000fe200000418ff */
[----:B------:R-:W4:Y:S05]  /*4020*/  LDSM.16.M88.4 R132, [R179+0x800] ;  /* 0x00080000b384783b */ /* 0x000f2a0000000200 */
[-C--:B-1----:R-:W-:Y:S06]  /*4030*/  HMMA.16816.F32.BF16 R4, R136, R140.reuse, R4 ;  /* 0x0000008c8804723c */ /* 0x082fec0000041804 */
[C---:B--2---:R-:W-:Y:S06]  /*4040*/  HMMA.16816.F32.BF16 R8, R144.reuse, R140, R8 ;  /* 0x0000008c9008723c */ /* 0x044fec0000041808 */
[-C--:B------:R-:W-:Y:S06]  /*4050*/  HMMA.16816.F32.BF16 R12, R144, R142.reuse, R12 ;  /* 0x0000008e900c723c */ /* 0x080fec000004180c */
[C---:B------:R-:W-:Y:S01]  /*4060*/  HMMA.16816.F32.BF16 R16, R136.reuse, R142, R16 ;  /* 0x0000008e8810723c */ /* 0x040fe20000041810 */
[----:B------:R-:W1:Y:S05]  /*4070*/  LDSM.16.M88.4 R140, [R179+0x1800] ;  /* 0x00180000b38c783b */ /* 0x000e6a0000000200 */
[-C--:B------:R-:W-:Y:S06]  /*4080*/  HMMA.16816.F32.BF16 R20, R136, R148.reuse, R20 ;  /* 0x000000948814723c */ /* 0x080fec0000041814 */
[C---:B------:R-:W-:Y:S06]  /*4090*/  HMMA.16816.F32.BF16 R24, R144.reuse, R148, R24 ;  /* 0x000000949018723c */ /* 0x040fec0000041818 */
[-C--:B------:R-:W-:Y:S06]  /*40a0*/  HMMA.16816.F32.BF16 R28, R144, R150.reuse, R28 ;  /* 0x00000096901c723c */ /* 0x080fec000004181c */
[C---:B------:R-:W-:Y:S06]  /*40b0*/  HMMA.16816.F32.BF16 R32, R136.reuse, R150, R32 ;  /* 0x000000968820723c */ /* 0x040fec0000041820 */
        /* <DEDUP_REMOVED lines=8> */
[----:B------:R-:W-:Y:S04]  /*4140*/  LDSM.16.M88.4 R136, [R181] ;  /* 0x00000000b588783b */ /* 0x000fe80000000200 */
[----:B------:R-:W-:Y:S01]  /*4150*/  IMAD.IADD R144, R0, 0x1, R177 ;  /* 0x0000000100907824 */ /* 0x000fe200078e02b1 */
[-C--:B----4-:R-:W-:Y:S01]  /*4160*/  HMMA.16816.F32.BF16 R4, R160, R164.reuse, R4 ;  /* 0x000000a4a004723c */ /* 0x090fe20000041804 */
[----:B------:R-:W-:Y:S05]  /*4170*/  IMAD.U32 R0, RZ, RZ, UR17 ;  /* 0x00000011ff007e24 */ /* 0x000fea000f8e00ff */
[C---:B------:R-:W-:Y:S06]  /*4180*/  HMMA.16816.F32.BF16 R8, R168.reuse, R164, R8 ;  /* 0x000000a4a808723c */ /* 0x040fec0000041808 */
[-C--:B------:R-:W-:Y:S06]  /*4190*/  HMMA.16816.F32.BF16 R12, R168, R166.reuse, R12 ;  /* 0x000000a6a80c723c */ /* 0x080fec000004180c */
[C---:B------:R-:W-:Y:S06]  /*41a0*/  HMMA.16816.F32.BF16 R16, R160.reuse, R166, R16 ;  /* 0x000000a6a010723c */ /* 0x040fec0000041810 */
[-C--:B------:R-:W-:Y:S06]  /*41b0*/  HMMA.16816.F32.BF16 R20, R160, R132.reuse, R20 ;  /* 0x00000084a014723c */ /* 0x080fec0000041814 */
[C---:B------:R-:W-:Y:S06]  /*41c0*/  HMMA.16816.F32.BF16 R24, R168.reuse, R132, R24 ;  /* 0x00000084a818723c */ /* 0x040fec0000041818 */
[-C--:B------:R-:W-:Y:S06]  /*41d0*/  HMMA.16816.F32.BF16 R28, R168, R134.reuse, R28 ;  /* 0x00000086a81c723c */ /* 0x080fec000004181c */
[C---:B------:R-:W-:Y:S01]  /*41e0*/  HMMA.16816.F32.BF16 R32, R160.reuse, R134, R32 ;  /* 0x00000086a020723c */ /* 0x040fe20000041820 */
[----:B------:R-:W2:Y:S05]  /*41f0*/  LDSM.16.M88.4 R132, [R144] ;  /* 0x000000009084783b */ /* 0x000eaa0000000200 */
[-C--:B------:R-:W-:Y:S03]  /*4200*/  HMMA.16816.F32.BF16 R36, R160, R172.reuse, R36 ;  /* 0x000000aca024723c */ /* 0x080fe60000041824 */
[----:B------:R-:W3:Y:S03]  /*4210*/  LDSM.16.M88.4 R144, [R144+0x2000] ;  /* 0x002000009090783b */ /* 0x000ee60000000200 */
[C---:B------:R-:W-:Y:S06]  /*4220*/  HMMA.16816.F32.BF16 R40, R168.reuse, R172, R40 ;  /* 0x000000aca828723c */ /* 0x040fec0000041828 */
[-C--:B------:R-:W-:Y:S06]  /*4230*/  HMMA.16816.F32.BF16 R44, R168, R174.reuse, R44 ;  /* 0x000000aea82c723c */ /* 0x080fec000004182c */
[C---:B------:R-:W-:Y:S06]  /*4240*/  HMMA.16816.F32.BF16 R48, R160.reuse, R174, R48 ;  /* 0x000000aea030723c */ /* 0x040fec0000041830 */
[-C--:B-1----:R-:W-:Y:S06]  /*4250*/  HMMA.16816.F32.BF16 R52, R160, R140.reuse, R52 ;  /* 0x0000008ca034723c */ /* 0x082fec0000041834 */
[C---:B------:R-:W-:Y:S06]  /*4260*/  HMMA.16816.F32.BF16 R56, R168.reuse, R140, R56 ;  /* 0x0000008ca838723c */ /* 0x040fec0000041838 */
[-C--:B------:R-:W-:Y:S05]  /*4270*/  HMMA.16816.F32.BF16 R60, R168, R142.reuse, R60 ;  /* 0x0000008ea83c723c */ /* 0x080fea000004183c */
[----:B------:R-:W-:Y:S01]  /*4280*/  FMUL.FTZ R141, R246, 1.4426950216293334961 ;  /* 0x3fb8aa3bf68d7820 */ /* 0x000fe20000410000 */
[----:B------:R-:W-:Y:S05]  /*4290*/  HMMA.16816.F32.BF16 R64, R160, R142, R64 ;  /* 0x0000008ea040723c */ /* 0x000fea0000041840 */
[----:B------:R-:W-:Y:S01]  /*42a0*/  FMUL.FTZ R140, R243, 1.4426950216293334961 ;  /* 0x3fb8aa3bf38c7820 */ /* 0x000fe20000410000 */
[-C--:B--2---:R-:W-:Y:S05]  /*42b0*/  HMMA.16816.F32.BF16 R4, R132, R136.reuse, R4 ;  /* 0x000000888404723c */ /* 0x084fea0000041804 */
[----:B------:R-:W-:Y:S01]  /*42c0*/  FSEL R140, R140, RZ, P3 ;  /* 0x000000ff8c8c7208 */ /* 0x000fe20001800000 */
[----:B------:R-:W-:Y:S02]  /*42d0*/  IMAD R143, R0, 0x80, R247 ;  /* 0x00000080008f7824 */ /* 0x000fe400078e02f7 */
[----:B------:R-:W-:Y:S01]  /*42e0*/  FMUL.FTZ R142, R245, 1.4426950216293334961 ;  /* 0x3fb8aa3bf58e7820 */ /* 0x000fe20000410000 */
[C---:B---3--:R-:W-:Y:S04]  /*42f0*/  HMMA.16816.F32.BF16 R8, R144.reuse, R136, R8 ;  /* 0x000000889008723c */ /* 0x048fe80000041808 */
[----:B------:R-:W-:Y:S01]  /*4300*/  FSEL R142, R142, RZ, P6 ;  /* 0x000000ff8e8e7208 */ /* 0x000fe20003000000 */
[C---:B------:R-:W-:Y:S01]  /*4310*/  @P1 VIADD R0, R143.reuse, 0x8 ;  /* 0x000000088f001836 */ /* 0x040fe20000000000 */
[----:B------:R-:W-:Y:S01]  /*4320*/  PLOP3.LUT P1, PT, PT, PT, UP0, 0x80, 0x0 ;  /* 0x000000000000781c */ /* 0x000fe20003f2f008 */
[-C--:B------:R-:W-:Y:S01]  /*4330*/  HMMA.16816.F32.BF16 R12, R144, R138.reuse, R12 ;  /* 0x0000008a900c723c */ /* 0x080fe2000004180c */
[----:B------:R-:W-:Y:S02]  /*4340*/  PLOP3.LUT P6, PT, PT, PT, UP0, 0x80, 0x0 ;  /* 0x000000000000781c */ /* 0x000fe40003fcf008 */
[----:B------:R-:W-:Y:S01]  /*4350*/  @P5 ISETP.GE.AND P5, PT, R0, UR7, PT ;  /* 0x0000000700005c0c */ /* 0x000fe2000bfa6270 */
[----:B------:R-:W-:Y:S02]  /*4360*/  IMAD.U32 R0, RZ, RZ, UR9 ;  /* 0x00000009ff007e24 */ /* 0x000fe4000f8e00ff */
[----:B------:R-:W-:Y:S01]  /*4370*/  @P0 VIADD R3, R143, 0x1 ;  /* 0x000000018f030836 */ /* 0x000fe20000000000 */
[----:B------:R-:W-:Y:S01]  /*4380*/  FSETP.NEU.FTZ.AND P0, PT, R246, -INF , PT ;  /* 0xff800000f600780b */ /* 0x000fe20003f1d000 */
[----:B------:R-:W-:Y:S01]  /*4390*/  IMAD R0, R0, 0x80, R248 ;  /* 0x0000008000007824 */ /* 0x000fe200078e02f8 */
[C---:B------:R-:W-:Y:S04]  /*43a0*/  HMMA.16816.F32.BF16 R16, R132.reuse, R138, R16 ;  /* 0x0000008a8410723c */ /* 0x040fe80000041810 */
[----:B------:R-:W-:Y:S01]  /*43b0*/  @P4 ISETP.GE.AND P4, PT, R3, UR7, PT ;  /* 0x0000000703004c0c */ /* 0x000fe2000bf86270 */
[----:B------:R-:W-:Y:S01]  /*43c0*/  FMUL.FTZ R3, R244, 1.4426950216293334961 ;  /* 0x3fb8aa3bf4037820 */ /* 0x000fe20000410000 */
[----:B------:R-:W-:Y:S01]  /*43d0*/  FSEL R141, R141, RZ, P0 ;  /* 0x000000ff8d8d7208 */ /* 0x000fe20000000000 */
[C---:B------:R-:W-:Y:S01]  /*43e0*/  VIADD R149, R0.reuse, 0x8 ;  /* 0x0000000800957836 */ /* 0x040fe20000000000 */
[----:B------:R-:W-:Y:S03]  /*43f0*/  IABS R153, R0 ;  /* 0x0000000000997213 */ /* 0x000fe60000000000 */
[----:B------:R-:W-:Y:S01]  /*4400*/  FSEL R3, R3, RZ, P2 ;  /* 0x000000ff03037208 */ /* 0x000fe20001000000 */
[C---:B------:R-:W-:Y:S01]  /*4410*/  VIADD R150, R0.reuse, 0xffffffff ;  /* 0xffffffff00967836 */ /* 0x040fe20000000000 */
[----:B------:R-:W-:Y:S01]  /*4420*/  ISETP.GE.AND P0, PT, R149, RZ, PT ;  /* 0x000000ff9500720c */ /* 0x000fe20003f06270 */
[----:B------:R-:W-:Y:S02]  /*4430*/  @P1 VIADD R136, R143, 0x9 ;  /* 0x000000098f881836 */ /* 0x000fe40000000000 */
[----:B------:R-:W-:Y:S01]  /*4440*/  VIADD R137, R0, 0x3f ;  /* 0x0000003f00897836 */ /* 0x000fe20000000000 */
[----:B------:R-:W-:Y:S01]  /*4450*/  ISETP.GE.AND P2, PT, R150, RZ, PT ;  /* 0x000000ff9600720c */ /* 0x000fe20003f46270 */
[----:B------:R-:W-:Y:S01]  /*4460*/  VIADD R148, R0, 0x7 ;  /* 0x0000000700947836 */ /* 0x000fe20000000000 */
[----:B------:R-:W-:Y:S01]  /*4470*/  @P6 ISETP.GE.AND P6, PT, R136, UR7, PT ;  /* 0x0000000788006c0c */ /* 0x000fe2000bfc6270 */
[----:B------:R-:W-:Y:S02]  /*4480*/  VIADD R151, R0, 0x48 ;  /* 0x0000004800977836 */ /* 0x000fe40000000000 */
[----:B------:R-:W-:Y:S01]  /*4490*/  IMAD.MOV.U32 R138, RZ, RZ, R153 ;  /* 0x000000ffff8a7224 */ /* 0x000fe200078e0099 */
[----:B------:R-:W-:Y:S01]  /*44a0*/  ISETP.GE.AND P1, PT, R148, RZ, PT ;  /* 0x000000ff9400720c */ /* 0x000fe20003f26270 */
[C---:B------:R-:W-:Y:S01]  /*44b0*/  VIADD R152, R0.reuse, 0x40 ;  /* 0x0000004000987836 */ /* 0x040fe20000000000 */
[----:B------:R-:W-:Y:S01]  /*44c0*/  ISETP.GE.AND P3, PT, R151, RZ, PT ;  /* 0x000000ff9700720c */ /* 0x000fe20003f66270 */
[C---:B------:R-:W-:Y:S01]  /*44d0*/  VIADD R136, R0.reuse, 0x47 ;  /* 0x0000004700887836 */ /* 0x040fe20000000000 */
[----:B------:R-:W-:Y:S02]  /*44e0*/  @!P0 IADD3 R149, -R0, -0x8, RZ ;  /* 0xfffffff800958810 */ /* 0x000fe40007ffe1ff */
[----:B------:R-:W-:Y:S02]  /*44f0*/  ISETP.GE.AND P0, PT, R152, RZ, PT ;  /* 0x000000ff9800720c */ /* 0x000fe40003f06270 */
[----:B------:R-:W-:Y:S01]  /*4500*/  I2FP.F32.S32 R154, R149 ;  /* 0x00000095009a7245 */ /* 0x000fe20000201400 */
[C---:B------:R-:W-:Y:S01]  /*4510*/  VIADD R149, R0.reuse, 0xfffffff8 ;  /* 0xfffffff800957836 */ /* 0x040fe20000000000 */
[----:B------:R-:W-:Y:S02]  /*4520*/  @!P2 IADD3 R150, -R0, 0x1, RZ ;  /* 0x000000010096a810 */ /* 0x000fe40007ffe1ff */
[----:B------:R-:W-:Y:S01]  /*4530*/  ISETP.GE.AND P2, PT, R136, RZ, PT ;  /* 0x000000ff8800720c */ /* 0x000fe20003f46270 */
[----:B------:R-:W-:Y:S01]  /*4540*/  FFMA.FTZ R6, R154, -UR6, R6 ;  /* 0x800000069a067c23 */ /* 0x000fe20008010006 */
[C---:B------:R-:W-:Y:S02]  /*4550*/  @!P1 IADD3 R148, -R0.reuse, -0x7, RZ ;  /* 0xfffffff900949810 */ /* 0x040fe40007ffe1ff */
[----:B------:R-:W-:Y:S02]  /*4560*/  ISETP.GE.AND P1, PT, R137, RZ, PT ;  /* 0x000000ff8900720c */ /* 0x000fe40003f26270 */
[C---:B------:R-:W-:Y:S02]  /*4570*/  @!P3 IADD3 R151, -R0.reuse, -0x48, RZ ;  /* 0xffffffb80097b810 */ /* 0x040fe40007ffe1ff */
[----:B------:R-:W-:Y:S02]  /*4580*/  PLOP3.LUT P3, PT, PT, PT, UP0, 0x80, 0x0 ;  /* 0x000000000000781c */ /* 0x000fe40003f6f008 */
[C---:B------:R-:W-:Y:S02]  /*4590*/  @!P0 IADD3 R152, -R0.reuse, -0x40, RZ ;  /* 0xffffffc000988810 */ /* 0x040fe40007ffe1ff */
[----:B------:R-:W-:Y:S02]  /*45a0*/  PLOP3.LUT P0, PT, PT, PT, UP0, 0x80, 0x0 ;  /* 0x000000000000781c */ /* 0x000fe40003f0f008 */
[C---:B------:R-:W-:Y:S02]  /*45b0*/  @!P2 IADD3 R136, -R0.reuse, -0x47, RZ ;  /* 0xffffffb90088a810 */ /* 0x040fe40007ffe1ff */
[----:B------:R-:W-:Y:S02]  /*45c0*/  PLOP3.LUT P2, PT, PT, PT, UP0, 0x80, 0x0 ;  /* 0x000000000000781c */ /* 0x000fe40003f4f008 */
[----:B------:R-:W-:Y:S02]  /*45d0*/  I2FP.F32.S32 R138, R138 ;  /* 0x0000008a008a7245 */ /* 0x000fe40000201400 */
[----:B------:R-:W-:Y:S02]  /*45e0*/  @!P1 IADD3 R137, -R0, -0x3f, RZ ;  /* 0xffffffc100899810 */ /* 0x000fe40007ffe1ff */
[----:B------:R-:W-:Y:S01]  /*45f0*/  PLOP3.LUT P1, PT, PT, PT, UP0, 0x80, 0x0 ;  /* 0x000000000000781c */ /* 0x000fe20003f2f008 */
[C---:B------:R-:W-:Y:S01]  /*4600*/  FFMA.FTZ R4, R138.reuse, -UR6, R4 ;  /* 0x800000068a047c23 */ /* 0x040fe20008010004 */
[----:B------:R-:W-:Y:S01]  /*4610*/  @P3 ISETP.GE.AND P3, PT, R143, UR7, PT ;  /* 0x000000078f003c0c */ /* 0x000fe2000bf66270 */
[----:B------:R-:W-:Y:S01]  /*4620*/  FFMA.FTZ R18, R138, -UR6, R18 ;  /* 0x800000068a127c23 */ /* 0x000fe20008010012 */
[----:B------:R-:W-:Y:S02]  /*4630*/  I2FP.F32.S32 R152, R152 ;  /* 0x0000009800987245 */ /* 0x000fe40000201400 */
[----:B------:R-:W-:Y:S02]  /*4640*/  @P0 FSEL R4, R4, -INF , !P3 ;  /* 0xff80000004040808 */ /* 0x000fe40005800000 */
[----:B------:R-:W-:Y:S01]  /*4650*/  @P2 FSEL R6, R6, -INF , !P3 ;  /* 0xff80000006062808 */ /* 0x000fe20005800000 */
[----:B------:R-:W-:Y:S01]  /*4660*/  FFMA.FTZ R8, R152, -UR6, R8 ;  /* 0x8000000698087c23 */ /* 0x000fe20008010008 */
[----:B------:R-:W-:Y:S01]  /*4670*/  PLOP3.LUT P0, PT, PT, PT, UP0, 0x80, 0x0 ;  /* 0x000000000000781c */ /* 0x000fe20003f0f008 */
[----:B------:R-:W-:Y:S01]  /*4680*/  FFMA.FTZ R4, R4, UR8, -R142 ;  /* 0x0000000804047c23 */ /* 0x000fe2000801088e */
[----:B------:R-:W-:Y:S01]  /*4690*/  PLOP3.LUT P2, PT, PT, PT, UP0, 0x80, 0x0 ;  /* 0x000000000000781c */ /* 0x000fe20003f4f008 */
[----:B------:R-:W-:Y:S01]  /*46a0*/  FFMA.FTZ R14, R152, -UR6, R14 ;  /* 0x80000006980e7c23 */ /* 0x000fe2000801000e */
[----:B------:R-:W-:Y:S01]  /*46b0*/  I2FP.F32.S32 R153, R150 ;  /* 0x0000009600997245 */ /* 0x000fe20000201400 */
[----:B------:R-:W-:Y:S01]  /*46c0*/  MUFU.EX2 R240, R4 ;  /* 0x0000000400f07308 */ /* 0x000fe20000000800 */
[----:B------:R-:W-:Y:S01]  /*46d0*/  I2FP.F32.S32 R151, R151 ;  /* 0x0000009700977245 */ /* 0x000fe20000201400 */
[----:B------:R-:W-:Y:S01]  /*46e0*/  FFMA.FTZ R6, R6, UR8, -R141 ;  /* 0x0000000806067c23 */ /* 0x000fe2000801088d */
[----:B------:R-:W-:Y:S01]  /*46f0*/  I2FP.F32.S32 R136, R136 ;  /* 0x0000008800887245 */ /* 0x000fe20000201400 */
[----:B------:R-:W-:Y:S01]  /*4700*/  FFMA.FTZ R5, R153, -UR6, R5 ;  /* 0x8000000699057c23 */ /* 0x000fe20008010005 */
[----:B------:R-:W-:Y:S01]  /*4710*/  @P1 FSEL R8, R8, -INF , !P3 ;  /* 0xff80000008081808 */ /* 0x000fe20005800000 */
[----:B------:R-:W-:Y:S01]  /*4720*/  FFMA.FTZ R10, R151, -UR6, R10 ;  /* 0x80000006970a7c23 */ /* 0x000fe2000801000a */
[----:B------:R-:W-:Y:S01]  /*4730*/  PLOP3.LUT P1, PT, PT, PT, UP0, 0x80, 0x0 ;  /* 0x000000000000781c */ /* 0x000fe20003f2f008 */
[----:B------:R-:W-:Y:S01]  /*4740*/  FFMA.FTZ R11, R136, -UR6, R11 ;  /* 0x80000006880b7c23 */ /* 0x000fe2000801000b */
[----:B------:R-:W-:Y:S01]  /*4750*/  I2FP.F32.S32 R155, R148 ;  /* 0x00000094009b7245 */ /* 0x000fe20000201400 */
[----:B------:R-:W-:Y:S01]  /*4760*/  VIADD R136, R0, 0x38 ;  /* 0x0000003800887836 */ /* 0x000fe20000000000 */
[----:B------:R-:W-:Y:S01]  /*4770*/  @P0 FSEL R10, R10, -INF , !P3 ;  /* 0xff8000000a0a0808 */ /* 0x000fe20005800000 */
[----:B------:R1:W-:Y:S01]  /*4780*/  MUFU.EX2 R203, R6 ;  /* 0x0000000600cb7308 */ /* 0x0003e20000000800 */
[----:B------:R-:W-:Y:S01]  /*4790*/  @P2 FSEL R5, R5, -INF , !P4 ;  /* 0xff80000005052808 */ /* 0x000fe20006000000 */
[----:B------:R-:W-:Y:S01]  /*47a0*/  FFMA.FTZ R7, R155, -UR6, R7 ;  /* 0x800000069b077c23 */ /* 0x000fe20008010007 */
[----:B------:R-:W-:Y:S01]  /*47b0*/  PLOP3.LUT P0, PT, PT, PT, UP0, 0x80, 0x0 ;  /* 0x000000000000781c */ /* 0x000fe20003f0f008 */
[----:B------:R-:W-:Y:S01]  /*47c0*/  FFMA.FTZ R8, R8, UR8, -R140 ;  /* 0x0000000808087c23 */ /* 0x000fe2000801088c */
[----:B------:R-:W-:Y:S01]  /*47d0*/  ISETP.GE.AND P2, PT, R136, RZ, PT ;  /* 0x000000ff8800720c */ /* 0x000fe20003f46270 */
[----:B------:R-:W-:Y:S01]  /*47e0*/  FFMA.FTZ R5, R5, UR8, -R142 ;  /* 0x0000000805057c23 */ /* 0x000fe2000801088e */
[----:B------:R-:W-:Y:S03]  /*47f0*/  I2FP.F32.S32 R151, R137 ;  /* 0x0000008900977245 */ /* 0x000fe60000201400 */
[----:B------:R-:W-:Y:S01]  /*4800*/  MUFU.EX2 R207, R8 ;  /* 0x0000000800cf7308 */ /* 0x000fe20000000800 */
[----:B------:R-:W-:Y:S01]  /*4810*/  @P1 FSEL R7, R7, -INF , !P4 ;  /* 0xff80000007071808 */ /* 0x000fe20006000000 */
[----:B------:R-:W-:Y:S01]  /*4820*/  FFMA.FTZ R10, R10, UR8, -R3 ;  /* 0x000000080a0a7c23 */ /* 0x000fe20008010803 */
[----:B------:R-:W-:Y:S01]  /*4830*/  ISETP.GE.AND P1, PT, R149, RZ, PT ;  /* 0x000000ff9500720c */ /* 0x000fe20003f26270 */
[----:B------:R-:W-:Y:S01]  /*4840*/  FFMA.FTZ R9, R151, -UR6, R9 ;  /* 0x8000000697097c23 */ /* 0x000fe20008010009 */
[----:B------:R-:W-:Y:S01]  /*4850*/  PLOP3.LUT P3, PT, PT, PT, UP0, 0x80, 0x0 ;  /* 0x000000000000781c */ /* 0x000fe20003f6f008 */
[----:B------:R-:W-:Y:S01]  /*4860*/  FFMA.FTZ R7, R7, UR8, -R141 ;  /* 0x0000000807077c23 */ /* 0x000fe2000801088d */
[----:B------:R-:W-:Y:S03]  /*4870*/  FFMA.FTZ R15, R151, -UR6, R15 ;  /* 0x80000006970f7c23 */ /* 0x000fe6000801000f */
[----:B------:R-:W-:Y:S01]  /*4880*/  MUFU.EX2 R239, R5 ;  /* 0x0000000500ef7308 */ /* 0x000fe20000000800 */
[----:B------:R-:W-:Y:S01]  /*4890*/  @P0 FSEL R9, R9, -INF , !P4 ;  /* 0xff80000009090808 */ /* 0x000fe20006000000 */
[C---:B-1----:R-:W-:Y:S01]  /*48a0*/  VIADD R6, R0.reuse, 0xffffffef ;  /* 0xffffffef00067836 */ /* 0x042fe20000000000 */
[C---:B------:R-:W-:Y:S01]  /*48b0*/  @!P2 IADD3 R136, -R0.reuse, -0x38, RZ ;  /* 0xffffffc80088a810 */ /* 0x040fe20007ffe1ff */
[C---:B------:R-:W-:Y:S01]  /*48c0*/  VIADD R148, R0.reuse, 0x37 ;  /* 0x0000003700947836 */ /* 0x040fe20000000000 */
[----:B------:R-:W-:Y:S01]  /*48d0*/  PLOP3.LUT P0, PT, PT, PT, UP0, 0x80, 0x0 ;  /* 0x000000000000781c */ /* 0x000fe20003f0f008 */
[----:B------:R-:W-:Y:S01]  /*48e0*/  FFMA.FTZ R9, R9, UR8, -R140 ;  /* 0x0000000809097c23 */ /* 0x000fe2000801088c */
[----:B------:R-:W-:Y:S03]  /*48f0*/  I2FP.F32.S32 R152, R136 ;  /* 0x0000008800987245 */ /* 0x000fe60000201400 */
[----:B------:R1:W-:Y:S01]  /*4900*/  MUFU.EX2 R202, R7 ;  /* 0x0000000700ca7308 */ /* 0x0003e20000000800 */
[----:B------:R-:W-:Y:S01]  /*4910*/  @!P1 IADD3 R149, -R0, 0x8, RZ ;  /* 0x0000000800959810 */ /* 0x000fe20007ffe1ff */
[----:B------:R-:W2:Y:S01]  /*4920*/  LDSM.16.M88.4 R136, [R181+0x800] ;  /* 0x00080000b588783b */ /* 0x000ea20000000200 */
[----:B------:R-:W-:Y:S01]  /*4930*/  ISETP.GE.AND P1, PT, R148, RZ, PT ;  /* 0x000000ff9400720c */ /* 0x000fe20003f26270 */
[----:B------:R-:W-:Y:S01]  /*4940*/  FFMA.FTZ R12, R152, -UR6, R12 ;  /* 0x80000006980c7c23 */ /* 0x000fe2000801000c */
[----:B------:R-:W-:Y:S01]  /*4950*/  I2FP.F32.S32 R149, R149 ;  /* 0x0000009500957245 */ /* 0x000fe20000201400 */
[----:B------:R-:W-:Y:S01]  /*4960*/  VIADD R4, R0, 0xfffffff7 ;  /* 0xfffffff700047836 */ /* 0x000fe20000000000 */
[----:B------:R-:W-:Y:S03]  /*4970*/  PLOP3.LUT P2, PT, PT, PT, UP0, 0x80, 0x0 ;  /* 0x000000000000781c */ /* 0x000fe60003f4f008 */
[----:B------:R-:W-:Y:S01]  /*4980*/  MUFU.EX2 R206, R9 ;  /* 0x0000000900ce7308 */ /* 0x000fe20000000800 */
[----:B------:R-:W-:Y:S01]  /*4990*/  @P3 FSEL R11, R11, -INF , !P4 ;  /* 0xff8000000b0b3808 */ /* 0x000fe20006000000 */
[----:B------:R-:W-:Y:S01]  /*49a0*/  FFMA.FTZ R16, R149, -UR6, R16 ;  /* 0x8000000695107c23 */ /* 0x000fe20008010010 */
[----:B------:R-:W-:Y:S01]  /*49b0*/  @P0 FSEL R12, R12, -INF , !P5 ;  /* 0xff8000000c0c0808 */ /* 0x000fe20006800000 */
[----:B------:R-:W-:Y:S01]  /*49c0*/  FFMA.FTZ R19, R153, -UR6, R19 ;  /* 0x8000000699137c23 */ /* 0x000fe20008010013 */
[----:B------:R-:W-:Y:S01]  /*49d0*/  ISETP.GE.AND P0, PT, R4, RZ, PT ;  /* 0x000000ff0400720c */ /* 0x000fe20003f06270 */
[----:B------:R-:W-:Y:S01]  /*49e0*/  FFMA.FTZ R11, R11, UR8, -R3 ;  /* 0x000000080b0b7c23 */ /* 0x000fe20008010803 */
[----:B------:R-:W-:Y:S03]  /*49f0*/  PLOP3.LUT P3, PT, PT, PT, UP0, 0x80, 0x0 ;  /* 0x000000000000781c */ /* 0x000fe60003f6f008 */
[----:B------:R3:W-:Y:S01]  /*4a00*/  MUFU.EX2 R211, R10 ;  /* 0x0000000a00d37308 */ /* 0x0007e20000000800 */
[----:B------:R-:W-:Y:S01]  /*4a10*/  @!P1 IADD3 R148, -R0, -0x37, RZ ;  /* 0xffffffc900949810 */ /* 0x000fe20007ffe1ff */
[----:B------:R-:W-:Y:S01]  /*4a20*/  FFMA.FTZ R12, R12, UR8, -R140 ;  /* 0x000000080c0c7c23 */ /* 0x000fe2000801088c */
[----:B------:R-:W-:Y:S01]  /*4a30*/  PLOP3.LUT P1, PT, PT, PT, UP0, 0x80, 0x0 ;  /* 0x000000000000781c */ /* 0x000fe20003f2f008 */
[----:B------:R-:W-:Y:S01]  /*4a40*/  VIADD R150, R0, 0xfffffff0 ;  /* 0xfffffff000967836 */ /* 0x000fe20000000000 */
[----:B------:R-:W-:Y:S02]  /*4a50*/  I2FP.F32.S32 R148, R148 ;  /* 0x0000009400947245 */ /* 0x000fe40000201400 */
[----:B------:R-:W-:Y:S03]  /*4a60*/  PLOP3.LUT P4, PT, PT, PT, UP0, 0x80, 0x0 ;  /* 0x000000000000781c */ /* 0x000fe60003f8f008 */
[----:B------:R-:W-:Y:S01]  /*4a70*/  MUFU.EX2 R210, R11 ;  /* 0x0000000b00d27308 */ /* 0x000fe20000000800 */
[----:B------:R-:W-:Y:S01]  /*4a80*/  @P2 FSEL R18, R18, -INF , !P5 ;  /* 0xff80000012122808 */ /* 0x000fe20006800000 */
[----:B------:R-:W-:Y:S01]  /*4a90*/  FFMA.FTZ R13, R148, -UR6, R13 ;  /* 0x80000006940d7c23 */ /* 0x000fe2000801000d */
[----:B------:R-:W-:Y:S02]  /*4aa0*/  @!P0 IADD3 R4, -R0, 0x9, RZ ;  /* 0x0000000900048810 */ /* 0x000fe40007ffe1ff */
[----:B------:R-:W-:Y:S01]  /*4ab0*/  PLOP3.LUT P0, PT, PT, PT, UP0, 0x80, 0x0 ;  /* 0x000000000000781c */ /* 0x000fe20003f0f008 */
[----:B------:R-:W-:Y:S01]  /*4ac0*/  FFMA.FTZ R18, R18, UR8, -R141 ;  /* 0x0000000812127c23 */ /* 0x000fe2000801088d */
[----:B------:R-:W-:Y:S01]  /*4ad0*/  PLOP3.LUT P2, PT, PT, PT, UP0, 0x80, 0x0 ;  /* 0x000000000000781c */ /* 0x000fe20003f4f008 */
[----:B-1----:R-:W-:Y:S01]  /*4ae0*/  @P1 VIADD R7, R143, 0x19 ;  /* 0x000000198f071836 */ /* 0x002fe20000000000 */
[----:B------:R-:W-:Y:S01]  /*4af0*/  ISETP.GE.AND P1, PT, R6, RZ, PT ;  /* 0x000000ff0600720c */ /* 0x000fe20003f26270 */
[----:B------:R-:W-:Y:S01]  /*4b00*/  MUFU.EX2 R205, R12 ;  /* 0x0000000c00cd7308 */ /* 0x000fe20000000800 */
[----:B------:R-:W-:Y:S01]  /*4b10*/  @P3 FSEL R14, R14, -INF , !P5 ;  /* 0xff8000000e0e3808 */ /* 0x000fe20006800000 */
[----:B---3--:R-:W-:Y:S01]  /*4b20*/  VIADD R10, R0, 0xffffffe8 ;  /* 0xffffffe8000a7836 */ /* 0x008fe20000000000 */
[----:B------:R-:W-:Y:S02]  /*4b30*/  @P4 FSEL R16, R16, -INF , !P5 ;  /* 0xff80000010104808 */ /* 0x000fe40006800000 */
[----:B------:R-:W-:Y:S01]  /*4b40*/  PLOP3.LUT P5, PT, PT, PT, UP0, 0x80, 0x0 ;  /* 0x000000000000781c */ /* 0x000fe20003faf008 */
[----:B------:R-:W-:Y:S01]  /*4b50*/  FFMA.FTZ R14, R14, UR8, -R3 ;  /* 0x000000080e0e7c23 */ /* 0x000fe20008010803 */
[----:B------:R-:W-:Y:S01]  /*4b60*/  I2FP.F32.S32 R4, R4 ;  /* 0x0000000400047245 */ /* 0x000fe20000201400 */
[-C--:B--2---:R-:W-:Y:S01]  /*4b70*/  HMMA.16816.F32.BF16 R20, R132, R136.reuse, R20 ;  /* 0x000000888414723c */ /* 0x084fe20000041814 */
[----:B------:R-:W-:Y:S01]  /*4b80*/  PLOP3.LUT P4, PT, PT, PT, UP0, 0x80, 0x0 ;  /* 0x000000000000781c */ /* 0x000fe20003f8f008 */
[----:B------:R-:W-:Y:S01]  /*4b90*/  MUFU.EX2 R209, R14 ;  /* 0x0000000e00d17308 */ /* 0x000fe20000000800 */
[----:B------:R-:W-:Y:S01]  /*4ba0*/  @P0 FSEL R13, R13, -INF , !P6 ;  /* 0xff8000000d0d0808 */ /* 0x000fe20007000000 */
[C---:B------:R-:W-:Y:S01]  /*4bb0*/  @P2 VIADD R9, R143.reuse, 0x11 ;  /* 0x000000118f092836 */ /* 0x040fe20000000000 */
[----:B------:R-:W-:Y:S01]  /*4bc0*/  PLOP3.LUT P0, PT, PT, PT, UP0, 0x80, 0x0 ;  /* 0x000000000000781c */ /* 0x000fe20003f0f008 */
[C---:B------:R-:W-:Y:S01]  /*4bd0*/  HMMA.16816.F32.BF16 R24, R144.reuse, R136, R24 ;  /* 0x000000889018723c */ /* 0x040fe20000041818 */
[----:B------:R-:W-:Y:S03]  /*4be0*/  PLOP3.LUT P2, PT, PT, PT, UP0, 0x80, 0x0 ;  /* 0x000000000000781c */ /* 0x000fe60003f4f008 */
[----:B------:R-:W-:Y:S01]  /*4bf0*/  ISETP.GE.AND P3, PT, R150, RZ, PT ;  /* 0x000000ff9600720c */ /* 0x000fe20003f66270 */
[C---:B------:R-:W-:Y:S01]  /*4c00*/  @P5 VIADD R5, R143.reuse, 0x18 ;  /* 0x000000188f055836 */ /* 0x040fe20000000000 */
[----:B------:R-:W-:Y:S01]  /*4c10*/  @!P1 IADD3 R6, -R0, 0x11, RZ ;  /* 0x0000001100069810 */ /* 0x000fe20007ffe1ff */
[-C--:B------:R-:W-:Y:S01]  /*4c20*/  HMMA.16816.F32.BF16 R28, R144, R138.reuse, R28 ;  /* 0x0000008a901c723c */ /* 0x080fe2000004181c */
[----:B------:R-:W-:Y:S01]  /*4c30*/  PLOP3.LUT P1, PT, PT, PT, UP0, 0x80, 0x0 ;  /* 0x000000000000781c */ /* 0x000fe20003f2f008 */
[----:B------:R-:W-:Y:S01]  /*4c40*/  MUFU.EX2 R193, R18 ;  /* 0x0000001200c17308 */ /* 0x000fe20000000800 */
[----:B------:R-:W-:Y:S01]  /*4c50*/  PLOP3.LUT P5, PT, PT, PT, UP0, 0x80, 0x0 ;  /* 0x000000000000781c */ /* 0x000fe20003faf008 */
[----:B------:R-:W-:Y:S01]  /*4c60*/  @P4 VIADD R8, R143, 0x10 ;  /* 0x000000108f084836 */ /* 0x000fe20000000000 */
[----:B------:R-:W-:Y:S01]  /*4c70*/  @P0 FSEL R15, R15, -INF , !P6 ;  /* 0xff8000000f0f0808 */ /* 0x000fe20007000000 */
[C---:B------:R-:W-:Y:S01]  /*4c80*/  HMMA.16816.F32.BF16 R32, R132.reuse, R138, R32 ;  /* 0x0000008a8420723c */ /* 0x040fe20000041820 */
[----:B------:R-:W-:Y:S02]  /*4c90*/  PLOP3.LUT P0, PT, PT, PT, UP0, 0x80, 0x0 ;  /* 0x000000000000781c */ /* 0x000fe40003f0f008 */
[----:B------:R-:W-:Y:S02]  /*4ca0*/  PLOP3.LUT P4, PT, PT, PT, UP0, 0x80, 0x0 ;  /* 0x000000000000781c */ /* 0x000fe40003f8f008 */
[----:B------:R-:W-:Y:S01]  /*4cb0*/  @P2 ISETP.GE.AND P2, PT, R5, UR7, PT ;  /* 0x0000000705002c0c */ /* 0x000fe2000bf46270 */
[----:B------:R-:W-:Y:S01]  /*4cc0*/  FFMA.FTZ R17, R4, -UR6, R17 ;  /* 0x8000000604117c23 */ /* 0x000fe20008010011 */
[C---:B------:R-:W-:Y:S01]  /*4cd0*/  @!P3 IADD3 R150, -R0.reuse, 0x10, RZ ;  /* 0x000000100096b810 */ /* 0x040fe20007ffe1ff */
[----:B------:R-:W-:Y:S01]  /*4ce0*/  VIADD R5, R0, 0x30 ;  /* 0x0000003000057836 */ /* 0x000fe20000000000 */
[----:B------:R-:W-:Y:S02]  /*4cf0*/  PLOP3.LUT P3, PT, PT, PT, UP0, 0x80, 0x0 ;  /* 0x000000000000781c */ /* 0x000fe40003f6f008 */
[----:B------:R-:W-:Y:S01]  /*4d00*/  @P1 FSEL R17, R17, -INF , !P6 ;  /* 0xff80000011111808 */ /* 0x000fe20007000000 */
[----:B------:R-:W-:Y:S01]  /*4d10*/  FFMA.FTZ R15, R15, UR8, -R3 ;  /* 0x000000080f0f7c23 */ /* 0x000fe20008010803 */
[----:B------:R-:W-:Y:S01]  /*4d20*/  ISETP.GE.AND P1, PT, R5, RZ, PT ;  /* 0x000000ff0500720c */ /* 0x000fe20003f26270 */
[----:B------:R-:W-:Y:S01]  /*4d30*/  FFMA.FTZ R23, R4, -UR6, R23 ;  /* 0x8000000604177c23 */ /* 0x000fe20008010017 */
[----:B------:R-:W-:Y:S01]  /*4d40*/  @P0 FSEL R19, R19, -INF , !P6 ;  /* 0xff80000013130808 */ /* 0x000fe20007000000 */
[----:B------:R1:W-:Y:S01]  /*4d50*/  MUFU.EX2 R208, R15 ;  /* 0x0000000f00d07308 */ /* 0x0003e20000000800 */
[----:B------:R-:W-:Y:S01]  /*4d60*/  PLOP3.LUT P0, PT, PT, PT, UP0, 0x80, 0x0 ;  /* 0x000000000000781c */ /* 0x000fe20003f0f008 */
[----:B------:R-:W-:Y:S01]  /*4d70*/  VIADD R4, R0, 0x2f ;  /* 0x0000002f00047836 */ /* 0x000fe20000000000 */
[----:B------:R-:W-:Y:S01]  /*4d80*/  I2FP.F32.S32 R150, R150 ;  /* 0x0000009600967245 */ /* 0x000fe20000201400 */
[----:B------:R-:W-:Y:S01]  /*4d90*/  FFMA.FTZ R22, R149, -UR6, R22 ;  /* 0x8000000695167c23 */ /* 0x000fe20008010016 */
[----:B------:R-:W-:Y:S01]  /*4da0*/  @P4 ISETP.GE.AND P4, PT, R9, UR7, PT ;  /* 0x0000000709004c0c */ /* 0x000fe2000bf86270 */
[----:B------:R-:W-:Y:S01]  /*4db0*/  FFMA.FTZ R13, R13, UR8, -R140 ;  /* 0x000000080d0d7c23 */ /* 0x000fe2000801088c */
[----:B------:R-:W-:Y:S01]  /*4dc0*/  ISETP.GE.AND P6, PT, R4, RZ, PT ;  /* 0x000000ff0400720c */ /* 0x000fe20003fc6270 */
[----:B------:R-:W-:Y:S01]  /*4dd0*/  FFMA.FTZ R27, R148, -UR6, R27 ;  /* 0x80000006941b7c23 */ /* 0x000fe2000801001b */
[----:B------:R-:W-:Y:S01]  /*4de0*/  @P3 ISETP.GE.AND P3, PT, R8, UR7, PT ;  /* 0x0000000708003c0c */ /* 0x000fe2000bf66270 */
[----:B------:R-:W-:Y:S01]  /*4df0*/  FFMA.FTZ R20, R150, -UR6, R20 ;  /* 0x8000000696147c23 */ /* 0x000fe20008010014 */
[----:B------:R-:W-:Y:S01]  /*4e00*/  @!P1 IADD3 R5, -R0, -0x30, RZ ;  /* 0xffffffd000059810 */ /* 0x000fe20007ffe1ff */
[----:B------:R2:W-:Y:S01]  /*4e10*/  MUFU.EX2 R204, R13 ;  /* 0x0000000d00cc7308 */ /* 0x0005e20000000800 */
[----:B------:R-:W-:Y:S01]  /*4e20*/  PLOP3.LUT P1, PT, PT, PT, UP0, 0x80, 0x0 ;  /* 0x000000000000781c */ /* 0x000fe20003f2f008 */
[----:B------:R-:W-:Y:S01]  /*4e30*/  FFMA.FTZ R26, R152, -UR6, R26 ;  /* 0x80000006981a7c23 */ /* 0x000fe2000801001a */
[----:B------:R-:W-:Y:S01]  /*4e40*/  @P0 FSEL R20, R20, -INF , !P3 ;  /* 0xff80000014140808 */ /* 0x000fe20005800000 */
[----:B------:R-:W-:Y:S01]  /*4e50*/  FFMA.FTZ R16, R16, UR8, -R142 ;  /* 0x0000000810107c23 */ /* 0x000fe2000801088e */
[----:B-1----:R-:W-:Y:S01]  /*4e60*/  I2FP.F32.S32 R15, R6 ;  /* 0x00000006000f7245 */ /* 0x002fe20000201400 */
[----:B------:R-:W-:Y:S01]  /*4e70*/  FFMA.FTZ R34, R150, -UR6, R34 ;  /* 0x8000000696227c23 */ /* 0x000fe20008010022 */
[----:B------:R-:W-:Y:S03]  /*4e80*/  PLOP3.LUT P0, PT, PT, PT, UP0, 0x80, 0x0 ;  /* 0x000000000000781c */ /* 0x000fe60003f0f008 */
[----:B------:R1:W-:Y:S01]  /*4e90*/  MUFU.EX2 R242, R16 ;  /* 0x0000001000f27308 */ /* 0x0003e20000000800 */
[C---:B------:R-:W-:Y:S01]  /*4ea0*/  @!P6 IADD3 R4, -R0.reuse, -0x2f, RZ ;  /* 0xffffffd10004e810 */ /* 0x040fe20007ffe1ff */
[----:B------:R-:W-:Y:S01]  /*4eb0*/  FFMA.FTZ R21, R15, -UR6, R21 ;  /* 0x800000060f157c23 */ /* 0x000fe20008010015 */
[----:B------:R-:W-:Y:S01]  /*4ec0*/  PLOP3.LUT P6, PT, PT, PT, UP0, 0x80, 0x0 ;  /* 0x000000000000781c */ /* 0x000fe20003fcf008 */
[----:B------:R-:W-:Y:S01]  /*4ed0*/  FFMA.FTZ R17, R17, UR8, -R142 ;  /* 0x0000000811117c23 */ /* 0x000fe2000801088e */
[----:B------:R-:W-:Y:S01]  /*4ee0*/  I2FP.F32.S32 R5, R5 ;  /* 0x0000000500057245 */ /* 0x000fe20000201400 */
[C---:B------:R-:W-:Y:S01]  /*4ef0*/  VIADD R8, R0.reuse, 0x28 ;  /* 0x0000002800087836 */ /* 0x040fe20000000000 */
[----:B------:R-:W-:Y:S01]  /*4f00*/  @P1 FSEL R21, R21, -INF , !P4 ;  /* 0xff80000015151808 */ /* 0x000fe20006000000 */
[C---:B------:R-:W-:Y:S01]  /*4f10*/  VIADD R9, R0.reuse, 0x27 ;  /* 0x0000002700097836 */ /* 0x040fe20000000000 */
[----:B------:R-:W-:Y:S01]  /*4f20*/  PLOP3.LUT P1, PT, PT, PT, UP0, 0x80, 0x0 ;  /* 0x000000000000781c */ /* 0x000fe20003f2f008 */
[C---:B------:R-:W-:Y:S01]  /*4f30*/  FFMA.FTZ R24, R5.reuse, -UR6, R24 ;  /* 0x8000000605187c23 */ /* 0x040fe20008010018 */
[----:B--2---:R-:W-:Y:S01]  /*4f40*/  I2FP.F32.S32 R13, R4 ;  /* 0x00000004000d7245 */ /* 0x004fe20000201400 */
[----:B------:R-:W-:Y:S01]  /*4f50*/  FFMA.FTZ R30, R5, -UR6, R30 ;  /* 0x80000006051e7c23 */ /* 0x000fe2000801001e */
[----:B------:R-:W-:Y:S01]  /*4f60*/  @P5 ISETP.GE.AND P5, PT, R7, UR7, PT ;  /* 0x0000000707005c0c */ /* 0x000fe2000bfa6270 */
[----:B------:R-:W-:Y:S01]  /*4f70*/  VIADD R11, R0, 0xffffffe7 ;  /* 0xffffffe7000b7836 */ /* 0x000fe20000000000 */
[----:B------:R-:W-:Y:S01]  /*4f80*/  @P0 FSEL R24, R24, -INF , !P3 ;  /* 0xff80000018180808 */ /* 0x000fe20005800000 */
[----:B------:R-:W-:Y:S01]  /*4f90*/  FFMA.FTZ R25, R13, -UR6, R25 ;  /* 0x800000060d197c23 */ /* 0x000fe20008010019 */
[----:B------:R-:W-:Y:S01]  /*4fa0*/  @P6 FSEL R22, R22, -INF , !P3 ;  /* 0xff80000016166808 */ /* 0x000fe20005800000 */
[----:B------:R-:W2:Y:S01]  /*4fb0*/  LDSM.16.M88.4 R4, [R181+0x1000] ;  /* 0x00100000b504783b */ /* 0x000ea20000000200 */
[----:B------:R-:W-:Y:S01]  /*4fc0*/  PLOP3.LUT P6, PT, PT, PT, UP0, 0x80, 0x0 ;  /* 0x000000000000781c */ /* 0x000fe20003fcf008 */
[----:B------:R3:W4:Y:S01]  /*4fd0*/  MUFU.EX2 R241, R17 ;  /* 0x0000001100f17308 */ /* 0x0007220000000800 */
[----:B------:R-:W-:Y:S01]  /*4fe0*/  PLOP3.LUT P0, PT, PT, PT, UP0, 0x80, 0x0 ;  /* 0x000000000000781c */ /* 0x000fe20003f0f008 */
[--C-:B------:R-:W-:Y:S01]  /*4ff0*/  FFMA.FTZ R21, R21, UR8, -R142.reuse ;  /* 0x0000000815157c23 */ /* 0x100fe2000801088e */
[----:B------:R-:W-:Y:S01]  /*5000*/  @P1 FSEL R26, R26, -INF , !P3 ;  /* 0xff8000001a1a1808 */ /* 0x000fe20005800000 */
[----:B------:R-:W-:Y:S01]  /*5010*/  FFMA.FTZ R20, R20, UR8, -R142 ;  /* 0x0000000814147c23 */ /* 0x000fe2000801088e */
[----:B------:R-:W-:Y:S01]  /*5020*/  PLOP3.LUT P1, PT, PT, PT, UP0, 0x80, 0x0 ;  /* 0x000000000000781c */ /* 0x000fe20003f2f008 */
[--C-:B------:R-:W-:Y:S01]  /*5030*/  FFMA.FTZ R19, R19, UR8, -R141.reuse ;  /* 0x0000000813137c23 */ /* 0x100fe2000801088d */
[----:B------:R-:W-:Y:S03]  /*5040*/  ISETP.GE.AND P3, PT, R8, RZ, PT ;  /* 0x000000ff0800720c */ /* 0x000fe60003f66270 */
[----:B------:R4:W-:Y:S01]  /*5050*/  MUFU.EX2 R237, R21 ;  /* 0x0000001500ed7308 */ /* 0x0009e20000000800 */
[----:B------:R-:W-:Y:S01]  /*5060*/  FFMA.FTZ R22, R22, UR8, -R141 ;  /* 0x0000000816167c23 */ /* 0x000fe2000801088d */
[--C-:B------:R-:W-:Y:S01]  /*5070*/  FFMA.FTZ R24, R24, UR8, -R140.reuse ;  /* 0x0000000818187c23 */ /* 0x100fe2000801088c */
[----:B------:R-:W-:Y:S01]  /*5080*/  FFMA.FTZ R26, R26, UR8, -R3 ;  /* 0x000000081a1a7c23 */ /* 0x000fe20008010803 */
[----:B------:R-:W-:Y:S01]  /*5090*/  @P6 FSEL R23, R23, -INF , !P4 ;  /* 0xff80000017176808 */ /* 0x000fe20006000000 */
[----:B------:R-:W-:Y:S01]  /*50a0*/  VIADD R12, R0, 0xffffffe0 ;  /* 0xffffffe0000c7836 */ /* 0x000fe20000000000 */
[----:B------:R-:W-:Y:S01]  /*50b0*/  @P0 FSEL R25, R25, -INF , !P4 ;  /* 0xff80000019190808 */ /* 0x000fe20006000000 */
[----:B------:R-:W-:Y:S01]  /*50c0*/  FFMA.FTZ R35, R15, -UR6, R35 ;  /* 0x800000060f237c23 */ /* 0x000fe20008010023 */
[----:B------:R-:W-:Y:S02]  /*50d0*/  ISETP.GE.AND P6, PT, R10, RZ, PT ;  /* 0x000000ff0a00720c */ /* 0x000fe40003fc6270 */
[----:B------:R4:W-:Y:S01]  /*50e0*/  MUFU.EX2 R238, R20 ;  /* 0x0000001400ee7308 */ /* 0x0009e20000000800 */
[----:B------:R-:W-:Y:S01]  /*50f0*/  @P1 FSEL R27, R27, -INF , !P4 ;  /* 0xff8000001b1b1808 */ /* 0x000fe20006000000 */
[----:B------:R-:W-:Y:S01]  /*5100*/  FFMA.FTZ R23, R23, UR8, -R141 ;  /* 0x0000000817177c23 */ /* 0x000fe2000801088d */
[----:B------:R-:W-:Y:S01]  /*5110*/  PLOP3.LUT P1, PT, PT, PT, UP0, 0x80, 0x0 ;  /* 0x000000000000781c */ /* 0x000fe20003f2f008 */
[----:B------:R-:W-:Y:S01]  /*5120*/  FFMA.FTZ R25, R25, UR8, -R140 ;  /* 0x0000000819197c23 */ /* 0x000fe2000801088c */
[----:B------:R-:W-:Y:S01]  /*5130*/  ISETP.GE.AND P0, PT, R9, RZ, PT ;  /* 0x000000ff0900720c */ /* 0x000fe20003f06270 */
[----:B------:R-:W-:Y:S01]  /*5140*/  FFMA.FTZ R27, R27, UR8, -R3 ;  /* 0x000000081b1b7c23 */ /* 0x000fe20008010803 */
[C---:B------:R-:W-:Y:S03]  /*5150*/  @!P3 IADD3 R8, -R0.reuse, -0x28, RZ ;  /* 0xffffffd80008b810 */ /* 0x040fe60007ffe1ff */
[----:B------:R4:W-:Y:S01]  /*5160*/  MUFU.EX2 R192, R19 ;  /* 0x0000001300c07308 */ /* 0x0009e20000000800 */
[----:B------:R-:W-:Y:S01]  /*5170*/  PLOP3.LUT P4, PT, PT, PT, UP0, 0x80, 0x0 ;  /* 0x000000000000781c */ /* 0x000fe20003f8f008 */
[C---:B------:R-:W-:Y:S01]  /*5180*/  VIADD R15, R0.reuse, 0xffffffc8 ;  /* 0xffffffc8000f7836 */ /* 0x040fe20000000000 */
[----:B------:R-:W-:Y:S01]  /*5190*/  I2FP.F32.S32 R14, R8 ;  /* 0x00000008000e7245 */ /* 0x000fe20000201400 */
[C---:B------:R-:W-:Y:S01]  /*51a0*/  VIADD R8, R0.reuse, 0xffffffdf ;  /* 0xffffffdf00087836 */ /* 0x040fe20000000000 */
[C---:B------:R-:W-:Y:S01]  /*51b0*/  @!P6 IADD3 R10, -R0.reuse, 0x18, RZ ;  /* 0x00000018000ae810 */ /* 0x040fe20007ffe1ff */
[----:B------:R-:W-:Y:S01]  /*51c0*/  FFMA.FTZ R31, R13, -UR6, R31 ;  /* 0x800000060d1f7c23 */ /* 0x000fe2000801001f */
[----:B------:R-:W-:Y:S02]  /*51d0*/  VIADD R13, R0, 0x10 ;  /* 0x00000010000d7836 */ /* 0x000fe40000000000 */
[----:B------:R-:W-:Y:S01]  /*51e0*/  FFMA.FTZ R28, R14, -UR6, R28 ;  /* 0x800000060e1c7c23 */ /* 0x000fe2000801001c */
[----:B-1----:R-:W-:Y:S01]  /*51f0*/  @P1 VIADD R16, R143, 0x20 ;  /* 0x000000208f101836 */ /* 0x002fe20000000000 */
[----:B------:R-:W-:Y:S01]  /*5200*/  @!P0 IADD3 R9, -R0, -0x27, RZ ;  /* 0xffffffd900098810 */ /* 0x000fe20007ffe1ff */
[----:B------:R-:W-:Y:S01]  /*5210*/  MUFU.EX2 R191, R22 ;  /* 0x0000001600bf7308 */ /* 0x000fe20000000800 */
[----:B------:R-:W-:Y:S01]  /*5220*/  PLOP3.LUT P0, PT, PT, PT, UP0, 0x80, 0x0 ;  /* 0x000000000000781c */ /* 0x000fe20003f0f008 */
[-C--:B--2---:R-:W-:Y:S01]  /*5230*/  HMMA.16816.F32.BF16 R36, R132, R4.reuse, R36 ;  /* 0x000000048424723c */ /* 0x084fe20000041824 */
[----:B------:R-:W-:Y:S02]  /*5240*/  PLOP3.LUT P1, PT, PT, PT, UP0, 0x80, 0x0 ;  /* 0x000000000000781c */ /* 0x000fe40003f2f008 */
[----:B------:R-:W-:Y:S02]  /*5250*/  I2FP.F32.S32 R10, R10 ;  /* 0x0000000a000a7245 */ /* 0x000fe40000201400 */
[----:B------:R-:W-:Y:S01]  /*5260*/  @P4 FSEL R28, R28, -INF , !P2 ;  /* 0xff8000001c1c4808 */ /* 0x000fe20005000000 */
[C---:B------:R-:W-:Y:S01]  /*5270*/  HMMA.16816.F32.BF16 R40, R144.reuse, R4, R40 ;  /* 0x000000049028723c */ /* 0x040fe20000041828 */
[----:B------:R-:W-:Y:S01]  /*5280*/  PLOP3.LUT P3, PT, PT, PT, UP0, 0x80, 0x0 ;  /* 0x000000000000781c */ /* 0x000fe20003f6f008 */
[----:B------:R-:W-:Y:S01]  /*5290*/  MUFU.EX2 R175, R23 ;  /* 0x0000001700af7308 */ /* 0x000fe20000000800 */
[----:B------:R-:W-:Y:S02]  /*52a0*/  PLOP3.LUT P6, PT, PT, PT, UP0, 0x80, 0x0 ;  /* 0x000000000000781c */ /* 0x000fe40003fcf008 */
[----:B------:R-:W-:Y:S01]  /*52b0*/  FFMA.FTZ R32, R10, -UR6, R32 ;  /* 0x800000060a207c23 */ /* 0x000fe20008010020 */
[-C--:B------:R-:W-:Y:S03]  /*52c0*/  HMMA.16816.F32.BF16 R44, R144, R6.reuse, R44 ;  /* 0x00000006902c723c */ /* 0x080fe6000004182c */
[----:B------:R-:W-:Y:S03]  /*52d0*/  ISETP.GE.AND P4, PT, R11, RZ, PT ;  /* 0x000000ff0b00720c */ /* 0x000fe60003f86270 */
[----:B------:R-:W-:Y:S01]  /*52e0*/  MUFU.EX2 R197, R24 ;  /* 0x0000001800c57308 */ /* 0x000fe20000000800 */
[----:B------:R-:W-:Y:S01]  /*52f0*/  @P0 FSEL R32, R32, -INF , !P2 ;  /* 0xff80000020200808 */ /* 0x000fe20005000000 */
[C---:B------:R-:W-:Y:S04]  /*5300*/  HMMA.16816.F32.BF16 R48, R132.reuse, R6, R48 ;  /* 0x000000068430723c */ /* 0x040fe80000041830 */
[----:B------:R-:W-:Y:S01]  /*5310*/  ISETP.GE.AND P0, PT, R8, RZ, PT ;  /* 0x000000ff0800720c */ /* 0x000fe20003f06270 */
[----:B------:R-:W-:Y:S01]  /*5320*/  VIADD R5, R0, 0x20 ;  /* 0x0000002000057836 */ /* 0x000fe20000000000 */
[----:B------:R-:W-:Y:S01]  /*5330*/  @P1 FSEL R34, R34, -INF , !P2 ;  /* 0xff80000022221808 */ /* 0x000fe20005000000 */
[----:B------:R-:W-:Y:S01]  /*5340*/  FFMA.FTZ R38, R10, -UR6, R38 ;  /* 0x800000060a267c23 */ /* 0x000fe20008010026 */
[----:B------:R-:W-:Y:S01]  /*5350*/  PLOP3.LUT P1, PT, PT, PT, UP0, 0x80, 0x0 ;  /* 0x000000000000781c */ /* 0x000fe20003f2f008 */
[----:B------:R-:W-:Y:S01]  /*5360*/  MUFU.EX2 R196, R25 ;  /* 0x0000001900c47308 */ /* 0x000fe20000000800 */
[----:B------:R-:W-:Y:S01]  /*5370*/  @P6 ISETP.GE.AND P6, PT, R16, UR7, PT ;  /* 0x0000000710006c0c */ /* 0x000fe2000bfc6270 */
[----:B------:R-:W-:Y:S01]  /*5380*/  VIADD R10, R0, 0xffffffd7 ;  /* 0xffffffd7000a7836 */ /* 0x000fe20000000000 */
[----:B------:R-:W-:Y:S01]  /*5390*/  I2FP.F32.S32 R9, R9 ;  /* 0x0000000900097245 */ /* 0x000fe20000201400 */
[----:B------:R-:W-:Y:S01]  /*53a0*/  FFMA.FTZ R42, R14, -UR6, R42 ;  /* 0x800000060e2a7c23 */ /* 0x000fe2000801002a */
[C---:B------:R-:W-:Y:S01]  /*53b0*/  @!P4 IADD3 R11, -R0.reuse, 0x19, RZ ;  /* 0x00000019000bc810 */ /* 0x040fe20007ffe1ff */
[C---:B------:R-:W-:Y:S01]  /*53c0*/  VIADD R14, R0.reuse, 0xf ;  /* 0x0000000f000e7836 */ /* 0x040fe20000000000 */
[----:B------:R-:W-:Y:S01]  /*53d0*/  PLOP3.LUT P4, PT, PT, PT, UP0, 0x80, 0x0 ;  /* 0x000000000000781c */ /* 0x000fe20003f8f008 */
[C---:B------:R-:W-:Y:S01]  /*53e0*/  FFMA.FTZ R29, R9.reuse, -UR6, R29 ;  /* 0x80000006091d7c23 */ /* 0x040fe2000801001d */
[C---:B------:R-:W-:Y:S01]  /*53f0*/  @!P0 IADD3 R8, -R0.reuse, 0x21, RZ ;  /* 0x0000002100088810 */ /* 0x040fe20007ffe1ff */
[----:B------:R-:W-:Y:S01]  /*5400*/  FFMA.FTZ R43, R9, -UR6, R43 ;  /* 0x80000006092b7c23 */ /* 0x000fe2000801002b */
[----:B------:R-:W-:Y:S01]  /*5410*/  PLOP3.LUT P0, PT, PT, PT, UP0, 0x80, 0x0 ;  /* 0x000000000000781c */ /* 0x000fe20003f0f008 */
[----:B------:R-:W-:Y:S01]  /*5420*/  VIADD R9, R0, 0xffffffd8 ;  /* 0xffffffd800097836 */ /* 0x000fe20000000000 */
[----:B------:R-:W-:Y:S01]  /*5430*/  @P1 FSEL R29, R29, -INF , !P5 ;  /* 0xff8000001d1d1808 */ /* 0x000fe20006800000 */
[----:B------:R-:W-:Y:S01]  /*5440*/  FFMA.FTZ R32, R32, UR8, -R142 ;  /* 0x0000000820207c23 */ /* 0x000fe2000801088e */
[----:B------:R-:W-:Y:S01]  /*5450*/  PLOP3.LUT P1, PT, PT, PT, UP0, 0x80, 0x0 ;  /* 0x000000000000781c */ /* 0x000fe20003f2f008 */
[----:B------:R-:W-:Y:S01]  /*5460*/  FFMA.FTZ R34, R34, UR8, -R141 ;  /* 0x0000000822227c23 */ /* 0x000fe2000801088d */
[----:B------:R-:W-:Y:S01]  /*5470*/  @P3 FSEL R30, R30, -INF , !P2 ;  /* 0xff8000001e1e3808 */ /* 0x000fe20005000000 */
[----:B------:R-:W-:Y:S01]  /*5480*/  MUFU.EX2 R236, R32 ;  /* 0x0000002000ec7308 */ /* 0x000fe20000000800 */
[----:B------:R-:W-:Y:S01]  /*5490*/  ISETP.GE.AND P3, PT, R12, RZ, PT ;  /* 0x000000ff0c00720c */ /* 0x000fe20003f66270 */
[C---:B---3--:R-:W-:Y:S01]  /*54a0*/  @P4 VIADD R17, R143.reuse, 0x28 ;  /* 0x000000288f114836 */ /* 0x048fe20000000000 */
[----:B------:R-:W-:Y:S01]  /*54b0*/  PLOP3.LUT P4, PT, PT, PT, UP0, 0x80, 0x0 ;  /* 0x000000000000781c */ /* 0x000fe20003f8f008 */
[----:B------:R-:W-:Y:S01]  /*54c0*/  FFMA.FTZ R28, R28, UR8, -R140 ;  /* 0x000000081c1c7c23 */ /* 0x000fe2000801088c */
[----:B------:R-:W-:Y:S01]  /*54d0*/  I2FP.F32.S32 R11, R11 ;  /* 0x0000000b000b7245 */ /* 0x000fe20000201400 */
[----:B------:R-:W-:Y:S01]  /*54e0*/  @P0 VIADD R4, R143, 0x29 ;  /* 0x000000298f040836 */ /* 0x000fe20000000000 */
[----:B------:R-:W-:Y:S03]  /*54f0*/  PLOP3.LUT P0, PT, PT, PT, UP0, 0x80, 0x0 ;  /* 0x000000000000781c */ /* 0x000fe60003f0f008 */
[----:B------:R-:W-:Y:S01]  /*5500*/  MUFU.EX2 R167, R34 ;  /* 0x0000002200a77308 */ /* 0x000fe20000000800 */
[----:B------:R-:W-:Y:S01]  /*5510*/  PLOP3.LUT P2, PT, PT, PT, UP0, 0x80, 0x0 ;  /* 0x000000000000781c */ /* 0x000fe20003f4f008 */
[----:B------:R-:W-:Y:S01]  /*5520*/  FFMA.FTZ R33, R11, -UR6, R33 ;  /* 0x800000060b217c23 */ /* 0x000fe20008010021 */
[----:B------:R-:W-:Y:S01]  /*5530*/  @P1 FSEL R31, R31, -INF , !P5 ;  /* 0xff8000001f1f1808 */ /* 0x000fe20006800000 */
[----:B------:R-:W-:Y:S01]  /*5540*/  FFMA.FTZ R39, R11, -UR6, R39 ;  /* 0x800000060b277c23 */ /* 0x000fe20008010027 */
[----:B------:R-:W-:Y:S01]  /*5550*/  PLOP3.LUT P1, PT, PT, PT, UP0, 0x80, 0x0 ;  /* 0x000000000000781c */ /* 0x000fe20003f2f008 */
[C---:B------:R-:W-:Y:S01]  /*5560*/  VIADD R11, R0.reuse, 0xffffffd0 ;  /* 0xffffffd0000b7836 */ /* 0x040fe20000000000 */
[----:B------:R-:W-:Y:S03]  /*5570*/  @!P3 IADD3 R12, -R0, 0x20, RZ ;  /* 0x00000020000cb810 */ /* 0x000fe60007ffe1ff */
[----:B------:R-:W-:Y:S01]  /*5580*/  MUFU.EX2 R201, R26 ;  /* 0x0000001a00c97308 */ /* 0x000fe20000000800 */
[----:B------:R-:W-:Y:S01]  /*5590*/  @P4 ISETP.GE.AND P4, PT, R4, UR7, PT ;  /* 0x0000000704004c0c */ /* 0x000fe2000bf86270 */
[C---:B------:R-:W-:Y:S01]  /*55a0*/  VIADD R4, R0.reuse, 0x1f ;  /* 0x0000001f00047836 */ /* 0x040fe20000000000 */
[----:B----4-:R-:W-:Y:S01]  /*55b0*/  I2FP.F32.S32 R21, R12 ;  /* 0x0000000c00157245 */ /* 0x010fe20000201400 */
[----:B------:R-:W-:Y:S01]  /*55c0*/  VIADD R12, R0, 0xffffffcf ;  /* 0xffffffcf000c7836 */ /* 0x000fe20000000000 */
[----:B------:R-:W-:Y:S01]  /*55d0*/  @P0 FSEL R33, R33, -INF , !P5 ;  /* 0xff80000021210808 */ /* 0x000fe20006800000 */
[----:B------:R-:W-:Y:S01]  /*55e0*/  @P2 VIADD R16, R143, 0x21 ;  /* 0x000000218f102836 */ /* 0x000fe20000000000 */
[----:B------:R-:W-:Y:S01]  /*55f0*/  ISETP.GE.AND P0, PT, R5, RZ, PT ;  /* 0x000000ff0500720c */ /* 0x000fe20003f06270 */
[C---:B------:R-:W-:Y:S01]  /*5600*/  FFMA.FTZ R36, R21.reuse, -UR6, R36 ;  /* 0x8000000615247c23 */ /* 0x040fe20008010024 */
[----:B------:R-:W-:Y:S01]  /*5610*/  PLOP3.LUT P3, PT, PT, PT, UP0, 0x80, 0x0 ;  /* 0x000000000000781c */ /* 0x000fe20003f6f008 */
[----:B------:R-:W-:Y:S01]  /*5620*/  FFMA.FTZ R50, R21, -UR6, R50 ;  /* 0x8000000615327c23 */ /* 0x000fe20008010032 */
[----:B------:R-:W-:Y:S01]  /*5630*/  @P1 FSEL R35, R35, -INF , !P5 ;  /* 0xff80000023231808 */ /* 0x000fe20006800000 */
[----:B------:R-:W-:Y:S01]  /*5640*/  FFMA.FTZ R33, R33, UR8, -R142 ;  /* 0x0000000821217c23 */ /* 0x000fe2000801088e */
[----:B------:R-:W-:Y:S01]  /*5650*/  ISETP.GE.AND P5, PT, R4, RZ, PT ;  /* 0x000000ff0400720c */ /* 0x000fe20003fa6270 */
[----:B------:R-:W-:Y:S01]  /*5660*/  MUFU.EX2 R200, R27 ;  /* 0x0000001b00c87308 */ /* 0x000fe20000000800 */
[----:B------:R-:W-:Y:S01]  /*5670*/  PLOP3.LUT P1, PT, PT, PT, UP0, 0x80, 0x0 ;  /* 0x000000000000781c */ /* 0x000fe20003f2f008 */
[----:B------:R-:W-:Y:S01]  /*5680*/  FFMA.FTZ R35, R35, UR8, -R141 ;  /* 0x0000000823237c23 */ /* 0x000fe2000801088d */
[----:B------:R-:W-:Y:S01]  /*5690*/  PLOP3.LUT P2, PT, PT, PT, UP0, 0x80, 0x0 ;  /* 0x000000000000781c */ /* 0x000fe20003f4f008 */
[----:B------:R-:W-:Y:S01]  /*56a0*/  FFMA.FTZ R29, R29, UR8, -R140 ;  /* 0x000000081d1d7c23 */ /* 0x000fe2000801088c */
[----:B------:R-:W-:Y:S01]  /*56b0*/  I2FP.F32.S32 R20, R8 ;  /* 0x0000000800147245 */ /* 0x000fe20000201400 */
[C---:B------:R-:W-:Y:S01]  /*56c0*/  VIADD R8, R0.reuse, 0x17 ;  /* 0x0000001700087836 */ /* 0x040fe20000000000 */
[----:B------:R-:W-:Y:S03]  /*56d0*/  @!P0 IADD3 R5, -R0, -0x20, RZ ;  /* 0xffffffe000058810 */ /* 0x000fe60007ffe1ff */
[----:B------:R-:W-:Y:S01]  /*56e0*/  MUFU.EX2 R235, R33 ;  /* 0x0000002100eb7308 */ /* 0x000fe20000000800 */
[----:B------:R-:W-:Y:S01]  /*56f0*/  PLOP3.LUT P0, PT, PT, PT, UP0, 0x80, 0x0 ;  /* 0x000000000000781c */ /* 0x000fe20003f0f008 */
[----:B------:R-:W-:Y:S01]  /*5700*/  FFMA.FTZ R37, R20, -UR6, R37 ;  /* 0x8000000614257c23 */ /* 0x000fe20008010025 */
[----:B------:R-:W-:Y:S01]  /*5710*/  @P3 ISETP.GE.AND P3, PT, R16, UR7, PT ;  /* 0x0000000710003c0c */ /* 0x000fe2000bf66270 */
[C---:B------:R-:W-:Y:S01]  /*5720*/  VIADD R16, R0.reuse, 0xffffffc7 ;  /* 0xffffffc700107836 */ /* 0x040fe20000000000 */
[----:B------:R-:W-:Y:S01]  /*5730*/  @!P5 IADD3 R4, -R0, -0x1f, RZ ;  /* 0xffffffe10004d810 */ /* 0x000fe20007ffe1ff */
[----:B------:R-:W-:Y:S01]  /*5740*/  FFMA.FTZ R51, R20, -UR6, R51 ;  /* 0x8000000614337c23 */ /* 0x000fe20008010033 */
[----:B------:R-:W-:Y:S03]  /*5750*/  @P1 FSEL R36, R36, -INF , !P6 ;  /* 0xff80000024241808 */ /* 0x000fe60007000000 */
[----:B------:R-:W-:Y:S01]  /*5760*/  MUFU.EX2 R166, R35 ;  /* 0x0000002300a67308 */ /* 0x000fe20000000800 */
[----:B------:R-:W-:Y:S01]  /*5770*/  PLOP3.LUT P5, PT, PT, PT, UP0, 0x80, 0x0 ;  /* 0x000000000000781c */ /* 0x000fe20003faf008 */
[--C-:B------:R-:W-:Y:S01]  /*5780*/  FFMA.FTZ R30, R30, UR8, -R3.reuse ;  /* 0x000000081e1e7c23 */ /* 0x100fe20008010803 */
[----:B------:R-:W-:Y:S01]  /*5790*/  PLOP3.LUT P1, PT, PT, PT, UP0, 0x80, 0x0 ;  /* 0x000000000000781c */ /* 0x000fe20003f2f008 */
[----:B------:R-:W-:Y:S01]  /*57a0*/  FFMA.FTZ R31, R31, UR8, -R3 ;  /* 0x000000081f1f7c23 */ /* 0x000fe20008010803 */
[----:B------:R-:W-:Y:S01]  /*57b0*/  @P2 ISETP.GE.AND P2, PT, R17, UR7, PT ;  /* 0x0000000711002c0c */ /* 0x000fe2000bf46270 */
[--C-:B------:R-:W-:Y:S01]  /*57c0*/  FFMA.FTZ R36, R36, UR8, -R142.reuse ;  /* 0x0000000824247c23 */ /* 0x100fe2000801088e */
[----:B------:R-:W-:Y:S03]  /*57d0*/  @P0 FSEL R37, R37, -INF , !P3 ;  /* 0xff80000025250808 */ /* 0x000fe60005800000 */
[----:B------:R-:W-:Y:S01]  /*57e0*/  MUFU.EX2 R195, R28 ;  /* 0x0000001c00c37308 */ /* 0x000fe20000000800 */
[----:B------:R-:W-:Y:S02]  /*57f0*/  PLOP3.LUT P0, PT, PT, PT, UP0, 0x80, 0x0 ;  /* 0x000000000000781c */ /* 0x000fe40003f0f008 */
[----:B------:R-:W-:Y:S01]  /*5800*/  I2FP.F32.S32 R18, R5 ;  /* 0x0000000500127245 */ /* 0x000fe20000201400 */
[----:B------:R-:W-:Y:S01]  /*5810*/  FFMA.FTZ R37, R37, UR8, -R142 ;  /* 0x0000000825257c23 */ /* 0x000fe2000801088e */
[----:B------:R-:W-:Y:S01]  /*5820*/  I2FP.F32.S32 R17, R4 ;  /* 0x0000000400117245 */ /* 0x000fe20000201400 */
[----:B------:R-:W-:Y:S01]  /*5830*/  VIADD R4, R0, 0x18 ;  /* 0x0000001800047836 */ /* 0x000fe20000000000 */
[----:B------:R-:W-:Y:S01]  /*5840*/  @P5 FSEL R38, R38, -INF , !P6 ;  /* 0xff80000026265808 */ /* 0x000fe20007000000 */
[C---:B------:R-:W-:Y:S01]  /*5850*/  FFMA.FTZ R40, R18.reuse, -UR6, R40 ;  /* 0x8000000612287c23 */ /* 0x040fe20008010028 */
[----:B------:R-:W-:Y:S01]  /*5860*/  @P1 FSEL R39, R39, -INF , !P3 ;  /* 0xff80000027271808 */ /* 0x000fe20005800000 */
[C---:B------:R-:W-:Y:S01]  /*5870*/  FFMA.FTZ R41, R17.reuse, -UR6, R41 ;  /* 0x8000000611297c23 */ /* 0x040fe20008010029 */
[----:B------:R-:W-:Y:S01]  /*5880*/  PLOP3.LUT P5, PT, PT, PT, UP0, 0x80, 0x0 ;  /* 0x000000000000781c */ /* 0x000fe20003faf008 */
[----:B------:R-:W-:Y:S01]  /*5890*/  FFMA.FTZ R46, R18, -UR6, R46 ;  /* 0x80000006122e7c23 */ /* 0x000fe2000801002e */
[----:B------:R-:W-:Y:S01]  /*58a0*/  PLOP3.LUT P1, PT, PT, PT, UP0, 0x80, 0x0 ;  /* 0x000000000000781c */ /* 0x000fe20003f2f008 */
[----:B------:R-:W-:Y:S01]  /*58b0*/  FFMA.FTZ R47, R17, -UR6, R47 ;  /* 0x80000006112f7c23 */ /* 0x000fe2000801002f */
[----:B------:R-:W-:Y:S01]  /*58c0*/  @P0 FSEL R40, R40, -INF , !P6 ;  /* 0xff80000028280808 */ /* 0x000fe20007000000 */
[----:B------:R-:W-:Y:S01]  /*58d0*/  MUFU.EX2 R194, R29 ;  /* 0x0000001d00c27308 */ /* 0x000fe20000000800 */
[----:B------:R-:W-:Y:S01]  /*58e0*/  PLOP3.LUT P0, PT, PT, PT, UP0, 0x80, 0x0 ;  /* 0x000000000000781c */ /* 0x000fe20003f0f008 */
[--C-:B------:R-:W-:Y:S01]  /*58f0*/  FFMA.FTZ R38, R38, UR8, -R141.reuse ;  /* 0x0000000826267c23 */ /* 0x100fe2000801088d */
[----:B------:R-:W-:Y:S01]  /*5900*/  FFMA.FTZ R39, R39, UR8, -R141 ;  /* 0x0000000827277c23 */ /* 0x000fe2000801088d */
[--C-:B------:R-:W-:Y:S04]  /*5910*/  FFMA.FTZ R40, R40, UR8, -R140.reuse ;  /* 0x0000000828287c23 */ /* 0x100fe8000801088c */
[----:B------:R-:W-:Y:S02]  /*5920*/  @P5 FSEL R42, R42, -INF , !P6 ;  /* 0xff8000002a2a5808 */ /* 0x000fe40007000000 */
[----:B------:R-:W-:Y:S01]  /*5930*/  MUFU.EX2 R199, R30 ;  /* 0x0000001e00c77308 */ /* 0x000fe20000000800 */
[----:B------:R-:W-:Y:S02]  /*5940*/  @P1 FSEL R41, R41, -INF , !P3 ;  /* 0xff80000029291808 */ /* 0x000fe40005800000 */
[----:B------:R-:W-:Y:S01]  /*5950*/  ISETP.GE.AND P6, PT, R4, RZ, PT ;  /* 0x000000ff0400720c */ /* 0x000fe20003fc6270 */
[--C-:B------:R-:W-:Y:S01]  /*5960*/  FFMA.FTZ R42, R42, UR8, -R3.reuse ;  /* 0x000000082a2a7c23 */ /* 0x100fe20008010803 */
[----:B------:R-:W-:Y:S01]  /*5970*/  ISETP.GE.AND P1, PT, R9, RZ, PT ;  /* 0x000000ff0900720c */ /* 0x000fe20003f26270 */
[----:B------:R-:W-:Y:S01]  /*5980*/  FFMA.FTZ R41, R41, UR8, -R140 ;  /* 0x0000000829297c23 */ /* 0x000fe2000801088c */
[----:B------:R-:W-:Y:S03]  /*5990*/  ISETP.GE.AND P5, PT, R8, RZ, PT ;  /* 0x000000ff0800720c */ /* 0x000fe60003fa6270 */
[----:B------:R-:W-:Y:S01]  /*59a0*/  MUFU.EX2 R198, R31 ;  /* 0x0000001f00c67308 */ /* 0x000fe20000000800 */
[----:B------:R-:W-:Y:S02]  /*59b0*/  @P0 FSEL R43, R43, -INF , !P3 ;  /* 0xff8000002b2b0808 */ /* 0x000fe40005800000 */
[----:B------:R-:W-:Y:S02]  /*59c0*/  ISETP.GE.AND P3, PT, R11, RZ, PT ;  /* 0x000000ff0b00720c */ /* 0x000fe40003f66270 */
[----:B------:R-:W-:Y:S01]  /*59d0*/  ISETP.GE.AND P0, PT, R10, RZ, PT ;  /* 0x000000ff0a00720c */ /* 0x000fe20003f06270 */
[--C-:B------:R-:W-:Y:S01]  /*59e0*/  FFMA.FTZ R43, R43, UR8, -R3.reuse ;  /* 0x000000082b2b7c23 */ /* 0x100fe20008010803 */
[C---:B------:R-:W-:Y:S03]  /*59f0*/  @!P6 IADD3 R4, -R0.reuse, -0x18, RZ ;  /* 0xffffffe80004e810 */ /* 0x040fe60007ffe1ff */
[----:B------:R-:W-:Y:S01]  /*5a00*/  MUFU.EX2 R234, R36 ;  /* 0x0000002400ea7308 */ /* 0x000fe20000000800 */
[----:B------:R-:W-:Y:S02]  /*5a10*/  @!P1 IADD3 R9, -R0, 0x28, RZ ;  /* 0x0000002800099810 */ /* 0x000fe40007ffe1ff */
[----:B------:R-:W-:Y:S02]  /*5a20*/  PLOP3.LUT P1, PT, PT, PT, UP0, 0x80, 0x0 ;  /* 0x000000000000781c */ /* 0x000fe40003f2f008 */
[----:B------:R-:W-:Y:S02]  /*5a30*/  I2FP.F32.S32 R19, R4 ;  /* 0x0000000400137245 */ /* 0x000fe40000201400 */
[----:B------:R-:W-:Y:S01]  /*5a40*/  ISETP.GE.AND P6, PT, R12, RZ, PT ;  /* 0x000000ff0c00720c */ /* 0x000fe20003fc6270 */
[----:B------:R-:W1:Y:S01]  /*5a50*/  LDSM.16.M88.4 R4, [R181+0x1800] ;  /* 0x00180000b504783b */ /* 0x000e620000000200 */
[C---:B------:R-:W-:Y:S01]  /*5a60*/  @!P5 IADD3 R8, -R0.reuse, -0x17, RZ ;  /* 0xffffffe90008d810 */ /* 0x040fe20007ffe1ff */
[----:B------:R-:W-:Y:S01]  /*5a70*/  FFMA.FTZ R44, R19, -UR6, R44 ;  /* 0x80000006132c7c23 */ /* 0x000fe2000801002c */
[----:B------:R-:W-:Y:S01]  /*5a80*/  ISETP.GE.AND P5, PT, R13, RZ, PT ;  /* 0x000000ff0d00720c */ /* 0x000fe20003fa6270 */
[----:B------:R-:W2:Y:S01]  /*5a90*/  MUFU.EX2 R233, R37 ;  /* 0x0000002500e97308 */ /* 0x000ea20000000800 */
[----:B------:R-:W-:Y:S02]  /*5aa0*/  @!P3 IADD3 R11, -R0, 0x30, RZ ;  /* 0x00000030000bb810 */ /* 0x000fe40007ffe1ff */
[----:B------:R-:W-:Y:S02]  /*5ab0*/  ISETP.GE.AND P3, PT, R14, RZ, PT ;  /* 0x000000ff0e00720c */ /* 0x000fe40003f66270 */
[----:B------:R-:W-:Y:S02]  /*5ac0*/  @P1 FSEL R44, R44, -INF , !P2 ;  /* 0xff8000002c2c1808 */ /* 0x000fe40005000000 */
[----:B------:R-:W-:Y:S03]  /*5ad0*/  PLOP3.LUT P1, PT, PT, PT, UP0, 0x80, 0x0 ;  /* 0x000000000000781c */ /* 0x000fe60003f2f008 */
[----:B------:R-:W-:Y:S01]  /*5ae0*/  MUFU.EX2 R165, R38 ;  /* 0x0000002600a57308 */ /* 0x000fe20000000800 */
[----:B------:R-:W-:Y:S01]  /*5af0*/  @!P6 IADD3 R12, -R0, 0x31, RZ ;  /* 0x00000031000ce810 */ /* 0x000fe20007ffe1ff */
[----:B------:R-:W-:Y:S01]  /*5b00*/  FFMA.FTZ R44, R44, UR8, -R140 ;  /* 0x000000082c2c7c23 */ /* 0x000fe2000801088c */
[----:B------:R-:W-:Y:S02]  /*5b10*/  ISETP.GE.AND P6, PT, R15, RZ, PT ;  /* 0x000000ff0f00720c */ /* 0x000fe40003fc6270 */
[----:B------:R-:W-:Y:S02]  /*5b20*/  @!P5 IADD3 R13, -R0, -0x10, RZ ;  /* 0xfffffff0000dd810 */ /* 0x000fe40007ffe1ff */
[----:B------:R-:W-:Y:S03]  /*5b30*/  ISETP.GE.AND P5, PT, R16, RZ, PT ;  /* 0x000000ff1000720c */ /* 0x000fe60003fa6270 */
[----:B------:R-:W-:Y:S01]  /*5b40*/  MUFU.EX2 R164, R39 ;  /* 0x0000002700a47308 */ /* 0x000fe20000000800 */
[----:B------:R-:W-:Y:S02]  /*5b50*/  I2FP.F32.S32 R9, R9 ;  /* 0x0000000900097245 */ /* 0x000fe40000201400 */
[----:B------:R-:W-:Y:S02]  /*5b60*/  @!P3 IADD3 R14, -R0, -0xf, RZ ;  /* 0xfffffff1000eb810 */ /* 0x000fe40007ffe1ff */
[----:B------:R-:W-:Y:S01]  /*5b70*/  @P1 FSEL R46, R46, -INF , !P2 ;  /* 0xff8000002e2e1808 */ /* 0x000fe20005000000 */
[----:B------:R-:W-:Y:S01]  /*5b80*/  FFMA.FTZ R48, R9, -UR6, R48 ;  /* 0x8000000609307c23 */ /* 0x000fe20008010030 */
[----:B------:R-:W-:Y:S03]  /*5b90*/  PLOP3.LUT P1, PT, PT, PT, UP0, 0x80, 0x0 ;  /* 0x000000000000781c */ /* 0x000fe60003f2f008 */
[----:B------:R-:W-:Y:S01]  /*5ba0*/  MUFU.EX2 R171, R40 ;  /* 0x0000002800ab7308 */ /* 0x000fe20000000800 */
[----:B------:R-:W-:Y:S01]  /*5bb0*/  @!P6 IADD3 R15, -R0, 0x38, RZ ;  /* 0x00000038000fe810 */ /* 0x000fe20007ffe1ff */
[----:B------:R-:W-:Y:S01]  /*5bc0*/  FFMA.FTZ R46, R46, UR8, -R3 ;  /* 0x000000082e2e7c23 */ /* 0x000fe20008010803 */
[----:B------:R-:W-:Y:S02]  /*5bd0*/  PLOP3.LUT P6, PT, PT, PT, UP0, 0x80, 0x0 ;  /* 0x000000000000781c */ /* 0x000fe40003fcf008 */
[C---:B------:R-:W-:Y:S02]  /*5be0*/  @!P5 IADD3 R16, -R0.reuse, 0x39, RZ ;  /* 0x000000390010d810 */ /* 0x040fe40007ffe1ff */
[----:B------:R-:W-:Y:S03]  /*5bf0*/  PLOP3.LUT P5, PT, PT, PT, UP0, 0x80, 0x0 ;  /* 0x000000000000781c */ /* 0x000fe60003faf008 */
[----:B------:R-:W-:Y:S01]  /*5c00*/  MUFU.EX2 R170, R41 ;  /* 0x0000002900aa7308 */ /* 0x000fe20000000800 */
[----:B------:R-:W-:Y:S02]  /*5c10*/  PLOP3.LUT P3, PT, PT, PT, UP0, 0x80, 0x0 ;  /* 0x000000000000781c */ /* 0x000fe40003f6f008 */
[----:B------:R-:W-:Y:S01]  /*5c20*/  @!P0 IADD3 R10, -R0, 0x29, RZ ;  /* 0x00000029000a8810 */ /* 0x000fe20007ffe1ff */
[-C--:B-1----:R-:W-:Y:S01]  /*5c30*/  HMMA.16816.F32.BF16 R52, R132, R4.reuse, R52 ;  /* 0x000000048434723c */ /* 0x082fe20000041834 */
[----:B------:R-:W-:Y:S02]  /*5c40*/  PLOP3.LUT P0, PT, PT, PT, UP0, 0x80, 0x0 ;  /* 0x000000000000781c */ /* 0x000fe40003f0f008 */
[----:B------:R-:W-:Y:S01]  /*5c50*/  @P1 FSEL R48, R48, -INF , !P2 ;  /* 0xff80000030301808 */ /* 0x000fe20005000000 */
[C---:B------:R-:W-:Y:S01]  /*5c60*/  @P6 VIADD R0, R143.reuse, 0x30 ;  /* 0x000000308f006836 */ /* 0x040fe20000000000 */
[----:B------:R-:W-:Y:S01]  /*5c70*/  PLOP3.LUT P1, PT, PT, PT, UP0, 0x80, 0x0 ;  /* 0x000000000000781c */ /* 0x000fe20003f2f008 */
[C---:B------:R-:W-:Y:S01]  /*5c80*/  HMMA.16816.F32.BF16 R56, R144.reuse, R4, R56 ;  /* 0x000000049038723c */ /* 0x040fe20000041838 */
[----:B------:R-:W-:Y:S01]  /*5c90*/  PLOP3.LUT P6, PT, PT, PT, UP0, 0x80, 0x0 ;  /* 0x000000000000781c */ /* 0x000fe20003fcf008 */
[----:B------:R-:W-:Y:S02]  /*5ca0*/  MUFU.EX2 R190, R42 ;  /* 0x0000002a00be7308 */ /* 0x000fe40000000800 */
[----:B------:R-:W-:Y:S01]  /*5cb0*/  @P5 ISETP.GE.AND P5, PT, R0, UR7, PT ;  /* 0x0000000700005c0c */ /* 0x000fe2000bfa6270 */
[----:B------:R-:W-:Y:S01]  /*5cc0*/  @P3 VIADD R0, R143, 0x31 ;  /* 0x000000318f003836 */ /* 0x000fe20000000000 */
[-C--:B------:R-:W-:Y:S01]  /*5cd0*/  HMMA.16816.F32.BF16 R60, R144, R6.reuse, R60 ;  /* 0x00000006903c723c */ /* 0x080fe2000004183c */
[----:B------:R-:W-:Y:S05]  /*5ce0*/  PLOP3.LUT P3, PT, PT, PT, UP0, 0x80, 0x0 ;  /* 0x000000000000781c */ /* 0x000fea0003f6f008 */
[----:B------:R-:W-:Y:S01]  /*5cf0*/  MUFU.EX2 R174, R43 ;  /* 0x0000002b00ae7308 */ /* 0x000fe20000000800 */
[----:B------:R-:W-:Y:S01]  /*5d00*/  F2FP.BF16.F32.PACK_AB R4, R241, R242 ;  /* 0x000000f2f104723e */ /* 0x000fe200000010ff */
[----:B------:R-:W-:Y:S04]  /*5d10*/  HMMA.16816.F32.BF16 R64, R132, R6, R64 ;  /* 0x000000068440723c */ /* 0x000fe80000041840 */
[----:B------:R-:W-:Y:S01]  /*5d20*/  @P6 ISETP.GE.AND P6, PT, R0, UR7, PT ;  /* 0x0000000700006c0c */ /* 0x000fe2000bfc6270 */
[----:B------:R-:W-:Y:S01]  /*5d30*/  FFMA.FTZ R48, R48, UR8, -R142 ;  /* 0x0000000830307c23 */ /* 0x000fe2000801088e */
[----:B------:R-:W-:Y:S01]  /*5d40*/  @P1 FSEL R50, R50, -INF , !P2 ;  /* 0xff80000032321808 */ /* 0x000fe20005000000 */
[----:B------:R-:W-:Y:S01]  /*5d50*/  FFMA.FTZ R54, R9, -UR6, R54 ;  /* 0x8000000609367c23 */ /* 0x000fe20008010036 */
[----:B------:R-:W-:Y:S01]  /*5d60*/  PLOP3.LUT P2, PT, PT, PT, UP0, 0x80, 0x0 ;  /* 0x000000000000781c */ /* 0x000fe20003f4f008 */
[----:B------:R-:W-:Y:S01]  /*5d70*/  MUFU.EX2 R232, R48 ;  /* 0x0000003000e87308 */ /* 0x000fe20000000800 */
[----:B------:R-:W-:Y:S01]  /*5d80*/  PLOP3.LUT P1, PT, PT, PT, UP0, 0x80, 0x0 ;  /* 0x000000000000781c */ /* 0x000fe20003f2f008 */
[----:B------:R-:W-:Y:S01]  /*5d90*/  @P3 VIADD R0, R143, 0x38 ;  /* 0x000000388f003836 */ /* 0x000fe20000000000 */
[----:B------:R-:W-:Y:S01]  /*5da0*/  I2FP.F32.S32 R8, R8 ;  /* 0x0000000800087245 */ /* 0x000fe20000201400 */
[----:B------:R-:W-:Y:S01]  /*5db0*/  FFMA.FTZ R58, R19, -UR6, R58 ;  /* 0x80000006133a7c23 */ /* 0x000fe2000801003a */
[----:B------:R-:W-:Y:S01]  /*5dc0*/  I2FP.F32.S32 R10, R10 ;  /* 0x0000000a000a7245 */ /* 0x000fe20000201400 */
[----:B------:R-:W-:Y:S01]  /*5dd0*/  FFMA.FTZ R50, R50, UR8, -R141 ;  /* 0x0000000832327c23 */ /* 0x000fe2000801088d */
[----:B------:R-:W-:Y:S01]  /*5de0*/  I2FP.F32.S32 R11, R11 ;  /* 0x0000000b000b7245 */ /* 0x000fe20000201400 */
[----:B------:R-:W-:Y:S01]  /*5df0*/  FFMA.FTZ R45, R8, -UR6, R45 ;  /* 0x80000006082d7c23 */ /* 0x000fe2000801002d */
[----:B------:R-:W-:Y:S01]  /*5e00*/  I2FP.F32.S32 R12, R12 ;  /* 0x0000000c000c7245 */ /* 0x000fe20000201400 */
[----:B------:R-:W-:Y:S01]  /*5e10*/  FFMA.FTZ R49, R10, -UR6, R49 ;  /* 0x800000060a317c23 */ /* 0x000fe20008010031 */
[----:B------:R-:W-:Y:S01]  /*5e20*/  I2FP.F32.S32 R13, R13 ;  /* 0x0000000d000d7245 */ /* 0x000fe20000201400 */
[----:B------:R-:W-:Y:S01]  /*5e30*/  FFMA.FTZ R52, R11, -UR6, R52 ;  /* 0x800000060b347c23 */ /* 0x000fe20008010034 */
[----:B------:R-:W-:Y:S01]  /*5e40*/  @P2 ISETP.GE.AND P2, PT, R0, UR7, PT ;  /* 0x0000000700002c0c */ /* 0x000fe2000bf46270 */
[----:B------:R-:W-:Y:S01]  /*5e50*/  FFMA.FTZ R53, R12, -UR6, R53 ;  /* 0x800000060c357c23 */ /* 0x000fe20008010035 */
[----:B------:R-:W-:Y:S01]  /*5e60*/  F2FP.BF16.F32.PACK_AB R0, R239, R240 ;  /* 0x000000f0ef00723e */ /* 0x000fe200000010ff */
[----:B------:R-:W-:Y:S01]  /*5e70*/  FFMA.FTZ R56, R13, -UR6, R56 ;  /* 0x800000060d387c23 */ /* 0x000fe20008010038 */
[----:B------:R-:W-:Y:S01]  /*5e80*/  @P0 FSEL R45, R45, -INF , !P4 ;  /* 0xff8000002d2d0808 */ /* 0x000fe20006000000 */
[----:B------:R-:W-:Y:S01]  /*5e90*/  FFMA.FTZ R55, R10, -UR6, R55 ;  /* 0x800000060a377c23 */ /* 0x000fe20008010037 */
[----:B------:R-:W-:Y:S01]  /*5ea0*/  PLOP3.LUT P0, PT, PT, PT, UP0, 0x80, 0x0 ;  /* 0x000000000000781c */ /* 0x000fe20003f0f008 */
[----:B------:R1:W-:Y:S01]  /*5eb0*/  STS [R213+0x1c000], R0 ;  /* 0x01c00000d5007388 */ /* 0x0003e20000000800 */
[----:B------:R-:W-:Y:S01]  /*5ec0*/  @P1 FSEL R52, R52, -INF , !P5 ;  /* 0xff80000034341808 */ /* 0x000fe20006800000 */
[----:B------:R-:W-:Y:S01]  /*5ed0*/  FFMA.FTZ R60, R154, -UR6, R60 ;  /* 0x800000069a3c7c23 */ /* 0x000fe2000801003c */
[----:B------:R-:W-:Y:S01]  /*5ee0*/  PLOP3.LUT P1, PT, PT, PT, UP0, 0x80, 0x0 ;  /* 0x000000000000781c */ /* 0x000fe20003f2f008 */
[----:B------:R-:W-:Y:S01]  /*5ef0*/  FFMA.FTZ R59, R8, -UR6, R59 ;  /* 0x80000006083b7c23 */ /* 0x000fe2000801003b */
[----:B------:R-:W-:Y:S01]  /*5f00*/  I2FP.F32.S32 R14, R14 ;  /* 0x0000000e000e7245 */ /* 0x000fe20000201400 */
[----:B------:R-:W-:Y:S01]  /*5f10*/  MUFU.EX2 R159, R50 ;  /* 0x00000032009f7308 */ /* 0x000fe20000000800 */
[----:B------:R-:W-:Y:S01]  /*5f20*/  PLOP3.LUT P3, PT, PT, PT, UP0, 0x80, 0x0 ;  /* 0x000000000000781c */ /* 0x000fe20003f6f008 */
[----:B------:R-:W-:Y:S01]  /*5f30*/  FFMA.FTZ R61, R155, -UR6, R61 ;  /* 0x800000069b3d7c23 */ /* 0x000fe2000801003d */
[----:B--2---:R-:W-:Y:S01]  /*5f40*/  F2FP.BF16.F32.PACK_AB R5, R233, R234 ;  /* 0x000000eae905723e */ /* 0x004fe200000010ff */
[----:B------:R-:W-:Y:S01]  /*5f50*/  FFMA.FTZ R57, R14, -UR6, R57 ;  /* 0x800000060e397c23 */ /* 0x000fe20008010039 */
[----:B------:R-:W-:Y:S01]  /*5f60*/  I2FP.F32.S32 R15, R15 ;  /* 0x0000000f000f7245 */ /* 0x000fe20000201400 */
[----:B------:R-:W-:Y:S01]  /*5f70*/  FFMA.FTZ R45, R45, UR8, -R140 ;  /* 0x000000082d2d7c23 */ /* 0x000fe2000801088c */
[----:B------:R-:W-:Y:S01]  /*5f80*/  @P0 FSEL R47, R47, -INF , !P4 ;  /* 0xff8000002f2f0808 */ /* 0x000fe20006000000 */
[----:B------:R-:W-:Y:S01]  /*5f90*/  FFMA.FTZ R66, R11, -UR6, R66 ;  /* 0x800000060b427c23 */ /* 0x000fe20008010042 */
[----:B------:R-:W-:Y:S01]  /*5fa0*/  PLOP3.LUT P0, PT, PT, PT, UP0, 0x80, 0x0 ;  /* 0x000000000000781c */ /* 0x000fe20003f0f008 */
[----:B------:R-:W-:Y:S01]  /*5fb0*/  FFMA.FTZ R64, R15, -UR6, R64 ;  /* 0x800000060f407c23 */ /* 0x000fe20008010040 */
[----:B------:R-:W-:Y:S01]  /*5fc0*/  @P1 FSEL R54, R54, -INF , !P5 ;  /* 0xff80000036361808 */ /* 0x000fe20006800000 */
[----:B------:R-:W-:Y:S01]  /*5fd0*/  MUFU.EX2 R169, R44 ;  /* 0x0000002c00a97308 */ /* 0x000fe20000000800 */
[----:B------:R-:W-:Y:S01]  /*5fe0*/  PLOP3.LUT P1, PT, PT, PT, UP0, 0x80, 0x0 ;  /* 0x000000000000781c */ /* 0x000fe20003f2f008 */
[----:B------:R-:W-:Y:S01]  /*5ff0*/  FFMA.FTZ R62, R13, -UR6, R62 ;  /* 0x800000060d3e7c23 */ /* 0x000fe2000801003e */
[----:B------:R-:W-:Y:S01]  /*6000*/  I2FP.F32.S32 R16, R16 ;  /* 0x0000001000107245 */ /* 0x000fe20000201400 */
[----:B------:R-:W-:Y:S01]  /*6010*/  FFMA.FTZ R63, R14, -UR6, R63 ;  /* 0x800000060e3f7c23 */ /* 0x000fe2000801003f */
[----:B------:R-:W-:Y:S01]  /*6020*/  FFMA.FTZ R47, R47, UR8, -R3 ;  /* 0x000000082f2f7c23 */ /* 0x000fe20008010803 */
[----:B------:R-:W-:Y:S01]  /*6030*/  FFMA.FTZ R67, R12, -UR6, R67 ;  /* 0x800000060c437c23 */ /* 0x000fe20008010043 */
[----:B-1----:R-:W-:Y:S03]  /*6040*/  F2FP.BF16.F32.PACK_AB R0, R202, R203 ;  /* 0x000000cbca00723e */ /* 0x002fe600000010ff */
[----:B------:R-:W-:Y:S01]  /*6050*/  MUFU.EX2 R168, R45 ;  /* 0x0000002d00a87308 */ /* 0x000fe20000000800 */
[----:B------:R-:W-:Y:S01]  /*6060*/  FFMA.FTZ R65, R16, -UR6, R65 ;  /* 0x8000000610417c23 */ /* 0x000fe20008010041 */
[----:B------:R-:W-:Y:S01]  /*6070*/  @P0 FSEL R49, R49, -INF , !P4 ;  /* 0xff80000031310808 */ /* 0x000fe20006000000 */
[--C-:B------:R-:W-:Y:S01]  /*6080*/  FFMA.FTZ R52, R52, UR8, -R142.reuse ;  /* 0x0000000834347c23 */ /* 0x100fe2000801088e */
[----:B------:R1:W-:Y:S01]  /*6090*/  STS [R213+0x1c400], R0 ;  /* 0x01c40000d5007388 */ /* 0x0003e20000000800 */
[----:B------:R-:W-:Y:S01]  /*60a0*/  PLOP3.LUT P0, PT, PT, PT, UP0, 0x80, 0x0 ;  /* 0x000000000000781c */ /* 0x000fe20003f0f008 */
[--C-:B------:R-:W-:Y:S01]  /*60b0*/  FFMA.FTZ R54, R54, UR8, -R141.reuse ;  /* 0x0000000836367c23 */ /* 0x100fe2000801088d */
[----:B------:R-:W-:Y:S01]  /*60c0*/  @P1 FSEL R56, R56, -INF , !P5 ;  /* 0xff80000038381808 */ /* 0x000fe20006800000 */
[----:B------:R2:W-:Y:S01]  /*60d0*/  STS [R215+0x1c000], R4 ;  /* 0x01c00004d7007388 */ /* 0x0005e20000000800 */
[----:B------:R-:W-:Y:S01]  /*60e0*/  PLOP3.LUT P1, PT, PT, PT, UP0, 0x80, 0x0 ;  /* 0x000000000000781c */ /* 0x000fe20003f2f008 */
[----:B------:R-:W-:Y:S01]  /*60f0*/  FFMA.FTZ R49, R49, UR8, -R142 ;  /* 0x0000000831317c23 */ /* 0x000fe2000801088e */
[----:B------:R-:W-:Y:S01]  /*6100*/  MUFU.EX2 R173, R46 ;  /* 0x0000002e00ad7308 */ /* 0x000fe20000000800 */
[----:B------:R-:W-:Y:S06]  /*6110*/  FFMA.FTZ R56, R56, UR8, -R140 ;  /* 0x0000000838387c23 */ /* 0x000fec000801088c */
[----:B------:R-:W-:Y:S03]  /*6120*/  @P0 FSEL R51, R51, -INF , !P4 ;  /* 0xff80000033330808 */ /* 0x000fe60006000000 */
[----:B------:R-:W-:Y:S01]  /*6130*/  MUFU.EX2 R231, R49 ;  /* 0x0000003100e77308 */ /* 0x000fe20000000800 */
[----:B------:R-:W-:Y:S02]  /*6140*/  PLOP3.LUT P0, PT, PT, PT, UP0, 0x80, 0x0 ;  /* 0x000000000000781c */ /* 0x000fe40003f0f008 */
[----:B------:R-:W-:Y:S01]  /*6150*/  @P1 FSEL R58, R58, -INF , !P5 ;  /* 0xff8000003a3a1808 */ /* 0x000fe20006800000 */
[----:B------:R-:W-:Y:S01]  /*6160*/  FFMA.FTZ R51, R51, UR8, -R141 ;  /* 0x0000000833337c23 */ /* 0x000fe2000801088d */
[----:B------:R-:W-:Y:S02]  /*6170*/  PLOP3.LUT P1, PT, PT, PT, UP0, 0x80, 0x0 ;  /* 0x000000000000781c */ /* 0x000fe40003f2f008 */
[----:B------:R-:W-:Y:S03]  /*6180*/  PLOP3.LUT P4, PT, PT, PT, UP0, 0x80, 0x0 ;  /* 0x000000000000781c */ /* 0x000fe60003f8f008 */
[----:B------:R-:W3:Y:S01]  /*6190*/  MUFU.EX2 R158, R51 ;  /* 0x00000033009e7308 */ /* 0x000ee20000000800 */
[----:B------:R-:W-:Y:S01]  /*61a0*/  FFMA.FTZ R58, R58, UR8, -R3 ;  /* 0x000000083a3a7c23 */ /* 0x000fe20008010803 */
[----:B-1----:R-:W-:Y:S02]  /*61b0*/  F2FP.BF16.F32.PACK_AB R0, R192, R193 ;  /* 0x000000c1c000723e */ /* 0x002fe400000010ff */
[----:B--2---:R-:W-:Y:S03]  /*61c0*/  F2FP.BF16.F32.PACK_AB R4, R204, R205 ;  /* 0x000000cdcc04723e */ /* 0x004fe600000010ff */
[----:B------:R1:W-:Y:S01]  /*61d0*/  STS [R215+0x1c400], R0 ;  /* 0x01c40000d7007388 */ /* 0x0003e20000000800 */
[----:B------:R-:W-:Y:S02]  /*61e0*/  @P0 FSEL R53, R53, -INF , !P6 ;  /* 0xff80000035350808 */ /* 0x000fe40007000000 */
[----:B------:R-:W-:Y:S01]  /*61f0*/  MUFU.EX2 R172, R47 ;  /* 0x0000002f00ac7308 */ /* 0x000fe20000000800 */
[----:B------:R-:W-:Y:S02]  /*6200*/  PLOP3.LUT P0, PT, PT, PT, UP0, 0x80, 0x0 ;  /* 0x000000000000781c */ /* 0x000fe40003f0f008 */
[----:B------:R-:W-:Y:S01]  /*6210*/  @P1 FSEL R60, R60, -INF , !P2 ;  /* 0xff8000003c3c1808 */ /* 0x000fe20005000000 */
[----:B------:R-:W-:Y:S01]  /*6220*/  @P4 VIADD R143, R143, 0x39 ;  /* 0x000000398f8f4836 */ /* 0x000fe20000000000 */
[----:B------:R-:W-:Y:S01]  /*6230*/  PLOP3.LUT P1, PT, PT, PT, UP0, 0x80, 0x0 ;  /* 0x000000000000781c */ /* 0x000fe20003f2f008 */
[----:B------:R-:W-:Y:S01]  /*6240*/  FFMA.FTZ R53, R53, UR8, -R142 ;  /* 0x0000000835357c23 */ /* 0x000fe2000801088e */
[----:B------:R-:W-:Y:S03]  /*6250*/  PLOP3.LUT P4, PT, PT, PT, UP0, 0x80, 0x0 ;  /* 0x000000000000781c */ /* 0x000fe60003f8f008 */
[----:B------:R-:W-:Y:S01]  /*6260*/  MUFU.EX2 R230, R52 ;  /* 0x0000003400e67308 */ /* 0x000fe20000000800 */
[----:B------:R-:W-:Y:S01]  /*6270*/  @P3 ISETP.GE.AND P3, PT, R143, UR7, PT ;  /* 0x000000078f003c0c */ /* 0x000fe2000bf66270 */
[----:B------:R-:W-:Y:S01]  /*6280*/  FFMA.FTZ R60, R60, UR8, -R140 ;  /* 0x000000083c3c7c23 */ /* 0x000fe2000801088c */
[----:B---3--:R-:W-:Y:S02]  /*6290*/  F2FP.BF16.F32.PACK_AB R6, R158, R159 ;  /* 0x0000009f9e06723e */ /* 0x008fe400000010ff */
[----:B------:R-:W-:Y:S02]  /*62a0*/  @P0 FSEL R55, R55, -INF , !P6 ;  /* 0xff80000037370808 */ /* 0x000fe40007000000 */
[----:B------:R-:W-:Y:S03]  /*62b0*/  PLOP3.LUT P0, PT, PT, PT, UP0, 0x80, 0x0 ;  /* 0x000000000000781c */ /* 0x000fe60003f0f008 */
[----:B------:R-:W-:Y:S01]  /*62c0*/  MUFU.EX2 R229, R53 ;  /* 0x0000003500e57308 */ /* 0x000fe20000000800 */
[----:B------:R-:W-:Y:S01]  /*62d0*/  @P1 FSEL R64, R64, -INF , !P2 ;  /* 0xff80000040401808 */ /* 0x000fe20005000000 */
[----:B------:R-:W-:Y:S01]  /*62e0*/  FFMA.FTZ R55, R55, UR8, -R141 ;  /* 0x0000000837377c23 */ /* 0x000fe2000801088d */
[----:B------:R-:W-:Y:S02]  /*62f0*/  PLOP3.LUT P1, PT, PT, PT, UP0, 0x80, 0x0 ;  /* 0x000000000000781c */ /* 0x000fe40003f2f008 */
[----:B------:R-:W-:Y:S01]  /*6300*/  @P4 FSEL R62, R62, -INF , !P2 ;  /* 0xff8000003e3e4808 */ /* 0x000fe20005000000 */
[----:B------:R-:W-:Y:S01]  /*6310*/  FFMA.FTZ R64, R64, UR8, -R142 ;  /* 0x0000000840407c23 */ /* 0x000fe2000801088e */
[----:B-1----:R-:W-:Y:S03]  /*6320*/  F2FP.BF16.F32.PACK_AB R0, R206, R207 ;  /* 0x000000cfce00723e */ /* 0x002fe600000010ff */
[----:B------:R-:W-:Y:S01]  /*6330*/  MUFU.EX2 R156, R54 ;  /* 0x00000036009c7308 */ /* 0x000fe20000000800 */
[----:B------:R-:W-:Y:S01]  /*6340*/  FFMA.FTZ R62, R62, UR8, -R3 ;  /* 0x000000083e3e7c23 */ /* 0x000fe20008010803 */
[----:B------:R1:W-:Y:S01]  /*6350*/  STS [R213+0x1e000], R0 ;  /* 0x01e00000d5007388 */ /* 0x0003e20000000800 */
[----:B------:R-:W-:Y:S02]  /*6360*/  @P0 FSEL R57, R57, -INF , !P6 ;  /* 0xff80000039390808 */ /* 0x000fe40007000000 */
[----:B------:R-:W-:Y:S05]  /*6370*/  PLOP3.LUT P0, PT, PT, PT, UP0, 0x80, 0x0 ;  /* 0x000000000000781c */ /* 0x000fea0003f0f008 */
[----:B------:R-:W-:Y:S01]  /*6380*/  MUFU.EX2 R153, R55 ;  /* 0x0000003700997308 */ /* 0x000fe20000000800 */
[----:B------:R-:W-:Y:S01]  /*6390*/  @P1 FSEL R66, R66, -INF , !P2 ;  /* 0xff80000042421808 */ /* 0x000fe20005000000 */
[--C-:B------:R-:W-:Y:S01]  /*63a0*/  FFMA.FTZ R57, R57, UR8, -R140.reuse ;  /* 0x0000000839397c23 */ /* 0x100fe2000801088c */
[----:B------:R-:W-:Y:S03]  /*63b0*/  PLOP3.LUT P1, PT, PT, PT, UP0, 0x80, 0x0 ;  /* 0x000000000000781c */ /* 0x000fe60003f2f008 */
[----:B------:R-:W-:Y:S04]  /*63c0*/  FFMA.FTZ R66, R66, UR8, -R141 ;  /* 0x0000000842427c23 */ /* 0x000fe8000801088d */
[----:B------:R-:W-:Y:S01]  /*63d0*/  MUFU.EX2 R223, R64 ;  /* 0x0000004000df7308 */ /* 0x000fe20000000800 */
[----:B------:R-:W-:Y:S02]  /*63e0*/  @P0 FSEL R59, R59, -INF , !P6 ;  /* 0xff8000003b3b0808 */ /* 0x000fe40007000000 */
[----:B------:R-:W-:Y:S03]  /*63f0*/  PLOP3.LUT P0, PT, PT, PT, UP0, 0x80, 0x0 ;  /* 0x000000000000781c */ /* 0x000fe60003f0f008 */
[----:B------:R-:W-:Y:S01]  /*6400*/  @P1 FSEL R63, R63, -INF , !P3 ;  /* 0xff8000003f3f1808 */ /* 0x000fe20005800000 */
[--C-:B------:R-:W-:Y:S03]  /*6410*/  FFMA.FTZ R59, R59, UR8, -R3.reuse ;  /* 0x000000083b3b7c23 */ /* 0x100fe60008010803 */
[----:B------:R-:W-:Y:S01]  /*6420*/  MUFU.EX2 R151, R66 ;  /* 0x0000004200977308 */ /* 0x000fe20000000800 */
[----:B-1----:R-:W-:Y:S01]  /*6430*/  F2FP.BF16.F32.PACK_AB R0, R210, R211 ;  /* 0x000000d3d200723e */ /* 0x002fe200000010ff */
[----:B------:R-:W-:Y:S04]  /*6440*/  FFMA.FTZ R3, R63, UR8, -R3 ;  /* 0x000000083f037c23 */ /* 0x000fe80008010803 */
[----:B------:R1:W-:Y:S01]  /*6450*/  STS [R213+0x1e400], R0 ;  /* 0x01e40000d5007388 */ /* 0x0003e20000000800 */
[----:B------:R-:W-:Y:S03]  /*6460*/  @P0 FSEL R61, R61, -INF , !P3 ;  /* 0xff8000003d3d0808 */ /* 0x000fe60005800000 */
[----:B------:R-:W-:Y:S01]  /*6470*/  MUFU.EX2 R154, R3 ;  /* 0x00000003009a7308 */ /* 0x000fe20000000800 */
[----:B------:R-:W-:Y:S01]  /*6480*/  PLOP3.LUT P0, PT, PT, PT, UP0, 0x80, 0x0 ;  /* 0x000000000000781c */ /* 0x000fe20003f0f008 */
[----:B------:R2:W-:Y:S01]  /*6490*/  STS [R215+0x1e000], R4 ;  /* 0x01e00004d7007388 */ /* 0x0005e20000000800 */
[----:B------:R-:W-:Y:S07]  /*64a0*/  FFMA.FTZ R140, R61, UR8, -R140 ;  /* 0x000000083d8c7c23 */ /* 0x000fee000801088c */
[----:B------:R-:W-:Y:S04]  /*64b0*/  MUFU.EX2 R161, R56 ;  /* 0x0000003800a17308 */ /* 0x000fe80000000800 */
[----:B------:R-:W-:Y:S02]  /*64c0*/  @P0 FSEL R65, R65, -INF , !P3 ;  /* 0xff80000041410808 */ /* 0x000fe40005800000 */
[----:B------:R-:W-:Y:S04]  /*64d0*/  PLOP3.LUT P0, PT, PT, PT, UP0, 0x80, 0x0 ;  /* 0x000000000000781c */ /* 0x000fe80003f0f008 */
[----:B------:R-:W-:Y:S01]  /*64e0*/  MUFU.EX2 R160, R57 ;  /* 0x0000003900a07308 */ /* 0x000fe20000000800 */
[----:B------:R-:W-:Y:S01]  /*64f0*/  FFMA.FTZ R142, R65, UR8, -R142 ;  /* 0x00000008418e7c23 */ /* 0x000fe2000801088e */
[----:B-1----:R-:W-:Y:S08]  /*6500*/  F2FP.BF16.F32.PACK_AB R0, R208, R209 ;  /* 0x000000d1d000723e */ /* 0x002ff000000010ff */
[----:B------:R-:W1:Y:S01]  /*6510*/  MUFU.EX2 R222, R142 ;  /* 0x0000008e00de7308 */ /* 0x000e620000000800 */
[----:B--2---:R-:W-:Y:S01]  /*6520*/  F2FP.BF16.F32.PACK_AB R4, R196, R197 ;  /* 0x000000c5c404723e */ /* 0x004fe200000010ff */
[----:B------:R2:W-:Y:S01]  /*6530*/  STS [R215+0x1e400], R0 ;  /* 0x01e40000d7007388 */ /* 0x0005e20000000800 */
[----:B------:R-:W-:Y:S02]  /*6540*/  @P0 FSEL R67, R67, -INF , !P3 ;  /* 0xff80000043430808 */ /* 0x000fe40005800000 */
[----:B------:R-:W-:Y:S05]  /*6550*/  IADD3 R148, P0, R252, UR16, RZ ;  /* 0x00000010fc947c10 */ /* 0x000fea000ff1e0ff */
[----:B------:R-:W-:Y:S01]  /*6560*/  MUFU.EX2 R163, R58 ;  /* 0x0000003a00a37308 */ /* 0x000fe20000000800 */
[----:B------:R-:W-:Y:S01]  /*6570*/  FFMA.FTZ R141, R67, UR8, -R141 ;  /* 0x00000008438d7c23 */ /* 0x000fe2000801088d */
[----:B------:R-:W-:Y:S02]  /*6580*/  IADD3.X R149, R251, UR15, RZ, P0, !PT ;  /* 0x0000000ffb957c10 */ /* 0x000fe400087fe4ff */
[----:B------:R-:W-:Y:S03]  /*6590*/  PLOP3.LUT P0, PT, PT, PT, UP2, 0x80, 0x0 ;  /* 0x000000000000781c */ /* 0x000fe60003f0f028 */
[----:B------:R-:W3:Y:S03]  /*65a0*/  LDG.E R145, desc[UR10][R148.64+0x20] ;  /* 0x0000200a94917981 */ /* 0x000ee6000c1e1900 */
[----:B------:R-:W4:Y:S01]  /*65b0*/  MUFU.EX2 R150, R141 ;  /* 0x0000008d00967308 */ /* 0x000f220000000800 */
[----:B-1----:R-:W-:Y:S01]  /*65c0*/  F2FP.BF16.F32.PACK_AB R3, R222, R223 ;  /* 0x000000dfde03723e */ /* 0x002fe200000010ff */
[----:B------:R-:W5:Y:S08]  /*65d0*/  LDG.E R144, desc[UR10][R148.64+0x100] ;  /* 0x0001000a94907981 */ /* 0x000f70000c1e1900 */
[----:B------:R-:W1:Y:S01]  /*65e0*/  MUFU.EX2 R162, R59 ;  /* 0x0000003b00a27308 */ /* 0x000e620000000800 */
[----:B--2---:R-:W-:Y:S09]  /*65f0*/  F2FP.BF16.F32.PACK_AB R0, R237, R238 ;  /* 0x000000eeed00723e */ /* 0x004ff200000010ff */
[----:B------:R-:W-:Y:S01]  /*6600*/  MUFU.EX2 R155, R60 ;  /* 0x0000003c009b7308 */ /* 0x000fe20000000800 */
[----:B------:R2:W-:Y:S09]  /*6610*/  STS [R219+0x1c000], R0 ;  /* 0x01c00000db007388 */ /* 0x0005f20000000800 */
[----:B------:R-:W1:Y:S10]  /*6620*/  MUFU.EX2 R152, R140 ;  /* 0x0000008c00987308 */ /* 0x000e740000000800 */
[----:B------:R-:W1:Y:S01]  /*6630*/  MUFU.EX2 R157, R62 ;  /* 0x0000003e009d7308 */ /* 0x000e620000000800 */
[----:B--2---:R-:W-:Y:S05]  /*6640*/  F2FP.BF16.F32.PACK_AB R0, R175, R191 ;  /* 0x000000bfaf00723e */ /* 0x004fea00000010ff */
[----:B------:R2:W-:Y:S02]  /*6650*/  STS [R219+0x1c400], R0 ;  /* 0x01c40000db007388 */ /* 0x0005e40000000800 */
[----:B--2---:R-:W-:Y:S05]  /*6660*/  F2FP.BF16.F32.PACK_AB R0, R235, R236 ;  /* 0x000000eceb00723e */ /* 0x004fea00000010ff */
[----:B------:R2:W-:Y:S02]  /*6670*/  STS [R218+0x1c000], R0 ;  /* 0x01c00000da007388 */ /* 0x0005e40000000800 */
[----:B--2---:R-:W-:Y:S05]  /*6680*/  F2FP.BF16.F32.PACK_AB R0, R166, R167 ;  /* 0x000000a7a600723e */ /* 0x004fea00000010ff */
[----:B------:R2:W-:Y:S04]  /*6690*/  STS [R218+0x1c400], R0 ;  /* 0x01c40000da007388 */ /* 0x0005e80000000800 */
[----:B------:R4:W-:Y:S01]  /*66a0*/  STS [R219+0x1e000], R4 ;  /* 0x01e00004db007388 */ /* 0x0009e20000000800 */
[----:B--2---:R-:W-:Y:S02]  /*66b0*/  F2FP.BF16.F32.PACK_AB R0, R200, R201 ;  /* 0x000000c9c800723e */ /* 0x004fe400000010ff */
[----:B----4-:R-:W-:Y:S03]  /*66c0*/  F2FP.BF16.F32.PACK_AB R4, R194, R195 ;  /* 0x000000c3c204723e */ /* 0x010fe600000010ff */
[----:B------:R2:W-:Y:S04]  /*66d0*/  STS [R219+0x1e400], R0 ;  /* 0x01e40000db007388 */ /* 0x0005e80000000800 */
[----:B------:R4:W-:Y:S01]  /*66e0*/  STS [R218+0x1e000], R4 ;  /* 0x01e00004da007388 */ /* 0x0009e20000000800 */
[----:B--2---:R-:W-:Y:S02]  /*66f0*/  F2FP.BF16.F32.PACK_AB R0, R198, R199 ;  /* 0x000000c7c600723e */ /* 0x004fe400000010ff */
[----:B----4-:R-:W-:Y:S03]  /*6700*/  F2FP.BF16.F32.PACK_AB R4, R164, R165 ;  /* 0x000000a5a404723e */ /* 0x010fe600000010ff */
[----:B------:R2:W-:Y:S04]  /*6710*/  STS [R218+0x1e400], R0 ;  /* 0x01e40000da007388 */ /* 0x0005e80000000800 */
[----:B------:R4:W-:Y:S04]  /*6720*/  STS [R212+0x1c000], R5 ;  /* 0x01c00005d4007388 */ /* 0x0009e80000000800 */
[----:B------:R1:W-:Y:S04]  /*6730*/  STS [R212+0x1c400], R4 ;  /* 0x01c40004d4007388 */ /* 0x0003e80000000800 */
[----:B------:R1:W-:Y:S01]  /*6740*/  STS [R214+0x1c400], R6 ;  /* 0x01c40006d6007388 */ /* 0x0003e20000000800 */
[----:B--2---:R-:W-:Y:S02]  /*6750*/  F2FP.BF16.F32.PACK_AB R0, R231, R232 ;  /* 0x000000e8e700723e */ /* 0x004fe400000010ff */
[----:B----4-:R-:W-:Y:S03]  /*6760*/  F2FP.BF16.F32.PACK_AB R5, R170, R171 ;  /* 0x000000abaa05723e */ /* 0x010fe600000010ff */
[----:B------:R2:W-:Y:S01]  /*6770*/  STS [R214+0x1c000], R0 ;  /* 0x01c00000d6007388 */ /* 0x0005e20000000800 */
[----:B-1----:R-:W-:Y:S03]  /*6780*/  F2FP.BF16.F32.PACK_AB R4, R174, R190 ;  /* 0x000000beae04723e */ /* 0x002fe600000010ff */
[----:B------:R1:W-:Y:S01]  /*6790*/  STS [R212+0x1e000], R5 ;  /* 0x01e00005d4007388 */ /* 0x0003e20000000800 */
[----:B------:R-:W-:Y:S03]  /*67a0*/  F2FP.BF16.F32.PACK_AB R6, R172, R173 ;  /* 0x000000adac06723e */ /* 0x000fe600000010ff */
[----:B------:R4:W-:Y:S04]  /*67b0*/  STS [R212+0x1e400], R4 ;  /* 0x01e40004d4007388 */ /* 0x0009e80000000800 */
        /* <DEDUP_REMOVED lines=14> */
[----:B------:R-:W-:Y:S03]  /*68a0*/  F2FP.BF16.F32.PACK_AB R3, R154, R157 ;  /* 0x0000009d9a03723e */ /* 0x000fe600000010ff */
[----:B------:R-:W-:Y:S04]  /*68b0*/  STS [R217+0x1e400], R5 ;  /* 0x01e40005d9007388 */ /* 0x000fe80000000800 */
[----:B------:R2:W-:Y:S04]  /*68c0*/  STS [R216+0x1e400], R3 ;  /* 0x01e40003d8007388 */ /* 0x0005e80000000800 */
[----:B------:R-:W-:Y:S04]  /*68d0*/  STS [R216+0x1e000], R4 ;  /* 0x01e00004d8007388 */ /* 0x000fe80000000800 */
[----:B------:R-:W-:Y:S01]  /*68e0*/  LDSM.16.M88.4 R16, [R180+UR4+0x10000] ;  /* 0x01000004b410783b */ /* 0x000fe20008000200 */
[----:B-1----:R-:W-:Y:S07]  /*68f0*/  LEA R0, R184, UR4, 0x1 ;  /* 0x00000004b8007c11 */ /* 0x002fee000f8e08ff */
[----:B------:R-:W-:Y:S01]  /*6900*/  LDSM.16.M88.4 R32, [R180+UR4+0x10800] ;  /* 0x01080004b420783b */ /* 0x000fe20008000200 */
[----:B------:R-:W-:Y:S07]  /*6910*/  IMAD.IADD R146, R2, 0x1, R0 ;  /* 0x0000000102927824 */ /* 0x000fee00078e0200 */
[----:B------:R-:W1:Y:S08]  /*6920*/  LDSM.16.M88.4 R64, [R0+0x8000] ;  /* 0x008000000040783b */ /* 0x000e700000000200 */
[----:B------:R-:W4:Y:S08]  /*6930*/  LDSM.16.M88.4 R60, [R0+0xa000] ;  /* 0x00a00000003c783b */ /* 0x000f300000000200 */
[----:B--2---:R-:W2:Y:S04]  /*6940*/  LDG.E R3, desc[UR10][R148.64] ;  /* 0x0000000a94037981 */ /* 0x004ea8000c1e1900 */
[----:B------:R-:W3:Y:S08]  /*6950*/  LDSM.16.M88.4 R48, [R180+UR4+0x11000] ;  /* 0x01100004b430783b */ /* 0x000ef00008000200 */
[----:B------:R-:W3:Y:S08]  /*6960*/  LDSM.16.M88.4 R132, [R180+UR4+0x11800] ;  /* 0x01180004b484783b */ /* 0x000ef00008000200 */
[----:B------:R-:W-:Y:S01]  /*6970*/  LDSM.16.M88.4 R136, [R146+0x8000] ;  /* 0x008000009288783b */ /* 0x000fe20000000200 */
[-C--:B-1----:R-:W-:Y:S07]  /*6980*/  HMMA.16816.F32.BF16 R4, R64, R16.reuse, RZ ;  /* 0x000000104004723c */ /* 0x082fee00000418ff */
[----:B------:R-:W1:Y:S01]  /*6990*/  LDSM.16.M88.4 R140, [R182+0x4000] ;  /* 0x00400000b68c783b */ /* 0x000e620000000200 */
[C---:B----4-:R-:W-:Y:S06]  /*69a0*/  HMMA.16816.F32.BF16 R8, R60.reuse, R16, RZ ;  /* 0x000000103c08723c */ /* 0x050fec00000418ff */
        /* <DEDUP_REMOVED lines=32> */
[-C--:B------:R-:W-:Y:S05]  /*6bb0*/  HMMA.16816.F32.BF16 R60, R132, R142.reuse, R60 ;  /* 0x0000008e843c723c */ /* 0x080fea000004183c */
[----:B------:R-:W-:Y:S01]  /*6bc0*/  LEA R140, R184, UR4, 0x1 ;  /* 0x00000004b88c7c11 */ /* 0x000fe2000f8e08ff */
[----:B------:R-:W-:Y:S01]  /*6bd0*/  HMMA.16816.F32.BF16 R64, R136, R142, R64 ;  /* 0x0000008e8840723c */ /* 0x000fe20000041840 */
[----:B------:R-:W-:Y:S04]  /*6be0*/  LDSM.16.M88.4 R136, [R179+0x4000] ;  /* 0x00400000b388783b */ /* 0x000fe80000000200 */
[C---:B------:R-:W-:Y:S05]  /*6bf0*/  IMAD.IADD R140, R177.reuse, 0x1, R140 ;  /* 0x00000001b18c7824 */ /* 0x040fea00078e028c */
        /* <DEDUP_REMOVED lines=22> */
[----:B------:R-:W-:Y:S04]  /*6d60*/  IMAD.IADD R140, R177, 0x1, R0 ;  /* 0x00000001b18c7824 */ /* 0x000fe800078e0200 */
[----:B------:R1:W5:Y:S02]  /*6d70*/  LDG.E R0, desc[UR10][R148.64+0x120] ;  /* 0x0001200a94007981 */ /* 0x000364000c1e1900 */
        /* <DEDUP_REMOVED lines=9> */
[----:B------:R-:W-:Y:S04]  /*6e10*/  FADD.FTZ R5, -R3, R5 ;  /* 0x0000000503057221 */ /* 0x000fe80000010100 */
[----:B-1----:R-:W-:Y:S01]  /*6e20*/  FMUL.FTZ R148, R240, R4 ;  /* 0x00000004f0947220 */ /* 0x002fe20000410000 */
[----:B------:R-:W-:Y:S11]  /*6e30*/  FMUL.FTZ R147, R239, R5 ;  /* 0x00000005ef937220 */ /* 0x000ff60000410000 */
[----:B------:R-:W-:Y:S01]  /*6e40*/  @!UPT UIADD3 URZ, URZ, URZ, URZ ;  /* 0x0000003f3f3ff290 */ /* 0x000fe2000fffe03f */
[C---:B------:R-:W-:Y:S01]  /*6e50*/  FADD.FTZ R4, -R3.reuse, R16 ;  /* 0x0000001003047221 */ /* 0x040fe20000010100 */
[----:B------:R-:W-:Y:S03]  /*6e60*/  FADD.FTZ R2, -R3, R17 ;  /* 0x0000001103027221 */ /* 0x000fe60000010100 */
[----:B------:R-:W-:Y:S01]  /*6e70*/  FMUL.FTZ R4, R242, R4 ;  /* 0x00000004f2047220 */ /* 0x000fe20000410000 */
[----:B------:R-:W-:Y:S01]  /*6e80*/  FMUL.FTZ R2, R241, R2 ;  /* 0x00000002f1027220 */ /* 0x000fe20000410000 */
[-C--:B---3--:R-:W-:Y:S06]  /*6e90*/  HMMA.16816.F32.BF16 R20, R132, R136.reuse, R20 ;  /* 0x000000888414723c */ /* 0x088fec0000041814 */
        /* <DEDUP_REMOVED lines=10> */
[----:B------:R-:W-:Y:S02]  /*6f40*/  FADD.FTZ R20, -R3, R32 ;  /* 0x0000002003147221 */ /* 0x000fe40000010100 */
[----:B------:R-:W-:Y:S02]  /*6f50*/  FMUL.FTZ R17, R235, R17 ;  /* 0x00000011eb117220 */ /* 0x000fe40000410000 */
[----:B------:R-:W-:Y:S01]  /*6f60*/  FMUL.FTZ R20, R236, R20 ;  /* 0x00000014ec147220 */ /* 0x000fe20000410000 */
[-C--:B-1----:R-:W-:Y:S06]  /*6f70*/  HMMA.16816.F32.BF16 R36, R132, R136.reuse, R36 ;  /* 0x000000888424723c */ /* 0x082fec0000041824 */
[C---:B------:R-:W-:Y:S06]  /*6f80*/  HMMA.16816.F32.BF16 R40, R140.reuse, R136, R40 ;  /* 0x000000888c28723c */ /* 0x040fec0000041828 */
[-C--:B------:R-:W-:Y:S06]  /*6f90*/  HMMA.16816.F32.BF16 R44, R140, R138.reuse, R44 ;  /* 0x0000008a8c2c723c */ /* 0x080fec000004182c */
[C---:B------:R-:W-:Y:S01]  /*6fa0*/  HMMA.16816.F32.BF16 R48, R132.reuse, R138, R48 ;  /* 0x0000008a8430723c */ /* 0x040fe20000041830 */
[----:B------:R-:W1:Y:S05]  /*6fb0*/  LDSM.16.M88.4 R136, [R181+0x5800] ;  /* 0x00580000b588783b */ /* 0x000e6a0000000200 */
[----:B------:R-:W-:Y:S01]  /*6fc0*/  FADD.FTZ R4, -R3, R37 ;  /* 0x0000002503047221 */ /* 0x000fe20000010100 */
[----:B------:R-:W-:Y:S04]  /*6fd0*/  FADD.FTZ R37, -R145, R7 ;  /* 0x0000000791257221 */ /* 0x000fe80000010100 */
[----:B------:R-:W-:Y:S11]  /*6fe0*/  FMUL.FTZ R4, R233, R4 ;  /* 0x00000004e9047220 */ /* 0x000ff60000410000 */
[----:B------:R-:W-:Y:S02]  /*6ff0*/  @!UPT UIADD3 URZ, URZ, URZ, URZ ;  /* 0x0000003f3f3ff290 */ /* 0x000fe4000fffe03f */
[C---:B------:R-:W-:Y:S01]  /*7000*/  FADD.FTZ R16, -R3.reuse, R48 ;  /* 0x0000003003107221 */ /* 0x040fe20000010100 */
[----:B------:R-:W-:Y:S01]  /*7010*/  FADD.FTZ R49, -R3, R49 ;  /* 0x0000003103317221 */ /* 0x000fe20000010100 */
[----:B------:R-:W-:Y:S02]  /*7020*/  FADD.FTZ R48, -R145, R6 ;  /* 0x0000000691307221 */ /* 0x000fe40000010100 */
[----:B------:R-:W-:Y:S01]  /*7030*/  FMUL.FTZ R16, R232, R16 ;  /* 0x00000010e8107220 */ /* 0x000fe20000410000 */
[----:B------:R-:W-:Y:S05]  /*7040*/  FMUL.FTZ R49, R231, R49 ;  /* 0x00000031e7317220 */ /* 0x000fea0000410000 */
[----:B------:R-:W-:Y:S01]  /*7050*/  F2FP.BF16.F32.PACK_AB R49, R49, R16 ;  /* 0x000000103131723e */ /* 0x000fe200000010ff */
[-C--:B-1----:R-:W-:Y:S06]  /*7060*/  HMMA.16816.F32.BF16 R52, R132, R136.reuse, R52 ;  /* 0x000000888434723c */ /* 0x082fec0000041834 */
[C---:B------:R-:W-:Y:S06]  /*7070*/  HMMA.16816.F32.BF16 R56, R140.reuse, R136, R56 ;  /* 0x000000888c38723c */ /* 0x040fec0000041838 */
[-C--:B------:R-:W-:Y:S06]  /*7080*/  HMMA.16816.F32.BF16 R60, R140, R138.reuse, R60 ;  /* 0x0000008a8c3c723c */ /* 0x080fec000004183c */
[----:B------:R-:W-:Y:S06]  /*7090*/  HMMA.16816.F32.BF16 R64, R132, R138, R64 ;  /* 0x0000008a8440723c */ /* 0x000fec0000041840 */
[----:B------:R-:W-:Y:S01]  /*70a0*/  FADD.FTZ R2, -R3, R52 ;  /* 0x0000003403027221 */ /* 0x000fe20000010100 */
[----:B------:R-:W-:Y:S01]  /*70b0*/  F2FP.BF16.F32.PACK_AB R132, R147, R148 ;  /* 0x000000949384723e */ /* 0x000fe200000010ff */
[----:B------:R-:W-:Y:S03]  /*70c0*/  FMUL.FTZ R133, R237, R21 ;  /* 0x00000015ed857220 */ /* 0x000fe60000410000 */
[----:B------:R-:W-:Y:S01]  /*70d0*/  FADD.FTZ R53, -R3, R53 ;  /* 0x0000003503357221 */ /* 0x000fe20000010100 */
[----:B------:R-:W-:Y:S01]  /*70e0*/  FMUL.FTZ R2, R230, R2 ;  /* 0x00000002e6027220 */ /* 0x000fe20000410000 */
[----:B------:R-:W-:Y:S01]  /*70f0*/  F2FP.BF16.F32.PACK_AB R133, R133, R5 ;  /* 0x000000058585723e */ /* 0x000fe200000010ff */
[C---:B------:R-:W-:Y:S04]  /*7100*/  FADD.FTZ R5, -R3.reuse, R36 ;  /* 0x0000002403057221 */ /* 0x040fe80000010100 */
[----:B------:R-:W-:Y:S05]  /*7110*/  FMUL.FTZ R5, R234, R5 ;  /* 0x00000005ea057220 */ /* 0x000fea0000410000 */
[----:B------:R-:W-:Y:S01]  /*7120*/  F2FP.BF16.F32.PACK_AB R52, R4, R5 ;  /* 0x000000050434723e */ /* 0x000fe200000010ff */
[C---:B------:R-:W-:Y:S01]  /*7130*/  FADD.FTZ R21, -R3.reuse, R64 ;  /* 0x0000004003157221 */ /* 0x040fe20000010100 */
[----:B------:R-:W-:Y:S01]  /*7140*/  FADD.FTZ R64, -R3, R65 ;  /* 0x0000004103407221 */ /* 0x000fe20000010100 */
[----:B------:R-:W-:Y:S01]  /*7150*/  FMUL.FTZ R65, R229, R53 ;  /* 0x00000035e5417220 */ /* 0x000fe20000410000 */
[----:B------:R-:W-:Y:S01]  /*7160*/  F2FP.BF16.F32.PACK_AB R53, R17, R20 ;  /* 0x000000141135723e */ /* 0x000fe200000010ff */
[----:B------:R-:W-:Y:S01]  /*7170*/  FMUL.FTZ R3, R223, R21 ;  /* 0x00000015df037220 */ /* 0x000fe20000410000 */
[----:B------:R-:W-:Y:S02]  /*7180*/  FMUL.FTZ R64, R222, R64 ;  /* 0x00000040de407220 */ /* 0x000fe40000410000 */
[----:B------:R-:W-:Y:S03]  /*7190*/  F2FP.BF16.F32.PACK_AB R65, R65, R2 ;  /* 0x000000024141723e */ /* 0x000fe600000010ff */
[----:B------:R-:W-:Y:S01]  /*71a0*/  F2FP.BF16.F32.PACK_AB R64, R64, R3 ;  /* 0x000000034040723e */ /* 0x000fe200000010ff */
[----:B------:R-:W-:Y:S06]  /*71b0*/  @!P0 BRA `(.L_x_641) ;  /* 0x0000000400088947 */ /* 0x000fec0003800000 */
        /* <DEDUP_REMOVED lines=15> */
[C---:B------:R-:W-:Y:S02]  /*72b0*/  @!P1 LEA R5, P3, R32.reuse, R2, 0x5 ;  /* 0x0000000220059211 */ /* 0x040fe400078628ff */
[----:B------:R-:W-:Y:S02]  /*72c0*/  SHF.R.S32.HI R3, RZ, 0x1f, R2 ;  /* 0x0000001fff037819 */ /* 0x000fe40000011402 */
[CC--:B------:R-:W-:Y:S02]  /*72d0*/  @!P1 LEA R20, P2, R5.reuse, R226.reuse, 0x1 ;  /* 0x000000e205149211 */ /* 0x0c0fe400078408ff */
[----:B--2---:R-:W-:Y:S02]  /*72e0*/  @!P1 LEA.HI.X R6, R32, R3, R6, 0x5, P3 ;  /* 0x0000000320069211 */ /* 0x004fe400018f2c06 */
[----:B------:R-:W-:Y:S02]  /*72f0*/  LEA R4, P3, R2, R226, 0x1 ;  /* 0x000000e202047211 */ /* 0x000fe400078608ff */
[-C--:B------:R-:W-:Y:S01]  /*7300*/  @!P1 LEA.HI.X R21, R5, R225.reuse, R6, 0x1, P2 ;  /* 0x000000e105159211 */ /* 0x080fe200010f0c06 */
[----:B------:R-:W-:Y:S01]  /*7310*/  @!P1 IMAD.WIDE.U32 R6, R32, 0x60, R2 ;  /* 0x0000006020069825 */ /* 0x000fe200078e0002 */
[----:B------:R-:W-:Y:S02]  /*7320*/  LEA.HI.X R5, R2, R225, R3, 0x1, P3 ;  /* 0x000000e102057211 */ /* 0x000fe400018f0c03 */
[C---:B------:R-:W-:Y:S04]  /*7330*/  @!P1 LEA R17, P2, R32.reuse, R2, 0x6 ;  /* 0x0000000220119211 */ /* 0x040fe800078430ff */
[----:B----4-:R-:W-:Y:S01]  /*7340*/  @!P1 LEA.HI.X R36, R32, R3, R36, 0x6, P2 ;  /* 0x0000000320249211 */ /* 0x010fe200010f3424 */
[----:B------:R-:W-:Y:S01]  /*7350*/  VIADD R32, R224, UR12 ;  /* 0x0000000ce0207c36 */ /* 0x000fe20008000000 */
[-C--:B------:R-:W-:Y:S01]  /*7360*/  @!P1 LEA R2, P2, R6, R226.reuse, 0x1 ;  /* 0x000000e206029211 */ /* 0x080fe200078408ff */
[----:B---3--:R-:W-:Y:S01]  /*7370*/  @!P1 IMAD R3, R16, 0x60, RZ ;  /* 0x0000006010039824 */ /* 0x008fe200078e02ff */
[----:B------:R-:W-:Y:S01]  /*7380*/  @!P1 LEA R16, P3, R17, R226, 0x1 ;  /* 0x000000e211109211 */ /* 0x000fe200078608ff */
[----:B------:R-:W-:Y:S01]  /*7390*/  IMAD.MOV.U32 R226, RZ, RZ, R4 ;  /* 0x000000ffffe27224 */ /* 0x000fe200078e0004 */
[----:B------:R-:W-:Y:S01]  /*73a0*/  @!PT LDS RZ, [RZ] ;  /* 0x00000000fffff984 */ /* 0x000fe20000000800 */
[----:B------:R-:W-:Y:S01]  /*73b0*/  @!PT LDS RZ, [RZ] ;  /* 0x00000000fffff984 */ /* 0x000fe20000000800 */
[----:B------:R-:W-:Y:S01]  /*73c0*/  @!PT LDS RZ, [RZ] ;  /* 0x00000000fffff984 */ /* 0x000fe20000000800 */
[----:B------:R1:W-:Y:S01]  /*73d0*/  @!P1 LDGSTS.E.BYPASS.LTC128B.128 [R32], desc[UR10][R4.64] ;  /* 0x0000000004209fae */ /* 0x0003e2000b901d4a */
[----:B------:R-:W-:Y:S01]  /*73e0*/  @!P1 IMAD.IADD R3, R7, 0x1, R3 ;  /* 0x0000000107039824 */ /* 0x000fe200078e0203 */
[-C--:B------:R-:W-:Y:S01]  /*73f0*/  @!P1 LEA.HI.X R17, R17, R225.reuse, R36, 0x1, P3 ;  /* 0x000000e111119211 */ /* 0x080fe200018f0c24 */
[----:B------:R-:W-:Y:S01]  /*7400*/  @!P1 VIADD R7, R224, UR12 ;  /* 0x0000000ce0079c36 */ /* 0x000fe20008000000 */
[----:B------:R1:W-:Y:S02]  /*7410*/  @P1 STS [R189+0x1000], RZ ;  /* 0x001000ffbd001388 */ /* 0x0003e40000000800 */
[----:B------:R-:W-:Y:S01]  /*7420*/  @!P1 LEA.HI.X R3, R6, R225, R3, 0x1, P2 ;  /* 0x000000e106039211 */ /* 0x000fe200010f0c03 */
[----:B------:R-:W-:Y:S01]  /*7430*/  @!P1 VIADD R6, R224, UR12 ;  /* 0x0000000ce0069c36 */ /* 0x000fe20008000000 */
[----:B------:R1:W-:Y:S01]  /*7440*/  @P1 STS [R189+0x1004], RZ ;  /* 0x001004ffbd001388 */ /* 0x0003e20000000800 */
[----:B------:R-:W-:Y:S02]  /*7450*/  IMAD.MOV.U32 R224, RZ, RZ, R32 ;  /* 0x000000ffffe07224 */ /* 0x000fe400078e0020 */
[----:B------:R-:W-:Y:S01]  /*7460*/  IMAD.MOV.U32 R225, RZ, RZ, R5 ;  /* 0x000000ffffe17224 */ /* 0x000fe200078e0005 */
        /* <DEDUP_REMOVED lines=23> */
.L_x_641:
[----:B-1----:R-:W-:Y:S01]  /*75e0*/  FMUL.FTZ R4, R203, R48 ;  /* 0x00000030cb047220 */ /* 0x002fe20000410000 */
[----:B------:R-:W-:Y:S01]  /*75f0*/  FMUL.FTZ R3, R202, R37 ;  /* 0x00000025ca037220 */ /* 0x000fe20000410000 */
        /* <DEDUP_REMOVED lines=13> */
[C---:B------:R-:W-:Y:S01]  /*76d0*/  FADD.FTZ R9, -R144.reuse, R9 ;  /* 0x0000000990097221 */ /* 0x040fe20000010100 */
        /* <DEDUP_REMOVED lines=18> */
[----:B------:R-:W-:Y:S01]  /*7800*/  FADD.FTZ R22, -R145, R22 ;  /* 0x0000001691167221 */ /* 0x000fe20000010100 */
[----:B------:R-:W-:Y:S01]  /*7810*/  FMUL.FTZ R23, R175, R23 ;  /* 0x00000017af177220 */ /* 0x000fe20000410000 */
[----:B-1----:R-:W-:Y:S01]  /*7820*/  FADD.FTZ R3, -R144, R56 ;  /* 0x0000003890037221 */ /* 0x002fe20000010100 */
[----:B------:R-:W-:Y:S01]  /*7830*/  FADD.FTZ R35, -R145, R35 ;  /* 0x0000002391237221 */ /* 0x000fe20000010100 */
[----:B------:R-:W-:Y:S01]  /*7840*/  FMUL.FTZ R22, R191, R22 ;  /* 0x00000016bf167220 */ /* 0x000fe20000410000 */
[----:B------:R-:W-:Y:S01]  /*7850*/  FADD.FTZ R34, -R145, R34 ;  /* 0x0000002291227221 */ /* 0x000fe20000010100 */
[----:B------:R-:W-:Y:S01]  /*7860*/  FMUL.FTZ R3, R161, R3 ;  /* 0x00000003a1037220 */ /* 0x000fe20000410000 */
[----:B------:R-:W-:Y:S01]  /*7870*/  F2FP.BF16.F32.PACK_AB R7, R7, R14 ;  /* 0x0000000e0707723e */ /* 0x000fe200000010ff */
[----:B------:R-:W-:Y:S01]  /*7880*/  FMUL.FTZ R21, R166, R35 ;  /* 0x00000023a6157220 */ /* 0x000fe20000410000 */
[----:B--2---:R-:W-:Y:S01]  /*7890*/  F2FP.BF16.F32.PACK_AB R2, R9, R8 ;  /* 0x000000080902723e */ /* 0x004fe200000010ff */
[----:B------:R-:W-:Y:S01]  /*78a0*/  FMUL.FTZ R8, R210, R11 ;  /* 0x0000000bd2087220 */ /* 0x000fe20000410000 */
[----:B------:R-:W-:Y:S01]  /*78b0*/  F2FP.BF16.F32.PACK_AB R13, R13, R3 ;  /* 0x000000030d0d723e */ /* 0x000fe200000010ff */
[----:B------:R-:W-:Y:S01]  /*78c0*/  FADD.FTZ R3, -R0, R10 ;  /* 0x0000000a00037221 */ /* 0x000fe20000010100 */
[----:B------:R-:W-:Y:S01]  /*78d0*/  FMUL.FTZ R34, R167, R34 ;  /* 0x00000022a7227220 */ /* 0x000fe20000410000 */
[----:B------:R1:W-:Y:S01]  /*78e0*/  STS [R213+0x16000], R2 ;  /* 0x01600002d5007388 */ /* 0x0003e20000000800 */
[----:B------:R-:W-:Y:S01]  /*78f0*/  FADD.FTZ R25, -R144, R25 ;  /* 0x0000001990197221 */ /* 0x000fe20000010100 */
[----:B------:R-:W-:Y:S01]  /*7900*/  FMUL.FTZ R3, R211, R3 ;  /* 0x00000003d3037220 */ /* 0x000fe20000410000 */
[----:B------:R-:W-:Y:S01]  /*7910*/  FADD.FTZ R27, -R0, R27 ;  /* 0x0000001b001b7221 */ /* 0x000fe20000010100 */
[----:B------:R-:W-:Y:S01]  /*7920*/  FADD.FTZ R24, -R144, R24 ;  /* 0x0000001890187221 */ /* 0x000fe20000010100 */
[----:B------:R-:W-:Y:S01]  /*7930*/  FADD.FTZ R26, -R0, R26 ;  /* 0x0000001a001a7221 */ /* 0x000fe20000010100 */
[----:B------:R-:W-:Y:S01]  /*7940*/  F2FP.BF16.F32.PACK_AB R22, R23, R22 ;  /* 0x000000161716723e */ /* 0x000fe200000010ff */
[----:B------:R-:W-:Y:S01]  /*7950*/  FADD.FTZ R29, -R144, R29 ;  /* 0x0000001d901d7221 */ /* 0x000fe20000010100 */
[----:B------:R-:W-:Y:S01]  /*7960*/  F2FP.BF16.F32.PACK_AB R8, R8, R3 ;  /* 0x000000030808723e */ /* 0x000fe200000010ff */
[----:B------:R-:W-:Y:S01]  /*7970*/  FMUL.FTZ R24, R197, R24 ;  /* 0x00000018c5187220 */ /* 0x000fe20000410000 */
[----:B------:R-:W-:Y:S01]  /*7980*/  FMUL.FTZ R17, R196, R25 ;  /* 0x00000019c4117220 */ /* 0x000fe20000410000 */
[----:B------:R-:W-:Y:S01]  /*7990*/  FMUL.FTZ R26, R201, R26 ;  /* 0x0000001ac91a7220 */ /* 0x000fe20000410000 */
[----:B------:R-:W-:Y:S01]  /*79a0*/  FMUL.FTZ R6, R200, R27 ;  /* 0x0000001bc8067220 */ /* 0x000fe20000410000 */
[----:B------:R-:W-:Y:S01]  /*79b0*/  STS [R213+0x16400], R8 ;  /* 0x01640008d5007388 */ /* 0x000fe20000000800 */
[----:B------:R-:W-:Y:S01]  /*79c0*/  FADD.FTZ R31, -R0, R31 ;  /* 0x0000001f001f7221 */ /* 0x000fe20000010100 */
[----:B------:R-:W-:Y:S01]  /*79d0*/  FADD.FTZ R28, -R144, R28 ;  /* 0x0000001c901c7221 */ /* 0x000fe20000010100 */
        /* <DEDUP_REMOVED lines=16> */
[C---:B------:R-:W-:Y:S01]  /*7ae0*/  FADD.FTZ R50, -R145.reuse, R50 ;  /* 0x0000003291327221 */ /* 0x040fe20000010100 */
[----:B------:R-:W-:Y:S01]  /*7af0*/  STS [R218+0x14000], R53 ;  /* 0x01400035da007388 */ /* 0x000fe20000000800 */
[----:B------:R-:W-:Y:S01]  /*7b00*/  FADD.FTZ R51, -R145, R51 ;  /* 0x0000003391337221 */ /* 0x000fe20000010100 */
[----:B------:R-:W-:Y:S01]  /*7b10*/  F2FP.BF16.F32.PACK_AB R16, R16, R28 ;  /* 0x0000001c1010723e */ /* 0x000fe200000010ff */
[C---:B------:R-:W-:Y:S01]  /*7b20*/  FADD.FTZ R42, -R0.reuse, R42 ;  /* 0x0000002a002a7221 */ /* 0x040fe20000010100 */
[----:B------:R-:W-:Y:S01]  /*7b30*/  STS [R218+0x14400], R21 ;  /* 0x01440015da007388 */ /* 0x000fe20000000800 */
[----:B------:R-:W-:Y:S01]  /*7b40*/  F2FP.BF16.F32.PACK_AB R3, R3, R30 ;  /* 0x0000001e0303723e */ /* 0x000fe200000010ff */
[----:B------:R-:W-:Y:S01]  /*7b50*/  FADD.FTZ R43, -R0, R43 ;  /* 0x0000002b002b7221 */ /* 0x000fe20000010100 */
        /* <DEDUP_REMOVED lines=10> */
[C---:B------:R-:W-:Y:S01]  /*7c00*/  FADD.FTZ R46, -R0.reuse, R46 ;  /* 0x0000002e002e7221 */ /* 0x040fe20000010100 */
[----:B------:R-:W-:Y:S01]  /*7c10*/  FADD.FTZ R47, -R0, R47 ;  /* 0x0000002f002f7221 */ /* 0x000fe20000010100 */
[----:B------:R-:W-:Y:S01]  /*7c20*/  FMUL.FTZ R42, R190, R42 ;  /* 0x0000002abe2a7220 */ /* 0x000fe20000410000 */
[----:B------:R2:W-:Y:S01]  /*7c30*/  STS [R218+0x16400], R3 ;  /* 0x01640003da007388 */ /* 0x0005e20000000800 */
        /* <DEDUP_REMOVED lines=14> */
[----:B------:R-:W-:Y:S01]  /*7d20*/  FADD.FTZ R4, -R145, R67 ;  /* 0x0000004391047221 */ /* 0x000fe20000010100 */
[C---:B------:R-:W-:Y:S01]  /*7d30*/  FADD.FTZ R58, -R0.reuse, R58 ;  /* 0x0000003a003a7221 */ /* 0x040fe20000010100 */
[C---:B------:R-:W-:Y:S01]  /*7d40*/  FADD.FTZ R59, -R0.reuse, R59 ;  /* 0x0000003b003b7221 */ /* 0x040fe20000010100 */
[----:B------:R-:W-:Y:S01]  /*7d50*/  STS [R214+0x14400], R50 ;  /* 0x01440032d6007388 */ /* 0x000fe20000000800 */
[C---:B------:R-:W-:Y:S01]  /*7d60*/  FADD.FTZ R62, -R0.reuse, R62 ;  /* 0x0000003e003e7221 */ /* 0x040fe20000010100 */
[----:B------:R-:W-:Y:S01]  /*7d70*/  FADD.FTZ R63, -R0, R63 ;  /* 0x0000003f003f7221 */ /* 0x000fe20000010100 */
[----:B------:R-:W-:Y:S01]  /*7d80*/  F2FP.BF16.F32.PACK_AB R9, R9, R44 ;  /* 0x0000002c0909723e */ /* 0x000fe200000010ff */
[----:B------:R-:W-:Y:S01]  /*7d90*/  STS [R212+0x16000], R12 ;  /* 0x0160000cd4007388 */ /* 0x000fe20000000800 */
[----:B------:R-:W-:Y:S01]  /*7da0*/  F2FP.BF16.F32.PACK_AB R0, R47, R46 ;  /* 0x0000002e2f00723e */ /* 0x000fe200000010ff */
[----:B------:R-:W-:Y:S01]  /*7db0*/  FMUL.FTZ R5, R151, R5 ;  /* 0x0000000597057220 */ /* 0x000fe20000410000 */
[----:B------:R-:W-:Y:S01]  /*7dc0*/  FMUL.FTZ R4, R150, R4 ;  /* 0x0000000496047220 */ /* 0x000fe20000410000 */
[----:B------:R1:W-:Y:S01]  /*7dd0*/  STS [R212+0x16400], R2 ;  /* 0x01640002d4007388 */ /* 0x0003e20000000800 */
[----:B------:R-:W-:Y:S01]  /*7de0*/  FMUL.FTZ R58, R163, R58 ;  /* 0x0000003aa33a7220 */ /* 0x000fe20000410000 */
[C---:B------:R-:W-:Y:S01]  /*7df0*/  FADD.FTZ R60, -R144.reuse, R60 ;  /* 0x0000003c903c7221 */ /* 0x040fe20000010100 */
[----:B------:R-:W-:Y:S01]  /*7e00*/  FADD.FTZ R61, -R144, R61 ;  /* 0x0000003d903d7221 */ /* 0x000fe20000010100 */
[----:B------:R-:W-:Y:S01]  /*7e10*/  STS [R214+0x16000], R9 ;  /* 0x01600009d6007388 */ /* 0x000fe20000000800 */
[----:B------:R-:W-:Y:S01]  /*7e20*/  F2FP.BF16.F32.PACK_AB R19, R4, R5 ;  /* 0x000000050413723e */ /* 0x000fe200000010ff */
[----:B------:R-:W-:Y:S01]  /*7e30*/  FMUL.FTZ R4, R162, R59 ;  /* 0x0000003ba2047220 */ /* 0x000fe20000410000 */
[----:B------:R-:W-:Y:S01]  /*7e40*/  FMUL.FTZ R60, R155, R60 ;  /* 0x0000003c9b3c7220 */ /* 0x000fe20000410000 */
[----:B------:R3:W-:Y:S01]  /*7e50*/  STS [R214+0x16400], R0 ;  /* 0x01640000d6007388 */ /* 0x0007e20000000800 */
[----:B------:R-:W-:Y:S01]  /*7e60*/  FMUL.FTZ R61, R152, R61 ;  /* 0x0000003d983d7220 */ /* 0x000fe20000410000 */
[----:B------:R-:W-:Y:S01]  /*7e70*/  FMUL.FTZ R62, R157, R62 ;  /* 0x0000003e9d3e7220 */ /* 0x000fe20000410000 */
[----:B------:R-:W-:Y:S01]  /*7e80*/  FMUL.FTZ R5, R154, R63 ;  /* 0x0000003f9a057220 */ /* 0x000fe20000410000 */
[----:B------:R-:W-:Y:S01]  /*7e90*/  STS [R217+0x14000], R65 ;  /* 0x01400041d9007388 */ /* 0x000fe20000000800 */
[----:B------:R-:W-:Y:S02]  /*7ea0*/  F2FP.BF16.F32.PACK_AB R4, R4, R58 ;  /* 0x0000003a0404723e */ /* 0x000fe400000010ff */
[----:B------:R-:W-:Y:S01]  /*7eb0*/  F2FP.BF16.F32.PACK_AB R10, R61, R60 ;  /* 0x0000003c3d0a723e */ /* 0x000fe200000010ff */
[----:B------:R-:W-:Y:S01]  /*7ec0*/  STS [R217+0x14400], R20 ;  /* 0x01440014d9007388 */ /* 0x000fe20000000800 */
[----:B------:R-:W-:Y:S02]  /*7ed0*/  F2FP.BF16.F32.PACK_AB R5, R5, R62 ;  /* 0x0000003e0505723e */ /* 0x000fe400000010ff */
[----:B--2---:R-:W-:Y:S01]  /*7ee0*/  MOV R3, UR4 ;  /* 0x0000000400037c02 */ /* 0x004fe20008000f00 */
[----:B------:R-:W-:Y:S01]  /*7ef0*/  STS [R216+0x14000], R64 ;  /* 0x01400040d8007388 */ /* 0x000fe20000000800 */
[----:B------:R-:W-:Y:S02]  /*7f00*/  MOV R148, R221 ;  /* 0x000000dd00947202 */ /* 0x000fe40000000f00 */
[----:B------:R-:W-:Y:S01]  /*7f10*/  MOV R149, R220 ;  /* 0x000000dc00957202 */ /* 0x000fe20000000f00 */
        /* <DEDUP_REMOVED lines=13> */
[----:B------:R-:W4:Y:S04]  /*7ff0*/  LDL R36, [R1] ;  /* 0x0000000001247983 */ /* 0x000f280000100800 */
[----:B------:R-:W-:Y:S04]  /*8000*/  LDSM.16.MT88.4 R20, [R176+0x1c800] ;  /* 0x01c80000b014783b */ /* 0x000fe80000004200 */
[----:B------:R-:W3:Y:S04]  /*8010*/  LDSM.16.MT88.4 R24, [R3+0x800] ;  /* 0x000800000318783b */ /* 0x000ee80000004200 */
[----:B------:R-:W3:Y:S04]  /*8020*/  LDSM.16.MT88.4 R28, [R176+0x20800] ;  /* 0x02080000b01c783b */ /* 0x000ee80000004200 */
[----:B------:R-:W3:Y:S01]  /*8030*/  LDSM.16.MT88.4 R32, [R0+0x800] ;  /* 0x000800000020783b */ /* 0x000ee20000004200 */
        /* <DEDUP_REMOVED lines=12> */
[-C--:B------:R-:W-:Y:S06]  /*8100*/  HMMA.16816.F32.BF16 R68, R20, R24.reuse, R68 ;  /* 0x000000181444723c */ /* 0x080fec0000041844 */
        /* <DEDUP_REMOVED lines=10> */
[----:B------:R-:W3:Y:S01]  /*81b0*/  LDSM.16.MT88.4 R32, [R0+0x1800] ;  /* 0x001800000020783b */ /* 0x000ee20000004200 */
        /* <DEDUP_REMOVED lines=42> */
[C---:B------:R-:W-:Y:S05]  /*8460*/  HMMA.16816.F32.BF16 R88, R28.reuse, R32, R88 ;  /* 0x000000201c58723c */ /* 0x040fea0000041858 */
[----:B----4-:R-:W-:Y:S01]  /*8470*/  LEA R147, R36, UR4, 0x1 ;  /* 0x0000000424937c11 */ /* 0x010fe2000f8e08ff */
        /* <DEDUP_REMOVED lines=71> */
.L_x_642:
[----:B------:R-:W-:Y:S01]  /*88f0*/  LEA R0, R184, UR4, 0x1 ;  /* 0x00000004b8007c11 */ /* 0x000fe2000f8e08ff */
[----:B------:R-:W-:Y:S01]  /*8900*/  LDSM.16.MT88.4 R16, [R3+0x4000] ;  /* 0x004000000310783b */ /* 0x000fe20000004200 */
[----:B------:R-:W-:Y:S01]  /*8910*/  VIADD R2, R2, UR5 ;  /* 0x0000000502027c36 */ /* 0x000fe20008000000 */
[----:B------:R-:W-:Y:S01]  /*8920*/  ULOP3.LUT UR12, UR9, 0x1, URZ, 0xc0, !UPT ;  /* 0x00000001090c7892 */ /* 0x000fe2000f8ec03f */
[C---:B------:R-:W-:Y:S01]  /*8930*/  IMAD.IADD R145, R177.reuse, 0x1, R146 ;  /* 0x00000001b1917824 */ /* 0x040fe200078e0292 */
[----:B------:R-:W2:Y:S01]  /*8940*/  LDSM.16.M88.4 R32, [R0+0x14000] ;  /* 0x014000000020783b */ /* 0x000ea20000000200 */
[----:B------:R-:W-:Y:S01]  /*8950*/  IMAD.IADD R2, R2, 0x1, R177 ;  /* 0x0000000102027824 */ /* 0x000fe200078e02b1 */
[----:B------:R-:W-:Y:S01]  /*8960*/  UISETP.NE.U32.AND UP0, UPT, UR12, 0x1, UPT ;  /* 0x000000010c00788c */ /* 0x000fe2000bf05070 */
[----:B------:R-:W-:Y:S01]  /*8970*/  IMAD.IADD R144, R177, 0x1, R0 ;  /* 0x00000001b1907824 */ /* 0x000fe200078e0200 */
[----:B------:R-:W1:Y:S01]  /*8980*/  LDSM.16.M88.4 R28, [R0+0x16000] ;  /* 0x01600000001c783b */ /* 0x000e620000000200 */
[----:B------:R-:W-:Y:S03]  /*8990*/  UIADD3 UR12, UR9, -0x1, URZ ;  /* 0xffffffff090c7890 */ /* 0x000fe6000fffe03f */
[----:B------:R-:W3:Y:S04]  /*89a0*/  LDSM.16.MT88.4 R36, [R2] ;  /* 0x000000000224783b */ /* 0x000ee80000004200 */
[----:B------:R-:W-:Y:S04]  /*89b0*/  LDSM.16.M88.4 R40, [R146+0x14000] ;  /* 0x014000009228783b */ /* 0x000fe80000000200 */
[----:B------:R-:W4:Y:S04]  /*89c0*/  LDSM.16.MT88.4 R44, [R3+0x4800] ;  /* 0x00480000032c783b */ /* 0x000f280000004200 */
[----:B------:R-:W4:Y:S04]  /*89d0*/  LDSM.16.M88.4 R48, [R146+0x16000] ;  /* 0x016000009230783b */ /* 0x000f280000000200 */
[----:B------:R-:W4:Y:S04]  /*89e0*/  LDSM.16.MT88.4 R52, [R2+0x800] ;  /* 0x000800000234783b */ /* 0x000f280000004200 */
[----:B------:R-:W-:Y:S04]  /*89f0*/  LDSM.16.MT88.4 R60, [R3+0x5000] ;  /* 0x00500000033c783b */ /* 0x000fe80000004200 */
[----:B------:R-:W4:Y:S04]  /*8a00*/  LDSM.16.M88.4 R56, [R144+0x14000] ;  /* 0x014000009038783b */ /* 0x000f280000000200 */
        /* <DEDUP_REMOVED lines=462> */
.L_x_644:
[----:B------:R-:W-:Y:S01]  /*a6f0*/  @UP0 UIADD3 UR16, UR18, UR28, URZ ;  /* 0x0000001c12100290 */ /* 0x000fe2000fffe03f */
[----:B--2---:R-:W-:Y:S01]  /*a700*/  SHF.R.S32.HI R0, RZ, 0x1f, R188 ;  /* 0x0000001fff007819 */ /* 0x004fe200000114bc */
[----:B------:R-:W-:Y:S01]  /*a710*/  @UP0 ULDC.64 UR12, c[0x0][0x458] ;  /* 0x00011600000c0ab9 */ /* 0x000fe20000000a00 */
[----:B------:R-:W-:Y:S01]  /*a720*/  USHF.L.U32 UR6, UR17, 0x7, URZ ;  /* 0x0000000711067899 */ /* 0x000fe2000800063f */
[----:B-1----:R-:W-:Y:S01]  /*a730*/  SHF.R.S32.HI R2, RZ, 0x1f, R3 ;  /* 0x0000001fff027819 */ /* 0x002fe20000011403 */
[----:B------:R-:W-:Y:S02]  /*a740*/  @UP0 UIMAD.WIDE.U32 UR14, UR16, UR12, URZ ;  /* 0x0000000c100e02a5 */ /* 0x000fe4000f8e003f */
[----:B------:R-:W-:-:S04]  /*a750*/  @UP0 UIMAD UR16, UR16, UR13, URZ ;  /* 0x0000000d101002a4 */ /* 0x000fc8000f8e023f */
[----:B------:R-:W-:-:S03]  /*a760*/  @UP0 UIADD3 UR20, UR15, UR16, URZ ;  /* 0x000000100f140290 */ /* 0x000fc6000fffe03f */
[----:B------:R-:W-:Y:S01]  /*a770*/  @UP0 UMOV UR16, UR14 ;  /* 0x0000000e00100c82 */ /* 0x000fe20008000000 */
[----:B------:R-:W-:Y:S08]  /*a780*/  @P0 BRA `(.L_x_645) ;  /* 0x0000000000340947 */ /* 0x000ff00003800000 */
        /* <DEDUP_REMOVED lines=13> */
.L_x_645:
        /* <DEDUP_REMOVED lines=48> */
.L_x_647:
[----:B------:R-:W-:Y:S05]  /*ab60*/  BSYNC B0 ;  /* 0x0000000000007941 */ /* 0x000fea0003800000 */
.L_x_646:
        /* <DEDUP_REMOVED lines=14> */
.L_x_649:
[----:B------:R-:W-:Y:S05]  /*ac50*/  BSYNC B0 ;  /* 0x0000000000007941 */ /* 0x000fea0003800000 */
.L_x_648:
        /* <DEDUP_REMOVED lines=15> */
.L_x_651:
[----:B------:R-:W-:Y:S05]  /*ad50*/  BSYNC B0 ;  /* 0x0000000000007941 */ /* 0x000fea0003800000 */
.L_x_650:
        /* <DEDUP_REMOVED lines=14> */
.L_x_653:
[----:B------:R-:W-:Y:S05]  /*ae40*/  BSYNC B0 ;  /* 0x0000000000007941 */ /* 0x000fea0003800000 */
.L_x_652:
        /* <DEDUP_REMOVED lines=27> */
.L_x_655:
[----:B------:R-:W-:Y:S05]  /*b000*/  BSYNC B0 ;  /* 0x0000000000007941 */ /* 0x000fea0003800000 */
.L_x_654:
        /* <DEDUP_REMOVED lines=14> */
.L_x_657:
[----:B------:R-:W-:Y:S05]  /*b0f0*/  BSYNC B0 ;  /* 0x0000000000007941 */ /* 0x000fea0003800000 */
.L_x_656:
        /* <DEDUP_REMOVED lines=14> */
.L_x_659:
[----:B------:R-:W-:Y:S05]  /*b1e0*/  BSYNC B0 ;  /* 0x0000000000007941 */ /* 0x000fea0003800000 */
.L_x_658:
        /* <DEDUP_REMOVED lines=13> */
.L_x_608:
        /* <DEDUP_REMOVED lines=26> */
.L_x_661:
        /* <DEDUP_REMOVED lines=23> */
.L_x_662:
[----:B------:R-:W2:Y:S01]  /*b5d0*/  LDL.64 R10, [R1+0x10] ;  /* 0x00001000010a7983 */ /* 0x000ea20000100a00 */
[----:B------:R-:W-:Y:S01]  /*b5e0*/  ULDC UR13, c[0x0][0x2d0] ;  /* 0x0000b400000d7ab9 */ /* 0x000fe20000000800 */
[----:B------:R-:W-:Y:S01]  /*b5f0*/  UIMAD UR12, UR23, UR6, URZ ;  /* 0x00000006170c72a4 */ /* 0x000fe2000f8e023f */
[----:B------:R-:W-:Y:S01]  /*b600*/  VIADD R5, R0, 0x40 ;  /* 0x0000004000057836 */ /* 0x000fe20000000000 */
[----:B------:R-:W-:Y:S01]  /*b610*/  ISETP.GE.AND P4, PT, R188, UR13, PT ;  /* 0x0000000dbc007c0c */ /* 0x000fe2000bf86270 */
[----:B------:R-:W-:Y:S01]  /*b620*/  IMAD.U32 R2, RZ, RZ, UR6 ;  /* 0x00000006ff027e24 */ /* 0x000fe2000f8e00ff */
[----:B------:R-:W-:Y:S01]  /*b630*/  UIMAD UR12, UR19, UR7, UR12 ;  /* 0x00000007130c72a4 */ /* 0x000fe2000f8e020c */
[C---:B------:R-:W-:Y:S01]  /*b640*/  VIADD R4, R0.reuse, 0x20 ;  /* 0x0000002000047836 */ /* 0x040fe20000000000 */
[----:B------:R-:W-:Y:S01]  /*b650*/  ISETP.GE.OR P2, PT, R5, UR20, P4 ;  /* 0x0000001405007c0c */ /* 0x000fe2000a746670 */
[----:B------:R-:W-:Y:S01]  /*b660*/  VIADD R5, R0, 0x60 ;  /* 0x0000006000057836 */ /* 0x000fe20000000000 */
[----:B------:R-:W-:Y:S01]  /*b670*/  USHF.R.S32.HI UR14, URZ, 0x1f, UR55 ;  /* 0x0000001f3f0e7899 */ /* 0x000fe20008011437 */
[----:B------:R-:W-:Y:S01]  /*b680*/  BSSY B0, `(.L_x_663) ;  /* 0x000001a000007945 */ /* 0x000fe20003800000 */
[----:B------:R-:W-:-:S02]  /*b690*/  ISETP.GE.OR P3, PT, R4, UR20, P4 ;  /* 0x0000001404007c0c */ /* 0x000fc4000a766670 */
[----:B------:R-:W-:Y:S01]  /*b6a0*/  MOV R4, UR12 ;  /* 0x0000000c00047c02 */ /* 0x000fe20008000f00 */
[----:B------:R-:W-:Y:S01]  /*b6b0*/  ULDC.64 UR12, c[0x0][0x468] ;  /* 0x00011a00000c7ab9 */ /* 0x000fe20000000a00 */
[----:B------:R-:W-:Y:S01]  /*b6c0*/  ISETP.GE.OR P1, PT, R5, UR20, P4 ;  /* 0x0000001405007c0c */ /* 0x000fe2000a726670 */
[----:B------:R-:W-:Y:S01]  /*b6d0*/  UIMAD UR14, UR14, UR12, URZ ;  /* 0x0000000c0e0e72a4 */ /* 0x000fe2000f8e023f */
[----:B------:R-:W-:Y:S02]  /*b6e0*/  ISETP.GE.OR P4, PT, R0, UR20, P4 ;  /* 0x0000001400007c0c */ /* 0x000fe4000a786670 */
[----:B------:R-:W-:Y:S01]  /*b6f0*/  SHF.R.S32.HI R9, RZ, 0x1f, R0 ;  /* 0x0000001fff097819 */ /* 0x000fe20000011400 */
[----:B------:R-:W-:Y:S01]  /*b700*/  UIMAD UR13, UR55, UR13, UR14 ;  /* 0x0000000d370d72a4 */ /* 0x000fe2000f8e020e */
[----:B--2---:R-:W-:-:S03]  /*b710*/  IMAD.WIDE.U32 R2, R2, UR19, R10 ;  /* 0x0000001302027c25 */ /* 0x004fc6000f8e000a */
[----:B------:R-:W-:-:S04]  /*b720*/  IADD3 R2, P0, R2, UR21, RZ ;  /* 0x0000001502027c10 */ /* 0x000fc8000ff1e0ff */
[----:B------:R-:W-:Y:S01]  /*b730*/  IADD3.X R3, R3, UR22, R4, P0, !PT ;  /* 0x0000001603037c10 */ /* 0x000fe200087fe404 */
[----:B------:R-:W-:-:S04]  /*b740*/  IMAD.U32 R4, RZ, RZ, UR12 ;  /* 0x0000000cff047e24 */ /* 0x000fc8000f8e00ff */
        /* <DEDUP_REMOVED lines=13> */
.L_x_664:
[----:B------:R-:W-:Y:S05]  /*b820*/  BSYNC B0 ;  /* 0x0000000000007941 */ /* 0x000fea0003800000 */
.L_x_663:
        /* <DEDUP_REMOVED lines=14> */
.L_x_666:
[----:B------:R-:W-:Y:S05]  /*b910*/  BSYNC B0 ;  /* 0x0000000000007941 */ /* 0x000fea0003800000 */
.L_x_665:
        /* <DEDUP_REMOVED lines=14> */
.L_x_668:
[----:B------:R-:W-:Y:S05]  /*ba00*/  BSYNC B0 ;  /* 0x0000000000007941 */ /* 0x000fea0003800000 */
.L_x_667:
        /* <DEDUP_REMOVED lines=14> */
.L_x_670:
[----:B------:R-:W-:Y:S05]  /*baf0*/  BSYNC B0 ;  /* 0x0000000000007941 */ /* 0x000fea0003800000 */
.L_x_669:
        /* <DEDUP_REMOVED lines=26> */
.L_x_672:
[----:B------:R-:W-:Y:S05]  /*bca0*/  BSYNC B0 ;  /* 0x0000000000007941 */ /* 0x000fea0003800000 */
.L_x_671:
        /* <DEDUP_REMOVED lines=14> */
.L_x_674:
[----:B------:R-:W-:Y:S05]  /*bd90*/  BSYNC B0 ;  /* 0x0000000000007941 */ /* 0x000fea0003800000 */
.L_x_673:
        /* <DEDUP_REMOVED lines=14> */
.L_x_676:
[----:B------:R-:W-:Y:S05]  /*be80*/  BSYNC B0 ;  /* 0x0000000000007941 */ /* 0x000fea0003800000 */
.L_x_675:
        /* <DEDUP_REMOVED lines=13> */
.L_x_660:
[----:B------:R-:W-:Y:S05]  /*bf60*/  BSYNC B1 ;  /* 0x0000000000017941 */ /* 0x000fea0003800000 */
.L_x_603:
        /* <DEDUP_REMOVED lines=11> */
.L_x_677:
[----:B------:R-:W-:Y:S05]  /*c020*/  EXIT ;  /* 0x000000000000794d */ /* 0x000fea0003800000 */
.L_x_679:
        /* <DEDUP_REMOVED lines=13> */
.L_x_2466:


//--------------------- .text._ZN5flash44flash_bwd_dq_dk_dv_loop_seqk_parallel_kernelI23Flash_bwd_kernel_traitsILi64ELi128ELi128ELi8ELi4ELi4ELi4ELb0ELb0EN7cutlass10bfloat16_tE19Flash_kernel_traitsILi64ELi128ELi128ELi8ES3_EELb0ELb0ELb1ELb0ELb0ELb1ELb0EEEvNS_16Flash_bwd_paramsE --------------------------
	.section	.text._ZN5flash44flash_bwd_dq_dk_dv_loop_seqk_parallel_kernelI23Flash_bwd_kernel_traitsILi64ELi128ELi128ELi8ELi4ELi4ELi4ELb0ELb0EN7cutlass10bfloat16_tE19Flash_kernel_traitsILi64ELi128ELi128ELi8ES3_EELb0ELb0ELb1ELb0ELb0ELb1ELb0EEEvNS_16Flash_bwd_paramsE,"ax",@progbits
	.align	128
        .global         _ZN5flash44flash_bwd_dq_dk_dv_loop_seqk_parallel_kernelI23Flash_bwd_kernel_traitsILi64ELi128ELi128ELi8ELi4ELi4ELi4ELb0ELb0EN7cutlass10bfloat16_tE19Flash_kernel_traitsILi64ELi128ELi128ELi8ES3_EELb0ELb0ELb1ELb0ELb0ELb1ELb0EEEvNS_16Flash_bwd_paramsE
        .type           _ZN5flash44flash_bwd_dq_dk_dv_loop_seqk_parallel_kernelI23Flash_bwd_kernel_traitsILi64ELi128ELi128ELi8ELi4ELi4ELi4ELb0ELb0EN7cutlass10bfloat16_tE19Flash_kernel_traitsILi64ELi128ELi128ELi8ES3_EELb0ELb0ELb1ELb0ELb0ELb1ELb0EEEvNS_16Flash_bwd_paramsE,@function
        .size           _ZN5flash44flash_bwd_dq_dk_dv_loop_seqk_parallel_kernelI23Flash_bwd_kernel_traitsILi64ELi128ELi128ELi8ELi4ELi4ELi4ELb0ELb0EN7cutlass10bfloat16_tE19Flash_kernel_traitsILi64ELi128ELi128ELi8ES3_EELb0ELb0ELb1ELb0ELb0ELb1ELb0EEEvNS_16Flash_bwd_paramsE,(.L_x_2467 - _ZN5flash44flash_bwd_dq_dk_dv_loop_seqk_parallel_kernelI23Flash_bwd_kernel_traitsILi64ELi128ELi128ELi8ELi4ELi4ELi4ELb0ELb0EN7cutlass10bfloat16_tE19Flash_kernel_traitsILi64ELi128ELi128ELi8ES3_EELb0ELb0ELb1ELb0ELb0ELb1ELb0EEEvNS_16Flash_bwd_paramsE)
        .other          _ZN5flash44flash_bwd_dq_dk_dv_loop_seqk_parallel_kernelI23Flash_bwd_kernel_traitsILi64ELi128ELi128ELi8ELi4ELi4ELi4ELb0ELb0EN7cutlass10bfloat16_tE19Flash_kernel_traitsILi64ELi128ELi128ELi8ES3_EELb0ELb0ELb1ELb0ELb0ELb1ELb0EEEvNS_16Flash_bwd_paramsE,@"STO_CUDA_ENTRY STV_DEFAULT"
_ZN5flash44flash_bwd_dq_dk_dv_loop_seqk_parallel_kernelI23Flash_bwd_kernel_traitsILi64ELi128ELi128ELi8ELi4ELi4ELi4ELb0ELb0EN7cutlass10bfloat16_tE19Flash_kernel_traitsILi64ELi128ELi128ELi8ES3_EELb0ELb0ELb1ELb0ELb0ELb1ELb0EEEvNS_16Flash_bwd_paramsE:
.text._ZN5flash44flash_bwd_dq_dk_dv_loop_seqk_parallel_kernelI23Flash_bwd_kernel_traitsILi64ELi128ELi128ELi8ELi4ELi4ELi4ELb0ELb0EN7cutlass10bfloat16_tE19Flash_kernel_traitsILi64ELi128ELi128ELi8ES3_EELb0ELb0ELb1ELb0ELb0ELb1ELb0EEEvNS_16Flash_bwd_paramsE:
        /* <DEDUP_REMOVED lines=17> */
[----:B------:R-:W-:Y:S01]  /*0110*/  ULDC UR57, c[0x0][0x394] ;  /* 0x0000e50000397ab9 */ /* 0x000fe20000000800 */
[----:B------:R-:W-:Y:S02]  /*0120*/  UMOV UR58, 0xffffc000 ;  /* 0xffffc000003a7882 */ /* 0x000fe40000000000 */
        /* <DEDUP_REMOVED lines=26> */
[--C-:B------:R-:W-:Y:S01]  /*02d0*/  SHF.R.S32.HI R8, RZ, 0x2, R15.reuse ;  /* 0x00000002ff087819 */ /* 0x100fe2000001140f */
        /* <DEDUP_REMOVED lines=25> */
[----:B------:R-:W-:Y:S01]  /*0470*/  STL [R1], R16 ;  /* 0x0000001001007387 */ /* 0x000fe20000100800 */
        /* <DEDUP_REMOVED lines=8> */
[----:B------:R-:W-:Y:S01]  /*0500*/  LOP3.LUT R250, R8, 0xfffffe00, R4, 0xf8, !PT ;  /* 0xfffffe0008fa7812 */ /* 0x000fe200078ef804 */
[----:B------:R-:W-:Y:S01]  /*0510*/  IMAD.SHL.U32 R8, R11, 0x10, RZ ;  /* 0x000000100b087824 */ /* 0x000fe200078e00ff */
[----:B------:R-:W-:Y:S01]  /*0520*/  LOP3.LUT R4, R5, 0x8, R14, 0xf8, !PT ;  /* 0x0000000805047812 */ /* 0x000fe200078ef80e */
[----:B------:R-:W-:Y:S01]  /*0530*/  IMAD.IADD R184, R2, 0x1, R184 ;  /* 0x0000000102b87824 */ /* 0x000fe200078e02b8 */
[----:B------:R-:W-:Y:S02]  /*0540*/  LOP3.LUT R2, R15, 0x7ffffffc, RZ, 0xc0, !PT ;  /* 0x7ffffffc0f027812 */ /* 0x000fe400078ec0ff */
[----:B------:R-:W-:Y:S01]  /*0550*/  LOP3.LUT R6, R7, 0x1, RZ, 0xc0, !PT ;  /* 0x0000000107067812 */ /* 0x000fe200078ec0ff */
[----:B------:R-:W-:Y:S01]  /*0560*/  IMAD.SHL.U32 R184, R184, 0x2, RZ ;  /* 0x00000002b8b87824 */ /* 0x000fe200078e00ff */
[----:B------:R-:W-:Y:S01]  /*0570*/  LOP3.LUT R180, R180, R4, R0, 0xf6, !PT ;  /* 0x00000004b4b47212 */ /* 0x000fe200078ef600 */
[----:B------:R-:W-:Y:S01]  /*0580*/  IMAD.IADD R0, R13, 0x1, -R2 ;  /* 0x000000010d007824 */ /* 0x000fe200078e0a02 */
[----:B------:R-:W-:Y:S01]  /*0590*/  ISETP.NE.U32.AND P0, PT, R6, 0x1, PT ;  /* 0x000000010600780c */ /* 0x000fe20003f05070 */
[----:B------:R-:W-:Y:S01]  /*05a0*/  IMAD.SHL.U32 R2, R7, 0x40, RZ ;  /* 0x0000004007027824 */ /* 0x000fe200078e00ff */
[----:B------:R-:W-:Y:S01]  /*05b0*/  LOP3.LUT R251, R251, 0x6, RZ, 0xc0, !PT ;  /* 0x00000006fbfb7812 */ /* 0x000fe200078ec0ff */
[----:B------:R-:W-:Y:S01]  /*05c0*/  IMAD.SHL.U32 R6, R16, 0x40, RZ ;  /* 0x0000004010067824 */ /* 0x000fe200078e00ff */
[----:B------:R-:W-:Y:S01]  /*05d0*/  R2P PR, R7, 0x6 ;  /* 0x0000000607007804 */ /* 0x000fe20000000000 */
[----:B------:R-:W-:Y:S01]  /*05e0*/  IMAD.SHL.U32 R7, R0, 0x2, RZ ;  /* 0x0000000200077824 */ /* 0x000fe200078e00ff */
[----:B------:R-:W-:Y:S01]  /*05f0*/  LOP3.LUT R0, R2, 0x1c0, RZ, 0xc0, !PT ;  /* 0x000001c002007812 */ /* 0x000fe200078ec0ff */
[----:B------:R-:W-:Y:S01]  /*0600*/  IMAD.SHL.U32 R2, R3, 0x8, RZ ;  /* 0x0000000803027824 */ /* 0x000fe200078e00ff */
[----:B------:R-:W-:Y:S01]  /*0610*/  SEL R185, R201, 0xffffffe0, !P4 ;  /* 0xffffffe0c9b97807 */ /* 0x000fe20006000000 */
[----:B------:R-:W-:Y:S01]  /*0620*/  IMAD R251, R3, 0x40, R251 ;  /* 0x0000004003fb7824 */ /* 0x000fe200078e02fb */
[----:B------:R-:W-:Y:S01]  /*0630*/  SEL R201, R201, 0xffffffe0, !P1 ;  /* 0xffffffe0c9c97807 */ /* 0x000fe20004800000 */
[----:B------:R-:W-:Y:S01]  /*0640*/  IMAD R4, R3, 0x2000, R7 ;  /* 0x0000200003047824 */ /* 0x000fe200078e0207 */
[----:B------:R-:W-:-:S02]  /*0650*/  SHF.R.U32.HI R3, RZ, 0x3, R0 ;  /* 0x00000003ff037819 */ /* 0x000fc40000011600 */
[----:B------:R-:W-:Y:S01]  /*0660*/  LOP3.LUT R2, R2, 0x8, RZ, 0xc0, !PT ;  /* 0x0000000802027812 */ /* 0x000fe200078ec0ff */
[----:B------:R-:W-:Y:S01]  /*0670*/  IMAD R4, R10, 0x400, R4 ;  /* 0x000004000a047824 */ /* 0x000fe200078e0204 */
[CC--:B------:R-:W-:Y:S02]  /*0680*/  LOP3.LUT R5, R3.reuse, R0.reuse, RZ, 0xfc, !PT ;  /* 0x0000000003057212 */ /* 0x0c0fe400078efcff */
[----:B------:R-:W-:Y:S02]  /*0690*/  LOP3.LUT R9, R2, 0x10, R8, 0xf8, !PT ;  /* 0x0000001002097812 */ /* 0x000fe400078ef808 */
[----:B------:R-:W-:Y:S01]  /*06a0*/  LOP3.LUT R8, R3, R0, R2, 0x1e, !PT ;  /* 0x0000000003087212 */ /* 0x000fe200078e1e02 */
[----:B------:R-:W-:Y:S01]  /*06b0*/  IMAD.IADD R198, R5, 0x1, R4 ;  /* 0x0000000105c67824 */ /* 0x000fe200078e0204 */
[----:B------:R-:W-:Y:S01]  /*06c0*/  LOP3.LUT R2, R6, 0x1c0, RZ, 0xc0, !PT ;  /* 0x000001c006027812 */ /* 0x000fe200078ec0ff */
[----:B------:R-:W-:Y:S01]  /*06d0*/  IMAD.SHL.U32 R5, R11, 0x8, RZ ;  /* 0x000000080b057824 */ /* 0x000fe200078e00ff */
[----:B------:R-:W-:Y:S01]  /*06e0*/  SEL R199, R199, 0x10, !P0 ;  /* 0x00000010c7c77807 */ /* 0x000fe20004000000 */
[----:B------:R-:W-:Y:S01]  /*06f0*/  IMAD R0, R10, 0x400, R7 ;  /* 0x000004000a007824 */ /* 0x000fe200078e0207 */
[----:B------:R-:W-:Y:S01]  /*0700*/  SHF.R.U32.HI R3, RZ, 0x3, R2 ;  /* 0x00000003ff037819 */ /* 0x000fe20000011602 */
[----:B------:R-:W-:Y:S01]  /*0710*/  IMAD.SHL.U32 R4, R12, 0x40, RZ ;  /* 0x000000400c047824 */ /* 0x000fe200078e00ff */
[----:B------:R-:W-:Y:S01]  /*0720*/  LOP3.LUT R5, R2, 0x8, R5, 0xf8, !PT ;  /* 0x0000000802057812 */ /* 0x000fe200078ef805 */
[----:B------:R-:W-:Y:S01]  /*0730*/  IMAD.IADD R8, R0, 0x1, R8 ;  /* 0x0000000100087824 */ /* 0x000fe200078e0208 */
[----:B------:R-:W-:-:S02]  /*0740*/  LOP3.LUT R2, R3, R9, R2, 0x1e, !PT ;  /* 0x0000000903027212 */ /* 0x000fc400078e1e02 */
[----:B------:R-:W-:Y:S02]  /*0750*/  LOP3.LUT R0, R4, 0xfffffe00, RZ, 0xc0, !PT ;  /* 0xfffffe0004007812 */ /* 0x000fe400078ec0ff */
[----:B------:R-:W-:Y:S02]  /*0760*/  LOP3.LUT R3, R5, R3, RZ, 0x3c, !PT ;  /* 0x0000000305037212 */ /* 0x000fe400078e3cff */
[----:B------:R-:W-:Y:S01]  /*0770*/  LOP3.LUT R190, R2, R0, RZ, 0xfc, !PT ;  /* 0x0000000002be7212 */ /* 0x000fe200078efcff */
[----:B------:R-:W-:Y:S01]  /*0780*/  IMAD R4, R10, 0x400, R0 ;  /* 0x000004000a047824 */ /* 0x000fe200078e0200 */
[----:B------:R-:W-:Y:S01]  /*0790*/  LEA R198, R198, UR4, 0x1 ;  /* 0x00000004c6c67c11 */ /* 0x000fe2000f8e08ff */
[----:B------:R-:W-:Y:S01]  /*07a0*/  IMAD.U32 R0, RZ, RZ, UR6 ;  /* 0x00000006ff007e24 */ /* 0x000fe2000f8e00ff */
[----:B------:R-:W-:Y:S01]  /*07b0*/  USHF.R.S32.HI UR6, URZ, 0x1f, UR45 ;  /* 0x0000001f3f067899 */ /* 0x000fe2000801142d */
[----:B------:R-:W-:Y:S01]  /*07c0*/  IMAD.U32 R2, RZ, RZ, UR5 ;  /* 0x00000005ff027e24 */ /* 0x000fe2000f8e00ff */
[----:B------:R-:W-:Y:S01]  /*07d0*/  USHF.R.S32.HI UR5, URZ, 0x1f, UR53 ;  /* 0x0000001f3f057899 */ /* 0x000fe20008011435 */
[----:B------:R-:W-:Y:S01]  /*07e0*/  IMAD.MOV.U32 R0, RZ, RZ, 0x40 ;  /* 0x00000040ff007424 */ /* 0x000fe200078e00ff */
[----:B------:R-:W-:Y:S01]  /*07f0*/  LEA R180, R180, UR4, 0x1 ;  /* 0x00000004b4b47c11 */ /* 0x000fe2000f8e08ff */
[----:B------:R-:W-:-:S02]  /*0800*/  IMAD.IADD R189, R4, 0x1, R3 ;  /* 0x0000000104bd7824 */ /* 0x000fc400078e0203 */
        /* <DEDUP_REMOVED lines=12> */
[----:B------:R-:W-:-:S02]  /*08d0*/  IMAD.IADD R5, R0, 0x1, R252 ;  /* 0x0000000100057824 */ /* 0x000fc400078e02fc */
[----:B------:R-:W-:Y:S02]  /*08e0*/  IMAD.IADD R6, R201, 0x1, R252 ;  /* 0x00000001c9067824 */ /* 0x000fe400078e02fc */
[C---:B------:R-:W-:Y:S01]  /*08f0*/  VIADD R10, R252.reuse, 0x420 ;  /* 0x00000420fc0a7836 */ /* 0x040fe20000000000 */
[----:B------:R-:W-:Y:S01]  /*0900*/  STL [R1+0x14], R5 ;  /* 0x0000140501007387 */ /* 0x000fe20000100800 */
        /* <DEDUP_REMOVED lines=12> */
[C---:B------:R-:W-:Y:S02]  /*09d0*/  IMAD.IADD R183, R186.reuse, 0x1, R183 ;  /* 0x00000001bab77824 */ /* 0x040fe400078e02b7 */
[----:B------:R-:W-:Y:S01]  /*09e0*/  IMAD.IADD R199, R199, 0x1, R197 ;  /* 0x00000001c7c77824 */ /* 0x000fe200078e02c5 */
[----:B------:R-:W-:Y:S01]  /*09f0*/  STL [R1+0x18], R9 ;  /* 0x0000180901007387 */ /* 0x000fe20000100800 */
[----:B------:R-:W-:-:S02]  /*0a00*/  IMAD.IADD R186, R186, 0x1, R185 ;  /* 0x00000001baba7824 */ /* 0x000fc400078e02b9 */
[--C-:B------:R-:W-:Y:S01]  /*0a10*/  IMAD.IADD R204, R198, 0x1, R201.reuse ;  /* 0x00000001c6cc7824 */ /* 0x100fe200078e02c9 */
[----:B------:R-:W-:Y:S01]  /*0a20*/  STL [R1+0xc], R7 ;  /* 0x00000c0701007387 */ /* 0x000fe20000100800 */
[----:B------:R-:W-:Y:S02]  /*0a30*/  IMAD.IADD R203, R200, 0x1, R201 ;  /* 0x00000001c8cb7824 */ /* 0x000fe400078e02c9 */
[----:B------:R-:W-:Y:S02]  /*0a40*/  IMAD.IADD R202, R201, 0x1, R197 ;  /* 0x00000001c9ca7824 */ /* 0x000fe400078e02c5 */
[C---:B-1----:R-:W-:Y:S02]  /*0a50*/  VIADD R6, R252.reuse, 0x2440 ;  /* 0x00002440fc067836 */ /* 0x042fe40000000000 */
[----:B------:R-:W-:Y:S02]  /*0a60*/  @P2 VIADD R6, R252, 0x23c0 ;  /* 0x000023c0fc062836 */ /* 0x000fe40000000000 */
[----:B------:R-:W-:-:S03]  /*0a70*/  IMAD.IADD R185, R185, 0x1, R183 ;  /* 0x00000001b9b97824 */ /* 0x000fc600078e02b7 */
[----:B------:R1:W-:Y:S02]  /*0a80*/  STL [R1+0x8], R6 ;  /* 0x0000080601007387 */ /* 0x0003e40000100800 */
[C---:B-1----:R-:W-:Y:S02]  /*0a90*/  IMAD.IADD R6, R201.reuse, 0x1, R5 ;  /* 0x00000001c9067824 */ /* 0x042fe400078e0205 */
[C---:B------:R-:W-:Y:S02]  /*0aa0*/  IMAD.IADD R5, R201.reuse, 0x1, R4 ;  /* 0x00000001c9057824 */ /* 0x040fe400078e0204 */
[--C-:B------:R-:W-:Y:S01]  /*0ab0*/  IMAD.IADD R4, R0, 0x1, R3.reuse ;  /* 0x0000000100047824 */ /* 0x100fe200078e0203 */
[----:B------:R1:W-:Y:S01]  /*0ac0*/  STL [R1+0x2c], R6 ;  /* 0x00002c0601007387 */ /* 0x0003e20000100800 */
[----:B------:R-:W-:Y:S02]  /*0ad0*/  IMAD.IADD R0, R2, 0x1, R3 ;  /* 0x0000000102007824 */ /* 0x000fe400078e0203 */
[----:B------:R-:W-:Y:S01]  /*0ae0*/  IMAD.IADD R201, R201, 0x1, R199 ;  /* 0x00000001c9c97824 */ /* 0x000fe200078e02c7 */
[----:B------:R1:W-:Y:S04]  /*0af0*/  STL [R1+0x28], R5 ;  /* 0x0000280501007387 */ /* 0x0003e80000100800 */
[----:B------:R1:W-:Y:S04]  /*0b00*/  STL [R1+0x24], R4 ;  /* 0x0000240401007387 */ /* 0x0003e80000100800 */
[----:B------:R1:W-:Y:S02]  /*0b10*/  STL [R1+0x20], R0 ;  /* 0x0000200001007387 */ /* 0x0003e40000100800 */
.L_x_726:
        /* <DEDUP_REMOVED lines=16> */
[----:B-1--4-:R-:W-:Y:S01]  /*0c20*/  IMAD.U32 R2, RZ, RZ, UR8 ;  /* 0x00000008ff027e24 */ /* 0x012fe2000f8e00ff */
[----:B------:R-:W-:Y:S01]  /*0c30*/  UISETP.NE.U32.AND UP1, UPT, UR14, URZ, UPT ;  /* 0x0000003f0e00728c */ /* 0x000fe2000bf25070 */
[----:B-1----:R-:W-:Y:S01]  /*0c40*/  IMAD.U32 R4, RZ, RZ, UR12 ;  /* 0x0000000cff047e24 */ /* 0x002fe2000f8e00ff */
        /* <DEDUP_REMOVED lines=9> */
[----:B------:R-:W-:Y:S01]  /*0ce0*/  PLOP3.LUT P3, PT, PT, PT, UP4, 0x80, 0x0 ;  /* 0x000000000000781c */ /* 0x000fe20003f6f048 */
[----:B------:R-:W-:Y:S01]  /*0cf0*/  UMOV UR24, URZ ;  /* 0x0000003f00187c82 */ /* 0x000fe20008000000 */
[----:B------:R-:W-:Y:S01]  /*0d00*/  @!UP0 ULDC.64 UR8, c[0x0][0x318] ;  /* 0x0000c60000088ab9 */ /* 0x000fe20000000a00 */
        /* <DEDUP_REMOVED lines=12> */
[----:B------:R-:W-:Y:S01]  /*0dd0*/  @!UP0 UISETP.NE.U32.AND UP1, UPT, UR8, URZ, UPT ;  /* 0x0000003f0800828c */ /* 0x000fe2000bf25070 */
[----:B------:R-:W-:-:S03]  /*0de0*/  @!UP0 ULDC UR6, c[0x0][0x2cc] ;  /* 0x0000b30000068ab9 */ /* 0x000fc60000000800 */
        /* <DEDUP_REMOVED lines=22> */
.L_x_680:
        /* <DEDUP_REMOVED lines=17> */
[----:B------:R-:W-:Y:S01]  /*1060*/  ULDC.U8 UR29, c[0x0][0x3d8] ;  /* 0x0000f600001d7ab9 */ /* 0x000fe20000000000 */
[----:B------:R-:W-:Y:S02]  /*1070*/  @!UP2 UIMAD UR12, UR55, UR8, URZ ;  /* 0x00000008370ca2a4 */ /* 0x000fe4000f8e023f */
[----:B------:R-:W-:Y:S02]  /*1080*/  USHF.R.S32.HI UR17, URZ, 0x1f, UR56 ;  /* 0x0000001f3f117899 */ /* 0x000fe40008011438 */
[----:B------:R-:W-:Y:S02]  /*1090*/  @!UP2 UIMAD UR36, UR45, UR9, UR12 ;  /* 0x000000092d24a2a4 */ /* 0x000fe4000f8e020c */
[----:B------:R-:W-:Y:S02]  /*10a0*/  UIADD3 UR12, UR13, 0x7f, URZ ;  /* 0x0000007f0d0c7890 */ /* 0x000fe4000fffe03f */
[----:B------:R-:W-:Y:S01]  /*10b0*/  @!UP2 UIMAD.WIDE.U32 UR40, UR45, UR8, URZ ;  /* 0x000000082d28a2a5 */ /* 0x000fe2000f8e003f */
[----:B-1----:R-:W-:Y:S01]  /*10c0*/  IABS R5, R6 ;  /* 0x0000000600057213 */ /* 0x002fe20000000000 */
[----:B------:R-:W-:-:S02]  /*10d0*/  UIADD3 UR8, UR13, 0x80, UR30 ;  /* 0x000000800d087890 */ /* 0x000fc4000fffe01e */
[----:B------:R-:W-:Y:S01]  /*10e0*/  UISETP.NE.AND UP3, UPT, UR29, URZ, UPT ;  /* 0x0000003f1d00728c */ /* 0x000fe2000bf65270 */
[----:B------:R-:W1:Y:S01]  /*10f0*/  I2F.RP R2, R5 ;  /* 0x0000000500027306 */ /* 0x000e620000209400 */
[----:B------:R-:W-:Y:S01]  /*1100*/  ULDC UR27, c[0x0][0x394] ;  /* 0x0000e500001b7ab9 */ /* 0x000fe20000000800 */
[----:B------:R-:W-:Y:S01]  /*1110*/  ULDC UR60, c[0x0][0x2dc] ;  /* 0x0000b700003c7ab9 */ /* 0x000fe20000000800 */
[----:B------:R-:W-:Y:S01]  /*1120*/  ULDC UR59, c[0x0][0x270] ;  /* 0x00009c00003b7ab9 */ /* 0x000fe20000000800 */
[----:B--2---:R-:W-:Y:S02]  /*1130*/  UIMAD.WIDE.U32 UR38, UR16, UR14, URZ ;  /* 0x0000000e102672a5 */ /* 0x004fe4000f8e003f */
[----:B------:R-:W-:Y:S02]  /*1140*/  UIADD3 UR27, UR8, UR27, -UR6 ;  /* 0x0000001b081b7290 */ /* 0x000fe4000fffe806 */
[----:B------:R-:W-:Y:S02]  /*1150*/  UIMAD UR37, UR16, UR15, UR39 ;  /* 0x0000000f102572a4 */ /* 0x000fe4000f8e0227 */
[----:B------:R-:W-:Y:S01]  /*1160*/  USHF.L.U32 UR16, UR45, 0x7, URZ ;  /* 0x000000072d107899 */ /* 0x000fe2000800063f */
[----:B------:R-:W-:Y:S01]  /*1170*/  @UP2 ULDC.64 UR14, c[0x0][0x420] ;  /* 0x00010800000e2ab9 */ /* 0x000fe20000000a00 */
[----:B------:R-:W-:Y:S01]  /*1180*/  UIMAD.WIDE UR8, UR60, UR59, URZ ;  /* 0x0000003b3c0872a5 */ /* 0x000fe2000f8e023f */
[----:B-1----:R-:W1:Y:S01]  /*1190*/  MUFU.RCP R2, R2 ;  /* 0x0000000200027308 */ /* 0x002e620000001000 */
[----:B------:R-:W-:-:S02]  /*11a0*/  USEL UR35, UR16, URZ, UP4 ;  /* 0x0000003f10237287 */ /* 0x000fc4000a000000 */
[----:B------:R-:W-:Y:S02]  /*11b0*/  USHF.R.S32.HI UR16, URZ, 0x1f, UR12 ;  /* 0x0000001f3f107899 */ /* 0x000fe4000801140c */
[----:B------:R-:W-:Y:S02]  /*11c0*/  @UP2 UIMAD.WIDE.U32 UR42, UR7, UR14, URZ ;  /* 0x0000000e072a22a5 */ /* 0x000fe4000f8e003f */
[----:B------:R-:W-:Y:S02]  /*11d0*/  ULEA.HI UR29, UR16, UR12, URZ, 0x7 ;  /* 0x0000000c101d7291 */ /* 0x000fe4000f8f383f */
[----:B------:R-:W-:Y:S02]  /*11e0*/  UIMAD UR12, UR17, UR45, URZ ;  /* 0x0000002d110c72a4 */ /* 0x000fe4000f8e023f */
[----:B------:R-:W-:Y:S02]  /*11f0*/  @UP2 UIMAD UR51, UR7, UR15, UR43 ;  /* 0x0000000f073322a4 */ /* 0x000fe4000f8e022b */
[----:B------:R-:W-:-:S02]  /*1200*/  UIMAD.WIDE.U32 UR14, UR45, UR56, URZ ;  /* 0x000000382d0e72a5 */ /* 0x000fc4000f8e003f */
[----:B------:R-:W-:Y:S01]  /*1210*/  UIMAD UR12, UR55, UR56, UR12 ;  /* 0x00000038370c72a4 */ /* 0x000fe2000f8e020c */
[----:B-1----:R-:W-:Y:S01]  /*1220*/  VIADD R2, R2, 0xffffffe ;  /* 0x0ffffffe02027836 */ /* 0x002fe20000000000 */
[----:B------:R-:W-:Y:S02]  /*1230*/  UIMAD.WIDE.U32 UR16, UR8, UR14, URZ ;  /* 0x0000000e081072a5 */ /* 0x000fe4000f8e003f */
[----:B------:R-:W-:Y:S01]  /*1240*/  UIMAD UR14, UR9, UR14, URZ ;  /* 0x0000000e090e72a4 */ /* 0x000fe2000f8e023f */
[----:B------:R-:W1:Y:S01]  /*1250*/  F2I.FTZ.U32.TRUNC.NTZ R3, R2 ;  /* 0x0000000200037305 */ /* 0x000e62000021f000 */
[----:B------:R-:W-:Y:S01]  /*1260*/  UIADD3 UR12, UR15, UR12, URZ ;  /* 0x0000000c0f0c7290 */ /* 0x000fe2000fffe03f */
[----:B------:R-:W-:Y:S01]  /*1270*/  ULDC.64 UR32, c[0x0][0x240] ;  /* 0x0000900000207ab9 */ /* 0x000fe20000000a00 */
[----:B------:R-:W-:Y:S02]  /*1280*/  UISETP.NE.AND UP1, UPT, UR31, -0x1, UPT ;  /* 0xffffffff1f00788c */ /* 0x000fe4000bf25270 */
[----:B------:R-:W-:-:S02]  /*1290*/  UIMAD UR12, UR8, UR12, UR14 ;  /* 0x0000000c080c72a4 */ /* 0x000fc4000f8e020e */
[----:B------:R-:W-:Y:S02]  /*12a0*/  UIMAD.WIDE.U32 UR18, UR7, UR32, URZ ;  /* 0x00000020071272a5 */ /* 0x000fe4000f8e003f */
[----:B------:R-:W-:Y:S01]  /*12b0*/  UIADD3 UR50, UR17, UR12, URZ ;  /* 0x0000000c11327290 */ /* 0x000fe2000fffe03f */
[----:B------:R-:W-:Y:S01]  /*12c0*/  PLOP3.LUT P0, PT, PT, PT, UP1, 0x80, 0x0 ;  /* 0x000000000000781c */ /* 0x000fe20003f0f018 */
[----:B------:R-:W-:Y:S02]  /*12d0*/  UIADD3 UR12, UR27, 0x7f, URZ ;  /* 0x0000007f1b0c7890 */ /* 0x000fe4000fffe03f */
[----:B------:R-:W-:Y:S01]  /*12e0*/  USEL UR52, UR20, UR18, !UP2 ;  /* 0x0000001214347287 */ /* 0x000fe2000d000000 */
[----:B-1----:R-:W-:Y:S01]  /*12f0*/  IMAD.MOV R0, RZ, RZ, -R3 ;  /* 0x000000ffff007224 */ /* 0x002fe200078e0a03 */
[----:B------:R-:W-:Y:S01]  /*1300*/  MOV R2, RZ ;  /* 0x000000ff00027202 */ /* 0x000fe20000000f00 */
[----:B------:R-:W-:Y:S02]  /*1310*/  UIADD3 UR46, UR21, UR26, URZ ;  /* 0x0000001a152e7290 */ /* 0x000fe4000fffe03f */
[----:B------:R-:W-:Y:S01]  /*1320*/  IMAD R0, R0, R5, RZ ;  /* 0x0000000500007224 */ /* 0x000fe200078e02ff */
[----:B------:R-:W-:-:S02]  /*1330*/  UIMAD.WIDE.U32 UR20, UR8, UR7, URZ ;  /* 0x00000007081472a5 */ /* 0x000fc4000f8e003f */
[----:B------:R-:W-:Y:S01]  /*1340*/  USHF.R.S32.HI UR18, URZ, 0x1f, UR12 ;  /* 0x0000001f3f127899 */ /* 0x000fe2000801140c */
[----:B------:R-:W-:Y:S01]  /*1350*/  IMAD.HI.U32 R0, R3, R0, R2 ;  /* 0x0000000003007227 */ /* 0x000fe200078e0002 */
[----:B------:R-:W-:Y:S02]  /*1360*/  USEL UR54, UR16, UR20, !UP2 ;  /* 0x0000001410367287 */ /* 0x000fe4000d000000 */
[----:B------:R-:W-:Y:S01]  /*1370*/  ULEA.HI UR12, UR18, UR12, URZ, 0x7 ;  /* 0x0000000c120c7291 */ /* 0x000fe2000f8f383f */
[----:B------:R-:W-:Y:S01]  /*1380*/  IMAD.MOV.U32 R2, RZ, RZ, R4 ;  /* 0x000000ffff027224 */ /* 0x000fe200078e0004 */
[----:B------:R-:W-:Y:S02]  /*1390*/  UIMAD UR16, UR9, UR7, URZ ;  /* 0x00000007091072a4 */ /* 0x000fe4000f8e023f */
[----:B------:R-:W-:Y:S01]  /*13a0*/  UIMAD UR28, UR7, UR33, URZ ;  /* 0x00000021071c72a4 */ /* 0x000fe2000f8e023f */
[----:B------:R-:W-:Y:S01]  /*13b0*/  IMAD.HI.U32 R0, R0, R2, RZ ;  /* 0x0000000200007227 */ /* 0x000fe200078e00ff */
[----:B------:R-:W-:Y:S01]  /*13c0*/  @UP1 UIADD3 UR23, UR24, UR31, URZ ;  /* 0x0000001f18171290 */ /* 0x000fe2000fffe03f */
[----:B------:R-:W-:Y:S01]  /*13d0*/  @UP1 ULDC.64 UR14, c[0x0][0x248] ;  /* 0x00009200000e1ab9 */ /* 0x000fe20000000a00 */
[----:B------:R-:W-:-:S02]  /*13e0*/  USHF.R.S32.HI UR18, URZ, 0x7, UR29 ;  /* 0x000000073f127899 */ /* 0x000fc4000801141d */
[----:B------:R-:W-:Y:S01]  /*13f0*/  IADD3 R3, -R0, RZ, RZ ;  /* 0x000000ff00037210 */ /* 0x000fe20007ffe1ff */
[----:B------:R-:W-:Y:S02]  /*1400*/  USHF.R.S32.HI UR12, URZ, 0x7, UR12 ;  /* 0x000000073f0c7899 */ /* 0x000fe4000801140c */
[----:B------:R-:W-:Y:S02]  /*1410*/  @UP2 UIADD3 UR50, UR21, UR16, URZ ;  /* 0x0000001015322290 */ /* 0x000fe4000fffe03f */
[C---:B------:R-:W-:Y:S01]  /*1420*/  IMAD R2, R5.reuse, R3, R2 ;  /* 0x0000000305027224 */ /* 0x040fe200078e0202 */
[----:B------:R-:W-:Y:S01]  /*1430*/  ULDC UR44, c[0x0][0x2c4] ;  /* 0x0000b100002c7ab9 */ /* 0x000fe20000000800 */
[----:B------:R-:W-:Y:S02]  /*1440*/  @UP2 UIADD3 UR46, UR19, UR28, URZ ;  /* 0x0000001c132e2290 */ /* 0x000fe4000fffe03f */
[----:B------:R-:W-:Y:S01]  /*1450*/  @UP1 UIMAD.WIDE.U32 UR16, UR23, UR14, URZ ;  /* 0x0000000e171012a5 */ /* 0x000fe2000f8e003f */
[----:B------:R-:W-:Y:S01]  /*1460*/  ISETP.GT.U32.AND P2, PT, R5, R2, PT ;  /* 0x000000020500720c */ /* 0x000fe20003f44070 */
[----:B------:R-:W-:-:S02]  /*1470*/  @UP1 UIMAD UR19, UR23, UR15, URZ ;  /* 0x0000000f171312a4 */ /* 0x000fc4000f8e023f */
[----:B------:R-:W-:Y:S02]  /*1480*/  @UP3 UIMAD UR20, UR45, UR44, URZ ;  /* 0x0000002c2d1432a4 */ /* 0x000fe4000f8e023f */
[----:B------:R-:W-:Y:S02]  /*1490*/  UISETP.LT.AND UP0, UPT, UR18, UR12, UPT ;  /* 0x0000000c1200728c */ /* 0x000fe4000bf01270 */
[----:B------:R-:W-:Y:S02]  /*14a0*/  @UP1 UIADD3 UR49, UR17, UR19, URZ ;  /* 0x0000001311311290 */ /* 0x000fe4000fffe03f */
[----:B------:R-:W-:Y:S02]  /*14b0*/  @UP3 USEL UR17, UR20, UR7, !UP2 ;  /* 0x0000000714113287 */ /* 0x000fe4000d000000 */
[----:B------:R-:W-:Y:S02]  /*14c0*/  USEL UR28, UR18, UR12, UP0 ;  /* 0x0000000c121c7287 */ /* 0x000fe40008000000 */
[----:B------:R-:W-:Y:S01]  /*14d0*/  @UP1 UIADD3 UR25, UR24, UR31, URZ ;  /* 0x0000001f18191290 */ /* 0x000fe2000fffe03f */
[----:B------:R-:W-:Y:S01]  /*14e0*/  @!P2 IMAD.IADD R2, R2, 0x1, -R5 ;  /* 0x000000010202a824 */ /* 0x000fe200078e0a05 */
[----:B------:R-:W-:Y:S01]  /*14f0*/  @UP1 UMOV UR47, UR16 ;  /* 0x00000010002f1c82 */ /* 0x000fe20008000000 */
[----:B------:R-:W-:Y:S01]  /*1500*/  @UP3 ULDC UR16, c[0x0][0x2e4] ;  /* 0x0000b90000103ab9 */ /* 0x000fe20000000800 */
[----:B------:R-:W-:Y:S01]  /*1510*/  @UP1 ULDC.64 UR26, c[0x0][0x250] ;  /* 0x00009400001a1ab9 */ /* 0x000fe20000000a00 */
[----:B------:R-:W-:Y:S01]  /*1520*/  @!UP3 UIMAD UR19, UR45, UR59, UR53 ;  /* 0x0000003b2d13b2a4 */ /* 0x000fe2000f8e0235 */
[----:B------:R-:W-:Y:S01]  /*1530*/  ISETP.GE.U32.AND P3, PT, R2, R5, PT ;  /* 0x000000050200720c */ /* 0x000fe20003f66070 */
[----:B------:R-:W-:Y:S01]  /*1540*/  USHF.L.U64.HI UR34, UR45, 0x7, UR55 ;  /* 0x000000072d227899 */ /* 0x000fe20008010237 */
[----:B------:R-:W-:Y:S01]  /*1550*/  LOP3.LUT R2, R6, UR53, RZ, 0x3c, !PT ;  /* 0x0000003506027c12 */ /* 0x000fe2000f8e3cff */
[----:B------:R-:W-:-:S02]  /*1560*/  @UP3 UIMAD UR23, UR53, UR16, UR17 ;  /* 0x00000010351732a4 */ /* 0x000fc4000f8e0211 */
[----:B------:R-:W-:Y:S02]  /*1570*/  ULEA UR12, UR28, 0xffffff80, 0x7 ;  /* 0xffffff801c0c7891 */ /* 0x000fe4000f8e383f */
[----:B------:R-:W-:Y:S02]  /*1580*/  @UP1 UIMAD.WIDE.U32 UR16, UR25, UR26, URZ ;  /* 0x0000001a191012a5 */ /* 0x000fe4000f8e003f */
[----:B------:R-:W-:Y:S02]  /*1590*/  @!UP3 UIMAD UR23, UR19, UR44, URZ ;  /* 0x0000002c1317b2a4 */ /* 0x000fe4000f8e023f */
[----:B------:R-:W-:Y:S02]  /*15a0*/  @UP1 UIMAD UR18, UR25, UR27, URZ ;  /* 0x0000001b191212a4 */ /* 0x000fe4000f8e023f */
[----:B------:R-:W-:Y:S02]  /*15b0*/  USEL UR19, UR34, URZ, UP4 ;  /* 0x0000003f22137287 */ /* 0x000fe4000a000000 */
[----:B------:R-:W-:-:S02]  /*15c0*/  USHF.R.S32.HI UR21, URZ, 0x1f, UR12 ;  /* 0x0000001f3f157899 */ /* 0x000fc4000801140c */
[----:B------:R-:W-:Y:S02]  /*15d0*/  UIADD3 UR20, UP0, UR12, UR35, URZ ;  /* 0x000000230c147290 */ /* 0x000fe4000ff1e03f */
[----:B------:R-:W-:Y:S02]  /*15e0*/  @UP1 UIADD3 UR48, UR17, UR18, URZ ;  /* 0x0000001211301290 */ /* 0x000fe4000fffe03f */
[----:B------:R-:W-:Y:S02]  /*15f0*/  @!UP2 UIADD3 UR51, UR41, UR36, URZ ;  /* 0x000000242933a290 */ /* 0x000fe4000fffe03f */
[----:B------:R-:W-:Y:S01]  /*1600*/  UIADD3.X UR25, UR21, UR19, URZ, UP0, !UPT ;  /* 0x0000001315197290 */ /* 0x000fe200087fe43f */
        /* <DEDUP_REMOVED lines=14> */
.L_x_682:
        /* <DEDUP_REMOVED lines=13> */
.L_x_683:
[----:B------:R-:W-:Y:S01]  /*17c0*/  ISETP.GE.AND P1, PT, R2, RZ, PT ;  /* 0x000000ff0200720c */ /* 0x000fe20003f26270 */
[----:B------:R-:W-:Y:S01]  /*17d0*/  @!P2 VIADD R0, R0, 0x1 ;  /* 0x000000010000a836 */ /* 0x000fe20000000000 */
[----:B------:R-:W-:Y:S01]  /*17e0*/  ISETP.NE.AND P2, PT, R6, RZ, PT ;  /* 0x000000ff0600720c */ /* 0x000fe20003f45270 */
[----:B------:R-:W-:Y:S02]  /*17f0*/  UIMAD UR9, UR9, UR20, URZ ;  /* 0x00000014090972a4 */ /* 0x000fe4000f8e023f */
[----:B------:R-:W-:Y:S01]  /*1800*/  @P3 VIADD R0, R0, 0x1 ;  /* 0x0000000100003836 */ /* 0x000fe20000000000 */
[----:B------:R-:W-:Y:S01]  /*1810*/  ULDC.U8 UR18, c[0x0][0x480] ;  /* 0x0001200000127ab9 */ /* 0x000fe20000000000 */
[----:B------:R-:W-:Y:S02]  /*1820*/  UIMAD UR16, UR8, UR25, UR9 ;  /* 0x00000019081072a4 */ /* 0x000fe4000f8e0209 */
[----:B------:R-:W-:Y:S01]  /*1830*/  IMAD.MOV.U32 R16, RZ, RZ, R0 ;  /* 0x000000ffff107224 */ /* 0x000fe200078e0000 */
[----:B------:R-:W-:-:S02]  /*1840*/  UIMAD.WIDE.U32 UR8, UR8, UR20, URZ ;  /* 0x00000014080872a5 */ /* 0x000fc4000f8e003f */
[----:B------:R-:W-:Y:S01]  /*1850*/  UIMAD UR17, UR53, UR60, URZ ;  /* 0x0000003c351172a4 */ /* 0x000fe2000f8e023f */
[----:B------:R-:W-:Y:S01]  /*1860*/  @!P1 IMAD.MOV R16, RZ, RZ, -R16 ;  /* 0x000000ffff109224 */ /* 0x000fe200078e0a10 */
[----:B------:R-:W-:Y:S01]  /*1870*/  PLOP3.LUT P1, PT, PT, PT, UP3, 0x80, 0x0 ;  /* 0x000000000000781c */ /* 0x000fe20003f2f038 */
[----:B------:R-:W-:Y:S01]  /*1880*/  UISETP.NE.AND UP0, UPT, UR18, URZ, UPT ;  /* 0x0000003f1200728c */ /* 0x000fe2000bf05270 */
[----:B------:R-:W-:Y:S01]  /*1890*/  @!P2 LOP3.LUT R16, RZ, R6, RZ, 0x33, !PT ;  /* 0x00000006ff10a212 */ /* 0x000fe200078e33ff */
[----:B------:R-:W-:Y:S02]  /*18a0*/  UIADD3 UR29, UR9, UR16, URZ ;  /* 0x00000010091d7290 */ /* 0x000fe4000fffe03f */
[----:B------:R-:W-:Y:S01]  /*18b0*/  USHF.R.S32.HI UR34, URZ, 0x1f, UR30 ;  /* 0x0000001f3f227899 */ /* 0x000fe2000801141e */
[----:B------:R-:W-:Y:S01]  /*18c0*/  SHF.R.S32.HI R19, RZ, 0x1f, R16 ;  /* 0x0000001fff137819 */ /* 0x000fe20000011410 */
[----:B------:R-:W-:Y:S01]  /*18d0*/  @UP2 UMOV UR16, UR42 ;  /* 0x0000002a00102c82 */ /* 0x000fe20008000000 */
[----:B------:R-:W-:-:S02]  /*18e0*/  USHF.R.S32.HI UR36, URZ, 0x1f, UR17 ;  /* 0x0000001f3f247899 */ /* 0x000fc40008011411 */
[----:B------:R-:W-:Y:S02]  /*18f0*/  USEL UR38, UR38, URZ, UP0 ;  /* 0x0000003f26267287 */ /* 0x000fe40008000000 */
[----:B------:R-:W-:Y:S01]  /*1900*/  USEL UR41, UR37, URZ, UP0 ;  /* 0x0000003f25297287 */ /* 0x000fe20008000000 */
[----:B------:R-:W-:Y:S01]  /*1910*/  @!UP2 UMOV UR16, UR40 ;  /* 0x000000280010ac82 */ /* 0x000fe20008000000 */
[----:B------:R-:W-:Y:S10]  /*1920*/  @!P1 BRA `(.L_x_684) ;  /* 0x00000000001c9947 */ /* 0x000ff40003800000 */
[----:B------:R-:W-:Y:S01]  /*1930*/  @!UP2 UIMAD UR7, UR45, UR56, URZ ;  /* 0x000000382d07a2a4 */ /* 0x000fe2000f8e023f */
[----:B------:R-:W-:Y:S01]  /*1940*/  ULDC UR19, c[0x0][0x2c0] ;  /* 0x0000b00000137ab9 */ /* 0x000fe20000000800 */
[----:B------:R-:W-:Y:S02]  /*1950*/  ULDC UR18, c[0x0][0x2e4] ;  /* 0x0000b90000127ab9 */ /* 0x000fe40000000800 */
[----:B------:R-:W-:Y:S02]  /*1960*/  ULEA UR7, UR45, UR7, 0x7 ;  /* 0x000000072d077291 */ /* 0x000fe4000f8e383f */
[----:B------:R-:W-:-:S04]  /*1970*/  ULEA UR18, UR19, UR18, 0x7 ;  /* 0x0000001213127291 */ /* 0x000fc8000f8e383f */
[----:B------:R-:W-:Y:S01]  /*1980*/  UIMAD UR7, UR18, UR53, UR7 ;  /* 0x00000035120772a4 */ /* 0x000fe2000f8e0207 */
[----:B------:R-:W-:Y:S11]  /*1990*/  BRA `(.L_x_685) ;  /* 0x0000000000087947 */ /* 0x000ff60003800000 */
.L_x_684:
[----:B------:R-:W-:-:S04]  /*19a0*/  UIMAD UR7, UR45, UR59, UR53 ;  /* 0x0000003b2d0772a4 */ /* 0x000fc8000f8e0235 */
[----:B------:R-:W-:-:S12]  /*19b0*/  UIMAD UR7, UR7, UR56, URZ ;  /* 0x00000038070772a4 */ /* 0x000fd8000f8e023f */
.L_x_685:
[----:B------:R-:W1:Y:S01]  /*19c0*/  S2R R14, SR_TID.X ;  /* 0x00000000000e7919 */ /* 0x000e620000002100 */
[----:B------:R-:W2:Y:S01]  /*19d0*/  LDC.64 R6, c[0x0][0x420] ;  /* 0x00010800ff067b82 */ /* 0x000ea20000000a00 */
[----:B------:R-:W-:Y:S01]  /*19e0*/  USHF.R.S32.HI UR20, URZ, 0x1f, UR53 ;  /* 0x0000001f3f147899 */ /* 0x000fe20008011435 */
[----:B------:R-:W-:Y:S01]  /*19f0*/  BSSY B1, `(.L_x_681) ;  /* 0x00008e1000017945 */ /* 0x000fe20003800000 */
[----:B------:R-:W-:Y:S01]  /*1a00*/  ULDC.64 UR18, c[0x0][0x428] ;  /* 0x00010a0000127ab9 */ /* 0x000fe20000000a00 */
[----:B------:R-:W-:Y:S01]  /*1a10*/  UIADD3 UR39, UR12, UR7, URZ ;  /* 0x000000070c277290 */ /* 0x000fe2000fffe03f */
[----:B------:R-:W-:Y:S01]  /*1a20*/  IMAD.U32 R13, RZ, RZ, UR18 ;  /* 0x00000012ff0d7e24 */ /* 0x000fe2000f8e00ff */
[----:B------:R-:W-:Y:S02]  /*1a30*/  UIMAD UR7, UR20, UR18, URZ ;  /* 0x00000012140772a4 */ /* 0x000fe4000f8e023f */
[----:B------:R-:W-:Y:S02]  /*1a40*/  UIMAD UR25, UR60, UR59, URZ ;  /* 0x0000003b3c1972a4 */ /* 0x000fe4000f8e023f */
[----:B------:R-:W-:-:S02]  /*1a50*/  UIMAD UR35, UR53, UR19, UR7 ;  /* 0x00000013352372a4 */ /* 0x000fc4000f8e0207 */
[----:B------:R-:W-:Y:S01]  /*1a60*/  UIADD3 UR7, -UR6, UR13, UR30 ;  /* 0x0000000d06077290 */ /* 0x000fe2000fffe11e */
[----:B------:R-:W-:Y:S01]  /*1a70*/  ULDC UR43, c[0x0][0x398] ;  /* 0x0000e600002b7ab9 */ /* 0x000fe20000000800 */
[----:B------:R-:W-:Y:S02]  /*1a80*/  USHF.L.U32 UR18, UR25, 0x7, URZ ;  /* 0x0000000719127899 */ /* 0x000fe4000800063f */
[----:B------:R-:W-:Y:S02]  /*1a90*/  UIADD3 UR7, UR7, -UR43, URZ ;  /* 0x8000002b07077290 */ /* 0x000fe4000fffe03f */
[----:B------:R-:W-:Y:S02]  /*1aa0*/  UIADD3 UR37, UR12, UR23, URZ ;  /* 0x000000170c257290 */ /* 0x000fe4000fffe03f */
[----:B------:R-:W-:Y:S02]  /*1ab0*/  USHF.R.S32.HI UR23, URZ, 0x1f, UR7 ;  /* 0x0000001f3f177899 */ /* 0x000fe40008011407 */
[----:B------:R-:W-:-:S02]  /*1ac0*/  UIADD3 UR17, UP3, UP2, UR8, UR18, UR17 ;  /* 0x0000001208117290 */ /* 0x000fc4000fa7e011 */
[----:B------:R-:W-:Y:S01]  /*1ad0*/  USHF.R.S32.HI UR18, URZ, 0x1f, UR18 ;  /* 0x0000001f3f127899 */ /* 0x000fe20008011412 */
[----:B------:R-:W-:Y:S01]  /*1ae0*/  ULDC.64 UR8, c[0x0][0x258] ;  /* 0x0000960000087ab9 */ /* 0x000fe20000000a00 */
[----:B------:R-:W-:Y:S02]  /*1af0*/  ULEA.HI UR23, UR23, UR7, URZ, 0x7 ;  /* 0x0000000717177291 */ /* 0x000fe4000f8f383f */
[----:B------:R-:W-:Y:S01]  /*1b00*/  UIADD3.X UR7, UR29, UR18, UR36, UP3, UP2 ;  /* 0x000000121d077290 */ /* 0x000fe20009fe4424 */
[----:B-1----:R-:W-:Y:S01]  /*1b10*/  SHF.R.S32.HI R12, RZ, 0x1f, R14 ;  /* 0x0000001fff0c7819 */ /* 0x002fe2000001140e */
[----:B------:R-:W-:Y:S01]  /*1b20*/  USHF.R.S32.HI UR23, URZ, 0x7, UR23 ;  /* 0x000000073f177899 */ /* 0x000fe20008011417 */
[----:B------:R-:W-:Y:S02]  /*1b30*/  ULDC.64 UR18, c[0x0][0x3e0] ;  /* 0x0000f80000127ab9 */ /* 0x000fe40000000a00 */
[----:B------:R-:W-:Y:S01]  /*1b40*/  LEA.HI R0, R12, R14, RZ, 0x3 ;  /* 0x0000000e0c007211 */ /* 0x000fe200078f18ff */
[----:B------:R-:W-:-:S02]  /*1b50*/  USHF.L.U64.HI UR40, UR32, 0x5, UR33 ;  /* 0x0000000520287899 */ /* 0x000fc40008010221 */
[----:B------:R-:W-:Y:S01]  /*1b60*/  USHF.L.U32 UR42, UR32, 0x5, URZ ;  /* 0x00000005202a7899 */ /* 0x000fe2000800063f */
[----:B------:R-:W-:Y:S02]  /*1b70*/  LOP3.LUT R2, R0, 0xfffffff8, RZ, 0xc0, !PT ;  /* 0xfffffff800027812 */ /* 0x000fe400078ec0ff */
[----:B------:R-:W-:-:S03]  /*1b80*/  SHF.R.S32.HI R0, RZ, 0x3, R0 ;  /* 0x00000003ff007819 */ /* 0x000fc60000011400 */
[----:B------:R-:W-:Y:S01]  /*1b90*/  IMAD.IADD R2, R14, 0x1, -R2 ;  /* 0x000000010e027824 */ /* 0x000fe200078e0a02 */
[----:B------:R-:W-:Y:S02]  /*1ba0*/  SHF.R.S32.HI R33, RZ, 0x1f, R0 ;  /* 0x0000001fff217819 */ /* 0x000fe40000011400 */
[----:B------:R-:W-:Y:S01]  /*1bb0*/  IADD3 R8, P1, R0, UR12, RZ ;  /* 0x0000000c00087c10 */ /* 0x000fe2000ff3e0ff */
[----:B------:R-:W-:-:S03]  /*1bc0*/  IMAD.SHL.U32 R4, R2, 0x8, RZ ;  /* 0x0000000802047824 */ /* 0x000fc600078e00ff */
[----:B------:R-:W-:Y:S02]  /*1bd0*/  IADD3.X R2, R33, UR21, RZ, P1, !PT ;  /* 0x0000001521027c10 */ /* 0x000fe40008ffe4ff */
[----:B------:R-:W-:-:S03]  /*1be0*/  SHF.R.S32.HI R5, RZ, 0x1f, R4 ;  /* 0x0000001fff057819 */ /* 0x000fc60000011404 */
[----:B------:R-:W-:Y:S02]  /*1bf0*/  IMAD R9, R2, UR32, RZ ;  /* 0x0000002002097c24 */ /* 0x000fe4000f8e02ff */
[----:B------:R-:W-:-:S04]  /*1c00*/  IMAD.WIDE.U32 R2, R8, UR32, R4 ;  /* 0x0000002008027c25 */ /* 0x000fc8000f8e0004 */
[----:B------:R-:W-:Y:S01]  /*1c10*/  IMAD R8, R8, UR33, R9 ;  /* 0x0000002108087c24 */ /* 0x000fe2000f8e0209 */
[----:B------:R-:W-:Y:S02]  /*1c20*/  IADD3 R10, P1, R2, UR52, RZ ;  /* 0x00000034020a7c10 */ /* 0x000fe4000ff3e0ff */
[----:B------:R-:W-:Y:S02]  /*1c30*/  LEA.HI R9, R12, R14, RZ, 0x5 ;  /* 0x0000000e0c097211 */ /* 0x000fe400078f28ff */
[----:B------:R-:W-:Y:S01]  /*1c40*/  IADD3.X R11, R3, UR46, R8, P1, !PT ;  /* 0x0000002e030b7c10 */ /* 0x000fe20008ffe408 */
[----:B--2---:R-:W-:Y:S01]  /*1c50*/  IMAD R8, R6, UR21, RZ ;  /* 0x0000001506087c24 */ /* 0x004fe2000f8e02ff */
[----:B------:R-:W-:Y:S02]  /*1c60*/  IADD3 R2, P1, R4, UR16, RZ ;  /* 0x0000001004027c10 */ /* 0x000fe4000ff3e0ff */
[----:B------:R-:W-:Y:S01]  /*1c70*/  LOP3.LUT R12, R9, 0xffffffe0, RZ, 0xc0, !PT ;  /* 0xffffffe0090c7812 */ /* 0x000fe200078ec0ff */
[----:B------:R-:W-:Y:S01]  /*1c80*/  IMAD R8, R7, UR12, R8 ;  /* 0x0000000c07087c24 */ /* 0x000fe2000f8e0208 */
[----:B------:R-:W-:-:S03]  /*1c90*/  IADD3.X R3, R5, UR51, RZ, P1, !PT ;  /* 0x0000003305037c10 */ /* 0x000fc60008ffe4ff */
[----:B------:R-:W-:Y:S02]  /*1ca0*/  IMAD.IADD R12, R14, 0x1, -R12 ;  /* 0x000000010e0c7824 */ /* 0x000fe400078e0a0c */
[----:B------:R-:W-:Y:S01]  /*1cb0*/  IMAD.WIDE.U32 R2, R6, UR12, R2 ;  /* 0x0000000c06027c25 */ /* 0x000fe2000f8e0002 */
[----:B------:R-:W-:-:S03]  /*1cc0*/  UIMAD UR12, UR20, UR8, URZ ;  /* 0x00000008140c72a4 */ /* 0x000fc6000f8e023f */
[----:B------:R-:W-:Y:S01]  /*1cd0*/  IMAD.IADD R3, R3, 0x1, R8 ;  /* 0x0000000103037824 */ /* 0x000fe200078e0208 */
[----:B------:R-:W-:Y:S01]  /*1ce0*/  SHF.R.S32.HI R8, RZ, 0x5, R9 ;  /* 0x00000005ff087819 */ /* 0x000fe20000011409 */
[----:B------:R-:W-:Y:S01]  /*1cf0*/  IMAD.U32 R14, RZ, RZ, UR8 ;  /* 0x00000008ff0e7e24 */ /* 0x000fe2000f8e00ff */
[----:B------:R-:W-:Y:S01]  /*1d00*/  UIADD3 UR8, UP3, UP2, UR38, UR17, UR54 ;  /* 0x0000001126087290 */ /* 0x000fe2000fa7e036 */
[----:B------:R-:W-:Y:S01]  /*1d10*/  IMAD.WIDE.U32 R2, R13, UR53, R2 ;  /* 0x000000350d027c25 */ /* 0x000fe2000f8e0002 */
[----:B------:R-:W-:Y:S02]  /*1d20*/  UIMAD UR9, UR53, UR9, UR12 ;  /* 0x00000009350972a4 */ /* 0x000fe4000f8e020c */
[----:B------:R-:W-:Y:S01]  /*1d30*/  UIADD3.X UR7, UR41, UR7, UR50, UP3, UP2 ;  /* 0x0000000729077290 */ /* 0x000fe20009fe4432 */
[----:B------:R-:W-:Y:S01]  /*1d40*/  IMAD R8, R8, UR25, R12 ;  /* 0x0000001908087c24 */ /* 0x000fe2000f8e020c */
[----:B------:R-:W-:Y:S01]  /*1d50*/  UISETP.LT.AND UP2, UPT, URZ, UR23, UPT ;  /* 0x000000173f00728c */ /* 0x000fe2000bf41270 */
[-C--:B------:R-:W-:Y:S01]  /*1d60*/  IMAD R9, R33, R6.reuse, RZ ;  /* 0x0000000621097224 */ /* 0x080fe200078e02ff */
[----:B------:R-:W-:Y:S01]  /*1d70*/  ULDC.64 UR16, c[0x0][0x400] ;  /* 0x0001000000107ab9 */ /* 0x000fe20000000a00 */
[----:B------:R-:W-:Y:S01]  /*1d80*/  VIADD R3, R3, UR35 ;  /* 0x0000002303037c36 */ /* 0x000fe20008000000 */
[----:B------:R-:W-:Y:S01]  /*1d90*/  IADD3 R12, P1, R8, UR8, RZ ;  /* 0x00000008080c7c10 */ /* 0x000fe2000ff3e0ff */
[----:B------:R-:W-:Y:S01]  /*1da0*/  USEL UR23, URZ, UR23, !UP2 ;  /* 0x000000173f177287 */ /* 0x000fe2000d000000 */
[----:B------:R-:W-:Y:S01]  /*1db0*/  IMAD.WIDE.U32 R10, R14, UR53, R10 ;  /* 0x000000350e0a7c25 */ /* 0x000fe2000f8e000a */
[----:B------:R-:W-:Y:S01]  /*1dc0*/  ULDC.64 UR20, c[0x0][0x210] ;  /* 0x0000840000147ab9 */ /* 0x000fe20000000a00 */
[----:B------:R-:W-:Y:S01]  /*1dd0*/  LEA.HI.X.SX32 R13, R8, UR7, 0x1, P1 ;  /* 0x00000007080d7c11 */ /* 0x000fe200088f0eff */
[----:B------:R-:W-:Y:S01]  /*1de0*/  UISETP.GT.AND UP2, UPT, UR28, UR23, UPT ;  /* 0x000000171c00728c */ /* 0x000fe2000bf44270 */
[----:B------:R-:W-:Y:S01]  /*1df0*/  LEA R195, P1, R12, UR16, 0x2 ;  /* 0x000000100cc37c11 */ /* 0x000fe2000f8210ff */
[----:B------:R-:W-:Y:S01]  /*1e00*/  IMAD R14, R0, R7, R9 ;  /* 0x00000007000e7224 */ /* 0x000fe200078e0209 */
[----:B------:R-:W-:Y:S01]  /*1e10*/  LEA R243, P2, R10, UR20, 0x1 ;  /* 0x000000140af37c11 */ /* 0x000fe2000f8408ff */
[----:B------:R-:W-:Y:S01]  /*1e20*/  IMAD.WIDE.U32 R8, R0, R6, R2 ;  /* 0x0000000600087225 */ /* 0x000fe200078e0002 */
[----:B------:R-:W-:Y:S01]  /*1e30*/  LEA.HI.X R3, R12, UR17, R13, 0x2, P1 ;  /* 0x000000110c037c11 */ /* 0x000fe200088f140d */
[----:B------:R-:W-:Y:S01]  /*1e40*/  ULDC.64 UR50, c[0x0][0x478] ;  /* 0x00011e0000327ab9 */ /* 0x000fe20000000a00 */
[----:B------:R-:W-:Y:S01]  /*1e50*/  PLOP3.LUT P1, PT, PT, PT, UP2, 0x80, 0x0 ;  /* 0x000000000000781c */ /* 0x000fe20003f2f028 */
[----:B------:R-:W-:Y:S01]  /*1e60*/  VIADD R11, R11, UR9 ;  /* 0x000000090b0b7c36 */ /* 0x000fe20008000000 */
[----:B------:R-:W-:Y:S01]  /*1e70*/  ULDC.64 UR8, c[0x0][0x2b0] ;  /* 0x0000ac0000087ab9 */ /* 0x000fe20000000a00 */
[----:B------:R-:W-:Y:S01]  /*1e80*/  IMAD.IADD R2, R9, 0x1, R14 ;  /* 0x0000000109027824 */ /* 0x000fe200078e020e */
[----:B------:R-:W-:Y:S01]  /*1e90*/  UIMAD.WIDE UR16, UR37, 0x4, UR8 ;  /* 0x00000004251078a5 */ /* 0x000fe2000f8e0208 */
[----:B------:R-:W-:Y:S01]  /*1ea0*/  SHF.L.U64.HI R13, R6, 0x5, R7 ;  /* 0x00000005060d7819 */ /* 0x000fe20000010207 */
[----:B------:R-:W-:Y:S01]  /*1eb0*/  UIADD3 UR8, UR28, -0x1, URZ ;  /* 0xffffffff1c087890 */ /* 0x000fe2000fffe03f */
[----:B------:R-:W-:Y:S01]  /*1ec0*/  LEA.HI.X R241, R10, UR21, R11, 0x1, P2 ;  /* 0x000000150af17c11 */ /* 0x000fe200090f0c0b */
[----:B------:R-:W-:Y:S01]  /*1ed0*/  UIMAD.WIDE UR20, UR39, 0x4, UR50 ;  /* 0x00000004271478a5 */ /* 0x000fe2000f8e0232 */
[----:B------:R-:W-:Y:S01]  /*1ee0*/  LEA R242, P2, R8, UR18, 0x1 ;  /* 0x0000001208f27c11 */ /* 0x000fe2000f8408ff */
[----:B------:R-:W-:Y:S01]  /*1ef0*/  IMAD.SHL.U32 R11, R6, 0x20, RZ ;  /* 0x00000020060b7824 */ /* 0x000fe200078e00ff */
[----:B------:R-:W-:-:S02]  /*1f00*/  UMOV UR18, UR16 ;  /* 0x0000001000127c82 */ /* 0x000fc40008000000 */
[----:B------:R-:W-:Y:S02]  /*1f10*/  LEA.HI.X R240, R8, UR19, R2, 0x1, P2 ;  /* 0x0000001308f07c11 */ /* 0x000fe400090f0c02 */
[----:B------:R-:W-:Y:S01]  /*1f20*/  UMOV UR19, UR21 ;  /* 0x0000001500137c82 */ /* 0x000fe20008000000 */
[----:B------:R-:W-:Y:S06]  /*1f30*/  @P1 BRA `(.L_x_686) ;  /* 0x0000000800f41947 */ /* 0x000fec0003800000 */
        /* <DEDUP_REMOVED lines=19> */
.L_x_687:
        /* <DEDUP_REMOVED lines=19> */
.L_x_688:
[----:B------:R-:W-:Y:S01]  /*21a0*/  UIMAD UR7, UR34, UR8, URZ ;  /* 0x00000008220772a4 */ /* 0x000fe2000f8e023f */
[----:B------:R-:W-:Y:S01]  /*21b0*/  IMAD.U32 R2, RZ, RZ, UR8 ;  /* 0x00000008ff027e24 */ /* 0x000fe2000f8e00ff */
[----:B------:R-:W-:Y:S01]  /*21c0*/  UIMAD UR6, UR22, -0x80, UR6 ;  /* 0xffffff80160678a4 */ /* 0x000fe2000f8e0206 */
[----:B------:R-:W-:Y:S01]  /*21d0*/  VIADD R6, R0, 0x20 ;  /* 0x0000002000067836 */ /* 0x000fe20000000000 */
[----:B------:R-:W-:Y:S01]  /*21e0*/  UIMAD UR7, UR30, UR9, UR7 ;  /* 0x000000091e0772a4 */ /* 0x000fe2000f8e0207 */
[----:B------:R-:W-:Y:S01]  /*21f0*/  IMAD.WIDE.U32 R2, R2, UR30, R4 ;  /* 0x0000001e02027c25 */ /* 0x000fe2000f8e0004 */
[----:B------:R-:W-:Y:S01]  /*2200*/  USHF.R.S32.HI UR20, URZ, 0x1f, UR53 ;  /* 0x0000001f3f147899 */ /* 0x000fe20008011435 */
[----:B------:R-:W-:Y:S01]  /*2210*/  IADD3 R7, R0, 0x40, RZ ;  /* 0x0000004000077810 */ /* 0x000fe20007ffe0ff */
[----:B------:R-:W-:Y:S01]  /*2220*/  ULDC.64 UR14, c[0x0][0x468] ;  /* 0x00011a00000e7ab9 */ /* 0x000fe20000000a00 */
[----:B------:R-:W-:Y:S01]  /*2230*/  ISETP.GE.AND P2, PT, R6, UR6, PT ;  /* 0x0000000606007c0c */ /* 0x000fe2000bf46270 */
[----:B------:R-:W-:Y:S01]  /*2240*/  IMAD.U32 R6, RZ, RZ, UR7 ;  /* 0x00000007ff067e24 */ /* 0x000fe2000f8e00ff */
[----:B------:R-:W-:Y:S01]  /*2250*/  IADD3 R2, P0, R2, UR18, RZ ;  /* 0x0000001202027c10 */ /* 0x000fe2000ff1e0ff */
[----:B------:R-:W-:Y:S01]  /*2260*/  UIMAD UR7, UR20, UR14, URZ ;  /* 0x0000000e140772a4 */ /* 0x000fe2000f8e023f */
[----:B------:R-:W-:Y:S01]  /*2270*/  ISETP.GE.AND P3, PT, R0, UR6, PT ;  /* 0x0000000600007c0c */ /* 0x000fe2000bf66270 */
[----:B------:R-:W-:Y:S01]  /*2280*/  BSSY B0, `(.L_x_689) ;  /* 0x0000014000007945 */ /* 0x000fe20003800000 */
[----:B------:R-:W-:Y:S01]  /*2290*/  IADD3.X R3, R3, UR19, R6, P0, !PT ;  /* 0x0000001303037c10 */ /* 0x000fe200087fe406 */
[----:B------:R-:W-:Y:S01]  /*22a0*/  IMAD.U32 R6, RZ, RZ, UR14 ;  /* 0x0000000eff067e24 */ /* 0x000fe2000f8e00ff */
[----:B------:R-:W-:Y:S01]  /*22b0*/  UIMAD UR15, UR53, UR15, UR7 ;  /* 0x0000000f350f72a4 */ /* 0x000fe2000f8e0207 */
[----:B------:R-:W-:-:S02]  /*22c0*/  ISETP.GE.AND P1, PT, R7, UR6, PT ;  /* 0x0000000607007c0c */ /* 0x000fc4000bf26270 */
[----:B------:R-:W-:Y:S01]  /*22d0*/  IMAD.WIDE.U32 R2, R6, UR53, R2 ;  /* 0x0000003506027c25 */ /* 0x000fe2000f8e0002 */
[----:B------:R-:W-:-:S04]  /*22e0*/  IADD3 R7, R0, 0x60, RZ ;  /* 0x0000006000077810 */ /* 0x000fc80007ffe0ff */
[----:B------:R-:W-:Y:S02]  /*22f0*/  IADD3 R10, R3, UR15, RZ ;  /* 0x0000000f030a7c10 */ /* 0x000fe4000fffe0ff */
[----:B------:R-:W-:Y:S01]  /*2300*/  ISETP.GE.AND P0, PT, R7, UR6, PT ;  /* 0x0000000607007c0c */ /* 0x000fe2000bf06270 */
[----:B------:R-:W-:-:S12]  /*2310*/  @P3 BRA `(.L_x_690) ;  /* 0x0000000000283947 */ /* 0x000fd80003800000 */
        /* <DEDUP_REMOVED lines=10> */
.L_x_690:
[----:B------:R-:W-:Y:S05]  /*23c0*/  BSYNC B0 ;  /* 0x0000000000007941 */ /* 0x000fea0003800000 */
.L_x_689:
        /* <DEDUP_REMOVED lines=14> */
.L_x_692:
[----:B------:R-:W-:Y:S05]  /*24b0*/  BSYNC B0 ;  /* 0x0000000000007941 */ /* 0x000fea0003800000 */
.L_x_691:
        /* <DEDUP_REMOVED lines=14> */
.L_x_694:
[----:B------:R-:W-:Y:S05]  /*25a0*/  BSYNC B0 ;  /* 0x0000000000007941 */ /* 0x000fea0003800000 */
.L_x_693:
        /* <DEDUP_REMOVED lines=14> */
.L_x_696:
[----:B------:R-:W-:Y:S05]  /*2690*/  BSYNC B0 ;  /* 0x0000000000007941 */ /* 0x000fea0003800000 */
.L_x_695:
        /* <DEDUP_REMOVED lines=26> */
.L_x_698:
[----:B------:R-:W-:Y:S05]  /*2840*/  BSYNC B0 ;  /* 0x0000000000007941 */ /* 0x000fea0003800000 */
.L_x_697:
        /* <DEDUP_REMOVED lines=14> */
.L_x_700:
[----:B------:R-:W-:Y:S05]  /*2930*/  BSYNC B0 ;  /* 0x0000000000007941 */ /* 0x000fea0003800000 */
.L_x_699:
        /* <DEDUP_REMOVED lines=14> */
.L_x_702:
[----:B------:R-:W-:Y:S05]  /*2a20*/  BSYNC B0 ;  /* 0x0000000000007941 */ /* 0x000fea0003800000 */
.L_x_701:
        /* <DEDUP_REMOVED lines=14> */
.L_x_686:
[----:B------:R-:W-:Y:S01]  /*2b10*/  PLOP3.LUT P1, PT, PT, PT, UP0, 0x80, 0x0 ;  /* 0x000000000000781c */ /* 0x000fe20003f2f008 */
[----:B------:R-:W-:Y:S01]  /*2b20*/  UIMAD UR7, UR8, -0x80, UR13 ;  /* 0xffffff80080778a4 */ /* 0x000fe2000f8e020d */
[C---:B------:R-:W-:Y:S01]  /*2b30*/  VIADD R24, R0.reuse, 0x60 ;  /* 0x0000006000187836 */ /* 0x040fe20000000000 */
[----:B------:R-:W2:Y:S01]  /*2b40*/  LDL R36, [R1] ;  /* 0x0000000001247983 */ /* 0x000ea20000100800 */
[C---:B------:R-:W-:Y:S01]  /*2b50*/  VIADD R21, R0.reuse, 0x20 ;  /* 0x0000002000157836 */ /* 0x040fe20000000000 */
[----:B------:R-:W-:Y:S01]  /*2b60*/  ULEA.HI UR9, UR8, UR8, URZ, 0x1 ;  /* 0x0000000808097291 */ /* 0x000fe2000f8f083f */
[C---:B------:R-:W-:Y:S01]  /*2b70*/  VIADD R20, R0.reuse, 0x40 ;  /* 0x0000004000147836 */ /* 0x040fe20000000000 */
[----:B------:R-:W-:Y:S01]  /*2b80*/  ISETP.GE.AND P3, PT, R0, UR7, PT ;  /* 0x0000000700007c0c */ /* 0x000fe2000bf66270 */
[----:B------:R-:W-:Y:S01]  /*2b90*/  IMAD.U32 R15, RZ, RZ, UR42 ;  /* 0x0000002aff0f7e24 */ /* 0x000fe2000f8e00ff */
[----:B------:R-:W-:Y:S01]  /*2ba0*/  ISETP.GE.AND P0, PT, R24, UR7, PT ;  /* 0x0000000718007c0c */ /* 0x000fe2000bf06270 */
[----:B------:R-:W-:Y:S01]  /*2bb0*/  ULOP3.LUT UR9, UR9, 0xfffffffe, URZ, 0xc0, !UPT ;  /* 0xfffffffe09097892 */ /* 0x000fe2000f8ec03f */
[----:B------:R-:W-:Y:S01]  /*2bc0*/  ISETP.GE.AND P2, PT, R21, UR7, PT ;  /* 0x0000000715007c0c */ /* 0x000fe2000bf46270 */
[----:B------:R-:W-:Y:S01]  /*2bd0*/  IMAD.U32 R18, RZ, RZ, UR40 ;  /* 0x00000028ff127e24 */ /* 0x000fe2000f8e00ff */
[----:B------:R-:W-:Y:S01]  /*2be0*/  @P1 BAR.SYNC.DEFER_BLOCKING 0x0 ;  /* 0x0000000000001b1d */ /* 0x000fe20000010000 */
[----:B------:R-:W-:Y:S01]  /*2bf0*/  ISETP.GE.AND P6, PT, R20, UR7, PT ;  /* 0x0000000714007c0c */ /* 0x000fe2000bfc6270 */
[----:B------:R-:W-:Y:S01]  /*2c00*/  UIADD3 UR9, UR8, -UR9, URZ ;  /* 0x8000000908097290 */ /* 0x000fe2000fffe03f */
[----:B------:R-:W-:Y:S01]  /*2c10*/  LEA R2, R250, UR4, 0x1 ;  /* 0x00000004fa027c11 */ /* 0x000fe2000f8e08ff */
[----:B------:R-:W-:Y:S01]  /*2c20*/  UIMAD UR12, UR34, UR14, URZ ;  /* 0x0000000e220c72a4 */ /* 0x000fe2000f8e023f */
[----:B------:R-:W-:Y:S01]  /*2c30*/  IMAD.MOV.U32 R239, RZ, RZ, 0x7f800000 ;  /* 0x7f800000ffef7424 */ /* 0x000fe200078e00ff */
[----:B------:R-:W-:Y:S01]  /*2c40*/  UISETP.NE.AND UP0, UPT, UR9, 0x1, UPT ;  /* 0x000000010900788c */ /* 0x000fe2000bf05270 */
[----:B------:R-:W-:Y:S01]  /*2c50*/  @!P3 IMAD.MOV.U32 R8, RZ, RZ, R242 ;  /* 0x000000ffff08b224 */ /* 0x000fe200078e00f2 */
[----:B------:R-:W-:Y:S01]  /*2c60*/  UIMAD UR9, UR22, -0x80, UR6 ;  /* 0xffffff80160978a4 */ /* 0x000fe2000f8e0206 */
[----:B------:R-:W-:Y:S01]  /*2c70*/  @!P3 IMAD.MOV.U32 R9, RZ, RZ, R240 ;  /* 0x000000ffff09b224 */ /* 0x000fe200078e00f0 */
[----:B------:R-:W-:Y:S01]  /*2c80*/  UIMAD UR12, UR30, UR15, UR12 ;  /* 0x0000000f1e0c72a4 */ /* 0x000fe2000f8e020c */
[-C--:B------:R-:W-:Y:S01]  /*2c90*/  @!P2 LEA R12, P5, R11, R242.reuse, 0x1 ;  /* 0x000000f20b0ca211 */ /* 0x080fe200078a08ff */
[----:B------:R-:W-:Y:S01]  /*2ca0*/  @!P0 IMAD R17, R7, 0xc0, RZ ;  /* 0x000000c007118824 */ /* 0x000fe200078e02ff */
[----:B------:R-:W-:Y:S01]  /*2cb0*/  @!P2 LEA R14, P1, R15, R243, 0x1 ;  /* 0x000000f30f0ea211 */ /* 0x000fe200078208ff */
[----:B------:R-:W-:Y:S01]  /*2cc0*/  ULDC.64 UR28, c[0x0][0x260] ;  /* 0x00009800001c7ab9 */ /* 0x000fe20000000a00 */
[C---:B------:R-:W-:Y:S01]  /*2cd0*/  @!P6 LEA R10, P4, R6.reuse, R242, 0x7 ;  /* 0x000000f2060ae211 */ /* 0x040fe200078838ff */
[----:B------:R-:W-:Y:S01]  /*2ce0*/  IMAD.MOV.U32 R236, RZ, RZ, 0x7f800000 ;  /* 0x7f800000ffec7424 */ /* 0x000fe200078e00ff */
[-C--:B------:R-:W-:Y:S01]  /*2cf0*/  @!P2 LEA.HI.X R13, R11, R240.reuse, R13, 0x1, P5 ;  /* 0x000000f00b0da211 */ /* 0x080fe200028f0c0d */
[----:B------:R-:W-:Y:S01]  /*2d00*/  IMAD.MOV.U32 R237, RZ, RZ, 0x7f800000 ;  /* 0x7f800000ffed7424 */ /* 0x000fe200078e00ff */
[----:B------:R-:W-:Y:S01]  /*2d10*/  @!P6 LEA.HI.X R11, R6, R240, R7, 0x7, P4 ;  /* 0x000000f0060be211 */ /* 0x000fe200020f3c07 */
[----:B------:R-:W-:Y:S01]  /*2d20*/  IMAD.MOV.U32 R238, RZ, RZ, 0x7f800000 ;  /* 0x7f800000ffee7424 */ /* 0x000fe200078e00ff */
[----:B------:R-:W-:-:S02]  /*2d30*/  @!P2 LEA.HI.X R15, R15, R241, R18, 0x1, P1 ;  /* 0x000000f10f0fa211 */ /* 0x000fc400008f0c12 */
[----:B------:R-:W-:Y:S01]  /*2d40*/  PLOP3.LUT P1, PT, PT, PT, UP0, 0x80, 0x0 ;  /* 0x000000000000781c */ /* 0x000fe20003f2f008 */
[----:B------:R-:W-:Y:S01]  /*2d50*/  @P3 STS.128 [R2+0x8000], RZ ;  /* 0x008000ff02003388 */ /* 0x000fe20000000c00 */
[----:B------:R-:W-:Y:S01]  /*2d60*/  ISETP.GE.AND P4, PT, R21, UR9, PT ;  /* 0x0000000915007c0c */ /* 0x000fe2000bf86270 */
[----:B------:R-:W-:Y:S02]  /*2d70*/  VOTEU.ALL UP0, P0 ;  /* 0x00000000003f7886 */ /* 0x000fe40000000000 */
[----:B------:R-:W-:Y:S01]  /*2d80*/  @!PT LDS RZ, [RZ] ;  /* 0x00000000fffff984 */ /* 0x000fe20000000800 */
[----:B------:R-:W-:Y:S01]  /*2d90*/  @!PT LDS RZ, [RZ] ;  /* 0x00000000fffff984 */ /* 0x000fe20000000800 */
[----:B------:R-:W-:Y:S01]  /*2da0*/  @!PT LDS RZ, [RZ] ;  /* 0x00000000fffff984 */ /* 0x000fe20000000800 */
[----:B------:R1:W-:Y:S04]  /*2db0*/  @!P3 LDGSTS.E.BYPASS.LTC128B.128 [R2+0x8000], desc[UR10][R8.64] ;  /* 0x080000000802bfae */ /* 0x0003e8000b901d4a */
[----:B------:R-:W-:Y:S04]  /*2dc0*/  @P2 STS.128 [R2+0x9000], RZ ;  /* 0x009000ff02002388 */ /* 0x000fe80000000c00 */
[----:B------:R-:W-:Y:S01]  /*2dd0*/  @!PT LDS RZ, [RZ] ;  /* 0x00000000fffff984 */ /* 0x000fe20000000800 */
[----:B------:R-:W-:Y:S01]  /*2de0*/  @!PT LDS RZ, [RZ] ;  /* 0x00000000fffff984 */ /* 0x000fe20000000800 */
[----:B------:R-:W-:Y:S01]  /*2df0*/  @!PT LDS RZ, [RZ] ;  /* 0x00000000fffff984 */ /* 0x000fe20000000800 */
[----:B------:R-:W-:Y:S02]  /*2e00*/  @!P2 LDGSTS.E.BYPASS.LTC128B.128 [R2+0x9000], desc[UR10][R12.64] ;  /* 0x090000000c02afae */ /* 0x000fe4000b901d4a */
[----:B------:R-:W3:Y:S02]  /*2e10*/  @!P4 LDC.64 R22, c[0x0][0x218] ;  /* 0x00008600ff16cb82 */ /* 0x000ee40000000a00 */
[----:B------:R-:W-:Y:S04]  /*2e20*/  @P6 STS.128 [R2+0xa000], RZ ;  /* 0x00a000ff02006388 */ /* 0x000fe80000000c00 */
[----:B------:R-:W-:Y:S01]  /*2e30*/  @!PT LDS RZ, [RZ] ;  /* 0x00000000fffff984 */ /* 0x000fe20000000800 */
[----:B------:R-:W-:Y:S01]  /*2e40*/  @!PT LDS RZ, [RZ] ;  /* 0x00000000fffff984 */ /* 0x000fe20000000800 */
[----:B------:R-:W-:Y:S01]  /*2e50*/  @!PT LDS RZ, [RZ] ;  /* 0x00000000fffff984 */ /* 0x000fe20000000800 */
[----:B------:R4:W-:Y:S04]  /*2e60*/  @!P6 LDGSTS.E.BYPASS.LTC128B.128 [R2+0xa000], desc[UR10][R10.64] ;  /* 0x0a0000000a02efae */ /* 0x0009e8000b901d4a */
[----:B------:R-:W-:Y:S01]  /*2e70*/  @P0 STS.128 [R2+0xb000], RZ ;  /* 0x00b000ff02000388 */ /* 0x000fe20000000c00 */
[----:B-1----:R-:W-:-:S02]  /*2e80*/  @!P0 IMAD.MOV.U32 R8, RZ, RZ, R242 ;  /* 0x000000ffff088224 */ /* 0x002fc400078e00f2 */
[----:B------:R-:W-:Y:S02]  /*2e90*/  @!P0 IMAD.MOV.U32 R9, RZ, RZ, R240 ;  /* 0x000000ffff098224 */ /* 0x000fe400078e00f0 */
[----:B------:R-:W-:-:S04]  /*2ea0*/  @!P0 IMAD.WIDE.U32 R8, R6, 0xc0, R8 ;  /* 0x000000c006088825 */ /* 0x000fc800078e0008 */
[----:B------:R-:W-:Y:S02]  /*2eb0*/  @!P0 IMAD.MOV.U32 R6, RZ, RZ, R8 ;  /* 0x000000ffff068224 */ /* 0x000fe400078e0008 */
[----:B------:R-:W-:Y:S02]  /*2ec0*/  VIADD R8, R250, 0x2000 ;  /* 0x00002000fa087836 */ /* 0x000fe40000000000 */
[----:B------:R-:W-:Y:S02]  /*2ed0*/  @!P0 IMAD.IADD R7, R9, 0x1, R17 ;  /* 0x0000000109078824 */ /* 0x000fe400078e0211 */
[----:B------:R-:W-:Y:S01]  /*2ee0*/  @!P3 IMAD.MOV.U32 R9, RZ, RZ, R241 ;  /* 0x000000ffff09b224 */ /* 0x000fe200078e00f1 */
[----:B------:R-:W-:Y:S01]  /*2ef0*/  SEL R8, R8, R250, !P1 ;  /* 0x000000fa08087207 */ /* 0x000fe20004800000 */
[----:B----4-:R-:W-:Y:S01]  /*2f00*/  IMAD.U32 R10, RZ, RZ, UR32 ;  /* 0x00000020ff0a7e24 */ /* 0x010fe2000f8e00ff */
[----:B------:R-:W-:Y:S01]  /*2f10*/  @!PT LDS RZ, [RZ] ;  /* 0x00000000fffff984 */ /* 0x000fe20000000800 */
[----:B------:R-:W-:Y:S01]  /*2f20*/  @!PT LDS RZ, [RZ] ;  /* 0x00000000fffff984 */ /* 0x000fe20000000800 */
[----:B------:R-:W-:Y:S01]  /*2f30*/  @!PT LDS RZ, [RZ] ;  /* 0x00000000fffff984 */ /* 0x000fe20000000800 */
[----:B------:R1:W-:Y:S02]  /*2f40*/  @!P0 LDGSTS.E.BYPASS.LTC128B.128 [R2+0xb000], desc[UR10][R6.64] ;  /* 0x0b00000006028fae */ /* 0x0003e4000b901d4a */
[----:B------:R-:W-:Y:S01]  /*2f50*/  LEA R196, R8, UR4, 0x1 ;  /* 0x0000000408c47c11 */ /* 0x000fe2000f8e08ff */
[----:B------:R-:W-:-:S04]  /*2f60*/  @!P3 IMAD.MOV.U32 R8, RZ, RZ, R243 ;  /* 0x000000ffff08b224 */ /* 0x000fc800078e00f3 */
        /* <DEDUP_REMOVED lines=8> */
[----:B------:R-:W-:Y:S01]  /*2ff0*/  @!P6 LEA R12, P3, R10, R243, 0x7 ;  /* 0x000000f30a0ce211 */ /* 0x000fe200078638ff */
[----:B-1----:R-:W-:-:S02]  /*3000*/  IMAD.U32 R6, RZ, RZ, UR14 ;  /* 0x0000000eff067e24 */ /* 0x002fc4000f8e00ff */
[----:B------:R-:W-:Y:S02]  /*3010*/  @P2 STS [R196+0x1000], RZ ;  /* 0x001000ffc4002388 */ /* 0x000fe40000000800 */
[----:B------:R-:W-:Y:S02]  /*3020*/  IMAD.WIDE.U32 R6, R6, UR30, R4 ;  /* 0x0000001e06067c25 */ /* 0x000fe4000f8e0004 */
[----:B------:R-:W-:Y:S01]  /*3030*/  @P2 STS [R196+0x1004], RZ ;  /* 0x001004ffc4002388 */ /* 0x000fe20000000800 */
[----:B------:R-:W-:-:S03]  /*3040*/  IADD3 R6, P5, R6, UR47, RZ ;  /* 0x0000002f06067c10 */ /* 0x000fc6000ffbe0ff */
[----:B------:R-:W-:Y:S04]  /*3050*/  @P2 STS [R196+0x1008], RZ ;  /* 0x001008ffc4002388 */ /* 0x000fe80000000800 */
[----:B------:R-:W-:Y:S04]  /*3060*/  @P2 STS [R196+0x100c], RZ ;  /* 0x00100cffc4002388 */ /* 0x000fe80000000800 */
[----:B------:R-:W-:Y:S01]  /*3070*/  @!PT LDS RZ, [RZ] ;  /* 0x00000000fffff984 */ /* 0x000fe20000000800 */
[----:B------:R-:W-:Y:S01]  /*3080*/  @!PT LDS RZ, [RZ] ;  /* 0x00000000fffff984 */ /* 0x000fe20000000800 */
[----:B------:R-:W-:Y:S01]  /*3090*/  @!PT LDS RZ, [RZ] ;  /* 0x00000000fffff984 */ /* 0x000fe20000000800 */
[----:B------:R1:W-:Y:S04]  /*30a0*/  @!P2 LDGSTS.E.BYPASS.LTC128B.128 [R196+0x1000], desc[UR10][R14.64] ;  /* 0x010000000ec4afae */ /* 0x0003e8000b901d4a */
[----:B------:R-:W-:Y:S01]  /*30b0*/  @P6 STS [R196+0x2000], RZ ;  /* 0x002000ffc4006388 */ /* 0x000fe20000000800 */
[----:B----4-:R-:W-:Y:S01]  /*30c0*/  IMAD.U32 R8, RZ, RZ, UR12 ;  /* 0x0000000cff087e24 */ /* 0x010fe2000f8e00ff */
[----:B------:R-:W-:Y:S01]  /*30d0*/  @!UP0 UIMAD UR12, UR33, 0xc0, URZ ;  /* 0x000000c0210c88a4 */ /* 0x000fe2000f8e023f */
[----:B------:R-:W-:Y:S01]  /*30e0*/  IMAD.U32 R9, RZ, RZ, UR33 ;  /* 0x00000021ff097e24 */ /* 0x000fe2000f8e00ff */
[----:B------:R-:W-:Y:S02]  /*30f0*/  @P6 STS [R196+0x2004], RZ ;  /* 0x002004ffc4006388 */ /* 0x000fe40000000800 */
[----:B------:R-:W-:Y:S01]  /*3100*/  IADD3.X R7, R7, UR49, R8, P5, !PT ;  /* 0x0000003107077c10 */ /* 0x000fe2000affe408 */
[----:B------:R-:W-:Y:S01]  /*3110*/  @!P0 IMAD.MOV.U32 R8, RZ, RZ, R243 ;  /* 0x000000ffff088224 */ /* 0x000fe200078e00f3 */
[----:B------:R-:W-:Y:S01]  /*3120*/  ISETP.GE.AND P5, PT, R0, UR9, PT ;  /* 0x0000000900007c0c */ /* 0x000fe2000bfa6270 */
[----:B------:R-:W-:Y:S01]  /*3130*/  @P6 STS [R196+0x2008], RZ ;  /* 0x002008ffc4006388 */ /* 0x000fe20000000800 */
[----:B------:R-:W-:Y:S01]  /*3140*/  @!P6 LEA.HI.X R13, R10, R241, R9, 0x7, P3 ;  /* 0x000000f10a0de211 */ /* 0x000fe200018f3c09 */
[----:B------:R-:W-:Y:S01]  /*3150*/  @!P0 IMAD.MOV.U32 R9, RZ, RZ, R241 ;  /* 0x000000ffff098224 */ /* 0x000fe200078e00f1 */
[----:B------:R-:W-:Y:S01]  /*3160*/  ISETP.GE.AND P3, PT, R20, UR9, PT ;  /* 0x0000000914007c0c */ /* 0x000fe2000bf66270 */
[----:B------:R-:W-:Y:S01]  /*3170*/  IMAD.WIDE.U32 R6, R16, UR28, R6 ;  /* 0x0000001c10067c25 */ /* 0x000fe2000f8e0006 */
[----:B------:R-:W-:Y:S03]  /*3180*/  @P6 STS [R196+0x200c], RZ ;  /* 0x00200cffc4006388 */ /* 0x000fe60000000800 */
[----:B------:R-:W-:Y:S01]  /*3190*/  @!P0 IMAD.WIDE.U32 R8, R10, 0xc0, R8 ;  /* 0x000000c00a088825 */ /* 0x000fe200078e0008 */
[----:B------:R-:W-:Y:S01]  /*31a0*/  @!PT LDS RZ, [RZ] ;  /* 0x00000000fffff984 */ /* 0x000fe20000000800 */
[----:B------:R-:W-:Y:S01]  /*31b0*/  @!PT LDS RZ, [RZ] ;  /* 0x00000000fffff984 */ /* 0x000fe20000000800 */
[----:B------:R-:W-:Y:S01]  /*31c0*/  @!PT LDS RZ, [RZ] ;  /* 0x00000000fffff984 */ /* 0x000fe20000000800 */
[----:B------:R4:W-:Y:S03]  /*31d0*/  @!P6 LDGSTS.E.BYPASS.LTC128B.128 [R196+0x2000], desc[UR10][R12.64] ;  /* 0x020000000cc4efae */ /* 0x0009e6000b901d4a */
[----:B------:R-:W-:Y:S01]  /*31e0*/  IMAD R10, R19, UR28, RZ ;  /* 0x0000001c130a7c24 */ /* 0x000fe2000f8e02ff */
[----:B------:R-:W4:Y:S01]  /*31f0*/  @!P5 LDC.64 R20, c[0x0][0x218] ;  /* 0x00008600ff14db82 */ /* 0x000f220000000a00 */
[----:B-1----:R-:W-:Y:S01]  /*3200*/  @!P4 IADD3 R14, P2, R0, 0x20, RZ ;  /* 0x00000020000ec810 */ /* 0x002fe20007f5e0ff */
[----:B------:R-:W-:Y:S01]  /*3210*/  @!P0 VIADD R9, R9, UR12 ;  /* 0x0000000c09098c36 */ /* 0x000fe20008000000 */
[----:B------:R-:W-:Y:S01]  /*3220*/  @P0 STS [R196+0x3000], RZ ;  /* 0x003000ffc4000388 */ /* 0x000fe20000000800 */
[----:B------:R-:W-:Y:S01]  /*3230*/  IMAD R15, R16, UR29, R10 ;  /* 0x0000001d100f7c24 */ /* 0x000fe2000f8e020a */
[----:B------:R-:W-:Y:S01]  /*3240*/  ULDC.64 UR28, c[0x0][0x268] ;  /* 0x00009a00001c7ab9 */ /* 0x000fe20000000a00 */
[----:B------:R-:W-:Y:S01]  /*3250*/  @!P4 IMAD.X R11, RZ, RZ, R33, P2 ;  /* 0x000000ffff0bc224 */ /* 0x000fe200010e0621 */
[----:B------:R-:W-:Y:S01]  /*3260*/  @P0 STS [R196+0x3004], RZ ;  /* 0x003004ffc4000388 */ /* 0x000fe20000000800 */
[----:B------:R-:W-:Y:S01]  /*3270*/  IMAD.U32 R10, RZ, RZ, UR26 ;  /* 0x0000001aff0a7e24 */ /* 0x000fe2000f8e00ff */
[----:B------:R-:W-:Y:S01]  /*3280*/  ISETP.GE.AND P2, PT, R24, UR9, PT ;  /* 0x0000000918007c0c */ /* 0x000fe2000bf46270 */
[----:B------:R-:W-:Y:S01]  /*3290*/  @!P4 IMAD R17, R11, UR14, RZ ;  /* 0x0000000e0b11cc24 */ /* 0x000fe2000f8e02ff */
[----:B------:R-:W-:Y:S01]  /*32a0*/  @P0 STS [R196+0x3008], RZ ;  /* 0x003008ffc4000388 */ /* 0x000fe20000000800 */
[----:B------:R-:W-:Y:S01]  /*32b0*/  IMAD.IADD R7, R7, 0x1, R15 ;  /* 0x0000000107077824 */ /* 0x000fe200078e020f */
[----:B------:R-:W-:Y:S01]  /*32c0*/  UIMAD UR9, UR34, UR26, URZ ;  /* 0x0000001a220972a4 */ /* 0x000fe2000f8e023f */
[----:B------:R-:W-:Y:S01]  /*32d0*/  IMAD.WIDE.U32 R10, R10, UR30, R4 ;  /* 0x0000001e0a0a7c25 */ /* 0x000fe2000f8e0004 */
[----:B------:R-:W-:Y:S01]  /*32e0*/  @P0 STS [R196+0x300c], RZ ;  /* 0x00300cffc4000388 */ /* 0x000fe20000000800 */
[----:B------:R-:W1:Y:S01]  /*32f0*/  @!P3 LDC.64 R26, c[0x0][0x218] ;  /* 0x00008600ff1abb82 */ /* 0x000e620000000a00 */
[----:B------:R-:W-:Y:S01]  /*3300*/  UIMAD UR9, UR30, UR27, UR9 ;  /* 0x0000001b1e0972a4 */ /* 0x000fe2000f8e0209 */
[C---:B------:R-:W-:Y:S01]  /*3310*/  @!P4 IMAD R15, R14.reuse, UR15, R17 ;  /* 0x0000000f0e0fcc24 */ /* 0x040fe2000f8e0211 */
[----:B------:R-:W-:Y:S01]  /*3320*/  @!PT LDS RZ, [RZ] ;  /* 0x00000000fffff984 */ /* 0x000fe20000000800 */
[----:B------:R-:W-:Y:S01]  /*3330*/  @!PT LDS RZ, [RZ] ;  /* 0x00000000fffff984 */ /* 0x000fe20000000800 */
[----:B------:R-:W-:Y:S01]  /*3340*/  @!PT LDS RZ, [RZ] ;  /* 0x00000000fffff984 */ /* 0x000fe20000000800 */
[----:B------:R1:W-:Y:S01]  /*3350*/  @!P0 LDGSTS.E.BYPASS.LTC128B.128 [R196+0x3000], desc[UR10][R8.64] ;  /* 0x0300000008c48fae */ /* 0x0003e2000b901d4a */
[----:B------:R-:W-:-:S03]  /*3360*/  @!P4 IMAD.WIDE.U32 R4, R14, UR14, R6 ;  /* 0x0000000e0e04cc25 */ /* 0x000fc6000f8e0006 */
[----:B------:R-:W-:Y:S01]  /*3370*/  @P5 STS.128 [R2+0xc000], RZ ;  /* 0x00c000ff02005388 */ /* 0x000fe20000000c00 */
[----:B------:R-:W-:Y:S01]  /*3380*/  @!P4 IMAD.IADD R5, R5, 0x1, R15 ;  /* 0x000000010505c824 */ /* 0x000fe200078e020f */
[----:B---3--:R-:W-:Y:S01]  /*3390*/  @!P4 LEA R22, P0, R4, R22, 0x1 ;  /* 0x000000160416c211 */ /* 0x008fe200078008ff */
[----:B----4-:R-:W-:Y:S01]  /*33a0*/  VIADD R12, R244, 0x8 ;  /* 0x00000008f40c7836 */ /* 0x010fe20000000000 */
[----:B------:R-:W3:Y:S02]  /*33b0*/  @!P2 LDC.64 R34, c[0x0][0x218] ;  /* 0x00008600ff22ab82 */ /* 0x000ee40000000a00 */
[----:B------:R-:W-:Y:S01]  /*33c0*/  @!P4 LEA.HI.X R23, R4, R23, R5, 0x1, P0 ;  /* 0x000000170417c211 */ /* 0x000fe200000f0c05 */
[----:B------:R-:W-:Y:S01]  /*33d0*/  IMAD.U32 R5, RZ, RZ, UR9 ;  /* 0x00000009ff057e24 */ /* 0x000fe2000f8e00ff */
[----:B------:R-:W-:-:S04]  /*33e0*/  IADD3 R4, P0, R10, UR44, RZ ;  /* 0x0000002c0a047c10 */ /* 0x000fc8000ff1e0ff */
[----:B------:R-:W-:Y:S01]  /*33f0*/  IADD3.X R5, R11, UR48, R5, P0, !PT ;  /* 0x000000300b057c10 */ /* 0x000fe200087fe405 */
[----:B------:R-:W4:Y:S02]  /*3400*/  @!P5 LDC.64 R30, c[0x0][0x220] ;  /* 0x00008800ff1edb82 */ /* 0x000f240000000a00 */
[----:B------:R-:W-:-:S04]  /*3410*/  IMAD.WIDE.U32 R4, R16, UR28, R4 ;  /* 0x0000001c10047c25 */ /* 0x000fc8000f8e0004 */
[----:B------:R-:W-:Y:S02]  /*3420*/  @!P4 IMAD.MOV.U32 R14, RZ, RZ, R4 ;  /* 0x000000ffff0ec224 */ /* 0x000fe400078e0004 */
[----:B-1----:R-:W-:Y:S02]  /*3430*/  @!P5 IMAD R8, R33, UR14, RZ ;  /* 0x0000000e2108dc24 */ /* 0x002fe4000f8e02ff */
[----:B------:R-:W-:Y:S02]  /*3440*/  @!P5 IMAD.MOV.U32 R9, RZ, RZ, R7 ;  /* 0x000000ffff09d224 */ /* 0x000fe400078e0007 */
[----:B------:R-:W-:Y:S02]  /*3450*/  @!P5 IMAD R13, R0, UR15, R8 ;  /* 0x0000000f000ddc24 */ /* 0x000fe4000f8e0208 */
[----:B------:R-:W-:Y:S02]  /*3460*/  @!P5 IMAD.MOV.U32 R8, RZ, RZ, R6 ;  /* 0x000000ffff08d224 */ /* 0x000fe400078e0006 */
[----:B------:R-:W-:-:S02]  /*3470*/  @!P3 IMAD.MOV.U32 R18, RZ, RZ, R4 ;  /* 0x000000ffff12b224 */ /* 0x000fc400078e0004 */
[----:B------:R-:W-:-:S04]  /*3480*/  @!P5 IMAD.WIDE.U32 R8, R0, UR14, R8 ;  /* 0x0000000e0008dc25 */ /* 0x000fc8000f8e0008 */
[----:B------:R-:W-:Y:S01]  /*3490*/  @!P5 IMAD.IADD R10, R9, 0x1, R13 ;  /* 0x00000001090ad824 */ /* 0x000fe200078e020d */
[C---:B------:R-:W-:Y:S01]  /*34a0*/  @!P5 LEA R20, P6, R8.reuse, R20, 0x1 ;  /* 0x000000140814d211 */ /* 0x040fe200078c08ff */
[----:B------:R-:W-:Y:S02]  /*34b0*/  IMAD R9, R19, UR28, RZ ;  /* 0x0000001c13097c24 */ /* 0x000fe4000f8e02ff */
[----:B------:R-:W-:Y:S01]  /*34c0*/  @!P2 IMAD.MOV.U32 R28, RZ, RZ, R4 ;  /* 0x000000ffff1ca224 */ /* 0x000fe200078e0004 */
[----:B------:R-:W-:Y:S01]  /*34d0*/  @!P5 LEA.HI.X R21, R8, R21, R10, 0x1, P6 ;  /* 0x000000150815d211 */ /* 0x000fe200030f0c0a */
[----:B------:R-:W-:Y:S01]  /*34e0*/  @!P2 IMAD.MOV.U32 R8, RZ, RZ, R6 ;  /* 0x000000ffff08a224 */ /* 0x000fe200078e0006 */
[----:B------:R-:W-:Y:S02]  /*34f0*/  @!P3 IADD3 R10, P0, R0, 0x40, RZ ;  /* 0x00000040000ab810 */ /* 0x000fe40007f1e0ff */
[----:B------:R-:W-:Y:S01]  /*3500*/  ISETP.GE.AND P6, PT, R12, UR7, PT ;  /* 0x000000070c007c0c */ /* 0x000fe2000bfc6270 */
[----:B------:R-:W-:Y:S01]  /*3510*/  IMAD R12, R16, UR29, R9 ;  /* 0x0000001d100c7c24 */ /* 0x000fe2000f8e0209 */
[----:B------:R-:W-:Y:S01]  /*3520*/  @!PT LDS RZ, [RZ] ;  /* 0x00000000fffff984 */ /* 0x000fe20000000800 */
[----:B------:R-:W-:Y:S01]  /*3530*/  @!PT LDS RZ, [RZ] ;  /* 0x00000000fffff984 */ /* 0x000fe20000000800 */
[----:B------:R-:W-:Y:S01]  /*3540*/  @!PT LDS RZ, [RZ] ;  /* 0x00000000fffff984 */ /* 0x000fe20000000800 */
[----:B------:R1:W-:Y:S01]  /*3550*/  @!P5 LDGSTS.E.BYPASS.LTC128B.128 [R2+0xc000], desc[UR10][R20.64] ;  /* 0x0c0000001402dfae */ /* 0x0003e2000b901d4a */
[----:B------:R-:W-:Y:S01]  /*3560*/  @!P3 IMAD.X R13, RZ, RZ, R33, P0 ;  /* 0x000000ffff0db224 */ /* 0x000fe200000e0621 */
[----:B------:R-:W-:Y:S01]  /*3570*/  @!P2 IADD3 R11, P0, R0, 0x60, RZ ;  /* 0x00000060000ba810 */ /* 0x000fe20007f1e0ff */
[----:B------:R-:W-:Y:S01]  /*3580*/  IMAD.IADD R5, R5, 0x1, R12 ;  /* 0x0000000105057824 */ /* 0x000fe200078e020c */
[----:B------:R-:W-:Y:S01]  /*3590*/  @P4 STS.128 [R2+0xd000], RZ ;  /* 0x00d000ff02004388 */ /* 0x000fe20000000c00 */
[----:B------:R-:W-:-:S02]  /*35a0*/  @!P3 IMAD R13, R13, UR14, RZ ;  /* 0x0000000e0d0dbc24 */ /* 0x000fc4000f8e02ff */
[----:B------:R-:W-:Y:S01]  /*35b0*/  @!P2 IMAD.X R17, RZ, RZ, R33, P0 ;  /* 0x000000ffff11a224 */ /* 0x000fe200000e0621 */
[----:B------:R-:W-:Y:S01]  /*35c0*/  @!P4 IADD3 R12, P0, R0, 0x20, RZ ;  /* 0x00000020000cc810 */ /* 0x000fe20007f1e0ff */
[----:B------:R-:W-:Y:S01]  /*35d0*/  @!P2 IMAD.MOV.U32 R9, RZ, RZ, R7 ;  /* 0x000000ffff09a224 */ /* 0x000fe200078e0007 */
[----:B------:R-:W-:Y:S01]  /*35e0*/  @!PT LDS RZ, [RZ] ;  /* 0x00000000fffff984 */ /* 0x000fe20000000800 */
[----:B------:R-:W-:Y:S01]  /*35f0*/  @!PT LDS RZ, [RZ] ;  /* 0x00000000fffff984 */ /* 0x000fe20000000800 */
[----:B------:R-:W-:Y:S01]  /*3600*/  @!PT LDS RZ, [RZ] ;  /* 0x00000000fffff984 */ /* 0x000fe20000000800 */
[----:B------:R-:W-:Y:S01]  /*3610*/  @!P4 LDGSTS.E.BYPASS.LTC128B.128 [R2+0xd000], desc[UR10][R22.64] ;  /* 0x0d0000001602cfae */ /* 0x000fe2000b901d4a */
[C---:B------:R-:W-:Y:S02]  /*3620*/  @!P3 IMAD R24, R10.reuse, UR15, R13 ;  /* 0x0000000f0a18bc24 */ /* 0x040fe4000f8e020d */
[----:B------:R-:W-:Y:S01]  /*3630*/  @!P4 IMAD.X R16, RZ, RZ, R33, P0 ;  /* 0x000000ffff10c224 */ /* 0x000fe200000e0621 */
[----:B------:R-:W-:Y:S01]  /*3640*/  @P3 STS.128 [R2+0xe000], RZ ;  /* 0x00e000ff02003388 */ /* 0x000fe20000000c00 */
[----:B------:R-:W-:Y:S01]  /*3650*/  @!P3 IMAD.WIDE.U32 R6, R10, UR14, R6 ;  /* 0x0000000e0a06bc25 */ /* 0x000fe2000f8e0006 */
[----:B------:R-:W-:-:S03]  /*3660*/  @!P3 IADD3 R10, P0, R0, 0x40, RZ ;  /* 0x00000040000ab810 */ /* 0x000fc60007f1e0ff */
[----:B------:R-:W-:Y:S02]  /*3670*/  @!P2 IMAD R13, R17, UR14, RZ ;  /* 0x0000000e110dac24 */ /* 0x000fe4000f8e02ff */
[----:B------:R-:W-:Y:S02]  /*3680*/  @!P4 IMAD R16, R16, UR26, RZ ;  /* 0x0000001a1010cc24 */ /* 0x000fe4000f8e02ff */
[----:B------:R-:W-:Y:S02]  /*3690*/  @!P4 IMAD.MOV.U32 R15, RZ, RZ, R5 ;  /* 0x000000ffff0fc224 */ /* 0x000fe400078e0005 */
[----:B------:R-:W-:Y:S02]  /*36a0*/  @!P2 IMAD R25, R11, UR15, R13 ;  /* 0x0000000f0b19ac24 */ /* 0x000fe4000f8e020d */
[C---:B------:R-:W-:Y:S01]  /*36b0*/  @!P4 IMAD R32, R12.reuse, UR27, R16 ;  /* 0x0000001b0c20cc24 */ /* 0x040fe2000f8e0210 */
[----:B-1----:R-:W1:Y:S01]  /*36c0*/  @!P4 LDC.64 R20, c[0x0][0x220] ;  /* 0x00008800ff14cb82 */ /* 0x002e620000000a00 */
[----:B------:R-:W-:-:S04]  /*36d0*/  @!P4 IMAD.WIDE.U32 R12, R12, UR26, R14 ;  /* 0x0000001a0c0ccc25 */ /* 0x000fc8000f8e000e */
[----:B------:R-:W-:Y:S01]  /*36e0*/  @!P3 IMAD.X R17, RZ, RZ, R33, P0 ;  /* 0x000000ffff11b224 */ /* 0x000fe200000e0621 */
[----:B------:R-:W-:Y:S01]  /*36f0*/  @!P3 LEA R16, P0, R6, R26, 0x1 ;  /* 0x0000001a0610b211 */ /* 0x000fe200078008ff */
[----:B------:R-:W-:Y:S02]  /*3700*/  @!P3 IMAD.IADD R14, R7, 0x1, R24 ;  /* 0x00000001070eb824 */ /* 0x000fe400078e0218 */
[----:B------:R-:W-:-:S04]  /*3710*/  @!P2 IMAD.WIDE.U32 R8, R11, UR14, R8 ;  /* 0x0000000e0b08ac25 */ /* 0x000fc8000f8e0008 */
[----:B------:R-:W-:Y:S02]  /*3720*/  @!P5 IMAD R7, R33, UR26, RZ ;  /* 0x0000001a2107dc24 */ /* 0x000fe4000f8e02ff */
[----:B------:R-:W-:Y:S01]  /*3730*/  @!P3 IMAD R11, R17, UR26, RZ ;  /* 0x0000001a110bbc24 */ /* 0x000fe2000f8e02ff */
[----:B------:R-:W-:Y:S01]  /*3740*/  @!P3 LEA.HI.X R17, R6, R27, R14, 0x1, P0 ;  /* 0x0000001b0611b211 */ /* 0x000fe200000f0c0e */
[--C-:B------:R-:W-:Y:S01]  /*3750*/  @!P3 IMAD.MOV.U32 R19, RZ, RZ, R5.reuse ;  /* 0x000000ffff13b224 */ /* 0x100fe200078e0005 */
[----:B---3--:R-:W-:Y:S01]  /*3760*/  @!P2 LEA R14, P0, R8, R34, 0x1 ;  /* 0x00000022080ea211 */ /* 0x008fe200078008ff */
[----:B------:R-:W-:Y:S02]  /*3770*/  @!P2 IMAD.MOV.U32 R29, RZ, RZ, R5 ;  /* 0x000000ffff1da224 */ /* 0x000fe400078e0005 */
[----:B------:R-:W-:Y:S01]  /*3780*/  @!P2 IMAD.IADD R6, R9, 0x1, R25 ;  /* 0x000000010906a824 */ /* 0x000fe200078e0219 */
[----:B------:R-:W-:Y:S01]  /*3790*/  @!PT LDS RZ, [RZ] ;  /* 0x00000000fffff984 */ /* 0x000fe20000000800 */
[----:B------:R-:W-:Y:S01]  /*37a0*/  @!PT LDS RZ, [RZ] ;  /* 0x00000000fffff984 */ /* 0x000fe20000000800 */
[----:B------:R-:W-:Y:S01]  /*37b0*/  @!PT LDS RZ, [RZ] ;  /* 0x00000000fffff984 */ /* 0x000fe20000000800 */
[----:B------:R-:W-:Y:S01]  /*37c0*/  @!P3 LDGSTS.E.BYPASS.LTC128B.128 [R2+0xe000], desc[UR10][R16.64] ;  /* 0x0e0000001002bfae */ /* 0x000fe2000b901d4a */
[C---:B------:R-:W-:Y:S01]  /*37d0*/  @!P5 IMAD R7, R0.reuse, UR27, R7 ;  /* 0x0000001b0007dc24 */ /* 0x040fe2000f8e0207 */
[----:B------:R-:W3:Y:S01]  /*37e0*/  @!P3 LDC.64 R24, c[0x0][0x220] ;  /* 0x00008800ff18bb82 */ /* 0x000ee20000000a00 */
[----:B------:R-:W-:Y:S01]  /*37f0*/  @!P5 IMAD.WIDE.U32 R4, R0, UR26, R4 ;  /* 0x0000001a0004dc25 */ /* 0x000fe2000f8e0004 */
[----:B------:R-:W-:Y:S01]  /*3800*/  @!P2 LEA.HI.X R15, R8, R35, R6, 0x1, P0 ;  /* 0x00000023080fa211 */ /* 0x000fe200000f0c06 */
[----:B------:R-:W-:Y:S02]  /*3810*/  @P2 STS.128 [R2+0xf000], RZ ;  /* 0x00f000ff02002388 */ /* 0x000fe40000000c00 */
[----:B------:R-:W-:Y:S01]  /*3820*/  @!P5 IMAD.IADD R5, R5, 0x1, R7 ;  /* 0x000000010505d824 */ /* 0x000fe200078e0207 */
[----:B----4-:R-:W-:Y:S01]  /*3830*/  @!P5 LEA R6, P0, R4, R30, 0x1 ;  /* 0x0000001e0406d211 */ /* 0x010fe200078008ff */
[C---:B------:R-:W-:Y:S01]  /*3840*/  @!P3 IMAD R26, R10.reuse, UR27, R11 ;  /* 0x0000001b0a1abc24 */ /* 0x040fe2000f8e020b */
[----:B------:R-:W-:Y:S01]  /*3850*/  @!PT LDS RZ, [RZ] ;  /* 0x00000000fffff984 */ /* 0x000fe20000000800 */
[----:B------:R-:W-:Y:S01]  /*3860*/  @!PT LDS RZ, [RZ] ;  /* 0x00000000fffff984 */ /* 0x000fe20000000800 */
[----:B------:R-:W-:Y:S01]  /*3870*/  @!PT LDS RZ, [RZ] ;  /* 0x00000000fffff984 */ /* 0x000fe20000000800 */
[----:B------:R1:W-:Y:S01]  /*3880*/  @!P2 LDGSTS.E.BYPASS.LTC128B.128 [R2+0xf000], desc[UR10][R14.64] ;  /* 0x0f0000000e02afae */ /* 0x0003e2000b901d4a */
[----:B------:R-:W-:Y:S01]  /*3890*/  @!P3 IMAD.WIDE.U32 R10, R10, UR26, R18 ;  /* 0x0000001a0a0abc25 */ /* 0x000fe2000f8e0012 */
[----:B------:R-:W-:Y:S01]  /*38a0*/  @!P5 LEA.HI.X R7, R4, R31, R5, 0x1, P0 ;  /* 0x0000001f0407d211 */ /* 0x000fe200000f0c05 */
[----:B------:R-:W4:Y:S01]  /*38b0*/  @!P2 LDC.64 R18, c[0x0][0x220] ;  /* 0x00008800ff12ab82 */ /* 0x000f220000000a00 */
[----:B------:R-:W-:Y:S01]  /*38c0*/  @!P2 IADD3 R0, P0, R0, 0x60, RZ ;  /* 0x000000600000a810 */ /* 0x000fe20007f1e0ff */
[----:B------:R-:W-:Y:S04]  /*38d0*/  @P5 STS.128 [R2+0x10000], RZ ;  /* 0x010000ff02005388 */ /* 0x000fe80000000c00 */
[----:B------:R-:W-:Y:S01]  /*38e0*/  @!P2 IMAD.X R4, RZ, RZ, R33, P0 ;  /* 0x000000ffff04a224 */ /* 0x000fe200000e0621 */
[----:B------:R-:W-:Y:S01]  /*38f0*/  @!PT LDS RZ, [RZ] ;  /* 0x00000000fffff984 */ /* 0x000fe20000000800 */
[----:B------:R-:W-:Y:S01]  /*3900*/  @!PT LDS RZ, [RZ] ;  /* 0x00000000fffff984 */ /* 0x000fe20000000800 */
[----:B------:R-:W-:Y:S01]  /*3910*/  @!PT LDS RZ, [RZ] ;  /* 0x00000000fffff984 */ /* 0x000fe20000000800 */
[----:B------:R2:W-:Y:S03]  /*3920*/  @!P5 LDGSTS.E.BYPASS.LTC128B.128 [R2+0x10000], desc[UR10][R6.64] ;  /* 0x100000000602dfae */ /* 0x0005e6000b901d4a */
[----:B------:R-:W-:Y:S01]  /*3930*/  @!P2 IMAD R4, R4, UR26, RZ ;  /* 0x0000001a0404ac24 */ /* 0x000fe2000f8e02ff */
[----:B------:R-:W-:Y:S01]  /*3940*/  @P4 STS.128 [R2+0x11000], RZ ;  /* 0x011000ff02004388 */ /* 0x000fe20000000c00 */
[----:B---3--:R-:W-:-:S02]  /*3950*/  @!P3 LEA R8, P0, R10, R24, 0x1 ;  /* 0x000000180a08b211 */ /* 0x008fc400078008ff */
[----:B-1----:R-:W-:Y:S01]  /*3960*/  @!P4 LEA R14, P5, R12, R20, 0x1 ;  /* 0x000000140c0ec211 */ /* 0x002fe200078a08ff */
[----:B--2---:R-:W-:Y:S02]  /*3970*/  @!P4 IMAD.IADD R6, R13, 0x1, R32 ;  /* 0x000000010d06c824 */ /* 0x004fe400078e0220 */
[----:B------:R-:W-:Y:S02]  /*3980*/  @!P3 IMAD.IADD R7, R11, 0x1, R26 ;  /* 0x000000010b07b824 */ /* 0x000fe400078e021a */
[----:B------:R-:W-:Y:S01]  /*3990*/  @!P2 IMAD R11, R0, UR27, R4 ;  /* 0x0000001b000bac24 */ /* 0x000fe2000f8e0204 */
[----:B------:R-:W-:Y:S01]  /*39a0*/  @!P4 LEA.HI.X R15, R12, R21, R6, 0x1, P5 ;  /* 0x000000150c0fc211 */ /* 0x000fe200028f0c06 */
[----:B------:R-:W-:Y:S01]  /*39b0*/  @!P2 IMAD.WIDE.U32 R4, R0, UR26, R28 ;  /* 0x0000001a0004ac25 */ /* 0x000fe2000f8e001c */
[----:B------:R-:W-:-:S03]  /*39c0*/  @!P3 LEA.HI.X R9, R10, R25, R7, 0x1, P0 ;  /* 0x000000190a09b211 */ /* 0x000fc600000f0c07 */
[----:B------:R-:W-:Y:S01]  /*39d0*/  VIADD R187, R189, 0x2000 ;  /* 0x00002000bdbb7836 */ /* 0x000fe20000000000 */
[----:B------:R-:W-:Y:S01]  /*39e0*/  @!PT LDS RZ, [RZ] ;  /* 0x00000000fffff984 */ /* 0x000fe20000000800 */
[----:B------:R-:W-:Y:S01]  /*39f0*/  @!PT LDS RZ, [RZ] ;  /* 0x00000000fffff984 */ /* 0x000fe20000000800 */
[----:B------:R-:W-:Y:S01]  /*3a00*/  @!PT LDS RZ, [RZ] ;  /* 0x00000000fffff984 */ /* 0x000fe20000000800 */
[----:B------:R-:W-:Y:S01]  /*3a10*/  @!P4 LDGSTS.E.BYPASS.LTC128B.128 [R2+0x11000], desc[UR10][R14.64] ;  /* 0x110000000e02cfae */ /* 0x000fe2000b901d4a */
[----:B------:R-:W-:Y:S01]  /*3a20*/  VIADD R0, R244, 0x48 ;  /* 0x00000048f4007836 */ /* 0x000fe20000000000 */
[----:B----4-:R-:W-:Y:S01]  /*3a30*/  @!P2 LEA R6, P0, R4, R18, 0x1 ;  /* 0x000000120406a211 */ /* 0x010fe200078008ff */
[----:B------:R-:W-:Y:S01]  /*3a40*/  VIADD R7, R244, 0x40 ;  /* 0x00000040f4077836 */ /* 0x000fe20000000000 */
[----:B------:R-:W-:Y:S01]  /*3a50*/  @P3 STS.128 [R2+0x12000], RZ ;  /* 0x012000ff02003388 */ /* 0x000fe20000000c00 */
[----:B------:R-:W-:Y:S01]  /*3a60*/  @!P2 IMAD.IADD R5, R5, 0x1, R11 ;  /* 0x000000010505a824 */ /* 0x000fe200078e020b */
[----:B------:R-:W-:Y:S01]  /*3a70*/  ISETP.GE.AND P4, PT, R0, UR7, PT ;  /* 0x0000000700007c0c */ /* 0x000fe2000bf86270 */
[----:B------:R-:W-:Y:S01]  /*3a80*/  VIADD R181, R190, 0x2000 ;  /* 0x00002000beb57836 */ /* 0x000fe20000000000 */
[----:B------:R-:W-:Y:S01]  /*3a90*/  ISETP.GE.AND P5, PT, R7, UR7, PT ;  /* 0x0000000707007c0c */ /* 0x000fe2000bfa6270 */
[----:B------:R-:W-:Y:S01]  /*3aa0*/  @!PT LDS RZ, [RZ] ;  /* 0x00000000fffff984 */ /* 0x000fe20000000800 */
[----:B------:R-:W-:Y:S01]  /*3ab0*/  @!PT LDS RZ, [RZ] ;  /* 0x00000000fffff984 */ /* 0x000fe20000000800 */
[----:B------:R-:W-:Y:S01]  /*3ac0*/  @!PT LDS RZ, [RZ] ;  /* 0x00000000fffff984 */ /* 0x000fe20000000800 */
[----:B------:R1:W-:Y:S01]  /*3ad0*/  @!P3 LDGSTS.E.BYPASS.LTC128B.128 [R2+0x12000], desc[UR10][R8.64] ;  /* 0x120000000802bfae */ /* 0x0003e2000b901d4a */
[----:B------:R-:W-:Y:S01]  /*3ae0*/  @!P2 LEA.HI.X R7, R4, R19, R5, 0x1, P0 ;  /* 0x000000130407a211 */ /* 0x000fe200000f0c05 */
[C---:B------:R-:W-:Y:S01]  /*3af0*/  IMAD.SHL.U32 R4, R244.reuse, 0x4, RZ ;  /* 0x00000004f4047824 */ /* 0x040fe200078e00ff */
[----:B------:R-:W-:Y:S01]  /*3b00*/  ISETP.GE.AND P3, PT, R244, UR7, PT ;  /* 0x00000007f4007c0c */ /* 0x000fe2000bf66270 */
[----:B------:R2:W-:Y:S01]  /*3b10*/  @P2 STS.128 [R2+0x13000], RZ ;  /* 0x013000ff02002388 */ /* 0x0005e20000000c00 */
[----:B------:R-:W-:-:S02]  /*3b20*/  IMAD.MOV.U32 R188, RZ, RZ, 0x20 ;  /* 0x00000020ffbc7424 */ /* 0x000fc400078e00ff */
[----:B------:R-:W-:Y:S01]  /*3b30*/  IMAD.MOV.U32 R182, RZ, RZ, 0x40 ;  /* 0x00000040ffb67424 */ /* 0x000fe200078e00ff */
[----:B------:R-:W-:Y:S01]  /*3b40*/  @!PT LDS RZ, [RZ] ;  /* 0x00000000fffff984 */ /* 0x000fe20000000800 */
[----:B------:R-:W-:Y:S01]  /*3b50*/  @!PT LDS RZ, [RZ] ;  /* 0x00000000fffff984 */ /* 0x000fe20000000800 */
[----:B------:R-:W-:Y:S01]  /*3b60*/  @!PT LDS RZ, [RZ] ;  /* 0x00000000fffff984 */ /* 0x000fe20000000800 */
[----:B------:R2:W-:Y:S01]  /*3b70*/  @!P2 LDGSTS.E.BYPASS.LTC128B.128 [R2+0x13000], desc[UR10][R6.64] ;  /* 0x130000000602afae */ /* 0x0005e2000b901d4a */
[----:B------:R-:W-:Y:S01]  /*3b80*/  IADD3 R4, P2, R4, UR18, RZ ;  /* 0x0000001204047c10 */ /* 0x000fe2000ff5e0ff */
[----:B------:R-:W-:Y:S01]  /*3b90*/  IMAD.MOV.U32 R245, RZ, RZ, 0x40 ;  /* 0x00000040fff57424 */ /* 0x000fe200078e00ff */
[----:B------:R-:W-:Y:S01]  /*3ba0*/  CS2R R126, SRZ ;  /* 0x00000000007e7805 */ /* 0x000fe2000001ff00 */
[----:B------:R-:W0:Y:S01]  /*3bb0*/  LDGDEPBAR ;  /* 0x00000000000079af */ /* 0x000e220000000000 */
[----:B------:R-:W-:Y:S01]  /*3bc0*/  IMAD.SHL.U32 R249, R244, 0x4, RZ ;  /* 0x00000004f4f97824 */ /* 0x000fe200078e00ff */
        /* <DEDUP_REMOVED lines=13> */
[----:B-1----:R-:W-:Y:S02]  /*3ca0*/  SHF.R.S32.HI R8, RZ, 0x1f, R244 ;  /* 0x0000001fff087819 */ /* 0x002fe400000114f4 */
[----:B------:R-:W-:-:S02]  /*3cb0*/  CS2R R102, SRZ ;  /* 0x0000000000667805 */ /* 0x000fc4000001ff00 */
[----:B------:R-:W-:Y:S02]  /*3cc0*/  CS2R R100, SRZ ;  /* 0x0000000000647805 */ /* 0x000fe4000001ff00 */
[----:B------:R-:W-:Y:S02]  /*3cd0*/  CS2R R94, SRZ ;  /* 0x00000000005e7805 */ /* 0x000fe4000001ff00 */
[----:B------:R-:W-:Y:S02]  /*3ce0*/  SHF.L.U64.HI R5, R244, 0x2, R8 ;  /* 0x00000002f4057819 */ /* 0x000fe40000010208 */
[----:B------:R-:W-:Y:S02]  /*3cf0*/  CS2R R92, SRZ ;  /* 0x00000000005c7805 */ /* 0x000fe4000001ff00 */
[----:B------:R-:W-:Y:S02]  /*3d00*/  CS2R R98, SRZ ;  /* 0x0000000000627805 */ /* 0x000fe4000001ff00 */
[----:B------:R-:W-:-:S02]  /*3d10*/  CS2R R96, SRZ ;  /* 0x0000000000607805 */ /* 0x000fc4000001ff00 */
[----:B--2---:R-:W-:Y:S02]  /*3d20*/  SHF.R.S32.HI R2, RZ, 0x1f, R0 ;  /* 0x0000001fff027819 */ /* 0x004fe40000011400 */
[----:B------:R-:W-:Y:S02]  /*3d30*/  CS2R R90, SRZ ;  /* 0x00000000005a7805 */ /* 0x000fe4000001ff00 */
[----:B------:R-:W-:Y:S02]  /*3d40*/  @!P4 LEA R6, P0, R0, UR18, 0x2 ;  /* 0x000000120006cc11 */ /* 0x000fe4000f8010ff */
[----:B------:R-:W-:Y:S02]  /*3d50*/  CS2R R88, SRZ ;  /* 0x0000000000587805 */ /* 0x000fe4000001ff00 */
[----:B------:R-:W-:Y:S02]  /*3d60*/  IADD3.X R5, R5, UR17, RZ, P2, !PT ;  /* 0x0000001105057c10 */ /* 0x000fe400097fe4ff */
[----:B------:R-:W-:-:S02]  /*3d70*/  CS2R R86, SRZ ;  /* 0x0000000000567805 */ /* 0x000fc4000001ff00 */
[----:B------:R-:W-:Y:S02]  /*3d80*/  @!P4 LEA.HI.X R7, R0, UR17, R2, 0x2, P0 ;  /* 0x000000110007cc11 */ /* 0x000fe400080f1402 */
[----:B------:R-:W-:Y:S02]  /*3d90*/  CS2R R84, SRZ ;  /* 0x0000000000547805 */ /* 0x000fe4000001ff00 */
[----:B------:R-:W-:Y:S01]  /*3da0*/  CS2R R78, SRZ ;  /* 0x00000000004e7805 */ /* 0x000fe2000001ff00 */
[----:B------:R1:W5:Y:S01]  /*3db0*/  @!P6 LDG.E R239, desc[UR10][R4.64+0x20] ;  /* 0x0000200a04efe981 */ /* 0x000362000c1e1900 */
[----:B------:R-:W-:Y:S02]  /*3dc0*/  CS2R R76, SRZ ;  /* 0x00000000004c7805 */ /* 0x000fe4000001ff00 */
[----:B------:R-:W-:Y:S02]  /*3dd0*/  CS2R R82, SRZ ;  /* 0x0000000000527805 */ /* 0x000fe4000001ff00 */
[----:B------:R-:W-:Y:S01]  /*3de0*/  CS2R R80, SRZ ;  /* 0x0000000000507805 */ /* 0x000fe2000001ff00 */
[----:B------:R1:W5:Y:S01]  /*3df0*/  @!P5 LDG.E R236, desc[UR10][R4.64+0x100] ;  /* 0x0001000a04ecd981 */ /* 0x000362000c1e1900 */
[----:B------:R-:W-:-:S02]  /*3e00*/  CS2R R74, SRZ ;  /* 0x00000000004a7805 */ /* 0x000fc4000001ff00 */
[----:B------:R-:W-:Y:S02]  /*3e10*/  CS2R R72, SRZ ;  /* 0x0000000000487805 */ /* 0x000fe4000001ff00 */
[----:B------:R-:W-:Y:S01]  /*3e20*/  CS2R R70, SRZ ;  /* 0x0000000000467805 */ /* 0x000fe2000001ff00 */
[----:B------:R1:W5:Y:S01]  /*3e30*/  @!P4 LDG.E R237, desc[UR10][R6.64] ;  /* 0x0000000a06edc981 */ /* 0x000362000c1e1900 */
[----:B------:R-:W-:Y:S01]  /*3e40*/  VIADD R0, R244, 0xffffff80 ;  /* 0xffffff80f4007836 */ /* 0x000fe20000000000 */
[----:B------:R-:W-:Y:S01]  /*3e50*/  UIADD3 UR7, UR30, UR13, URZ ;  /* 0x0000000d1e077290 */ /* 0x000fe2000fffe03f */
[C---:B------:R-:W-:Y:S01]  /*3e60*/  LOP3.LUT P0, RZ, R36.reuse, 0x2, RZ, 0xc0, !PT ;  /* 0x0000000224ff7812 */ /* 0x040fe2000780c0ff */
[----:B------:R1:W5:Y:S01]  /*3e70*/  @!P3 LDG.E R238, desc[UR10][R4.64] ;  /* 0x0000000a04eeb981 */ /* 0x000362000c1e1900 */
[C---:B------:R-:W-:Y:S01]  /*3e80*/  LOP3.LUT P3, RZ, R36.reuse, 0x4, RZ, 0xc0, !PT ;  /* 0x0000000424ff7812 */ /* 0x040fe2000786c0ff */
[----:B------:R-:W-:Y:S01]  /*3e90*/  UIADD3 UR7, -UR6, 0x80, UR7 ;  /* 0x0000008006077890 */ /* 0x000fe2000fffe107 */
[----:B------:R-:W-:-:S02]  /*3ea0*/  LOP3.LUT P2, RZ, R36, 0x4, RZ, 0xc0, !PT ;  /* 0x0000000424ff7812 */ /* 0x000fc4000784c0ff */
[----:B------:R-:W-:Y:S02]  /*3eb0*/  CS2R R68, SRZ ;  /* 0x0000000000447805 */ /* 0x000fe4000001ff00 */
[----:B------:R-:W-:Y:S01]  /*3ec0*/  SHF.R.S32.HI R2, RZ, 0x1f, R0 ;  /* 0x0000001fff027819 */ /* 0x000fe20000011400 */
[----:B------:R-:W-:Y:S01]  /*3ed0*/  ULDC UR16, c[0x0][0x394] ;  /* 0x0000e50000107ab9 */ /* 0x000fe20000000800 */
[----:B------:R-:W-:Y:S01]  /*3ee0*/  SEL R187, R187, R189, !P1 ;  /* 0x000000bdbbbb7207 */ /* 0x000fe20004800000 */
[----:B------:R-:W-:Y:S01]  /*3ef0*/  ULDC UR27, c[0x0][0x398] ;  /* 0x0000e600001b7ab9 */ /* 0x000fe20000000800 */
[----:B------:R-:W-:Y:S01]  /*3f00*/  SEL R181, R181, R190, !P1 ;  /* 0x000000beb5b57207 */ /* 0x000fe20004800000 */
[----:B------:R-:W-:Y:S01]  /*3f10*/  IMAD.SHL.U32 R246, R0, 0x4, RZ ;  /* 0x0000000400f67824 */ /* 0x000fe200078e00ff */
[----:B------:R-:W-:Y:S01]  /*3f20*/  SEL R188, R188, 0xffffffe0, !P0 ;  /* 0xffffffe0bcbc7807 */ /* 0x000fe20004000000 */
[----:B------:R-:W-:Y:S01]  /*3f30*/  ULDC UR26, c[0x0][0x2dc] ;  /* 0x0000b700001a7ab9 */ /* 0x000fe20000000800 */
[----:B------:R-:W-:-:S02]  /*3f40*/  SEL R182, R182, 0xffffffc0, !P3 ;  /* 0xffffffc0b6b67807 */ /* 0x000fc40005800000 */
[----:B------:R-:W-:Y:S02]  /*3f50*/  SHF.L.U64.HI R248, R244, 0x2, R8 ;  /* 0x00000002f4f87819 */ /* 0x000fe40000010208 */
[----:B------:R-:W-:Y:S02]  /*3f60*/  SHF.L.U64.HI R247, R0, 0x2, R2 ;  /* 0x0000000200f77819 */ /* 0x000fe40000010202 */
[----:B------:R-:W-:Y:S02]  /*3f70*/  SEL R245, R245, 0xffffffc0, !P2 ;  /* 0xffffffc0f5f57807 */ /* 0x000fe40005000000 */
[----:B------:R-:W-:Y:S02]  /*3f80*/  LEA R187, R187, UR4, 0x1 ;  /* 0x00000004bbbb7c11 */ /* 0x000fe4000f8e08ff */
[----:B------:R-:W-:Y:S01]  /*3f90*/  LEA R181, R181, UR4, 0x1 ;  /* 0x00000004b5b57c11 */ /* 0x000fe2000f8e08ff */
[----:B------:R-:W-:Y:S01]  /*3fa0*/  UIADD3 UR25, UR7, -UR43, URZ ;  /* 0x8000002b07197290 */ /* 0x000fe2000fffe03f */
[----:B------:R-:W-:-:S02]  /*3fb0*/  UMOV UR15, UR16 ;  /* 0x00000010000f7c82 */ /* 0x000fc40008000000 */
[----:B-1----:R-:W-:-:S09]  /*3fc0*/  ULDC UR7, c[0x0][0x2ec] ;  /* 0x0000bb0000077ab9 */ /* 0x002fd20000000800 */
.L_x_708:
[----:B------:R-:W0:Y:S01]  /*3fd0*/  LDGDEPBAR ;  /* 0x00000000000079af */ /* 0x000e220000000000 */
[----:B------:R-:W-:Y:S01]  /*3fe0*/  IADD3 R4, P0, R249, UR20, RZ ;  /* 0x00000014f9047c10 */ /* 0x000fe2000ff1e0ff */
[C---:B------:R-:W-:Y:S01]  /*3ff0*/  IMAD.IADD R0, R187.reuse, 0x1, R188 ;  /* 0x00000001bb007824 */ /* 0x040fe200078e02bc */
[----:B------:R-:W-:Y:S01]  /*4000*/  USHF.L.U32 UR14, UR8, 0x7, URZ ;  /* 0x00000007080e7899 */ /* 0x000fe2000800063f */
[----:B------:R-:W-:Y:S01]  /*4010*/  IMAD.MOV.U32 R222, RZ, RZ, R195 ;  /* 0x000000ffffde7224 */ /* 0x000fe200078e00c3 */
[----:B------:R-:W-:Y:S01]  /*4020*/  IADD3.X R5, R248, UR19, RZ, P0, !PT ;  /* 0x00000013f8057c10 */ /* 0x000fe200087fe4ff */
[----:B------:R-:W-:Y:S01]  /*4030*/  UMOV UR12, UR57 ;  /* 0x00000039000c7c82 */ /* 0x000fe20008000000 */
[----:B------:R-:W-:Y:S01]  /*4040*/  UISETP.GE.AND UP0, UPT, UR14, UR25, UPT ;  /* 0x000000190e00728c */ /* 0x000fe2000bf06270 */
[----:B------:R-:W-:Y:S05]  /*4050*/  MOV R223, R3 ;  /* 0x0000000300df7202 */ /* 0x000fea0000000f00 */
[----:B------:R-:W-:Y:S01]  /*4060*/  PLOP3.LUT P0, PT, PT, PT, UP0, 0x80, 0x0 ;  /* 0x000000000000781c */ /* 0x000fe20003f0f008 */
[----:B------:R-:W-:Y:S04]  /*4070*/  DEPBAR.LE SB0, 0x0 ;  /* 0x000080000000791a */ /* 0x000fe80000000000 */
[----:B------:R-:W-:Y:S06]  /*4080*/  BAR.SYNC.DEFER_BLOCKING 0x0 ;  /* 0x0000000000007b1d */ /* 0x000fec0000010000 */
[----:B------:R-:W-:Y:S06]  /*4090*/  LDSM.16.M88.4 R64, [R187] ;  /* 0x00000000bb40783b */ /* 0x000fec0000000200 */
[----:B------:R-:W1:Y:S06]  /*40a0*/  LDSM.16.M88.4 R16, [R184+UR4+0xc000] ;  /* 0x00c00004b810783b */ /* 0x000e6c0008000200 */
[----:B------:R-:W2:Y:S06]  /*40b0*/  LDSM.16.M88.4 R60, [R187+0x2000] ;  /* 0x00200000bb3c783b */ /* 0x000eac0000000200 */
[----:B-----5:R-:W5:Y:S06]  /*40c0*/  LDG.E R193, desc[UR10][R4.64] ;  /* 0x0000000a04c17981 */ /* 0x020f6c000c1e1900 */
[----:B------:R-:W5:Y:S06]  /*40d0*/  LDG.E R194, desc[UR10][R4.64+0x20] ;  /* 0x0000200a04c27981 */ /* 0x000f6c000c1e1900 */
[----:B------:R-:W5:Y:S06]  /*40e0*/  LDG.E R192, desc[UR10][R4.64+0x100] ;  /* 0x0001000a04c07981 */ /* 0x000f6c000c1e1900 */
[----:B------:R1:W5:Y:S06]  /*40f0*/  LDG.E R191, desc[UR10][R4.64+0x120] ;  /* 0x0001200a04bf7981 */ /* 0x00036c000c1e1900 */
[----:B------:R-:W3:Y:S06]  /*4100*/  LDSM.16.M88.4 R32, [R184+UR4+0xc800] ;  /* 0x00c80004b820783b */ /* 0x000eec0008000200 */
[----:B------:R-:W4:Y:S06]  /*4110*/  LDSM.16.M88.4 R48, [R184+UR4+0xd000] ;  /* 0x00d00004b830783b */ /* 0x000f2c0008000200 */
[----:B------:R-:W4:Y:S06]  /*4120*/  LDSM.16.M88.4 R132, [R184+UR4+0xd800] ;  /* 0x00d80004b884783b */ /* 0x000f2c0008000200 */
[----:B------:R-:W-:Y:S01]  /*4130*/  LDSM.16.M88.4 R136, [R0] ;  /* 0x000000000088783b */ /* 0x000fe20000000200 */
[-C--:B-1----:R-:W-:Y:S05]  /*4140*/  HMMA.16816.F32.BF16 R4, R64, R16.reuse, RZ ;  /* 0x000000104004723c */ /* 0x082fea00000418ff */
[----:B------:R-:W1:Y:S01]  /*4150*/  LDSM.16.M88.4 R140, [R186] ;  /* 0x00000000ba8c783b */ /* 0x000e620000000200 */
[C---:B--2---:R-:W-:Y:S05]  /*4160*/  HMMA.16816.F32.BF16 R8, R60.reuse, R16, RZ ;  /* 0x000000103c08723c */ /* 0x044fea00000418ff */
[----:B------:R-:W2:Y:S01]  /*4170*/  LDSM.16.M88.4 R144, [R0+0x2000] ;  /* 0x002000000090783b */ /* 0x000ea20000000200 */
[-C--:B------:R-:W-:Y:S05]  /*4180*/  HMMA.16816.F32.BF16 R12, R60, R18.reuse, RZ ;  /* 0x000000123c0c723c */ /* 0x080fea00000418ff */
[----:B------:R-:W2:Y:S01]  /*4190*/  LDSM.16.M88.4 R148, [R186+0x800] ;  /* 0x00080000ba94783b */ /* 0x000ea20000000200 */
[C---:B------:R-:W-:Y:S05]  /*41a0*/  HMMA.16816.F32.BF16 R16, R64.reuse, R18, RZ ;  /* 0x000000124010723c */ /* 0x040fea00000418ff */
[----:B------:R-:W2:Y:S01]  /*41b0*/  LDSM.16.M88.4 R152, [R186+0x1000] ;  /* 0x00100000ba98783b */ /* 0x000ea20000000200 */
[-C--:B---3--:R-:W-:Y:S05]  /*41c0*/  HMMA.16816.F32.BF16 R20, R64, R32.reuse, RZ ;  /* 0x000000204014723c */ /* 0x088fea00000418ff */
[----:B------:R-:W3:Y:S01]  /*41d0*/  LDSM.16.M88.4 R156, [R186+0x1800] ;  /* 0x00180000ba9c783b */ /* 0x000ee20000000200 */
[C---:B------:R-:W-:Y:S05]  /*41e0*/  HMMA.16816.F32.BF16 R24, R60.reuse, R32, RZ ;  /* 0x000000203c18723c */ /* 0x040fea00000418ff */
[----:B------:R-:W-:Y:S01]  /*41f0*/  LDSM.16.M88.4 R160, [R183+0x1000] ;  /* 0x00100000b7a0783b */ /* 0x000fe20000000200 */
[-C--:B------:R-:W-:Y:S05]  /*4200*/  HMMA.16816.F32.BF16 R28, R60, R34.reuse, RZ ;  /* 0x000000223c1c723c */ /* 0x080fea00000418ff */
[----:B------:R-:W-:Y:S01]  /*4210*/  LDSM.16.M88.4 R164, [R183+0x1800] ;  /* 0x00180000b7a4783b */ /* 0x000fe20000000200 */
[C---:B------:R-:W-:Y:S05]  /*4220*/  HMMA.16816.F32.BF16 R32, R64.reuse, R34, RZ ;  /* 0x000000224020723c */ /* 0x040fea00000418ff */
[----:B------:R-:W-:Y:S01]  /*4230*/  LDSM.16.M88.4 R168, [R185+0x800] ;  /* 0x00080000b9a8783b */ /* 0x000fe20000000200 */
[-C--:B----4-:R-:W-:Y:S05]  /*4240*/  HMMA.16816.F32.BF16 R36, R64, R48.reuse, RZ ;  /* 0x000000304024723c */ /* 0x090fea00000418ff */
[----:B------:R-:W-:Y:S01]  /*4250*/  LDSM.16.M88.4 R172, [R185+0x1000] ;  /* 0x00100000b9ac783b */ /* 0x000fe20000000200 */
[C---:B------:R-:W-:Y:S05]  /*4260*/  HMMA.16816.F32.BF16 R40, R60.reuse, R48, RZ ;  /* 0x000000303c28723c */ /* 0x040fea00000418ff */
[----:B------:R-:W-:Y:S01]  /*4270*/  LDSM.16.M88.4 R176, [R185+0x1800] ;  /* 0x00180000b9b0783b */ /* 0x000fe20000000200 */
[-C--:B------:R-:W-:Y:S06]  /*4280*/  HMMA.16816.F32.BF16 R44, R60, R50.reuse, RZ ;  /* 0x000000323c2c723c */ /* 0x080fec00000418ff */
[C---:B------:R-:W-:Y:S06]  /*4290*/  HMMA.16816.F32.BF16 R48, R64.reuse, R50, RZ ;  /* 0x000000324030723c */ /* 0x040fec00000418ff */
[-C--:B------:R-:W-:Y:S06]  /*42a0*/  HMMA.16816.F32.BF16 R52, R64, R132.reuse, RZ ;  /* 0x000000844034723c */ /* 0x080fec00000418ff */
[C---:B------:R-:W-:Y:S06]  /*42b0*/  HMMA.16816.F32.BF16 R56, R60.reuse, R132, RZ ;  /* 0x000000843c38723c */ /* 0x040fec00000418ff */
[-C--:B------:R-:W-:Y:S06]  /*42c0*/  HMMA.16816.F32.BF16 R60, R60, R134.reuse, RZ ;  /* 0x000000863c3c723c */ /* 0x080fec00000418ff */
[----:B------:R-:W-:Y:S06]  /*42d0*/  HMMA.16816.F32.BF16 R64, R64, R134, RZ ;  /* 0x000000864040723c */ /* 0x000fec00000418ff */
[-C--:B-1----:R-:W-:Y:S06]  /*42e0*/  HMMA.16816.F32.BF16 R4, R136, R140.reuse, R4 ;  /* 0x0000008c8804723c */ /* 0x082fec0000041804 */
[C---:B--2---:R-:W-:Y:S06]  /*42f0*/  HMMA.16816.F32.BF16 R8, R144.reuse, R140, R8 ;  /* 0x0000008c9008723c */ /* 0x044fec0000041808 */
[-C--:B------:R-:W-:Y:S06]  /*4300*/  HMMA.16816.F32.BF16 R12, R144, R142.reuse, R12 ;  /* 0x0000008e900c723c */ /* 0x080fec000004180c */
[C---:B------:R-:W-:Y:S01]  /*4310*/  HMMA.16816.F32.BF16 R16, R136.reuse, R142, R16 ;  /* 0x0000008e8810723c */ /* 0x040fe20000041810 */
[----:B------:R-:W-:Y:S05]  /*4320*/  LDSM.16.M88.4 R140, [R183] ;  /* 0x00000000b78c783b */ /* 0x000fea0000000200 */
[-C--:B------:R-:W-:Y:S06]  /*4330*/  HMMA.16816.F32.BF16 R20, R136, R148.reuse, R20 ;  /* 0x000000948814723c */ /* 0x080fec0000041814 */
[C---:B------:R-:W-:Y:S06]  /*4340*/  HMMA.16816.F32.BF16 R24, R144.reuse, R148, R24 ;  /* 0x000000949018723c */ /* 0x040fec0000041818 */
[-C--:B------:R-:W-:Y:S05]  /*4350*/  HMMA.16816.F32.BF16 R28, R144, R150.reuse, R28 ;  /* 0x00000096901c723c */ /* 0x080fea000004181c */
[----:B------:R-:W-:Y:S01]  /*4360*/  IMAD.IADD R148, R187, 0x1, R182 ;  /* 0x00000001bb947824 */ /* 0x000fe200078e02b6 */
[C---:B------:R-:W-:Y:S04]  /*4370*/  HMMA.16816.F32.BF16 R32, R136.reuse, R150, R32 ;  /* 0x000000968820723c */ /* 0x040fe80000041820 */
[----:B------:R-:W1:Y:S02]  /*4380*/  LDSM.16.M88.4 R132, [R148] ;  /* 0x000000009484783b */ /* 0x000e640000000200 */
[-C--:B------:R-:W-:Y:S04]  /*4390*/  HMMA.16816.F32.BF16 R36, R136, R152.reuse, R36 ;  /* 0x000000988824723c */ /* 0x080fe80000041824 */
[----:B------:R-:W2:Y:S02]  /*43a0*/  LDSM.16.M88.4 R148, [R148+0x2000] ;  /* 0x002000009494783b */ /* 0x000ea40000000200 */
[C---:B------:R-:W-:Y:S06]  /*43b0*/  HMMA.16816.F32.BF16 R40, R144.reuse, R152, R40 ;  /* 0x000000989028723c */ /* 0x040fec0000041828 */
[-C--:B------:R-:W-:Y:S06]  /*43c0*/  HMMA.16816.F32.BF16 R44, R144, R154.reuse, R44 ;  /* 0x0000009a902c723c */ /* 0x080fec000004182c */
[C---:B------:R-:W-:Y:S01]  /*43d0*/  HMMA.16816.F32.BF16 R48, R136.reuse, R154, R48 ;  /* 0x0000009a8830723c */ /* 0x040fe20000041830 */
[----:B------:R-:W4:Y:S05]  /*43e0*/  LDSM.16.M88.4 R152, [R183+0x800] ;  /* 0x00080000b798783b */ /* 0x000f2a0000000200 */
[-C--:B---3--:R-:W-:Y:S06]  /*43f0*/  HMMA.16816.F32.BF16 R52, R136, R156.reuse, R52 ;  /* 0x0000009c8834723c */ /* 0x088fec0000041834 */
[C---:B------:R-:W-:Y:S06]  /*4400*/  HMMA.16816.F32.BF16 R56, R144.reuse, R156, R56 ;  /* 0x0000009c9038723c */ /* 0x040fec0000041838 */
[-C--:B------:R-:W-:Y:S01]  /*4410*/  HMMA.16816.F32.BF16 R60, R144, R158.reuse, R60 ;  /* 0x0000009e903c723c */ /* 0x080fe2000004183c */
[----:B------:R-:W-:Y:S04]  /*4420*/  LDSM.16.M88.4 R144, [R185] ;  /* 0x00000000b990783b */ /* 0x000fe80000000200 */
[----:B------:R-:W-:Y:S01]  /*4430*/  IADD3 R156, R0, R182, RZ ;  /* 0x000000b6009c7210 */ /* 0x000fe20007ffe0ff */
[----:B------:R-:W-:Y:S04]  /*4440*/  HMMA.16816.F32.BF16 R64, R136, R158, R64 ;  /* 0x0000009e8840723c */ /* 0x000fe80000041840 */
[----:B------:R-:W3:Y:S02]  /*4450*/  LDSM.16.M88.4 R136, [R156] ;  /* 0x000000009c88783b */ /* 0x000ee40000000200 */
[-C--:B-1----:R-:W-:Y:S04]  /*4460*/  HMMA.16816.F32.BF16 R4, R132, R140.reuse, R4 ;  /* 0x0000008c8404723c */ /* 0x082fe80000041804 */
[----:B------:R-:W1:Y:S02]  /*4470*/  LDSM.16.M88.4 R156, [R156+0x2000] ;  /* 0x002000009c9c783b */ /* 0x000e640000000200 */
        /* <DEDUP_REMOVED lines=38> */
[----:B------:R-:W-:Y:S03]  /*46e0*/  UIADD3 UR9, UR15, UR12, -UR6 ;  /* 0x0000000c0f097290 */ /* 0x000fe6000fffe806 */
[----:B------:R-:W-:Y:S01]  /*46f0*/  UMOV UR12, UR15 ;  /* 0x0000000f000c7c82 */ /* 0x000fe20008000000 */
[----:B------:R-:W-:Y:S01]  /*4700*/  UISETP.GE.AND UP0, UPT, UR21, UR9, UPT ;  /* 0x000000091500728c */ /* 0x000fe2000bf06270 */
[----:B------:R-:W-:Y:S05]  /*4710*/  IMAD.U32 R0, RZ, RZ, UR16 ;  /* 0x00000010ff007e24 */ /* 0x000fea000f8e00ff */
[----:B------:R-:W-:Y:S02]  /*4720*/  ISETP.LT.AND P0, PT, R0, UR6, PT ;  /* 0x0000000600007c0c */ /* 0x000fe4000bf01270 */
[----:B------:R-:W-:Y:S11]  /*4730*/  PLOP3.LUT P1, PT, PT, PT, UP0, 0x80, 0x0 ;  /* 0x000000000000781c */ /* 0x000ff60003f2f008 */
[----:B------:R-:W-:Y:S02]  /*4740*/  @!UPT UIADD3 URZ, URZ, URZ, URZ ;  /* 0x0000003f3f3ff290 */ /* 0x000fe4000fffe03f */
[----:B------:R-:W-:Y:S05]  /*4750*/  @!P1 BRA P0, `(.L_x_705) ;  /* 0x0000000c00949947 */ /* 0x000fea0000000000 */
.L_x_704:
[----:B------:R-:W-:Y:S01]  /*4760*/  UIADD3 UR15, UR6, 0x1, -UR13 ;  /* 0x00000001060f7890 */ /* 0x000fe2000fffe80d */
[----:B------:R-:W-:Y:S01]  /*4770*/  IMAD.U32 R0, RZ, RZ, UR22 ;  /* 0x00000016ff007e24 */ /* 0x000fe2000f8e00ff */
[----:B------:R-:W-:Y:S01]  /*4780*/  UIADD3 UR9, -UR12, UR6, -UR13 ;  /* 0x000000060c097290 */ /* 0x000fe2000fffe90d */
[----:B------:R-:W-:Y:S01]  /*4790*/  VIADD R133, R244, UR14 ;  /* 0x0000000ef4857c36 */ /* 0x000fe20008000000 */
[----:B------:R-:W-:Y:S01]  /*47a0*/  UIADD3 UR14, UR15, UR27, URZ ;  /* 0x0000001b0f0e7290 */ /* 0x000fe2000fffe03f */
[----:B------:R-:W-:Y:S02]  /*47b0*/  IMAD R0, R0, 0x80, R251 ;  /* 0x0000008000007824 */ /* 0x000fe400078e02fb */
[C---:B------:R-:W-:Y:S01]  /*47c0*/  VIADD R3, R133.reuse, 0x8 ;  /* 0x0000000885037836 */ /* 0x040fe20000000000 */
[----:B------:R-:W-:Y:S01]  /*47d0*/  VIADDMNMX R2, R133, UR9, RZ, !PT ;  /* 0x0000000985027c46 */ /* 0x000fe2000f8001ff */
[C---:B------:R-:W-:Y:S01]  /*47e0*/  VIADD R148, R0.reuse, 0x1 ;  /* 0x0000000100947836 */ /* 0x040fe20000000000 */
[----:B------:R-:W-:Y:S01]  /*47f0*/  UMOV UR15, UR12 ;  /* 0x0000000c000f7c82 */ /* 0x000fe20008000000 */
[----:B------:R-:W-:Y:S01]  /*4800*/  IMAD.U32 R149, RZ, RZ, UR14 ;  /* 0x0000000eff957e24 */ /* 0x000fe2000f8e00ff */
[CC--:B------:R-:W-:Y:S01]  /*4810*/  ISETP.GE.AND P0, PT, R0.reuse, R2.reuse, PT ;  /* 0x000000020000720c */ /* 0x0c0fe20003f06270 */
[----:B------:R-:W-:Y:S01]  /*4820*/  VIADD R147, R0, 0x8 ;  /* 0x0000000800937836 */ /* 0x000fe20000000000 */
[-C--:B------:R-:W-:Y:S01]  /*4830*/  ISETP.GE.AND P6, PT, R148, R2.reuse, PT ;  /* 0x000000029400720c */ /* 0x080fe20003fc6270 */
[C---:B------:R-:W-:Y:S01]  /*4840*/  VIADD R146, R0.reuse, 0x9 ;  /* 0x0000000900927836 */ /* 0x040fe20000000000 */
[----:B------:R-:W-:Y:S01]  /*4850*/  VIADDMNMX R132, R149, R133, UR6, PT ;  /* 0x0000000695847e46 */ /* 0x000fe2000b800185 */
[C---:B------:R-:W-:Y:S01]  /*4860*/  VIADD R145, R0.reuse, 0x10 ;  /* 0x0000001000917836 */ /* 0x040fe20000000000 */
[----:B------:R-:W-:Y:S01]  /*4870*/  ISETP.GE.AND P5, PT, R147, R2, PT ;  /* 0x000000029300720c */ /* 0x000fe20003fa6270 */
[C---:B------:R-:W-:Y:S01]  /*4880*/  VIADD R144, R0.reuse, 0x11 ;  /* 0x0000001100907836 */ /* 0x040fe20000000000 */
[CC--:B------:R-:W-:Y:S01]  /*4890*/  ISETP.GE.OR P0, PT, R0.reuse, R132.reuse, !P0 ;  /* 0x000000840000720c */ /* 0x0c0fe20004706670 */
[----:B------:R-:W-:Y:S01]  /*48a0*/  VIADD R143, R0, 0x18 ;  /* 0x00000018008f7836 */ /* 0x000fe20000000000 */
[----:B------:R-:W-:Y:S01]  /*48b0*/  ISETP.GE.OR P6, PT, R148, R132, !P6 ;  /* 0x000000849400720c */ /* 0x000fe200077c6670 */
[----:B------:R-:W-:Y:S01]  /*48c0*/  VIADD R142, R0, 0x19 ;  /* 0x00000019008e7836 */ /* 0x000fe20000000000 */
[-C--:B------:R-:W-:Y:S01]  /*48d0*/  ISETP.GE.AND P4, PT, R146, R2.reuse, PT ;  /* 0x000000029200720c */ /* 0x080fe20003f86270 */
[----:B------:R-:W-:Y:S01]  /*48e0*/  VIADD R141, R0, 0x20 ;  /* 0x00000020008d7836 */ /* 0x000fe20000000000 */
[----:B------:R-:W-:Y:S01]  /*48f0*/  FSEL R4, R4, -INF , !P0 ;  /* 0xff80000004047808 */ /* 0x000fe20004000000 */
[C---:B------:R-:W-:Y:S01]  /*4900*/  VIADD R140, R0.reuse, 0x21 ;  /* 0x00000021008c7836 */ /* 0x040fe20000000000 */
[----:B------:R-:W-:Y:S01]  /*4910*/  FSEL R5, R5, -INF , !P6 ;  /* 0xff80000005057808 */ /* 0x000fe20007000000 */
[C---:B------:R-:W-:Y:S01]  /*4920*/  VIADD R139, R0.reuse, 0x28 ;  /* 0x00000028008b7836 */ /* 0x040fe20000000000 */
[-C--:B------:R-:W-:Y:S01]  /*4930*/  ISETP.GE.AND P3, PT, R145, R2.reuse, PT ;  /* 0x000000029100720c */ /* 0x080fe20003f66270 */
[----:B------:R-:W-:Y:S01]  /*4940*/  VIADD R138, R0, 0x29 ;  /* 0x00000029008a7836 */ /* 0x000fe20000000000 */
[-C--:B------:R-:W-:Y:S01]  /*4950*/  ISETP.GE.AND P2, PT, R144, R2.reuse, PT ;  /* 0x000000029000720c */ /* 0x080fe20003f46270 */
[C---:B------:R-:W-:Y:S01]  /*4960*/  VIADD R137, R0.reuse, 0x30 ;  /* 0x0000003000897836 */ /* 0x040fe20000000000 */
[-C--:B------:R-:W-:Y:S01]  /*4970*/  ISETP.GE.AND P1, PT, R143, R2.reuse, PT ;  /* 0x000000028f00720c */ /* 0x080fe20003f26270 */
[----:B------:R-:W-:Y:S01]  /*4980*/  VIADD R136, R0, 0x31 ;  /* 0x0000003100887836 */ /* 0x000fe20000000000 */
[----:B------:R-:W-:Y:S01]  /*4990*/  ISETP.GE.AND P0, PT, R142, R2, PT ;  /* 0x000000028e00720c */ /* 0x000fe20003f06270 */
[C---:B------:R-:W-:Y:S01]  /*49a0*/  VIADD R135, R0.reuse, 0x38 ;  /* 0x0000003800877836 */ /* 0x040fe20000000000 */
[----:B------:R-:W-:Y:S01]  /*49b0*/  ISETP.GE.OR P5, PT, R147, R132, !P5 ;  /* 0x000000849300720c */ /* 0x000fe20006fa6670 */
[----:B------:R-:W-:Y:S01]  /*49c0*/  VIADD R134, R0, 0x39 ;  /* 0x0000003900867836 */ /* 0x000fe20000000000 */
[----:B------:R-:W-:Y:S02]  /*49d0*/  ISETP.GE.AND P6, PT, R141, R2, PT ;  /* 0x000000028d00720c */ /* 0x000fe40003fc6270 */
[-C--:B------:R-:W-:Y:S02]  /*49e0*/  ISETP.GE.OR P4, PT, R146, R132.reuse, !P4 ;  /* 0x000000849200720c */ /* 0x080fe40006786670 */
[----:B------:R-:W-:Y:S02]  /*49f0*/  FSEL R16, R16, -INF , !P5 ;  /* 0xff80000010107808 */ /* 0x000fe40006800000 */
[-C--:B------:R-:W-:Y:S02]  /*4a00*/  ISETP.GE.OR P3, PT, R145, R132.reuse, !P3 ;  /* 0x000000849100720c */ /* 0x080fe40005f66670 */
[----:B------:R-:W-:Y:S02]  /*4a10*/  FSEL R17, R17, -INF , !P4 ;  /* 0xff80000011117808 */ /* 0x000fe40006000000 */
[-C--:B------:R-:W-:Y:S02]  /*4a20*/  ISETP.GE.OR P2, PT, R144, R132.reuse, !P2 ;  /* 0x000000849000720c */ /* 0x080fe40005746670 */
[-C--:B------:R-:W-:Y:S02]  /*4a30*/  ISETP.GE.OR P1, PT, R143, R132.reuse, !P1 ;  /* 0x000000848f00720c */ /* 0x080fe40004f26670 */
[-C--:B------:R-:W-:Y:S02]  /*4a40*/  ISETP.GE.OR P0, PT, R142, R132.reuse, !P0 ;  /* 0x000000848e00720c */ /* 0x080fe40004706670 */
[----:B------:R-:W-:Y:S02]  /*4a50*/  ISETP.GE.OR P6, PT, R141, R132, !P6 ;  /* 0x000000848d00720c */ /* 0x000fe400077c6670 */
[-C--:B------:R-:W-:Y:S02]  /*4a60*/  ISETP.GE.AND P5, PT, R140, R2.reuse, PT ;  /* 0x000000028c00720c */ /* 0x080fe40003fa6270 */
[-C--:B------:R-:W-:Y:S02]  /*4a70*/  ISETP.GE.AND P4, PT, R139, R2.reuse, PT ;  /* 0x000000028b00720c */ /* 0x080fe40003f86270 */
        /* <DEDUP_REMOVED lines=10> */
[-C--:B------:R-:W-:Y:S02]  /*4b20*/  ISETP.GE.OR P5, PT, R140, R132.reuse, !P5 ;  /* 0x000000848c00720c */ /* 0x080fe40006fa6670 */
[-C--:B------:R-:W-:Y:S02]  /*4b30*/  ISETP.GE.OR P4, PT, R139, R132.reuse, !P4 ;  /* 0x000000848b00720c */ /* 0x080fe40006786670 */
[----:B------:R-:W-:Y:S02]  /*4b40*/  VIADDMNMX R3, R3, UR9, RZ, !PT ;  /* 0x0000000903037c46 */ /* 0x000fe4000f8001ff */
[--C-:B------:R-:W-:Y:S02]  /*4b50*/  IADD3 R2, R149, 0x8, R133.reuse ;  /* 0x0000000895027810 */ /* 0x100fe40007ffe085 */
[----:B------:R-:W-:Y:S02]  /*4b60*/  FSEL R37, R37, -INF , !P5 ;  /* 0xff80000025257808 */ /* 0x000fe40006800000 */
[----:B------:R-:W-:Y:S02]  /*4b70*/  FSEL R48, R48, -INF , !P4 ;  /* 0xff80000030307808 */ /* 0x000fe40006000000 */
[-C--:B------:R-:W-:Y:S02]  /*4b80*/  ISETP.GE.AND P5, PT, R0, R3.reuse, PT ;  /* 0x000000030000720c */ /* 0x080fe40003fa6270 */
[-C--:B------:R-:W-:Y:S02]  /*4b90*/  ISETP.GE.AND P4, PT, R148, R3.reuse, PT ;  /* 0x000000039400720c */ /* 0x080fe40003f86270 */
[----:B------:R-:W-:Y:S02]  /*4ba0*/  VIMNMX R2, R2, UR6, PT ;  /* 0x0000000602027c48 */ /* 0x000fe4000bfe0100 */
[-C--:B------:R-:W-:Y:S02]  /*4bb0*/  ISETP.GE.OR P3, PT, R138, R132.reuse, !P3 ;  /* 0x000000848a00720c */ /* 0x080fe40005f66670 */
[-C--:B------:R-:W-:Y:S02]  /*4bc0*/  ISETP.GE.OR P2, PT, R137, R132.reuse, !P2 ;  /* 0x000000848900720c */ /* 0x080fe40005746670 */
[-C--:B------:R-:W-:Y:S02]  /*4bd0*/  ISETP.GE.OR P1, PT, R136, R132.reuse, !P1 ;  /* 0x000000848800720c */ /* 0x080fe40004f26670 */
[-C--:B------:R-:W-:Y:S02]  /*4be0*/  ISETP.GE.OR P0, PT, R135, R132.reuse, !P0 ;  /* 0x000000848700720c */ /* 0x080fe40004706670 */
[----:B------:R-:W-:Y:S01]  /*4bf0*/  ISETP.GE.OR P6, PT, R134, R132, !P6 ;  /* 0x000000848600720c */ /* 0x000fe200077c6670 */
[----:B------:R-:W-:Y:S01]  /*4c00*/  VIADD R132, R133, 0x40 ;  /* 0x0000004085847836 */ /* 0x000fe20000000000 */
[-C--:B------:R-:W-:Y:S02]  /*4c10*/  ISETP.GE.OR P5, PT, R0, R2.reuse, !P5 ;  /* 0x000000020000720c */ /* 0x080fe40006fa6670 */
[-C--:B------:R-:W-:Y:S02]  /*4c20*/  ISETP.GE.OR P4, PT, R148, R2.reuse, !P4 ;  /* 0x000000029400720c */ /* 0x080fe40006786670 */
        /* <DEDUP_REMOVED lines=8> */
[----:B------:R-:W-:Y:S02]  /*4cb0*/  FSEL R65, R65, -INF , !P6 ;  /* 0xff80000041417808 */ /* 0x000fe40007000000 */
[----:B------:R-:W-:Y:S02]  /*4cc0*/  FSEL R6, R6, -INF , !P5 ;  /* 0xff80000006067808 */ /* 0x000fe40006800000 */
[----:B------:R-:W-:Y:S02]  /*4cd0*/  FSEL R7, R7, -INF , !P4 ;  /* 0xff80000007077808 */ /* 0x000fe40006000000 */
        /* <DEDUP_REMOVED lines=23> */
[----:B------:R-:W-:Y:S01]  /*4e50*/  ISETP.GE.AND P4, PT, R134, R3, PT ;  /* 0x000000038600720c */ /* 0x000fe20003f86270 */
[----:B------:R-:W-:Y:S01]  /*4e60*/  VIADD R3, R133, 0x48 ;  /* 0x0000004885037836 */ /* 0x000fe20000000000 */
[C-C-:B------:R-:W-:Y:S02]  /*4e70*/  IADD3 R150, R149.reuse, 0x40, R133.reuse ;  /* 0x0000004095967810 */ /* 0x140fe40007ffe085 */
[----:B------:R-:W-:Y:S02]  /*4e80*/  IADD3 R149, R149, 0x48, R133 ;  /* 0x0000004895957810 */ /* 0x000fe40007ffe085 */
        /* <DEDUP_REMOVED lines=114> */
.L_x_705:
[C---:B------:R-:W-:Y:S01]  /*55b0*/  FMUL.FTZ R132, R238.reuse, 1.4426950216293334961 ;  /* 0x3fb8aa3bee847820 */ /* 0x040fe20000410000 */
[----:B------:R-:W-:Y:S01]  /*55c0*/  FSETP.NEU.FTZ.AND P0, PT, R238, -INF , PT ;  /* 0xff800000ee00780b */ /* 0x000fe20003f1d000 */
[----:B------:R-:W-:Y:S01]  /*55d0*/  FMUL.FTZ R3, R239, 1.4426950216293334961 ;  /* 0x3fb8aa3bef037820 */ /* 0x000fe20000410000 */
[----:B------:R-:W-:Y:S01]  /*55e0*/  FMUL.FTZ R2, R236, 1.4426950216293334961 ;  /* 0x3fb8aa3bec027820 */ /* 0x000fe20000410000 */
[----:B------:R-:W-:Y:S01]  /*55f0*/  FMUL.FTZ R0, R237, 1.4426950216293334961 ;  /* 0x3fb8aa3bed007820 */ /* 0x000fe20000410000 */
[----:B------:R-:W-:Y:S01]  /*5600*/  FSEL R132, R132, RZ, P0 ;  /* 0x000000ff84847208 */ /* 0x000fe20000000000 */
[----:B------:R-:W-:Y:S01]  /*5610*/  UISETP.GT.AND UP3, UPT, UR8, UR23, UPT ;  /* 0x000000170800728c */ /* 0x000fe2000bf64270 */
[----:B------:R-:W-:Y:S03]  /*5620*/  FSETP.NEU.FTZ.AND P0, PT, R239, -INF , PT ;  /* 0xff800000ef00780b */ /* 0x000fe60003f1d000 */
        /* <DEDUP_REMOVED lines=31> */
[--C-:B------:R-:W-:Y:S01]  /*5820*/  FFMA.FTZ R20, R20, UR7, -R132.reuse ;  /* 0x0000000714147c23 */ /* 0x100fe20008010884 */
        /* <DEDUP_REMOVED lines=25> */
[----:B------:R-:W-:Y:S01]  /*59c0*/  FFMA.FTZ R132, R65, UR7, -R132 ;  /* 0x0000000741847c23 */ /* 0x000fe20008010884 */
[----:B------:R-:W-:Y:S04]  /*59d0*/  FSETP.NEU.FTZ.AND P0, PT, R237, -INF , PT ;  /* 0xff800000ed00780b */ /* 0x000fe80003f1d000 */
[----:B------:R-:W-:Y:S01]  /*59e0*/  MUFU.EX2 R171, R18 ;  /* 0x0000001200ab7308 */ /* 0x000fe20000000800 */
[----:B------:R-:W-:Y:S02]  /*59f0*/  FSEL R0, R0, RZ, P0 ;  /* 0x000000ff00007208 */ /* 0x000fe40000000000 */
[----:B------:R-:W-:Y:S03]  /*5a00*/  PLOP3.LUT P0, PT, PT, PT, UP3, 0x80, 0x0 ;  /* 0x000000000000781c */ /* 0x000fe60003f0f038 */
[--C-:B------:R-:W-:Y:S04]  /*5a10*/  FFMA.FTZ R62, R62, UR7, -R0.reuse ;  /* 0x000000073e3e7c23 */ /* 0x100fe80008010800 */
        /* <DEDUP_REMOVED lines=17> */
[----:B------:R-:W-:Y:S09]  /*5b30*/  FFMA.FTZ R0, R63, UR7, -R0 ;  /* 0x000000073f007c23 */ /* 0x000ff20008010800 */
        /* <DEDUP_REMOVED lines=118> */
[-C--:B------:R-:W-:Y:S03]  /*62a0*/  IADD3 R146, R188, R0.reuse, RZ ;  /* 0x00000000bc927210 */ /* 0x080fe60007ffe0ff */
[----:B------:R-:W-:Y:S01]  /*62b0*/  LDSM.16.M88.4 R64, [R0+0x8000] ;  /* 0x008000000040783b */ /* 0x000fe20000000200 */
[----:B------:R-:W-:Y:S07]  /*62c0*/  IADD3 R145, R182, R0, RZ ;  /* 0x00000000b6917210 */ /* 0x000fee0007ffe0ff */
        /* <DEDUP_REMOVED lines=123> */
[----:B------:R-:W-:Y:S01]  /*6a80*/  FADD.FTZ R28, -R192, R28 ;  /* 0x0000001cc01c7221 */ /* 0x000fe20000010100 */
[C---:B------:R-:W-:Y:S05]  /*6a90*/  HMMA.16816.F32.BF16 R48, R132.reuse, R6, R48 ;  /* 0x000000068430723c */ /* 0x040fea0000041830 */
[C---:B------:R-:W-:Y:S01]  /*6aa0*/  FADD.FTZ R22, -R194.reuse, R22 ;  /* 0x00000016c2167221 */ /* 0x040fe20000010100 */
[-C--:B---3--:R-:W-:Y:S05]  /*6ab0*/  HMMA.16816.F32.BF16 R52, R132, R8.reuse, R52 ;  /* 0x000000088434723c */ /* 0x088fea0000041834 */
[----:B------:R-:W-:Y:S01]  /*6ac0*/  FADD.FTZ R23, -R194, R23 ;  /* 0x00000017c2177221 */ /* 0x000fe20000010100 */
[C---:B------:R-:W-:Y:S05]  /*6ad0*/  HMMA.16816.F32.BF16 R56, R140.reuse, R8, R56 ;  /* 0x000000088c38723c */ /* 0x040fea0000041838 */
[C---:B------:R-:W-:Y:S01]  /*6ae0*/  FADD.FTZ R24, -R192.reuse, R24 ;  /* 0x00000018c0187221 */ /* 0x040fe20000010100 */
[-C--:B------:R-:W-:Y:S05]  /*6af0*/  HMMA.16816.F32.BF16 R60, R140, R10.reuse, R60 ;  /* 0x0000000a8c3c723c */ /* 0x080fea000004183c */
[C---:B------:R-:W-:Y:S01]  /*6b00*/  FADD.FTZ R25, -R192.reuse, R25 ;  /* 0x00000019c0197221 */ /* 0x040fe20000010100 */
[----:B------:R-:W-:Y:S05]  /*6b10*/  HMMA.16816.F32.BF16 R64, R132, R10, R64 ;  /* 0x0000000a8440723c */ /* 0x000fea0000041840 */
[C---:B------:R-:W-:Y:S01]  /*6b20*/  FADD.FTZ R26, -R191.reuse, R26 ;  /* 0x0000001abf1a7221 */ /* 0x040fe20000010100 */
[----:B------:R-:W-:Y:S01]  /*6b30*/  FADD.FTZ R27, -R191, R27 ;  /* 0x0000001bbf1b7221 */ /* 0x000fe20000010100 */
[----:B------:R-:W-:Y:S01]  /*6b40*/  FADD.FTZ R29, -R192, R29 ;  /* 0x0000001dc01d7221 */ /* 0x000fe20000010100 */
[----:B------:R-:W-:Y:S03]  /*6b50*/  FMUL.FTZ R0, R169, R28 ;  /* 0x0000001ca9007220 */ /* 0x000fe60000410000 */
        /* <DEDUP_REMOVED lines=9> */
[----:B------:R-:W-:Y:S01]  /*6bf0*/  FMUL.FTZ R28, R168, R29 ;  /* 0x0000001da81c7220 */ /* 0x000fe20000410000 */
        /* <DEDUP_REMOVED lines=24> */
[----:B------:R-:W-:Y:S01]  /*6d80*/  F2FP.BF16.F32.PACK_AB R147, R17, R16 ;  /* 0x000000101193723e */ /* 0x000fe200000010ff */
        /* <DEDUP_REMOVED lines=107> */
.L_x_706:
[----:B------:R-:W-:Y:S01]  /*7440*/  STS [R198+0x14000], R153 ;  /* 0x01400099c6007388 */ /* 0x000fe20000000800 */
[----:B------:R-:W-:Y:S01]  /*7450*/  IMAD.SHL.U32 R36, R190, 0x2, RZ ;  /* 0x00000002be247824 */ /* 0x000fe200078e00ff */
[----:B-1----:R-:W-:Y:S02]  /*7460*/  MOV R2, UR4 ;  /* 0x0000000400027c02 */ /* 0x002fe40008000f00 */
[----:B------:R-:W-:Y:S02]  /*7470*/  STS [R198+0x14400], R152 ;  /* 0x01440098c6007388 */ /* 0x000fe40000000800 */
[----:B------:R-:W-:Y:S02]  /*7480*/  IADD3 R2, R36, 0x8000, R2 ;  /* 0x0000800024027810 */ /* 0x000fe40007ffe002 */
[----:B------:R1:W-:Y:S04]  /*7490*/  STS [R200+0x14000], R147 ;  /* 0x01400093c8007388 */ /* 0x0003e80000000800 */
[----:B------:R-:W-:Y:S04]  /*74a0*/  STS [R200+0x14400], R144 ;  /* 0x01440090c8007388 */ /* 0x000fe80000000800 */
[----:B------:R-:W-:Y:S04]  /*74b0*/  STS [R198+0x16000], R151 ;  /* 0x01600097c6007388 */ /* 0x000fe80000000800 */
[----:B------:R-:W-:Y:S04]  /*74c0*/  STS [R198+0x16400], R150 ;  /* 0x01640096c6007388 */ /* 0x000fe80000000800 */
[----:B------:R-:W-:Y:S04]  /*74d0*/  STS [R200+0x16000], R149 ;  /* 0x01600095c8007388 */ /* 0x000fe80000000800 */
[----:B------:R-:W-:Y:S04]  /*74e0*/  STS [R200+0x16400], R148 ;  /* 0x01640094c8007388 */ /* 0x000fe80000000800 */
[----:B------:R-:W-:Y:S01]  /*74f0*/  STS [R204+0x14000], R137 ;  /* 0x01400089cc007388 */ /* 0x000fe20000000800 */
[----:B-1----:R-:W-:Y:S03]  /*7500*/  LEA R147, R250, UR4, 0x1 ;  /* 0x00000004fa937c11 */ /* 0x002fe6000f8e08ff */
        /* <DEDUP_REMOVED lines=24> */
[----:B-1----:R-:W-:Y:S05]  /*7690*/  IMAD.IADD R0, R2, 0x1, R182 ;  /* 0x0000000102007824 */ /* 0x002fea00078e02b6 */
[----:B------:R-:W-:Y:S04]  /*76a0*/  LDSM.16.MT88.4 R4, [R180+0x1c000] ;  /* 0x01c00000b404783b */ /* 0x000fe80000004200 */
        /* <DEDUP_REMOVED lines=124> */
.L_x_707:
        /* <DEDUP_REMOVED lines=10> */
[----:B------:R-:W-:Y:S02]  /*7f10*/  UISETP.GT.AND UP2, UPT, UR8, UR23, UPT ;  /* 0x000000170800728c */ /* 0x000fe4000bf44270 */
[----:B------:R-:W-:Y:S01]  /*7f20*/  UIADD3 UR8, UR8, -0x1, URZ ;  /* 0xffffffff08087890 */ /* 0x000fe2000fffe03f */
        /* <DEDUP_REMOVED lines=227> */
[----:B------:R-:W-:Y:S01]  /*8d60*/  PLOP3.LUT P0, PT, PT, PT, UP2, 0x80, 0x0 ;  /* 0x000000000000781c */ /* 0x000fe20003f0f028 */
[----:B------:R-:W-:Y:S02]  /*8d70*/  @UP3 UIADD3 UR20, UP0, UR20, -0x200, URZ ;  /* 0xfffffe0014143890 */ /* 0x000fe4000ff1e03f */
[----:B------:R-:W-:Y:S02]  /*8d80*/  REDG.E.ADD.F32.FTZ.RN.STRONG.GPU desc[UR10][R8.64], R31 ;  /* 0x0000001f080079a6 */ /* 0x000fe4000c10f38a */
        /* <DEDUP_REMOVED lines=157> */
[----:B------:R-:W-:Y:S01]  /*9760*/  STS [R252], R16 ;  /* 0x00000010fc007388 */ /* 0x000fe20000000800 */
[----:B------:R-:W-:Y:S01]  /*9770*/  FMUL.FTZ R126, R126, UR7 ;  /* 0x000000077e7e7c20 */ /* 0x000fe20008410000 */
[----:B------:R-:W-:Y:S01]  /*9780*/  FMUL.FTZ R0, R127, UR7 ;  /* 0x000000077f007c20 */ /* 0x000fe20008410000 */
[----:B------:R-:W-:Y:S01]  /*9790*/  F2FP.BF16.F32.PACK_AB R4, R4, R128 ;  /* 0x000000800404723e */ /* 0x000fe200000010ff */
[----:B------:R-:W-:Y:S01]  /*97a0*/  STS [R252+0x400], R15 ;  /* 0x0004000ffc007388 */ /* 0x000fe20000000800 */
[----:B------:R-:W-:Y:S01]  /*97b0*/  F2FP.BF16.F32.PACK_AB R3, R3, R130 ;  /* 0x000000820303723e */ /* 0x000fe200000010ff */
[----:B------:R-:W-:Y:S01]  /*97c0*/  UISETP.NE.AND UP0, UPT, UR31, -0x1, UPT ;  /* 0xffffffff1f00788c */ /* 0x000fe2000bf05270 */
[----:B------:R-:W-:Y:S01]  /*97d0*/  F2FP.BF16.F32.PACK_AB R6, R6, R120 ;  /* 0x000000780606723e */ /* 0x000fe200000010ff */
[----:B------:R-:W-:Y:S01]  /*97e0*/  USHF.L.U32 UR18, UR22, 0x7, URZ ;  /* 0x0000000716127899 */ /* 0x000fe2000800063f */
[----:B------:R-:W-:-:S02]  /*97f0*/  F2FP.BF16.F32.PACK_AB R5, R5, R122 ;  /* 0x0000007a0505723e */ /* 0x000fc400000010ff */
[----:B------:R-:W-:Y:S02]  /*9800*/  F2FP.BF16.F32.PACK_AB R2, R2, R124 ;  /* 0x0000007c0202723e */ /* 0x000fe400000010ff */
[----:B------:R-:W-:Y:S02]  /*9810*/  F2FP.BF16.F32.PACK_AB R0, R0, R126 ;  /* 0x0000007e0000723e */ /* 0x000fe400000010ff */
[----:B------:R-:W-:Y:S02]  /*9820*/  F2FP.BF16.F32.PACK_AB R68, R69, R68 ;  /* 0x000000444544723e */ /* 0x000fe400000010ff */
[----:B------:R-:W-:Y:S01]  /*9830*/  F2FP.BF16.F32.PACK_AB R70, R71, R70 ;  /* 0x000000464746723e */ /* 0x000fe200000010ff */
[----:B------:R-:W-:Y:S01]  /*9840*/  @UP0 UIADD3 UR7, UR24, UR31, URZ ;  /* 0x0000001f18070290 */ /* 0x000fe2000fffe03f */
[----:B------:R-:W-:Y:S01]  /*9850*/  F2FP.BF16.F32.PACK_AB R80, R81, R80 ;  /* 0x000000505150723e */ /* 0x000fe200000010ff */
[----:B------:R-:W-:Y:S01]  /*9860*/  @UP0 ULDC.64 UR8, c[0x0][0x450] ;  /* 0x0001140000080ab9 */ /* 0x000fe20000000a00 */
[----:B------:R-:W-:Y:S01]  /*9870*/  F2FP.BF16.F32.PACK_AB R82, R83, R82 ;  /* 0x000000525352723e */ /* 0x000fe200000010ff */
[----:B------:R-:W-:Y:S01]  /*9880*/  @UP0 UIMAD.WIDE.U32 UR12, UR7, UR8, URZ ;  /* 0x00000008070c02a5 */ /* 0x000fe2000f8e003f */
[----:B------:R-:W-:Y:S01]  /*9890*/  F2FP.BF16.F32.PACK_AB R72, R73, R72 ;  /* 0x000000484948723e */ /* 0x000fe200000010ff */
[----:B------:R-:W-:Y:S01]  /*98a0*/  @UP0 UIMAD UR7, UR7, UR9, URZ ;  /* 0x00000009070702a4 */ /* 0x000fe2000f8e023f */
[----:B------:R-:W-:-:S02]  /*98b0*/  F2FP.BF16.F32.PACK_AB R74, R75, R74 ;  /* 0x0000004a4b4a723e */ /* 0x000fc400000010ff */
[----:B------:R-:W-:Y:S01]  /*98c0*/  F2FP.BF16.F32.PACK_AB R76, R77, R76 ;  /* 0x0000004c4d4c723e */ /* 0x000fe200000010ff */
[----:B------:R-:W-:Y:S01]  /*98d0*/  @UP0 UIADD3 UR21, UR13, UR7, URZ ;  /* 0x000000070d150290 */ /* 0x000fe2000fffe03f */
[----:B------:R-:W-:Y:S01]  /*98e0*/  F2FP.BF16.F32.PACK_AB R78, R79, R78 ;  /* 0x0000004e4f4e723e */ /* 0x000fe200000010ff */
[----:B------:R-:W-:Y:S01]  /*98f0*/  @UP0 UMOV UR20, UR12 ;  /* 0x0000000c00140c82 */ /* 0x000fe20008000000 */
        /* <DEDUP_REMOVED lines=8> */
[----:B------:R-:W-:Y:S01]  /*9980*/  PLOP3.LUT P0, PT, PT, PT, UP0, 0x80, 0x0 ;  /* 0x000000000000781c */ /* 0x000fe20003f0f008 */
[----:B--2---:R-:W-:Y:S04]  /*9990*/  STS [R159], R12 ;  /* 0x0000000c9f007388 */ /* 0x004fe80000000800 */
[----:B---3--:R-:W-:Y:S04]  /*99a0*/  STS [R158], R11 ;  /* 0x0000000b9e007388 */ /* 0x008fe80000000800 */
[----:B------:R-:W-:Y:S04]  /*99b0*/  STS [R252+0x2000], R14 ;  /* 0x0020000efc007388 */ /* 0x000fe80000000800 */
[----:B------:R-:W-:Y:S04]  /*99c0*/  STS [R252+0x2400], R13 ;  /* 0x0024000dfc007388 */ /* 0x000fe80000000800 */
[----:B----4-:R-:W-:Y:S04]  /*99d0*/  STS [R157], R10 ;  /* 0x0000000a9d007388 */ /* 0x010fe80000000800 */
        /* <DEDUP_REMOVED lines=20> */
[----:B--2---:R-:W-:-:S03]  /*9b20*/  SHF.R.S32.HI R0, RZ, 0x1f, R3 ;  /* 0x0000001fff007819 */ /* 0x004fc60000011403 */
        /* <DEDUP_REMOVED lines=20> */
.L_x_709:
        /* <DEDUP_REMOVED lines=23> */
.L_x_710:
        /* <DEDUP_REMOVED lines=45> */
.L_x_712:
[----:B------:R-:W-:Y:S05]  /*a0b0*/  BSYNC B0 ;  /* 0x0000000000007941 */ /* 0x000fea0003800000 */
.L_x_711:
        /* <DEDUP_REMOVED lines=14> */
.L_x_714:
[----:B------:R-:W-:Y:S05]  /*a1a0*/  BSYNC B0 ;  /* 0x0000000000007941 */ /* 0x000fea0003800000 */
.L_x_713:
        /* <DEDUP_REMOVED lines=15> */
.L_x_716:
[----:B------:R-:W-:Y:S05]  /*a2a0*/  BSYNC B0 ;  /* 0x0000000000007941 */ /* 0x000fea0003800000 */
.L_x_715:
        /* <DEDUP_REMOVED lines=14> */
.L_x_718:
[----:B------:R-:W-:Y:S05]  /*a390*/  BSYNC B0 ;  /* 0x0000000000007941 */ /* 0x000fea0003800000 */
.L_x_717:
        /* <DEDUP_REMOVED lines=27> */
.L_x_720:
[----:B------:R-:W-:Y:S05]  /*a550*/  BSYNC B0 ;  /* 0x0000000000007941 */ /* 0x000fea0003800000 */
.L_x_719:
        /* <DEDUP_REMOVED lines=14> */
.L_x_722:
[----:B------:R-:W-:Y:S05]  /*a640*/  BSYNC B0 ;  /* 0x0000000000007941 */ /* 0x000fea0003800000 */
.L_x_721:
        /* <DEDUP_REMOVED lines=14> */
.L_x_724:
[----:B------:R-:W-:Y:S05]  /*a730*/  BSYNC B0 ;  /* 0x0000000000007941 */ /* 0x000fea0003800000 */
.L_x_723:
        /* <DEDUP_REMOVED lines=11> */
[----:B------:R1:W-:Y:S02]  /*a7f0*/  STG.E.128 desc[UR10][R2.64], R28 ;  /* 0x0000001c02007986 */ /* 0x0003e4000c101d0a */
.L_x_703:
[----:B------:R-:W-:Y:S05]  /*a800*/  BSYNC B1 ;  /* 0x0000000000017941 */ /* 0x000fea0003800000 */
.L_x_681:
[----:B------:R-:W-:Y:S02]  /*a810*/  ULDC UR6, c[0x0][0xc] ;  /* 0x0000030000067ab9 */ /* 0x000fe40000000800 */
[----:B------:R-:W-:-:S04]  /*a820*/  UIADD3 UR22, UR6, UR22, URZ ;  /* 0x0000001606167290 */ /* 0x000fc8000fffe03f */
[----:B------:R-:W-:-:S06]  /*a830*/  UISETP.GE.AND UP0, UPT, UR22, UR61, UPT ;  /* 0x0000003d1600728c */ /* 0x000fcc000bf06270 */
[----:B------:R-:W-:-:S13]  /*a840*/  PLOP3.LUT P0, PT, PT, PT, UP0, 0x80, 0x0 ;  /* 0x000000000000781c */ /* 0x000fda0003f0f008 */
[----:B------:R-:W-:Y:S05]  /*a850*/  @P0 BRA `(.L_x_725) ;  /* 0x0000000000040947 */ /* 0x000fea0003800000 */
[----:B------:R-:W-:Y:S05]  /*a860*/  BRA `(.L_x_726) ;  /* 0xffffff6000ac7947 */ /* 0x000fea000383ffff */
.L_x_725:
[----:B------:R-:W-:Y:S05]  /*a870*/  EXIT ;  /* 0x000000000000794d */ /* 0x000fea0003800000 */
.L_x_727:
        /* <DEDUP_REMOVED lines=16> */
.L_x_2467:


//--------------------- .text._ZN5flash44flash_bwd_dq_dk_dv_loop_seqk_parallel_kernelI23Flash_bwd_kernel_traitsILi64ELi128ELi128ELi8ELi4ELi4ELi4ELb0ELb0EN7cutlass10bfloat16_tE19Flash_kernel_traitsILi64ELi128ELi128ELi8ES3_EELb0ELb0ELb1ELb1ELb0ELb0ELb0EEEvNS_16Flash_bwd_paramsE --------------------------
	.section	.text._ZN5flash44flash_bwd_dq_dk_dv_loop_seqk_parallel_kernelI23Flash_bwd_kernel_traitsILi64ELi128ELi128ELi8ELi4ELi4ELi4ELb0ELb0EN7cutlass10bfloat16_tE19Flash_kernel_traitsILi64ELi128ELi128ELi8ES3_EELb0ELb0ELb1ELb1ELb0ELb0ELb0EEEvNS_16Flash_bwd_paramsE,"ax",@progbits
	.align	128
        .global         _ZN5flash44flash_bwd_dq_dk_dv_loop_seqk_parallel_kernelI23Flash_bwd_kernel_traitsILi64ELi128ELi128ELi8ELi4ELi4ELi4ELb0ELb0EN7cutlass10bfloat16_tE19Flash_kernel_traitsILi64ELi128ELi128ELi8ES3_EELb0ELb0ELb1ELb1ELb0ELb0ELb0EEEvNS_16Flash_bwd_paramsE
        .type           _ZN5flash44flash_bwd_dq_dk_dv_loop_seqk_parallel_kernelI23Flash_bwd_kernel_traitsILi64ELi128ELi128ELi8ELi4ELi4ELi4ELb0ELb0EN7cutlass10bfloat16_tE19Flash_kernel_traitsILi64ELi128ELi128ELi8ES3_EELb0ELb0ELb1ELb1ELb0ELb0ELb0EEEvNS_16Flash_bwd_paramsE,@function
        .size           _ZN5flash44flash_bwd_dq_dk_dv_loop_seqk_parallel_kernelI23Flash_bwd_kernel_traitsILi64ELi128ELi128ELi8ELi4ELi4ELi4ELb0ELb0EN7cutlass10bfloat16_tE19Flash_kernel_traitsILi64ELi128ELi128ELi8ES3_EELb0ELb0ELb1ELb1ELb0ELb0ELb0EEEvNS_16Flash_bwd_paramsE,(.L_x_2468 - _ZN5flash44flash_bwd_dq_dk_dv_loop_seqk_parallel_kernelI23Flash_bwd_kernel_traitsILi64ELi128ELi128ELi8ELi4ELi4ELi4ELb0ELb0EN7cutlass10bfloat16_tE19Flash_kernel_traitsILi64ELi128ELi128ELi8ES3_EELb0ELb0ELb1ELb1ELb0ELb0ELb0EEEvNS_16Flash_bwd_paramsE)
        .other          _ZN5flash44flash_bwd_dq_dk_dv_loop_seqk_parallel_kernelI23Flash_bwd_kernel_traitsILi64ELi128ELi128ELi8ELi4ELi4ELi4ELb0ELb0EN7cutlass10bfloat16_tE19Flash_kernel_traitsILi64ELi128ELi128ELi8ES3_EELb0ELb0ELb1ELb1ELb0ELb0ELb0EEEvNS_16Flash_bwd_paramsE,@"STO_CUDA_ENTRY STV_DEFAULT"
_ZN5flash44flash_bwd_dq_dk_dv_loop_seqk_parallel_kernelI23Flash_bwd_kernel_traitsILi64ELi128ELi128ELi8ELi4ELi4ELi4ELb0ELb0EN7cutlass10bfloat16_tE19Flash_kernel_traitsILi64ELi128ELi128ELi8ES3_EELb0ELb0ELb1ELb1ELb0ELb0ELb0EEEvNS_16Flash_bwd_paramsE:
.text._ZN5flash44flash_bwd_dq_dk_dv_loop_seqk_parallel_kernelI23Flash_bwd_kernel_traitsILi64ELi128ELi128ELi8ELi4ELi4ELi4ELb0ELb0EN7cutlass10bfloat16_tE19Flash_kernel_traitsILi64ELi128ELi128ELi8ES3_EELb0ELb0ELb1ELb1ELb0ELb0ELb0EEEvNS_16Flash_bwd_paramsE:
        /* <DEDUP_REMOVED lines=16> */
[----:B------:R-:W-:-:S04]  /*0100*/  IMAD.MOV.U32 R207, RZ, RZ, -0x10 ;  /* 0xfffffff0ffcf7424 */ /* 0x000fc800078e00ff */
        /* <DEDUP_REMOVED lines=63> */
[----:B------:R-:W-:Y:S01]  /*0500*/  LOP3.LUT R251, R8, 0xfffffe00, R4, 0xf8, !PT ;  /* 0xfffffe0008fb7812 */ /* 0x000fe200078ef804 */
[----:B------:R-:W-:Y:S01]  /*0510*/  IMAD.SHL.U32 R8, R10, 0x10, RZ ;  /* 0x000000100a087824 */ /* 0x000fe200078e00ff */
[----:B------:R-:W-:Y:S01]  /*0520*/  LOP3.LUT R4, R5, 0x8, R14, 0xf8, !PT ;  /* 0x0000000805047812 */ /* 0x000fe200078ef80e */
[----:B------:R-:W-:Y:S01]  /*0530*/  IMAD.IADD R184, R2, 0x1, R184 ;  /* 0x0000000102b87824 */ /* 0x000fe200078e02b8 */
[----:B------:R-:W-:-:S02]  /*0540*/  LOP3.LUT R2, R15, 0x7ffffffc, RZ, 0xc0, !PT ;  /* 0x7ffffffc0f027812 */ /* 0x000fc400078ec0ff */
[----:B------:R-:W-:Y:S01]  /*0550*/  LOP3.LUT R6, R7, 0x1, RZ, 0xc0, !PT ;  /* 0x0000000107067812 */ /* 0x000fe200078ec0ff */
[----:B------:R-:W-:Y:S01]  /*0560*/  IMAD.SHL.U32 R184, R184, 0x2, RZ ;  /* 0x00000002b8b87824 */ /* 0x000fe200078e00ff */
[----:B------:R-:W-:Y:S01]  /*0570*/  LOP3.LUT R180, R180, R4, R0, 0xf6, !PT ;  /* 0x00000004b4b47212 */ /* 0x000fe200078ef600 */
[----:B------:R-:W-:Y:S01]  /*0580*/  IMAD.IADD R0, R13, 0x1, -R2 ;  /* 0x000000010d007824 */ /* 0x000fe200078e0a02 */
[----:B------:R-:W-:Y:S01]  /*0590*/  ISETP.NE.U32.AND P0, PT, R6, 0x1, PT ;  /* 0x000000010600780c */ /* 0x000fe20003f05070 */
[----:B------:R-:W-:Y:S01]  /*05a0*/  IMAD.SHL.U32 R2, R7, 0x40, RZ ;  /* 0x0000004007027824 */ /* 0x000fe200078e00ff */
[----:B------:R-:W-:Y:S01]  /*05b0*/  SEL R185, R209, 0xffffffe0, !P4 ;  /* 0xffffffe0d1b97807 */ /* 0x000fe20006000000 */
[----:B------:R-:W-:Y:S01]  /*05c0*/  IMAD.SHL.U32 R6, R16, 0x40, RZ ;  /* 0x0000004010067824 */ /* 0x000fe200078e00ff */
[----:B------:R-:W-:Y:S01]  /*05d0*/  R2P PR, R7, 0x6 ;  /* 0x0000000607007804 */ /* 0x000fe20000000000 */
[----:B------:R-:W-:Y:S01]  /*05e0*/  IMAD.SHL.U32 R7, R0, 0x2, RZ ;  /* 0x0000000200077824 */ /* 0x000fe200078e00ff */
[----:B------:R-:W-:Y:S01]  /*05f0*/  LOP3.LUT R0, R2, 0x1c0, RZ, 0xc0, !PT ;  /* 0x000001c002007812 */ /* 0x000fe200078ec0ff */
[----:B------:R-:W-:Y:S01]  /*0600*/  IMAD.SHL.U32 R2, R3, 0x8, RZ ;  /* 0x0000000803027824 */ /* 0x000fe200078e00ff */
        /* <DEDUP_REMOVED lines=29> */
[----:B------:R-:W-:Y:S01]  /*07e0*/  LEA R180, R180, UR4, 0x1 ;  /* 0x00000004b4b47c11 */ /* 0x000fe2000f8e08ff */
        /* <DEDUP_REMOVED lines=35> */
[----:B-1----:R-:W-:Y:S02]  /*0a20*/  IMAD.IADD R6, R209, 0x1, R6 ;  /* 0x00000001d1067824 */ /* 0x002fe400078e0206 */
[----:B------:R-:W-:Y:S02]  /*0a30*/  IMAD.IADD R211, R208, 0x1, R209 ;  /* 0x00000001d0d37824 */ /* 0x000fe400078e02d1 */
[C---:B--2---:R-:W-:Y:S02]  /*0a40*/  VIADD R5, R7.reuse, 0x2440 ;  /* 0x0000244007057836 */ /* 0x044fe40000000000 */
[----:B------:R-:W-:Y:S02]  /*0a50*/  @P2 VIADD R5, R7, 0x23c0 ;  /* 0x000023c007052836 */ /* 0x000fe40000000000 */
[----:B------:R-:W-:-:S02]  /*0a60*/  IMAD.IADD R210, R209, 0x1, R205 ;  /* 0x00000001d1d27824 */ /* 0x000fc400078e02cd */
[----:B------:R-:W-:Y:S01]  /*0a70*/  IMAD.IADD R185, R185, 0x1, R183 ;  /* 0x00000001b9b97824 */ /* 0x000fe200078e02b7 */
[----:B------:R1:W-:Y:S04]  /*0a80*/  STL [R1+0xc], R5 ;  /* 0x00000c0501007387 */ /* 0x0003e80000100800 */
[----:B------:R2:W-:Y:S01]  /*0a90*/  STL [R1+0x30], R6 ;  /* 0x0000300601007387 */ /* 0x0005e20000100800 */
[C---:B-1----:R-:W-:Y:S02]  /*0aa0*/  IMAD.IADD R5, R209.reuse, 0x1, R4 ;  /* 0x00000001d1057824 */ /* 0x042fe400078e0204 */
[--C-:B------:R-:W-:Y:S02]  /*0ab0*/  IMAD.IADD R4, R0, 0x1, R3.reuse ;  /* 0x0000000100047824 */ /* 0x100fe400078e0203 */
[----:B------:R-:W-:Y:S01]  /*0ac0*/  IMAD.IADD R0, R2, 0x1, R3 ;  /* 0x0000000102007824 */ /* 0x000fe200078e0203 */
[----:B------:R2:W-:Y:S01]  /*0ad0*/  STL [R1+0x2c], R5 ;  /* 0x00002c0501007387 */ /* 0x0005e20000100800 */
[----:B------:R-:W-:-:S03]  /*0ae0*/  IMAD.IADD R209, R209, 0x1, R207 ;  /* 0x00000001d1d17824 */ /* 0x000fc600078e02cf */
[----:B------:R2:W-:Y:S04]  /*0af0*/  STL [R1+0x28], R4 ;  /* 0x0000280401007387 */ /* 0x0005e80000100800 */
[----:B------:R2:W-:Y:S02]  /*0b00*/  STL [R1+0x24], R0 ;  /* 0x0000240001007387 */ /* 0x0005e40000100800 */
.L_x_806:
        /* <DEDUP_REMOVED lines=67> */
.L_x_728:
        /* <DEDUP_REMOVED lines=14> */
[----:B------:R-:W-:Y:S02]  /*1020*/  UIMAD UR30, UR48, UR11, UR7 ;  /* 0x0000000b301e72a4 */ /* 0x000fe4000f8e0207 */
[----:B------:R-:W-:Y:S01]  /*1030*/  USHF.L.U32 UR17, UR48, 0x7, URZ ;  /* 0x0000000730117899 */ /* 0x000fe2000800063f */
[----:B------:R-:W-:Y:S01]  /*1040*/  @!UP2 ULDC.64 UR10, c[0x0][0x418] ;  /* 0x00010600000aaab9 */ /* 0x000fe20000000a00 */
[----:B------:R-:W-:Y:S01]  /*1050*/  ULDC UR61, c[0x0][0x2d4] ;  /* 0x0000b500003d7ab9 */ /* 0x000fe20000000800 */
[----:B------:R-:W-:-:S02]  /*1060*/  @!UP2 UIMAD UR7, UR60, UR10, URZ ;  /* 0x0000000a3c07a2a4 */ /* 0x000fc4000f8e023f */
[----:B------:R-:W-:Y:S02]  /*1070*/  USEL UR37, UR17, URZ, UP0 ;  /* 0x0000003f11257287 */ /* 0x000fe40008000000 */
[----:B------:R-:W-:Y:S02]  /*1080*/  @!UP2 UIMAD UR34, UR48, UR11, UR7 ;  /* 0x0000000b3022a2a4 */ /* 0x000fe4000f8e0207 */
[----:B------:R-:W-:Y:S02]  /*1090*/  USHF.R.S32.HI UR35, URZ, 0x1f, UR61 ;  /* 0x0000001f3f237899 */ /* 0x000fe4000801143d */
[----:B------:R-:W-:Y:S01]  /*10a0*/  UIADD3 UR7, UR18, 0x80, UR29 ;  /* 0x0000008012077890 */ /* 0x000fe2000fffe01d */
[----:B-1----:R-:W-:Y:S01]  /*10b0*/  IABS R5, R6 ;  /* 0x0000000600057213 */ /* 0x002fe20000000000 */
[----:B------:R-:W-:Y:S01]  /*10c0*/  @!UP2 UIMAD.WIDE.U32 UR42, UR48, UR10, URZ ;  /* 0x0000000a302aa2a5 */ /* 0x000fe2000f8e003f */
[----:B------:R-:W-:Y:S01]  /*10d0*/  ISETP.NE.AND P3, PT, R6, RZ, PT ;  /* 0x000000ff0600720c */ /* 0x000fe20003f65270 */
[----:B------:R-:W-:Y:S01]  /*10e0*/  ULDC.64 UR26, c[0x0][0x240] ;  /* 0x00009000001a7ab9 */ /* 0x000fe20000000a00 */
[----:B------:R-:W1:Y:S01]  /*10f0*/  I2F.RP R2, R5 ;  /* 0x0000000500027306 */ /* 0x000e620000209400 */
[----:B------:R-:W-:Y:S01]  /*1100*/  ULDC UR10, c[0x0][0x394] ;  /* 0x0000e500000a7ab9 */ /* 0x000fe20000000800 */
[----:B------:R-:W-:Y:S01]  /*1110*/  ULDC UR44, c[0x0][0x2dc] ;  /* 0x0000b700002c7ab9 */ /* 0x000fe20000000800 */
[----:B------:R-:W-:-:S02]  /*1120*/  UIADD3 UR7, UR7, UR10, -UR9 ;  /* 0x0000000a07077290 */ /* 0x000fc4000fffe809 */
[----:B--2---:R-:W-:Y:S01]  /*1130*/  UIMAD.WIDE.U32 UR32, UR8, UR14, URZ ;  /* 0x0000000e082072a5 */ /* 0x004fe2000f8e003f */
[----:B------:R-:W-:Y:S01]  /*1140*/  ULDC UR52, c[0x0][0x270] ;  /* 0x00009c0000347ab9 */ /* 0x000fe20000000800 */
[----:B------:R-:W-:Y:S02]  /*1150*/  UIMAD.WIDE.U32 UR20, UR6, UR26, URZ ;  /* 0x0000001a061472a5 */ /* 0x000fe4000f8e003f */
[----:B------:R-:W-:Y:S02]  /*1160*/  UIMAD UR45, UR8, UR15, UR33 ;  /* 0x0000000f082d72a4 */ /* 0x000fe4000f8e0221 */
[----:B------:R-:W-:Y:S01]  /*1170*/  UIADD3 UR8, UR18, 0x7f, URZ ;  /* 0x0000007f12087890 */ /* 0x000fe2000fffe03f */
[----:B------:R-:W-:Y:S01]  /*1180*/  ULDC.U8 UR33, c[0x0][0x3d8] ;  /* 0x0000f60000217ab9 */ /* 0x000fe20000000000 */
[----:B-1----:R-:W1:Y:S02]  /*1190*/  MUFU.RCP R2, R2 ;  /* 0x0000000200027308 */ /* 0x002e640000001000 */
[----:B------:R-:W-:Y:S01]  /*11a0*/  USHF.R.S32.HI UR17, URZ, 0x1f, UR8 ;  /* 0x0000001f3f117899 */ /* 0x000fe20008011408 */
[----:B------:R-:W-:Y:S01]  /*11b0*/  @UP2 ULDC.64 UR14, c[0x0][0x420] ;  /* 0x00010800000e2ab9 */ /* 0x000fe20000000a00 */
[----:B------:R-:W-:-:S02]  /*11c0*/  UISETP.NE.AND UP3, UPT, UR33, URZ, UPT ;  /* 0x0000003f2100728c */ /* 0x000fc4000bf65270 */
[----:B------:R-:W-:Y:S02]  /*11d0*/  @UP2 UIMAD.WIDE.U32 UR46, UR6, UR14, URZ ;  /* 0x0000000e062e22a5 */ /* 0x000fe4000f8e003f */
[----:B------:R-:W-:Y:S02]  /*11e0*/  ULEA.HI UR33, UR17, UR8, URZ, 0x7 ;  /* 0x0000000811217291 */ /* 0x000fe4000f8f383f */
[----:B------:R-:W-:Y:S02]  /*11f0*/  UIMAD UR8, UR35, UR48, URZ ;  /* 0x00000030230872a4 */ /* 0x000fe4000f8e023f */
[----:B------:R-:W-:Y:S02]  /*1200*/  @UP2 UIMAD UR51, UR6, UR15, UR47 ;  /* 0x0000000f063322a4 */ /* 0x000fe4000f8e022f */
[----:B------:R-:W-:Y:S02]  /*1210*/  UIMAD UR19, UR6, UR27, URZ ;  /* 0x0000001b061372a4 */ /* 0x000fe4000f8e023f */
[----:B------:R-:W-:Y:S01]  /*1220*/  UIMAD.WIDE UR10, UR44, UR52, URZ ;  /* 0x000000342c0a72a5 */ /* 0x000fe2000f8e023f */
[----:B-1----:R-:W-:Y:S01]  /*1230*/  VIADD R2, R2, 0xffffffe ;  /* 0x0ffffffe02027836 */ /* 0x002fe20000000000 */
[----:B------:R-:W-:-:S02]  /*1240*/  UIMAD.WIDE.U32 UR14, UR48, UR61, URZ ;  /* 0x0000003d300e72a5 */ /* 0x000fc4000f8e003f */
[----:B------:R-:W-:Y:S01]  /*1250*/  UIMAD UR8, UR60, UR61, UR8 ;  /* 0x0000003d3c0872a4 */ /* 0x000fe2000f8e0208 */
[----:B------:R-:W1:Y:S01]  /*1260*/  F2I.FTZ.U32.TRUNC.NTZ R3, R2 ;  /* 0x0000000200037305 */ /* 0x000e62000021f000 */
[----:B------:R-:W-:Y:S02]  /*1270*/  UIADD3 UR7, UR7, 0x7f, URZ ;  /* 0x0000007f07077890 */ /* 0x000fe4000fffe03f */
[----:B------:R-:W-:Y:S02]  /*1280*/  UIADD3 UR53, UR23, UR30, URZ ;  /* 0x0000001e17357290 */ /* 0x000fe4000fffe03f */
[----:B------:R-:W-:Y:S02]  /*1290*/  USEL UR59, UR22, UR20, !UP2 ;  /* 0x00000014163b7287 */ /* 0x000fe4000d000000 */
[----:B------:R-:W-:Y:S02]  /*12a0*/  @UP2 UIADD3 UR53, UR21, UR19, URZ ;  /* 0x0000001315352290 */ /* 0x000fe4000fffe03f */
[----:B------:R-:W-:-:S02]  /*12b0*/  UIMAD.WIDE.U32 UR22, UR10, UR14, URZ ;  /* 0x0000000e0a1672a5 */ /* 0x000fc4000f8e003f */
[----:B------:R-:W-:Y:S02]  /*12c0*/  UIMAD UR19, UR11, UR14, URZ ;  /* 0x0000000e0b1372a4 */ /* 0x000fe4000f8e023f */
[----:B------:R-:W-:Y:S01]  /*12d0*/  UIADD3 UR8, UR15, UR8, URZ ;  /* 0x000000080f087290 */ /* 0x000fe2000fffe03f */
[--C-:B-1----:R-:W-:Y:S01]  /*12e0*/  IMAD.MOV R0, RZ, RZ, -R3.reuse ;  /* 0x000000ffff007224 */ /* 0x102fe200078e0a03 */
[----:B------:R-:W-:Y:S01]  /*12f0*/  USHF.R.S32.HI UR14, URZ, 0x1f, UR7 ;  /* 0x0000001f3f0e7899 */ /* 0x000fe20008011407 */
[----:B------:R-:W-:Y:S01]  /*1300*/  IMAD.MOV.U32 R2, RZ, RZ, RZ ;  /* 0x000000ffff027224 */ /* 0x000fe200078e00ff */
[----:B------:R-:W-:Y:S01]  /*1310*/  UIMAD UR8, UR10, UR8, UR19 ;  /* 0x000000080a0872a4 */ /* 0x000fe2000f8e0213 */
[----:B------:R-:W-:Y:S01]  /*1320*/  IMAD R0, R0, R5, RZ ;  /* 0x0000000500007224 */ /* 0x000fe200078e02ff */
[----:B------:R-:W-:Y:S02]  /*1330*/  ULEA.HI UR7, UR14, UR7, URZ, 0x7 ;  /* 0x000000070e077291 */ /* 0x000fe4000f8f383f */
[----:B------:R-:W-:Y:S01]  /*1340*/  USHF.L.U64.HI UR16, UR48, 0x7, UR60 ;  /* 0x0000000730107899 */ /* 0x000fe2000801023c */
[----:B------:R-:W-:Y:S01]  /*1350*/  IMAD.HI.U32 R0, R3, R0, R2 ;  /* 0x0000000003007227 */ /* 0x000fe200078e0002 */
[----:B------:R-:W-:Y:S01]  /*1360*/  MOV R2, R4 ;  /* 0x0000000400027202 */ /* 0x000fe20000000f00 */
[----:B------:R-:W-:-:S02]  /*1370*/  UIADD3 UR49, UR23, UR8, URZ ;  /* 0x0000000817317290 */ /* 0x000fc4000fffe03f */
[----:B------:R-:W-:Y:S02]  /*1380*/  USHF.R.S32.HI UR8, URZ, 0x7, UR33 ;  /* 0x000000073f087899 */ /* 0x000fe40008011421 */
[----:B------:R-:W-:Y:S01]  /*1390*/  IMAD.HI.U32 R0, R0, R2, RZ ;  /* 0x0000000200007227 */ /* 0x000fe200078e00ff */
[----:B------:R-:W-:Y:S02]  /*13a0*/  USHF.R.S32.HI UR7, URZ, 0x7, UR7 ;  /* 0x000000073f077899 */ /* 0x000fe40008011407 */
[----:B------:R-:W-:Y:S01]  /*13b0*/  UIMAD.WIDE.U32 UR20, UR10, UR6, URZ ;  /* 0x000000060a1472a5 */ /* 0x000fe2000f8e003f */
[----:B------:R-:W-:Y:S01]  /*13c0*/  IMAD.MOV R3, RZ, RZ, -R0 ;  /* 0x000000ffff037224 */ /* 0x000fe200078e0a00 */
[----:B------:R-:W-:Y:S02]  /*13d0*/  UIMAD UR19, UR11, UR6, URZ ;  /* 0x000000060b1372a4 */ /* 0x000fe4000f8e023f */
[----:B------:R-:W-:Y:S01]  /*13e0*/  USEL UR36, UR16, URZ, UP0 ;  /* 0x0000003f10247287 */ /* 0x000fe20008000000 */
[----:B------:R-:W-:Y:S01]  /*13f0*/  IMAD R2, R5, R3, R2 ;  /* 0x0000000305027224 */ /* 0x000fe200078e0202 */
[----:B------:R-:W-:Y:S01]  /*1400*/  UISETP.LT.AND UP0, UPT, UR8, UR7, UPT ;  /* 0x000000070800728c */ /* 0x000fe2000bf01270 */
[----:B------:R-:W-:Y:S01]  /*1410*/  ULDC UR38, c[0x0][0x2c4] ;  /* 0x0000b10000267ab9 */ /* 0x000fe20000000800 */
[----:B------:R-:W-:-:S02]  /*1420*/  @UP2 UIADD3 UR49, UR21, UR19, URZ ;  /* 0x0000001315312290 */ /* 0x000fc4000fffe03f */
[----:B------:R-:W-:Y:S01]  /*1430*/  ISETP.GT.U32.AND P1, PT, R5, R2, PT ;  /* 0x000000020500720c */ /* 0x000fe20003f24070 */
[----:B------:R-:W-:Y:S02]  /*1440*/  UIMAD UR50, UR58, UR44, URZ ;  /* 0x0000002c3a3272a4 */ /* 0x000fe4000f8e023f */
[----:B------:R-:W-:Y:S02]  /*1450*/  @UP3 UIMAD UR19, UR48, UR38, URZ ;  /* 0x00000026301332a4 */ /* 0x000fe4000f8e023f */
[----:B------:R-:W-:Y:S02]  /*1460*/  USEL UR44, UR8, UR7, UP0 ;  /* 0x00000007082c7287 */ /* 0x000fe40008000000 */
[----:B------:R-:W-:Y:S02]  /*1470*/  UISETP.NE.AND UP1, UPT, UR40, -0x1, UPT ;  /* 0xffffffff2800788c */ /* 0x000fe4000bf25270 */
[----:B------:R-:W-:Y:S02]  /*1480*/  @UP3 USEL UR19, UR19, UR6, !UP2 ;  /* 0x0000000613133287 */ /* 0x000fe4000d000000 */
[----:B------:R-:W-:-:S02]  /*1490*/  ULEA UR7, UR44, 0xffffff80, 0x7 ;  /* 0xffffff802c077891 */ /* 0x000fc4000f8e383f */
[----:B------:R-:W-:Y:S01]  /*14a0*/  @!P1 IMAD.IADD R2, R2, 0x1, -R5 ;  /* 0x0000000102029824 */ /* 0x000fe200078e0a05 */
[----:B------:R-:W-:Y:S01]  /*14b0*/  @UP3 ULDC UR8, c[0x0][0x2e4] ;  /* 0x0000b90000083ab9 */ /* 0x000fe20000000800 */
[----:B------:R-:W-:Y:S01]  /*14c0*/  USHF.R.S32.HI UR35, URZ, 0x1f, UR7 ;  /* 0x0000001f3f237899 */ /* 0x000fe20008011407 */
[----:B------:R-:W-:Y:S01]  /*14d0*/  @!P1 IADD3 R0, R0, 0x1, RZ ;  /* 0x0000000100009810 */ /* 0x000fe20007ffe0ff */
[----:B------:R-:W-:Y:S01]  /*14e0*/  @UP3 UIMAD UR33, UR58, UR8, UR19 ;  /* 0x000000083a2132a4 */ /* 0x000fe2000f8e0213 */
[----:B------:R-:W-:Y:S01]  /*14f0*/  ISETP.GE.U32.AND P0, PT, R2, R5, PT ;  /* 0x000000050200720c */ /* 0x000fe20003f06070 */
[----:B------:R-:W-:Y:S01]  /*1500*/  UIADD3 UR8, UP0, UR7, UR37, URZ ;  /* 0x0000002507087290 */ /* 0x000fe2000ff1e03f */
[----:B------:R-:W-:Y:S01]  /*1510*/  LOP3.LUT R2, R6, UR58, RZ, 0x3c, !PT ;  /* 0x0000003a06027c12 */ /* 0x000fe2000f8e3cff */
[----:B------:R-:W-:Y:S01]  /*1520*/  USEL UR57, UR22, UR20, !UP2 ;  /* 0x0000001416397287 */ /* 0x000fe2000d000000 */
[----:B------:R-:W-:Y:S01]  /*1530*/  PLOP3.LUT P1, PT, PT, PT, UP1, 0x80, 0x0 ;  /* 0x000000000000781c */ /* 0x000fe20003f2f018 */
[----:B------:R-:W-:Y:S01]  /*1540*/  @!UP3 UIMAD UR22, UR48, UR52, UR58 ;  /* 0x000000343016b2a4 */ /* 0x000fe2000f8e023a */
[----:B------:R-:W-:Y:S01]  /*1550*/  ISETP.GE.AND P2, PT, R2, RZ, PT ;  /* 0x000000ff0200720c */ /* 0x000fe20003f46270 */
[----:B------:R-:W-:Y:S01]  /*1560*/  ULDC.U8 UR39, c[0x0][0x480] ;  /* 0x0001200000277ab9 */ /* 0x000fe20000000000 */
[----:B------:R-:W-:-:S02]  /*1570*/  UIADD3.X UR19, UR35, UR36, URZ, UP0, !UPT ;  /* 0x0000002423137290 */ /* 0x000fc400087fe43f */
[----:B------:R-:W-:Y:S02]  /*1580*/  UIMAD UR11, UR11, UR8, URZ ;  /* 0x000000080b0b72a4 */ /* 0x000fe4000f8e023f */
[----:B------:R-:W-:Y:S01]  /*1590*/  @UP1 UIADD3 UR25, UR28, UR40, URZ ;  /* 0x000000281c191290 */ /* 0x000fe2000fffe03f */
[----:B------:R-:W-:Y:S01]  /*15a0*/  @P0 VIADD R0, R0, 0x1 ;  /* 0x0000000100000836 */ /* 0x000fe20000000000 */
[----:B------:R-:W-:Y:S01]  /*15b0*/  @UP1 UIADD3 UR31, UR28, UR40, URZ ;  /* 0x000000281c1f1290 */ /* 0x000fe2000fffe03f */
[----:B------:R-:W-:Y:S01]  /*15c0*/  PLOP3.LUT P0, PT, PT, PT, UP3, 0x80, 0x0 ;  /* 0x000000000000781c */ /* 0x000fe20003f0f038 */
[----:B------:R-:W-:Y:S01]  /*15d0*/  UISETP.NE.AND UP4, UPT, UR39, URZ, UPT ;  /* 0x0000003f2700728c */ /* 0x000fe2000bf85270 */
[----:B------:R-:W-:Y:S01]  /*15e0*/  IMAD.MOV.U32 R14, RZ, RZ, R0 ;  /* 0x000000ffff0e7224 */ /* 0x000fe200078e0000 */
[----:B------:R-:W-:Y:S01]  /*15f0*/  @!UP3 UIMAD UR33, UR22, UR38, URZ ;  /* 0x000000261621b2a4 */ /* 0x000fe2000f8e023f */
[----:B------:R-:W-:Y:S01]  /*1600*/  @UP1 ULDC.64 UR16, c[0x0][0x248] ;  /* 0x0000920000101ab9 */ /* 0x000fe20000000a00 */
[----:B------:R-:W-:Y:S01]  /*1610*/  @UP1 ULDC.64 UR14, c[0x0][0x250] ;  /* 0x00009400000e1ab9 */ /* 0x000fe20000000a00 */
[----:B------:R-:W-:Y:S01]  /*1620*/  UIMAD.WIDE.U32 UR38, UR10, UR8, URZ ;  /* 0x000000080a2672a5 */ /* 0x000fe2000f8e003f */
[----:B------:R-:W-:Y:S01]  /*1630*/  @!P2 IADD3 R14, -R14, RZ, RZ ;  /* 0x000000ff0e0ea210 */ /* 0x000fe20007ffe1ff */
[----:B------:R-:W-:Y:S01]  /*1640*/  UIMAD UR8, UR10, UR19, UR11 ;  /* 0x000000130a0872a4 */ /* 0x000fe2000f8e020b */
[----:B------:R-:W-:Y:S01]  /*1650*/  @!P3 LOP3.LUT R14, RZ, R6, RZ, 0x33, !PT ;  /* 0x00000006ff0eb212 */ /* 0x000fe200078e33ff */
[----:B------:R-:W-:-:S02]  /*1660*/  @UP1 UIMAD.WIDE.U32 UR20, UR25, UR16, URZ ;  /* 0x00000010191412a5 */ /* 0x000fc4000f8e003f */
[----:B------:R-:W-:Y:S02]  /*1670*/  @UP1 UIMAD.WIDE.U32 UR10, UR31, UR14, URZ ;  /* 0x0000000e1f0a12a5 */ /* 0x000fe4000f8e003f */
[----:B------:R-:W-:Y:S02]  /*1680*/  @UP1 UIMAD UR23, UR25, UR17, URZ ;  /* 0x00000011191712a4 */ /* 0x000fe4000f8e023f */
[----:B------:R-:W-:Y:S02]  /*1690*/  @UP1 UIMAD UR19, UR31, UR15, URZ ;  /* 0x0000000f1f1312a4 */ /* 0x000fe4000f8e023f */
[----:B------:R-:W-:Y:S02]  /*16a0*/  @!UP2 UIADD3 UR51, UR43, UR34, URZ ;  /* 0x000000222b33a290 */ /* 0x000fe4000fffe03f */
[----:B------:R-:W-:Y:S02]  /*16b0*/  USHF.R.S32.HI UR41, URZ, 0x1f, UR29 ;  /* 0x0000001f3f297899 */ /* 0x000fe4000801141d */
[----:B------:R-:W-:-:S02]  /*16c0*/  USHF.R.S32.HI UR54, URZ, 0x1f, UR50 ;  /* 0x0000001f3f367899 */ /* 0x000fc40008011432 */
[----:B------:R-:W-:Y:S02]  /*16d0*/  USEL UR56, UR32, URZ, UP4 ;  /* 0x0000003f20387287 */ /* 0x000fe4000a000000 */
[----:B------:R-:W-:Y:S02]  /*16e0*/  @UP1 UIADD3 UR36, UR11, UR19, URZ ;  /* 0x000000130b241290 */ /* 0x000fe4000fffe03f */
[----:B------:R-:W-:Y:S02]  /*16f0*/  USEL UR55, UR45, URZ, UP4 ;  /* 0x0000003f2d377287 */ /* 0x000fe4000a000000 */
        /* <DEDUP_REMOVED lines=17> */
.L_x_730:
        /* <DEDUP_REMOVED lines=13> */
.L_x_731:
        /* <DEDUP_REMOVED lines=11> */
.L_x_732:
[----:B------:R-:W-:Y:S02]  /*1990*/  ULDC UR6, c[0x0][0x270] ;  /* 0x00009c0000067ab9 */ /* 0x000fe40000000800 */
[----:B------:R-:W-:-:S04]  /*19a0*/  UIMAD UR6, UR48, UR6, UR58 ;  /* 0x00000006300672a4 */ /* 0x000fc8000f8e023a */
[----:B------:R-:W-:-:S12]  /*19b0*/  UIMAD UR6, UR6, UR61, URZ ;  /* 0x0000003d060672a4 */ /* 0x000fd8000f8e023f */
.L_x_733:
[----:B------:R-:W1:Y:S01]  /*19c0*/  S2R R0, SR_TID.X ;  /* 0x0000000000007919 */ /* 0x000e620000002100 */
[----:B------:R-:W2:Y:S01]  /*19d0*/  LDC.64 R4, c[0x0][0x420] ;  /* 0x00010800ff047b82 */ /* 0x000ea20000000a00 */
[--C-:B------:R-:W-:Y:S01]  /*19e0*/  SHF.R.S32.HI R21, RZ, 0x1f, R197.reuse ;  /* 0x0000001fff157819 */ /* 0x100fe200000114c5 */
[----:B------:R-:W-:Y:S01]  /*19f0*/  ULDC UR10, c[0x0][0x2dc] ;  /* 0x0000b700000a7ab9 */ /* 0x000fe20000000800 */
[----:B------:R-:W-:Y:S01]  /*1a00*/  IADD3 R2, P0, R197, UR8, RZ ;  /* 0x00000008c5027c10 */ /* 0x000fe2000ff1e0ff */
[----:B------:R-:W-:Y:S01]  /*1a10*/  ULDC UR11, c[0x0][0x270] ;  /* 0x00009c00000b7ab9 */ /* 0x000fe20000000800 */
[----:B------:R-:W-:Y:S01]  /*1a20*/  UIADD3 UR45, UR7, UR6, URZ ;  /* 0x00000006072d7290 */ /* 0x000fe2000fffe03f */
[----:B------:R-:W-:Y:S01]  /*1a30*/  IMAD.MOV.U32 R20, RZ, RZ, R197 ;  /* 0x000000ffff147224 */ /* 0x000fe200078e00c5 */
[----:B------:R-:W-:Y:S01]  /*1a40*/  IADD3.X R3, R21, UR51, RZ, P0, !PT ;  /* 0x0000003315037c10 */ /* 0x000fe200087fe4ff */
[----:B------:R-:W-:Y:S01]  /*1a50*/  UIADD3 UR6, UR7, UR33, URZ ;  /* 0x0000002107067290 */ /* 0x000fe2000fffe03f */
[----:B------:R-:W-:Y:S01]  /*1a60*/  BSSY B1, `(.L_x_729) ;  /* 0x0000ac4000017945 */ /* 0x000fe20003800000 */
[----:B------:R-:W-:-:S02]  /*1a70*/  UIMAD UR10, UR10, UR11, URZ ;  /* 0x0000000b0a0a72a4 */ /* 0x000fc4000f8e023f */
[----:B------:R-:W-:Y:S01]  /*1a80*/  UIADD3 UR11, -UR9, UR18, UR29 ;  /* 0x00000012090b7290 */ /* 0x000fe2000fffe11d */
[----:B------:R-:W-:Y:S01]  /*1a90*/  ULDC.64 UR22, c[0x0][0x2b0] ;  /* 0x0000ac0000167ab9 */ /* 0x000fe20000000a00 */
[----:B------:R-:W-:Y:S01]  /*1aa0*/  USHF.R.S32.HI UR47, URZ, 0x1f, UR58 ;  /* 0x0000001f3f2f7899 */ /* 0x000fe2000801143a */
[----:B------:R-:W-:Y:S01]  /*1ab0*/  ULDC UR46, c[0x0][0x398] ;  /* 0x0000e600002e7ab9 */ /* 0x000fe20000000800 */
[----:B------:R-:W-:Y:S01]  /*1ac0*/  UIMAD.WIDE UR22, UR6, 0x4, UR22 ;  /* 0x00000004061678a5 */ /* 0x000fe2000f8e0216 */
[----:B------:R-:W-:Y:S01]  /*1ad0*/  ULDC.64 UR20, c[0x0][0x428] ;  /* 0x00010a0000147ab9 */ /* 0x000fe20000000a00 */
[----:B------:R-:W-:Y:S01]  /*1ae0*/  UIADD3 UR6, UR11, -UR46, URZ ;  /* 0x8000002e0b067290 */ /* 0x000fe2000fffe03f */
[----:B------:R-:W-:Y:S01]  /*1af0*/  IMAD.U32 R9, RZ, RZ, UR20 ;  /* 0x00000014ff097e24 */ /* 0x000fe2000f8e00ff */
[----:B------:R-:W-:Y:S01]  /*1b00*/  USHF.L.U32 UR8, UR10, 0x7, URZ ;  /* 0x000000070a087899 */ /* 0x000fe2000800063f */
[----:B--2---:R-:W-:Y:S01]  /*1b10*/  IMAD.WIDE.U32 R2, R4, UR7, R2 ;  /* 0x0000000704027c25 */ /* 0x004fe2000f8e0002 */
[----:B------:R-:W-:-:S02]  /*1b20*/  UIMAD UR11, UR47, UR20, URZ ;  /* 0x000000142f0b72a4 */ /* 0x000fc4000f8e023f */
[----:B------:R-:W-:Y:S02]  /*1b30*/  USHF.R.S32.HI UR19, URZ, 0x1f, UR6 ;  /* 0x0000001f3f137899 */ /* 0x000fe40008011406 */
[----:B------:R-:W-:Y:S01]  /*1b40*/  UIADD3 UR37, UP2, UP0, UR38, UR8, UR50 ;  /* 0x0000000826257290 */ /* 0x000fe2000f85e032 */
[----:B-1----:R-:W-:Y:S01]  /*1b50*/  SHF.R.S32.HI R6, RZ, 0x1f, R0 ;  /* 0x0000001fff067819 */ /* 0x002fe20000011400 */
[----:B------:R-:W-:Y:S02]  /*1b60*/  UIMAD UR25, UR58, UR21, UR11 ;  /* 0x000000153a1972a4 */ /* 0x000fe4000f8e020b */
[----:B------:R-:W-:Y:S01]  /*1b70*/  USHF.R.S32.HI UR8, URZ, 0x1f, UR8 ;  /* 0x0000001f3f087899 */ /* 0x000fe20008011408 */
[CC--:B------:R-:W-:Y:S01]  /*1b80*/  LEA.HI R11, R6.reuse, R0.reuse, RZ, 0x5 ;  /* 0x00000000060b7211 */ /* 0x0c0fe200078f28ff */
[----:B------:R-:W-:Y:S01]  /*1b90*/  ULDC.64 UR32, c[0x0][0x258] ;  /* 0x0000960000207ab9 */ /* 0x000fe20000000a00 */
[----:B------:R-:W-:Y:S01]  /*1ba0*/  LEA.HI R6, R6, R0, RZ, 0x3 ;  /* 0x0000000006067211 */ /* 0x000fe200078f18ff */
[----:B------:R-:W-:Y:S01]  /*1bb0*/  ULEA.HI UR19, UR19, UR6, URZ, 0x7 ;  /* 0x0000000613137291 */ /* 0x000fe2000f8f383f */
[----:B------:R-:W-:Y:S01]  /*1bc0*/  LOP3.LUT R12, R11, 0xffffffe0, RZ, 0xc0, !PT ;  /* 0xffffffe00b0c7812 */ /* 0x000fe200078ec0ff */
[----:B------:R-:W-:-:S02]  /*1bd0*/  UIADD3.X UR8, UR52, UR8, UR54, UP2, UP0 ;  /* 0x0000000834087290 */ /* 0x000fc400097e0436 */
[----:B------:R-:W-:Y:S02]  /*1be0*/  UIMAD UR6, UR47, UR32, URZ ;  /* 0x000000202f0672a4 */ /* 0x000fe4000f8e023f */
[----:B------:R-:W-:Y:S01]  /*1bf0*/  IMAD.IADD R12, R0, 0x1, -R12 ;  /* 0x00000001000c7824 */ /* 0x000fe200078e0a0c */
[----:B------:R-:W-:Y:S01]  /*1c00*/  ULDC.64 UR20, c[0x0][0x400] ;  /* 0x0001000000147ab9 */ /* 0x000fe20000000a00 */
[----:B------:R-:W-:Y:S01]  /*1c10*/  IMAD R0, R4, UR35, RZ ;  /* 0x0000002304007c24 */ /* 0x000fe2000f8e02ff */
[----:B------:R-:W-:Y:S01]  /*1c20*/  UIMAD UR11, UR58, UR33, UR6 ;  /* 0x000000213a0b72a4 */ /* 0x000fe2000f8e0206 */
[----:B------:R-:W-:Y:S02]  /*1c30*/  ULDC.64 UR50, c[0x0][0x478] ;  /* 0x00011e0000327ab9 */ /* 0x000fe40000000a00 */
[----:B------:R-:W-:Y:S01]  /*1c40*/  IMAD R7, R5, UR7, R0 ;  /* 0x0000000705077c24 */ /* 0x000fe2000f8e0200 */
[----:B------:R-:W-:Y:S01]  /*1c50*/  SHF.R.S32.HI R0, RZ, 0x3, R6 ;  /* 0x00000003ff007819 */ /* 0x000fe20000011406 */
[----:B------:R-:W-:Y:S01]  /*1c60*/  ULDC.64 UR42, c[0x0][0x210] ;  /* 0x00008400002a7ab9 */ /* 0x000fe20000000a00 */
[----:B------:R-:W-:Y:S01]  /*1c70*/  ULDC.64 UR38, c[0x0][0x3e0] ;  /* 0x0000f80000267ab9 */ /* 0x000fe20000000a00 */
[----:B------:R-:W-:Y:S01]  /*1c80*/  IMAD.IADD R3, R3, 0x1, R7 ;  /* 0x0000000103037824 */ /* 0x000fe200078e0207 */
[----:B------:R-:W-:-:S02]  /*1c90*/  SHF.R.S32.HI R19, RZ, 0x1f, R0 ;  /* 0x0000001fff137819 */ /* 0x000fc40000011400 */
[----:B------:R-:W-:Y:S01]  /*1ca0*/  IADD3 R8, P0, R0, UR7, RZ ;  /* 0x0000000700087c10 */ /* 0x000fe2000ff1e0ff */
[----:B------:R-:W-:Y:S01]  /*1cb0*/  IMAD.WIDE.U32 R2, R9, UR58, R2 ;  /* 0x0000003a09027c25 */ /* 0x000fe2000f8e0002 */
[----:B------:R-:W-:Y:S01]  /*1cc0*/  SHF.R.S32.HI R9, RZ, 0x5, R11 ;  /* 0x00000005ff097819 */ /* 0x000fe2000001140b */
[----:B------:R-:W-:Y:S01]  /*1cd0*/  UIADD3 UR7, UP2, UP0, UR56, UR37, UR57 ;  /* 0x0000002538077290 */ /* 0x000fe2000f85e039 */
[----:B------:R-:W-:Y:S01]  /*1ce0*/  IADD3.X R6, R19, UR35, RZ, P0, !PT ;  /* 0x0000002313067c10 */ /* 0x000fe200087fe4ff */
[----:B------:R-:W-:Y:S01]  /*1cf0*/  VIADD R3, R3, UR25 ;  /* 0x0000001903037c36 */ /* 0x000fe20008000000 */
[----:B------:R-:W-:Y:S01]  /*1d00*/  USHF.R.S32.HI UR25, URZ, 0x7, UR19 ;  /* 0x000000073f197899 */ /* 0x000fe20008011413 */
[----:B------:R-:W-:Y:S01]  /*1d10*/  IMAD.U32 R11, RZ, RZ, UR32 ;  /* 0x00000020ff0b7e24 */ /* 0x000fe2000f8e00ff */
[----:B------:R-:W-:Y:S01]  /*1d20*/  UIADD3.X UR6, UR55, UR8, UR49, UP2, UP0 ;  /* 0x0000000837067290 */ /* 0x000fe200097e0431 */
[----:B------:R-:W-:Y:S01]  /*1d30*/  IMAD R10, R6, UR26, RZ ;  /* 0x0000001a060a7c24 */ /* 0x000fe2000f8e02ff */
[----:B------:R-:W-:Y:S01]  /*1d40*/  UISETP.LT.AND UP0, UPT, URZ, UR25, UPT ;  /* 0x000000193f00728c */ /* 0x000fe2000bf01270 */
[----:B------:R-:W-:-:S03]  /*1d50*/  IMAD.WIDE.U32 R6, R8, UR26, R20 ;  /* 0x0000001a08067c25 */ /* 0x000fc6000f8e0014 */
[----:B------:R-:W-:Y:S01]  /*1d60*/  USEL UR25, URZ, UR25, !UP0 ;  /* 0x000000193f197287 */ /* 0x000fe2000c000000 */
        /* <DEDUP_REMOVED lines=21> */
[----:B------:R-:W-:-:S02]  /*1ec0*/  UIADD3 UR11, UR44, -0x1, URZ ;  /* 0xffffffff2c0b7890 */ /* 0x000fc4000fffe03f */
[----:B------:R-:W-:Y:S01]  /*1ed0*/  LEA.HI.X R214, R2, UR43, R3, 0x1, P3 ;  /* 0x0000002b02d67c11 */ /* 0x000fe200098f0c03 */
[----:B------:R-:W-:Y:S01]  /*1ee0*/  UMOV UR23, UR6 ;  /* 0x0000000600177c82 */ /* 0x000fe20008000000 */
[----:B------:R-:W-:Y:S01]  /*1ef0*/  LEA.HI.X R215, R6, UR39, R7, 0x1, P2 ;  /* 0x0000002706d77c11 */ /* 0x000fe200090f0c07 */
[----:B------:R-:W-:Y:S02]  /*1f00*/  UMOV UR22, UR7 ;  /* 0x0000000700167c82 */ /* 0x000fe40008000000 */
        /* <DEDUP_REMOVED lines=20> */
.L_x_735:
        /* <DEDUP_REMOVED lines=20> */
.L_x_736:
        /* <DEDUP_REMOVED lines=10> */
[----:B------:R-:W-:Y:S01]  /*2230*/  ISETP.GE.OR P2, PT, R4, UR9, P3 ;  /* 0x0000000904007c0c */ /* 0x000fe20009f46670 */
[----:B------:R-:W-:Y:S01]  /*2240*/  ULDC.64 UR14, c[0x0][0x468] ;  /* 0x00011a00000e7ab9 */ /* 0x000fe20000000a00 */
[----:B------:R-:W-:Y:S01]  /*2250*/  ISETP.GE.OR P1, PT, R5, UR9, P3 ;  /* 0x0000000905007c0c */ /* 0x000fe20009f26670 */
[----:B------:R-:W-:Y:S01]  /*2260*/  VIADD R5, R0, 0x60 ;  /* 0x0000006000057836 */ /* 0x000fe20000000000 */
[----:B------:R-:W-:Y:S01]  /*2270*/  MOV R4, UR8 ;  /* 0x0000000800047c02 */ /* 0x000fe20008000f00 */
[----:B------:R-:W-:Y:S01]  /*2280*/  UIMAD UR8, UR20, UR14, URZ ;  /* 0x0000000e140872a4 */ /* 0x000fe2000f8e023f */
[----:B------:R-:W-:-:S03]  /*2290*/  IADD3 R2, P0, R2, UR18, RZ ;  /* 0x0000001202027c10 */ /* 0x000fc6000ff1e0ff */
[----:B------:R-:W-:Y:S01]  /*22a0*/  UIMAD UR15, UR58, UR15, UR8 ;  /* 0x0000000f3a0f72a4 */ /* 0x000fe2000f8e0208 */
[----:B------:R-:W-:Y:S01]  /*22b0*/  IADD3.X R3, R3, UR19, R4, P0, !PT ;  /* 0x0000001303037c10 */ /* 0x000fe200087fe404 */
[----:B------:R-:W-:Y:S01]  /*22c0*/  IMAD.U32 R4, RZ, RZ, UR14 ;  /* 0x0000000eff047e24 */ /* 0x000fe2000f8e00ff */
[----:B------:R-:W-:Y:S02]  /*22d0*/  ISETP.GE.OR P0, PT, R5, UR9, P3 ;  /* 0x0000000905007c0c */ /* 0x000fe40009f06670 */
        /* <DEDUP_REMOVED lines=14> */
.L_x_738:
[----:B------:R-:W-:Y:S05]  /*23c0*/  BSYNC B0 ;  /* 0x0000000000007941 */ /* 0x000fea0003800000 */
.L_x_737:
        /* <DEDUP_REMOVED lines=14> */
.L_x_740:
[----:B------:R-:W-:Y:S05]  /*24b0*/  BSYNC B0 ;  /* 0x0000000000007941 */ /* 0x000fea0003800000 */
.L_x_739:
        /* <DEDUP_REMOVED lines=14> */
.L_x_742:
[----:B------:R-:W-:Y:S05]  /*25a0*/  BSYNC B0 ;  /* 0x0000000000007941 */ /* 0x000fea0003800000 */
.L_x_741:
        /* <DEDUP_REMOVED lines=14> */
.L_x_744:
[----:B------:R-:W-:Y:S05]  /*2690*/  BSYNC B0 ;  /* 0x0000000000007941 */ /* 0x000fea0003800000 */
.L_x_743:
        /* <DEDUP_REMOVED lines=26> */
.L_x_746:
[----:B------:R-:W-:Y:S05]  /*2840*/  BSYNC B0 ;  /* 0x0000000000007941 */ /* 0x000fea0003800000 */
.L_x_745:
        /* <DEDUP_REMOVED lines=14> */
.L_x_748:
[----:B------:R-:W-:Y:S05]  /*2930*/  BSYNC B0 ;  /* 0x0000000000007941 */ /* 0x000fea0003800000 */
.L_x_747:
        /* <DEDUP_REMOVED lines=14> */
.L_x_750:
[----:B------:R-:W-:Y:S05]  /*2a20*/  BSYNC B0 ;  /* 0x0000000000007941 */ /* 0x000fea0003800000 */
.L_x_749:
        /* <DEDUP_REMOVED lines=14> */
.L_x_734:
        /* <DEDUP_REMOVED lines=32> */
.L_x_753:
[----:B------:R-:W-:Y:S05]  /*2d10*/  BSYNC B0 ;  /* 0x0000000000007941 */ /* 0x000fea0003800000 */
.L_x_752:
        /* <DEDUP_REMOVED lines=14> */
.L_x_755:
[----:B------:R-:W-:Y:S05]  /*2e00*/  BSYNC B0 ;  /* 0x0000000000007941 */ /* 0x000fea0003800000 */
.L_x_754:
        /* <DEDUP_REMOVED lines=13> */
.L_x_757:
[----:B------:R-:W-:Y:S05]  /*2ee0*/  BSYNC B0 ;  /* 0x0000000000007941 */ /* 0x000fea0003800000 */
.L_x_756:
        /* <DEDUP_REMOVED lines=16> */
.L_x_759:
[----:B------:R-:W-:Y:S05]  /*2ff0*/  BSYNC B0 ;  /* 0x0000000000007941 */ /* 0x000fea0003800000 */
.L_x_758:
        /* <DEDUP_REMOVED lines=19> */
.L_x_761:
[----:B------:R-:W-:Y:S05]  /*3130*/  BSYNC B0 ;  /* 0x0000000000007941 */ /* 0x000fea0003800000 */
.L_x_760:
        /* <DEDUP_REMOVED lines=21> */
.L_x_763:
[----:B------:R-:W-:Y:S05]  /*3290*/  BSYNC B0 ;  /* 0x0000000000007941 */ /* 0x000fea0003800000 */
.L_x_762:
        /* <DEDUP_REMOVED lines=21> */
.L_x_765:
[----:B------:R-:W-:Y:S05]  /*33f0*/  BSYNC B0 ;  /* 0x0000000000007941 */ /* 0x000fea0003800000 */
.L_x_764:
        /* <DEDUP_REMOVED lines=23> */
.L_x_767:
[----:B------:R-:W-:Y:S05]  /*3570*/  BSYNC B0 ;  /* 0x0000000000007941 */ /* 0x000fea0003800000 */
.L_x_766:
[----:B------:R-:W-:Y:S01]  /*3580*/  UIMAD UR7, UR41, UR16, URZ ;  /* 0x00000010290772a4 */ /* 0x000fe2000f8e023f */
[----:B---3--:R-:W-:Y:S01]  /*3590*/  IMAD.WIDE.U32 R4, R8, UR29, R20 ;  /* 0x0000001d08047c25 */ /* 0x008fe2000f8e0014 */
[----:B------:R-:W-:Y:S01]  /*35a0*/  ULDC.64 UR26, c[0x0][0x260] ;  /* 0x00009800001a7ab9 */ /* 0x000fe20000000a00 */
[----:B------:R-:W-:Y:S01]  /*35b0*/  BSSY B0, `(.L_x_768) ;  /* 0x0000028000007945 */ /* 0x000fe20003800000 */
[----:B------:R-:W-:Y:S01]  /*35c0*/  UIMAD UR8, UR29, UR17, UR7 ;  /* 0x000000111d0872a4 */ /* 0x000fe2000f8e0207 */
[C---:B------:R-:W-:Y:S01]  /*35d0*/  VIADD R6, R245.reuse, 0x8 ;  /* 0x00000008f5067836 */ /* 0x040fe20000000000 */
[----:B------:R-:W-:Y:S01]  /*35e0*/  UIMAD UR7, UR24, -0x80, UR9 ;  /* 0xffffff80180778a4 */ /* 0x000fe2000f8e0209 */
[----:B------:R-:W-:Y:S01]  /*35f0*/  IADD3 R4, P0, R4, UR30, RZ ;  /* 0x0000001e04047c10 */ /* 0x000fe2000ff1e0ff */
[----:B------:R-:W-:Y:S02]  /*3600*/  VIADD R10, R245, 0x48 ;  /* 0x00000048f50a7836 */ /* 0x000fe40000000000 */
[----:B------:R-:W-:-:S02]  /*3610*/  IMAD.U32 R3, RZ, RZ, UR8 ;  /* 0x00000008ff037e24 */ /* 0x000fc4000f8e00ff */
[----:B------:R-:W-:Y:S02]  /*3620*/  ISETP.GE.AND P5, PT, R0, UR7, PT ;  /* 0x0000000700007c0c */ /* 0x000fe4000bfa6270 */
[----:B------:R-:W-:Y:S02]  /*3630*/  ISETP.GE.AND P6, PT, R10, UR6, PT ;  /* 0x000000060a007c0c */ /* 0x000fe4000bfc6270 */
[----:B------:R-:W-:Y:S01]  /*3640*/  IADD3.X R5, R5, UR31, R3, P0, !PT ;  /* 0x0000001f05057c10 */ /* 0x000fe200087fe403 */
[----:B------:R-:W-:Y:S01]  /*3650*/  IMAD R3, R15, UR26, RZ ;  /* 0x0000001a0f037c24 */ /* 0x000fe2000f8e02ff */
[----:B------:R-:W-:Y:S01]  /*3660*/  ISETP.GE.AND P0, PT, R6, UR6, PT ;  /* 0x0000000606007c0c */ /* 0x000fe2000bf06270 */
[C---:B------:R-:W-:Y:S02]  /*3670*/  VIADD R6, R245.reuse, 0x40 ;  /* 0x00000040f5067836 */ /* 0x040fe40000000000 */
[C---:B------:R-:W-:Y:S01]  /*3680*/  IMAD R3, R14.reuse, UR27, R3 ;  /* 0x0000001b0e037c24 */ /* 0x040fe2000f8e0203 */
[----:B------:R-:W-:Y:S01]  /*3690*/  P2R R13, PR, RZ, 0x1 ;  /* 0x00000001ff0d7803 */ /* 0x000fe20000000000 */
[----:B------:R-:W-:Y:S01]  /*36a0*/  IMAD.WIDE.U32 R4, R14, UR26, R4 ;  /* 0x0000001a0e047c25 */ /* 0x000fe2000f8e0004 */
[----:B------:R-:W-:Y:S01]  /*36b0*/  ISETP.GE.AND P2, PT, R6, UR6, PT ;  /* 0x0000000606007c0c */ /* 0x000fe2000bf46270 */
[----:B------:R3:W-:Y:S01]  /*36c0*/  @P5 STS.128 [R2+0xc000], RZ ;  /* 0x00c000ff02005388 */ /* 0x0007e20000000c00 */
[----:B------:R-:W-:Y:S01]  /*36d0*/  ISETP.GE.AND P0, PT, R245, UR6, PT ;  /* 0x00000006f5007c0c */ /* 0x000fe2000bf06270 */
[----:B------:R-:W-:Y:S01]  /*36e0*/  IMAD.IADD R3, R5, 0x1, R3 ;  /* 0x0000000105037824 */ /* 0x000fe200078e0203 */
[----:B------:R-:W-:-:S02]  /*36f0*/  P2R R11, PR, RZ, 0x4 ;  /* 0x00000004ff0b7803 */ /* 0x000fc40000000000 */
[----:B------:R-:W-:Y:S01]  /*3700*/  P2R R12, PR, RZ, 0x1 ;  /* 0x00000001ff0c7803 */ /* 0x000fe20000000000 */
[----:B------:R-:W-:Y:S08]  /*3710*/  @P5 BRA `(.L_x_769) ;  /* 0x0000000000445947 */ /* 0x000ff00003800000 */
        /* <DEDUP_REMOVED lines=17> */
.L_x_769:
[----:B------:R-:W-:Y:S05]  /*3830*/  BSYNC B0 ;  /* 0x0000000000007941 */ /* 0x000fea0003800000 */
.L_x_768:
        /* <DEDUP_REMOVED lines=23> */
.L_x_771:
[----:B------:R-:W-:Y:S05]  /*39b0*/  BSYNC B0 ;  /* 0x0000000000007941 */ /* 0x000fea0003800000 */
.L_x_770:
        /* <DEDUP_REMOVED lines=23> */
.L_x_773:
[----:B------:R-:W-:Y:S05]  /*3b30*/  BSYNC B0 ;  /* 0x0000000000007941 */ /* 0x000fea0003800000 */
.L_x_772:
        /* <DEDUP_REMOVED lines=23> */
.L_x_775:
[----:B------:R-:W-:Y:S05]  /*3cb0*/  BSYNC B0 ;  /* 0x0000000000007941 */ /* 0x000fea0003800000 */
.L_x_774:
        /* <DEDUP_REMOVED lines=32> */
.L_x_777:
[----:B------:R-:W-:Y:S05]  /*3ec0*/  BSYNC B0 ;  /* 0x0000000000007941 */ /* 0x000fea0003800000 */
.L_x_776:
        /* <DEDUP_REMOVED lines=22> */
.L_x_779:
[----:B------:R-:W-:Y:S05]  /*4030*/  BSYNC B0 ;  /* 0x0000000000007941 */ /* 0x000fea0003800000 */
.L_x_778:
        /* <DEDUP_REMOVED lines=22> */
.L_x_781:
[----:B------:R-:W-:Y:S05]  /*41a0*/  BSYNC B0 ;  /* 0x0000000000007941 */ /* 0x000fea0003800000 */
.L_x_780:
        /* <DEDUP_REMOVED lines=22> */
.L_x_783:
[----:B------:R-:W-:Y:S05]  /*4310*/  BSYNC B0 ;  /* 0x0000000000007941 */ /* 0x000fea0003800000 */
.L_x_782:
[----:B------:R-:W-:Y:S01]  /*4320*/  ULDC.64 UR14, c[0x0][0x3c8] ;  /* 0x0000f200000e7ab9 */ /* 0x000fe20000000a00 */
[----:B------:R-:W-:Y:S01]  /*4330*/  USHF.R.S32.HI UR6, URZ, 0x1f, UR58 ;  /* 0x0000001f3f067899 */ /* 0x000fe2000801143a */
[----:B-1----:R-:W2:Y:S01]  /*4340*/  LDL R8, [R1+0x4] ;  /* 0x0000040001087983 */ /* 0x002ea20000100800 */
[----:B------:R-:W-:Y:S01]  /*4350*/  UISETP.NE.U32.AND UP1, UPT, UR14, URZ, UPT ;  /* 0x0000003f0e00728c */ /* 0x000fe2000bf25070 */
[----:B------:R-:W-:Y:S02]  /*4360*/  SHF.R.S32.HI R7, RZ, 0x1f, R245 ;  /* 0x0000001fff077819 */ /* 0x000fe400000114f5 */
[----:B------:R-:W-:Y:S01]  /*4370*/  SHF.R.S32.HI R5, RZ, 0x1f, R10 ;  /* 0x0000001fff057819 */ /* 0x000fe2000001140a */
[----:B------:R-:W-:Y:S01]  /*4380*/  UISETP.NE.AND.EX UP1, UPT, UR15, URZ, UPT, UP1 ;  /* 0x0000003f0f00728c */ /* 0x000fe2000bf25310 */
[----:B------:R-:W-:Y:S01]  /*4390*/  IMAD.MOV.U32 R242, RZ, RZ, 0x7f800000 ;  /* 0x7f800000fff27424 */ /* 0x000fe200078e00ff */
[----:B------:R-:W0:Y:S01]  /*43a0*/  LDGDEPBAR ;  /* 0x00000000000079af */ /* 0x000e220000000000 */
[----:B------:R-:W-:-:S02]  /*43b0*/  ISETP.NE.AND P5, PT, R12, RZ, PT ;  /* 0x000000ff0c00720c */ /* 0x000fc40003fa5270 */
[----:B------:R-:W-:Y:S02]  /*43c0*/  ISETP.NE.AND P4, PT, R13, RZ, PT ;  /* 0x000000ff0d00720c */ /* 0x000fe40003f85270 */
[----:B------:R-:W-:Y:S01]  /*43d0*/  ISETP.NE.AND P3, PT, R11, RZ, PT ;  /* 0x000000ff0b00720c */ /* 0x000fe20003f65270 */
[----:B------:R-:W-:Y:S01]  /*43e0*/  IMAD.MOV.U32 R243, RZ, RZ, 0x7f800000 ;  /* 0x7f800000fff37424 */ /* 0x000fe200078e00ff */
[----:B------:R-:W-:Y:S01]  /*43f0*/  PLOP3.LUT P0, PT, PT, PT, UP1, 0x80, 0x0 ;  /* 0x000000000000781c */ /* 0x000fe20003f0f018 */
[----:B------:R-:W-:Y:S01]  /*4400*/  IMAD.MOV.U32 R244, RZ, RZ, 0x7f800000 ;  /* 0x7f800000fff47424 */ /* 0x000fe200078e00ff */
[----:B------:R-:W-:Y:S01]  /*4410*/  @UP1 ULDC.64 UR16, c[0x0][0x3d0] ;  /* 0x0000f40000101ab9 */ /* 0x000fe20000000a00 */
[----:B------:R-:W-:Y:S01]  /*4420*/  @UP1 UMOV UR7, UR6 ;  /* 0x0000000600071c82 */ /* 0x000fe20008000000 */
[----:B------:R-:W-:Y:S01]  /*4430*/  @UP1 UIMAD UR8, UR60, UR16, URZ ;  /* 0x000000103c0812a4 */ /* 0x000fe2000f8e023f */
[----:B------:R-:W-:Y:S01]  /*4440*/  @UP1 UMOV UR6, UR58 ;  /* 0x0000003a00061c82 */ /* 0x000fe20008000000 */
[----:B------:R-:W-:Y:S01]  /*4450*/  IMAD.MOV.U32 R241, RZ, RZ, 0x7f800000 ;  /* 0x7f800000fff17424 */ /* 0x000fe200078e00ff */
[----:B------:R-:W-:-:S02]  /*4460*/  @UP1 UIMAD.WIDE.U32 UR6, UR48, UR16, UR6 ;  /* 0x00000010300612a5 */ /* 0x000fc4000f8e0006 */
[----:B------:R-:W-:Y:S02]  /*4470*/  @UP1 UIMAD UR17, UR48, UR17, UR8 ;  /* 0x00000011301112a4 */ /* 0x000fe4000f8e0208 */
[----:B------:R-:W-:Y:S02]  /*4480*/  @UP1 ULEA UR14, UP0, UR6, UR14, 0x2 ;  /* 0x0000000e060e1291 */ /* 0x000fe4000f80103f */
[----:B------:R-:W-:Y:S01]  /*4490*/  @UP1 UIADD3 UR7, UR7, UR17, URZ ;  /* 0x0000001107071290 */ /* 0x000fe2000fffe03f */
[----:B------:R-:W-:Y:S01]  /*44a0*/  ULDC UR27, c[0x0][0x2d0] ;  /* 0x0000b400001b7ab9 */ /* 0x000fe20000000800 */
[----:B------:R-:W-:Y:S02]  /*44b0*/  ULDC UR31, c[0x0][0x398] ;  /* 0x0000e600001f7ab9 */ /* 0x000fe40000000800 */
[----:B------:R-:W-:Y:S01]  /*44c0*/  @UP1 ULEA.HI.X UR15, UR6, UR15, UR7, 0x2, UP0 ;  /* 0x0000000f060f1291 */ /* 0x000fe200080f1407 */
[----:B--234-:R-:W-:Y:S01]  /*44d0*/  IMAD.U32 R2, RZ, RZ, UR14 ;  /* 0x0000000eff027e24 */ /* 0x01cfe2000f8e00ff */
[----:B------:R-:W-:Y:S01]  /*44e0*/  SHF.L.U64.HI R0, R245, 0x2, R7 ;  /* 0x00000002f5007819 */ /* 0x000fe20000010207 */
[----:B------:R-:W-:Y:S01]  /*44f0*/  @UP1 ULDC UR6, c[0x0][0x2e8] ;  /* 0x0000ba0000061ab9 */ /* 0x000fe20000000800 */
[----:B------:R-:W-:-:S02]  /*4500*/  ULDC UR30, c[0x0][0x2dc] ;  /* 0x0000b700001e7ab9 */ /* 0x000fc40000000800 */
[----:B------:R-:W-:-:S05]  /*4510*/  IMAD.U32 R3, RZ, RZ, UR15 ;  /* 0x0000000fff037e24 */ /* 0x000fca000f8e00ff */
[----:B------:R1:W2:Y:S02]  /*4520*/  @P0 LDG.E R6, desc[UR12][R2.64] ;  /* 0x0000000c02060981 */ /* 0x0002a4000c1e1900 */
[----:B-1----:R-:W-:-:S05]  /*4530*/  IMAD.SHL.U32 R2, R245, 0x4, RZ ;  /* 0x00000004f5027824 */ /* 0x002fca00078e00ff */
[----:B------:R-:W-:-:S04]  /*4540*/  IADD3 R2, P2, R2, UR21, RZ ;  /* 0x0000001502027c10 */ /* 0x000fc8000ff5e0ff */
[----:B------:R-:W-:Y:S02]  /*4550*/  IADD3.X R3, R0, UR20, RZ, P2, !PT ;  /* 0x0000001400037c10 */ /* 0x000fe400097fe4ff */
[----:B------:R-:W-:Y:S01]  /*4560*/  @!P6 LEA R4, P2, R10, UR21, 0x2 ;  /* 0x000000150a04ec11 */ /* 0x000fe2000f8410ff */
[----:B------:R-:W2:Y:S01]  /*4570*/  @P0 MUFU.RCP R0, UR6 ;  /* 0x0000000600000d08 */ /* 0x000ea20008001000 */
[----:B------:R-:W-:Y:S01]  /*4580*/  VIADD R181, R190, 0x2000 ;  /* 0x00002000beb57836 */ /* 0x000fe20000000000 */
[----:B------:R-:W5:Y:S01]  /*4590*/  @!P5 LDG.E R243, desc[UR12][R2.64] ;  /* 0x0000000c02f3d981 */ /* 0x000f62000c1e1900 */
[----:B------:R-:W-:Y:S01]  /*45a0*/  @!P6 LEA.HI.X R5, R10, UR20, R5, 0x2, P2 ;  /* 0x000000140a05ec11 */ /* 0x000fe200090f1405 */
[----:B------:R-:W-:Y:S02]  /*45b0*/  VIADD R187, R189, 0x2000 ;  /* 0x00002000bdbb7836 */ /* 0x000fe40000000000 */
[----:B------:R-:W5:Y:S04]  /*45c0*/  @!P4 LDG.E R244, desc[UR12][R2.64+0x20] ;  /* 0x0000200c02f4c981 */ /* 0x000f68000c1e1900 */
[----:B------:R-:W5:Y:S01]  /*45d0*/  @!P6 LDG.E R242, desc[UR12][R4.64] ;  /* 0x0000000c04f2e981 */ /* 0x000f62000c1e1900 */
[----:B------:R-:W-:Y:S01]  /*45e0*/  IMAD.MOV.U32 R188, RZ, RZ, 0x20 ;  /* 0x00000020ffbc7424 */ /* 0x000fe200078e00ff */
[----:B------:R-:W-:Y:S01]  /*45f0*/  UIADD3 UR6, UR29, UR18, URZ ;  /* 0x000000121d067290 */ /* 0x000fe2000fffe03f */
[----:B------:R-:W-:Y:S01]  /*4600*/  IMAD.MOV.U32 R182, RZ, RZ, 0x40 ;  /* 0x00000040ffb67424 */ /* 0x000fe200078e00ff */
[----:B------:R1:W5:Y:S01]  /*4610*/  @!P3 LDG.E R241, desc[UR12][R2.64+0x100] ;  /* 0x0001000c02f1b981 */ /* 0x000362000c1e1900 */
[----:B------:R-:W-:Y:S01]  /*4620*/  IMAD.MOV.U32 R247, RZ, RZ, 0x40 ;  /* 0x00000040fff77424 */ /* 0x000fe200078e00ff */
[----:B------:R-:W-:-:S02]  /*4630*/  SEL R181, R181, R190, !P1 ;  /* 0x000000beb5b57207 */ /* 0x000fc40004800000 */
[----:B------:R-:W-:Y:S01]  /*4640*/  SEL R187, R187, R189, !P1 ;  /* 0x000000bdbbbb7207 */ /* 0x000fe20004800000 */
[----:B------:R-:W-:Y:S01]  /*4650*/  UIADD3 UR26, -UR9, 0x80, UR6 ;  /* 0x00000080091a7890 */ /* 0x000fe2000fffe106 */
[----:B------:R-:W-:Y:S01]  /*4660*/  IMAD.SHL.U32 R250, R245, 0x4, RZ ;  /* 0x00000004f5fa7824 */ /* 0x000fe200078e00ff */
        /* <DEDUP_REMOVED lines=32> */
[----:B------:R-:W-:Y:S01]  /*4870*/  SHF.L.U64.HI R249, R245, 0x2, R7 ;  /* 0x00000002f5f97819 */ /* 0x000fe20000010207 */
[----:B------:R-:W-:Y:S01]  /*4880*/  ULDC UR10, c[0x0][0x394] ;  /* 0x0000e500000a7ab9 */ /* 0x000fe20000000800 */
[----:B------:R-:W-:Y:S01]  /*4890*/  LEA R181, R181, UR4, 0x1 ;  /* 0x00000004b5b57c11 */ /* 0x000fe2000f8e08ff */
[----:B------:R-:W-:Y:S01]  /*48a0*/  IMAD.MOV.U32 R204, RZ, RZ, R203 ;  /* 0x000000ffffcc7224 */ /* 0x000fe200078e00cb */
[----:B------:R-:W-:Y:S01]  /*48b0*/  LEA R187, R187, UR4, 0x1 ;  /* 0x00000004bbbb7c11 */ /* 0x000fe2000f8e08ff */
[----:B------:R-:W-:Y:S01]  /*48c0*/  UMOV UR6, URZ ;  /* 0x0000003f00067c82 */ /* 0x000fe20008000000 */
[----:B------:R-:W-:Y:S01]  /*48d0*/  UMOV UR19, UR10 ;  /* 0x0000000a00137c82 */ /* 0x000fe20008000000 */
[----:B------:R-:W-:Y:S01]  /*48e0*/  UIADD3 UR26, UR26, -UR46, URZ ;  /* 0x8000002e1a1a7290 */ /* 0x000fe2000fffe03f */
[----:B------:R-:W-:Y:S01]  /*48f0*/  ULDC UR29, c[0x0][0x270] ;  /* 0x00009c00001d7ab9 */ /* 0x000fe20000000800 */
[----:B------:R-:W-:Y:S01]  /*4900*/  ULDC UR10, c[0x0][0x2ec] ;  /* 0x0000bb00000a7ab9 */ /* 0x000fe20000000800 */
[----:B------:R-:W-:-:S02]  /*4910*/  LOP3.LUT P3, RZ, R8, 0x4, RZ, 0xc0, !PT ;  /* 0x0000000408ff7812 */ /* 0x000fc4000786c0ff */
[----:B------:R-:W-:Y:S02]  /*4920*/  LOP3.LUT P2, RZ, R8, 0x4, RZ, 0xc0, !PT ;  /* 0x0000000408ff7812 */ /* 0x000fe4000784c0ff */
[----:B------:R-:W-:Y:S02]  /*4930*/  SEL R182, R182, 0xffffffc0, !P3 ;  /* 0xffffffc0b6b67807 */ /* 0x000fe40005800000 */
[----:B------:R-:W-:Y:S01]  /*4940*/  SEL R247, R247, 0xffffffc0, !P2 ;  /* 0xffffffc0f7f77807 */ /* 0x000fe20005000000 */
[----:B--2---:R-:W-:-:S05]  /*4950*/  @P0 FMUL.FTZ R0, R6, R0 ;  /* 0x0000000006000220 */ /* 0x004fca0000410000 */
[----:B------:R-:W-:Y:S01]  /*4960*/  @P0 R2UR UR7, R0 ;  /* 0x00000000000702ca */ /* 0x000fe200000e0000 */
[----:B------:R-:W-:Y:S01]  /*4970*/  VIADD R0, R245, 0xffffff80 ;  /* 0xffffff80f5007836 */ /* 0x000fe20000000000 */
[----:B------:R-:W-:-:S04]  /*4980*/  LOP3.LUT P0, RZ, R8, 0x2, RZ, 0xc0, !PT ;  /* 0x0000000208ff7812 */ /* 0x000fc8000780c0ff */
[----:B-1----:R-:W-:Y:S01]  /*4990*/  SHF.R.S32.HI R2, RZ, 0x1f, R0 ;  /* 0x0000001fff027819 */ /* 0x002fe20000011400 */
[----:B------:R-:W-:Y:S01]  /*49a0*/  IMAD.SHL.U32 R246, R0, 0x4, RZ ;  /* 0x0000000400f67824 */ /* 0x000fe200078e00ff */
[----:B------:R-:W-:Y:S02]  /*49b0*/  SEL R188, R188, 0xffffffe0, !P0 ;  /* 0xffffffe0bcbc7807 */ /* 0x000fe40004000000 */
[----:B------:R-:W-:-:S03]  /*49c0*/  SHF.L.U64.HI R248, R0, 0x2, R2 ;  /* 0x0000000200f87819 */ /* 0x000fc60000010202 */
[----:B------:R-:W-:-:S05]  /*49d0*/  @UP1 UMOV UR6, UR7 ;  /* 0x0000000700061c82 */ /* 0x000fca0008000000 */
.L_x_788:
[----:B------:R-:W0:Y:S01]  /*49e0*/  LDGDEPBAR ;  /* 0x00000000000079af */ /* 0x000e220000000000 */
[C---:B------:R-:W-:Y:S01]  /*49f0*/  IMAD.IADD R0, R187.reuse, 0x1, R188 ;  /* 0x00000001bb007824 */ /* 0x040fe200078e02bc */
[----:B------:R-:W-:Y:S01]  /*4a00*/  IADD3 R2, P0, R250, UR23, RZ ;  /* 0x00000017fa027c10 */ /* 0x000fe2000ff1e0ff */
[--C-:B------:R-:W-:Y:S01]  /*4a10*/  IMAD.IADD R164, R187, 0x1, R182.reuse ;  /* 0x00000001bba47824 */ /* 0x100fe200078e02b6 */
[----:B------:R-:W-:Y:S02]  /*4a20*/  USHF.L.U32 UR7, UR11, 0x7, URZ ;  /* 0x000000070b077899 */ /* 0x000fe4000800063f */
[----:B------:R-:W-:Y:S01]  /*4a30*/  IADD3.X R3, R249, UR22, RZ, P0, !PT ;  /* 0x00000016f9037c10 */ /* 0x000fe200087fe4ff */
[----:B------:R-:W-:Y:S01]  /*4a40*/  ULDC UR8, c[0x0][0x394] ;  /* 0x0000e50000087ab9 */ /* 0x000fe20000000800 */
[----:B------:R-:W-:Y:S01]  /*4a50*/  UISETP.GE.AND UP0, UPT, UR7, UR26, UPT ;  /* 0x0000001a0700728c */ /* 0x000fe2000bf06270 */
[----:B------:R-:W-:Y:S01]  /*4a60*/  UMOV UR14, UR8 ;  /* 0x00000008000e7c82 */ /* 0x000fe20008000000 */
        /* <DEDUP_REMOVED lines=32> */
[----:B-----5:R-:W5:Y:S04]  /*4c70*/  LDG.E R195, desc[UR12][R2.64] ;  /* 0x0000000c02c37981 */ /* 0x020f68000c1e1900 */
[----:B------:R-:W5:Y:S01]  /*4c80*/  LDG.E R196, desc[UR12][R2.64+0x20] ;  /* 0x0000200c02c47981 */ /* 0x000f62000c1e1900 */
[-C--:B------:R-:W-:Y:S03]  /*4c90*/  HMMA.16816.F32.BF16 R60, R60, R134.reuse, RZ ;  /* 0x000000863c3c723c */ /* 0x080fe600000418ff */
[----:B------:R-:W5:Y:S03]  /*4ca0*/  LDG.E R194, desc[UR12][R2.64+0x100] ;  /* 0x0001000c02c27981 */ /* 0x000f66000c1e1900 */
[----:B------:R-:W-:Y:S01]  /*4cb0*/  HMMA.16816.F32.BF16 R64, R64, R134, RZ ;  /* 0x000000864040723c */ /* 0x000fe200000418ff */
[----:B------:R-:W4:Y:S05]  /*4cc0*/  LDSM.16.M88.4 R132, [R164] ;  /* 0x00000000a484783b */ /* 0x000f2a0000000200 */
[-C--:B-1----:R-:W-:Y:S03]  /*4cd0*/  HMMA.16816.F32.BF16 R4, R136, R140.reuse, R4 ;  /* 0x0000008c8804723c */ /* 0x082fe60000041804 */
[----:B------:R-:W1:Y:S03]  /*4ce0*/  LDSM.16.M88.4 R164, [R164+0x2000] ;  /* 0x00200000a4a4783b */ /* 0x000e660000000200 */
[C---:B--2---:R-:W-:Y:S05]  /*4cf0*/  HMMA.16816.F32.BF16 R8, R144.reuse, R140, R8 ;  /* 0x0000008c9008723c */ /* 0x044fea0000041808 */
[----:B------:R2:W5:Y:S01]  /*4d00*/  LDG.E R191, desc[UR12][R2.64+0x120] ;  /* 0x0001200c02bf7981 */ /* 0x000562000c1e1900 */
[-C--:B------:R-:W-:Y:S05]  /*4d10*/  HMMA.16816.F32.BF16 R12, R144, R142.reuse, R12 ;  /* 0x0000008e900c723c */ /* 0x080fea000004180c */
[----:B------:R-:W-:Y:S01]  /*4d20*/  IMAD.IADD R140, R0, 0x1, R182 ;  /* 0x00000001008c7824 */ /* 0x000fe200078e02b6 */
[C---:B------:R-:W-:Y:S06]  /*4d30*/  HMMA.16816.F32.BF16 R16, R136.reuse, R142, R16 ;  /* 0x0000008e8810723c */ /* 0x040fec0000041810 */
[-C--:B------:R-:W-:Y:S06]  /*4d40*/  HMMA.16816.F32.BF16 R20, R136, R148.reuse, R20 ;  /* 0x000000948814723c */ /* 0x080fec0000041814 */
[C---:B------:R-:W-:Y:S06]  /*4d50*/  HMMA.16816.F32.BF16 R24, R144.reuse, R148, R24 ;  /* 0x000000949018723c */ /* 0x040fec0000041818 */
[-C--:B------:R-:W-:Y:S06]  /*4d60*/  HMMA.16816.F32.BF16 R28, R144, R150.reuse, R28 ;  /* 0x00000096901c723c */ /* 0x080fec000004181c */
[C---:B------:R-:W-:Y:S06]  /*4d70*/  HMMA.16816.F32.BF16 R32, R136.reuse, R150, R32 ;  /* 0x000000968820723c */ /* 0x040fec0000041820 */
[-C--:B---3--:R-:W-:Y:S06]  /*4d80*/  HMMA.16816.F32.BF16 R36, R136, R152.reuse, R36 ;  /* 0x000000988824723c */ /* 0x088fec0000041824 */
[C---:B------:R-:W-:Y:S06]  /*4d90*/  HMMA.16816.F32.BF16 R40, R144.reuse, R152, R40 ;  /* 0x000000989028723c */ /* 0x040fec0000041828 */
[-C--:B------:R-:W-:Y:S01]  /*4da0*/  HMMA.16816.F32.BF16 R44, R144, R154.reuse, R44 ;  /* 0x0000009a902c723c */ /* 0x080fe2000004182c */
[----:B------:R-:W-:Y:S04]  /*4db0*/  IMAD.U32 R152, RZ, RZ, UR24 ;  /* 0x00000018ff987e24 */ /* 0x000fe8000f8e00ff */
[----:B------:R-:W-:Y:S01]  /*4dc0*/  IMAD R152, R152, 0x80, R252 ;  /* 0x0000008098987824 */ /* 0x000fe200078e02fc */
[C---:B------:R-:W-:Y:S05]  /*4dd0*/  HMMA.16816.F32.BF16 R48, R136.reuse, R154, R48 ;  /* 0x0000009a8830723c */ /* 0x040fea0000041830 */
[----:B--2---:R-:W-:Y:S01]  /*4de0*/  IADD3 R2, R245, -UR18, -R152 ;  /* 0x80000012f5027c10 */ /* 0x004fe2000fffe898 */
[-C--:B------:R-:W-:Y:S05]  /*4df0*/  HMMA.16816.F32.BF16 R52, R136, R156.reuse, R52 ;  /* 0x0000009c8834723c */ /* 0x080fea0000041834 */
[----:B------:R-:W-:Y:S01]  /*4e00*/  VIADD R0, R2, UR9 ;  /* 0x0000000902007c36 */ /* 0x000fe20008000000 */
[C---:B------:R-:W-:Y:S05]  /*4e10*/  HMMA.16816.F32.BF16 R56, R144.reuse, R156, R56 ;  /* 0x0000009c9038723c */ /* 0x040fea0000041838 */
[----:B------:R-:W-:Y:S01]  /*4e20*/  VIADD R0, R0, UR7 ;  /* 0x0000000700007c36 */ /* 0x000fe20008000000 */
[-C--:B------:R-:W-:Y:S01]  /*4e30*/  HMMA.16816.F32.BF16 R60, R144, R158.reuse, R60 ;  /* 0x0000009e903c723c */ /* 0x080fe2000004183c */
[----:B------:R-:W-:Y:S04]  /*4e40*/  LDSM.16.M88.4 R144, [R185+0x800] ;  /* 0x00080000b990783b */ /* 0x000fe80000000200 */
[----:B------:R-:W-:Y:S01]  /*4e50*/  IABS R148, R0 ;  /* 0x0000000000947213 */ /* 0x000fe20000000000 */
[----:B------:R-:W-:Y:S03]  /*4e60*/  HMMA.16816.F32.BF16 R64, R136, R158, R64 ;  /* 0x0000009e8840723c */ /* 0x000fe60000041840 */
[----:B------:R-:W-:Y:S02]  /*4e70*/  LDSM.16.M88.4 R136, [R185] ;  /* 0x00000000b988783b */ /* 0x000fe40000000200 */
[C---:B------:R-:W-:Y:S01]  /*4e80*/  VIADD R155, R0.reuse, 0xffffffff ;  /* 0xffffffff009b7836 */ /* 0x040fe20000000000 */
[-C--:B----4-:R-:W-:Y:S05]  /*4e90*/  HMMA.16816.F32.BF16 R4, R132, R160.reuse, R4 ;  /* 0x000000a08404723c */ /* 0x090fea0000041804 */
[----:B------:R-:W-:Y:S01]  /*4ea0*/  ISETP.GE.AND P3, PT, R155, RZ, PT ;  /* 0x000000ff9b00720c */ /* 0x000fe20003f66270 */
[C---:B-1----:R-:W-:Y:S05]  /*4eb0*/  HMMA.16816.F32.BF16 R8, R164.reuse, R160, R8 ;  /* 0x000000a0a408723c */ /* 0x042fea0000041808 */
[----:B------:R-:W-:Y:S01]  /*4ec0*/  VIADD R154, R0, 0x8 ;  /* 0x00000008009a7836 */ /* 0x000fe20000000000 */
[-C--:B------:R-:W-:Y:S04]  /*4ed0*/  HMMA.16816.F32.BF16 R12, R164, R162.reuse, R12 ;  /* 0x000000a2a40c723c */ /* 0x080fe8000004180c */
[----:B------:R-:W-:Y:S01]  /*4ee0*/  ISETP.GE.AND P2, PT, R154, RZ, PT ;  /* 0x000000ff9a00720c */ /* 0x000fe20003f46270 */
[C---:B------:R-:W-:Y:S01]  /*4ef0*/  VIADD R153, R0.reuse, 0x7 ;  /* 0x0000000700997836 */ /* 0x040fe20000000000 */
[C---:B------:R-:W-:Y:S01]  /*4f00*/  @!P3 IADD3 R155, -R0.reuse, 0x1, RZ ;  /* 0x00000001009bb810 */ /* 0x040fe20007ffe1ff */
[C---:B------:R-:W-:Y:S04]  /*4f10*/  HMMA.16816.F32.BF16 R16, R132.reuse, R162, R16 ;  /* 0x000000a28410723c */ /* 0x040fe80000041810 */
[----:B------:R-:W-:Y:S01]  /*4f20*/  ISETP.GE.AND P6, PT, R153, RZ, PT ;  /* 0x000000ff9900720c */ /* 0x000fe20003fc6270 */
[----:B------:R-:W-:Y:S01]  /*4f30*/  VIADD R2, R0, 0x47 ;  /* 0x0000004700027836 */ /* 0x000fe20000000000 */
[----:B------:R-:W-:Y:S01]  /*4f40*/  I2FP.F32.S32 R155, R155 ;  /* 0x0000009b009b7245 */ /* 0x000fe20000201400 */
        /* <DEDUP_REMOVED lines=8> */
[-C--:B------:R-:W-:Y:S03]  /*4fd0*/  HMMA.16816.F32.BF16 R28, R164, R170.reuse, R28 ;  /* 0x000000aaa41c723c */ /* 0x080fe6000004181c */
[----:B------:R-:W-:Y:S01]  /*4fe0*/  ISETP.GE.AND P5, PT, R157, RZ, PT ;  /* 0x000000ff9d00720c */ /* 0x000fe20003fa6270 */
[C---:B------:R-:W-:Y:S01]  /*4ff0*/  VIADD R156, R0.reuse, 0x3f ;  /* 0x0000003f009c7836 */ /* 0x040fe20000000000 */
[----:B------:R-:W-:Y:S01]  /*5000*/  @!P0 IADD3 R2, -R0, -0x47, RZ ;  /* 0xffffffb900028810 */ /* 0x000fe20007ffe1ff */
        /* <DEDUP_REMOVED lines=11> */
[----:B------:R-:W-:Y:S01]  /*50c0*/  @!P4 IADD3 R156, -R0, -0x3f, RZ ;  /* 0xffffffc1009cc810 */ /* 0x000fe20007ffe1ff */
        /* <DEDUP_REMOVED lines=10> */
[----:B------:R-:W-:Y:S01]  /*5170*/  IMAD.MOV.U32 R174, RZ, RZ, R148 ;  /* 0x000000ffffae7224 */ /* 0x000fe200078e0094 */
[C---:B------:R-:W-:Y:S01]  /*5180*/  @!P6 IADD3 R160, -R0.reuse, 0x8, RZ ;  /* 0x0000000800a0e810 */ /* 0x040fe20007ffe1ff */
[C---:B------:R-:W-:Y:S01]  /*5190*/  HMMA.16816.F32.BF16 R56, R164.reuse, R176, R56 ;  /* 0x000000b0a438723c */ /* 0x040fe20000041838 */
[----:B------:R-:W-:Y:S04]  /*51a0*/  LDSM.16.M88.4 R148, [R185+0x1000] ;  /* 0x00100000b994783b */ /* 0x000fe80000000200 */
[C---:B------:R-:W-:Y:S01]  /*51b0*/  @!P0 IADD3 R161, -R0.reuse, 0x9, RZ ;  /* 0x0000000900a18810 */ /* 0x040fe20007ffe1ff */
[-C--:B------:R-:W-:Y:S05]  /*51c0*/  HMMA.16816.F32.BF16 R60, R164, R178.reuse, R60 ;  /* 0x000000b2a43c723c */ /* 0x080fea000004183c */
[C---:B------:R-:W-:Y:S01]  /*51d0*/  @!P1 IADD3 R163, -R0.reuse, 0x10, RZ ;  /* 0x0000001000a39810 */ /* 0x040fe20007ffe1ff */
[----:B------:R-:W-:Y:S01]  /*51e0*/  HMMA.16816.F32.BF16 R64, R132, R178, R64 ;  /* 0x000000b28440723c */ /* 0x000fe20000041840 */
[----:B------:R-:W1:Y:S04]  /*51f0*/  LDSM.16.M88.4 R132, [R140] ;  /* 0x000000008c84783b */ /* 0x000e680000000200 */
[----:B------:R-:W-:Y:S01]  /*5200*/  I2FP.F32.S32 R2, R2 ;  /* 0x0000000200027245 */ /* 0x000fe20000201400 */
[C---:B------:R-:W-:Y:S01]  /*5210*/  VIADD R162, R0.reuse, 0xffffffef ;  /* 0xffffffef00a27836 */ /* 0x040fe20000000000 */
[----:B------:R-:W-:Y:S01]  /*5220*/  I2FP.F32.S32 R3, R3 ;  /* 0x0000000300037245 */ /* 0x000fe20000201400 */
[----:B------:R-:W-:Y:S01]  /*5230*/  VIADD R164, R0, 0x30 ;  /* 0x0000003000a47836 */ /* 0x000fe20000000000 */
[----:B------:R-:W2:Y:S02]  /*5240*/  LDSM.16.M88.4 R140, [R140+0x2000] ;  /* 0x002000008c8c783b */ /* 0x000ea40000000200 */
[----:B------:R-:W-:Y:S01]  /*5250*/  ISETP.GE.AND P5, PT, R162, RZ, PT ;  /* 0x000000ffa200720c */ /* 0x000fe20003fa6270 */
[----:B------:R-:W-:Y:S01]  /*5260*/  VIADD R165, R0, 0x2f ;  /* 0x0000002f00a57836 */ /* 0x000fe20000000000 */
[----:B------:R-:W-:Y:S01]  /*5270*/  ISETP.GE.AND P4, PT, R164, RZ, PT ;  /* 0x000000ffa400720c */ /* 0x000fe20003f86270 */
[C---:B------:R-:W-:Y:S01]  /*5280*/  VIADD R166, R0.reuse, 0x28 ;  /* 0x0000002800a67836 */ /* 0x040fe20000000000 */
[----:B------:R-:W-:Y:S01]  /*5290*/  I2FP.F32.S32 R174, R174 ;  /* 0x000000ae00ae7245 */ /* 0x000fe20000201400 */
[C---:B------:R-:W-:Y:S01]  /*52a0*/  VIADD R167, R0.reuse, 0x27 ;  /* 0x0000002700a77836 */ /* 0x040fe20000000000 */
[----:B------:R-:W-:Y:S01]  /*52b0*/  ISETP.GE.AND P3, PT, R165, RZ, PT ;  /* 0x000000ffa500720c */ /* 0x000fe20003f66270 */
[----:B------:R-:W-:Y:S01]  /*52c0*/  VIADD R168, R0, 0xffffffe8 ;  /* 0xffffffe800a87836 */ /* 0x000fe20000000000 */
[----:B------:R-:W-:Y:S01]  /*52d0*/  ISETP.GE.AND P2, PT, R166, RZ, PT ;  /* 0x000000ffa600720c */ /* 0x000fe20003f46270 */
[C---:B------:R-:W-:Y:S01]  /*52e0*/  VIADD R169, R0.reuse, 0xffffffe7 ;  /* 0xffffffe700a97836 */ /* 0x040fe20000000000 */
[----:B------:R-:W-:Y:S01]  /*52f0*/  ISETP.GE.AND P6, PT, R167, RZ, PT ;  /* 0x000000ffa700720c */ /* 0x000fe20003fc6270 */
[----:B------:R-:W-:Y:S01]  /*5300*/  VIADD R170, R0, 0xffffffe0 ;  /* 0xffffffe000aa7836 */ /* 0x000fe20000000000 */
[----:B------:R-:W-:Y:S01]  /*5310*/  ISETP.GE.AND P0, PT, R168, RZ, PT ;  /* 0x000000ffa800720c */ /* 0x000fe20003f06270 */
[C---:B------:R-:W-:Y:S01]  /*5320*/  VIADD R171, R0.reuse, 0xffffffdf ;  /* 0xffffffdf00ab7836 */ /* 0x040fe20000000000 */
[----:B------:R-:W-:Y:S01]  /*5330*/  ISETP.GE.AND P1, PT, R169, RZ, PT ;  /* 0x000000ffa900720c */ /* 0x000fe20003f26270 */
[C---:B------:R-:W-:Y:S01]  /*5340*/  VIADD R172, R0.reuse, 0x20 ;  /* 0x0000002000ac7836 */ /* 0x040fe20000000000 */
[C---:B------:R-:W-:Y:S01]  /*5350*/  @!P5 IADD3 R162, -R0.reuse, 0x11, RZ ;  /* 0x0000001100a2d810 */ /* 0x040fe20007ffe1ff */
[C---:B------:R-:W-:Y:S01]  /*5360*/  VIADD R173, R0.reuse, 0x1f ;  /* 0x0000001f00ad7836 */ /* 0x040fe20000000000 */
[C---:B------:R-:W-:Y:S01]  /*5370*/  @!P4 IADD3 R164, -R0.reuse, -0x30, RZ ;  /* 0xffffffd000a4c810 */ /* 0x040fe20007ffe1ff */
[C---:B------:R-:W-:Y:S01]  /*5380*/  VIADD R175, R0.reuse, 0x18 ;  /* 0x0000001800af7836 */ /* 0x040fe20000000000 */
[C---:B------:R-:W-:Y:S01]  /*5390*/  @!P3 IADD3 R165, -R0.reuse, -0x2f, RZ ;  /* 0xffffffd100a5b810 */ /* 0x040fe20007ffe1ff */
[C---:B------:R-:W-:Y:S01]  /*53a0*/  VIADD R176, R0.reuse, 0x17 ;  /* 0x0000001700b07836 */ /* 0x040fe20000000000 */
[C---:B------:R-:W-:Y:S01]  /*53b0*/  @!P2 IADD3 R166, -R0.reuse, -0x28, RZ ;  /* 0xffffffd800a6a810 */ /* 0x040fe20007ffe1ff */
[C---:B------:R-:W-:Y:S01]  /*53c0*/  VIADD R177, R0.reuse, 0xffffffd8 ;  /* 0xffffffd800b17836 */ /* 0x040fe20000000000 */
[C---:B------:R-:W-:Y:S01]  /*53d0*/  @!P6 IADD3 R167, -R0.reuse, -0x27, RZ ;  /* 0xffffffd900a7e810 */ /* 0x040fe20007ffe1ff */
[C---:B------:R-:W-:Y:S01]  /*53e0*/  VIADD R178, R0.reuse, 0xffffffd7 ;  /* 0xffffffd700b27836 */ /* 0x040fe20000000000 */
[C---:B------:R-:W-:Y:S01]  /*53f0*/  @!P0 IADD3 R168, -R0.reuse, 0x18, RZ ;  /* 0x0000001800a88810 */ /* 0x040fe20007ffe1ff */
[C---:B------:R-:W-:Y:S01]  /*5400*/  VIADD R179, R0.reuse, 0xffffffd0 ;  /* 0xffffffd000b37836 */ /* 0x040fe20000000000 */
[C---:B------:R-:W-:Y:S01]  /*5410*/  @!P1 IADD3 R169, -R0.reuse, 0x19, RZ ;  /* 0x0000001900a99810 */ /* 0x040fe20007ffe1ff */
[----:B------:R-:W-:Y:S01]  /*5420*/  VIADD R198, R0, 0xffffffcf ;  /* 0xffffffcf00c67836 */ /* 0x000fe20000000000 */
[----:B------:R-:W-:Y:S01]  /*5430*/  ISETP.GE.AND P5, PT, R170, RZ, PT ;  /* 0x000000ffaa00720c */ /* 0x000fe20003fa6270 */
[-C--:B-1----:R-:W-:Y:S03]  /*5440*/  HMMA.16816.F32.BF16 R4, R132, R136.reuse, R4 ;  /* 0x000000888404723c */ /* 0x082fe60000041804 */
[----:B------:R-:W-:Y:S01]  /*5450*/  ISETP.GE.AND P4, PT, R171, RZ, PT ;  /* 0x000000ffab00720c */ /* 0x000fe20003f86270 */
[----:B------:R-:W-:Y:S01]  /*5460*/  VIADD R199, R0, 0x10 ;  /* 0x0000001000c77836 */ /* 0x000fe20000000000 */
[----:B------:R-:W-:Y:S01]  /*5470*/  ISETP.GE.AND P3, PT, R172, RZ, PT ;  /* 0x000000ffac00720c */ /* 0x000fe20003f66270 */
[C---:B------:R-:W-:Y:S01]  /*5480*/  VIADD R200, R0.reuse, 0xf ;  /* 0x0000000f00c87836 */ /* 0x040fe20000000000 */
[----:B------:R-:W-:Y:S01]  /*5490*/  ISETP.GE.AND P2, PT, R173, RZ, PT ;  /* 0x000000ffad00720c */ /* 0x000fe20003f46270 */
[C---:B--2---:R-:W-:Y:S04]  /*54a0*/  HMMA.16816.F32.BF16 R8, R140.reuse, R136, R8 ;  /* 0x000000888c08723c */ /* 0x044fe80000041808 */
[----:B------:R-:W-:Y:S01]  /*54b0*/  ISETP.GE.AND P6, PT, R175, RZ, PT ;  /* 0x000000ffaf00720c */ /* 0x000fe20003fc6270 */
[----:B------:R-:W-:Y:S01]  /*54c0*/  VIADD R201, R0, 0xffffffc8 ;  /* 0xffffffc800c97836 */ /* 0x000fe20000000000 */
[----:B------:R-:W-:Y:S01]  /*54d0*/  ISETP.GE.AND P0, PT, R176, RZ, PT ;  /* 0x000000ffb000720c */ /* 0x000fe20003f06270 */
[-C--:B------:R-:W-:Y:S03]  /*54e0*/  HMMA.16816.F32.BF16 R12, R140, R138.reuse, R12 ;  /* 0x0000008a8c0c723c */ /* 0x080fe6000004180c */
[----:B------:R-:W-:Y:S01]  /*54f0*/  ISETP.GE.AND P1, PT, R177, RZ, PT ;  /* 0x000000ffb100720c */ /* 0x000fe20003f26270 */
[C---:B------:R-:W-:Y:S01]  /*5500*/  VIADD R202, R0.reuse, 0xffffffc7 ;  /* 0xffffffc700ca7836 */ /* 0x040fe20000000000 */
[----:B------:R-:W-:Y:S01]  /*5510*/  @!P5 IADD3 R170, -R0, 0x20, RZ ;  /* 0x0000002000aad810 */ /* 0x000fe20007ffe1ff */
[C---:B------:R-:W-:Y:S01]  /*5520*/  HMMA.16816.F32.BF16 R16, R132.reuse, R138, R16 ;  /* 0x0000008a8410723c */ /* 0x040fe20000041810 */
[----:B------:R-:W1:Y:S03]  /*5530*/  LDSM.16.M88.4 R136, [R185+0x1800] ;  /* 0x00180000b988783b */ /* 0x000e660000000200 */
[----:B------:R-:W-:Y:S01]  /*5540*/  ISETP.GE.AND P5, PT, R178, RZ, PT ;  /* 0x000000ffb200720c */ /* 0x000fe20003fa6270 */
[----:B------:R-:W-:Y:S01]  /*5550*/  FFMA.FTZ R5, R155, -UR6, R5 ;  /* 0x800000069b057c23 */ /* 0x000fe20008010005 */
[----:B------:R-:W-:Y:S01]  /*5560*/  @!P4 IADD3 R171, -R0, 0x21, RZ ;  /* 0x0000002100abc810 */ /* 0x000fe20007ffe1ff */
[-C--:B------:R-:W-:Y:S03]  /*5570*/  HMMA.16816.F32.BF16 R20, R132, R144.reuse, R20 ;  /* 0x000000908414723c */ /* 0x080fe60000041814 */
[----:B------:R-:W-:Y:S01]  /*5580*/  ISETP.GE.AND P4, PT, R179, RZ, PT ;  /* 0x000000ffb300720c */ /* 0x000fe20003f86270 */
[----:B------:R-:W-:Y:S01]  /*5590*/  FFMA.FTZ R11, R2, -UR6, R11 ;  /* 0x80000006020b7c23 */ /* 0x000fe2000801000b */
[----:B------:R-:W-:Y:S01]  /*55a0*/  @!P3 IADD3 R172, -R0, -0x20, RZ ;  /* 0xffffffe000acb810 */ /* 0x000fe20007ffe1ff */
[C---:B------:R-:W-:Y:S04]  /*55b0*/  HMMA.16816.F32.BF16 R24, R140.reuse, R144, R24 ;  /* 0x000000908c18723c */ /* 0x040fe80000041818 */
[----:B------:R-:W-:Y:S01]  /*55c0*/  ISETP.GE.AND P3, PT, R198, RZ, PT ;  /* 0x000000ffc600720c */ /* 0x000fe20003f66270 */
[----:B------:R-:W-:Y:S01]  /*55d0*/  FFMA.FTZ R10, R3, -UR6, R10 ;  /* 0x80000006030a7c23 */ /* 0x000fe2000801000a */
[----:B------:R-:W-:Y:S01]  /*55e0*/  @!P2 IADD3 R173, -R0, -0x1f, RZ ;  /* 0xffffffe100ada810 */ /* 0x000fe20007ffe1ff */
        /* <DEDUP_REMOVED lines=11> */
[----:B------:R-:W-:Y:S01]  /*56a0*/  @!P1 IADD3 R177, -R0, 0x28, RZ ;  /* 0x0000002800b19810 */ /* 0x000fe20007ffe1ff */
[C---:B------:R-:W-:Y:S04]  /*56b0*/  HMMA.16816.F32.BF16 R40, R140.reuse, R148, R40 ;  /* 0x000000948c28723c */ /* 0x040fe80000041828 */
[----:B------:R-:W-:Y:S02]  /*56c0*/  ISETP.GE.AND P1, PT, R202, RZ, PT ;  /* 0x000000ffca00720c */ /* 0x000fe40003f26270 */
[----:B------:R-:W-:Y:S01]  /*56d0*/  I2FP.F32.S32 R2, R160 ;  /* 0x000000a000027245 */ /* 0x000fe20000201400 */
[-C--:B------:R-:W-:Y:S04]  /*56e0*/  HMMA.16816.F32.BF16 R44, R140, R150.reuse, R44 ;  /* 0x000000968c2c723c */ /* 0x080fe8000004182c */
[----:B------:R-:W-:Y:S01]  /*56f0*/  @!P5 IADD3 R178, -R0, 0x29, RZ ;  /* 0x0000002900b2d810 */ /* 0x000fe20007ffe1ff */
[----:B------:R-:W-:Y:S01]  /*5700*/  FFMA.FTZ R16, R2, -UR6, R16 ;  /* 0x8000000602107c23 */ /* 0x000fe20008010010 */
[C---:B------:R-:W-:Y:S01]  /*5710*/  @!P4 IADD3 R179, -R0.reuse, 0x30, RZ ;  /* 0x0000003000b3c810 */ /* 0x040fe20007ffe1ff */
[C---:B------:R-:W-:Y:S04]  /*5720*/  HMMA.16816.F32.BF16 R48, R132.reuse, R150, R48 ;  /* 0x000000968430723c */ /* 0x040fe80000041830 */
[----:B------:R-:W-:Y:S01]  /*5730*/  @!P3 IADD3 R198, -R0, 0x31, RZ ;  /* 0x0000003100c6b810 */ /* 0x000fe20007ffe1ff */
[----:B------:R-:W-:Y:S01]  /*5740*/  FFMA.FTZ R22, R2, -UR6, R22 ;  /* 0x8000000602167c23 */ /* 0x000fe20008010016 */
[C---:B------:R-:W-:Y:S01]  /*5750*/  @!P2 IADD3 R199, -R0.reuse, -0x10, RZ ;  /* 0xfffffff000c7a810 */ /* 0x040fe20007ffe1ff */
[-C--:B-1----:R-:W-:Y:S04]  /*5760*/  HMMA.16816.F32.BF16 R52, R132, R136.reuse, R52 ;  /* 0x000000888434723c */ /* 0x082fe80000041834 */
[C---:B------:R-:W-:Y:S02]  /*5770*/  @!P6 IADD3 R200, -R0.reuse, -0xf, RZ ;  /* 0xfffffff100c8e810 */ /* 0x040fe40007ffe1ff */
[C---:B------:R-:W-:Y:S01]  /*5780*/  @!P0 IADD3 R201, -R0.reuse, 0x38, RZ ;  /* 0x0000003800c98810 */ /* 0x040fe20007ffe1ff */
[C---:B------:R-:W-:Y:S01]  /*5790*/  HMMA.16816.F32.BF16 R56, R140.reuse, R136, R56 ;  /* 0x000000888c38723c */ /* 0x040fe20000041838 */
[----:B------:R-:W-:Y:S03]  /*57a0*/  PLOP3.LUT P0, PT, PT, PT, UP0, 0x80, 0x0 ;  /* 0x000000000000781c */ /* 0x000fe60003f0f008 */
[----:B------:R-:W-:Y:S02]  /*57b0*/  @!P1 IADD3 R202, -R0, 0x39, RZ ;  /* 0x0000003900ca9810 */ /* 0x000fe40007ffe1ff */
[----:B------:R-:W-:Y:S01]  /*57c0*/  I2FP.F32.S32 R0, R161 ;  /* 0x000000a100007245 */ /* 0x000fe20000201400 */
[-C--:B------:R-:W-:Y:S04]  /*57d0*/  HMMA.16816.F32.BF16 R60, R140, R138.reuse, R60 ;  /* 0x0000008a8c3c723c */ /* 0x080fe8000004183c */
[----:B------:R-:W-:Y:S01]  /*57e0*/  I2FP.F32.S32 R2, R164 ;  /* 0x000000a400027245 */ /* 0x000fe20000201400 */
[C---:B------:R-:W-:Y:S01]  /*57f0*/  FFMA.FTZ R17, R0.reuse, -UR6, R17 ;  /* 0x8000000600117c23 */ /* 0x040fe20008010011 */
[----:B------:R-:W-:Y:S01]  /*5800*/  FFMA.FTZ R23, R0, -UR6, R23 ;  /* 0x8000000600177c23 */ /* 0x000fe20008010017 */
[----:B------:R-:W-:Y:S01]  /*5810*/  I2FP.F32.S32 R0, R165 ;  /* 0x000000a500007245 */ /* 0x000fe20000201400 */
[----:B------:R-:W-:Y:S04]  /*5820*/  HMMA.16816.F32.BF16 R64, R132, R138, R64 ;  /* 0x0000008a8440723c */ /* 0x000fe80000041840 */
[C---:B------:R-:W-:Y:S01]  /*5830*/  FFMA.FTZ R24, R2.reuse, -UR6, R24 ;  /* 0x8000000602187c23 */ /* 0x040fe20008010018 */
[----:B------:R-:W-:Y:S01]  /*5840*/  FFMA.FTZ R30, R2, -UR6, R30 ;  /* 0x80000006021e7c23 */ /* 0x000fe2000801001e */
[----:B------:R-:W-:Y:S01]  /*5850*/  I2FP.F32.S32 R2, R168 ;  /* 0x000000a800027245 */ /* 0x000fe20000201400 */
[C---:B------:R-:W-:Y:S01]  /*5860*/  FFMA.FTZ R25, R0.reuse, -UR6, R25 ;  /* 0x8000000600197c23 */ /* 0x040fe20008010019 */
[----:B------:R-:W-:Y:S03]  /*5870*/  FFMA.FTZ R31, R0, -UR6, R31 ;  /* 0x80000006001f7c23 */ /* 0x000fe6000801001f */
[C---:B------:R-:W-:Y:S01]  /*5880*/  FFMA.FTZ R32, R2.reuse, -UR6, R32 ;  /* 0x8000000602207c23 */ /* 0x040fe20008010020 */
[----:B------:R-:W-:Y:S01]  /*5890*/  I2FP.F32.S32 R0, R169 ;  /* 0x000000a900007245 */ /* 0x000fe20000201400 */
[----:B------:R-:W-:Y:S01]  /*58a0*/  FFMA.FTZ R38, R2, -UR6, R38 ;  /* 0x8000000602267c23 */ /* 0x000fe20008010026 */
[----:B------:R-:W-:Y:S02]  /*58b0*/  I2FP.F32.S32 R2, R172 ;  /* 0x000000ac00027245 */ /* 0x000fe40000201400 */
[----:B------:R-:W-:Y:S01]  /*58c0*/  I2FP.F32.S32 R3, R170 ;  /* 0x000000aa00037245 */ /* 0x000fe20000201400 */
[C---:B------:R-:W-:Y:S01]  /*58d0*/  FFMA.FTZ R33, R0.reuse, -UR6, R33 ;  /* 0x8000000600217c23 */ /* 0x040fe20008010021 */
[----:B------:R-:W-:Y:S01]  /*58e0*/  FFMA.FTZ R39, R0, -UR6, R39 ;  /* 0x8000000600277c23 */ /* 0x000fe20008010027 */
[C---:B------:R-:W-:Y:S01]  /*58f0*/  FFMA.FTZ R40, R2.reuse, -UR6, R40 ;  /* 0x8000000602287c23 */ /* 0x040fe20008010028 */
[----:B------:R-:W-:Y:S01]  /*5900*/  FFMA.FTZ R46, R2, -UR6, R46 ;  /* 0x80000006022e7c23 */ /* 0x000fe2000801002e */
[----:B------:R-:W-:Y:S01]  /*5910*/  I2FP.F32.S32 R0, R173 ;  /* 0x000000ad00007245 */ /* 0x000fe20000201400 */
[C---:B------:R-:W-:Y:S01]  /*5920*/  FFMA.FTZ R36, R3.reuse, -UR6, R36 ;  /* 0x8000000603247c23 */ /* 0x040fe20008010024 */
[----:B------:R-:W-:Y:S01]  /*5930*/  I2FP.F32.S32 R2, R177 ;  /* 0x000000b100027245 */ /* 0x000fe20000201400 */
[----:B------:R-:W-:Y:S01]  /*5940*/  FFMA.FTZ R50, R3, -UR6, R50 ;  /* 0x8000000603327c23 */ /* 0x000fe20008010032 */
        /* <DEDUP_REMOVED lines=20> */
[----:B------:R-:W-:Y:S01]  /*5a90*/  I2FP.F32.S32 R158, R158 ;  /* 0x0000009e009e7245 */ /* 0x000fe20000201400 */
[C---:B------:R-:W-:Y:S01]  /*5aa0*/  FFMA.FTZ R9, R156.reuse, -UR6, R9 ;  /* 0x800000069c097c23 */ /* 0x040fe20008010009 */
[----:B------:R-:W-:Y:S01]  /*5ab0*/  I2FP.F32.S32 R163, R163 ;  /* 0x000000a300a37245 */ /* 0x000fe20000201400 */
[----:B------:R-:W-:Y:S01]  /*5ac0*/  FFMA.FTZ R14, R157, -UR6, R14 ;  /* 0x800000069d0e7c23 */ /* 0x000fe2000801000e */
        /* <DEDUP_REMOVED lines=32> */
[C---:B------:R-:W-:Y:S01]  /*5cd0*/  FFMA.FTZ R57, R0.reuse, -UR6, R57 ;  /* 0x8000000600397c23 */ /* 0x040fe20008010039 */
[----:B------:R-:W-:Y:S01]  /*5ce0*/  FFMA.FTZ R63, R0, -UR6, R63 ;  /* 0x80000006003f7c23 */ /* 0x000fe2000801003f */
[----:B------:R-:W-:Y:S01]  /*5cf0*/  FFMA.FTZ R66, R132, -UR6, R66 ;  /* 0x8000000684427c23 */ /* 0x000fe20008010042 */
[----:B------:R-:W-:Y:S01]  /*5d00*/  FFMA.FTZ R67, R3, -UR6, R67 ;  /* 0x8000000603437c23 */ /* 0x000fe20008010043 */
[----:B------:R-:W-:Y:S01]  /*5d10*/  FFMA.FTZ R64, R2, -UR6, R64 ;  /* 0x8000000602407c23 */ /* 0x000fe20008010040 */
[----:B------:R-:W-:Y:S01]  /*5d20*/  FFMA.FTZ R65, R133, -UR6, R65 ;  /* 0x8000000685417c23 */ /* 0x000fe20008010041 */
[----:B------:R-:W-:Y:S06]  /*5d30*/  @!P0 BRA `(.L_x_784) ;  /* 0x0000000000308947 */ /* 0x000fec0003800000 */
        /* <DEDUP_REMOVED lines=12> */
.L_x_784:
[----:B------:R-:W-:Y:S01]  /*5e00*/  UIADD3 UR15, UR9, 0x1, -UR18 ;  /* 0x00000001090f7890 */ /* 0x000fe2000fffe812 */
[----:B------:R-:W-:Y:S01]  /*5e10*/  VIADD R3, R245, UR7 ;  /* 0x00000007f5037c36 */ /* 0x000fe20008000000 */
[----:B------:R-:W-:Y:S01]  /*5e20*/  UIADD3 UR8, -UR14, UR9, -UR18 ;  /* 0x000000090e087290 */ /* 0x000fe2000fffe912 */
[C---:B------:R-:W-:Y:S01]  /*5e30*/  VIADD R147, R152.reuse, 0x1 ;  /* 0x0000000198937836 */ /* 0x040fe20000000000 */
[----:B------:R-:W-:Y:S01]  /*5e40*/  UIADD3 UR7, UR15, UR31, URZ ;  /* 0x0000001f0f077290 */ /* 0x000fe2000fffe03f */
[C---:B------:R-:W-:Y:S01]  /*5e50*/  VIADD R146, R152.reuse, 0x8 ;  /* 0x0000000898927836 */ /* 0x040fe20000000000 */
[----:B------:R-:W-:Y:S01]  /*5e60*/  UMOV UR19, UR14 ;  /* 0x0000000e00137c82 */ /* 0x000fe20008000000 */
[C---:B------:R-:W-:Y:S01]  /*5e70*/  VIADD R145, R152.reuse, 0x9 ;  /* 0x0000000998917836 */ /* 0x040fe20000000000 */
[----:B------:R-:W-:Y:S01]  /*5e80*/  VIADDMNMX R2, R3, UR8, RZ, !PT ;  /* 0x0000000803027c46 */ /* 0x000fe2000f8001ff */
[C---:B------:R-:W-:Y:S02]  /*5e90*/  VIADD R144, R152.reuse, 0x10 ;  /* 0x0000001098907836 */ /* 0x040fe40000000000 */
[----:B------:R-:W-:Y:S01]  /*5ea0*/  IMAD.U32 R0, RZ, RZ, UR7 ;  /* 0x00000007ff007e24 */ /* 0x000fe2000f8e00ff */
[CC--:B------:R-:W-:Y:S01]  /*5eb0*/  ISETP.GE.AND P0, PT, R152.reuse, R2.reuse, PT ;  /* 0x000000029800720c */ /* 0x0c0fe20003f06270 */
[C---:B------:R-:W-:Y:S01]  /*5ec0*/  VIADD R143, R152.reuse, 0x11 ;  /* 0x00000011988f7836 */ /* 0x040fe20000000000 */
[----:B------:R-:W-:Y:S01]  /*5ed0*/  ISETP.GE.AND P6, PT, R147, R2, PT ;  /* 0x000000029300720c */ /* 0x000fe20003fc6270 */
[C---:B------:R-:W-:Y:S01]  /*5ee0*/  VIADD R142, R152.reuse, 0x18 ;  /* 0x00000018988e7836 */ /* 0x040fe20000000000 */
[----:B------:R-:W-:Y:S01]  /*5ef0*/  VIADDMNMX R0, R3, R0, UR9, PT ;  /* 0x0000000903007e46 */ /* 0x000fe2000b800100 */
[----:B------:R-:W-:Y:S01]  /*5f00*/  VIADD R141, R152, 0x19 ;  /* 0x00000019988d7836 */ /* 0x000fe20000000000 */
[----:B------:R-:W-:Y:S01]  /*5f10*/  ISETP.GE.AND P5, PT, R146, R2, PT ;  /* 0x000000029200720c */ /* 0x000fe20003fa6270 */
[C---:B------:R-:W-:Y:S01]  /*5f20*/  VIADD R140, R152.reuse, 0x20 ;  /* 0x00000020988c7836 */ /* 0x040fe20000000000 */
[CC--:B------:R-:W-:Y:S01]  /*5f30*/  ISETP.GE.OR P0, PT, R152.reuse, R0.reuse, !P0 ;  /* 0x000000009800720c */ /* 0x0c0fe20004706670 */
[C---:B------:R-:W-:Y:S01]  /*5f40*/  VIADD R139, R152.reuse, 0x21 ;  /* 0x00000021988b7836 */ /* 0x040fe20000000000 */
[----:B------:R-:W-:Y:S01]  /*5f50*/  ISETP.GE.OR P6, PT, R147, R0, !P6 ;  /* 0x000000009300720c */ /* 0x000fe200077c6670 */
        /* <DEDUP_REMOVED lines=12> */
[----:B------:R-:W-:Y:S01]  /*6020*/  IMAD.U32 R149, RZ, RZ, UR7 ;  /* 0x00000007ff957e24 */ /* 0x000fe2000f8e00ff */
[-C--:B------:R-:W-:Y:S01]  /*6030*/  ISETP.GE.AND P0, PT, R141, R2.reuse, PT ;  /* 0x000000028d00720c */ /* 0x080fe20003f06270 */
[----:B------:R-:W-:Y:S01]  /*6040*/  VIADD R132, R3, 0x40 ;  /* 0x0000004003847836 */ /* 0x000fe20000000000 */
[----:B------:R-:W-:Y:S01]  /*6050*/  ISETP.GE.AND P6, PT, R140, R2, PT ;  /* 0x000000028c00720c */ /* 0x000fe20003fc6270 */
[----:B------:R-:W-:Y:S01]  /*6060*/  IMAD.U32 R148, RZ, RZ, UR7 ;  /* 0x00000007ff947e24 */ /* 0x000fe2000f8e00ff */
        /* <DEDUP_REMOVED lines=134> */
[----:B------:R-:W-:Y:S02]  /*68d0*/  ISETP.GE.AND P0, PT, R147, R2, PT ;  /* 0x000000029300720c */ /* 0x000fe40003f06270 */
[-C--:B------:R-:W-:Y:S02]  /*68e0*/  ISETP.GE.OR P6, PT, R137, R3.reuse, !P6 ;  /* 0x000000038900720c */ /* 0x080fe400077c6670 */
        /* <DEDUP_REMOVED lines=55> */
.L_x_785:
        /* <DEDUP_REMOVED lines=490> */
[C---:B-----5:R-:W-:Y:S03]  /*8b00*/  @P4 VIADD R0, R203.reuse, 0xffffc000 ;  /* 0xffffc000cb004836 */ /* 0x060fe60000000000 */
[C---:B------:R-:W-:Y:S01]  /*8b10*/  LEA R4, P2, R2.reuse, R4, 0x1 ;  /* 0x0000000402047211 */ /* 0x040fe200078408ff */
        /* <DEDUP_REMOVED lines=13> */
[CC--:B------:R-:W-:Y:S01]  /*8bf0*/  @!P4 LEA R6, P3, R7.reuse, R213.reuse, 0x1 ;  /* 0x000000d50706c211 */ /* 0x0c0fe200078608ff */
[----:B------:R-:W-:Y:S01]  /*8c00*/  @P4 STS [R0+0x1004], RZ ;  /* 0x001004ff00004388 */ /* 0x000fe20000000800 */
[----:B------:R-:W-:Y:S02]  /*8c10*/  @P4 PLOP3.LUT P1, PT, P6, PT, PT, 0x80, 0x0 ;  /* 0x000000000000481c */ /* 0x000fe4000372f070 */
[----:B------:R-:W-:Y:S01]  /*8c20*/  @!P4 LEA.HI.X R7, R7, R214, R9, 0x1, P3 ;  /* 0x000000d60707c211 */ /* 0x000fe200018f0c09 */
[----:B------:R-:W-:Y:S01]  /*8c30*/  @P4 STS [R0+0x1008], RZ ;  /* 0x001008ff00004388 */ /* 0x000fe20000000800 */
[----:B------:R-:W-:Y:S01]  /*8c40*/  @P2 VIADD R8, R204, 0x4000 ;  /* 0x00004000cc082836 */ /* 0x000fe20000000000 */
        /* <DEDUP_REMOVED lines=16> */
[----:B------:R-:W-:Y:S01]  /*8d50*/  @!P4 LEA R8, P5, R6, R213, 0x1 ;  /* 0x000000d50608c211 */ /* 0x000fe200078a08ff */
[C---:B------:R-:W-:Y:S01]  /*8d60*/  @!P4 IMAD.WIDE.U32 R2, R32.reuse, 0x60, R2 ;  /* 0x000000602002c825 */ /* 0x040fe200078e0002 */
[----:B---3--:R-:W-:Y:S01]  /*8d70*/  @!P4 LEA.HI.X R9, R32, R7, R10, 0x6, P2 ;  /* 0x000000072009c211 */ /* 0x008fe200010f340a */
[----:B------:R-:W-:Y:S01]  /*8d80*/  @P4 STS [R0+0x2008], RZ ;  /* 0x002008ff00004388 */ /* 0x000fe20000000800 */
[----:B------:R-:W-:Y:S01]  /*8d90*/  PLOP3.LUT P2, PT, PT, PT, PT, 0x8, 0x0 ;  /* 0x000000000000781c */ /* 0x000fe20003f4e170 */
[----:B------:R-:W-:Y:S01]  /*8da0*/  @!P4 VIADD R7, R204, 0xffffc000 ;  /* 0xffffc000cc07c836 */ /* 0x000fe20000000000 */
        /* <DEDUP_REMOVED lines=31> */
.L_x_786:
        /* <DEDUP_REMOVED lines=189> */
.L_x_787:
        /* <DEDUP_REMOVED lines=259> */
[----:B------:R-:W-:Y:S02]  /*aba0*/  ULOP3.LUT UR7, UR11, 0x1, URZ, 0xc0, !UPT ;  /* 0x000000010b077892 */ /* 0x000fe4000f8ec03f */
[----:B------:R-:W-:Y:S01]  /*abb0*/  UIADD3 UR11, UR11, -0x1, URZ ;  /* 0xffffffff0b0b7890 */ /* 0x000fe2000fffe03f */
[CC--:B------:R-:W-:Y:S01]  /*abc0*/  LEA R4, P1, R5.reuse, R192.reuse, 0x2 ;  /* 0x000000c005047211 */ /* 0x0c0fe200078210ff */
[----:B------:R-:W-:Y:S01]  /*abd0*/  LDSM.16.MT88.4 R8, [R181] ;  /* 0x00000000b508783b */ /* 0x000fe20000004200 */
[----:B------:R-:W-:Y:S02]  /*abe0*/  UISETP.NE.U32.AND UP0, UPT, UR7, 0x1, UPT ;  /* 0x000000010700788c */ /* 0x000fe4000bf05070 */
[-C--:B------:R-:W-:Y:S01]  /*abf0*/  LEA.HI.X.SX32 R5, R5, R193.reuse, 0x2, P1 ;  /* 0x000000c105057211 */ /* 0x080fe200008f16ff */
[----:B------:R-:W-:Y:S01]  /*ac00*/  LDSM.16.MT88.4 R16, [R0] ;  /* 0x000000000010783b */ /* 0x000fe20000004200 */
[----:B--2---:R-:W-:Y:S02]  /*ac10*/  IMAD.U32 R3, RZ, RZ, UR8 ;  /* 0x00000008ff037e24 */ /* 0x004fe4000f8e00ff */
[----:B------:R-:W-:Y:S01]  /*ac20*/  PLOP3.LUT P1, PT, PT, PT, UP0, 0x80, 0x0 ;  /* 0x000000000000781c */ /* 0x000fe20003f2f008 */
[----:B------:R-:W-:Y:S01]  /*ac30*/  REDG.E.ADD.F32.FTZ.RN.STRONG.GPU desc[UR12][R4.64], R30 ;  /* 0x0000001e040079a6 */ /* 0x000fe2000c10f38c */
[----:B------:R-:W-:Y:S01]  /*ac40*/  @UP3 UIADD3 UR23, UP0, UR23, -0x200, URZ ;  /* 0xfffffe0017173890 */ /* 0x000fe2000ff1e03f */
[C---:B------:R-:W-:Y:S02]  /*ac50*/  LEA R2, P0, R3.reuse, R192, 0x2 ;  /* 0x000000c003027211 */ /* 0x040fe400078010ff */
[----:B------:R-:W1:Y:S01]  /*ac60*/  LDSM.16.MT88.4 R4, [R180+0x14000] ;  /* 0x01400000b404783b */ /* 0x000e620000004200 */
[----:B------:R-:W-:Y:S01]  /*ac70*/  @UP3 UIADD3.X UR22, UR22, -0x1, URZ, UP0, !UPT ;  /* 0xffffffff16163890 */ /* 0x000fe200087fe43f */
[----:B------:R-:W-:Y:S02]  /*ac80*/  LEA.HI.X.SX32 R3, R3, R193, 0x2, P0 ;  /* 0x000000c103037211 */ /* 0x000fe400000f16ff */
        /* <DEDUP_REMOVED lines=229> */
.L_x_789:
        /* <DEDUP_REMOVED lines=23> */
.L_x_790:
        /* <DEDUP_REMOVED lines=48> */
.L_x_792:
[----:B------:R-:W-:Y:S05]  /*bf50*/  BSYNC B0 ;  /* 0x0000000000007941 */ /* 0x000fea0003800000 */
.L_x_791:
        /* <DEDUP_REMOVED lines=14> */
.L_x_794:
[----:B------:R-:W-:Y:S05]  /*c040*/  BSYNC B0 ;  /* 0x0000000000007941 */ /* 0x000fea0003800000 */
.L_x_793:
        /* <DEDUP_REMOVED lines=15> */
.L_x_796:
[----:B------:R-:W-:Y:S05]  /*c140*/  BSYNC B0 ;  /* 0x0000000000007941 */ /* 0x000fea0003800000 */
.L_x_795:
        /* <DEDUP_REMOVED lines=14> */
.L_x_798:
[----:B------:R-:W-:Y:S05]  /*c230*/  BSYNC B0 ;  /* 0x0000000000007941 */ /* 0x000fea0003800000 */
.L_x_797:
        /* <DEDUP_REMOVED lines=27> */
.L_x_800:
[----:B------:R-:W-:Y:S05]  /*c3f0*/  BSYNC B0 ;  /* 0x0000000000007941 */ /* 0x000fea0003800000 */
.L_x_799:
        /* <DEDUP_REMOVED lines=14> */
.L_x_802:
[----:B------:R-:W-:Y:S05]  /*c4e0*/  BSYNC B0 ;  /* 0x0000000000007941 */ /* 0x000fea0003800000 */
.L_x_801:
        /* <DEDUP_REMOVED lines=14> */
.L_x_804:
[----:B------:R-:W-:Y:S05]  /*c5d0*/  BSYNC B0 ;  /* 0x0000000000007941 */ /* 0x000fea0003800000 */
.L_x_803:
        /* <DEDUP_REMOVED lines=12> */
.L_x_751:
[----:B------:R-:W-:Y:S05]  /*c6a0*/  BSYNC B1 ;  /* 0x0000000000017941 */ /* 0x000fea0003800000 */
.L_x_729:
        /* <DEDUP_REMOVED lines=11> */
.L_x_805:
[----:B------:R-:W-:Y:S05]  /*c760*/  EXIT ;  /* 0x000000000000794d */ /* 0x000fea0003800000 */
.L_x_807:
        /* <DEDUP_REMOVED lines=9> */
.L_x_2468:


//--------------------- .text._ZN5flash27flash_bwd_convert_dq_kernelI23Flash_bwd_kernel_traitsILi64ELi64ELi128ELi8ELi2ELi4ELi4ELb1ELb0EN7cutlass10bfloat16_tE19Flash_kernel_traitsILi64ELi64ELi128ELi8ES3_EEEEvNS_16Flash_bwd_paramsEi --------------------------
	.section	.text._ZN5flash27flash_bwd_convert_dq_kernelI23Flash_bwd_kernel_traitsILi64ELi64ELi128ELi8ELi2ELi4ELi4ELb1ELb0EN7cutlass10bfloat16_tE19Flash_kernel_traitsILi64ELi64ELi128ELi8ES3_EEEEvNS_16Flash_bwd_paramsEi,"ax",@progbits
	.align	128
        .global         _ZN5flash27flash_bwd_convert_dq_kernelI23Flash_bwd_kernel_traitsILi64ELi64ELi128ELi8ELi2ELi4ELi4ELb1ELb0EN7cutlass10bfloat16_tE19Flash_kernel_traitsILi64ELi64ELi128ELi8ES3_EEEEvNS_16Flash_bwd_paramsEi
        .type           _ZN5flash27flash_bwd_convert_dq_kernelI23Flash_bwd_kernel_traitsILi64ELi64ELi128ELi8ELi2ELi4ELi4ELb1ELb0EN7cutlass10bfloat16_tE19Flash_kernel_traitsILi64ELi64ELi128ELi8ES3_EEEEvNS_16Flash_bwd_paramsEi,@function
        .size           _ZN5flash27flash_bwd_convert_dq_kernelI23Flash_bwd_kernel_traitsILi64ELi64ELi128ELi8ELi2ELi4ELi4ELb1ELb0EN7cutlass10bfloat16_tE19Flash_kernel_traitsILi64ELi64ELi128ELi8ES3_EEEEvNS_16Flash_bwd_paramsEi,(.L_x_2469 - _ZN5flash27flash_bwd_convert_dq_kernelI23Flash_bwd_kernel_traitsILi64ELi64ELi128ELi8ELi2ELi4ELi4ELb1ELb0EN7cutlass10bfloat16_tE19Flash_kernel_traitsILi64ELi64ELi128ELi8ES3_EEEEvNS_16Flash_bwd_paramsEi)
        .other          _ZN5flash27flash_bwd_convert_dq_kernelI23Flash_bwd_kernel_traitsILi64ELi64ELi128ELi8ELi2ELi4ELi4ELb1ELb0EN7cutlass10bfloat16_tE19Flash_kernel_traitsILi64ELi64ELi128ELi8ES3_EEEEvNS_16Flash_bwd_paramsEi,@"STO_CUDA_ENTRY STV_DEFAULT"
_ZN5flash27flash_bwd_convert_dq_kernelI23Flash_bwd_kernel_traitsILi64ELi64ELi128ELi8ELi2ELi4ELi4ELb1ELb0EN7cutlass10bfloat16_tE19Flash_kernel_traitsILi64ELi64ELi128ELi8ES3_EEEEvNS_16Flash_bwd_paramsEi:
.text._ZN5flash27flash_bwd_convert_dq_kernelI23Flash_bwd_kernel_traitsILi64ELi64ELi128ELi8ELi2ELi4ELi4ELb1ELb0EN7cutlass10bfloat16_tE19Flash_kernel_traitsILi64ELi64ELi128ELi8ES3_EEEEvNS_16Flash_bwd_paramsEi:
[----:B------:R-:W-:Y:S08]  /*0000*/  LDC R1, c[0x0][0x28] ;  /* 0x00000a00ff017b82 */ /* 0x000ff00000000800 */
[----:B------:R-:W0:Y:S01]  /*0010*/  S2UR UR17, SR_CTAID.Y ;  /* 0x00000000001179c3 */ /* 0x000e220000002600 */
[----:B------:R-:W-:Y:S01]  /*0020*/  ULDC.64 UR4, c[0x0][0x2f0] ;  /* 0x0000bc0000047ab9 */ /* 0x000fe20000000a00 */
[----:B------:R-:W-:Y:S01]  /*0030*/  ULDC.64 UR20, c[0x0][0x208] ;  /* 0x0000820000147ab9 */ /* 0x000fe20000000a00 */
[----:B------:R-:W-:-:S04]  /*0040*/  UISETP.NE.U32.AND UP0, UPT, UR4, URZ, UPT ;  /* 0x0000003f0400728c */ /* 0x000fc8000bf05070 */
[----:B------:R-:W-:-:S03]  /*0050*/  UISETP.NE.AND.EX UP0, UPT, UR5, URZ, UPT, UP0 ;  /* 0x0000003f0500728c */ /* 0x000fc6000bf05300 */
[----:B------:R-:W-:-:S03]  /*0060*/  ULDC.64 UR4, c[0x0][0x2f0] ;  /* 0x0000bc0000047ab9 */ /* 0x000fc60000000a00 */
[----:B------:R-:W-:Y:S01]  /*0070*/  PLOP3.LUT P0, PT, PT, PT, UP0, 0x80, 0x0 ;  /* 0x000000000000781c */ /* 0x000fe20003f0f008 */
[----:B0-----:R-:W-:-:S06]  /*0080*/  UIMAD.WIDE UR4, UR17, 0x4, UR4 ;  /* 0x00000004110478a5 */ /* 0x001fcc000f8e0204 */
[----:B------:R-:W-:Y:S02]  /*0090*/  IMAD.U32 R2, RZ, RZ, UR4 ;  /* 0x00000004ff027e24 */ /* 0x000fe4000f8e00ff */
[----:B------:R-:W-:-:S05]  /*00a0*/  IMAD.U32 R3, RZ, RZ, UR5 ;  /* 0x00000005ff037e24 */ /* 0x000fca000f8e00ff */
[----:B------:R-:W2:Y:S04]  /*00b0*/  @P0 LDG.E R4, desc[UR20][R2.64] ;  /* 0x0000001402040981 */ /* 0x000ea8000c1e1900 */
[----:B------:R-:W3:Y:S01]  /*00c0*/  @P0 LDG.E R0, desc[UR20][R2.64+0x4] ;  /* 0x0000041402000981 */ /* 0x000ee2000c1e1900 */
[----:B------:R-:W0:Y:S01]  /*00d0*/  S2UR UR5, SR_CTAID.X ;  /* 0x00000000000579c3 */ /* 0x000e220000002500 */
[----:B------:R-:W-:Y:S01]  /*00e0*/  UMOV UR6, 0xffffffff ;  /* 0xffffffff00067882 */ /* 0x000fe20000000000 */
[----:B0-----:R-:W-:Y:S01]  /*00f0*/  USHF.L.U32 UR16, UR5, 0x6, URZ ;  /* 0x0000000605107899 */ /* 0x001fe2000800063f */
[----:B--2---:R-:W-:Y:S02]  /*0100*/  @P0 R2UR UR6, R4 ;  /* 0x00000000040602ca */ /* 0x004fe400000e0000 */
[----:B---3--:R-:W-:-:S13]  /*0110*/  @P0 R2UR UR8, R0 ;  /* 0x00000000000802ca */ /* 0x008fda00000e0000 */
[----:B------:R-:W-:-:S07]  /*0120*/  @UP0 UIADD3 UR8, UR8, -UR6, URZ ;  /* 0x8000000608080290 */ /* 0x000fce000fffe03f */
[----:B------:R-:W-:Y:S02]  /*0130*/  @!UP0 ULDC UR8, c[0x0][0x2c4] ;  /* 0x0000b10000088ab9 */ /* 0x000fe40000000800 */
[----:B------:R-:W-:-:S06]  /*0140*/  UISETP.GT.AND UP1, UPT, UR8, UR16, UPT ;  /* 0x000000100800728c */ /* 0x000fcc000bf24270 */
[----:B------:R-:W-:-:S13]  /*0150*/  PLOP3.LUT P0, PT, PT, PT, UP1, 0x80, 0x0 ;  /* 0x000000000000781c */ /* 0x000fda0003f0f018 */
[----:B------:R-:W-:Y:S05]  /*0160*/  @!P0 EXIT ;  /* 0x000000000000894d */ /* 0x000fea0003800000 */
[----:B------:R-:W0:Y:S01]  /*0170*/  S2R R7, SR_TID.X ;  /* 0x0000000000077919 */ /* 0x000e220000002100 */
[----:B------:R-:W-:Y:S01]  /*0180*/  UISETP.NE.AND UP1, UPT, UR6, -0x1, UPT ;  /* 0xffffffff0600788c */ /* 0x000fe2000bf25270 */
[----:B------:R-:W1:Y:S01]  /*0190*/  S2UR UR25, SR_CTAID.Z ;  /* 0x00000000001979c3 */ /* 0x000e620000002700 */
[----:B------:R-:W-:Y:S01]  /*01a0*/  ULDC UR26, c[0x0][0x270] ;  /* 0x00009c00001a7ab9 */ /* 0x000fe20000000800 */
[----:B------:R-:W-:Y:S01]  /*01b0*/  UIMAD.WIDE UR14, UR17, 0x80, URZ ;  /* 0x00000080110e78a5 */ /* 0x000fe2000f8e023f */
[----:B------:R-:W-:Y:S02]  /*01c0*/  ULDC UR28, c[0x0][0x2dc] ;  /* 0x0000b700001c7ab9 */ /* 0x000fe40000000800 */
[----:B------:R-:W-:Y:S01]  /*01d0*/  PLOP3.LUT P0, PT, PT, PT, UP1, 0x80, 0x0 ;  /* 0x000000000000781c */ /* 0x000fe20003f0f018 */
[----:B------:R-:W-:Y:S02]  /*01e0*/  USEL UR22, UR14, URZ, UP0 ;  /* 0x0000003f0e167287 */ /* 0x000fe40008000000 */
[----:B------:R-:W-:-:S02]  /*01f0*/  USEL UR23, UR15, URZ, UP0 ;  /* 0x0000003f0f177287 */ /* 0x000fc40008000000 */
[----:B------:R-:W-:Y:S01]  /*0200*/  @UP1 ULDC.64 UR12, c[0x0][0x448] ;  /* 0x00011200000c1ab9 */ /* 0x000fe20000000a00 */
[----:B------:R-:W-:Y:S02]  /*0210*/  USHF.R.S32.HI UR19, URZ, 0x1f, UR16 ;  /* 0x0000001f3f137899 */ /* 0x000fe40008011410 */
[----:B------:R-:W-:Y:S02]  /*0220*/  @UP1 UIMAD.WIDE.U32 UR10, UR6, UR12, URZ ;  /* 0x0000000c060a12a5 */ /* 0x000fe4000f8e003f */
[----:B------:R-:W-:Y:S01]  /*0230*/  USHF.R.S32.HI UR18, URZ, 0x1f, UR28 ;  /* 0x0000001f3f127899 */ /* 0x000fe2000801141c */
[----:B------:R-:W-:Y:S01]  /*0240*/  ULDC UR12, c[0x0][0x2d4] ;  /* 0x0000b500000c7ab9 */ /* 0x000fe20000000800 */
[----:B------:R-:W-:Y:S02]  /*0250*/  @UP1 UIMAD UR9, UR6, UR13, UR11 ;  /* 0x0000000d060912a4 */ /* 0x000fe4000f8e020b */
[----:B------:R-:W-:Y:S02]  /*0260*/  UIMAD.WIDE UR12, UR17, UR12, URZ ;  /* 0x0000000c110c72a5 */ /* 0x000fe4000f8e023f */
[----:B------:R-:W-:-:S02]  /*0270*/  USHF.R.S32.HI UR11, URZ, 0x1f, UR26 ;  /* 0x0000001f3f0b7899 */ /* 0x000fc4000801141a */
[----:B------:R-:W-:Y:S02]  /*0280*/  UIMAD UR13, UR13, UR26, URZ ;  /* 0x0000001a0d0d72a4 */ /* 0x000fe4000f8e023f */
[----:B------:R-:W-:Y:S02]  /*0290*/  UIMAD.WIDE.U32 UR14, UR12, UR26, URZ ;  /* 0x0000001a0c0e72a5 */ /* 0x000fe4000f8e003f */
[----:B------:R-:W-:Y:S01]  /*02a0*/  UIMAD UR11, UR12, UR11, UR13 ;  /* 0x0000000b0c0b72a4 */ /* 0x000fe2000f8e020d */
[----:B0-----:R-:W-:Y:S01]  /*02b0*/  SHF.R.S32.HI R0, RZ, 0x1f, R7 ;  /* 0x0000001fff007819 */ /* 0x001fe20000011407 */
[----:B------:R-:W-:Y:S02]  /*02c0*/  UIADD3 UR16, UP0, UR16, UR22, URZ ;  /* 0x0000001610107290 */ /* 0x000fe4000ff1e03f */
[----:B------:R-:W-:Y:S01]  /*02d0*/  UIADD3 UR11, UR15, UR11, URZ ;  /* 0x0000000b0f0b7290 */ /* 0x000fe2000fffe03f */
[CC--:B------:R-:W-:Y:S01]  /*02e0*/  LEA.HI R2, R0.reuse, R7.reuse, RZ, 0x2 ;  /* 0x0000000700027211 */ /* 0x0c0fe200078f10ff */
[----:B------:R-:W-:Y:S01]  /*02f0*/  @UP1 UMOV UR24, UR6 ;  /* 0x0000000600181c82 */ /* 0x000fe20008000000 */
[CC--:B------:R-:W-:Y:S01]  /*0300*/  LEA.HI R5, R0.reuse, R7.reuse, RZ, 0x5 ;  /* 0x0000000700057211 */ /* 0x0c0fe200078f28ff */
[----:B------:R-:W-:Y:S01]  /*0310*/  UIMAD UR11, UR11, UR28, URZ ;  /* 0x0000001c0b0b72a4 */ /* 0x000fe2000f8e023f */
[--C-:B------:R-:W-:Y:S01]  /*0320*/  SHF.R.S32.HI R3, RZ, 0x2, R2.reuse ;  /* 0x00000002ff037819 */ /* 0x100fe20000011402 */
[----:B------:R-:W-:Y:S01]  /*0330*/  UMOV UR4, URZ ;  /* 0x0000003f00047c82 */ /* 0x000fe20008000000 */
[----:B------:R-:W-:Y:S01]  /*0340*/  SHF.R.S32.HI R4, RZ, 0x1f, R2 ;  /* 0x0000001fff047819 */ /* 0x000fe20000011402 */
[----:B------:R-:W-:Y:S01]  /*0350*/  UIMAD.WIDE UR6, UR26, UR28, URZ ;  /* 0x0000001c1a0672a5 */ /* 0x000fe2000f8e023f */
[----:B------:R-:W-:Y:S01]  /*0360*/  LEA.HI R0, R0, R7, RZ, 0x7 ;  /* 0x0000000700007211 */ /* 0x000fe200078f38ff */
[----:B-1----:R-:W-:Y:S01]  /*0370*/  UIMAD UR29, UR25, UR28, URZ ;  /* 0x0000001c191d72a4 */ /* 0x002fe2000f8e023f */
[----:B------:R-:W-:Y:S01]  /*0380*/  LOP3.LUT R2, R2, 0x7ffffffc, RZ, 0xc0, !PT ;  /* 0x7ffffffc02027812 */ /* 0x000fe200078ec0ff */
[----:B------:R-:W-:Y:S01]  /*0390*/  UIMAD UR27, UR26, UR28, URZ ;  /* 0x0000001c1a1b72a4 */ /* 0x000fe2000f8e023f */
[----:B------:R-:W-:Y:S01]  /*03a0*/  LOP3.LUT R6, R5, 0xffffffe0, RZ, 0xc0, !PT ;  /* 0xffffffe005067812 */ /* 0x000fe200078ec0ff */
[----:B------:R-:W-:Y:S01]  /*03b0*/  UIMAD.WIDE.U32 UR12, UR14, UR28, URZ ;  /* 0x0000001c0e0c72a5 */ /* 0x000fe2000f8e003f */
[----:B------:R-:W-:Y:S01]  /*03c0*/  LEA.HI R4, R4, R3, RZ, 0x3 ;  /* 0x0000000304047211 */ /* 0x000fe200078f18ff */
[----:B------:R-:W-:-:S02]  /*03d0*/  UIADD3.X UR19, UR19, UR23, URZ, UP0, !UPT ;  /* 0x0000001713137290 */ /* 0x000fc400087fe43f */
[----:B------:R-:W-:Y:S01]  /*03e0*/  UIMAD UR18, UR18, UR14, UR11 ;  /* 0x0000000e121272a4 */ /* 0x000fe2000f8e020b */
[----:B------:R-:W-:Y:S11]  /*03f0*/  @P0 BRA `(.L_x_808) ;  /* 0x00000000001c0947 */ /* 0x000ff60003800000 */
[----:B------:R-:W-:Y:S01]  /*0400*/  USHF.R.S32.HI UR9, URZ, 0x1f, UR17 ;  /* 0x0000001f3f097899 */ /* 0x000fe20008011411 */
[----:B------:R-:W-:Y:S01]  /*0410*/  ULDC.64 UR14, c[0x0][0x430] ;  /* 0x00010c00000e7ab9 */ /* 0x000fe20000000a00 */
[----:B------:R-:W-:Y:S02]  /*0420*/  UMOV UR24, 0xffffffff ;  /* 0xffffffff00187882 */ /* 0x000fe40000000000 */
[----:B------:R-:W-:Y:S02]  /*0430*/  UIMAD UR9, UR9, UR14, URZ ;  /* 0x0000000e090972a4 */ /* 0x000fe4000f8e023f */
[----:B------:R-:W-:Y:S02]  /*0440*/  UIMAD.WIDE.U32 UR10, UR17, UR14, URZ ;  /* 0x0000000e110a72a5 */ /* 0x000fe4000f8e003f */
[----:B------:R-:W-:-:S04]  /*0450*/  UIMAD UR9, UR17, UR15, UR9 ;  /* 0x0000000f110972a4 */ /* 0x000fc8000f8e0209 */
[----:B------:R-:W-:-:S12]  /*0460*/  UIADD3 UR9, UR11, UR9, URZ ;  /* 0x000000090b097290 */ /* 0x000fd8000fffe03f */
.L_x_808:
[----:B------:R-:W-:Y:S01]  /*0470*/  UIMAD.WIDE.U32 UR14, UR6, UR24, URZ ;  /* 0x00000018060e72a5 */ /* 0x000fe2000f8e003f */
[----:B------:R-:W-:Y:S01]  /*0480*/  LOP3.LUT R4, R4, 0xfffffff8, RZ, 0xc0, !PT ;  /* 0xfffffff804047812 */ /* 0x000fe200078ec0ff */
[----:B------:R-:W-:Y:S01]  /*0490*/  UIMAD UR24, UR7, UR24, URZ ;  /* 0x00000018071872a4 */ /* 0x000fe2000f8e023f */
[----:B------:R-:W-:Y:S01]  /*04a0*/  IADD3 R2, -R2, R7, RZ ;  /* 0x0000000702027210 */ /* 0x000fe20007ffe1ff */
[----:B------:R-:W-:Y:S01]  /*04b0*/  IMAD.IADD R7, R7, 0x1, -R6 ;  /* 0x0000000107077824 */ /* 0x000fe200078e0a06 */
[----:B------:R-:W-:Y:S01]  /*04c0*/  USEL UR12, UR12, UR14, !UP1 ;  /* 0x0000000e0c0c7287 */ /* 0x000fe2000c800000 */
[--C-:B------:R-:W-:Y:S01]  /*04d0*/  SHF.R.S32.HI R6, RZ, 0x5, R5.reuse ;  /* 0x00000005ff067819 */ /* 0x100fe20000011405 */
[----:B------:R-:W-:Y:S01]  /*04e0*/  UIMAD UR4, UR6, UR4, UR24 ;  /* 0x00000004060472a4 */ /* 0x000fe2000f8e0218 */
[----:B------:R-:W-:Y:S01]  /*04f0*/  SHF.R.S32.HI R5, RZ, 0x1f, R5 ;  /* 0x0000001fff057819 */ /* 0x000fe20000011405 */
[----:B------:R-:W-:Y:S01]  /*0500*/  UIADD3 UR11, UR13, UR18, URZ ;  /* 0x000000120d0b7290 */ /* 0x000fe2000fffe03f */
[----:B------:R-:W-:Y:S01]  /*0510*/  IMAD.IADD R4, R3, 0x1, -R4 ;  /* 0x0000000103047824 */ /* 0x000fe200078e0a04 */
[----:B------:R-:W-:Y:S01]  /*0520*/  @UP1 UIADD3 UR11, UR15, UR4, URZ ;  /* 0x000000040f0b1290 */ /* 0x000fe2000fffe03f */
[----:B------:R-:W-:Y:S01]  /*0530*/  LEA.HI R5, R5, R6, RZ, 0x2 ;  /* 0x0000000605057211 */ /* 0x000fe200078f10ff */
[----:B------:R-:W-:Y:S01]  /*0540*/  UIADD3 UR12, UP0, UR29, UR12, URZ ;  /* 0x0000000c1d0c7290 */ /* 0x000fe2000ff1e03f */
[----:B------:R-:W-:Y:S01]  /*0550*/  SHF.R.U32.HI R3, RZ, 0x4, R0 ;  /* 0x00000004ff037819 */ /* 0x000fe20000011600 */
[----:B------:R-:W-:Y:S01]  /*0560*/  UIMAD UR19, UR19, UR6, URZ ;  /* 0x00000006131372a4 */ /* 0x000fe2000f8e023f */
[----:B------:R-:W-:Y:S01]  /*0570*/  SHF.L.U32 R4, R4, 0x6, RZ ;  /* 0x0000000604047819 */ /* 0x000fe200000006ff */
[----:B------:R-:W-:Y:S01]  /*0580*/  ULEA.HI.X.SX32 UR13, UR29, UR11, 0x1, UP0 ;  /* 0x0000000b1d0d7291 */ /* 0x000fe200080f0e3f */
[----:B------:R-:W-:Y:S01]  /*0590*/  LOP3.LUT R5, R5, 0x3ffffc, RZ, 0xc0, !PT ;  /* 0x003ffffc05057812 */ /* 0x000fe200078ec0ff */
[----:B------:R-:W-:Y:S01]  /*05a0*/  UIMAD UR19, UR7, UR16, UR19 ;  /* 0x00000010071372a4 */ /* 0x000fe2000f8e0213 */
[----:B------:R-:W-:Y:S01]  /*05b0*/  IMAD R7, R6, UR27, R7 ;  /* 0x0000001b06077c24 */ /* 0x000fe2000f8e0207 */
[----:B------:R-:W-:Y:S01]  /*05c0*/  LOP3.LUT R4, R4, 0x1c0, RZ, 0xc0, !PT ;  /* 0x000001c004047812 */ /* 0x000fe200078ec0ff */
[----:B------:R-:W-:Y:S01]  /*05d0*/  UIMAD.WIDE.U32 UR6, UR6, UR16, UR12 ;  /* 0x00000010060672a5 */ /* 0x000fe2000f8e000c */
[----:B------:R-:W-:Y:S01]  /*05e0*/  IMAD.IADD R5, R6, 0x1, -R5 ;  /* 0x0000000106057824 */ /* 0x000fe200078e0a05 */
[----:B------:R-:W-:-:S02]  /*05f0*/  CS2R R10, SRZ ;  /* 0x00000000000a7805 */ /* 0x000fc4000001ff00 */
[----:B------:R-:W-:Y:S01]  /*0600*/  LOP3.LUT R3, R4, 0x8, R3, 0xf8, !PT ;  /* 0x0000000804037812 */ /* 0x000fe200078ef803 */
[----:B------:R-:W-:Y:S01]  /*0610*/  IMAD.U32 R9, RZ, RZ, UR19 ;  /* 0x00000013ff097e24 */ /* 0x000fe2000f8e00ff */
[----:B------:R-:W-:Y:S01]  /*0620*/  SHF.R.S32.HI R0, RZ, 0x1f, R7 ;  /* 0x0000001fff007819 */ /* 0x000fe20000011407 */
[----:B------:R-:W-:Y:S01]  /*0630*/  ULDC.64 UR12, c[0x0][0x400] ;  /* 0x00010000000c7ab9 */ /* 0x000fe20000000a00 */
[----:B------:R-:W-:Y:S02]  /*0640*/  SHF.R.U32.HI R4, RZ, 0x3, R4 ;  /* 0x00000003ff047819 */ /* 0x000fe40000011604 */
[----:B------:R-:W-:Y:S02]  /*0650*/  CS2R R12, SRZ ;  /* 0x00000000000c7805 */ /* 0x000fe4000001ff00 */
[----:B------:R-:W-:Y:S02]  /*0660*/  IADD3 R7, P0, R7, UR6, RZ ;  /* 0x0000000607077c10 */ /* 0x000fe4000ff1e0ff */
[----:B------:R-:W-:-:S02]  /*0670*/  CS2R R16, SRZ ;  /* 0x0000000000107805 */ /* 0x000fc4000001ff00 */
[----:B------:R-:W-:Y:S02]  /*0680*/  LEA R5, R5, R2, 0x9 ;  /* 0x0000000205057211 */ /* 0x000fe400078e48ff */
[----:B------:R-:W-:Y:S02]  /*0690*/  CS2R R18, SRZ ;  /* 0x0000000000127805 */ /* 0x000fe4000001ff00 */
[----:B------:R-:W-:Y:S01]  /*06a0*/  LOP3.LUT R2, R3, R4, RZ, 0x3c, !PT ;  /* 0x0000000403027212 */ /* 0x000fe200078e3cff */
[----:B------:R-:W-:Y:S01]  /*06b0*/  IMAD.MOV.U32 R3, RZ, RZ, RZ ;  /* 0x000000ffff037224 */ /* 0x000fe200078e00ff */
[----:B------:R-:W-:Y:S01]  /*06c0*/  IADD3.X R4, R0, UR7, R9, P0, !PT ;  /* 0x0000000700047c10 */ /* 0x000fe200087fe409 */
[----:B------:R-:W-:Y:S01]  /*06d0*/  ULDC UR7, c[0x0][0x490] ;  /* 0x0001240000077ab9 */ /* 0x000fe20000000800 */
[----:B------:R-:W-:Y:S01]  /*06e0*/  LEA R0, P0, R7, UR12, 0x2 ;  /* 0x0000000c07007c11 */ /* 0x000fe2000f8010ff */
[----:B------:R-:W-:Y:S01]  /*06f0*/  UISETP.GE.AND UP0, UPT, UR7, 0x1, UPT ;  /* 0x000000010700788c */ /* 0x000fe2000bf06270 */
[----:B------:R-:W-:Y:S01]  /*0700*/  IMAD.U32 R2, R5, 0x2, R2 ;  /* 0x0000000205027824 */ /* 0x000fe200078e0002 */
[----:B------:R-:W-:-:S02]  /*0710*/  CS2R R8, SRZ ;  /* 0x0000000000087805 */ /* 0x000fc4000001ff00 */
[----:B------:R-:W-:Y:S01]  /*0720*/  LEA.HI.X R5, R7, UR13, R4, 0x2, P0 ;  /* 0x0000000d07057c11 */ /* 0x000fe200080f1404 */
[----:B------:R-:W-:Y:S01]  /*0730*/  HFMA2.MMA R4, -RZ, RZ, 0, 0 ;  /* 0x00000000ff047435 */ /* 0x000fe200000001ff */
[----:B------:R-:W-:Y:S02]  /*0740*/  CS2R R6, SRZ ;  /* 0x0000000000067805 */ /* 0x000fe4000001ff00 */
[----:B------:R-:W-:Y:S02]  /*0750*/  PLOP3.LUT P0, PT, PT, PT, UP0, 0x80, 0x0 ;  /* 0x000000000000781c */ /* 0x000fe40003f0f008 */
[----:B------:R-:W-:-:S11]  /*0760*/  CS2R R20, SRZ ;  /* 0x0000000000147805 */ /* 0x000fd6000001ff00 */
[----:B------:R-:W-:Y:S05]  /*0770*/  @!P0 BRA `(.L_x_809) ;  /* 0x0000000c00888947 */ /* 0x000fea0003800000 */
[----:B------:R-:W0:Y:S01]  /*0780*/  LDC R11, c[0x0][0x490] ;  /* 0x00012400ff0b7b82 */ /* 0x000e220000000800 */
[----:B------:R-:W-:Y:S02]  /*0790*/  UISETP.NE.AND UP0, UPT, UR7, 0x1, UPT ;  /* 0x000000010700788c */ /* 0x000fe4000bf05270 */
[----:B------:R-:W-:-:S04]  /*07a0*/  USHF.L.U32 UR16, UR27, 0x3, URZ ;  /* 0x000000031b107899 */ /* 0x000fc8000800063f */
[----:B------:R-:W-:Y:S02]  /*07b0*/  PLOP3.LUT P1, PT, PT, PT, UP0, 0x80, 0x0 ;  /* 0x000000000000781c */ /* 0x000fe40003f2f008 */
[----:B0-----:R-:W-:Y:S01]  /*07c0*/  LOP3.LUT P0, RZ, R11, 0x1, RZ, 0xc0, !PT ;  /* 0x000000010bff7812 */ /* 0x001fe2000780c0ff */
[----:B------:R-:W-:-:S10]  /*07d0*/  IMAD.MOV.U32 R11, RZ, RZ, RZ ;  /* 0x000000ffff0b7224 */ /* 0x000fd400078e00ff */
[----:B------:R-:W-:Y:S05]  /*07e0*/  @!P1 BRA `(.L_x_810) ;  /* 0x0000000800809947 */ /* 0x000fea0003800000 */
[----:B------:R-:W-:Y:S01]  /*07f0*/  ULOP3.LUT UR4, UR7, 0x1, URZ, 0xc0, !UPT ;  /* 0x0000000107047892 */ /* 0x000fe2000f8ec03f */
[----:B------:R-:W-:Y:S01]  /*0800*/  CS2R R10, SRZ ;  /* 0x00000000000a7805 */ /* 0x000fe2000001ff00 */
[----:B------:R-:W-:Y:S01]  /*0810*/  ULDC.64 UR14, c[0x0][0x488] ;  /* 0x00012200000e7ab9 */ /* 0x000fe20000000a00 */
[----:B------:R-:W-:Y:S01]  /*0820*/  USHF.R.S32.HI UR6, URZ, 0x1f, UR16 ;  /* 0x0000001f3f067899 */ /* 0x000fe20008011410 */
[----:B------:R-:W-:Y:S01]  /*0830*/  IMAD.MOV.U32 R3, RZ, RZ, RZ ;  /* 0x000000ffff037224 */ /* 0x000fe200078e00ff */
[----:B------:R-:W-:Y:S01]  /*0840*/  USHF.L.U64.HI UR11, UR14, 0x1, UR15 ;  /* 0x000000010e0b7899 */ /* 0x000fe2000801020f */
[----:B------:R-:W-:Y:S01]  /*0850*/  CS2R R12, SRZ ;  /* 0x00000000000c7805 */ /* 0x000fe2000001ff00 */
[----:B------:R-:W-:Y:S01]  /*0860*/  USHF.L.U32 UR17, UR14, 0x1, URZ ;  /* 0x000000010e117899 */ /* 0x000fe2000800063f */
[----:B------:R-:W-:Y:S02]  /*0870*/  CS2R R16, SRZ ;  /* 0x0000000000107805 */ /* 0x000fe4000001ff00 */
[----:B------:R-:W-:-:S02]  /*0880*/  CS2R R18, SRZ ;  /* 0x0000000000127805 */ /* 0x000fc4000001ff00 */
[----:B------:R-:W-:Y:S02]  /*0890*/  CS2R R6, SRZ ;  /* 0x0000000000067805 */ /* 0x000fe4000001ff00 */
[----:B------:R-:W-:Y:S02]  /*08a0*/  CS2R R8, SRZ ;  /* 0x0000000000087805 */ /* 0x000fe4000001ff00 */
[----:B------:R-:W-:Y:S02]  /*08b0*/  MOV R4, RZ ;  /* 0x000000ff00047202 */ /* 0x000fe40000000f00 */
[----:B------:R-:W-:Y:S01]  /*08c0*/  CS2R R20, SRZ ;  /* 0x0000000000147805 */ /* 0x000fe2000001ff00 */
[----:B------:R-:W-:Y:S02]  /*08d0*/  UIADD3 UR4, -UR4, UR7, URZ ;  /* 0x0000000704047290 */ /* 0x000fe4000fffe13f */
[----:B------:R-:W-:Y:S02]  /*08e0*/  USHF.L.U64.HI UR7, UR16, 0x2, UR6 ;  /* 0x0000000210077899 */ /* 0x000fe40008010206 */
[----:B------:R-:W-:-:S02]  /*08f0*/  UIMAD UR13, UR27, 0x38, URZ ;  /* 0x000000381b0d78a4 */ /* 0x000fc4000f8e023f */
[----:B------:R-:W-:-:S12]  /*0900*/  USHF.L.U64.HI UR6, UR17, 0x2, UR11 ;  /* 0x0000000211067899 */ /* 0x000fd8000801020b */
.L_x_811:
[----:B------:R-:W-:Y:S01]  /*0910*/  USHF.L.U32 UR11, UR16, 0x2, URZ ;  /* 0x00000002100b7899 */ /* 0x000fe2000800063f */
[----:B------:R-:W-:Y:S02]  /*0920*/  IMAD.U32 R25, RZ, RZ, UR27 ;  /* 0x0000001bff197e24 */ /* 0x000fe4000f8e00ff */
[----:B------:R-:W-:-:S03]  /*0930*/  IMAD.U32 R23, RZ, RZ, UR27 ;  /* 0x0000001bff177e24 */ /* 0x000fc6000f8e00ff */
[----:B------:R-:W-:-:S04]  /*0940*/  IADD3 R14, P1, R0, UR11, RZ ;  /* 0x0000000b000e7c10 */ /* 0x000fc8000ff3e0ff */
[----:B------:R-:W-:-:S03]  /*0950*/  IADD3.X R15, R5, UR7, RZ, P1, !PT ;  /* 0x00000007050f7c10 */ /* 0x000fc60008ffe4ff */
[----:B------:R-:W-:Y:S01]  /*0960*/  IMAD.WIDE R24, R25, 0x20, R14 ;  /* 0x0000002019187825 */ /* 0x000fe200078e020e */
[----:B------:R-:W-:-:S04]  /*0970*/  MOV R26, UR27 ;  /* 0x0000001b001a7c02 */ /* 0x000fc80008000f00 */
[----:B------:R-:W2:Y:S01]  /*0980*/  LDG.E R29, desc[UR20][R24.64] ;  /* 0x00000014181d7981 */ /* 0x000ea2000c1e1900 */
[----:B------:R-:W-:-:S05]  /*0990*/  IMAD.WIDE R22, R23, 0x20, R24 ;  /* 0x0000002017167825 */ /* 0x000fca00078e0218 */
[----:B------:R0:W3:Y:S02]  /*09a0*/  LDG.E R27, desc[UR20][R22.64] ;  /* 0x00000014161b7981 */ /* 0x0000e4000c1e1900 */
[----:B0-----:R-:W-:-:S04]  /*09b0*/  IMAD.WIDE R22, R26, 0x20, R22 ;  /* 0x000000201a167825 */ /* 0x001fc800078e0216 */
[----:B------:R-:W-:Y:S02]  /*09c0*/  IMAD.WIDE R24, R26, 0x20, R22 ;  /* 0x000000201a187825 */ /* 0x000fe400078e0216 */
[----:B------:R-:W4:Y:S04]  /*09d0*/  LDG.E R26, desc[UR20][R22.64] ;  /* 0x00000014161a7981 */ /* 0x000f28000c1e1900 */
[----:B------:R0:W5:Y:S01]  /*09e0*/  LDG.E R22, desc[UR20][R24.64] ;  /* 0x0000001418167981 */ /* 0x000162000c1e1900 */
[----:B------:R-:W-:-:S03]  /*09f0*/  USHF.L.U32 UR11, UR27, 0x4, URZ ;  /* 0x000000041b0b7899 */ /* 0x000fc6000800063f */
[----:B------:R-:W5:Y:S01]  /*0a00*/  LDG.E R23, desc[UR20][R14.64+0x80] ;  /* 0x000080140e177981 */ /* 0x000f62000c1e1900 */
[----:B--2---:R-:W-:Y:S01]  /*0a10*/  FADD.FTZ R4, R29, R4 ;  /* 0x000000041d047221 */ /* 0x004fe20000010000 */
[----:B---3--:R-:W-:Y:S01]  /*0a20*/  FADD.FTZ R8, R27, R8 ;  /* 0x000000081b087221 */ /* 0x008fe20000010000 */
[----:B------:R-:W-:-:S04]  /*0a30*/  IMAD.U32 R27, RZ, RZ, UR27 ;  /* 0x0000001bff1b7e24 */ /* 0x000fc8000f8e00ff */
[----:B0-----:R-:W-:-:S05]  /*0a40*/  IMAD.WIDE R24, R27, 0x20, R24 ;  /* 0x000000201b187825 */ /* 0x001fca00078e0218 */
[----:B------:R-:W2:Y:S01]  /*0a50*/  LDG.E R29, desc[UR20][R24.64] ;  /* 0x00000014181d7981 */ /* 0x000ea2000c1e1900 */
[----:B----4-:R-:W-:Y:S01]  /*0a60*/  FADD.FTZ R7, R26, R7 ;  /* 0x000000071a077221 */ /* 0x010fe20000010000 */
[----:B------:R-:W-:Y:S02]  /*0a70*/  IMAD.WIDE R26, R27, 0x20, R24 ;  /* 0x000000201b1a7825 */ /* 0x000fe400078e0218 */
[----:B------:R0:W3:Y:S04]  /*0a80*/  LDG.E R25, desc[UR20][R14.64] ;  /* 0x000000140e197981 */ /* 0x0000e8000c1e1900 */
[----:B------:R-:W4:Y:S01]  /*0a90*/  LDG.E R27, desc[UR20][R26.64] ;  /* 0x000000141a1b7981 */ /* 0x000f22000c1e1900 */
[----:B------:R-:W-:-:S04]  /*0aa0*/  UIADD3 UR11, UR11, 0x20, URZ ;  /* 0x000000200b0b7890 */ /* 0x000fc8000fffe03f */
[----:B------:R-:W-:Y:S02]  /*0ab0*/  USHF.R.S32.HI UR12, URZ, 0x1f, UR11 ;  /* 0x0000001f3f0c7899 */ /* 0x000fe4000801140b */
[----:B------:R-:W-:Y:S02]  /*0ac0*/  IMAD.U32 R28, RZ, RZ, UR11 ;  /* 0x0000000bff1c7e24 */ /* 0x000fe4000f8e00ff */
[----:B------:R-:W-:-:S03]  /*0ad0*/  USHF.L.U64.HI UR12, UR11, 0x2, UR12 ;  /* 0x000000020b0c7899 */ /* 0x000fc6000801020c */
[----:B0-----:R-:W-:-:S04]  /*0ae0*/  LEA R14, P1, R28, R0, 0x2 ;  /* 0x000000001c0e7211 */ /* 0x001fc800078210ff */
[----:B------:R-:W-:Y:S01]  /*0af0*/  IADD3.X R15, R5, UR12, RZ, P1, !PT ;  /* 0x0000000c050f7c10 */ /* 0x000fe20008ffe4ff */
[----:B-----5:R-:W-:-:S04]  /*0b00*/  FADD.FTZ R9, R22, R9 ;  /* 0x0000000916097221 */ /* 0x020fc80000010000 */
[----:B------:R0:W5:Y:S01]  /*0b10*/  LDG.E R22, desc[UR20][R14.64] ;  /* 0x000000140e167981 */ /* 0x000162000c1e1900 */
[----:B--2---:R-:W-:Y:S01]  /*0b20*/  FADD.FTZ R6, R29, R6 ;  /* 0x000000061d067221 */ /* 0x004fe20000010000 */
[----:B------:R-:W-:Y:S01]  /*0b30*/  MOV R29, UR16 ;  /* 0x00000010001d7c02 */ /* 0x000fe20008000f00 */
[----:B----4-:R-:W-:-:S04]  /*0b40*/  FADD.FTZ R10, R27, R10 ;  /* 0x0000000a1b0a7221 */ /* 0x010fc80000010000 */
[----:B------:R-:W-:-:S04]  /*0b50*/  IMAD.WIDE R26, R29, 0x4, R14 ;  /* 0x000000041d1a7825 */ /* 0x000fc800078e020e */
[----:B0-----:R-:W-:-:S05]  /*0b60*/  IMAD.WIDE R14, R29, 0x4, R26 ;  /* 0x000000041d0e7825 */ /* 0x001fca00078e021a */
[----:B------:R0:W2:Y:S01]  /*0b70*/  LDG.E R28, desc[UR20][R14.64] ;  /* 0x000000140e1c7981 */ /* 0x0000a2000c1e1900 */
[----:B---3--:R-:W-:-:S03]  /*0b80*/  FADD.FTZ R20, R25, R20 ;  /* 0x0000001419147221 */ /* 0x008fc60000010000 */
[----:B------:R1:W3:Y:S01]  /*0b90*/  LDG.E R25, desc[UR20][R26.64] ;  /* 0x000000141a197981 */ /* 0x0002e2000c1e1900 */
[----:B0-----:R-:W-:-:S04]  /*0ba0*/  IMAD.WIDE R14, R29, 0x4, R14 ;  /* 0x000000041d0e7825 */ /* 0x001fc800078e020e */
[----:B-1----:R-:W-:Y:S02]  /*0bb0*/  IMAD.WIDE R26, R29, 0x4, R14 ;  /* 0x000000041d1a7825 */ /* 0x002fe400078e020e */
[----:B------:R-:W4:Y:S04]  /*0bc0*/  LDG.E R15, desc[UR20][R14.64] ;  /* 0x000000140e0f7981 */ /* 0x000f28000c1e1900 */
[----:B------:R0:W3:Y:S01]  /*0bd0*/  LDG.E R14, desc[UR20][R26.64] ;  /* 0x000000141a0e7981 */ /* 0x0000e2000c1e1900 */
[----:B------:R-:W-:Y:S01]  /*0be0*/  FADD.FTZ R18, R23, R18 ;  /* 0x0000001217127221 */ /* 0x000fe20000010000 */
[----:B------:R-:W-:Y:S02]  /*0bf0*/  IMAD.U32 R23, RZ, RZ, UR16 ;  /* 0x00000010ff177e24 */ /* 0x000fe4000f8e00ff */
[----:B-----5:R-:W-:Y:S01]  /*0c00*/  FADD.FTZ R17, R22, R17 ;  /* 0x0000001116117221 */ /* 0x020fe20000010000 */
[----:B------:R-:W-:Y:S01]  /*0c10*/  IMAD.MOV.U32 R22, RZ, RZ, R0 ;  /* 0x000000ffff167224 */ /* 0x000fe200078e0000 */
[----:B------:R-:W-:Y:S01]  /*0c20*/  USHF.L.U32 UR11, UR16, 0x2, URZ ;  /* 0x00000002100b7899 */ /* 0x000fe2000800063f */
[----:B0-----:R-:W-:Y:S01]  /*0c30*/  IMAD.WIDE R26, R23, 0x4, R26 ;  /* 0x00000004171a7825 */ /* 0x001fe200078e021a */
[----:B------:R-:W-:-:S05]  /*0c40*/  MOV R23, R5 ;  /* 0x0000000500177202 */ /* 0x000fca0000000f00 */
[----:B------:R-:W5:Y:S04]  /*0c50*/  LDG.E R24, desc[UR20][R22.64] ;  /* 0x0000001416187981 */ /* 0x000f68000c1e1900 */
[----:B------:R0:W5:Y:S04]  /*0c60*/  LDG.E R26, desc[UR20][R26.64] ;  /* 0x000000141a1a7981 */ /* 0x000168000c1e1900 */
[----:B------:R-:W5:Y:S01]  /*0c70*/  LDG.E R22, desc[UR20][R22.64+0x80] ;  /* 0x0000801416167981 */ /* 0x000f62000c1e1900 */
[----:B--2---:R-:W-:Y:S01]  /*0c80*/  FADD.FTZ R13, R28, R13 ;  /* 0x0000000d1c0d7221 */ /* 0x004fe20000010000 */
[----:B------:R-:W-:Y:S01]  /*0c90*/  MOV R28, UR14 ;  /* 0x0000000e001c7c02 */ /* 0x000fe20008000f00 */
[----:B----4-:R-:W-:Y:S01]  /*0ca0*/  FADD.FTZ R12, R15, R12 ;  /* 0x0000000c0f0c7221 */ /* 0x010fe20000010000 */
[----:B------:R-:W-:-:S02]  /*0cb0*/  IMAD.U32 R15, RZ, RZ, UR14 ;  /* 0x0000000eff0f7e24 */ /* 0x000fc4000f8e00ff */
[----:B---3--:R-:W-:-:S03]  /*0cc0*/  FADD.FTZ R3, R14, R3 ;  /* 0x000000030e037221 */ /* 0x008fc60000010000 */
[----:B------:R-:W-:Y:S01]  /*0cd0*/  LEA R14, P1, R15, R0, 0x2 ;  /* 0x000000000f0e7211 */ /* 0x000fe200078210ff */
[----:B------:R-:W-:-:S05]  /*0ce0*/  IMAD.U32 R15, RZ, RZ, UR15 ;  /* 0x0000000fff0f7e24 */ /* 0x000fca000f8e00ff */
[----:B------:R-:W-:Y:S02]  /*0cf0*/  LEA.HI.X R15, R28, R5, R15, 0x2, P1 ;  /* 0x000000051c0f7211 */ /* 0x000fe400008f140f */
[----:B------:R-:W-:-:S04]  /*0d00*/  IADD3 R28, P1, R14, UR11, RZ ;  /* 0x0000000b0e1c7c10 */ /* 0x000fc8000ff3e0ff */
[----:B------:R-:W-:Y:S01]  /*0d10*/  IADD3.X R29, R15, UR7, RZ, P1, !PT ;  /* 0x000000070f1d7c10 */ /* 0x000fe20008ffe4ff */
[----:B------:R-:W-:-:S04]  /*0d20*/  FADD.FTZ R16, R25, R16 ;  /* 0x0000001019107221 */ /* 0x000fc80000010000 */
[----:B------:R-:W2:Y:S01]  /*0d30*/  LDG.E R25, desc[UR20][R28.64] ;  /* 0x000000141c197981 */ /* 0x000ea2000c1e1900 */
[----:B------:R-:W-:-:S03]  /*0d40*/  USHF.L.U32 UR11, UR27, 0x4, URZ ;  /* 0x000000041b0b7899 */ /* 0x000fc6000800063f */
[----:B------:R1:W3:Y:S01]  /*0d50*/  LDG.E R23, desc[UR20][R28.64+0x80] ;  /* 0x000080141c177981 */ /* 0x0002e2000c1e1900 */
[----:B------:R-:W-:Y:S02]  /*0d60*/  USHF.R.S32.HI UR12, URZ, 0x1f, UR11 ;  /* 0x0000001f3f0c7899 */ /* 0x000fe4000801140b */
[----:B0-----:R-:W-:Y:S02]  /*0d70*/  MOV R27, UR11 ;  /* 0x0000000b001b7c02 */ /* 0x001fe40008000f00 */
[----:B------:R-:W-:Y:S02]  /*0d80*/  USHF.L.U64.HI UR12, UR11, 0x2, UR12 ;  /* 0x000000020b0c7899 */ /* 0x000fe4000801020c */
[----:B-1----:R-:W-:-:S04]  /*0d90*/  LEA R28, P1, R27, R14, 0x2 ;  /* 0x0000000e1b1c7211 */ /* 0x002fc800078210ff */
[----:B------:R-:W-:Y:S01]  /*0da0*/  IADD3.X R29, R15, UR12, RZ, P1, !PT ;  /* 0x0000000c0f1d7c10 */ /* 0x000fe20008ffe4ff */
[----:B------:R-:W-:-:S04]  /*0db0*/  UIMAD UR11, UR27, 0x18, URZ ;  /* 0x000000181b0b78a4 */ /* 0x000fc8000f8e023f */
[----:B------:R-:W4:Y:S01]  /*0dc0*/  LDG.E R27, desc[UR20][R28.64] ;  /* 0x000000141c1b7981 */ /* 0x000f22000c1e1900 */
[----:B-----5:R-:W-:Y:S01]  /*0dd0*/  FADD.FTZ R21, R24, R21 ;  /* 0x0000001518157221 */ /* 0x020fe20000010000 */
[----:B------:R-:W-:Y:S02]  /*0de0*/  USHF.R.S32.HI UR12, URZ, 0x1f, UR11 ;  /* 0x0000001f3f0c7899 */ /* 0x000fe4000801140b */
[----:B------:R-:W-:Y:S02]  /*0df0*/  IMAD.U32 R24, RZ, RZ, UR11 ;  /* 0x0000000bff187e24 */ /* 0x000fe4000f8e00ff */
[----:B------:R-:W-:Y:S01]  /*0e00*/  FADD.FTZ R19, R22, R19 ;  /* 0x0000001316137221 */ /* 0x000fe20000010000 */
[----:B------:R-:W-:Y:S01]  /*0e10*/  USHF.L.U64.HI UR12, UR11, 0x2, UR12 ;  /* 0x000000020b0c7899 */ /* 0x000fe2000801020c */
[----:B------:R0:W5:Y:S02]  /*0e20*/  LDG.E R22, desc[UR20][R28.64+0x80] ;  /* 0x000080141c167981 */ /* 0x000164000c1e1900 */
[----:B0-----:R-:W-:-:S04]  /*0e30*/  LEA R28, P1, R24, R14, 0x2 ;  /* 0x0000000e181c7211 */ /* 0x001fc800078210ff */
[----:B------:R-:W-:Y:S01]  /*0e40*/  IADD3.X R29, R15, UR12, RZ, P1, !PT ;  /* 0x0000000c0f1d7c10 */ /* 0x000fe20008ffe4ff */
[----:B--2---:R-:W-:-:S04]  /*0e50*/  FADD.FTZ R20, R20, R25 ;  /* 0x0000001914147221 */ /* 0x004fc80000010000 */
[----:B------:R-:W2:Y:S01]  /*0e60*/  LDG.E R25, desc[UR20][R28.64] ;  /* 0x000000141c197981 */ /* 0x000ea2000c1e1900 */
[----:B------:R-:W-:Y:S01]  /*0e70*/  USHF.L.U32 UR11, UR27, 0x5, URZ ;  /* 0x000000051b0b7899 */ /* 0x000fe2000800063f */
[----:B---3--:R-:W-:Y:S02]  /*0e80*/  FADD.FTZ R18, R18, R23 ;  /* 0x0000001712127221 */ /* 0x008fe40000010000 */
[----:B------:R0:W3:Y:S01]  /*0e90*/  LDG.E R23, desc[UR20][R28.64+0x80] ;  /* 0x000080141c177981 */ /* 0x0000e2000c1e1900 */
[----:B------:R-:W-:-:S04]  /*0ea0*/  USHF.R.S32.HI UR12, URZ, 0x1f, UR11 ;  /* 0x0000001f3f0c7899 */ /* 0x000fc8000801140b */
[----:B------:R-:W-:Y:S01]  /*0eb0*/  USHF.L.U64.HI UR12, UR11, 0x2, UR12 ;  /* 0x000000020b0c7899 */ /* 0x000fe2000801020c */
[----:B----4-:R-:W-:Y:S01]  /*0ec0*/  FADD.FTZ R4, R4, R27 ;  /* 0x0000001b04047221 */ /* 0x010fe20000010000 */
[----:B------:R-:W-:Y:S01]  /*0ed0*/  MOV R27, UR11 ;  /* 0x0000000b001b7c02 */ /* 0x000fe20008000f00 */
[----:B------:R-:W-:-:S03]  /*0ee0*/  UIMAD UR11, UR27, 0x28, URZ ;  /* 0x000000281b0b78a4 */ /* 0x000fc6000f8e023f */
[----:B0-----:R-:W-:-:S04]  /*0ef0*/  LEA R28, P1, R27, R14, 0x2 ;  /* 0x0000000e1b1c7211 */ /* 0x001fc800078210ff */
[----:B------:R-:W-:Y:S01]  /*0f00*/  IADD3.X R29, R15, UR12, RZ, P1, !PT ;  /* 0x0000000c0f1d7c10 */ /* 0x000fe20008ffe4ff */
[----:B------:R-:W-:Y:S02]  /*0f10*/  USHF.R.S32.HI UR12, URZ, 0x1f, UR11 ;  /* 0x0000001f3f0c7899 */ /* 0x000fe4000801140b */
[----:B------:R-:W-:Y:S02]  /*0f20*/  IMAD.U32 R27, RZ, RZ, UR11 ;  /* 0x0000000bff1b7e24 */ /* 0x000fe4000f8e00ff */
[----:B------:R-:W-:Y:S01]  /*0f30*/  FADD.FTZ R11, R26, R11 ;  /* 0x0000000b1a0b7221 */ /* 0x000fe20000010000 */
[----:B------:R-:W-:Y:S01]  /*0f40*/  USHF.L.U64.HI UR12, UR11, 0x2, UR12 ;  /* 0x000000020b0c7899 */ /* 0x000fe2000801020c */
[----:B------:R-:W4:Y:S04]  /*0f50*/  LDG.E R26, desc[UR20][R28.64] ;  /* 0x000000141c1a7981 */ /* 0x000f28000c1e1900 */
[----:B------:R0:W4:Y:S01]  /*0f60*/  LDG.E R24, desc[UR20][R28.64+0x80] ;  /* 0x000080141c187981 */ /* 0x000122000c1e1900 */
[----:B-----5:R-:W-:Y:S01]  /*0f70*/  FADD.FTZ R17, R17, R22 ;  /* 0x0000001611117221 */ /* 0x020fe20000010000 */
[----:B0-----:R-:W-:-:S04]  /*0f80*/  LEA R28, P1, R27, R14, 0x2 ;  /* 0x0000000e1b1c7211 */ /* 0x001fc800078210ff */
[----:B------:R-:W-:-:S05]  /*0f90*/  IADD3.X R29, R15, UR12, RZ, P1, !PT ;  /* 0x0000000c0f1d7c10 */ /* 0x000fca0008ffe4ff */
[----:B------:R-:W5:Y:S01]  /*0fa0*/  LDG.E R22, desc[UR20][R28.64] ;  /* 0x000000141c167981 */ /* 0x000f62000c1e1900 */
[----:B--2---:R-:W-:-:S03]  /*0fb0*/  FADD.FTZ R8, R8, R25 ;  /* 0x0000001908087221 */ /* 0x004fc60000010000 */
[----:B------:R0:W2:Y:S01]  /*0fc0*/  LDG.E R25, desc[UR20][R28.64+0x80] ;  /* 0x000080141c197981 */ /* 0x0000a2000c1e1900 */
[----:B------:R-:W-:Y:S01]  /*0fd0*/  UIMAD UR11, UR27, 0x30, URZ ;  /* 0x000000301b0b78a4 */ /* 0x000fe2000f8e023f */
[----:B---3--:R-:W-:-:S03]  /*0fe0*/  FADD.FTZ R16, R16, R23 ;  /* 0x0000001710107221 */ /* 0x008fc60000010000 */
[----:B------:R-:W-:Y:S02]  /*0ff0*/  USHF.R.S32.HI UR12, URZ, 0x1f, UR11 ;  /* 0x0000001f3f0c7899 */ /* 0x000fe4000801140b */
[----:B------:R-:W-:Y:S02]  /*1000*/  MOV R23, UR11 ;  /* 0x0000000b00177c02 */ /* 0x000fe40008000f00 */
[----:B------:R-:W-:Y:S02]  /*1010*/  USHF.L.U64.HI UR12, UR11, 0x2, UR12 ;  /* 0x000000020b0c7899 */ /* 0x000fe4000801020c */
[----:B0-----:R-:W-:Y:S01]  /*1020*/  LEA R28, P1, R23, R14, 0x2 ;  /* 0x0000000e171c7211 */ /* 0x001fe200078210ff */
[----:B------:R-:W-:Y:S02]  /*1030*/  USHF.R.S32.HI UR11, URZ, 0x1f, UR13 ;  /* 0x0000001f3f0b7899 */ /* 0x000fe4000801140d */
[----:B------:R-:W-:Y:S01]  /*1040*/  IMAD.U32 R27, RZ, RZ, UR13 ;  /* 0x0000000dff1b7e24 */ /* 0x000fe2000f8e00ff */
[----:B------:R-:W-:Y:S01]  /*1050*/  IADD3.X R29, R15, UR12, RZ, P1, !PT ;  /* 0x0000000c0f1d7c10 */ /* 0x000fe20008ffe4ff */
[----:B------:R-:W-:-:S04]  /*1060*/  USHF.L.U64.HI UR11, UR13, 0x2, UR11 ;  /* 0x000000020d0b7899 */ /* 0x000fc8000801020b */
[----:B------:R-:W3:Y:S01]  /*1070*/  LDG.E R23, desc[UR20][R28.64] ;  /* 0x000000141c177981 */ /* 0x000ee2000c1e1900 */
[----:B----4-:R-:W-:Y:S01]  /*1080*/  FADD.FTZ R7, R7, R26 ;  /* 0x0000001a07077221 */ /* 0x010fe20000010000 */
[----:B------:R-:W-:-:S04]  /*1090*/  LEA R26, P1, R27, R14, 0x2 ;  /* 0x0000000e1b1a7211 */ /* 0x000fc800078210ff */
[----:B------:R-:W-:Y:S01]  /*10a0*/  IADD3.X R27, R15, UR11, RZ, P1, !PT ;  /* 0x0000000b0f1b7c10 */ /* 0x000fe20008ffe4ff */
[----:B------:R-:W-:Y:S02]  /*10b0*/  FADD.FTZ R13, R13, R24 ;  /* 0x000000180d0d7221 */ /* 0x000fe40000010000 */
[----:B------:R-:W4:Y:S04]  /*10c0*/  LDG.E R24, desc[UR20][R28.64+0x80] ;  /* 0x000080141c187981 */ /* 0x000f28000c1e1900 */
[----:B------:R-:W4:Y:S01]  /*10d0*/  LDG.E R28, desc[UR20][R14.64+0x80] ;  /* 0x000080140e1c7981 */ /* 0x000f22000c1e1900 */
[----:B-----5:R-:W-:-:S03]  /*10e0*/  FADD.FTZ R9, R9, R22 ;  /* 0x0000001609097221 */ /* 0x020fc60000010000 */
[----:B------:R-:W5:Y:S01]  /*10f0*/  LDG.E R22, desc[UR20][R14.64] ;  /* 0x000000140e167981 */ /* 0x000f62000c1e1900 */
[----:B--2---:R-:W-:-:S03]  /*1100*/  FADD.FTZ R12, R12, R25 ;  /* 0x000000190c0c7221 */ /* 0x004fc60000010000 */
[----:B------:R-:W2:Y:S04]  /*1110*/  LDG.E R25, desc[UR20][R26.64] ;  /* 0x000000141a197981 */ /* 0x000ea8000c1e1900 */
[----:B------:R-:W2:Y:S01]  /*1120*/  LDG.E R26, desc[UR20][R26.64+0x80] ;  /* 0x000080141a1a7981 */ /* 0x000ea2000c1e1900 */
[----:B------:R-:W-:-:S06]  /*1130*/  UIADD3 UR4, UR4, -0x2, URZ ;  /* 0xfffffffe04047890 */ /* 0x000fcc000fffe03f */
[----:B------:R-:W-:Y:S01]  /*1140*/  ISETP.NE.AND P1, PT, RZ, UR4, PT ;  /* 0x00000004ff007c0c */ /* 0x000fe2000bf25270 */
[----:B---3--:R-:W-:Y:S01]  /*1150*/  FADD.FTZ R6, R6, R23 ;  /* 0x0000001706067221 */ /* 0x008fe20000010000 */
[----:B------:R-:W-:-:S04]  /*1160*/  MOV R23, UR17 ;  /* 0x0000001100177c02 */ /* 0x000fc80008000f00 */
[----:B------:R-:W-:-:S04]  /*1170*/  LEA R0, P2, R23, R0, 0x2 ;  /* 0x0000000017007211 */ /* 0x000fc800078410ff */
[----:B------:R-:W-:Y:S01]  /*1180*/  IADD3.X R5, R5, UR6, RZ, P2, !PT ;  /* 0x0000000605057c10 */ /* 0x000fe200097fe4ff */
[----:B----4-:R-:W-:Y:S01]  /*1190*/  FADD.FTZ R3, R3, R24 ;  /* 0x0000001803037221 */ /* 0x010fe20000010000 */
[----:B------:R-:W-:Y:S01]  /*11a0*/  FADD.FTZ R19, R19, R28 ;  /* 0x0000001c13137221 */ /* 0x000fe20000010000 */
[----:B-----5:R-:W-:Y:S01]  /*11b0*/  FADD.FTZ R21, R21, R22 ;  /* 0x0000001615157221 */ /* 0x020fe20000010000 */
[----:B--2---:R-:W-:Y:S01]  /*11c0*/  FADD.FTZ R10, R10, R25 ;  /* 0x000000190a0a7221 */ /* 0x004fe20000010000 */
[----:B------:R-:W-:Y:S01]  /*11d0*/  FADD.FTZ R11, R11, R26 ;  /* 0x0000001a0b0b7221 */ /* 0x000fe20000010000 */
[----:B------:R-:W-:Y:S06]  /*11e0*/  @P1 BRA `(.L_x_811) ;  /* 0xfffffff400c81947 */ /* 0x000fec000383ffff */
.L_x_810:
[----:B------:R-:W-:Y:S01]  /*11f0*/  IMAD.MOV.U32 R24, RZ, RZ, R0 ;  /* 0x000000ffff187224 */ /* 0x000fe200078e0000 */
[----:B------:R-:W-:Y:S01]  /*1200*/  MOV R25, R5 ;  /* 0x0000000500197202 */ /* 0x000fe20000000f00 */
[----:B------:R-:W-:Y:S06]  /*1210*/  @!P0 BRA `(.L_x_809) ;  /* 0x0000000000e08947 */ /* 0x000fec0003800000 */
[----:B------:R-:W-:-:S04]  /*1220*/  IMAD.U32 R23, RZ, RZ, UR16 ;  /* 0x00000010ff177e24 */ /* 0x000fc8000f8e00ff */
[----:B------:R-:W-:-:S05]  /*1230*/  IMAD.WIDE R22, R23, 0x4, R24 ;  /* 0x0000000417167825 */ /* 0x000fca00078e0218 */
[----:B------:R-:W2:Y:S01]  /*1240*/  LDG.E R29, desc[UR20][R22.64] ;  /* 0x00000014161d7981 */ /* 0x000ea2000c1e1900 */
[----:B------:R-:W-:-:S03]  /*1250*/  MOV R15, UR27 ;  /* 0x0000001b000f7c02 */ /* 0x000fc60008000f00 */
[----:B------:R-:W3:Y:S02]  /*1260*/  LDG.E R27, desc[UR20][R22.64+0x80] ;  /* 0x00008014161b7981 */ /* 0x000ee4000c1e1900 */
[----:B------:R-:W-:-:S05]  /*1270*/  IMAD.WIDE R14, R15, 0x20, R22 ;  /* 0x000000200f0e7825 */ /* 0x000fca00078e0216 */
[----:B------:R0:W4:Y:S01]  /*1280*/  LDG.E R5, desc[UR20][R14.64] ;  /* 0x000000140e057981 */ /* 0x000122000c1e1900 */
[----:B------:R-:W-:Y:S01]  /*1290*/  IMAD.U32 R0, RZ, RZ, UR27 ;  /* 0x0000001bff007e24 */ /* 0x000fe2000f8e00ff */
[----:B------:R-:W-:-:S03]  /*12a0*/  MOV R28, UR27 ;  /* 0x0000001b001c7c02 */ /* 0x000fc60008000f00 */
[----:B0-----:R-:W-:-:S04]  /*12b0*/  IMAD.WIDE R14, R0, 0x20, R14 ;  /* 0x00000020000e7825 */ /* 0x001fc800078e020e */
[----:B------:R-:W-:Y:S01]  /*12c0*/  IMAD.U32 R26, RZ, RZ, UR27 ;  /* 0x0000001bff1a7e24 */ /* 0x000fe2000f8e00ff */
[----:B------:R-:W5:Y:S01]  /*12d0*/  LDG.E R23, desc[UR20][R14.64] ;  /* 0x000000140e177981 */ /* 0x000f62000c1e1900 */
[----:B------:R-:W-:Y:S01]  /*12e0*/  MOV R22, UR27 ;  /* 0x0000001b00167c02 */ /* 0x000fe20008000f00 */
[----:B--2---:R-:W-:Y:S01]  /*12f0*/  FADD.FTZ R20, R20, R29 ;  /* 0x0000001d14147221 */ /* 0x004fe20000010000 */
[----:B------:R-:W-:Y:S02]  /*1300*/  IMAD.WIDE R28, R28, 0x20, R14 ;  /* 0x000000201c1c7825 */ /* 0x000fe400078e020e */
[----:B------:R-:W2:Y:S02]  /*1310*/  LDG.E R14, desc[UR20][R24.64] ;  /* 0x00000014180e7981 */ /* 0x000ea4000c1e1900 */
[----:B---3--:R-:W-:Y:S01]  /*1320*/  FADD.FTZ R18, R18, R27 ;  /* 0x0000001b12127221 */ /* 0x008fe20000010000 */
[----:B------:R-:W-:Y:S01]  /*1330*/  IMAD.WIDE R26, R26, 0x20, R28 ;  /* 0x000000201a1a7825 */ /* 0x000fe200078e021c */
[----:B------:R-:W3:Y:S03]  /*1340*/  LDG.E R0, desc[UR20][R28.64] ;  /* 0x000000141c007981 */ /* 0x000ee6000c1e1900 */
[----:B----4-:R-:W-:Y:S01]  /*1350*/  FADD.FTZ R4, R4, R5 ;  /* 0x0000000504047221 */ /* 0x010fe20000010000 */
[----:B------:R0:W4:Y:S02]  /*1360*/  LDG.E R28, desc[UR20][R26.64] ;  /* 0x000000141a1c7981 */ /* 0x000124000c1e1900 */
[----:B0-----:R-:W-:-:S05]  /*1370*/  IMAD.WIDE R26, R22, 0x20, R26 ;  /* 0x00000020161a7825 */ /* 0x001fca00078e021a */
[----:B------:R0:W2:Y:S02]  /*1380*/  LDG.E R5, desc[UR20][R26.64] ;  /* 0x000000141a057981 */ /* 0x0000a4000c1e1900 */
[----:B0-----:R-:W-:-:S05]  /*1390*/  IMAD.WIDE R26, R22, 0x20, R26 ;  /* 0x00000020161a7825 */ /* 0x001fca00078e021a */
[----:B------:R0:W2:Y:S01]  /*13a0*/  LDG.E R15, desc[UR20][R26.64] ;  /* 0x000000141a0f7981 */ /* 0x0000a2000c1e1900 */
[----:B------:R-:W-:Y:S01]  /*13b0*/  UIADD3 UR4, UR16, 0x20, UR16 ;  /* 0x0000002010047890 */ /* 0x000fe2000fffe010 */
[----:B-----5:R-:W-:-:S05]  /*13c0*/  FADD.FTZ R8, R8, R23 ;  /* 0x0000001708087221 */ /* 0x020fca0000010000 */
[----:B------:R-:W-:Y:S01]  /*13d0*/  IMAD.U32 R23, RZ, RZ, UR4 ;  /* 0x00000004ff177e24 */ /* 0x000fe2000f8e00ff */
[----:B------:R-:W-:-:S03]  /*13e0*/  MOV R29, UR16 ;  /* 0x00000010001d7c02 */ /* 0x000fc60008000f00 */
[----:B------:R-:W-:-:S04]  /*13f0*/  IMAD.WIDE R22, R23, 0x4, R24 ;  /* 0x0000000417167825 */ /* 0x000fc800078e0218 */
[----:B0-----:R-:W-:-:S04]  /*1400*/  IMAD.WIDE R26, R29, 0x4, R22 ;  /* 0x000000041d1a7825 */ /* 0x001fc800078e0216 */
[----:B---3--:R-:W-:Y:S02]  /*1410*/  FADD.FTZ R7, R7, R0 ;  /* 0x0000000007077221 */ /* 0x008fe40000010000 */
[----:B------:R0:W3:Y:S02]  /*1420*/  LDG.E R0, desc[UR20][R24.64+0x80] ;  /* 0x0000801418007981 */ /* 0x0000e4000c1e1900 */
[----:B0-----:R-:W-:Y:S02]  /*1430*/  IMAD.U32 R25, RZ, RZ, UR16 ;  /* 0x00000010ff197e24 */ /* 0x001fe4000f8e00ff */
[----:B----4-:R-:W-:Y:S02]  /*1440*/  FADD.FTZ R9, R9, R28 ;  /* 0x0000001c09097221 */ /* 0x010fe40000010000 */
[----:B------:R-:W4:Y:S01]  /*1450*/  LDG.E R28, desc[UR20][R22.64] ;  /* 0x00000014161c7981 */ /* 0x000f22000c1e1900 */
[----:B--2---:R-:W-:-:S03]  /*1460*/  FADD.FTZ R6, R6, R5 ;  /* 0x0000000506067221 */ /* 0x004fc60000010000 */
[----:B------:R0:W2:Y:S02]  /*1470*/  LDG.E R5, desc[UR20][R26.64] ;  /* 0x000000141a057981 */ /* 0x0000a4000c1e1900 */
[----:B0-----:R-:W-:-:S04]  /*1480*/  IMAD.WIDE R26, R29, 0x4, R26 ;  /* 0x000000041d1a7825 */ /* 0x001fc800078e021a */
[----:B------:R-:W-:Y:S01]  /*1490*/  FADD.FTZ R10, R10, R15 ;  /* 0x0000000f0a0a7221 */ /* 0x000fe20000010000 */
[----:B------:R-:W-:Y:S01]  /*14a0*/  MOV R15, UR16 ;  /* 0x00000010000f7c02 */ /* 0x000fe20008000f00 */
[----:B------:R-:W-:Y:S01]  /*14b0*/  FADD.FTZ R21, R21, R14 ;  /* 0x0000000e15157221 */ /* 0x000fe20000010000 */
[----:B------:R-:W-:Y:S01]  /*14c0*/  IMAD.WIDE R24, R25, 0x4, R26 ;  /* 0x0000000419187825 */ /* 0x000fe200078e021a */
[----:B------:R-:W5:Y:S03]  /*14d0*/  LDG.E R29, desc[UR20][R26.64] ;  /* 0x000000141a1d7981 */ /* 0x000f66000c1e1900 */
[C---:B------:R-:W-:Y:S01]  /*14e0*/  IMAD.WIDE R22, R15.reuse, 0x4, R24 ;  /* 0x000000040f167825 */ /* 0x040fe200078e0218 */
[----:B------:R-:W5:Y:S03]  /*14f0*/  LDG.E R27, desc[UR20][R24.64] ;  /* 0x00000014181b7981 */ /* 0x000f66000c1e1900 */
[----:B------:R-:W-:-:S02]  /*1500*/  IMAD.WIDE R14, R15, 0x4, R22 ;  /* 0x000000040f0e7825 */ /* 0x000fc400078e0216 */
[----:B------:R-:W5:Y:S04]  /*1510*/  LDG.E R22, desc[UR20][R22.64] ;  /* 0x0000001416167981 */ /* 0x000f68000c1e1900 */
[----:B------:R-:W5:Y:S01]  /*1520*/  LDG.E R14, desc[UR20][R14.64] ;  /* 0x000000140e0e7981 */ /* 0x000f62000c1e1900 */
[----:B---3--:R-:W-:Y:S01]  /*1530*/  FADD.FTZ R19, R19, R0 ;  /* 0x0000000013137221 */ /* 0x008fe20000010000 */
[----:B----4-:R-:W-:Y:S01]  /*1540*/  FADD.FTZ R17, R17, R28 ;  /* 0x0000001c11117221 */ /* 0x010fe20000010000 */
[----:B--2---:R-:W-:Y:S01]  /*1550*/  FADD.FTZ R16, R16, R5 ;  /* 0x0000000510107221 */ /* 0x004fe20000010000 */
[----:B-----5:R-:W-:Y:S01]  /*1560*/  FADD.FTZ R13, R13, R29 ;  /* 0x0000001d0d0d7221 */ /* 0x020fe20000010000 */
[----:B------:R-:W-:Y:S01]  /*1570*/  FADD.FTZ R12, R12, R27 ;  /* 0x0000001b0c0c7221 */ /* 0x000fe20000010000 */
[----:B------:R-:W-:Y:S01]  /*1580*/  FADD.FTZ R3, R3, R22 ;  /* 0x0000001603037221 */ /* 0x000fe20000010000 */
[----:B------:R-:W-:-:S07]  /*1590*/  FADD.FTZ R11, R11, R14 ;  /* 0x0000000e0b0b7221 */ /* 0x000fce0000010000 */
.L_x_809:
[----:B------:R-:W0:Y:S01]  /*15a0*/  S2R R5, SR_TID.X ;  /* 0x0000000000057919 */ /* 0x000e220000002100 */
[----:B------:R-:W-:Y:S01]  /*15b0*/  ULDC UR7, c[0x0][0x390] ;  /* 0x0000e40000077ab9 */ /* 0x000fe20000000800 */
[----:B------:R-:W1:Y:S01]  /*15c0*/  S2UR UR6, SR_CgaCtaId ;  /* 0x00000000000679c3 */ /* 0x000e620000008800 */
        /* <DEDUP_REMOVED lines=15> */
[----:B------:R-:W-:Y:S01]  /*16c0*/  UMOV UR4, 0x400 ;  /* 0x0000040000047882 */ /* 0x000fe20000000000 */
[----:B------:R-:W-:Y:S01]  /*16d0*/  FMUL.FTZ R3, R3, UR7 ;  /* 0x0000000703037c20 */ /* 0x000fe20008410000 */
[----:B------:R-:W-:Y:S01]  /*16e0*/  ULDC.64 UR12, c[0x0][0x448] ;  /* 0x00011200000c7ab9 */ /* 0x000fe20000000a00 */
[----:B------:R-:W-:Y:S01]  /*16f0*/  F2FP.BF16.F32.PACK_AB R10, R21, R14 ;  /* 0x0000000e150a723e */ /* 0x000fe200000010ff */
[----:B------:R-:W-:Y:S01]  /*1700*/  FMUL.FTZ R14, R13, UR7 ;  /* 0x000000070d0e7c20 */ /* 0x000fe20008410000 */
[----:B------:R-:W-:Y:S01]  /*1710*/  F2FP.BF16.F32.PACK_AB R13, R16, R17 ;  /* 0x00000011100d723e */ /* 0x000fe200000010ff */
[----:B------:R-:W-:Y:S01]  /*1720*/  FMUL.FTZ R16, R11, UR7 ;  /* 0x000000070b107c20 */ /* 0x000fe20008410000 */
[----:B------:R-:W-:Y:S01]  /*1730*/  BSSY B0, `(.L_x_812) ;  /* 0x0000050000007945 */ /* 0x000fe20003800000 */
[----:B-1----:R-:W-:-:S02]  /*1740*/  ULEA UR4, UR6, UR4, 0x18 ;  /* 0x0000000406047291 */ /* 0x002fc4000f8ec03f */
[----:B------:R-:W-:Y:S01]  /*1750*/  USHF.L.U32 UR6, UR5, 0x6, URZ ;  /* 0x0000000605067899 */ /* 0x000fe2000800063f */
[----:B------:R-:W-:Y:S01]  /*1760*/  F2FP.BF16.F32.PACK_AB R16, R16, R3 ;  /* 0x000000031010723e */ /* 0x000fe200000010ff */
[----:B------:R-:W-:Y:S01]  /*1770*/  IMAD.MOV.U32 R3, RZ, RZ, 0x20 ;  /* 0x00000020ff037424 */ /* 0x000fe200078e00ff */
[----:B------:R-:W-:Y:S01]  /*1780*/  UIMAD UR5, UR5, -0x40, UR8 ;  /* 0xffffffc0050578a4 */ /* 0x000fe2000f8e0208 */
[----:B0-----:R-:W-:Y:S02]  /*1790*/  SHF.R.S32.HI R6, RZ, 0x1f, R5 ;  /* 0x0000001fff067819 */ /* 0x001fe40000011405 */
[----:B------:R-:W-:Y:S02]  /*17a0*/  LEA R2, R2, UR4, 0x1 ;  /* 0x0000000402027c11 */ /* 0x000fe4000f8e08ff */
[----:B------:R-:W-:-:S03]  /*17b0*/  LEA.HI R0, R6, R5, RZ, 0x2 ;  /* 0x0000000506007211 */ /* 0x000fc600078f10ff */
[----:B------:R-:W-:Y:S01]  /*17c0*/  STS [R2], R4 ;  /* 0x0000000402007388 */ /* 0x000fe20000000800 */
[--C-:B------:R-:W-:Y:S02]  /*17d0*/  SHF.R.S32.HI R8, RZ, 0x2, R0.reuse ;  /* 0x00000002ff087819 */ /* 0x100fe40000011400 */
[----:B------:R-:W-:Y:S01]  /*17e0*/  SHF.R.S32.HI R15, RZ, 0x1f, R0 ;  /* 0x0000001fff0f7819 */ /* 0x000fe20000011400 */
[----:B------:R-:W-:Y:S03]  /*17f0*/  STS [R2+0x400], R7 ;  /* 0x0004000702007388 */ /* 0x000fe60000000800 */
[----:B------:R-:W-:Y:S01]  /*1800*/  LEA.HI R0, R15, R8, RZ, 0x3 ;  /* 0x000000080f007211 */ /* 0x000fe200078f18ff */
[----:B------:R-:W-:Y:S01]  /*1810*/  FMUL.FTZ R15, R12, UR7 ;  /* 0x000000070c0f7c20 */ /* 0x000fe20008410000 */
[----:B------:R-:W-:Y:S02]  /*1820*/  F2FP.BF16.F32.PACK_AB R12, R18, R19 ;  /* 0x00000013120c723e */ /* 0x000fe400000010ff */
[----:B------:R-:W-:-:S02]  /*1830*/  LOP3.LUT R19, R0, 0xfffffff8, RZ, 0xc0, !PT ;  /* 0xfffffff800137812 */ /* 0x000fc400078ec0ff */
[-C--:B------:R-:W-:Y:S02]  /*1840*/  LEA.HI R0, R6, R5.reuse, RZ, 0x3 ;  /* 0x0000000506007211 */ /* 0x080fe400078f18ff */
[----:B------:R-:W-:Y:S01]  /*1850*/  F2FP.BF16.F32.PACK_AB R14, R15, R14 ;  /* 0x0000000e0f0e723e */ /* 0x000fe200000010ff */
[----:B------:R-:W-:Y:S01]  /*1860*/  IMAD.IADD R19, R8, 0x1, -R19 ;  /* 0x0000000108137824 */ /* 0x000fe200078e0a13 */
[----:B------:R-:W-:Y:S02]  /*1870*/  LOP3.LUT R8, R0, 0x1ffffff8, RZ, 0xc0, !PT ;  /* 0x1ffffff800087812 */ /* 0x000fe400078ec0ff */
[----:B------:R-:W-:Y:S02]  /*1880*/  SHF.R.S32.HI R0, RZ, 0x3, R0 ;  /* 0x00000003ff007819 */ /* 0x000fe40000011400 */
[----:B------:R-:W-:Y:S02]  /*1890*/  IADD3 R8, -R8, R5, RZ ;  /* 0x0000000508087210 */ /* 0x000fe40007ffe1ff */
[----:B------:R-:W-:Y:S01]  /*18a0*/  R2P PR, R19, 0x6 ;  /* 0x0000000613007804 */ /* 0x000fe20000000000 */
[----:B------:R-:W-:Y:S01]  /*18b0*/  IMAD.SHL.U32 R15, R0, 0x40, RZ ;  /* 0x00000040000f7824 */ /* 0x000fe200078e00ff */
[----:B------:R-:W-:-:S02]  /*18c0*/  SHF.L.U32 R8, R8, 0x3, RZ ;  /* 0x0000000308087819 */ /* 0x000fc400000006ff */
[----:B------:R-:W-:Y:S02]  /*18d0*/  LEA.HI R5, R6, R5, RZ, 0x6 ;  /* 0x0000000506057211 */ /* 0x000fe400078f30ff */
[----:B------:R-:W-:Y:S02]  /*18e0*/  LOP3.LUT R15, R15, 0x1c0, RZ, 0xc0, !PT ;  /* 0x000001c00f0f7812 */ /* 0x000fe400078ec0ff */
[----:B------:R-:W-:Y:S01]  /*18f0*/  SEL R3, R3, 0xffffffe0, !P1 ;  /* 0xffffffe003037807 */ /* 0x000fe20004800000 */
[----:B------:R-:W-:Y:S01]  /*1900*/  IMAD.SHL.U32 R5, R5, 0x8, RZ ;  /* 0x0000000805057824 */ /* 0x000fe200078e00ff */
[----:B------:R-:W-:Y:S02]  /*1910*/  LOP3.LUT R11, R15, 0x38, R8, 0xf8, !PT ;  /* 0x000000380f0b7812 */ /* 0x000fe400078ef808 */
[----:B------:R-:W-:-:S04]  /*1920*/  SHF.R.U32.HI R18, RZ, 0x3, R15 ;  /* 0x00000003ff127819 */ /* 0x000fc8000001160f */
[----:B------:R-:W-:Y:S02]  /*1930*/  LOP3.LUT R6, R11, R18, RZ, 0x3c, !PT ;  /* 0x000000120b067212 */ /* 0x000fe400078e3cff */
[C---:B------:R-:W-:Y:S01]  /*1940*/  IADD3 R18, R2.reuse, 0x40, RZ ;  /* 0x0000004002127810 */ /* 0x040fe20007ffe0ff */
[C---:B------:R-:W-:Y:S01]  /*1950*/  @P2 VIADD R18, R2.reuse, 0xffffffc0 ;  /* 0xffffffc002122836 */ /* 0x040fe20000000000 */
[----:B------:R-:W-:Y:S02]  /*1960*/  IADD3 R11, R2, R3, RZ ;  /* 0x00000003020b7210 */ /* 0x000fe40007ffe0ff */
[----:B------:R-:W-:Y:S02]  /*1970*/  LOP3.LUT R5, R6, 0xfffffe00, R5, 0xf8, !PT ;  /* 0xfffffe0006057812 */ /* 0x000fe400078ef805 */
[----:B------:R-:W-:Y:S01]  /*1980*/  IADD3 R15, R3, R18, RZ ;  /* 0x00000012030f7210 */ /* 0x000fe20007ffe0ff */
[----:B------:R0:W-:Y:S01]  /*1990*/  STS [R11], R9 ;  /* 0x000000090b007388 */ /* 0x0001e20000000800 */
[----:B------:R-:W-:Y:S01]  /*19a0*/  LEA R19, R5, UR4, 0x1 ;  /* 0x0000000405137c11 */ /* 0x000fe2000f8e08ff */
[----:B------:R-:W-:Y:S01]  /*19b0*/  USHF.R.S32.HI UR4, URZ, 0x1f, UR6 ;  /* 0x0000001f3f047899 */ /* 0x000fe20008011406 */
[----:B------:R-:W-:Y:S01]  /*19c0*/  IMAD.U32 R3, RZ, RZ, UR12 ;  /* 0x0000000cff037e24 */ /* 0x000fe2000f8e00ff */
[----:B------:R-:W-:Y:S02]  /*19d0*/  STS [R11+0x400], R10 ;  /* 0x0004000a0b007388 */ /* 0x000fe40000000800 */
[----:B------:R-:W-:-:S02]  /*19e0*/  UIMAD UR4, UR4, UR12, URZ ;  /* 0x0000000c040472a4 */ /* 0x000fc4000f8e023f */
[----:B------:R-:W-:Y:S01]  /*19f0*/  STS [R18], R12 ;  /* 0x0000000c12007388 */ /* 0x000fe20000000800 */
[--C-:B0-----:R-:W-:Y:S01]  /*1a00*/  SHF.R.S32.HI R9, RZ, 0x1f, R8.reuse ;  /* 0x0000001fff097819 */ /* 0x101fe20000011408 */
[----:B------:R-:W-:Y:S02]  /*1a10*/  UIMAD UR4, UR6, UR13, UR4 ;  /* 0x0000000d060472a4 */ /* 0x000fe4000f8e0204 */
[----:B------:R0:W-:Y:S01]  /*1a20*/  STS [R18+0x400], R13 ;  /* 0x0004000d12007388 */ /* 0x0001e20000000800 */
[----:B------:R-:W-:-:S03]  /*1a30*/  IMAD.WIDE.U32 R2, R3, UR6, R8 ;  /* 0x0000000603027c25 */ /* 0x000fc6000f8e0008 */
[----:B------:R1:W-:Y:S01]  /*1a40*/  STS [R15], R14 ;  /* 0x0000000e0f007388 */ /* 0x0003e20000000800 */
[----:B------:R-:W-:Y:S01]  /*1a50*/  ULDC UR6, c[0x0][0x2d0] ;  /* 0x0000b40000067ab9 */ /* 0x000fe20000000800 */
[----:B------:R-:W-:Y:S02]  /*1a60*/  MOV R9, UR4 ;  /* 0x0000000400097c02 */ /* 0x000fe40008000f00 */
[----:B------:R1:W-:Y:S01]  /*1a70*/  STS [R15+0x400], R16 ;  /* 0x000400100f007388 */ /* 0x0003e20000000800 */
[----:B------:R-:W-:Y:S01]  /*1a80*/  BAR.SYNC.DEFER_BLOCKING 0x0 ;  /* 0x0000000000007b1d */ /* 0x000fe20000010000 */
[----:B------:R-:W-:Y:S01]  /*1a90*/  ISETP.GE.AND P0, PT, R8, UR6, PT ;  /* 0x0000000608007c0c */ /* 0x000fe2000bf06270 */
[----:B------:R-:W-:Y:S01]  /*1aa0*/  VIADD R8, R0, 0x20 ;  /* 0x0000002000087836 */ /* 0x000fe20000000000 */
[----:B------:R-:W-:Y:S01]  /*1ab0*/  IADD3 R2, P1, R2, UR10, RZ ;  /* 0x0000000a02027c10 */ /* 0x000fe2000ff3e0ff */
[----:B------:R-:W-:Y:S01]  /*1ac0*/  USHF.R.S32.HI UR6, URZ, 0x1f, UR25 ;  /* 0x0000001f3f067899 */ /* 0x000fe20008011419 */
[----:B0-----:R-:W-:Y:S01]  /*1ad0*/  SHF.R.S32.HI R18, RZ, 0x1f, R0 ;  /* 0x0000001fff127819 */ /* 0x001fe20000011400 */
[----:B------:R-:W-:Y:S01]  /*1ae0*/  ULDC.64 UR10, c[0x0][0x460] ;  /* 0x00011800000a7ab9 */ /* 0x000fe20000000a00 */
[----:B------:R-:W-:Y:S01]  /*1af0*/  IADD3.X R3, R3, UR9, R9, P1, !PT ;  /* 0x0000000903037c10 */ /* 0x000fe20008ffe409 */
[----:B------:R-:W-:Y:S01]  /*1b00*/  UIMAD UR4, UR6, UR10, URZ ;  /* 0x0000000a060472a4 */ /* 0x000fe2000f8e023f */
[----:B------:R-:W-:-:S02]  /*1b10*/  ISETP.GE.OR P1, PT, R8, UR5, P0 ;  /* 0x0000000508007c0c */ /* 0x000fc40008726670 */
[----:B------:R-:W-:Y:S01]  /*1b20*/  ISETP.GE.OR P0, PT, R0, UR5, P0 ;  /* 0x0000000500007c0c */ /* 0x000fe20008706670 */
[----:B------:R-:W-:Y:S01]  /*1b30*/  UIMAD UR4, UR25, UR11, UR4 ;  /* 0x0000000b190472a4 */ /* 0x000fe2000f8e0204 */
[----:B------:R-:W-:-:S05]  /*1b40*/  MOV R9, UR10 ;  /* 0x0000000a00097c02 */ /* 0x000fca0008000f00 */
[----:B------:R-:W-:-:S04]  /*1b50*/  IMAD.WIDE.U32 R2, R9, UR25, R2 ;  /* 0x0000001909027c25 */ /* 0x000fc8000f8e0002 */
[----:B------:R-:W-:Y:S01]  /*1b60*/  VIADD R13, R3, UR4 ;  /* 0x00000004030d7c36 */ /* 0x000fe20008000000 */
[----:B------:R1:W0:Y:S01]  /*1b70*/  LDS.128 R4, [R19+0x1000] ;  /* 0x0010000013047984 */ /* 0x0002220000000c00 */
[----:B------:R-:W-:Y:S05]  /*1b80*/  @P0 BRA `(.L_x_813) ;  /* 0x0000000000280947 */ /* 0x000fea0003800000 */
[----:B------:R-:W2:Y:S01]  /*1b90*/  LDS.128 R8, [R19] ;  /* 0x0000000013087984 */ /* 0x000ea20000000c00 */
[----:B------:R-:W-:Y:S01]  /*1ba0*/  MOV R12, R2 ;  /* 0x00000002000c7202 */ /* 0x000fe20000000f00 */
[----:B------:R-:W-:Y:S01]  /*1bb0*/  IMAD R17, R18, UR12, RZ ;  /* 0x0000000c12117c24 */ /* 0x000fe2000f8e02ff */
[----:B------:R-:W-:-:S03]  /*1bc0*/  ULDC.64 UR6, c[0x0][0x3e8] ;  /* 0x0000fa0000067ab9 */ /* 0x000fc60000000a00 */
[----:B-1----:R-:W-:-:S04]  /*1bd0*/  IMAD.WIDE.U32 R14, R0, UR12, R12 ;  /* 0x0000000c000e7c25 */ /* 0x002fc8000f8e000c */
[----:B------:R-:W-:Y:S01]  /*1be0*/  IMAD R17, R0, UR13, R17 ;  /* 0x0000000d00117c24 */ /* 0x000fe2000f8e0211 */
[----:B------:R-:W-:-:S03]  /*1bf0*/  LEA R16, P0, R14, UR6, 0x1 ;  /* 0x000000060e107c11 */ /* 0x000fc6000f8008ff */
[----:B------:R-:W-:-:S05]  /*1c00*/  IMAD.IADD R15, R15, 0x1, R17 ;  /* 0x000000010f0f7824 */ /* 0x000fca00078e0211 */
[----:B------:R-:W-:-:S05]  /*1c10*/  LEA.HI.X R17, R14, UR7, R15, 0x1, P0 ;  /* 0x000000070e117c11 */ /* 0x000fca00080f0c0f */
[----:B--2---:R2:W-:Y:S02]  /*1c20*/  STG.E.128 desc[UR20][R16.64], R8 ;  /* 0x0000000810007986 */ /* 0x0045e4000c101d14 */
.L_x_813:
[----:B------:R-:W-:Y:S05]  /*1c30*/  BSYNC B0 ;  /* 0x0000000000007941 */ /* 0x000fea0003800000 */
.L_x_812:
[----:B------:R-:W-:Y:S05]  /*1c40*/  @P1 EXIT ;  /* 0x000000000000194d */ /* 0x000fea0003800000 */
[----:B--2---:R-:W-:Y:S01]  /*1c50*/  IADD3 R9, P0, R0, 0x20, RZ ;  /* 0x0000002000097810 */ /* 0x004fe20007f1e0ff */
[----:B------:R-:W-:Y:S01]  /*1c60*/  IMAD.MOV.U32 R3, RZ, RZ, R13 ;  /* 0x000000ffff037224 */ /* 0x000fe200078e000d */
[----:B------:R-:W-:Y:S02]  /*1c70*/  ULDC.64 UR4, c[0x0][0x3e8] ;  /* 0x0000fa0000047ab9 */ /* 0x000fe40000000a00 */
[----:B------:R-:W-:Y:S01]  /*1c80*/  IADD3.X R0, RZ, R18, RZ, P0, !PT ;  /* 0x00000012ff007210 */ /* 0x000fe200007fe4ff */
[----:B------:R-:W-:-:S04]  /*1c90*/  IMAD.WIDE.U32 R2, R9, UR12, R2 ;  /* 0x0000000c09027c25 */ /* 0x000fc8000f8e0002 */
[----:B------:R-:W-:Y:S01]  /*1ca0*/  IMAD R0, R0, UR12, RZ ;  /* 0x0000000c00007c24 */ /* 0x000fe2000f8e02ff */
[----:B------:R-:W-:-:S03]  /*1cb0*/  LEA R8, P0, R2, UR4, 0x1 ;  /* 0x0000000402087c11 */ /* 0x000fc6000f8008ff */
[----:B------:R-:W-:-:S05]  /*1cc0*/  IMAD R9, R9, UR13, R0 ;  /* 0x0000000d09097c24 */ /* 0x000fca000f8e0200 */
[----:B------:R-:W-:-:S04]  /*1cd0*/  IADD3 R3, R3, R9, RZ ;  /* 0x0000000903037210 */ /* 0x000fc80007ffe0ff */
[----:B------:R-:W-:-:S05]  /*1ce0*/  LEA.HI.X R9, R2, UR5, R3, 0x1, P0 ;  /* 0x0000000502097c11 */ /* 0x000fca00080f0c03 */
[----:B0-----:R-:W-:Y:S01]  /*1cf0*/  STG.E.128 desc[UR20][R8.64], R4 ;  /* 0x0000000408007986 */ /* 0x001fe2000c101d14 */
[----:B------:R-:W-:Y:S05]  /*1d00*/  EXIT ;  /* 0x000000000000794d */ /* 0x000fea0003800000 */
.L_x_814:
        /* <DEDUP_REMOVED lines=15> */
.L_x_2469:


//--------------------- .text._ZN5flash44flash_bwd_dq_dk_dv_loop_seqk_parallel_kernelI23Flash_bwd_kernel_traitsILi64ELi64ELi128ELi8ELi2ELi4ELi4ELb1ELb0EN7cutlass10bfloat16_tE19Flash_kernel_traitsILi64ELi64ELi128ELi8ES3_EELb1ELb0ELb0ELb0ELb0ELb1ELb0EEEvNS_16Flash_bwd_paramsE --------------------------
	.section	.text._ZN5flash44flash_bwd_dq_dk_dv_loop_seqk_parallel_kernelI23Flash_bwd_kernel_traitsILi64ELi64ELi128ELi8ELi2ELi4ELi4ELb1ELb0EN7cutlass10bfloat16_tE19Flash_kernel_traitsILi64ELi64ELi128ELi8ES3_EELb1ELb0ELb0ELb0ELb0ELb1ELb0EEEvNS_16Flash_bwd_paramsE,"ax",@progbits
	.align	128
        .global         _ZN5flash44flash_bwd_dq_dk_dv_loop_seqk_parallel_kernelI23Flash_bwd_kernel_traitsILi64ELi64ELi128ELi8ELi2ELi4ELi4ELb1ELb0EN7cutlass10bfloat16_tE19Flash_kernel_traitsILi64ELi64ELi128ELi8ES3_EELb1ELb0ELb0ELb0ELb0ELb1ELb0EEEvNS_16Flash_bwd_paramsE
        .type           _ZN5flash44flash_bwd_dq_dk_dv_loop_seqk_parallel_kernelI23Flash_bwd_kernel_traitsILi64ELi64ELi128ELi8ELi2ELi4ELi4ELb1ELb0EN7cutlass10bfloat16_tE19Flash_kernel_traitsILi64ELi64ELi128ELi8ES3_EELb1ELb0ELb0ELb0ELb0ELb1ELb0EEEvNS_16Flash_bwd_paramsE,@function
        .size           _ZN5flash44flash_bwd_dq_dk_dv_loop_seqk_parallel_kernelI23Flash_bwd_kernel_traitsILi64ELi64ELi128ELi8ELi2ELi4ELi4ELb1ELb0EN7cutlass10bfloat16_tE19Flash_kernel_traitsILi64ELi64ELi128ELi8ES3_EELb1ELb0ELb0ELb0ELb0ELb1ELb0EEEvNS_16Flash_bwd_paramsE,(.L_x_2470 - _ZN5flash44flash_bwd_dq_dk_dv_loop_seqk_parallel_kernelI23Flash_bwd_kernel_traitsILi64ELi64ELi128ELi8ELi2ELi4ELi4ELb1ELb0EN7cutlass10bfloat16_tE19Flash_kernel_traitsILi64ELi64ELi128ELi8ES3_EELb1ELb0ELb0ELb0ELb0ELb1ELb0EEEvNS_16Flash_bwd_paramsE)
        .other          _ZN5flash44flash_bwd_dq_dk_dv_loop_seqk_parallel_kernelI23Flash_bwd_kernel_traitsILi64ELi64ELi128ELi8ELi2ELi4ELi4ELb1ELb0EN7cutlass10bfloat16_tE19Flash_kernel_traitsILi64ELi64ELi128ELi8ES3_EELb1ELb0ELb0ELb0ELb0ELb1ELb0EEEvNS_16Flash_bwd_paramsE,@"STO_CUDA_ENTRY STV_DEFAULT"
_ZN5flash44flash_bwd_dq_dk_dv_loop_seqk_parallel_kernelI23Flash_bwd_kernel_traitsILi64ELi64ELi128ELi8ELi2ELi4ELi4ELb1ELb0EN7cutlass10bfloat16_tE19Flash_kernel_traitsILi64ELi64ELi128ELi8ES3_EELb1ELb0ELb0ELb0ELb0ELb1ELb0EEEvNS_16Flash_bwd_paramsE:
.text._ZN5flash44flash_bwd_dq_dk_dv_loop_seqk_parallel_kernelI23Flash_bwd_kernel_traitsILi64ELi64ELi128ELi8ELi2ELi4ELi4ELb1ELb0EN7cutlass10bfloat16_tE19Flash_kernel_traitsILi64ELi64ELi128ELi8ES3_EELb1ELb0ELb0ELb0ELb0ELb1ELb0EEEvNS_16Flash_bwd_paramsE:
        /* <DEDUP_REMOVED lines=12> */
[----:B------:R-:W-:Y:S01]  /*00c0*/  ULDC.64 UR30, c[0x0][0x208] ;  /* 0x00008200001e7ab9 */ /* 0x000fe20000000a00 */
[----:B------:R-:W3:Y:S01]  /*00d0*/  S2R R190, SR_CTAID.Y ;  /* 0x0000000000be7919 */ /* 0x000ee20000002600 */
[----:B------:R-:W4:Y:S01]  /*00e0*/  S2R R189, SR_CTAID.Z ;  /* 0x0000000000bd7919 */ /* 0x000f220000002700 */
[----:B--2---:R-:W-:-:S04]  /*00f0*/  ULEA UR6, UR6, UR4, 0x18 ;  /* 0x0000000406067291 */ /* 0x004fc8000f8ec03f */
[----:B------:R-:W-:Y:S02]  /*0100*/  UIADD3 UR4, UR6, 0x6000, URZ ;  /* 0x0000600006047890 */ /* 0x000fe4000fffe03f */
[----:B------:R-:W-:Y:S01]  /*0110*/  UIADD3 UR5, UR6, 0xa000, URZ ;  /* 0x0000a00006057890 */ /* 0x000fe2000fffe03f */
[----:B-1----:R-:W-:-:S04]  /*0120*/  SHF.R.S32.HI R3, RZ, 0x1f, R12 ;  /* 0x0000001fff037819 */ /* 0x002fc8000001140c */
[CC--:B------:R-:W-:Y:S02]  /*0130*/  LEA.HI R8, R3.reuse, R12.reuse, RZ, 0x5 ;  /* 0x0000000c03087211 */ /* 0x0c0fe400078f28ff */
[CC--:B------:R-:W-:Y:S02]  /*0140*/  LEA.HI R4, R3.reuse, R12.reuse, RZ, 0x2 ;  /* 0x0000000c03047211 */ /* 0x0c0fe400078f10ff */
[CC--:B------:R-:W-:Y:S02]  /*0150*/  LEA.HI R15, R3.reuse, R12.reuse, RZ, 0x3 ;  /* 0x0000000c030f7211 */ /* 0x0c0fe400078f18ff */
[CC--:B------:R-:W-:Y:S02]  /*0160*/  LEA.HI R5, R3.reuse, R12.reuse, RZ, 0x4 ;  /* 0x0000000c03057211 */ /* 0x0c0fe400078f20ff */
[CC--:B------:R-:W-:Y:S02]  /*0170*/  LEA.HI R195, R3.reuse, R12.reuse, RZ, 0x6 ;  /* 0x0000000c03c37211 */ /* 0x0c0fe400078f30ff */
[----:B------:R-:W-:-:S02]  /*0180*/  LEA.HI R2, R3, R12, RZ, 0x7 ;  /* 0x0000000c03027211 */ /* 0x000fc400078f38ff */
[----:B------:R-:W-:Y:S02]  /*0190*/  LOP3.LUT R9, R8, 0xffffffe0, RZ, 0xc0, !PT ;  /* 0xffffffe008097812 */ /* 0x000fe400078ec0ff */
[----:B------:R-:W-:Y:S02]  /*01a0*/  LOP3.LUT R3, R4, 0x7ffffffc, RZ, 0xc0, !PT ;  /* 0x7ffffffc04037812 */ /* 0x000fe400078ec0ff */
[----:B------:R-:W-:Y:S01]  /*01b0*/  LOP3.LUT R11, R15, 0xfffffff8, RZ, 0xc0, !PT ;  /* 0xfffffff80f0b7812 */ /* 0x000fe200078ec0ff */
[C---:B------:R-:W-:Y:S01]  /*01c0*/  IMAD.IADD R9, R12.reuse, 0x1, -R9 ;  /* 0x000000010c097824 */ /* 0x040fe200078e0a09 */
[C---:B------:R-:W-:Y:S01]  /*01d0*/  LOP3.LUT R7, R5.reuse, 0xfffffff0, RZ, 0xc0, !PT ;  /* 0xfffffff005077812 */ /* 0x040fe200078ec0ff */
[C---:B------:R-:W-:Y:S01]  /*01e0*/  IMAD.IADD R3, R12.reuse, 0x1, -R3 ;  /* 0x000000010c037824 */ /* 0x040fe200078e0a03 */
[----:B------:R-:W-:Y:S01]  /*01f0*/  SHF.R.S32.HI R6, RZ, 0x4, R5 ;  /* 0x00000004ff067819 */ /* 0x000fe20000011405 */
[C---:B------:R-:W-:Y:S01]  /*0200*/  IMAD.IADD R10, R12.reuse, 0x1, -R11 ;  /* 0x000000010c0a7824 */ /* 0x040fe200078e0a0b */
[----:B------:R-:W-:Y:S01]  /*0210*/  SHF.R.S32.HI R196, RZ, 0x3, R15 ;  /* 0x00000003ffc47819 */ /* 0x000fe2000001140f */
[----:B------:R-:W-:Y:S01]  /*0220*/  IMAD.IADD R12, R12, 0x1, -R7 ;  /* 0x000000010c0c7824 */ /* 0x000fe200078e0a07 */
[--C-:B------:R-:W-:Y:S01]  /*0230*/  SHF.R.S32.HI R13, RZ, 0x5, R8.reuse ;  /* 0x00000005ff0d7819 */ /* 0x100fe20000011408 */
[----:B------:R-:W-:Y:S01]  /*0240*/  IMAD.SHL.U32 R200, R10, 0x8, RZ ;  /* 0x000000080ac87824 */ /* 0x000fe200078e00ff */
[----:B------:R-:W-:Y:S01]  /*0250*/  SHF.R.S32.HI R0, RZ, 0x1f, R8 ;  /* 0x0000001fff007819 */ /* 0x000fe20000011408 */
[----:B------:R-:W-:Y:S01]  /*0260*/  IMAD.SHL.U32 R7, R196, 0x40, RZ ;  /* 0x00000040c4077824 */ /* 0x000fe200078e00ff */
[----:B------:R-:W-:Y:S01]  /*0270*/  LEA.HI R5, R5, R6, RZ, 0x1 ;  /* 0x0000000605057211 */ /* 0x000fe200078f08ff */
[----:B------:R-:W-:Y:S01]  /*0280*/  IMAD.SHL.U32 R3, R3, 0x2, RZ ;  /* 0x0000000203037824 */ /* 0x000fe200078e00ff */
[----:B------:R-:W-:-:S02]  /*0290*/  SHF.R.S32.HI R11, RZ, 0x2, R4 ;  /* 0x00000002ff0b7819 */ /* 0x000fc40000011404 */
[----:B------:R-:W-:Y:S02]  /*02a0*/  SHF.R.S32.HI R4, RZ, 0x1f, R4 ;  /* 0x0000001fff047819 */ /* 0x000fe40000011404 */
[----:B------:R-:W-:Y:S02]  /*02b0*/  LEA.HI R0, R0, R13, RZ, 0x2 ;  /* 0x0000000d00007211 */ /* 0x000fe400078f10ff */
[----:B------:R-:W-:Y:S02]  /*02c0*/  LOP3.LUT R5, R5, 0xfffffffe, RZ, 0xc0, !PT ;  /* 0xfffffffe05057812 */ /* 0x000fe400078ec0ff */
[----:B------:R-:W-:Y:S02]  /*02d0*/  LEA.HI R4, R4, R11, RZ, 0x3 ;  /* 0x0000000b04047211 */ /* 0x000fe400078f18ff */
[----:B------:R-:W-:Y:S01]  /*02e0*/  LOP3.LUT R7, R7, 0x1c0, RZ, 0xc0, !PT ;  /* 0x000001c007077812 */ /* 0x000fe200078ec0ff */
[----:B------:R-:W-:Y:S01]  /*02f0*/  IMAD.IADD R5, R6, 0x1, -R5 ;  /* 0x0000000106057824 */ /* 0x000fe200078e0a05 */
[----:B------:R-:W-:-:S02]  /*0300*/  LOP3.LUT R0, R0, 0xfffffffc, RZ, 0xc0, !PT ;  /* 0xfffffffc00007812 */ /* 0x000fc400078ec0ff */
[----:B------:R-:W-:Y:S02]  /*0310*/  LEA.HI R8, R8, R13, RZ, 0x1 ;  /* 0x0000000d08087211 */ /* 0x000fe400078f08ff */
[----:B------:R-:W-:Y:S01]  /*0320*/  LOP3.LUT R4, R4, 0xfffffff8, RZ, 0xc0, !PT ;  /* 0xfffffff804047812 */ /* 0x000fe200078ec0ff */
[----:B------:R-:W-:Y:S01]  /*0330*/  IMAD.IADD R0, R13, 0x1, -R0 ;  /* 0x000000010d007824 */ /* 0x000fe200078e0a00 */
[----:B------:R-:W-:Y:S02]  /*0340*/  SHF.R.S32.HI R6, RZ, 0x1f, R9 ;  /* 0x0000001fff067819 */ /* 0x000fe40000011409 */
[----:B------:R-:W-:Y:S01]  /*0350*/  SHF.R.U32.HI R194, RZ, 0x3, R7 ;  /* 0x00000003ffc27819 */ /* 0x000fe20000011607 */
[----:B------:R-:W-:Y:S01]  /*0360*/  IMAD.IADD R4, R11, 0x1, -R4 ;  /* 0x000000010b047824 */ /* 0x000fe200078e0a04 */
[----:B------:R-:W-:Y:S02]  /*0370*/  LOP3.LUT P4, RZ, R10, 0x2, RZ, 0xc0, !PT ;  /* 0x000000020aff7812 */ /* 0x000fe4000788c0ff */
[----:B------:R-:W-:-:S02]  /*0380*/  LOP3.LUT R7, R7, 0x38, R200, 0xf8, !PT ;  /* 0x0000003807077812 */ /* 0x000fc400078ef8c8 */
[C---:B------:R-:W-:Y:S01]  /*0390*/  LOP3.LUT P3, RZ, R10.reuse, 0x4, RZ, 0xc0, !PT ;  /* 0x000000040aff7812 */ /* 0x040fe2000786c0ff */
[----:B------:R-:W-:Y:S01]  /*03a0*/  IMAD.SHL.U32 R10, R10, 0x40, RZ ;  /* 0x000000400a0a7824 */ /* 0x000fe200078e00ff */
[----:B------:R-:W-:Y:S02]  /*03b0*/  LOP3.LUT R8, R8, 0xfffffffe, RZ, 0xc0, !PT ;  /* 0xfffffffe08087812 */ /* 0x000fe400078ec0ff */
[----:B------:R-:W-:Y:S02]  /*03c0*/  LEA.HI R6, R6, R9, RZ, 0x2 ;  /* 0x0000000906067211 */ /* 0x000fe400078f10ff */
[----:B------:R-:W-:Y:S01]  /*03d0*/  SHF.R.S32.HI R9, RZ, 0x1f, R12 ;  /* 0x0000001fff097819 */ /* 0x000fe2000001140c */
[----:B------:R-:W-:Y:S01]  /*03e0*/  IMAD.IADD R193, R13, 0x1, -R8 ;  /* 0x000000010dc17824 */ /* 0x000fe200078e0a08 */
[----:B------:R-:W-:Y:S01]  /*03f0*/  LOP3.LUT R194, R7, R194, RZ, 0x3c, !PT ;  /* 0x000000c207c27212 */ /* 0x000fe200078e3cff */
[----:B------:R-:W-:Y:S01]  /*0400*/  IMAD.SHL.U32 R7, R0, 0x10, RZ ;  /* 0x0000001000077824 */ /* 0x000fe200078e00ff */
[----:B------:R-:W-:-:S02]  /*0410*/  LOP3.LUT R10, R10, 0x1c0, RZ, 0xc0, !PT ;  /* 0x000001c00a0a7812 */ /* 0x000fc400078ec0ff */
[----:B------:R-:W-:Y:S02]  /*0420*/  LEA.HI R8, R9, R12, RZ, 0x3 ;  /* 0x0000000c09087211 */ /* 0x000fe400078f18ff */
[----:B------:R-:W-:Y:S02]  /*0430*/  LOP3.LUT R11, R4, 0x1, RZ, 0xc0, !PT ;  /* 0x00000001040b7812 */ /* 0x000fe400078ec0ff */
[C---:B------:R-:W-:Y:S02]  /*0440*/  LOP3.LUT R184, R10.reuse, 0x30, R7, 0xf8, !PT ;  /* 0x000000300ab87812 */ /* 0x040fe400078ef807 */
[----:B------:R-:W-:Y:S02]  /*0450*/  SHF.R.S32.HI R195, RZ, 0x6, R195 ;  /* 0x00000006ffc37819 */ /* 0x000fe400000114c3 */
[----:B------:R-:W-:Y:S02]  /*0460*/  LOP3.LUT R178, R10, 0x8, R15, 0xf8, !PT ;  /* 0x000000080ab27812 */ /* 0x000fe400078ef80f */
[----:B------:R-:W-:Y:S01]  /*0470*/  SHF.R.U32.HI R9, RZ, 0x3, R10 ;  /* 0x00000003ff097819 */ /* 0x000fe2000001160a */
[----:B------:R-:W-:Y:S01]  /*0480*/  IMAD.SHL.U32 R10, R5, 0x200, RZ ;  /* 0x00000200050a7824 */ /* 0x000fe200078e00ff */
[C---:B------:R-:W-:Y:S01]  /*0490*/  LOP3.LUT R7, R8.reuse, 0xfffffff8, RZ, 0xc0, !PT ;  /* 0xfffffff808077812 */ /* 0x040fe200078ec0ff */
[----:B------:R-:W-:Y:S01]  /*04a0*/  IMAD.SHL.U32 R8, R8, 0x40, RZ ;  /* 0x0000004008087824 */ /* 0x000fe200078e00ff */
[----:B------:R-:W-:Y:S01]  /*04b0*/  ISETP.NE.U32.AND P0, PT, R11, 0x1, PT ;  /* 0x000000010b00780c */ /* 0x000fe20003f05070 */
[----:B------:R-:W-:Y:S01]  /*04c0*/  IMAD.SHL.U32 R11, R4, 0x40, RZ ;  /* 0x00000040040b7824 */ /* 0x000fe200078e00ff */
[----:B------:R-:W-:Y:S01]  /*04d0*/  SHF.R.S32.HI R2, RZ, 0x7, R2 ;  /* 0x00000007ff027819 */ /* 0x000fe20000011402 */
[----:B------:R-:W-:Y:S01]  /*04e0*/  IMAD R13, R195, 0x800, R10 ;  /* 0x00000800c30d7824 */ /* 0x000fe200078e020a */
[----:B------:R-:W-:Y:S01]  /*04f0*/  LOP3.LUT R178, R178, R9, RZ, 0x3c, !PT ;  /* 0x00000009b2b27212 */ /* 0x000fe200078e3cff */
[----:B------:R-:W-:Y:S01]  /*0500*/  IMAD.IADD R7, R12, 0x1, -R7 ;  /* 0x000000010c077824 */ /* 0x000fe200078e0a07 */
[----:B------:R-:W-:Y:S01]  /*0510*/  R2P PR, R4, 0x6 ;  /* 0x0000000604007804 */ /* 0x000fe20000000000 */
[----:B------:R-:W-:Y:S01]  /*0520*/  IMAD.SHL.U32 R4, R2, 0x8, RZ ;  /* 0x0000000802047824 */ /* 0x000fe200078e00ff */
[----:B------:R-:W-:Y:S01]  /*0530*/  LOP3.LUT R184, R184, 0x8, R15, 0xf8, !PT ;  /* 0x00000008b8b87812 */ /* 0x000fe200078ef80f */
[----:B------:R-:W-:Y:S01]  /*0540*/  IMAD.IADD R178, R13, 0x1, R178 ;  /* 0x000000010db27824 */ /* 0x000fe200078e02b2 */
[----:B------:R-:W-:Y:S01]  /*0550*/  LOP3.LUT R11, R11, 0x1c0, RZ, 0xc0, !PT ;  /* 0x000001c00b0b7812 */ /* 0x000fe200078ec0ff */
[----:B------:R-:W-:Y:S01]  /*0560*/  IMAD.SHL.U32 R7, R7, 0x40, RZ ;  /* 0x0000004007077824 */ /* 0x000fe200078e00ff */
[----:B------:R-:W-:Y:S01]  /*0570*/  LOP3.LUT R184, R10, R184, R9, 0xf6, !PT ;  /* 0x000000b80ab87212 */ /* 0x000fe200078ef609 */
[----:B------:R-:W-:Y:S01]  /*0580*/  IMAD.SHL.U32 R13, R5, 0x10, RZ ;  /* 0x00000010050d7824 */ /* 0x000fe200078e00ff */
[----:B------:R-:W-:Y:S01]  /*0590*/  LOP3.LUT R4, R4, 0x8, RZ, 0xc0, !PT ;  /* 0x0000000804047812 */ /* 0x000fe200078ec0ff */
[----:B------:R-:W-:Y:S01]  /*05a0*/  IMAD R10, R2, 0x1000, R3 ;  /* 0x00001000020a7824 */ /* 0x000fe200078e0203 */
[----:B------:R-:W-:Y:S01]  /*05b0*/  SHF.R.U32.HI R9, RZ, 0x3, R11 ;  /* 0x00000003ff097819 */ /* 0x000fe2000001160b */
[----:B------:R-:W-:Y:S01]  /*05c0*/  IMAD.SHL.U32 R12, R195, 0x20, RZ ;  /* 0x00000020c30c7824 */ /* 0x000fe200078e00ff */
[----:B------:R-:W-:Y:S01]  /*05d0*/  LOP3.LUT R7, R7, 0x1c0, RZ, 0xc0, !PT ;  /* 0x000001c007077812 */ /* 0x000fe200078ec0ff */
[----:B------:R-:W-:Y:S01]  /*05e0*/  IMAD R199, R193, 0x400, R10 ;  /* 0x00000400c1c77824 */ /* 0x000fe200078e020a */
[----:B------:R-:W-:Y:S01]  /*05f0*/  LOP3.LUT R2, R4, 0x10, R13, 0xf8, !PT ;  /* 0x0000001004027812 */ /* 0x000fe200078ef80d */
[----:B------:R-:W-:Y:S01]  /*0600*/  IMAD R194, R195, 0x200, R194 ;  /* 0x00000200c3c27824 */ /* 0x000fe200078e02c2 */
[----:B------:R-:W-:Y:S01]  /*0610*/  LOP3.LUT R197, R9, R11, R4, 0x1e, !PT ;  /* 0x0000000b09c57212 */ /* 0x000fe200078e1e04 */
[----:B------:R-:W-:Y:S01]  /*0620*/  IMAD.SHL.U32 R4, R5, 0x8, RZ ;  /* 0x0000000805047824 */ /* 0x000fe200078e00ff */
[----:B------:R-:W-:-:S02]  /*0630*/  SHF.R.U32.HI R5, RZ, 0x3, R7 ;  /* 0x00000003ff057819 */ /* 0x000fc40000011607 */
[----:B------:R-:W-:Y:S02]  /*0640*/  LOP3.LUT R12, R11, 0x20, R12, 0xf8, !PT ;  /* 0x000000200b0c7812 */ /* 0x000fe400078ef80c */
[----:B------:R-:W-:Y:S02]  /*0650*/  LOP3.LUT R4, R7, 0x8, R4, 0xf8, !PT ;  /* 0x0000000807047812 */ /* 0x000fe400078ef804 */
[----:B------:R-:W-:Y:S01]  /*0660*/  LOP3.LUT R7, R5, R2, R7, 0x1e, !PT ;  /* 0x0000000205077212 */ /* 0x000fe200078e1e07 */
[----:B------:R-:W-:Y:S01]  /*0670*/  IMAD R2, R0, 0x400, R3 ;  /* 0x0000040000027824 */ /* 0x000fe200078e0203 */
[----:B------:R-:W-:Y:S02]  /*0680*/  LOP3.LUT R8, R8, 0xfffffe00, RZ, 0xc0, !PT ;  /* 0xfffffe0008087812 */ /* 0x000fe400078ec0ff */
[----:B------:R-:W-:Y:S01]  /*0690*/  LOP3.LUT R12, R12, R9, RZ, 0x3c, !PT ;  /* 0x000000090c0c7212 */ /* 0x000fe200078e3cff */
[----:B------:R-:W-:Y:S01]  /*06a0*/  IMAD.IADD R197, R2, 0x1, R197 ;  /* 0x0000000102c57824 */ /* 0x000fe200078e02c5 */
[----:B------:R-:W-:Y:S01]  /*06b0*/  LOP3.LUT R4, R4, R5, RZ, 0x3c, !PT ;  /* 0x0000000504047212 */ /* 0x000fe200078e3cff */
[--C-:B------:R-:W-:Y:S01]  /*06c0*/  IMAD R185, R193, 0x400, R8.reuse ;  /* 0x00000400c1b97824 */ /* 0x100fe200078e0208 */
[----:B------:R-:W-:Y:S01]  /*06d0*/  LOP3.LUT R192, R7, R8, RZ, 0xfc, !PT ;  /* 0x0000000807c07212 */ /* 0x000fe200078efcff */
[----:B------:R-:W-:Y:S01]  /*06e0*/  IMAD R3, R0, 0x400, R8 ;  /* 0x0000040000037824 */ /* 0x000fe200078e0208 */
[----:B------:R-:W-:Y:S01]  /*06f0*/  LEA R197, R197, UR4, 0x1 ;  /* 0x00000004c5c57c11 */ /* 0x000fe2000f8e08ff */
[----:B------:R-:W-:Y:S01]  /*0700*/  IMAD.MOV.U32 R2, RZ, RZ, 0x20 ;  /* 0x00000020ff027424 */ /* 0x000fe200078e00ff */
[----:B------:R-:W-:Y:S01]  /*0710*/  LEA R178, R178, UR6, 0x1 ;  /* 0x00000006b2b27c11 */ /* 0x000fe2000f8e08ff */
[----:B------:R-:W-:Y:S01]  /*0720*/  IMAD.IADD R199, R12, 0x1, R199 ;  /* 0x000000010cc77824 */ /* 0x000fe200078e02c7 */
[----:B------:R-:W-:Y:S01]  /*0730*/  SHF.R.S32.HI R6, RZ, 0x2, R6 ;  /* 0x00000002ff067819 */ /* 0x000fe20000011406 */
[----:B------:R-:W-:Y:S01]  /*0740*/  IMAD.MOV.U32 R5, RZ, RZ, 0x40 ;  /* 0x00000040ff057424 */ /* 0x000fe200078e00ff */
[----:B------:R-:W-:Y:S01]  /*0750*/  LEA R184, R184, UR6, 0x1 ;  /* 0x00000006b8b87c11 */ /* 0x000fe2000f8e08ff */
[----:B------:R-:W-:Y:S01]  /*0760*/  IMAD.IADD R185, R185, 0x1, R4 ;  /* 0x00000001b9b97824 */ /* 0x000fe200078e0204 */
[----:B------:R-:W-:Y:S01]  /*0770*/  LEA R199, R199, UR6, 0x1 ;  /* 0x00000006c7c77c11 */ /* 0x000fe2000f8e08ff */
[----:B------:R-:W-:Y:S01]  /*0780*/  IMAD.IADD R186, R4, 0x1, R3 ;  /* 0x0000000104ba7824 */ /* 0x000fe200078e0203 */
[C---:B------:R-:W-:Y:S01]  /*0790*/  SEL R3, R2.reuse, 0xffffffe0, !P4 ;  /* 0xffffffe002037807 */ /* 0x040fe20006000000 */
[----:B------:R-:W-:Y:S01]  /*07a0*/  IMAD.MOV.U32 R4, RZ, RZ, -0x10 ;  /* 0xfffffff0ff047424 */ /* 0x000fe200078e00ff */
[----:B------:R-:W-:Y:S01]  /*07b0*/  SEL R5, R5, 0xffffffc0, !P3 ;  /* 0xffffffc005057807 */ /* 0x000fe20005800000 */
[----:B------:R-:W-:Y:S01]  /*07c0*/  VIADD R202, R197, 0x40 ;  /* 0x00000040c5ca7836 */ /* 0x000fe20000000000 */
[----:B------:R-:W-:Y:S01]  /*07d0*/  SEL R2, R2, 0xffffffe0, !P1 ;  /* 0xffffffe002027807 */ /* 0x000fe20004800000 */
[----:B------:R-:W-:Y:S01]  /*07e0*/  IMAD.U32 R0, RZ, RZ, UR6 ;  /* 0x00000006ff007e24 */ /* 0x000fe2000f8e00ff */
[----:B------:R-:W-:Y:S01]  /*07f0*/  SEL R4, R4, 0x10, !P0 ;  /* 0x0000001004047807 */ /* 0x000fe20004000000 */
[----:B------:R-:W-:Y:S01]  /*0800*/  IMAD.IADD R176, R5, 0x1, R178 ;  /* 0x0000000105b07824 */ /* 0x000fe200078e02b2 */
[----:B------:R-:W-:Y:S01]  /*0810*/  LEA R186, R186, UR5, 0x1 ;  /* 0x00000005baba7c11 */ /* 0x000fe2000f8e08ff */
[----:B------:R-:W-:-:S02]  /*0820*/  IMAD.IADD R205, R199, 0x1, R2 ;  /* 0x00000001c7cd7824 */ /* 0x000fc400078e0202 */
[----:B------:R-:W-:Y:S02]  /*0830*/  IMAD.SHL.U32 R181, R192, 0x2, RZ ;  /* 0x00000002c0b57824 */ /* 0x000fe400078e00ff */
[----:B------:R-:W-:Y:S02]  /*0840*/  @P2 VIADD R202, R197, 0xffffffc0 ;  /* 0xffffffc0c5ca2836 */ /* 0x000fe40000000000 */
[----:B------:R-:W-:Y:S01]  /*0850*/  IMAD.IADD R177, R3, 0x1, R178 ;  /* 0x0000000103b17824 */ /* 0x000fe200078e02b2 */
[----:B------:R-:W-:Y:S01]  /*0860*/  IADD3 R183, R181, 0x4000, R0 ;  /* 0x00004000b5b77810 */ /* 0x000fe20007ffe000 */
[----:B------:R-:W-:Y:S02]  /*0870*/  VIADD R203, R197, 0x420 ;  /* 0x00000420c5cb7836 */ /* 0x000fe40000000000 */
[----:B------:R-:W-:Y:S02]  /*0880*/  IMAD R191, R193, 0x10, R6 ;  /* 0x00000010c1bf7824 */ /* 0x000fe400078e0206 */
[----:B------:R-:W-:-:S02]  /*0890*/  IMAD.IADD R3, R3, 0x1, R176 ;  /* 0x0000000103037824 */ /* 0x000fc400078e02b0 */
[----:B------:R-:W-:Y:S02]  /*08a0*/  IMAD.IADD R206, R199, 0x1, R4 ;  /* 0x00000001c7ce7824 */ /* 0x000fe400078e0204 */
[----:B------:R-:W-:Y:S02]  /*08b0*/  IMAD.IADD R204, R2, 0x1, R197 ;  /* 0x0000000102cc7824 */ /* 0x000fe400078e02c5 */
[----:B------:R-:W-:Y:S02]  /*08c0*/  @P1 VIADD R203, R197, 0x3e0 ;  /* 0x000003e0c5cb1836 */ /* 0x000fe40000000000 */
[----:B------:R-:W-:Y:S02]  /*08d0*/  IMAD.IADD R207, R4, 0x1, R205 ;  /* 0x0000000104cf7824 */ /* 0x000fe400078e02cd */
[----:B------:R-:W-:Y:S02]  /*08e0*/  IMAD.IADD R209, R2, 0x1, R202 ;  /* 0x0000000102d17824 */ /* 0x000fe400078e02ca */
[----:B------:R-:W-:Y:S01]  /*08f0*/  VIADD R181, R181, UR4 ;  /* 0x00000004b5b57c36 */ /* 0x000fe20008000000 */
[----:B---34-:R-:W-:-:S06]  /*0900*/  ULDC.64 UR4, c[0x0][0x300] ;  /* 0x0000c00000047ab9 */ /* 0x018fcc0000000a00 */
.L_x_859:
[----:B---34-:R-:W1:Y:S01]  /*0910*/  LDC.64 R6, c[0x0][0x2f0] ;  /* 0x0000bc00ff067b82 */ /* 0x018e620000000a00 */
[C---:B------:R-:W-:Y:S01]  /*0920*/  IMAD.SHL.U32 R11, R190.reuse, 0x4, RZ ;  /* 0x00000004be0b7824 */ /* 0x040fe200078e00ff */
[----:B------:R-:W-:Y:S01]  /*0930*/  SHF.R.S32.HI R25, RZ, 0x1f, R190 ;  /* 0x0000001fff197819 */ /* 0x000fe200000114be */
[----:B------:R-:W-:Y:S01]  /*0940*/  IMAD.MOV.U32 R23, RZ, RZ, -0x1 ;  /* 0xffffffffff177424 */ /* 0x000fe200078e00ff */
[----:B------:R-:W-:Y:S02]  /*0950*/  ISETP.NE.U32.AND P4, PT, RZ, UR4, PT ;  /* 0x00000004ff007c0c */ /* 0x000fe4000bf85070 */
[----:B------:R-:W-:Y:S02]  /*0960*/  SHF.L.U64.HI R2, R190, 0x2, R25 ;  /* 0x00000002be027819 */ /* 0x000fe40000010219 */
[----:B--2---:R-:W2:Y:S01]  /*0970*/  LDC.64 R4, c[0x0][0x308] ;  /* 0x0000c200ff047b82 */ /* 0x004ea20000000a00 */
        /* <DEDUP_REMOVED lines=25> */
[----:B------:R-:W1:Y:S04]  /*0b10*/  @!P3 LDC R2, c[0x0][0x2cc] ;  /* 0x0000b300ff02bb82 */ /* 0x000e680000000800 */
[----:B-----5:R3:W5:Y:S01]  /*0b20*/  @!P2 LDG.E R222, desc[UR30][R10.64] ;  /* 0x0000001e0adea981 */ /* 0x020762000c1e1900 */
[----:B------:R-:W-:-:S04]  /*0b30*/  ISETP.NE.U32.AND P2, PT, R6, RZ, PT ;  /* 0x000000ff0600720c */ /* 0x000fc80003f45070 */
[----:B------:R-:W-:Y:S02]  /*0b40*/  ISETP.NE.AND.EX P2, PT, R7, RZ, PT, P2 ;  /* 0x000000ff0700720c */ /* 0x000fe40003f45320 */
[----:B------:R-:W-:-:S04]  /*0b50*/  @!P3 ISETP.NE.U32.AND P1, PT, R4, RZ, PT ;  /* 0x000000ff0400b20c */ /* 0x000fc80003f25070 */
[----:B------:R-:W-:-:S04]  /*0b60*/  @!P3 ISETP.NE.AND.EX P1, PT, R5, RZ, PT, P1 ;  /* 0x000000ff0500b20c */ /* 0x000fc80003f25310 */
[----:B-1----:R-:W-:Y:S01]  /*0b70*/  @!P3 SEL R2, R2, RZ, P1 ;  /* 0x000000ff0202b207 */ /* 0x002fe20000800000 */
[----:B--2---:R-:W-:Y:S02]  /*0b80*/  @P0 IMAD.IADD R17, R0, 0x1, -R23 ;  /* 0x0000000100110824 */ /* 0x004fe400078e0a17 */
[----:B------:R-:W1:Y:S08]  /*0b90*/  LDC R0, c[0x0][0x2c8] ;  /* 0x0000b200ff007b82 */ /* 0x000e700000000800 */
[----:B------:R-:W2:Y:S01]  /*0ba0*/  @!P0 LDC R17, c[0x0][0x2c4] ;  /* 0x0000b100ff118b82 */ /* 0x000ea20000000800 */
[----:B----4-:R-:W-:Y:S01]  /*0bb0*/  @P3 IMAD.IADD R219, R8, 0x1, -R221 ;  /* 0x0000000108db3824 */ /* 0x010fe200078e0add */
[----:B---3--:R-:W-:Y:S06]  /*0bc0*/  @!P2 BRA `(.L_x_815) ;  /* 0x00000000000ca947 */ /* 0x008fec0003800000 */
[----:B------:R-:W1:Y:S02]  /*0bd0*/  @P4 LDG.E R5, desc[UR30][R10.64+0x4] ;  /* 0x0000041e0a054981 */ /* 0x000e64000c1e1900 */
[----:B-1---5:R-:W-:-:S06]  /*0be0*/  @P4 IADD3 R0, R5, -R222, RZ ;  /* 0x800000de05004210 */ /* 0x022fcc0007ffe0ff */
[----:B------:R3:W5:Y:S02]  /*0bf0*/  @!P4 LDG.E R0, desc[UR30][R10.64] ;  /* 0x0000001e0a00c981 */ /* 0x000764000c1e1900 */
.L_x_815:
[----:B------:R-:W-:Y:S01]  /*0c00*/  IMAD.SHL.U32 R21, R198, 0x80, RZ ;  /* 0x00000080c6157824 */ /* 0x000fe200078e00ff */
[----:B-1---5:R-:W-:-:S04]  /*0c10*/  @!P3 IADD3 R219, R2, R0, -R221 ;  /* 0x0000000002dbb210 */ /* 0x022fc80007ffe8dd */
[----:B------:R-:W-:-:S13]  /*0c20*/  ISETP.GT.AND P1, PT, R219, R21, PT ;  /* 0x00000015db00720c */ /* 0x000fda0003f24270 */
[----:B------:R-:W-:Y:S05]  /*0c30*/  @!P1 BRA `(.L_x_816) ;  /* 0x0000007800009947 */ /* 0x000fea0003800000 */
[----:B------:R-:W1:Y:S01]  /*0c40*/  LDC R0, c[0x0][0x278] ;  /* 0x00009e00ff007b82 */ /* 0x000e620000000800 */
[----:B--2---:R-:W-:Y:S01]  /*0c50*/  VIADD R7, R17, 0x3f ;  /* 0x0000003f11077836 */ /* 0x004fe20000000000 */
[----:B---3--:R-:W-:Y:S01]  /*0c60*/  IABS R11, R189 ;  /* 0x000000bd000b7213 */ /* 0x008fe20000000000 */
[----:B------:R-:W-:Y:S01]  /*0c70*/  ULDC UR17, c[0x0][0x2dc] ;  /* 0x0000b70000117ab9 */ /* 0x000fe20000000800 */
[----:B------:R-:W-:Y:S01]  /*0c80*/  ISETP.NE.AND P2, PT, R222, -0x1, PT ;  /* 0xffffffffde00780c */ /* 0x000fe20003f45270 */
[----:B------:R-:W-:Y:S01]  /*0c90*/  ULDC UR14, c[0x0][0x270] ;  /* 0x00009c00000e7ab9 */ /* 0x000fe20000000800 */
[----:B------:R-:W-:Y:S01]  /*0ca0*/  SHF.R.S32.HI R16, RZ, 0x1f, R7 ;  /* 0x0000001fff107819 */ /* 0x000fe20000011407 */
[----:B------:R-:W-:Y:S01]  /*0cb0*/  UIMAD.WIDE UR8, UR17, UR14, URZ ;  /* 0x0000000e110872a5 */ /* 0x000fe2000f8e023f */
[----:B------:R-:W2:Y:S01]  /*0cc0*/  LDC.64 R4, c[0x0][0x228] ;  /* 0x00008a00ff047b82 */ /* 0x000ea20000000a00 */
[----:B------:R-:W-:Y:S01]  /*0cd0*/  SHF.L.U64.HI R10, R190, 0x7, R25 ;  /* 0x00000007be0a7819 */ /* 0x000fe20000010219 */
[----:B------:R-:W3:Y:S01]  /*0ce0*/  S2R R34, SR_CTAID.X ;  /* 0x0000000000227919 */ /* 0x000ee20000002500 */
[----:B------:R-:W-:-:S02]  /*0cf0*/  LEA.HI R16, R16, R7, RZ, 0x6 ;  /* 0x0000000710107211 */ /* 0x000fc400078f30ff */
[----:B------:R-:W-:Y:S02]  /*0d00*/  SEL R10, R10, RZ, P0 ;  /* 0x000000ff0a0a7207 */ /* 0x000fe40000000000 */
[----:B------:R-:W-:Y:S01]  /*0d10*/  LOP3.LUT R31, R16, 0xffffffc0, RZ, 0xc0, !PT ;  /* 0xffffffc0101f7812 */ /* 0x000fe200078ec0ff */
[----:B------:R-:W4:Y:S01]  /*0d20*/  LDC R33, c[0x0][0x2d4] ;  /* 0x0000b500ff217b82 */ /* 0x000f220000000800 */
[----:B------:R-:W-:-:S03]  /*0d30*/  @P2 IMAD.IADD R38, R221, 0x1, R222 ;  /* 0x00000001dd262824 */ /* 0x000fc600078e02de */
[----:B------:R-:W-:Y:S01]  /*0d40*/  VIADD R31, R31, 0xffffffc0 ;  /* 0xffffffc01f1f7836 */ /* 0x000fe20000000000 */
[----:B-1----:R-:W-:-:S03]  /*0d50*/  IABS R8, R0 ;  /* 0x0000000000087213 */ /* 0x002fc60000000000 */
[----:B------:R-:W1:Y:S01]  /*0d60*/  @P2 LDC.64 R18, c[0x0][0x250] ;  /* 0x00009400ff122b82 */ /* 0x000e620000000a00 */
[----:B------:R-:W-:Y:S01]  /*0d70*/  SHF.R.S32.HI R29, RZ, 0x1f, R31 ;  /* 0x0000001fff1d7819 */ /* 0x000fe2000001141f */
[----:B------:R-:W5:Y:S01]  /*0d80*/  I2F.RP R6, R8 ;  /* 0x0000000800067306 */ /* 0x000f620000209400 */
[----:B------:R-:W-:Y:S01]  /*0d90*/  ISETP.NE.AND P5, PT, R0, RZ, PT ;  /* 0x000000ff0000720c */ /* 0x000fe20003fa5270 */
[----:B--2---:R-:W-:-:S04]  /*0da0*/  IMAD R30, R25, R4, RZ ;  /* 0x00000004191e7224 */ /* 0x004fc800078e02ff */
[----:B------:R-:W2:Y:S01]  /*0db0*/  LDC R35, c[0x0][0x2c4] ;  /* 0x0000b100ff237b82 */ /* 0x000ea20000000800 */
[----:B------:R-:W-:-:S04]  /*0dc0*/  IMAD.WIDE.U32 R14, R190, R4, RZ ;  /* 0x00000004be0e7225 */ /* 0x000fc800078e00ff */
[C---:B------:R-:W-:Y:S02]  /*0dd0*/  IMAD R30, R190.reuse, R5, R30 ;  /* 0x00000005be1e7224 */ /* 0x040fe400078e021e */
[----:B----4-:R-:W-:Y:S01]  /*0de0*/  IMAD.WIDE.U32 R40, R190, R33, RZ ;  /* 0x00000021be287225 */ /* 0x010fe200078e00ff */
[----:B------:R-:W4:Y:S01]  /*0df0*/  LDC.U8 R37, c[0x0][0x480] ;  /* 0x00012000ff257b82 */ /* 0x000f220000000000 */
[----:B-----5:R5:W3:Y:S02]  /*0e00*/  MUFU.RCP R12, R6 ;  /* 0x00000006000c7308 */ /* 0x020ae40000001000 */
[----:B------:R-:W-:Y:S01]  /*0e10*/  IMAD.IADD R30, R15, 0x1, R30 ;  /* 0x000000010f1e7824 */ /* 0x000fe200078e021e */
[----:B------:R-:W-:Y:S01]  /*0e20*/  SHF.R.S32.HI R15, RZ, 0x1f, R33 ;  /* 0x0000001fff0f7819 */ /* 0x000fe20000011421 */
[C---:B-1----:R-:W-:Y:S02]  /*0e30*/  @P2 IMAD R28, R38.reuse, R19, RZ ;  /* 0x00000013261c2224 */ /* 0x042fe400078e02ff */
[----:B------:R-:W-:-:S04]  /*0e40*/  @P2 IMAD.WIDE.U32 R38, R38, R18, RZ ;  /* 0x0000001226262225 */ /* 0x000fc800078e00ff */
[----:B------:R-:W-:Y:S01]  /*0e50*/  IMAD R20, R15, R190, RZ ;  /* 0x000000be0f147224 */ /* 0x000fe200078e02ff */
[----:B------:R-:W-:-:S03]  /*0e60*/  @P2 IADD3 R28, R39, R28, RZ ;  /* 0x0000001c271c2210 */ /* 0x000fc60007ffe0ff */
[----:B------:R-:W-:Y:S01]  /*0e70*/  IMAD R39, R25, R33, R20 ;  /* 0x0000002119277224 */ /* 0x000fe200078e0214 */
[----:B-----5:R-:W1:Y:S01]  /*0e80*/  LDC.64 R6, c[0x0][0x240] ;  /* 0x00009000ff067b82 */ /* 0x020e620000000a00 */
[----:B---3--:R-:W-:Y:S02]  /*0e90*/  VIADD R12, R12, 0xffffffe ;  /* 0x0ffffffe0c0c7836 */ /* 0x008fe40000000000 */
[----:B------:R-:W-:Y:S02]  /*0ea0*/  @P2 IMAD.MOV.U32 R20, RZ, RZ, R38 ;  /* 0x000000ffff142224 */ /* 0x000fe400078e0026 */
[----:B------:R-:W3:Y:S01]  /*0eb0*/  F2I.FTZ.U32.TRUNC.NTZ R13, R12 ;  /* 0x0000000c000d7305 */ /* 0x000ee2000021f000 */
[----:B------:R-:W-:Y:S02]  /*0ec0*/  IMAD R38, R40, UR9, RZ ;  /* 0x0000000928267c24 */ /* 0x000fe4000f8e02ff */
[----:B------:R-:W-:Y:S01]  /*0ed0*/  IMAD.IADD R39, R41, 0x1, R39 ;  /* 0x0000000129277824 */ /* 0x000fe200078e0227 */
[----:B---3--:R-:W-:-:S02]  /*0ee0*/  IADD3 R9, RZ, -R13, RZ ;  /* 0x8000000dff097210 */ /* 0x008fc40007ffe0ff */
[----:B------:R-:W-:-:S03]  /*0ef0*/  MOV R12, RZ ;  /* 0x000000ff000c7202 */ /* 0x000fc60000000f00 */
[----:B------:R-:W-:Y:S02]  /*0f00*/  IMAD R2, R9, R8, RZ ;  /* 0x0000000809027224 */ /* 0x000fe400078e02ff */
[----:B------:R-:W3:Y:S02]  /*0f10*/  LDC.U8 R9, c[0x0][0x3d8] ;  /* 0x0000f600ff097b82 */ /* 0x000ee40000000000 */
[----:B------:R-:W-:-:S04]  /*0f20*/  IMAD.HI.U32 R2, R13, R2, R12 ;  /* 0x000000020d027227 */ /* 0x000fc800078e000c */
[----:B------:R-:W-:Y:S02]  /*0f30*/  IMAD.SHL.U32 R12, R190, 0x80, RZ ;  /* 0x00000080be0c7824 */ /* 0x000fe400078e00ff */
[----:B------:R-:W-:-:S03]  /*0f40*/  IMAD.HI.U32 R2, R2, R11, RZ ;  /* 0x0000000b02027227 */ /* 0x000fc600078e00ff */
[----:B------:R-:W-:Y:S02]  /*0f50*/  SEL R12, R12, RZ, P0 ;  /* 0x000000ff0c0c7207 */ /* 0x000fe40000000000 */
[----:B------:R-:W-:Y:S02]  /*0f60*/  IADD3 R5, -R2, RZ, RZ ;  /* 0x000000ff02057210 */ /* 0x000fe40007ffe1ff */
[----:B------:R-:W-:Y:S01]  /*0f70*/  IADD3 R27, P1, R31, R12, RZ ;  /* 0x0000000c1f1b7210 */ /* 0x000fe20007f3e0ff */
[C---:B-1----:R-:W-:Y:S01]  /*0f80*/  IMAD.WIDE.U32 R12, R23.reuse, R6, RZ ;  /* 0x00000006170c7225 */ /* 0x042fe200078e00ff */
[----:B------:R-:W-:-:S03]  /*0f90*/  ISETP.NE.AND P0, PT, R23, -0x1, PT ;  /* 0xffffffff1700780c */ /* 0x000fc60003f05270 */
[----:B------:R-:W-:Y:S01]  /*0fa0*/  IMAD R11, R8, R5, R11 ;  /* 0x00000005080b7224 */ /* 0x000fe200078e020b */
[----:B------:R-:W-:Y:S01]  /*0fb0*/  IADD3.X R5, R29, R10, RZ, P1, !PT ;  /* 0x0000000a1d057210 */ /* 0x000fe20000ffe4ff */
[----:B------:R-:W-:Y:S01]  /*0fc0*/  IMAD R26, R27, UR9, RZ ;  /* 0x000000091b1a7c24 */ /* 0x000fe2000f8e02ff */
[----:B------:R-:W-:Y:S01]  /*0fd0*/  SEL R32, R14, R12, !P0 ;  /* 0x0000000c0e207207 */ /* 0x000fe20004000000 */
[----:B------:R-:W-:Y:S01]  /*0fe0*/  IMAD R10, R23, R7, RZ ;  /* 0x00000007170a7224 */ /* 0x000fe200078e02ff */
[----:B------:R-:W-:Y:S01]  /*0ff0*/  ISETP.GT.U32.AND P4, PT, R8, R11, PT ;  /* 0x0000000b0800720c */ /* 0x000fe20003f84070 */
[----:B------:R-:W-:Y:S01]  /*1000*/  IMAD R26, R5, UR8, R26 ;  /* 0x00000008051a7c24 */ /* 0x000fe2000f8e021a */
[----:B---3--:R-:W-:Y:S01]  /*1010*/  ISETP.NE.AND P1, PT, R9, RZ, PT ;  /* 0x000000ff0900720c */ /* 0x008fe20003f25270 */
[----:B------:R-:W1:Y:S01]  /*1020*/  @P2 LDC.64 R4, c[0x0][0x248] ;  /* 0x00009200ff042b82 */ /* 0x000e620000000a00 */
[----:B------:R-:W-:Y:S01]  /*1030*/  LOP3.LUT R12, R189, R0, RZ, 0x3c, !PT ;  /* 0x00000000bd0c7212 */ /* 0x000fe200078e3cff */
[----:B------:R-:W-:Y:S01]  /*1040*/  @P0 IMAD.IADD R30, R13, 0x1, R10 ;  /* 0x000000010d1e0824 */ /* 0x000fe200078e020a */
[----:B------:R-:W-:-:S02]  /*1050*/  @P2 IADD3 R14, R221, R222, RZ ;  /* 0x000000dedd0e2210 */ /* 0x000fc40007ffe0ff */
[----:B------:R-:W-:-:S03]  /*1060*/  ISETP.GE.AND P3, PT, R12, RZ, PT ;  /* 0x000000ff0c00720c */ /* 0x000fc60003f66270 */
[----:B------:R-:W3:Y:S02]  /*1070*/  @P0 LDC.64 R12, c[0x0][0x420] ;  /* 0x00010800ff0c0b82 */ /* 0x000ee40000000a00 */
[-C--:B------:R-:W-:Y:S02]  /*1080*/  @!P4 IADD3 R11, R11, -R8.reuse, RZ ;  /* 0x800000080b0bc210 */ /* 0x080fe40007ffe0ff */
[----:B------:R-:W-:Y:S02]  /*1090*/  @!P4 IADD3 R2, R2, 0x1, RZ ;  /* 0x000000010202c810 */ /* 0x000fe40007ffe0ff */
[----:B------:R-:W-:Y:S02]  /*10a0*/  ISETP.GE.U32.AND P6, PT, R11, R8, PT ;  /* 0x000000080b00720c */ /* 0x000fe40003fc6070 */
[----:B------:R-:W2:Y:S08]  /*10b0*/  LDC.64 R8, c[0x0][0x488] ;  /* 0x00012200ff087b82 */ /* 0x000eb00000000a00 */
[----:B------:R-:W2:Y:S01]  /*10c0*/  @!P0 LDC.64 R10, c[0x0][0x418] ;  /* 0x00010600ff0a8b82 */ /* 0x000ea20000000a00 */
[----:B-1----:R-:W-:-:S02]  /*10d0*/  @P2 IMAD R22, R14, R5, RZ ;  /* 0x000000050e162224 */ /* 0x002fc400078e02ff */
[----:B------:R-:W-:-:S04]  /*10e0*/  @P2 IMAD.WIDE.U32 R14, R14, R4, RZ ;  /* 0x000000040e0e2225 */ /* 0x000fc800078e00ff */
[----:B------:R-:W-:Y:S01]  /*10f0*/  @P6 VIADD R2, R2, 0x1 ;  /* 0x0000000102026836 */ /* 0x000fe20000000000 */
[----:B------:R-:W1:Y:S01]  /*1100*/  @P1 LDC R36, c[0x0][0x2e4] ;  /* 0x0000b900ff241b82 */ /* 0x000e620000000800 */
[----:B------:R-:W-:Y:S01]  /*1110*/  @P2 IADD3 R22, R15, R22, RZ ;  /* 0x000000160f162210 */ /* 0x000fe20007ffe0ff */
[----:B------:R-:W-:Y:S02]  /*1120*/  @P2 IMAD.MOV.U32 R24, RZ, RZ, R14 ;  /* 0x000000ffff182224 */ /* 0x000fe400078e000e */
        /* <DEDUP_REMOVED lines=14> */
.L_x_817:
        /* <DEDUP_REMOVED lines=13> */
.L_x_818:
[----:B------:R-:W-:Y:S01]  /*12e0*/  @P0 IMAD.WIDE.U32 R14, R23, R12, RZ ;  /* 0x0000000c170e0225 */ /* 0x000fe200078e00ff */
[----:B------:R-:W-:Y:S02]  /*12f0*/  @!P5 LOP3.LUT R2, RZ, R0, RZ, 0x33, !PT ;  /* 0x00000000ff02d212 */ /* 0x000fe400078e33ff */
[----:B------:R-:W-:Y:S01]  /*1300*/  ISETP.NE.AND P3, PT, R37, RZ, PT ;  /* 0x000000ff2500720c */ /* 0x000fe20003f65270 */
[----:B------:R-:W-:Y:S02]  /*1310*/  IMAD R38, R39, UR8, R38 ;  /* 0x0000000827267c24 */ /* 0x000fe4000f8e0226 */
[----:B------:R-:W-:-:S04]  /*1320*/  IMAD.WIDE.U32 R42, R40, UR8, RZ ;  /* 0x00000008282a7c25 */ /* 0x000fc8000f8e00ff */
[----:B------:R-:W-:Y:S01]  /*1330*/  @P0 IMAD R13, R23, R13, R15 ;  /* 0x0000000d170d0224 */ /* 0x000fe200078e020f */
[----:B------:R-:W-:Y:S01]  /*1340*/  IADD3 R12, R43, R38, RZ ;  /* 0x000000262b0c7210 */ /* 0x000fe20007ffe0ff */
[----:B--2---:R-:W-:Y:S02]  /*1350*/  @P1 IMAD R0, R190, R35, RZ ;  /* 0x00000023be001224 */ /* 0x004fe400078e02ff */
[----:B------:R-:W-:-:S04]  /*1360*/  IMAD.WIDE.U32 R40, R23, UR8, RZ ;  /* 0x0000000817287c25 */ /* 0x000fc8000f8e00ff */
[----:B------:R-:W-:Y:S02]  /*1370*/  IMAD R15, R23, UR9, RZ ;  /* 0x00000009170f7c24 */ /* 0x000fe4000f8e02ff */
[-C--:B------:R-:W-:Y:S02]  /*1380*/  @!P0 IMAD R25, R25, R10.reuse, RZ ;  /* 0x0000000a19198224 */ /* 0x080fe400078e02ff */
[----:B------:R-:W-:Y:S01]  /*1390*/  @!P0 IMAD.WIDE.U32 R38, R190, R10, RZ ;  /* 0x0000000abe268225 */ /* 0x000fe200078e00ff */
[----:B------:R-:W-:Y:S02]  /*13a0*/  @P1 SEL R10, R0, R23, !P0 ;  /* 0x00000017000a1207 */ /* 0x000fe40004000000 */
[----:B------:R-:W-:Y:S01]  /*13b0*/  SEL R0, R42, R40, !P0 ;  /* 0x000000282a007207 */ /* 0x000fe20004000000 */
[----:B------:R-:W-:Y:S01]  /*13c0*/  @!P0 IMAD R11, R190, R11, R25 ;  /* 0x0000000bbe0b8224 */ /* 0x000fe200078e0219 */
[----:B------:R-:W-:Y:S01]  /*13d0*/  @P0 IADD3 R12, R41, R15, RZ ;  /* 0x0000000f290c0210 */ /* 0x000fe20007ffe0ff */
[----:B------:R-:W-:Y:S01]  /*13e0*/  IMAD.WIDE.U32 R40, R34, R8, RZ ;  /* 0x0000000822287225 */ /* 0x000fe200078e00ff */
[----:B------:R-:W-:-:S02]  /*13f0*/  @!P0 MOV R14, R38 ;  /* 0x00000026000e8202 */ /* 0x000fc40000000f00 */
[----:B------:R-:W-:Y:S01]  /*1400*/  @!P0 IADD3 R13, R39, R11, RZ ;  /* 0x0000000b270d8210 */ /* 0x000fe20007ffe0ff */
[----:B------:R-:W-:Y:S01]  /*1410*/  IMAD R9, R34, R9, R41 ;  /* 0x0000000922097224 */ /* 0x000fe200078e0229 */
[----:B------:R-:W-:Y:S01]  /*1420*/  SEL R15, R40, RZ, P3 ;  /* 0x000000ff280f7207 */ /* 0x000fe20001800000 */
[----:B------:R-:W-:Y:S01]  /*1430*/  IMAD.WIDE.U32 R40, R27, UR8, RZ ;  /* 0x000000081b287c25 */ /* 0x000fe2000f8e00ff */
[----:B------:R-:W-:Y:S02]  /*1440*/  SHF.R.S32.HI R27, RZ, 0x1f, R21 ;  /* 0x0000001fff1b7819 */ /* 0x000fe40000011415 */
[--C-:B------:R-:W-:Y:S01]  /*1450*/  SHF.R.S32.HI R8, RZ, 0x1f, R189.reuse ;  /* 0x0000001fff087819 */ /* 0x100fe200000114bd */
[----:B-1----:R-:W-:Y:S01]  /*1460*/  @P1 IMAD R36, R189, R36, R10 ;  /* 0x00000024bd241224 */ /* 0x002fe200078e020a */
[----:B------:R-:W-:Y:S01]  /*1470*/  IADD3 R38, R41, R26, RZ ;  /* 0x0000001a29267210 */ /* 0x000fe20007ffe0ff */
[----:B------:R-:W-:Y:S01]  /*1480*/  IMAD R34, R189, UR17, RZ ;  /* 0x00000011bd227c24 */ /* 0x000fe2000f8e02ff */
[----:B------:R-:W-:Y:S01]  /*1490*/  SEL R9, R9, RZ, P3 ;  /* 0x000000ff09097207 */ /* 0x000fe20001800000 */
[----:B------:R-:W-:Y:S01]  /*14a0*/  @!P1 IMAD R10, R190, UR14, R189 ;  /* 0x0000000ebe0a9c24 */ /* 0x000fe2000f8e02bd */
[----:B------:R-:W-:-:S02]  /*14b0*/  SHF.R.S32.HI R26, RZ, 0x1f, R2 ;  /* 0x0000001fff1a7819 */ /* 0x000fc40000011402 */
[----:B------:R-:W-:Y:S01]  /*14c0*/  SHF.R.S32.HI R25, RZ, 0x1f, R34 ;  /* 0x0000001fff197819 */ /* 0x000fe20000011422 */
[----:B------:R-:W-:Y:S01]  /*14d0*/  @!P1 IMAD R36, R10, R35, RZ ;  /* 0x000000230a249224 */ /* 0x000fe200078e02ff */
        /* <DEDUP_REMOVED lines=8> */
.L_x_819:
[----:B------:R-:W-:-:S04]  /*1560*/  IMAD R210, R190, UR14, R189 ;  /* 0x0000000ebed27c24 */ /* 0x000fc8000f8e02bd */
[----:B------:R-:W-:-:S07]  /*1570*/  IMAD R210, R210, R33, RZ ;  /* 0x00000021d2d27224 */ /* 0x000fce00078e02ff */
.L_x_820:
[----:B------:R-:W1:Y:S01]  /*1580*/  S2R R23, SR_TID.X ;  /* 0x0000000000177919 */ /* 0x000e620000002100 */
[----:B------:R-:W2:Y:S01]  /*1590*/  LDC.64 R10, c[0x0][0x420] ;  /* 0x00010800ff0a7b82 */ /* 0x000ea20000000a00 */
[----:B------:R-:W-:Y:S01]  /*15a0*/  UIMAD UR17, UR17, UR14, URZ ;  /* 0x0000000e111172a4 */ /* 0x000fe2000f8e023f */
[----:B------:R-:W-:Y:S01]  /*15b0*/  IADD3 R42, P0, R200, R14, RZ ;  /* 0x0000000ec82a7210 */ /* 0x000fe20007f1e0ff */
[C---:B------:R-:W-:Y:S01]  /*15c0*/  IMAD.IADD R210, R31.reuse, 0x1, R210 ;  /* 0x000000011fd27824 */ /* 0x040fe200078e02d2 */
[----:B------:R-:W-:Y:S01]  /*15d0*/  SHF.R.S32.HI R201, RZ, 0x1f, R200 ;  /* 0x0000001fffc97819 */ /* 0x000fe200000114c8 */
[----:B------:R-:W-:Y:S01]  /*15e0*/  USHF.L.U32 UR15, UR17, 0x6, URZ ;  /* 0x00000006110f7899 */ /* 0x000fe2000800063f */
[----:B------:R-:W-:Y:S01]  /*15f0*/  IADD3 R36, R31, R36, RZ ;  /* 0x000000241f247210 */ /* 0x000fe20007ffe0ff */
[----:B------:R-:W-:Y:S01]  /*1600*/  ULDC.64 UR12, c[0x0][0x210] ;  /* 0x00008400000c7ab9 */ /* 0x000fe20000000a00 */
[----:B------:R-:W3:Y:S01]  /*1610*/  LDC.64 R228, c[0x0][0x2b0] ;  /* 0x0000ac00ffe47b82 */ /* 0x000ee20000000a00 */
[----:B------:R-:W-:Y:S01]  /*1620*/  USHF.R.S32.HI UR8, URZ, 0x1f, UR15 ;  /* 0x0000001f3f087899 */ /* 0x000fe2000801140f */
[----:B------:R-:W-:Y:S01]  /*1630*/  IMAD.X R43, R201, 0x1, R13, P0 ;  /* 0x00000001c92b7824 */ /* 0x000fe200000e060d */
[----:B------:R-:W-:Y:S01]  /*1640*/  IADD3 R34, P4, P2, R40, UR15, R34 ;  /* 0x0000000f28227c10 */ /* 0x000fe2000fa9e022 */
[----:B------:R-:W-:Y:S01]  /*1650*/  ULDC.64 UR10, c[0x0][0x3e0] ;  /* 0x0000f800000a7ab9 */ /* 0x000fe20000000a00 */
[----:B------:R-:W-:Y:S01]  /*1660*/  BSSY B1, `(.L_x_816) ;  /* 0x00006dd000017945 */ /* 0x000fe20003800000 */
[----:B------:R-:W-:-:S02]  /*1670*/  LEA.HI.SX32 R220, R16, 0xffffffff, 0x1a ;  /* 0xffffffff10dc7811 */ /* 0x000fc400078fd2ff */
[----:B------:R-:W-:Y:S02]  /*1680*/  IADD3 R13, P1, P0, R15, R34, R0 ;  /* 0x000000220f0d7210 */ /* 0x000fe4000783e000 */
[----:B------:R-:W-:Y:S01]  /*1690*/  IADD3.X R38, R38, UR8, R25, P4, P2 ;  /* 0x0000000826267c10 */ /* 0x000fe2000a7e4419 */
[----:B------:R-:W-:Y:S01]  /*16a0*/  ULDC.64 UR8, c[0x0][0x428] ;  /* 0x00010a0000087ab9 */ /* 0x000fe20000000a00 */
[----:B------:R-:W-:Y:S02]  /*16b0*/  IADD3 R15, P2, R196, R31, RZ ;  /* 0x0000001fc40f7210 */ /* 0x000fe40007f5e0ff */
[----:B------:R-:W-:Y:S01]  /*16c0*/  SHF.R.S32.HI R25, RZ, 0x1f, R196 ;  /* 0x0000001fff197819 */ /* 0x000fe200000114c4 */
[----:B--2---:R-:W-:Y:S01]  /*16d0*/  IMAD R14, R29, R10, RZ ;  /* 0x0000000a1d0e7224 */ /* 0x004fe200078e02ff */
[----:B------:R-:W-:Y:S01]  /*16e0*/  IADD3.X R9, R9, R38, R12, P1, P0 ;  /* 0x0000002609097210 */ /* 0x000fe20000fe040c */
[----:B------:R-:W-:Y:S01]  /*16f0*/  IMAD.WIDE.U32 R42, R31, R10, R42 ;  /* 0x0000000a1f2a7225 */ /* 0x000fe200078e002a */
[----:B------:R-:W-:-:S03]  /*1700*/  ISETP.GE.AND P4, PT, R17, 0x1, PT ;  /* 0x000000011100780c */ /* 0x000fc60003f86270 */
[----:B------:R-:W-:Y:S01]  /*1710*/  IMAD R39, R31, R11, R14 ;  /* 0x0000000b1f277224 */ /* 0x000fe200078e020e */
[----:B-1----:R-:W-:Y:S01]  /*1720*/  SHF.R.S32.HI R0, RZ, 0x1f, R23 ;  /* 0x0000001fff007819 */ /* 0x002fe20000011417 */
[----:B------:R-:W-:Y:S02]  /*1730*/  IMAD.X R29, R25, 0x1, R29, P2 ;  /* 0x00000001191d7824 */ /* 0x000fe400010e061d */
[----:B------:R-:W-:Y:S01]  /*1740*/  IMAD.WIDE.U32 R40, R15, R6, R200 ;  /* 0x000000060f287225 */ /* 0x000fe200078e00c8 */
[----:B------:R-:W-:-:S03]  /*1750*/  LEA.HI R31, R0, R23, RZ, 0x5 ;  /* 0x00000017001f7211 */ /* 0x000fc600078f28ff */
[----:B------:R-:W-:Y:S01]  /*1760*/  IMAD R14, R29, R6, RZ ;  /* 0x000000061d0e7224 */ /* 0x000fe200078e02ff */
[----:B------:R-:W-:Y:S01]  /*1770*/  LOP3.LUT R230, R31, 0xffffffe0, RZ, 0xc0, !PT ;  /* 0xffffffe01fe67812 */ /* 0x000fe200078ec0ff */
[----:B------:R-:W-:Y:S01]  /*1780*/  IMAD.IADD R39, R43, 0x1, R39 ;  /* 0x000000012b277824 */ /* 0x000fe200078e0227 */
[----:B------:R-:W-:Y:S01]  /*1790*/  SHF.R.S32.HI R31, RZ, 0x5, R31 ;  /* 0x00000005ff1f7819 */ /* 0x000fe2000001141f */
[----:B------:R-:W-:Y:S01]  /*17a0*/  IMAD R29, R15, R7, R14 ;  /* 0x000000070f1d7224 */ /* 0x000fe200078e020e */
[----:B------:R-:W-:Y:S01]  /*17b0*/  IADD3 R230, -R230, R23, RZ ;  /* 0x00000017e6e67210 */ /* 0x000fe20007ffe1ff */
[----:B------:R-:W-:Y:S01]  /*17c0*/  IMAD.MOV.U32 R38, RZ, RZ, R42 ;  /* 0x000000ffff267224 */ /* 0x000fe200078e002a */
[----:B------:R-:W1:Y:S01]  /*17d0*/  LDC.64 R14, c[0x0][0x478] ;  /* 0x00011e00ff0e7b82 */ /* 0x000e620000000a00 */
[----:B------:R-:W-:Y:S01]  /*17e0*/  IMAD R12, R8, UR8, RZ ;  /* 0x00000008080c7c24 */ /* 0x000fe2000f8e02ff */
[----:B------:R-:W-:Y:S01]  /*17f0*/  IADD3 R32, P1, R32, R40, RZ ;  /* 0x0000002820207210 */ /* 0x000fe20007f3e0ff */
[----:B------:R-:W-:-:S02]  /*1800*/  IMAD R34, R31, UR17, R230 ;  /* 0x000000111f227c24 */ /* 0x000fc4000f8e02e6 */
[C---:B------:R-:W-:Y:S01]  /*1810*/  IMAD R12, R189.reuse, UR9, R12 ;  /* 0x00000009bd0c7c24 */ /* 0x040fe2000f8e020c */
[----:B------:R-:W-:Y:S01]  /*1820*/  IADD3.X R33, R30, R41, R29, P1, !PT ;  /* 0x000000291e217210 */ /* 0x000fe20000ffe41d */
[----:B------:R-:W-:Y:S01]  /*1830*/  IMAD.WIDE.U32 R38, R189, UR8, R38 ;  /* 0x00000008bd267c25 */ /* 0x000fe2000f8e0026 */
[----:B------:R-:W-:Y:S01]  /*1840*/  IADD3 R13, P0, R34, R13, RZ ;  /* 0x0000000d220d7210 */ /* 0x000fe20007f1e0ff */
[----:B------:R-:W-:Y:S02]  /*1850*/  ULDC.64 UR8, c[0x0][0x258] ;  /* 0x0000960000087ab9 */ /* 0x000fe40000000a00 */
[----:B------:R-:W-:Y:S01]  /*1860*/  IMAD R8, R8, UR8, RZ ;  /* 0x0000000808087c24 */ /* 0x000fe2000f8e02ff */
[----:B------:R-:W-:Y:S01]  /*1870*/  LEA.HI.X.SX32 R34, R34, R9, 0x1, P0 ;  /* 0x0000000922227211 */ /* 0x000fe200000f0eff */
[----:B------:R-:W-:Y:S02]  /*1880*/  IMAD.IADD R39, R39, 0x1, R12 ;  /* 0x0000000127277824 */ /* 0x000fe400078e020c */
[----:B------:R-:W-:-:S02]  /*1890*/  IMAD R9, R25, R10, RZ ;  /* 0x0000000a19097224 */ /* 0x000fc400078e02ff */
[C---:B------:R-:W-:Y:S02]  /*18a0*/  IMAD R12, R189.reuse, UR9, R8 ;  /* 0x00000009bd0c7c24 */ /* 0x040fe4000f8e0208 */
[----:B------:R-:W-:Y:S01]  /*18b0*/  IMAD.WIDE.U32 R32, R189, UR8, R32 ;  /* 0x00000008bd207c25 */ /* 0x000fe2000f8e0020 */
[----:B------:R-:W-:Y:S02]  /*18c0*/  ULDC.64 UR8, c[0x0][0x400] ;  /* 0x0001000000087ab9 */ /* 0x000fe40000000a00 */
[C---:B------:R-:W-:Y:S01]  /*18d0*/  LEA R232, P0, R13.reuse, UR8, 0x2 ;  /* 0x000000080de87c11 */ /* 0x040fe2000f8010ff */
[----:B------:R-:W-:Y:S01]  /*18e0*/  IMAD R8, R196, R11, R9 ;  /* 0x0000000bc4087224 */ /* 0x000fe200078e0209 */
[----:B------:R-:W-:Y:S01]  /*18f0*/  LEA R226, P2, R32, UR12, 0x1 ;  /* 0x0000000c20e27c11 */ /* 0x000fe2000f8408ff */
[----:B------:R-:W-:Y:S01]  /*1900*/  IMAD.WIDE.U32 R38, R196, R10, R38 ;  /* 0x0000000ac4267225 */ /* 0x000fe200078e0026 */
[----:B------:R-:W-:-:S03]  /*1910*/  LEA.HI.X R233, R13, UR9, R34, 0x2, P0 ;  /* 0x000000090de97c11 */ /* 0x000fc600080f1422 */
[----:B------:R-:W-:Y:S01]  /*1920*/  IMAD.IADD R9, R33, 0x1, R12 ;  /* 0x0000000121097824 */ /* 0x000fe200078e020c */
[----:B------:R-:W-:Y:S01]  /*1930*/  IADD3 R8, R39, R8, RZ ;  /* 0x0000000827087210 */ /* 0x000fe20007ffe0ff */
[----:B---3--:R-:W-:Y:S01]  /*1940*/  IMAD.WIDE R228, R36, 0x4, R228 ;  /* 0x0000000424e47825 */ /* 0x008fe200078e02e4 */
[----:B------:R-:W-:Y:S02]  /*1950*/  LEA R224, P1, R38, UR10, 0x1 ;  /* 0x0000000a26e07c11 */ /* 0x000fe4000f8208ff */
[----:B------:R-:W-:Y:S01]  /*1960*/  LEA.HI.X R227, R32, UR13, R9, 0x1, P2 ;  /* 0x0000000d20e37c11 */ /* 0x000fe200090f0c09 */
[----:B-1----:R-:W-:Y:S01]  /*1970*/  IMAD.WIDE R210, R210, 0x4, R14 ;  /* 0x00000004d2d27825 */ /* 0x002fe200078e020e */
[----:B------:R-:W-:Y:S01]  /*1980*/  LEA.HI.X R225, R38, UR11, R8, 0x1, P1 ;  /* 0x0000000b26e17c11 */ /* 0x000fe200088f0c08 */
[----:B------:R-:W-:Y:S08]  /*1990*/  @!P4 BRA `(.L_x_821) ;  /* 0x0000005c00e0c947 */ /* 0x000ff00003800000 */
[----:B------:R-:W-:Y:S01]  /*19a0*/  IMAD R8, R198, -0x80, R219 ;  /* 0xffffff80c6087824 */ /* 0x000fe200078e02db */
[----:B------:R-:W-:Y:S01]  /*19b0*/  ULDC.64 UR8, c[0x0][0x268] ;  /* 0x00009a0000087ab9 */ /* 0x000fe20000000a00 */
[C---:B------:R-:W-:Y:S02]  /*19c0*/  VIADD R9, R196.reuse, 0x20 ;  /* 0x00000020c4097836 */ /* 0x040fe40000000000 */
[C---:B------:R-:W-:Y:S01]  /*19d0*/  VIADD R13, R196.reuse, 0x40 ;  /* 0x00000040c40d7836 */ /* 0x040fe20000000000 */
[----:B------:R-:W-:Y:S01]  /*19e0*/  ISETP.GE.AND P6, PT, R196, R8, PT ;  /* 0x00000008c400720c */ /* 0x000fe20003fc6270 */
[----:B------:R-:W-:Y:S01]  /*19f0*/  IMAD R12, R27, R18, RZ ;  /* 0x000000121b0c7224 */ /* 0x000fe200078e02ff */
[----:B------:R-:W-:Y:S01]  /*1a00*/  ISETP.GE.AND P5, PT, R9, R8, PT ;  /* 0x000000080900720c */ /* 0x000fe20003fa6270 */
[----:B------:R-:W-:Y:S01]  /*1a10*/  IMAD.WIDE.U32 R30, R21, R18, R200 ;  /* 0x00000012151e7225 */ /* 0x000fe200078e00c8 */
[----:B------:R-:W-:-:S03]  /*1a20*/  ISETP.GE.AND P4, PT, R13, R8, PT ;  /* 0x000000080d00720c */ /* 0x000fc60003f86270 */
[----:B------:R-:W-:Y:S01]  /*1a30*/  VIADD R15, R196, 0x60 ;  /* 0x00000060c40f7836 */ /* 0x000fe20000000000 */
[----:B------:R-:W-:Y:S01]  /*1a40*/  IADD3 R36, P0, R20, R30, RZ ;  /* 0x0000001e14247210 */ /* 0x000fe20007f1e0ff */
[----:B------:R-:W-:Y:S02]  /*1a50*/  IMAD R13, R21, R19, R12 ;  /* 0x00000013150d7224 */ /* 0x000fe400078e020c */
[----:B------:R-:W-:Y:S01]  /*1a60*/  IMAD.SHL.U32 R11, R11, 0x40, RZ ;  /* 0x000000400b0b7824 */ /* 0x000fe200078e00ff */
[----:B------:R-:W-:Y:S01]  /*1a70*/  ISETP.GE.AND P2, PT, R15, R8, PT ;  /* 0x000000080f00720c */ /* 0x000fe20003f46270 */
[----:B------:R-:W-:Y:S01]  /*1a80*/  IMAD R20, R220, -0x40, R17 ;  /* 0xffffffc0dc147824 */ /* 0x000fe200078e0211 */
[----:B------:R-:W-:Y:S01]  /*1a90*/  IADD3.X R37, R28, R31, R13, P0, !PT ;  /* 0x0000001f1c257210 */ /* 0x000fe200007fe40d */
[----:B------:R-:W1:Y:S01]  /*1aa0*/  @!P6 LDC.64 R16, c[0x0][0x220] ;  /* 0x00008800ff10eb82 */ /* 0x000e620000000a00 */
[----:B------:R-:W-:Y:S01]  /*1ab0*/  @!P5 IADD3 R33, P0, R196, 0x20, RZ ;  /* 0x00000020c421d810 */ /* 0x000fe20007f1e0ff */
[----:B------:R-:W-:Y:S01]  /*1ac0*/  IMAD R13, R26, UR8, RZ ;  /* 0x000000081a0d7c24 */ /* 0x000fe2000f8e02ff */
[----:B------:R-:W-:Y:S01]  /*1ad0*/  ISETP.GE.AND P1, PT, R9, R20, PT ;  /* 0x000000140900720c */ /* 0x000fe20003f26270 */
[----:B------:R-:W-:-:S04]  /*1ae0*/  IMAD.WIDE.U32 R36, R2, UR8, R36 ;  /* 0x0000000802247c25 */ /* 0x000fc8000f8e0024 */
[----:B------:R-:W-:Y:S01]  /*1af0*/  IMAD.SHL.U32 R7, R7, 0x40, RZ ;  /* 0x0000004007077824 */ /* 0x000fe200078e00ff */
[----:B------:R-:W2:Y:S01]  /*1b00*/  @!P5 LDC.64 R14, c[0x0][0x220] ;  /* 0x00008800ff0edb82 */ /* 0x000ea20000000a00 */
[----:B------:R-:W-:Y:S01]  /*1b10*/  @!P5 IMAD.X R35, RZ, RZ, R25, P0 ;  /* 0x000000ffff23d224 */ /* 0x000fe200000e0619 */
[----:B------:R-:W-:Y:S01]  /*1b20*/  @!P4 IADD3 R31, P0, R196, 0x40, RZ ;  /* 0x00000040c41fc810 */ /* 0x000fe20007f1e0ff */
[----:B------:R-:W-:Y:S01]  /*1b30*/  IMAD R9, R2, UR9, R13 ;  /* 0x0000000902097c24 */ /* 0x000fe2000f8e020d */
[----:B------:R-:W-:Y:S01]  /*1b40*/  ULDC.64 UR8, c[0x0][0x260] ;  /* 0x0000980000087ab9 */ /* 0x000fe20000000a00 */
[----:B------:R-:W-:Y:S02]  /*1b50*/  @!P5 IMAD R34, R35, R18, RZ ;  /* 0x000000122322d224 */ /* 0x000fe400078e02ff */
[----:B------:R-:W-:Y:S01]  /*1b60*/  IMAD.MOV.U32 R216, RZ, RZ, 0x7f800000 ;  /* 0x7f800000ffd87424 */ /* 0x000fe200078e00ff */
[----:B------:R-:W3:Y:S01]  /*1b70*/  @!P4 LDC.64 R12, c[0x0][0x220] ;  /* 0x00008800ff0ccb82 */ /* 0x000ee20000000a00 */
[----:B------:R-:W-:Y:S01]  /*1b80*/  @!P4 IMAD.X R29, RZ, RZ, R25, P0 ;  /* 0x000000ffff1dc224 */ /* 0x000fe200000e0619 */
[----:B------:R-:W-:Y:S01]  /*1b90*/  @!P2 IADD3 R32, P0, R196, 0x60, RZ ;  /* 0x00000060c420a810 */ /* 0x000fe20007f1e0ff */
[----:B------:R-:W-:-:S02]  /*1ba0*/  IMAD.IADD R37, R37, 0x1, R9 ;  /* 0x0000000125257824 */ /* 0x000fc400078e0209 */
[----:B------:R-:W-:Y:S02]  /*1bb0*/  IMAD.MOV.U32 R217, RZ, RZ, 0x7f800000 ;  /* 0x7f800000ffd97424 */ /* 0x000fe400078e00ff */
[----:B------:R-:W-:Y:S01]  /*1bc0*/  IMAD.MOV.U32 R214, RZ, RZ, 0x7f800000 ;  /* 0x7f800000ffd67424 */ /* 0x000fe200078e00ff */
[----:B------:R-:W4:Y:S01]  /*1bd0*/  @!P2 LDC.64 R8, c[0x0][0x220] ;  /* 0x00008800ff08ab82 */ /* 0x000f220000000a00 */
[----:B------:R-:W-:Y:S02]  /*1be0*/  @!P6 IMAD R30, R25, R18, RZ ;  /* 0x00000012191ee224 */ /* 0x000fe400078e02ff */
[----:B------:R-:W-:-:S05]  /*1bf0*/  IMAD.MOV.U32 R215, RZ, RZ, 0x7f800000 ;  /* 0x7f800000ffd77424 */ /* 0x000fca00078e00ff */
[----:B------:R-:W-:Y:S01]  /*1c00*/  @P3 BAR.SYNC.DEFER_BLOCKING 0x0 ;  /* 0x0000000000003b1d */ /* 0x000fe20000010000 */
[-C--:B------:R-:W-:Y:S02]  /*1c10*/  @!P4 IMAD R28, R29, R18.reuse, RZ ;  /* 0x000000121d1cc224 */ /* 0x080fe400078e02ff */
[----:B------:R-:W-:Y:S02]  /*1c20*/  @!P5 IMAD R29, R33, R19, R34 ;  /* 0x00000013211dd224 */ /* 0x000fe400078e0222 */
[----:B------:R-:W-:Y:S01]  /*1c30*/  @!P5 IMAD.MOV.U32 R38, RZ, RZ, R36 ;  /* 0x000000ffff26d224 */ /* 0x000fe200078e0024 */
[----:B------:R-:W-:Y:S01]  /*1c40*/  LEA.HI R0, R0, R23, RZ, 0x4 ;  /* 0x0000001700007211 */ /* 0x000fe200078f20ff */
[--C-:B------:R-:W-:Y:S01]  /*1c50*/  @!P5 IMAD.MOV.U32 R39, RZ, RZ, R37.reuse ;  /* 0x000000ffff27d224 */ /* 0x100fe200078e0025 */
[----:B------:R-:W-:Y:S01]  /*1c60*/  USHF.L.U32 UR22, UR17, 0x4, URZ ;  /* 0x0000000411167899 */ /* 0x000fe2000800063f */
[C---:B------:R-:W-:Y:S01]  /*1c70*/  @!P6 IMAD R30, R196.reuse, R19, R30 ;  /* 0x00000013c41ee224 */ /* 0x040fe200078e021e */
[----:B------:R-:W-:Y:S01]  /*1c80*/  USHF.L.U32 UR23, UR17, 0x3, URZ ;  /* 0x0000000311177899 */ /* 0x000fe2000800063f */
[----:B------:R-:W-:Y:S01]  /*1c90*/  @!P6 IMAD.WIDE.U32 R34, R196, R18, R36 ;  /* 0x00000012c422e225 */ /* 0x000fe200078e0024 */
[----:B------:R-:W-:-:S03]  /*1ca0*/  UIADD3 UR13, -UR15, URZ, URZ ;  /* 0x0000003f0f0d7290 */ /* 0x000fc6000fffe13f */
[----:B------:R-:W-:Y:S02]  /*1cb0*/  IMAD.MOV.U32 R179, RZ, RZ, 0x20 ;  /* 0x00000020ffb37424 */ /* 0x000fe400078e00ff */
[----:B------:R-:W-:Y:S02]  /*1cc0*/  VIADD R182, R185, 0x1000 ;  /* 0x00001000b9b67836 */ /* 0x000fe40000000000 */
[----:B------:R-:W-:Y:S02]  /*1cd0*/  IMAD.SHL.U32 R213, R195, 0x20, RZ ;  /* 0x00000020c3d57824 */ /* 0x000fe400078e00ff */
[----:B------:R-:W-:Y:S01]  /*1ce0*/  IMAD.MOV.U32 R187, RZ, RZ, 0x40 ;  /* 0x00000040ffbb7424 */ /* 0x000fe200078e00ff */
[----:B------:R-:W-:Y:S01]  /*1cf0*/  CS2R R94, SRZ ;  /* 0x00000000005e7805 */ /* 0x000fe2000001ff00 */
[----:B------:R-:W-:Y:S01]  /*1d00*/  @!P5 IMAD.WIDE.U32 R38, R33, R18, R38 ;  /* 0x000000122126d225 */ /* 0x000fe200078e0026 */
[----:B------:R-:W-:Y:S02]  /*1d10*/  CS2R R92, SRZ ;  /* 0x00000000005c7805 */ /* 0x000fe4000001ff00 */
[----:B------:R-:W-:-:S02]  /*1d20*/  CS2R R98, SRZ ;  /* 0x0000000000627805 */ /* 0x000fc4000001ff00 */
[----:B------:R-:W-:Y:S01]  /*1d30*/  CS2R R96, SRZ ;  /* 0x0000000000607805 */ /* 0x000fe2000001ff00 */
[----:B------:R-:W-:Y:S01]  /*1d40*/  @!P2 IMAD.X R33, RZ, RZ, R25, P0 ;  /* 0x000000ffff21a224 */ /* 0x000fe200000e0619 */
[C---:B-1----:R-:W-:Y:S01]  /*1d50*/  @!P6 LEA R16, P0, R34.reuse, R16, 0x1 ;  /* 0x000000102210e211 */ /* 0x042fe200078008ff */
[----:B------:R-:W-:Y:S01]  /*1d60*/  @!P6 IMAD.IADD R30, R35, 0x1, R30 ;  /* 0x00000001231ee824 */ /* 0x000fe200078e021e */
[----:B------:R-:W-:Y:S01]  /*1d70*/  CS2R R90, SRZ ;  /* 0x00000000005a7805 */ /* 0x000fe2000001ff00 */
[----:B------:R-:W-:Y:S01]  /*1d80*/  @!P4 IMAD.MOV.U32 R40, RZ, RZ, R36 ;  /* 0x000000ffff28c224 */ /* 0x000fe200078e0024 */
[----:B------:R-:W-:Y:S01]  /*1d90*/  CS2R R88, SRZ ;  /* 0x0000000000587805 */ /* 0x000fe2000001ff00 */
[----:B------:R-:W-:Y:S01]  /*1da0*/  @!P4 IMAD.MOV.U32 R41, RZ, RZ, R37 ;  /* 0x000000ffff29c224 */ /* 0x000fe200078e0025 */
[----:B------:R-:W-:Y:S01]  /*1db0*/  @!P6 LEA.HI.X R17, R34, R17, R30, 0x1, P0 ;  /* 0x000000112211e211 */ /* 0x000fe200000f0c1e */
[----:B------:R-:W-:Y:S01]  /*1dc0*/  @!P5 IMAD.IADD R29, R39, 0x1, R29 ;  /* 0x00000001271dd824 */ /* 0x000fe200078e021d */
[C---:B--2---:R-:W-:Y:S01]  /*1dd0*/  @!P5 LEA R14, P0, R38.reuse, R14, 0x1 ;  /* 0x0000000e260ed211 */ /* 0x044fe200078008ff */
[C---:B------:R-:W-:Y:S01]  /*1de0*/  @!P4 IMAD R28, R31.reuse, R19, R28 ;  /* 0x000000131f1cc224 */ /* 0x040fe200078e021c */
[----:B------:R-:W-:Y:S01]  /*1df0*/  CS2R R86, SRZ ;  /* 0x0000000000567805 */ /* 0x000fe2000001ff00 */
[----:B------:R-:W-:Y:S01]  /*1e00*/  @!P4 IMAD.WIDE.U32 R40, R31, R18, R40 ;  /* 0x000000121f28c225 */ /* 0x000fe200078e0028 */
[----:B------:R-:W-:-:S02]  /*1e10*/  @!P5 LEA.HI.X R15, R38, R15, R29, 0x1, P0 ;  /* 0x0000000f260fd211 */ /* 0x000fc400000f0c1d */
[----:B------:R-:W-:Y:S02]  /*1e20*/  CS2R R84, SRZ ;  /* 0x0000000000547805 */ /* 0x000fe4000001ff00 */
[----:B------:R-:W-:Y:S01]  /*1e30*/  CS2R R78, SRZ ;  /* 0x00000000004e7805 */ /* 0x000fe2000001ff00 */
[----:B------:R-:W-:Y:S01]  /*1e40*/  @!P2 IMAD R33, R33, R18, RZ ;  /* 0x000000122121a224 */ /* 0x000fe200078e02ff */
[----:B---3--:R-:W-:Y:S01]  /*1e50*/  @!P4 LEA R30, P0, R40, R12, 0x1 ;  /* 0x0000000c281ec211 */ /* 0x008fe200078008ff */
[----:B------:R-:W-:Y:S01]  /*1e60*/  @!P4 IMAD.IADD R28, R41, 0x1, R28 ;  /* 0x00000001291cc824 */ /* 0x000fe200078e021c */
[----:B------:R-:W-:Y:S01]  /*1e70*/  CS2R R76, SRZ ;  /* 0x00000000004c7805 */ /* 0x000fe2000001ff00 */
[C---:B------:R-:W-:Y:S01]  /*1e80*/  @!P2 IMAD R33, R32.reuse, R19, R33 ;  /* 0x000000132021a224 */ /* 0x040fe200078e0221 */
[----:B------:R-:W-:Y:S01]  /*1e90*/  CS2R R82, SRZ ;  /* 0x0000000000527805 */ /* 0x000fe2000001ff00 */
[----:B------:R-:W-:Y:S01]  /*1ea0*/  @!P2 IMAD.WIDE.U32 R18, R32, R18, R36 ;  /* 0x000000122012a225 */ /* 0x000fe200078e0024 */
[----:B------:R-:W-:-:S02]  /*1eb0*/  @!P4 LEA.HI.X R31, R40, R13, R28, 0x1, P0 ;  /* 0x0000000d281fc211 */ /* 0x000fc400000f0c1c */
[----:B------:R-:W-:Y:S02]  /*1ec0*/  CS2R R80, SRZ ;  /* 0x0000000000507805 */ /* 0x000fe4000001ff00 */
[----:B------:R-:W-:Y:S01]  /*1ed0*/  CS2R R74, SRZ ;  /* 0x00000000004a7805 */ /* 0x000fe2000001ff00 */
[----:B------:R-:W-:Y:S01]  /*1ee0*/  @!P2 IMAD.IADD R12, R19, 0x1, R33 ;  /* 0x00000001130ca824 */ /* 0x000fe200078e0221 */
[----:B----4-:R-:W-:Y:S01]  /*1ef0*/  @!P2 LEA R32, P0, R18, R8, 0x1 ;  /* 0x000000081220a211 */ /* 0x010fe200078008ff */
[----:B------:R-:W-:Y:S01]  /*1f00*/  IMAD.WIDE.U32 R28, R10, 0x40, RZ ;  /* 0x000000400a1c7825 */ /* 0x000fe200078e00ff */
[----:B------:R-:W-:Y:S02]  /*1f10*/  @!P5 IADD3 R19, P3, R196, 0x20, RZ ;  /* 0x00000020c413d810 */ /* 0x000fe40007f7e0ff */
[----:B------:R-:W-:Y:S02]  /*1f20*/  CS2R R72, SRZ ;  /* 0x0000000000487805 */ /* 0x000fe4000001ff00 */
[----:B------:R-:W-:Y:S01]  /*1f30*/  @!P2 LEA.HI.X R33, R18, R9, R12, 0x1, P0 ;  /* 0x000000091221a211 */ /* 0x000fe200000f0c0c */
[----:B------:R-:W-:Y:S01]  /*1f40*/  IMAD.WIDE.U32 R8, R6, 0x40, RZ ;  /* 0x0000004006087825 */ /* 0x000fe200078e00ff */
[----:B------:R-:W-:-:S02]  /*1f50*/  @!P1 IADD3 R34, P0, R224, R28, RZ ;  /* 0x0000001ce0229210 */ /* 0x000fc40007f1e0ff */
[----:B------:R-:W-:Y:S02]  /*1f60*/  CS2R R70, SRZ ;  /* 0x0000000000467805 */ /* 0x000fe4000001ff00 */
[----:B------:R-:W-:Y:S01]  /*1f70*/  CS2R R68, SRZ ;  /* 0x0000000000447805 */ /* 0x000fe2000001ff00 */
[-C--:B------:R-:W-:Y:S01]  /*1f80*/  IMAD R6, R27, R4.reuse, RZ ;  /* 0x000000041b067224 */ /* 0x080fe200078e02ff */
[----:B------:R-:W-:Y:S01]  /*1f90*/  @!P1 IADD3.X R35, R225, R29, R11, P0, !PT ;  /* 0x0000001de1239210 */ /* 0x000fe200007fe40b */
[----:B------:R-:W-:Y:S01]  /*1fa0*/  IMAD.WIDE.U32 R10, R21, R4, R200 ;  /* 0x00000004150a7225 */ /* 0x000fe200078e00c8 */
[----:B------:R-:W-:Y:S02]  /*1fb0*/  @!P1 IADD3 R28, P0, R226, R8, RZ ;  /* 0x00000008e21c9210 */ /* 0x000fe40007f1e0ff */
[----:B------:R-:W-:Y:S02]  /*1fc0*/  CS2R R62, SRZ ;  /* 0x00000000003e7805 */ /* 0x000fe4000001ff00 */
[----:B------:R-:W-:Y:S01]  /*1fd0*/  LEA R27, R194, UR6, 0x1 ;  /* 0x00000006c21b7c11 */ /* 0x000fe2000f8e08ff */
[----:B------:R-:W-:Y:S01]  /*1fe0*/  IMAD.MOV.U32 R208, RZ, RZ, 0x40 ;  /* 0x00000040ffd07424 */ /* 0x000fe200078e00ff */
[----:B------:R-:W-:Y:S01]  /*1ff0*/  @!P1 IADD3.X R29, R227, R9, R7, P0, !PT ;  /* 0x00000009e31d9210 */ /* 0x000fe200007fe407 */
[----:B------:R-:W-:Y:S01]  /*2000*/  IMAD R7, R21, R5, R6 ;  /* 0x0000000515077224 */ /* 0x000fe200078e0206 */
[----:B------:R-:W-:Y:S01]  /*2010*/  IADD3 R12, P0, R24, R10, RZ ;  /* 0x0000000a180c7210 */ /* 0x000fe20007f1e0ff */
[----:B------:R1:W-:Y:S01]  /*2020*/  @P6 STS.128 [R27+0xa000], RZ ;  /* 0x00a000ff1b006388 */ /* 0x0003e20000000c00 */
[----:B------:R-:W-:-:S02]  /*2030*/  LEA.HI R6, R220, R220, RZ, 0x1 ;  /* 0x000000dcdc067211 */ /* 0x000fc400078f08ff */
[----:B------:R-:W-:Y:S02]  /*2040*/  CS2R R60, SRZ ;  /* 0x00000000003c7805 */ /* 0x000fe4000001ff00 */
[----:B------:R-:W-:Y:S01]  /*2050*/  IADD3.X R13, R22, R11, R7, P0, !PT ;  /* 0x0000000b160d7210 */ /* 0x000fe200007fe407 */
[----:B------:R-:W-:Y:S01]  /*2060*/  @!P5 IMAD.X R11, RZ, RZ, R25, P3 ;  /* 0x000000ffff0bd224 */ /* 0x000fe200018e0619 */
[----:B------:R-:W-:Y:S01]  /*2070*/  LOP3.LUT R7, R6, 0xfffffffe, RZ, 0xc0, !PT ;  /* 0xfffffffe06077812 */ /* 0x000fe200078ec0ff */
[----:B------:R-:W-:Y:S01]  /*2080*/  @!PT LDS RZ, [RZ] ;  /* 0x00000000fffff984 */ /* 0x000fe20000000800 */
[----:B------:R-:W-:Y:S01]  /*2090*/  @!PT LDS RZ, [RZ] ;  /* 0x00000000fffff984 */ /* 0x000fe20000000800 */
[----:B------:R-:W-:Y:S01]  /*20a0*/  @!PT LDS RZ, [RZ] ;  /* 0x00000000fffff984 */ /* 0x000fe20000000800 */
[----:B------:R2:W-:Y:S01]  /*20b0*/  @!P6 LDGSTS.E.BYPASS.LTC128B.128 [R27+0xa000], desc[UR30][R16.64] ;  /* 0x0a000000101befae */ /* 0x0005e2000b901d5e */
[----:B------:R-:W-:Y:S01]  /*20c0*/  @!P4 IADD3 R18, P0, R196, 0x40, RZ ;  /* 0x00000040c412c810 */ /* 0x000fe20007f1e0ff */
[----:B------:R-:W-:Y:S01]  /*20d0*/  IMAD.WIDE.U32 R12, R2, UR8, R12 ;  /* 0x00000008020c7c25 */ /* 0x000fe2000f8e000c */
[----:B------:R-:W-:Y:S01]  /*20e0*/  CS2R R66, SRZ ;  /* 0x0000000000427805 */ /* 0x000fe2000001ff00 */
[----:B------:R1:W-:Y:S01]  /*20f0*/  @P5 STS.128 [R27+0xb000], RZ ;  /* 0x00b000ff1b005388 */ /* 0x0003e20000000c00 */
[----:B------:R-:W-:Y:S01]  /*2100*/  CS2R R64, SRZ ;  /* 0x0000000000407805 */ /* 0x000fe2000001ff00 */
[----:B------:R-:W-:Y:S01]  /*2110*/  IMAD.IADD R6, R220, 0x1, -R7 ;  /* 0x00000001dc067824 */ /* 0x000fe200078e0a07 */
[----:B------:R-:W-:Y:S01]  /*2120*/  CS2R R58, SRZ ;  /* 0x00000000003a7805 */ /* 0x000fe2000001ff00 */
[----:B------:R-:W-:Y:S01]  /*2130*/  IMAD R7, R26, UR8, RZ ;  /* 0x000000081a077c24 */ /* 0x000fe2000f8e02ff */
[----:B------:R-:W-:Y:S01]  /*2140*/  @!PT LDS RZ, [RZ] ;  /* 0x00000000fffff984 */ /* 0x000fe20000000800 */
[----:B------:R-:W-:Y:S01]  /*2150*/  @!PT LDS RZ, [RZ] ;  /* 0x00000000fffff984 */ /* 0x000fe20000000800 */
[----:B------:R-:W-:Y:S01]  /*2160*/  @!PT LDS RZ, [RZ] ;  /* 0x00000000fffff984 */ /* 0x000fe20000000800 */
[----:B------:R3:W-:Y:S01]  /*2170*/  @!P5 LDGSTS.E.BYPASS.LTC128B.128 [R27+0xb000], desc[UR30][R14.64] ;  /* 0x0b0000000e1bdfae */ /* 0x0007e2000b901d5e */
[----:B------:R-:W-:Y:S01]  /*2180*/  @!P4 IMAD.X R9, RZ, RZ, R25, P0 ;  /* 0x000000ffff09c224 */ /* 0x000fe200000e0619 */
[----:B------:R-:W-:Y:S01]  /*2190*/  @!P2 IADD3 R22, P0, R196, 0x60, RZ ;  /* 0x00000060c416a810 */ /* 0x000fe20007f1e0ff */
[----:B------:R-:W-:Y:S01]  /*21a0*/  IMAD R8, R2, UR9, R7 ;  /* 0x0000000902087c24 */ /* 0x000fe2000f8e0207 */
[----:B------:R-:W-:Y:S01]  /*21b0*/  ISETP.NE.AND P3, PT, R6, 0x1, PT ;  /* 0x000000010600780c */ /* 0x000fe20003f65270 */
[-C--:B------:R-:W-:Y:S01]  /*21c0*/  @!P4 IMAD R2, R9, R4.reuse, RZ ;  /* 0x000000040902c224 */ /* 0x080fe200078e02ff */
[----:B------:R1:W-:Y:S01]  /*21d0*/  @P4 STS.128 [R27+0xc000], RZ ;  /* 0x00c000ff1b004388 */ /* 0x0003e20000000c00 */
[----:B------:R-:W-:Y:S01]  /*21e0*/  @!P6 IMAD R6, R25, R4, RZ ;  /* 0x000000041906e224 */ /* 0x000fe200078e02ff */
[----:B------:R-:W-:Y:S01]  /*21f0*/  CS2R R56, SRZ ;  /* 0x0000000000387805 */ /* 0x000fe2000001ff00 */
[----:B------:R-:W-:Y:S01]  /*2200*/  IMAD.IADD R9, R13, 0x1, R8 ;  /* 0x000000010d097824 */ /* 0x000fe200078e0208 */
[----:B------:R-:W-:Y:S01]  /*2210*/  @!PT LDS RZ, [RZ] ;  /* 0x00000000fffff984 */ /* 0x000fe20000000800 */
[----:B------:R-:W-:Y:S01]  /*2220*/  @!PT LDS RZ, [RZ] ;  /* 0x00000000fffff984 */ /* 0x000fe20000000800 */
[----:B------:R-:W-:Y:S01]  /*2230*/  @!PT LDS RZ, [RZ] ;  /* 0x00000000fffff984 */ /* 0x000fe20000000800 */
[----:B------:R-:W-:Y:S01]  /*2240*/  @!P4 LDGSTS.E.BYPASS.LTC128B.128 [R27+0xc000], desc[UR30][R30.64] ;  /* 0x0c0000001e1bcfae */ /* 0x000fe2000b901d5e */
[----:B------:R-:W-:Y:S01]  /*2250*/  @!P2 IMAD.X R7, RZ, RZ, R25, P0 ;  /* 0x000000ffff07a224 */ /* 0x000fe200000e0619 */
[C---:B------:R-:W-:Y:S01]  /*2260*/  ISETP.GE.AND P0, PT, R196.reuse, R20, PT ;  /* 0x00000014c400720c */ /* 0x040fe20003f06270 */
[--C-:B------:R-:W-:Y:S01]  /*2270*/  @!P6 IMAD.MOV.U32 R8, RZ, RZ, R12.reuse ;  /* 0x000000ffff08e224 */ /* 0x100fe200078e000c */
[----:B------:R1:W-:Y:S01]  /*2280*/  @P2 STS.128 [R27+0xd000], RZ ;  /* 0x00d000ff1b002388 */ /* 0x0003e20000000c00 */
[--C-:B------:R-:W-:Y:S01]  /*2290*/  @!P5 IMAD.MOV.U32 R40, RZ, RZ, R12.reuse ;  /* 0x000000ffff28d224 */ /* 0x100fe200078e000c */
[----:B------:R-:W-:Y:S01]  /*22a0*/  CS2R R54, SRZ ;  /* 0x0000000000367805 */ /* 0x000fe2000001ff00 */
[--C-:B------:R-:W-:Y:S01]  /*22b0*/  @!P4 IMAD.MOV.U32 R38, RZ, RZ, R12.reuse ;  /* 0x000000ffff26c224 */ /* 0x100fe200078e000c */
[----:B------:R-:W-:Y:S01]  /*22c0*/  @!PT LDS RZ, [RZ] ;  /* 0x00000000fffff984 */ /* 0x000fe20000000800 */
[----:B------:R-:W-:Y:S01]  /*22d0*/  @!PT LDS RZ, [RZ] ;  /* 0x00000000fffff984 */ /* 0x000fe20000000800 */
[----:B------:R-:W-:Y:S01]  /*22e0*/  @!PT LDS RZ, [RZ] ;  /* 0x00000000fffff984 */ /* 0x000fe20000000800 */
[----:B------:R-:W-:Y:S01]  /*22f0*/  @!P2 LDGSTS.E.BYPASS.LTC128B.128 [R27+0xd000], desc[UR30][R32.64] ;  /* 0x0d000000201bafae */ /* 0x000fe2000b901d5e */
[----:B------:R-:W-:Y:S01]  /*2300*/  @!P2 IMAD.MOV.U32 R36, RZ, RZ, R12 ;  /* 0x000000ffff24a224 */ /* 0x000fe200078e000c */
[----:B------:R-:W-:Y:S01]  /*2310*/  CS2R R52, SRZ ;  /* 0x0000000000347805 */ /* 0x000fe2000001ff00 */
[----:B------:R-:W4:Y:S01]  /*2320*/  @!P6 LDC.64 R12, c[0x0][0x218] ;  /* 0x00008600ff0ceb82 */ /* 0x000f220000000a00 */
[-C--:B------:R-:W-:Y:S01]  /*2330*/  @!P6 IMAD R25, R196, R5.reuse, R6 ;  /* 0x00000005c419e224 */ /* 0x080fe200078e0206 */
[----:B------:R-:W0:Y:S01]  /*2340*/  LDGDEPBAR ;  /* 0x00000000000079af */ /* 0x000e220000000000 */
[-C--:B------:R-:W-:Y:S01]  /*2350*/  @!P2 IMAD R6, R7, R4.reuse, RZ ;  /* 0x000000040706a224 */ /* 0x080fe200078e02ff */
[----:B------:R-:W-:Y:S01]  /*2360*/  CS2R R46, SRZ ;  /* 0x00000000002e7805 */ /* 0x000fe2000001ff00 */
[----:B------:R-:W-:Y:S01]  /*2370*/  @!P5 IMAD R24, R11, R4, RZ ;  /* 0x000000040b18d224 */ /* 0x000fe200078e02ff */
[----:B------:R1:W-:Y:S01]  /*2380*/  @P0 STS.128 [R27+0x4000], RZ ;  /* 0x004000ff1b000388 */ /* 0x0003e20000000c00 */
[----:B------:R-:W-:Y:S01]  /*2390*/  VIADD R7, R194, 0x1000 ;  /* 0x00001000c2077836 */ /* 0x000fe20000000000 */
[----:B------:R-:W1:Y:S01]  /*23a0*/  @!P5 LDC.64 R10, c[0x0][0x218] ;  /* 0x00008600ff0adb82 */ /* 0x000e620000000a00 */
[--C-:B------:R-:W-:Y:S01]  /*23b0*/  @!P5 IMAD.MOV.U32 R41, RZ, RZ, R9.reuse ;  /* 0x000000ffff29d224 */ /* 0x100fe200078e0009 */
[----:B------:R-:W-:Y:S01]  /*23c0*/  @!PT LDS RZ, [RZ] ;  /* 0x00000000fffff984 */ /* 0x000fe20000000800 */
[----:B------:R-:W-:Y:S01]  /*23d0*/  @!PT LDS RZ, [RZ] ;  /* 0x00000000fffff984 */ /* 0x000fe20000000800 */
[----:B------:R-:W-:Y:S01]  /*23e0*/  @!PT LDS RZ, [RZ] ;  /* 0x00000000fffff984 */ /* 0x000fe20000000800 */
[----:B------:R-:W-:Y:S01]  /*23f0*/  @!P0 LDGSTS.E.BYPASS.LTC128B.128 [R27+0x4000], desc[UR30][R224.64] ;  /* 0x04000000e01b8fae */ /* 0x000fe2000b901d5e */
[--C-:B------:R-:W-:Y:S01]  /*2400*/  @!P4 IMAD.MOV.U32 R39, RZ, RZ, R9.reuse ;  /* 0x000000ffff27c224 */ /* 0x100fe200078e0009 */
[----:B------:R-:W-:Y:S01]  /*2410*/  SEL R218, R7, R194, !P3 ;  /* 0x000000c207da7207 */ /* 0x000fe20005800000 */
[--C-:B------:R-:W-:Y:S01]  /*2420*/  @!P2 IMAD.MOV.U32 R37, RZ, RZ, R9.reuse ;  /* 0x000000ffff25a224 */ /* 0x100fe200078e0009 */
[----:B------:R1:W-:Y:S01]  /*2430*/  @P1 STS.128 [R27+0x5000], RZ ;  /* 0x005000ff1b001388 */ /* 0x0003e20000000c00 */
[-C--:B--2---:R-:W-:Y:S01]  /*2440*/  @!P6 IMAD.WIDE.U32 R16, R196, R4.reuse, R8 ;  /* 0x00000004c410e225 */ /* 0x084fe200078e0008 */
[----:B------:R-:W-:Y:S01]  /*2450*/  LEA R218, R218, UR6, 0x1 ;  /* 0x00000006dada7c11 */ /* 0x000fe2000f8e08ff */
[----:B------:R-:W2:Y:S01]  /*2460*/  @!P4 LDC.64 R8, c[0x0][0x218] ;  /* 0x00008600ff08cb82 */ /* 0x000ea20000000a00 */
[----:B------:R-:W-:Y:S01]  /*2470*/  @!PT LDS RZ, [RZ] ;  /* 0x00000000fffff984 */ /* 0x000fe20000000800 */
[----:B------:R-:W-:Y:S01]  /*2480*/  @!PT LDS RZ, [RZ] ;  /* 0x00000000fffff984 */ /* 0x000fe20000000800 */
[----:B------:R-:W-:Y:S01]  /*2490*/  @!PT LDS RZ, [RZ] ;  /* 0x00000000fffff984 */ /* 0x000fe20000000800 */
[----:B------:R-:W-:Y:S01]  /*24a0*/  @!P1 LDGSTS.E.BYPASS.LTC128B.128 [R27+0x5000], desc[UR30][R34.64] ;  /* 0x05000000221b9fae */ /* 0x000fe2000b901d5e */
[-C--:B------:R-:W-:Y:S01]  /*24b0*/  @!P5 IMAD R24, R19, R5.reuse, R24 ;  /* 0x000000051318d224 */ /* 0x080fe200078e0218 */
[----:B------:R-:W-:Y:S01]  /*24c0*/  CS2R R44, SRZ ;  /* 0x00000000002c7805 */ /* 0x000fe2000001ff00 */
[-C--:B------:R-:W-:Y:S01]  /*24d0*/  @!P4 IMAD R2, R18, R5.reuse, R2 ;  /* 0x000000051202c224 */ /* 0x080fe200078e0202 */
[----:B------:R1:W-:Y:S01]  /*24e0*/  @P0 STS [R218], RZ ;  /* 0x000000ffda000388 */ /* 0x0003e20000000800 */
[----:B------:R-:W-:Y:S01]  /*24f0*/  @!P2 IMAD R5, R22, R5, R6 ;  /* 0x000000051605a224 */ /* 0x000fe200078e0206 */
[----:B------:R-:W-:Y:S01]  /*2500*/  CS2R R50, SRZ ;  /* 0x0000000000327805 */ /* 0x000fe2000001ff00 */
[----:B------:R-:W2:Y:S01]  /*2510*/  @!P2 LDC.64 R6, c[0x0][0x218] ;  /* 0x00008600ff06ab82 */ /* 0x000ea20000000a00 */
[----:B------:R1:W-:Y:S01]  /*2520*/  @P0 STS [R218+0x4], RZ ;  /* 0x000004ffda000388 */ /* 0x0003e20000000800 */
[----:B---3--:R-:W-:Y:S01]  /*2530*/  @!P6 IMAD.IADD R14, R17, 0x1, R25 ;  /* 0x00000001110ee824 */ /* 0x008fe200078e0219 */
[----:B------:R-:W-:Y:S01]  /*2540*/  CS2R R48, SRZ ;  /* 0x0000000000307805 */ /* 0x000fe2000001ff00 */
[-C--:B------:R-:W-:Y:S01]  /*2550*/  @!P5 IMAD.WIDE.U32 R40, R19, R4.reuse, R40 ;  /* 0x000000041328d225 */ /* 0x080fe200078e0028 */
[----:B------:R3:W-:Y:S01]  /*2560*/  @P0 STS [R218+0x8], RZ ;  /* 0x000008ffda000388 */ /* 0x0007e20000000800 */
[----:B------:R-:W-:Y:S01]  /*2570*/  CS2R R42, SRZ ;  /* 0x00000000002a7805 */ /* 0x000fe2000001ff00 */
[----:B------:R-:W-:Y:S01]  /*2580*/  UIMAD UR21, UR17, 0x18, URZ ;  /* 0x00000018111578a4 */ /* 0x000fe2000f8e023f */
[----:B------:R-:W-:Y:S01]  /*2590*/  @!P4 IMAD.WIDE.U32 R38, R18, R4, R38 ;  /* 0x000000041226c225 */ /* 0x000fe200078e0026 */
[----:B------:R3:W-:Y:S01]  /*25a0*/  @P0 STS [R218+0xc], RZ ;  /* 0x00000cffda000388 */ /* 0x0007e20000000800 */
[----:B------:R-:W-:-:S02]  /*25b0*/  USHF.L.U32 UR20, UR17, 0x5, URZ ;  /* 0x0000000511147899 */ /* 0x000fc4000800063f */
[----:B------:R-:W-:Y:S01]  /*25c0*/  @!P5 IMAD.IADD R24, R41, 0x1, R24 ;  /* 0x000000012918d824 */ /* 0x000fe200078e0218 */
[----:B------:R-:W-:Y:S01]  /*25d0*/  @!PT LDS RZ, [RZ] ;  /* 0x00000000fffff984 */ /* 0x000fe20000000800 */
[----:B------:R-:W-:Y:S01]  /*25e0*/  @!PT LDS RZ, [RZ] ;  /* 0x00000000fffff984 */ /* 0x000fe20000000800 */
[----:B------:R-:W-:Y:S01]  /*25f0*/  @!PT LDS RZ, [RZ] ;  /* 0x00000000fffff984 */ /* 0x000fe20000000800 */
[----:B------:R-:W-:Y:S01]  /*2600*/  @!P0 LDGSTS.E.BYPASS.LTC128B.128 [R218], desc[UR30][R226.64] ;  /* 0x00000000e2da8fae */ /* 0x000fe2000b901d5e */
[----:B----4-:R-:W-:Y:S01]  /*2610*/  @!P6 LEA R12, P0, R16, R12, 0x1 ;  /* 0x0000000c100ce211 */ /* 0x010fe200078008ff */
[----:B------:R-:W-:Y:S01]  /*2620*/  @!P2 IMAD.WIDE.U32 R36, R22, R4, R36 ;  /* 0x000000041624a225 */ /* 0x000fe200078e0024 */
[----:B------:R-:W-:Y:S01]  /*2630*/  UIMAD UR19, UR17, 0x28, URZ ;  /* 0x00000028111378a4 */ /* 0x000fe2000f8e023f */
[----:B------:R3:W-:Y:S01]  /*2640*/  @P1 STS [R218+0x1000], RZ ;  /* 0x001000ffda001388 */ /* 0x0007e20000000800 */
[----:B------:R-:W-:Y:S01]  /*2650*/  @!P6 LEA.HI.X R13, R16, R13, R14, 0x1, P0 ;  /* 0x0000000d100de211 */ /* 0x000fe200000f0c0e */
[----:B------:R-:W-:Y:S01]  /*2660*/  @!P4 IMAD.IADD R2, R39, 0x1, R2 ;  /* 0x000000012702c824 */ /* 0x000fe200078e0202 */
[C---:B-1----:R-:W-:Y:S01]  /*2670*/  @!P5 LEA R10, P0, R40.reuse, R10, 0x1 ;  /* 0x0000000a280ad211 */ /* 0x042fe200078008ff */
[----:B------:R3:W-:Y:S01]  /*2680*/  @P1 STS [R218+0x1004], RZ ;  /* 0x001004ffda001388 */ /* 0x0007e20000000800 */
[----:B------:R-:W-:Y:S01]  /*2690*/  @!P2 IMAD.IADD R5, R37, 0x1, R5 ;  /* 0x000000012505a824 */ /* 0x000fe200078e0205 */
[----:B------:R-:W-:Y:S01]  /*26a0*/  UIMAD UR18, UR17, 0x30, URZ ;  /* 0x00000030111278a4 */ /* 0x000fe2000f8e023f */
[----:B------:R-:W-:Y:S01]  /*26b0*/  @!P5 LEA.HI.X R11, R40, R11, R24, 0x1, P0 ;  /* 0x0000000b280bd211 */ /* 0x000fe200000f0c18 */
[----:B------:R3:W-:Y:S01]  /*26c0*/  @P1 STS [R218+0x1008], RZ ;  /* 0x001008ffda001388 */ /* 0x0007e20000000800 */
[C---:B--2---:R-:W-:Y:S01]  /*26d0*/  @!P2 LEA R6, P0, R36.reuse, R6, 0x1 ;  /* 0x000000062406a211 */ /* 0x044fe200078008ff */
[C---:B------:R-:W-:Y:S01]  /*26e0*/  VIADD R15, R191.reuse, 0x8 ;  /* 0x00000008bf0f7836 */ /* 0x040fe20000000000 */
[----:B------:R-:W-:Y:S01]  /*26f0*/  ULDC.U8 UR12, c[0x0][0x388] ;  /* 0x0000e200000c7ab9 */ /* 0x000fe20000000000 */
[----:B------:R3:W-:Y:S01]  /*2700*/  @P1 STS [R218+0x100c], RZ ;  /* 0x00100cffda001388 */ /* 0x0007e20000000800 */
[----:B------:R-:W-:Y:S01]  /*2710*/  @!P2 LEA.HI.X R7, R36, R7, R5, 0x1, P0 ;  /* 0x000000072407a211 */ /* 0x000fe200000f0c05 */
[C---:B------:R-:W-:Y:S01]  /*2720*/  VIADD R5, R191.reuse, 0x28 ;  /* 0x00000028bf057836 */ /* 0x040fe20000000000 */
[----:B------:R-:W-:Y:S01]  /*2730*/  ULDC UR11, c[0x0][0x2ec] ;  /* 0x0000bb00000b7ab9 */ /* 0x000fe20000000800 */
[----:B------:R-:W-:Y:S01]  /*2740*/  @!PT LDS RZ, [RZ] ;  /* 0x00000000fffff984 */ /* 0x000fe20000000800 */
[----:B------:R-:W-:Y:S01]  /*2750*/  @!PT LDS RZ, [RZ] ;  /* 0x00000000fffff984 */ /* 0x000fe20000000800 */
[----:B------:R-:W-:Y:S01]  /*2760*/  @!PT LDS RZ, [RZ] ;  /* 0x00000000fffff984 */ /* 0x000fe20000000800 */
[----:B------:R-:W-:Y:S01]  /*2770*/  @!P1 LDGSTS.E.BYPASS.LTC128B.128 [R218+0x1000], desc[UR30][R28.64] ;  /* 0x010000001cda9fae */ /* 0x000fe2000b901d5e */
[C---:B------:R-:W-:Y:S01]  /*2780*/  @!P4 LEA R8, P1, R38.reuse, R8, 0x1 ;  /* 0x000000082608c211 */ /* 0x040fe200078208ff */
[----:B------:R-:W-:Y:S01]  /*2790*/  VIADD R17, R191, 0x20 ;  /* 0x00000020bf117836 */ /* 0x000fe20000000000 */
[----:B------:R-:W-:Y:S01]  /*27a0*/  ISETP.GE.AND P0, PT, R5, R20, PT ;  /* 0x000000140500720c */ /* 0x000fe20003f06270 */
[----:B------:R3:W-:Y:S01]  /*27b0*/  @P6 STS.128 [R27+0x6000], RZ ;  /* 0x006000ff1b006388 */ /* 0x0007e20000000c00 */
[----:B------:R-:W-:-:S02]  /*27c0*/  @!P4 LEA.HI.X R9, R38, R9, R2, 0x1, P1 ;  /* 0x000000092609c211 */ /* 0x000fc400008f0c02 */
[-C--:B------:R-:W-:Y:S01]  /*27d0*/  ISETP.GE.AND P1, PT, R17, R20.reuse, PT ;  /* 0x000000141100720c */ /* 0x080fe20003f26270 */
        /* <DEDUP_REMOVED lines=13> */
[----:B------:R-:W-:Y:S01]  /*28b0*/  @!P4 LDGSTS.E.BYPASS.LTC128B.128 [R27+0x8000], desc[UR30][R8.64] ;  /* 0x08000000081bcfae */ /* 0x000fe2000b901d5e */
[----:B------:R-:W-:-:S03]  /*28c0*/  ISETP.GE.AND P4, PT, R191, R20, PT ;  /* 0x00000014bf00720c */ /* 0x000fc60003f86270 */
[----:B------:R3:W-:Y:S04]  /*28d0*/  @P2 STS.128 [R27+0x9000], RZ ;  /* 0x009000ff1b002388 */ /* 0x0007e80000000c00 */
[----:B------:R-:W-:Y:S01]  /*28e0*/  @!PT LDS RZ, [RZ] ;  /* 0x00000000fffff984 */ /* 0x000fe20000000800 */
[----:B------:R-:W-:Y:S01]  /*28f0*/  @!PT LDS RZ, [RZ] ;  /* 0x00000000fffff984 */ /* 0x000fe20000000800 */
[----:B------:R-:W-:Y:S01]  /*2900*/  @!PT LDS RZ, [RZ] ;  /* 0x00000000fffff984 */ /* 0x000fe20000000800 */
[----:B------:R4:W-:Y:S01]  /*2910*/  @!P2 LDGSTS.E.BYPASS.LTC128B.128 [R27+0x9000], desc[UR30][R6.64] ;  /* 0x09000000061bafae */ /* 0x0009e2000b901d5e */
[----:B------:R-:W-:Y:S01]  /*2920*/  ISETP.GE.AND P2, PT, R15, R20, PT ;  /* 0x000000140f00720c */ /* 0x000fe20003f46270 */
[--C-:B------:R-:W-:Y:S01]  /*2930*/  @!P0 IMAD.WIDE R14, R5, 0x4, R228.reuse ;  /* 0x00000004050e8825 */ /* 0x100fe200078e02e4 */
[----:B-1----:R-:W1:Y:S01]  /*2940*/  LDC.64 R12, c[0x0][0x3b8] ;  /* 0x0000ee00ff0c7b82 */ /* 0x002e620000000a00 */
[----:B------:R-:W0:Y:S04]  /*2950*/  LDGDEPBAR ;  /* 0x00000000000079af */ /* 0x000e280000000000 */
[----:B------:R-:W5:Y:S01]  /*2960*/  @!P0 LDG.E R215, desc[UR30][R14.64] ;  /* 0x0000001e0ed78981 */ /* 0x000f62000c1e1900 */
[----:B--2---:R-:W-:-:S05]  /*2970*/  IMAD.WIDE R10, R191, 0x4, R228 ;  /* 0x00000004bf0a7825 */ /* 0x004fca00078e02e4 */
[----:B------:R-:W5:Y:S04]  /*2980*/  @!P4 LDG.E R216, desc[UR30][R10.64] ;  /* 0x0000001e0ad8c981 */ /* 0x000f68000c1e1900 */
[----:B------:R-:W5:Y:S04]  /*2990*/  @!P2 LDG.E R217, desc[UR30][R10.64+0x20] ;  /* 0x0000201e0ad9a981 */ /* 0x000f68000c1e1900 */
[----:B------:R2:W5:Y:S01]  /*29a0*/  @!P1 LDG.E R214, desc[UR30][R10.64+0x80] ;  /* 0x0000801e0ad69981 */ /* 0x000562000c1e1900 */
[----:B------:R-:W-:-:S04]  /*29b0*/  DEPBAR.LE SB0, 0x1 ;  /* 0x000080400000791a */ /* 0x000fc80000000000 */
[----:B------:R-:W-:Y:S06]  /*29c0*/  BAR.SYNC.DEFER_BLOCKING 0x0 ;  /* 0x0000000000007b1d */ /* 0x000fec0000010000 */
[----:B-1----:R-:W3:Y:S04]  /*29d0*/  LDG.E.64 R4, desc[UR30][R12.64] ;  /* 0x0000001e0c047981 */ /* 0x002ee8000c1e1b00 */
[----:B------:R-:W3:Y:S01]  /*29e0*/  LDG.E.64 R8, desc[UR30][R12.64+0x8] ;  /* 0x0000081e0c087981 */ /* 0x000ee2000c1e1b00 */
[----:B------:R-:W-:Y:S01]  /*29f0*/  VIADD R2, R21, 0x80 ;  /* 0x0000008015027836 */ /* 0x000fe20000000000 */
[----:B------:R-:W-:-:S02]  /*2a00*/  LOP3.LUT R0, R0, 0xfffffff0, RZ, 0xc0, !PT ;  /* 0xfffffff000007812 */ /* 0x000fc400078ec0ff */
[----:B------:R1:W1:Y:S02]  /*2a10*/  LDSM.16.M88.4 R144, [R178+0xa000] ;  /* 0x00a00000b290783b */ /* 0x0002640000000200 */
[----:B------:R-:W-:Y:S02]  /*2a20*/  ISETP.GE.AND P1, PT, R2, R219, PT ;  /* 0x000000db0200720c */ /* 0x000fe40003f26270 */
[----:B------:R1:W1:Y:S04]  /*2a30*/  LDSM.16.M88.4 R148, [R178+0xa800] ;  /* 0x00a80000b294783b */ /* 0x0002680000000200 */
[----:B------:R1:W1:Y:S04]  /*2a40*/  LDSM.16.M88.4 R152, [R177+0xa000] ;  /* 0x00a00000b198783b */ /* 0x0002680000000200 */
[----:B------:R1:W1:Y:S03]  /*2a50*/  LDSM.16.M88.4 R156, [R177+0xa800] ;  /* 0x00a80000b19c783b */ /* 0x0002660000000200 */
[----:B----4-:R-:W4:Y:S01]  /*2a60*/  @P1 S2R R6, SR_TID.X ;  /* 0x0000000000061919 */ /* 0x010f220000002100 */
[----:B------:R1:W1:Y:S04]  /*2a70*/  LDSM.16.M88.4 R160, [R176+0xa000] ;  /* 0x00a00000b0a0783b */ /* 0x0002680000000200 */
[----:B------:R1:W1:Y:S04]  /*2a80*/  LDSM.16.M88.4 R164, [R176+0xa800] ;  /* 0x00a80000b0a4783b */ /* 0x0002680000000200 */
[----:B------:R1:W1:Y:S04]  /*2a90*/  LDSM.16.M88.4 R168, [R3+0xa000] ;  /* 0x00a0000003a8783b */ /* 0x0002680000000200 */
[----:B------:R1:W1:Y:S01]  /*2aa0*/  LDSM.16.M88.4 R172, [R3+0xa800] ;  /* 0x00a8000003ac783b */ /* 0x0002620000000200 */
[----:B------:R-:W-:-:S05]  /*2ab0*/  IMAD.IADD R23, R23, 0x1, -R0 ;  /* 0x0000000117177824 */ /* 0x000fca00078e0a00 */
[----:B------:R-:W-:-:S04]  /*2ac0*/  SHF.R.S32.HI R2, RZ, 0x1f, R23 ;  /* 0x0000001fff027819 */ /* 0x000fc80000011417 */
[----:B------:R-:W-:Y:S01]  /*2ad0*/  LEA.HI R2, R2, R23, RZ, 0x3 ;  /* 0x0000001702027211 */ /* 0x000fe200078f18ff */
[----:B------:R-:W-:-:S03]  /*2ae0*/  UIADD3 UR16, UR22, 0x20, URZ ;  /* 0x0000002016107890 */ /* 0x000fc6000fffe03f */
[----:B------:R-:W-:Y:S01]  /*2af0*/  LOP3.LUT R2, R2, 0xfffffff8, RZ, 0xc0, !PT ;  /* 0xfffffff802027812 */ /* 0x000fe200078ec0ff */
[----:B------:R-:W-:Y:S01]  /*2b00*/  IMAD R0, R190, UR14, R189 ;  /* 0x0000000ebe007c24 */ /* 0x000fe2000f8e02bd */
[----:B------:R-:W-:-:S03]  /*2b10*/  UIADD3 UR15, UR23, UR16, URZ ;  /* 0x00000010170f7290 */ /* 0x000fc6000fffe03f */
[----:B------:R-:W-:Y:S01]  /*2b20*/  IMAD.IADD R2, R23, 0x1, -R2 ;  /* 0x0000000117027824 */ /* 0x000fe200078e0a02 */
[----:B------:R-:W-:Y:S01]  /*2b30*/  UIADD3 UR14, UR23, UR15, URZ ;  /* 0x0000000f170e7290 */ /* 0x000fe2000fffe03f */
[----:B------:R-:W-:-:S03]  /*2b40*/  IMAD.SHL.U32 R7, R0, 0x20, RZ ;  /* 0x0000002000077824 */ /* 0x000fc600078e00ff */
[----:B------:R-:W-:Y:S01]  /*2b50*/  LOP3.LUT P0, RZ, R2, 0x2, RZ, 0xc0, !PT ;  /* 0x0000000202ff7812 */ /* 0x000fe2000780c0ff */
[----:B----4-:R-:W-:Y:S01]  /*2b60*/  @P1 IMAD.SHL.U32 R6, R6, 0x2, RZ ;  /* 0x0000000206061824 */ /* 0x010fe200078e00ff */
[----:B--2---:R-:W-:Y:S01]  /*2b70*/  SHF.R.S32.HI R11, RZ, 0x1f, R230 ;  /* 0x0000001fff0b7819 */ /* 0x004fe200000114e6 */
[----:B------:R-:W-:Y:S01]  /*2b80*/  UIADD3 UR10, UR23, UR14, URZ ;  /* 0x0000000e170a7290 */ /* 0x000fe2000fffe03f */
[----:B------:R-:W-:Y:S02]  /*2b90*/  SEL R179, R179, 0xffffffe0, !P0 ;  /* 0xffffffe0b3b37807 */ /* 0x000fe40004000000 */
[----:B------:R-:W-:Y:S02]  /*2ba0*/  LOP3.LUT P2, RZ, R2, 0x4, RZ, 0xc0, !PT ;  /* 0x0000000402ff7812 */ /* 0x000fe4000784c0ff */
[----:B------:R-:W-:Y:S01]  /*2bb0*/  SEL R182, R182, R185, !P3 ;  /* 0x000000b9b6b67207 */ /* 0x000fe20005800000 */
[----:B------:R-:W-:Y:S01]  /*2bc0*/  UIADD3 UR9, UR23, UR10, URZ ;  /* 0x0000000a17097290 */ /* 0x000fe2000fffe03f */
[----:B------:R-:W-:Y:S01]  /*2bd0*/  @P1 LOP3.LUT R213, R213, 0x6, R6, 0xf8, !PT ;  /* 0x00000006d5d51812 */ /* 0x000fe200078ef806 */
[----:B------:R-:W-:Y:S01]  /*2be0*/  IMAD.SHL.U32 R0, R185, 0x2, RZ ;  /* 0x00000002b9007824 */ /* 0x000fe200078e00ff */
[----:B------:R-:W-:-:S02]  /*2bf0*/  CS2R R40, SRZ ;  /* 0x0000000000287805 */ /* 0x000fc4000001ff00 */
[----:B------:R-:W-:Y:S02]  /*2c00*/  CS2R R38, SRZ ;  /* 0x0000000000267805 */ /* 0x000fe4000001ff00 */
[----:B------:R-:W-:Y:S02]  /*2c10*/  CS2R R36, SRZ ;  /* 0x0000000000247805 */ /* 0x000fe4000001ff00 */
[----:B------:R-:W-:Y:S01]  /*2c20*/  LEA R182, R182, UR6, 0x1 ;  /* 0x00000006b6b67c11 */ /* 0x000fe2000f8e08ff */
[----:B------:R-:W-:Y:S01]  /*2c30*/  IMAD.IADD R2, R186, 0x1, R179 ;  /* 0x00000001ba027824 */ /* 0x000fe200078e02b3 */
[----:B------:R-:W-:Y:S01]  /*2c40*/  SEL R187, R187, 0xffffffc0, !P2 ;  /* 0xffffffc0bbbb7807 */ /* 0x000fe20005000000 */
[----:B------:R-:W-:Y:S02]  /*2c50*/  UIMAD UR17, UR17, 0x38, URZ ;  /* 0x00000038111178a4 */ /* 0x000fe4000f8e023f */
[----:B------:R-:W-:Y:S01]  /*2c60*/  UIADD3 UR8, UR23, UR9, URZ ;  /* 0x0000000917087290 */ /* 0x000fe2000fffe03f */
[----:B---3--:R-:W-:Y:S01]  /*2c70*/  R2UR UR27, R5 ;  /* 0x00000000051b72ca */ /* 0x008fe200000e0000 */
[----:B------:R-:W-:Y:S01]  /*2c80*/  VIADD R5, R192, 0x1000 ;  /* 0x00001000c0057836 */ /* 0x000fe20000000000 */
[----:B------:R-:W-:-:S02]  /*2c90*/  R2UR UR28, R4 ;  /* 0x00000000041c72ca */ /* 0x000fc400000e0000 */
[----:B------:R-:W-:Y:S02]  /*2ca0*/  IADD3 R230, P5, P4, R7, R8, R230 ;  /* 0x0000000807e67210 */ /* 0x000fe40007cbe0e6 */
[----:B------:R-:W-:Y:S02]  /*2cb0*/  SHF.R.S32.HI R8, RZ, 0x1f, R7 ;  /* 0x0000001fff087819 */ /* 0x000fe40000011407 */
[----:B------:R-:W-:Y:S01]  /*2cc0*/  SEL R180, R5, R192, !P3 ;  /* 0x000000c005b47207 */ /* 0x000fe20005800000 */
[----:B------:R-:W-:Y:S01]  /*2cd0*/  IMAD.WIDE.U32 R230, R230, -0x2daee0ad, RZ ;  /* 0xd2511f53e6e67825 */ /* 0x000fe200078e00ff */
[----:B------:R-:W-:Y:S02]  /*2ce0*/  IADD3.X R212, R8, R9, R11, P5, P4 ;  /* 0x0000000908d47210 */ /* 0x000fe40002fe840b */
[----:B-1----:R-:W-:-:S07]  /*2cf0*/  LEA R180, R180, UR6, 0x1 ;  /* 0x00000006b4b47c11 */ /* 0x002fce000f8e08ff */
.L_x_824:
[C---:B------:R-:W-:Y:S01]  /*2d00*/  LEA R250, P0, R191.reuse, R210, 0x2 ;  /* 0x000000d2bffa7211 */ /* 0x040fe200078010ff */
[----:B------:R-:W0:Y:S01]  /*2d10*/  LDGDEPBAR ;  /* 0x00000000000079af */ /* 0x000e220000000000 */
[----:B-----5:R-:W-:Y:S01]  /*2d20*/  FSETP.NEU.FTZ.AND P4, PT, R216, -INF , PT ;  /* 0xff800000d800780b */ /* 0x020fe20003f9d000 */
[----:B------:R-:W-:Y:S01]  /*2d30*/  IMAD.IADD R188, R182, 0x1, R179 ;  /* 0x00000001b6bc7824 */ /* 0x000fe200078e02b3 */
[----:B------:R-:W-:Y:S01]  /*2d40*/  LEA.HI.X.SX32 R251, R191, R211, 0x2, P0 ;  /* 0x000000d3bffb7211 */ /* 0x000fe200000f16ff */
[C---:B------:R-:W-:Y:S01]  /*2d50*/  @P1 IMAD R242, R198.reuse, 0x80, R213 ;  /* 0x00000080c6f21824 */ /* 0x040fe200078e02d5 */
[----:B------:R-:W-:Y:S01]  /*2d60*/  UIADD3 UR24, UR28, -0x61c88647, URZ ;  /* 0x9e3779b91c187890 */ /* 0x000fe2000fffe03f */
[----:B------:R-:W-:Y:S01]  /*2d70*/  IMAD R223, R198, 0x4, R195 ;  /* 0x00000004c6df7824 */ /* 0x000fe200078e02c3 */
[----:B------:R-:W-:Y:S01]  /*2d80*/  UIADD3 UR26, UR27, -0x4498517b, URZ ;  /* 0xbb67ae851b1a7890 */ /* 0x000fe2000fffe03f */
[----:B------:R-:W-:Y:S01]  /*2d90*/  @P1 VIADD R238, R242, 0x9 ;  /* 0x00000009f2ee1836 */ /* 0x000fe20000000000 */
[----:B------:R-:W-:Y:S01]  /*2da0*/  UIADD3 UR25, UR28, 0x3c6ef372, URZ ;  /* 0x3c6ef3721c197890 */ /* 0x000fe2000fffe03f */
[----:B------:R-:W-:Y:S01]  /*2db0*/  IMAD R240, R220, 0x4, R193 ;  /* 0x00000004dcf07824 */ /* 0x000fe200078e02c1 */
[----:B------:R-:W-:Y:S01]  /*2dc0*/  LOP3.LUT R244, R231, UR27, R223, 0x96, !PT ;  /* 0x0000001be7f47c12 */ /* 0x000fe2000f8e96df */
[----:B------:R-:W-:Y:S01]  /*2dd0*/  @P1 VIADD R234, R242, 0x1 ;  /* 0x00000001f2ea1836 */ /* 0x000fe20000000000 */
[-C--:B------:R-:W-:Y:S01]  /*2de0*/  @P1 ISETP.GE.AND P3, PT, R238, R219.reuse, PT ;  /* 0x000000dbee00120c */ /* 0x080fe20003f66270 */
[----:B------:R-:W-:Y:S02]  /*2df0*/  VIADD R238, R240, 0x2 ;  /* 0x00000002f0ee7836 */ /* 0x000fe40000000000 */
[----:B------:R-:W-:Y:S01]  /*2e00*/  @P1 VIADD R236, R242, 0x8 ;  /* 0x00000008f2ec1836 */ /* 0x000fe20000000000 */
[-C--:B------:R-:W-:Y:S01]  /*2e10*/  @P1 ISETP.GE.AND P5, PT, R234, R219.reuse, PT ;  /* 0x000000dbea00120c */ /* 0x080fe20003fa6270 */
[----:B------:R-:W-:Y:S01]  /*2e20*/  IMAD.WIDE.U32 R240, R240, -0x326172a9, RZ ;  /* 0xcd9e8d57f0f07825 */ /* 0x000fe200078e00ff */
[----:B------:R-:W-:Y:S02]  /*2e30*/  LOP3.LUT R234, R212, UR28, RZ, 0x3c, !PT ;  /* 0x0000001cd4ea7c12 */ /* 0x000fe4000f8e3cff */
[----:B------:R-:W-:Y:S01]  /*2e40*/  @P1 ISETP.GE.AND P6, PT, R236, R219, PT ;  /* 0x000000dbec00120c */ /* 0x000fe20003fc6270 */
[----:B------:R-:W-:Y:S01]  /*2e50*/  IMAD.WIDE.U32 R238, R238, -0x326172a9, RZ ;  /* 0xcd9e8d57eeee7825 */ /* 0x000fe200078e00ff */
[-C--:B------:R-:W-:Y:S01]  /*2e60*/  LOP3.LUT R223, R241, R234.reuse, RZ, 0x3c, !PT ;  /* 0x000000eaf1df7212 */ /* 0x080fe200078e3cff */
[----:B------:R-:W-:Y:S04]  /*2e70*/  DEPBAR.LE SB0, 0x0 ;  /* 0x000080000000791a */ /* 0x000fe80000000000 */
[----:B------:R-:W-:Y:S01]  /*2e80*/  LOP3.LUT R234, R239, R234, RZ, 0x3c, !PT ;  /* 0x000000eaefea7212 */ /* 0x000fe200078e3cff */
[----:B------:R-:W-:Y:S01]  /*2e90*/  BAR.SYNC.DEFER_BLOCKING 0x0 ;  /* 0x0000000000007b1d */ /* 0x000fe20000010000 */
[----:B------:R-:W-:Y:S01]  /*2ea0*/  LOP3.LUT R236, R230, UR26, RZ, 0x3c, !PT ;  /* 0x0000001ae6ec7c12 */ /* 0x000fe2000f8e3cff */
[----:B------:R-:W-:Y:S01]  /*2eb0*/  IMAD.WIDE.U32 R244, R244, -0x326172a9, RZ ;  /* 0xcd9e8d57f4f47825 */ /* 0x000fe200078e00ff */
[----:B------:R-:W-:Y:S03]  /*2ec0*/  UIADD3 UR26, UR27, -0x126145ec, URZ ;  /* 0xed9eba141b1a7890 */ /* 0x000fe6000fffe03f */
[----:B------:R-:W-:Y:S01]  /*2ed0*/  @P1 VIADD R252, R242, 0x19 ;  /* 0x00000019f2fc1836 */ /* 0x000fe20000000000 */
[C---:B------:R-:W-:Y:S01]  /*2ee0*/  LOP3.LUT R238, R245.reuse, UR24, R238, 0x96, !PT ;  /* 0x00000018f5ee7c12 */ /* 0x040fe2000f8e96ee */
[----:B------:R-:W-:Y:S01]  /*2ef0*/  IMAD.WIDE.U32 R246, R234, -0x2daee0ad, RZ ;  /* 0xd2511f53eaf67825 */ /* 0x000fe200078e00ff */
[----:B------:R-:W-:Y:S01]  /*2f00*/  LOP3.LUT R240, R245, UR24, R240, 0x96, !PT ;  /* 0x00000018f5f07c12 */ /* 0x000fe2000f8e96f0 */
[----:B------:R-:W-:Y:S01]  /*2f10*/  UIADD3 UR24, UR27, 0x76cf5d0a, URZ ;  /* 0x76cf5d0a1b187890 */ /* 0x000fe2000fffe03f */
[----:B------:R-:W-:Y:S01]  /*2f20*/  LOP3.LUT R234, R244, UR25, RZ, 0x3c, !PT ;  /* 0x00000019f4ea7c12 */ /* 0x000fe2000f8e3cff */
[----:B------:R-:W-:Y:S01]  /*2f30*/  IMAD.WIDE.U32 R248, R223, -0x2daee0ad, RZ ;  /* 0xd2511f53dff87825 */ /* 0x000fe200078e00ff */
[----:B------:R-:W-:Y:S01]  /*2f40*/  LOP3.LUT R223, R236, R247, RZ, 0x3c, !PT ;  /* 0x000000f7ecdf7212 */ /* 0x000fe200078e3cff */
[----:B------:R-:W-:Y:S02]  /*2f50*/  UIADD3 UR25, UR27, -0x56f99767, URZ ;  /* 0xa90668991b197890 */ /* 0x000fe4000fffe03f */
[----:B------:R-:W-:Y:S01]  /*2f60*/  IMAD.WIDE.U32 R238, R238, -0x2daee0ad, RZ ;  /* 0xd2511f53eeee7825 */ /* 0x000fe200078e00ff */
[----:B------:R-:W-:Y:S03]  /*2f70*/  LOP3.LUT R237, R236, R249, RZ, 0x3c, !PT ;  /* 0x000000f9eced7212 */ /* 0x000fe600078e3cff */
[----:B------:R-:W-:Y:S01]  /*2f80*/  IMAD.WIDE.U32 R240, R240, -0x2daee0ad, RZ ;  /* 0xd2511f53f0f07825 */ /* 0x000fe200078e00ff */
[----:B------:R-:W-:Y:S01]  /*2f90*/  LOP3.LUT R236, R239, UR24, R246, 0x96, !PT ;  /* 0x00000018efec7c12 */ /* 0x000fe2000f8e96f6 */
[----:B------:R-:W-:Y:S02]  /*2fa0*/  LDSM.16.M88.4 R100, [R182] ;  /* 0x00000000b664783b */ /* 0x000fe40000000200 */
[----:B------:R-:W-:Y:S01]  /*2fb0*/  @P1 VIADD R246, R242, 0x10 ;  /* 0x00000010f2f61836 */ /* 0x000fe20000000000 */
[----:B------:R-:W-:Y:S01]  /*2fc0*/  LOP3.LUT R235, R241, UR24, R248, 0x96, !PT ;  /* 0x00000018f1eb7c12 */ /* 0x000fe2000f8e96f8 */
[----:B------:R-:W-:Y:S01]  /*2fd0*/  IMAD.WIDE.U32 R248, R237, -0x326172a9, RZ ;  /* 0xcd9e8d57edf87825 */ /* 0x000fe200078e00ff */
[----:B------:R-:W-:Y:S02]  /*2fe0*/  UIADD3 UR24, UR28, -0x255992d5, URZ ;  /* 0xdaa66d2b1c187890 */ /* 0x000fe4000fffe03f */
[----:B------:R-:W-:Y:S01]  /*2ff0*/  @P1 ISETP.GE.AND P0, PT, R246, R219, PT ;  /* 0x000000dbf600120c */ /* 0x000fe20003f06270 */
[----:B------:R-:W-:Y:S01]  /*3000*/  IMAD.WIDE.U32 R246, R223, -0x326172a9, RZ ;  /* 0xcd9e8d57dff67825 */ /* 0x000fe200078e00ff */
[----:B------:R-:W1:Y:S03]  /*3010*/  LDSM.16.M88.4 R104, [R178+0x6000] ;  /* 0x00600000b268783b */ /* 0x000e660000000200 */
[----:B------:R-:W-:Y:S01]  /*3020*/  IMAD.WIDE.U32 R244, R235, -0x326172a9, RZ ;  /* 0xcd9e8d57ebf47825 */ /* 0x000fe200078e00ff */
[C---:B------:R-:W-:Y:S02]  /*3030*/  LOP3.LUT R239, R234.reuse, R247, RZ, 0x3c, !PT ;  /* 0x000000f7eaef7212 */ /* 0x040fe400078e3cff */
[----:B------:R-:W-:Y:S01]  /*3040*/  LOP3.LUT R235, R234, R249, RZ, 0x3c, !PT ;  /* 0x000000f9eaeb7212 */ /* 0x000fe200078e3cff */
[----:B------:R-:W-:Y:S01]  /*3050*/  IMAD.WIDE.U32 R236, R236, -0x326172a9, RZ ;  /* 0xcd9e8d57ecec7825 */ /* 0x000fe200078e00ff */
[----:B------:R-:W2:Y:S02]  /*3060*/  LDSM.16.M88.4 R108, [R182+0x1000] ;  /* 0x00100000b66c783b */ /* 0x000ea40000000200 */
[----:B------:R-:W-:Y:S01]  /*3070*/  LOP3.LUT R223, R245, UR24, R248, 0x96, !PT ;  /* 0x00000018f5df7c12 */ /* 0x000fe2000f8e96f8 */
[----:B------:R-:W-:Y:S01]  /*3080*/  IMAD.WIDE.U32 R248, R235, -0x2daee0ad, RZ ;  /* 0xd2511f53ebf87825 */ /* 0x000fe200078e00ff */
[----:B------:R-:W-:Y:S01]  /*3090*/  LOP3.LUT R234, R237, UR24, R246, 0x96, !PT ;  /* 0x00000018edea7c12 */ /* 0x000fe2000f8e96f6 */
[----:B------:R-:W-:Y:S02]  /*30a0*/  UIADD3 UR24, UR27, 0x32370b8f, URZ ;  /* 0x32370b8f1b187890 */ /* 0x000fe4000fffe03f */
[----:B------:R-:W-:Y:S01]  /*30b0*/  FMUL.FTZ R237, R216, 1.4426950216293334961 ;  /* 0x3fb8aa3bd8ed7820 */ /* 0x000fe20000410000 */
[----:B------:R-:W-:Y:S01]  /*30c0*/  FMUL.FTZ R235, R217, 1.4426950216293334961 ;  /* 0x3fb8aa3bd9eb7820 */ /* 0x000fe20000410000 */
[----:B------:R-:W3:Y:S02]  /*30d0*/  LDSM.16.M88.4 R112, [R178+0x6800] ;  /* 0x00680000b270783b */ /* 0x000ee40000000200 */
[----:B------:R-:W-:Y:S01]  /*30e0*/  LOP3.LUT R246, R249, UR24, R240, 0x96, !PT ;  /* 0x00000018f9f67c12 */ /* 0x000fe2000f8e96f0 */
[----:B------:R-:W-:Y:S05]  /*30f0*/  IMAD.WIDE.U32 R240, R234, -0x2daee0ad, RZ ;  /* 0xd2511f53eaf07825 */ /* 0x000fea00078e00ff */
[----:B------:R-:W-:Y:S01]  /*3100*/  LDSM.16.M88.4 R116, [R188] ;  /* 0x00000000bc74783b */ /* 0x000fe20000000200 */
[----:B------:R-:W-:Y:S07]  /*3110*/  IMAD.WIDE.U32 R246, R246, -0x326172a9, RZ ;  /* 0xcd9e8d57f6f67825 */ /* 0x000fee00078e00ff */
[----:B------:R-:W4:Y:S01]  /*3120*/  LDSM.16.M88.4 R120, [R177+0x6000] ;  /* 0x00600000b178783b */ /* 0x000f220000000200 */
[-C--:B-1----:R-:W-:Y:S07]  /*3130*/  HMMA.16816.F32.BF16 R4, R100, R104.reuse, RZ ;  /* 0x000000686404723c */ /* 0x082fee00000418ff */
[----:B------:R-:W1:Y:S01]  /*3140*/  LDSM.16.M88.4 R124, [R188+0x1000] ;  /* 0x00100000bc7c783b */ /* 0x000e620000000200 */
[C---:B--2---:R-:W-:Y:S07]  /*3150*/  HMMA.16816.F32.BF16 R8, R108.reuse, R104, RZ ;  /* 0x000000686c08723c */ /* 0x044fee00000418ff */
[----:B------:R-:W2:Y:S01]  /*3160*/  LDSM.16.M88.4 R128, [R177+0x6800] ;  /* 0x00680000b180783b */ /* 0x000ea20000000200 */
[-C--:B------:R-:W-:Y:S03]  /*3170*/  HMMA.16816.F32.BF16 R12, R108, R106.reuse, RZ ;  /* 0x0000006a6c0c723c */ /* 0x080fe600000418ff */
[--C-:B------:R-:W-:Y:S04]  /*3180*/  IMAD.IADD R104, R182, 0x1, R187.reuse ;  /* 0x00000001b6687824 */ /* 0x100fe800078e02bb */
[----:B------:R-:W-:Y:S01]  /*3190*/  LDSM.16.M88.4 R136, [R176+0x6000] ;  /* 0x00600000b088783b */ /* 0x000fe20000000200 */
[C---:B------:R-:W-:Y:S07]  /*31a0*/  HMMA.16816.F32.BF16 R16, R100.reuse, R106, RZ ;  /* 0x0000006a6410723c */ /* 0x040fee00000418ff */
[----:B------:R-:W2:Y:S01]  /*31b0*/  LDSM.16.M88.4 R132, [R104] ;  /* 0x000000006884783b */ /* 0x000ea20000000200 */
[-C--:B---3--:R-:W-:Y:S06]  /*31c0*/  HMMA.16816.F32.BF16 R20, R100, R112.reuse, RZ ;  /* 0x000000706414723c */ /* 0x088fec00000418ff */
[C---:B------:R-:W-:Y:S01]  /*31d0*/  HMMA.16816.F32.BF16 R24, R108.reuse, R112, RZ ;  /* 0x000000706c18723c */ /* 0x040fe200000418ff */
[----:B------:R-:W3:Y:S05]  /*31e0*/  LDSM.16.M88.4 R140, [R104+0x1000] ;  /* 0x00100000688c783b */ /* 0x000eea0000000200 */
[-C--:B------:R-:W-:Y:S01]  /*31f0*/  HMMA.16816.F32.BF16 R28, R108, R114.reuse, RZ ;  /* 0x000000726c1c723c */ /* 0x080fe200000418ff */
[----:B------:R-:W-:Y:S02]  /*3200*/  IMAD.IADD R112, R188, 0x1, R187 ;  /* 0x00000001bc707824 */ /* 0x000fe400078e02bb */
[----:B------:R-:W-:Y:S03]  /*3210*/  LDSM.16.M88.4 R108, [R3+0x6000] ;  /* 0x00600000036c783b */ /* 0x000fe60000000200 */
[----:B------:R-:W-:Y:S05]  /*3220*/  HMMA.16816.F32.BF16 R32, R100, R114, RZ ;  /* 0x000000726420723c */ /* 0x000fea00000418ff */
[----:B------:R-:W3:Y:S01]  /*3230*/  LDSM.16.M88.4 R100, [R176+0x6800] ;  /* 0x00680000b064783b */ /* 0x000ee20000000200 */
[-C--:B----4-:R-:W-:Y:S06]  /*3240*/  HMMA.16816.F32.BF16 R4, R116, R120.reuse, R4 ;  /* 0x000000787404723c */ /* 0x090fec0000041804 */
[C---:B-1----:R-:W-:Y:S01]  /*3250*/  HMMA.16816.F32.BF16 R8, R124.reuse, R120, R8 ;  /* 0x000000787c08723c */ /* 0x042fe20000041808 */
[----:B------:R-:W1:Y:S05]  /*3260*/  LDSM.16.M88.4 R104, [R112] ;  /* 0x000000007068783b */ /* 0x000e6a0000000200 */
[-C--:B------:R-:W-:Y:S03]  /*3270*/  HMMA.16816.F32.BF16 R12, R124, R122.reuse, R12 ;  /* 0x0000007a7c0c723c */ /* 0x080fe6000004180c */
[----:B------:R-:W4:Y:S03]  /*3280*/  LDSM.16.M88.4 R112, [R112+0x1000] ;  /* 0x001000007070783b */ /* 0x000f260000000200 */
        /* <DEDUP_REMOVED lines=9> */
[-C--:B------:R-:W-:Y:S06]  /*3320*/  HMMA.16816.F32.BF16 R20, R132, R100.reuse, R20 ;  /* 0x000000648414723c */ /* 0x080fec0000041814 */
[C---:B------:R-:W-:Y:S06]  /*3330*/  HMMA.16816.F32.BF16 R24, R140.reuse, R100, R24 ;  /* 0x000000648c18723c */ /* 0x040fec0000041818 */
[-C--:B------:R-:W-:Y:S06]  /*3340*/  HMMA.16816.F32.BF16 R28, R140, R102.reuse, R28 ;  /* 0x000000668c1c723c */ /* 0x080fec000004181c */
[----:B------:R-:W-:Y:S01]  /*3350*/  HMMA.16816.F32.BF16 R32, R132, R102, R32 ;  /* 0x000000668420723c */ /* 0x000fe20000041820 */
[----:B------:R-:W2:Y:S04]  /*3360*/  LDSM.16.M88.4 R100, [R3+0x6800] ;  /* 0x006800000364783b */ /* 0x000ea80000000200 */
[----:B------:R-:W-:Y:S01]  /*3370*/  FSEL R143, R237, RZ, P4 ;  /* 0x000000ffed8f7208 */ /* 0x000fe20002000000 */
[-C--:B-1----:R-:W-:Y:S05]  /*3380*/  HMMA.16816.F32.BF16 R4, R104, R108.reuse, R4 ;  /* 0x0000006c6804723c */ /* 0x082fea0000041804 */
[----:B------:R-:W-:Y:S01]  /*3390*/  FSETP.NEU.FTZ.AND P4, PT, R217, -INF , PT ;  /* 0xff800000d900780b */ /* 0x000fe20003f9d000 */
[----:B------:R-:W-:Y:S01]  /*33a0*/  IMAD.WIDE.U32 R134, R239, -0x2daee0ad, RZ ;  /* 0xd2511f53ef867825 */ /* 0x000fe200078e00ff */
[C---:B----4-:R-:W-:Y:S04]  /*33b0*/  HMMA.16816.F32.BF16 R8, R112.reuse, R108, R8 ;  /* 0x0000006c7008723c */ /* 0x050fe80000041808 */
[----:B------:R-:W-:Y:S01]  /*33c0*/  FSEL R121, R235, RZ, P4 ;  /* 0x000000ffeb797208 */ /* 0x000fe20002000000 */
[----:B------:R-:W-:Y:S01]  /*33d0*/  FMUL.FTZ R237, R215, 1.4426950216293334961 ;  /* 0x3fb8aa3bd7ed7820 */ /* 0x000fe20000410000 */
[----:B------:R-:W-:Y:S01]  /*33e0*/  LOP3.LUT R245, R135, UR24, R238, 0x96, !PT ;  /* 0x0000001887f57c12 */ /* 0x000fe2000f8e96ee */
[----:B------:R-:W-:Y:S01]  /*33f0*/  UIADD3 UR24, UR28, 0x78dde6e4, URZ ;  /* 0x78dde6e41c187890 */ /* 0x000fe2000fffe03f */
[C---:B------:R-:W-:Y:S01]  /*3400*/  FSETP.NEU.FTZ.AND P4, PT, R214.reuse, -INF , PT ;  /* 0xff800000d600780b */ /* 0x040fe20003f9d000 */
[-C--:B------:R-:W-:Y:S03]  /*3410*/  HMMA.16816.F32.BF16 R12, R112, R110.reuse, R12 ;  /* 0x0000006e700c723c */ /* 0x080fe6000004180c */
[----:B------:R-:W-:Y:S01]  /*3420*/  FMUL.FTZ R238, R214, 1.4426950216293334961 ;  /* 0x3fb8aa3bd6ee7820 */ /* 0x000fe20000410000 */
[----:B------:R-:W-:Y:S01]  /*3430*/  LOP3.LUT R235, R247, UR24, R244, 0x96, !PT ;  /* 0x00000018f7eb7c12 */ /* 0x000fe2000f8e96f4 */
[----:B------:R-:W-:Y:S01]  /*3440*/  IMAD.WIDE.U32 R244, R245, -0x326172a9, RZ ;  /* 0xcd9e8d57f5f47825 */ /* 0x000fe200078e00ff */
[C---:B------:R-:W-:Y:S05]  /*3450*/  HMMA.16816.F32.BF16 R16, R104.reuse, R110, R16 ;  /* 0x0000006e6810723c */ /* 0x040fea0000041810 */
[----:B------:R-:W-:Y:S01]  /*3460*/  @P1 FSEL R7, R7, -INF , !P5 ;  /* 0xff80000007071808 */ /* 0x000fe20006800000 */
[----:B------:R-:W-:Y:S01]  /*3470*/  IMAD.WIDE.U32 R130, R235, -0x2daee0ad, RZ ;  /* 0xd2511f53eb827825 */ /* 0x000fe200078e00ff */
[----:B------:R-:W-:Y:S02]  /*3480*/  FSEL R122, R238, RZ, P4 ;  /* 0x000000ffee7a7208 */ /* 0x000fe40002000000 */
[----:B------:R-:W-:Y:S02]  /*3490*/  FSETP.NEU.FTZ.AND P4, PT, R215, -INF , PT ;  /* 0xff800000d700780b */ /* 0x000fe40003f9d000 */
[----:B------:R-:W-:Y:S01]  /*34a0*/  @P1 FSEL R5, R5, -INF , !P5 ;  /* 0xff80000005051808 */ /* 0x000fe20006800000 */
[----:B------:R-:W-:Y:S01]  /*34b0*/  IMAD.WIDE.U32 R238, R223, -0x2daee0ad, RZ ;  /* 0xd2511f53dfee7825 */ /* 0x000fe200078e00ff */
[----:B------:R-:W-:Y:S01]  /*34c0*/  LOP3.LUT R236, R245, UR24, R236, 0x96, !PT ;  /* 0x00000018f5ec7c12 */ /* 0x000fe2000f8e96ec */
[-C--:B--2---:R-:W-:Y:S01]  /*34d0*/  HMMA.16816.F32.BF16 R20, R104, R100.reuse, R20 ;  /* 0x000000646814723c */ /* 0x084fe20000041814 */
[----:B------:R-:W-:Y:S02]  /*34e0*/  UIADD3 UR24, UR28, -0x4ab325aa, URZ ;  /* 0xb54cda561c187890 */ /* 0x000fe4000fffe03f */
[----:B------:R-:W-:Y:S01]  /*34f0*/  LOP3.LUT R235, R131, UR25, R238, 0x96, !PT ;  /* 0x0000001983eb7c12 */ /* 0x000fe2000f8e96ee */
[--C-:B------:R-:W-:Y:S01]  /*3500*/  FFMA.FTZ R234, R5, UR11, -R143.reuse ;  /* 0x0000000b05ea7c23 */ /* 0x100fe2000801088f */
[----:B------:R-:W-:Y:S01]  /*3510*/  LOP3.LUT R248, R239, UR26, R248, 0x96, !PT ;  /* 0x0000001aeff87c12 */ /* 0x000fe2000f8e96f8 */
[C---:B------:R-:W-:Y:S04]  /*3520*/  HMMA.16816.F32.BF16 R24, R112.reuse, R100, R24 ;  /* 0x000000647018723c */ /* 0x040fe80000041818 */
[----:B------:R-:W-:Y:S01]  /*3530*/  MUFU.EX2 R234, R234 ;  /* 0x000000ea00ea7308 */ /* 0x000fe20000000800 */
[----:B------:R-:W-:Y:S01]  /*3540*/  @P1 FSEL R9, R9, -INF , !P5 ;  /* 0xff80000009091808 */ /* 0x000fe20006800000 */
[----:B------:R-:W-:Y:S01]  /*3550*/  IMAD.WIDE.U32 R248, R248, -0x326172a9, RZ ;  /* 0xcd9e8d57f8f87825 */ /* 0x000fe200078e00ff */
[----:B------:R-:W-:Y:S01]  /*3560*/  FSEL R187, R237, RZ, P4 ;  /* 0x000000ffedbb7208 */ /* 0x000fe20002000000 */
[-C--:B------:R-:W-:Y:S03]  /*3570*/  HMMA.16816.F32.BF16 R28, R112, R102.reuse, R28 ;  /* 0x00000066701c723c */ /* 0x080fe6000004181c */
[----:B------:R-:W-:Y:S01]  /*3580*/  @P1 FSEL R17, R17, -INF , !P3 ;  /* 0xff80000011111808 */ /* 0x000fe20005800000 */
[----:B------:R-:W-:Y:S01]  /*3590*/  IMAD.WIDE.U32 R138, R235, -0x326172a9, RZ ;  /* 0xcd9e8d57eb8a7825 */ /* 0x000fe200078e00ff */
[-C--:B------:R-:W-:Y:S01]  /*35a0*/  @P1 ISETP.GE.AND P4, PT, R242, R219.reuse, PT ;  /* 0x000000dbf200120c */ /* 0x080fe20003f86270 */
[----:B------:R-:W-:Y:S05]  /*35b0*/  HMMA.16816.F32.BF16 R32, R104, R102, R32 ;  /* 0x000000666820723c */ /* 0x000fea0000041820 */
[----:B------:R-:W-:Y:S01]  /*35c0*/  @P1 FSEL R4, R4, -INF , !P4 ;  /* 0xff80000004041808 */ /* 0x000fe20006000000 */
[----:B------:R-:W-:Y:S01]  /*35d0*/  IMAD.WIDE.U32 R132, R236, -0x2daee0ad, RZ ;  /* 0xd2511f53ec847825 */ /* 0x000fe200078e00ff */
[----:B------:R-:W-:Y:S04]  /*35e0*/  LOP3.LUT R238, R139, UR24, R248, 0x96, !PT ;  /* 0x000000188bee7c12 */ /* 0x000fe8000f8e96f8 */
[----:B------:R-:W-:Y:S01]  /*35f0*/  LOP3.LUT R236, R238, 0xff, RZ, 0xc0, !PT ;  /* 0x000000ffeeec7812 */ /* 0x000fe200078ec0ff */
[----:B------:R-:W-:Y:S01]  /*3600*/  IMAD.U32 R105, RZ, RZ, UR6 ;  /* 0x00000006ff697e24 */ /* 0x000fe2000f8e00ff */
[----:B------:R-:W-:Y:S01]  /*3610*/  @P1 FSEL R10, R10, -INF , !P4 ;  /* 0xff8000000a0a1808 */ /* 0x000fe20006000000 */
[----:B------:R-:W-:Y:S01]  /*3620*/  @P1 VIADD R248, R242, 0x11 ;  /* 0x00000011f2f81836 */ /* 0x000fe20000000000 */
[----:B------:R-:W-:Y:S01]  /*3630*/  @P1 FSEL R6, R6, -INF , !P4 ;  /* 0xff80000006061808 */ /* 0x000fe20006000000 */
[----:B------:R-:W-:Y:S01]  /*3640*/  FFMA.FTZ R223, R4, UR11, -R143 ;  /* 0x0000000b04df7c23 */ /* 0x000fe2000801088f */
[----:B------:R-:W-:Y:S01]  /*3650*/  LOP3.LUT R237, R241, UR26, R134, 0x96, !PT ;  /* 0x0000001af1ed7c12 */ /* 0x000fe2000f8e9686 */
[--C-:B------:R-:W-:Y:S01]  /*3660*/  FFMA.FTZ R241, R7, UR11, -R121.reuse ;  /* 0x0000000b07f17c23 */ /* 0x100fe20008010879 */
[----:B------:R-:W-:Y:S01]  /*3670*/  @P1 FSEL R8, R8, -INF , !P4 ;  /* 0xff80000008081808 */ /* 0x000fe20006000000 */
[----:B------:R-:W-:Y:S01]  /*3680*/  FFMA.FTZ R235, R6, UR11, -R121 ;  /* 0x0000000b06eb7c23 */ /* 0x000fe20008010879 */
[----:B------:R-:W-:Y:S01]  /*3690*/  ISETP.LE.U32.AND P4, PT, R236, UR12, PT ;  /* 0x0000000cec007c0c */ /* 0x000fe2000bf83070 */
[----:B------:R-:W-:Y:S01]  /*36a0*/  IMAD.WIDE.U32 R136, R237, -0x326172a9, RZ ;  /* 0xcd9e8d57ed887825 */ /* 0x000fe200078e00ff */
[----:B------:R-:W-:Y:S01]  /*36b0*/  LOP3.LUT R239, R133, UR25, R240, 0x96, !PT ;  /* 0x0000001985ef7c12 */ /* 0x000fe2000f8e96f0 */
[----:B------:R-:W1:Y:S01]  /*36c0*/  MUFU.EX2 R223, R223 ;  /* 0x000000df00df7308 */ /* 0x000e620000000800 */
[----:B------:R-:W-:Y:S01]  /*36d0*/  SHF.R.U32.HI R236, RZ, 0x18, R238 ;  /* 0x00000018ffec7819 */ /* 0x000fe200000116ee */
[----:B------:R-:W-:Y:S01]  /*36e0*/  FFMA.FTZ R237, R8, UR11, -R122 ;  /* 0x0000000b08ed7c23 */ /* 0x000fe2000801087a */
[----:B------:R-:W-:Y:S01]  /*36f0*/  LOP3.LUT R240, R238, 0xffff, RZ, 0xc0, !PT ;  /* 0x0000ffffeef07812 */ /* 0x000fe200078ec0ff */
[----:B------:R-:W-:Y:S01]  /*3700*/  FFMA.FTZ R133, R17, UR11, -R143 ;  /* 0x0000000b11857c23 */ /* 0x000fe2000801088f */
[----:B------:R-:W-:Y:S01]  /*3710*/  @P1 FSEL R11, R11, -INF , !P5 ;  /* 0xff8000000b0b1808 */ /* 0x000fe20006800000 */
[----:B------:R-:W-:Y:S01]  /*3720*/  FFMA.FTZ R247, R10, UR11, -R187 ;  /* 0x0000000b0af77c23 */ /* 0x000fe200080108bb */
[----:B------:R-:W-:Y:S03]  /*3730*/  @P1 FSEL R19, R19, -INF , !P3 ;  /* 0xff80000013131808 */ /* 0x000fe60005800000 */
[----:B------:R-:W-:Y:S01]  /*3740*/  MUFU.EX2 R237, R237 ;  /* 0x000000ed00ed7308 */ /* 0x000fe20000000800 */
[----:B------:R-:W-:Y:S01]  /*3750*/  ISETP.LE.U32.AND P5, PT, R236, UR12, PT ;  /* 0x0000000cec007c0c */ /* 0x000fe2000bfa3070 */
[----:B------:R-:W-:Y:S01]  /*3760*/  IMAD.WIDE.U32 R134, R239, -0x326172a9, RZ ;  /* 0xcd9e8d57ef867825 */ /* 0x000fe200078e00ff */
[----:B------:R-:W-:Y:S02]  /*3770*/  SHF.R.U32.HI R239, RZ, 0x10, R238 ;  /* 0x00000010ffef7819 */ /* 0x000fe400000116ee */
[----:B------:R-:W-:Y:S01]  /*3780*/  SHF.R.U32.HI R240, RZ, 0x8, R240 ;  /* 0x00000008fff07819 */ /* 0x000fe200000116f0 */
[----:B------:R-:W-:Y:S01]  /*3790*/  FFMA.FTZ R131, R19, UR11, -R121 ;  /* 0x0000000b13837c23 */ /* 0x000fe20008010879 */
[----:B------:R-:W-:Y:S03]  /*37a0*/  @P1 FSEL R12, R12, -INF , !P6 ;  /* 0xff8000000c0c1808 */ /* 0x000fe60007000000 */
[----:B------:R-:W2:Y:S01]  /*37b0*/  MUFU.EX2 R236, R241 ;  /* 0x000000f100ec7308 */ /* 0x000ea20000000800 */
[----:B------:R-:W-:Y:S01]  /*37c0*/  LOP3.LUT R239, R239, 0xff, RZ, 0xc0, !PT ;  /* 0x000000ffefef7812 */ /* 0x000fe200078ec0ff */
[----:B-1----:R-:W-:Y:S01]  /*37d0*/  @!P4 FADD.FTZ R223, -R223, -RZ ;  /* 0x800000ffdfdfc221 */ /* 0x002fe20000010100 */
[----:B------:R-:W-:Y:S01]  /*37e0*/  @P1 FSEL R16, R16, -INF , !P6 ;  /* 0xff80000010101808 */ /* 0x000fe20007000000 */
[----:B------:R-:W-:Y:S01]  /*37f0*/  FFMA.FTZ R238, R9, UR11, -R122 ;  /* 0x0000000b09ee7c23 */ /* 0x000fe2000801087a */
[----:B------:R-:W-:Y:S02]  /*3800*/  LOP3.LUT R240, R240, 0xffff, RZ, 0xc0, !PT ;  /* 0x0000fffff0f07812 */ /* 0x000fe400078ec0ff */
[----:B------:R-:W-:Y:S03]  /*3810*/  @P1 FSEL R18, R18, -INF , !P6 ;  /* 0xff80000012121808 */ /* 0x000fe60007000000 */
[----:B------:R-:W1:Y:S01]  /*3820*/  MUFU.EX2 R235, R235 ;  /* 0x000000eb00eb7308 */ /* 0x000e620000000800 */
[----:B------:R-:W-:Y:S01]  /*3830*/  LOP3.LUT R243, R135, UR24, R136, 0x96, !PT ;  /* 0x0000001887f37c12 */ /* 0x000fe2000f8e9688 */
[----:B------:R-:W-:Y:S01]  /*3840*/  UIADD3 UR24, UR28, 0x1715609d, URZ ;  /* 0x1715609d1c187890 */ /* 0x000fe2000fffe03f */
[----:B------:R-:W-:Y:S02]  /*3850*/  @P1 FSEL R20, R20, -INF , !P0 ;  /* 0xff80000014141808 */ /* 0x000fe40004000000 */
[----:B------:R-:W-:Y:S02]  /*3860*/  @P1 FSEL R13, R13, -INF , !P3 ;  /* 0xff8000000d0d1808 */ /* 0x000fe40005800000 */
[----:B------:R-:W-:Y:S01]  /*3870*/  @P1 FSEL R22, R22, -INF , !P0 ;  /* 0xff80000016161808 */ /* 0x000fe20004000000 */
[----:B------:R-:W-:Y:S01]  /*3880*/  FFMA.FTZ R142, R20, UR11, -R143 ;  /* 0x0000000b148e7c23 */ /* 0x000fe2000801088f */
[----:B------:R-:W-:Y:S01]  /*3890*/  @P1 FSEL R15, R15, -INF , !P3 ;  /* 0xff8000000f0f1808 */ /* 0x000fe20005800000 */
[----:B--2---:R-:W-:Y:S01]  /*38a0*/  @!P5 FADD.FTZ R236, -R236, -RZ ;  /* 0x800000ffececd221 */ /* 0x004fe20000010100 */
[----:B------:R-:W-:Y:S01]  /*38b0*/  @P1 FSEL R24, R24, -INF , !P0 ;  /* 0xff80000018181808 */ /* 0x000fe20004000000 */
[----:B------:R-:W2:Y:S01]  /*38c0*/  MUFU.EX2 R238, R238 ;  /* 0x000000ee00ee7308 */ /* 0x000ea20000000800 */
[----:B------:R-:W-:Y:S02]  /*38d0*/  ISETP.LE.U32.AND P3, PT, R239, UR12, PT ;  /* 0x0000000cef007c0c */ /* 0x000fe4000bf63070 */
[----:B------:R-:W-:Y:S02]  /*38e0*/  @P1 FSEL R26, R26, -INF , !P0 ;  /* 0xff8000001a1a1808 */ /* 0x000fe40004000000 */
[----:B------:R-:W-:Y:S02]  /*38f0*/  @P1 FSEL R14, R14, -INF , !P6 ;  /* 0xff8000000e0e1808 */ /* 0x000fe40007000000 */
[----:B------:R-:W-:Y:S03]  /*3900*/  IADD3 R116, R0, 0x4000, R105 ;  /* 0x0000400000747810 */ /* 0x000fe60007ffe069 */
[----:B------:R3:W4:Y:S01]  /*3910*/  MUFU.EX2 R239, R247 ;  /* 0x000000f700ef7308 */ /* 0x0007220000000800 */
[----:B------:R-:W-:Y:S02]  /*3920*/  ISETP.LE.U32.AND P6, PT, R240, UR12, PT ;  /* 0x0000000cf0007c0c */ /* 0x000fe4000bfc3070 */
[C---:B------:R-:W-:Y:S01]  /*3930*/  LOP3.LUT R241, R243.reuse, 0xff, RZ, 0xc0, !PT ;  /* 0x000000fff3f17812 */ /* 0x040fe200078ec0ff */
[----:B------:R-:W-:Y:S01]  /*3940*/  IMAD.IADD R120, R116, 0x1, R179 ;  /* 0x0000000174787824 */ /* 0x000fe200078e02b3 */
[----:B------:R-:W-:Y:S01]  /*3950*/  LOP3.LUT R240, R243, 0xffff, RZ, 0xc0, !PT ;  /* 0x0000fffff3f07812 */ /* 0x000fe200078ec0ff */
[----:B-1----:R-:W-:Y:S01]  /*3960*/  @!P3 FADD.FTZ R235, -R235, -RZ ;  /* 0x800000ffebebb221 */ /* 0x002fe20000010100 */
[----:B------:R-:W-:Y:S02]  /*3970*/  ISETP.LE.U32.AND P4, PT, R241, UR12, PT ;  /* 0x0000000cf1007c0c */ /* 0x000fe4000bf83070 */
[----:B------:R-:W-:Y:S01]  /*3980*/  SHF.R.U32.HI R245, RZ, 0x8, R240 ;  /* 0x00000008fff57819 */ /* 0x000fe200000116f0 */
[----:B------:R-:W-:Y:S01]  /*3990*/  FFMA.FTZ R240, R11, UR11, -R187 ;  /* 0x0000000b0bf07c23 */ /* 0x000fe200080108bb */
[-C--:B------:R-:W-:Y:S01]  /*39a0*/  @P1 ISETP.GE.AND P3, PT, R248, R219.reuse, PT ;  /* 0x000000dbf800120c */ /* 0x080fe20003f66270 */
[----:B------:R-:W-:Y:S01]  /*39b0*/  @P1 VIADD R248, R242, 0x18 ;  /* 0x00000018f2f81836 */ /* 0x000fe20000000000 */
[----:B------:R-:W-:Y:S01]  /*39c0*/  LOP3.LUT R241, R245, 0xffff, RZ, 0xc0, !PT ;  /* 0x0000fffff5f17812 */ /* 0x000fe200078ec0ff */
[----:B------:R-:W-:Y:S01]  /*39d0*/  @!P6 FADD.FTZ R234, -R234, -RZ ;  /* 0x800000ffeaeae221 */ /* 0x000fe20000010100 */
[----:B------:R-:W-:Y:S01]  /*39e0*/  @P1 FSEL R21, R21, -INF , !P3 ;  /* 0xff80000015151808 */ /* 0x000fe20005800000 */
[----:B------:R-:W1:Y:S01]  /*39f0*/  MUFU.EX2 R240, R240 ;  /* 0x000000f000f07308 */ /* 0x000e620000000800 */
[----:B------:R-:W-:Y:S02]  /*3a00*/  SHF.R.U32.HI R245, RZ, 0x10, R243 ;  /* 0x00000010fff57819 */ /* 0x000fe400000116f3 */
[----:B------:R-:W-:Y:S01]  /*3a10*/  ISETP.LE.U32.AND P6, PT, R241, UR12, PT ;  /* 0x0000000cf1007c0c */ /* 0x000fe2000bfc3070 */
[----:B------:R-:W-:Y:S01]  /*3a20*/  @!P4 FADD.FTZ R237, -R237, -RZ ;  /* 0x800000ffededc221 */ /* 0x000fe20000010100 */
[----:B------:R-:W-:Y:S01]  /*3a30*/  LOP3.LUT R245, R245, 0xff, RZ, 0xc0, !PT ;  /* 0x000000fff5f57812 */ /* 0x000fe200078ec0ff */
[--C-:B------:R-:W-:Y:S01]  /*3a40*/  FFMA.FTZ R241, R12, UR11, -R122.reuse ;  /* 0x0000000b0cf17c23 */ /* 0x100fe2000801087a */
[----:B------:R-:W-:Y:S02]  /*3a50*/  @P1 FSEL R23, R23, -INF , !P3 ;  /* 0xff80000017171808 */ /* 0x000fe40005800000 */
[----:B------:R-:W-:Y:S01]  /*3a60*/  ISETP.LE.U32.AND P5, PT, R245, UR12, PT ;  /* 0x0000000cf5007c0c */ /* 0x000fe2000bfa3070 */
[----:B------:R-:W-:Y:S01]  /*3a70*/  FFMA.FTZ R245, R13, UR11, -R122 ;  /* 0x0000000b0df57c23 */ /* 0x000fe2000801087a */
[----:B------:R-:W-:Y:S01]  /*3a80*/  @P1 FSEL R25, R25, -INF , !P3 ;  /* 0xff80000019191808 */ /* 0x000fe20005800000 */
[----:B------:R-:W1:Y:S01]  /*3a90*/  MUFU.EX2 R241, R241 ;  /* 0x000000f100f17308 */ /* 0x000e620000000800 */
[-C--:B------:R-:W-:Y:S01]  /*3aa0*/  @P1 ISETP.GE.AND P4, PT, R248, R219.reuse, PT ;  /* 0x000000dbf800120c */ /* 0x080fe20003f86270 */
[----:B------:R-:W-:Y:S01]  /*3ab0*/  FFMA.FTZ R248, R14, UR11, -R187 ;  /* 0x0000000b0ef87c23 */ /* 0x000fe200080108bb */
[----:B------:R-:W-:Y:S01]  /*3ac0*/  @P1 FSEL R27, R27, -INF , !P3 ;  /* 0xff8000001b1b1808 */ /* 0x000fe20005800000 */
[----:B--2---:R-:W-:Y:S01]  /*3ad0*/  @!P6 FADD.FTZ R238, -R238, -RZ ;  /* 0x800000ffeeeee221 */ /* 0x004fe20000010100 */
[----:B---3--:R-:W-:Y:S02]  /*3ae0*/  LOP3.LUT R247, R249, UR24, R246, 0x96, !PT ;  /* 0x00000018f9f77c12 */ /* 0x008fe4000f8e96f6 */
[----:B------:R-:W-:Y:S03]  /*3af0*/  @P1 ISETP.GE.AND P6, PT, R252, R219, PT ;  /* 0x000000dbfc00120c */ /* 0x000fe60003fc6270 */
[----:B------:R2:W-:Y:S01]  /*3b00*/  MUFU.EX2 R242, R245 ;  /* 0x000000f500f27308 */ /* 0x0005e20000000800 */
[----:B------:R-:W-:Y:S01]  /*3b10*/  SHF.R.U32.HI R246, RZ, 0x18, R243 ;  /* 0x00000018fff67819 */ /* 0x000fe200000116f3 */
[----:B----4-:R-:W-:Y:S01]  /*3b20*/  @!P5 FADD.FTZ R239, -R239, -RZ ;  /* 0x800000ffefefd221 */ /* 0x010fe20000010100 */
[----:B------:R-:W-:Y:S01]  /*3b30*/  @P1 FSEL R28, R28, -INF , !P4 ;  /* 0xff8000001c1c1808 */ /* 0x000fe20006000000 */
[----:B------:R-:W-:Y:S01]  /*3b40*/  FFMA.FTZ R252, R18, UR11, -R121 ;  /* 0x0000000b12fc7c23 */ /* 0x000fe20008010879 */
[----:B------:R-:W-:Y:S01]  /*3b50*/  LOP3.LUT R249, R137, UR24, R244, 0x96, !PT ;  /* 0x0000001889f97c12 */ /* 0x000fe2000f8e96f4 */
[----:B------:R-:W-:Y:S01]  /*3b60*/  FFMA.FTZ R244, R15, UR11, -R187 ;  /* 0x0000000b0ff47c23 */ /* 0x000fe200080108bb */
[----:B------:R-:W-:Y:S03]  /*3b70*/  @P1 FSEL R30, R30, -INF , !P4 ;  /* 0xff8000001e1e1808 */ /* 0x000fe60006000000 */
[----:B------:R3:W4:Y:S01]  /*3b80*/  MUFU.EX2 R243, R248 ;  /* 0x000000f800f37308 */ /* 0x0007220000000800 */
[----:B------:R-:W-:Y:S01]  /*3b90*/  ISETP.LE.U32.AND P5, PT, R246, UR12, PT ;  /* 0x0000000cf6007c0c */ /* 0x000fe2000bfa3070 */
[----:B------:R-:W-:Y:S01]  /*3ba0*/  IMAD.WIDE.U32 R14, R249, -0x2daee0ad, RZ ;  /* 0xd2511f53f90e7825 */ /* 0x000fe200078e00ff */
[----:B------:R-:W-:Y:S01]  /*3bb0*/  @P1 FSEL R32, R32, -INF , !P4 ;  /* 0xff80000020201808 */ /* 0x000fe20006000000 */
[----:B------:R-:W4:Y:S01]  /*3bc0*/  LDG.E R246, desc[UR30][R250.64] ;  /* 0x0000001efaf67981 */ /* 0x000f22000c1e1900 */
[----:B------:R-:W-:Y:S01]  /*3bd0*/  @P1 FSEL R34, R34, -INF , !P4 ;  /* 0xff80000022221808 */ /* 0x000fe20006000000 */
[----:B------:R-:W-:Y:S01]  /*3be0*/  UIADD3 UR24, UR27, 0x646e171e, URZ ;  /* 0x646e171e1b187890 */ /* 0x000fe2000fffe03f */
[----:B------:R-:W-:Y:S01]  /*3bf0*/  @P1 FSEL R29, R29, -INF , !P6 ;  /* 0xff8000001d1d1808 */ /* 0x000fe20007000000 */
[----:B------:R-:W5:Y:S01]  /*3c00*/  LDG.E R249, desc[UR30][R250.64+0x80] ;  /* 0x0000801efaf97981 */ /* 0x000f62000c1e1900 */
[----:B------:R-:W-:Y:S01]  /*3c10*/  @P1 FSEL R31, R31, -INF , !P6 ;  /* 0xff8000001f1f1808 */ /* 0x000fe20007000000 */
[----:B------:R-:W-:Y:S01]  /*3c20*/  IMAD.WIDE.U32 R10, R247, -0x2daee0ad, RZ ;  /* 0xd2511f53f70a7825 */ /* 0x000fe200078e00ff */
[----:B------:R-:W-:Y:S01]  /*3c30*/  @P1 FSEL R33, R33, -INF , !P6 ;  /* 0xff80000021211808 */ /* 0x000fe20007000000 */
[----:B--2---:R-:W2:Y:S01]  /*3c40*/  LDG.E R245, desc[UR30][R250.64+0x20] ;  /* 0x0000201efaf57981 */ /* 0x004ea2000c1e1900 */
[----:B------:R-:W-:Y:S01]  /*3c50*/  LOP3.LUT R141, R15, UR24, R132, 0x96, !PT ;  /* 0x000000180f8d7c12 */ /* 0x000fe2000f8e9684 */
[----:B-1----:R-:W-:Y:S01]  /*3c60*/  @!P5 FADD.FTZ R240, -R240, -RZ ;  /* 0x800000fff0f0d221 */ /* 0x002fe20000010100 */
[----:B------:R-:W-:Y:S01]  /*3c70*/  LOP3.LUT R137, R11, UR24, R130, 0x96, !PT ;  /* 0x000000180b897c12 */ /* 0x000fe2000f8e9682 */
[----:B------:R-:W-:Y:S01]  /*3c80*/  FFMA.FTZ R247, R16, UR11, -R143 ;  /* 0x0000000b10f77c23 */ /* 0x000fe2000801088f */
[----:B------:R-:W-:Y:S01]  /*3c90*/  LOP3.LUT R130, R134, 0xff, RZ, 0xc0, !PT ;  /* 0x000000ff86827812 */ /* 0x000fe200078ec0ff */
[----:B---3--:R1:W5:Y:S01]  /*3ca0*/  LDG.E R248, desc[UR30][R250.64+0xa0] ;  /* 0x0000a01efaf87981 */ /* 0x008362000c1e1900 */
[----:B------:R-:W-:Y:S01]  /*3cb0*/  @P1 FSEL R35, R35, -INF , !P6 ;  /* 0xff80000023231808 */ /* 0x000fe20007000000 */
[----:B------:R-:W-:Y:S01]  /*3cc0*/  FFMA.FTZ R34, R34, UR11, -R121 ;  /* 0x0000000b22227c23 */ /* 0x000fe20008010879 */
[----:B------:R-:W-:Y:S01]  /*3cd0*/  ISETP.LE.U32.AND P5, PT, R130, UR12, PT ;  /* 0x0000000c82007c0c */ /* 0x000fe2000bfa3070 */
[----:B------:R-:W3:Y:S01]  /*3ce0*/  MUFU.EX2 R247, R247 ;  /* 0x000000f700f77308 */ /* 0x000ee20000000800 */
[----:B------:R-:W-:Y:S01]  /*3cf0*/  SHF.R.U32.HI R130, RZ, 0x10, R134 ;  /* 0x00000010ff827819 */ /* 0x000fe20000011686 */
[----:B------:R-:W-:Y:S01]  /*3d00*/  FFMA.FTZ R27, R27, UR11, -R187 ;  /* 0x0000000b1b1b7c23 */ /* 0x000fe200080108bb */
[----:B------:R-:W-:Y:S02]  /*3d10*/  LOP3.LUT R6, R10, 0xffff, RZ, 0xc0, !PT ;  /* 0x0000ffff0a067812 */ /* 0x000fe400078ec0ff */
[----:B------:R-:W-:Y:S02]  /*3d20*/  LOP3.LUT R130, R130, 0xff, RZ, 0xc0, !PT ;  /* 0x000000ff82827812 */ /* 0x000fe400078ec0ff */
[----:B------:R-:W-:Y:S03]  /*3d30*/  SHF.R.U32.HI R5, RZ, 0x10, R10 ;  /* 0x00000010ff057819 */ /* 0x000fe6000001160a */
[----:B------:R-:W3:Y:S01]  /*3d40*/  MUFU.EX2 R244, R244 ;  /* 0x000000f400f47308 */ /* 0x000ee20000000800 */
[----:B------:R-:W-:Y:S02]  /*3d50*/  ISETP.LE.U32.AND P3, PT, R130, UR12, PT ;  /* 0x0000000c82007c0c */ /* 0x000fe4000bf63070 */
[----:B------:R-:W-:Y:S01]  /*3d60*/  SHF.R.U32.HI R11, RZ, 0x10, R14 ;  /* 0x00000010ff0b7819 */ /* 0x000fe2000001160e */
[----:B------:R-:W-:Y:S01]  /*3d70*/  @!P5 FADD.FTZ R241, -R241, -RZ ;  /* 0x800000fff1f1d221 */ /* 0x000fe20000010100 */
[----:B------:R-:W-:Y:S02]  /*3d80*/  LOP3.LUT R9, R14, 0xffff, RZ, 0xc0, !PT ;  /* 0x0000ffff0e097812 */ /* 0x000fe400078ec0ff */
[----:B------:R-:W-:Y:S03]  /*3d90*/  LOP3.LUT R129, R10, 0xff, RZ, 0xc0, !PT ;  /* 0x000000ff0a817812 */ /* 0x000fe600078ec0ff */
[----:B------:R3:W-:Y:S01]  /*3da0*/  MUFU.EX2 R130, R142 ;  /* 0x0000008e00827308 */ /* 0x0007e20000000800 */
[----:B------:R-:W-:Y:S02]  /*3db0*/  SHF.R.U32.HI R7, RZ, 0x18, R10 ;  /* 0x00000018ff077819 */ /* 0x000fe4000001160a */
[----:B------:R-:W-:Y:S02]  /*3dc0*/  LOP3.LUT R13, R14, 0xff, RZ, 0xc0, !PT ;  /* 0x000000ff0e0d7812 */ /* 0x000fe400078ec0ff */
[----:B-1----:R-:W-:Y:S01]  /*3dd0*/  LOP3.LUT R251, R134, 0xffff, RZ, 0xc0, !PT ;  /* 0x0000ffff86fb7812 */ /* 0x002fe200078ec0ff */
[----:B----4-:R-:W-:Y:S01]  /*3de0*/  @!P3 FADD.FTZ R243, -R243, -RZ ;  /* 0x800000fff3f3b221 */ /* 0x010fe20000010100 */
[----:B------:R-:W-:Y:S03]  /*3df0*/  LOP3.LUT R135, R138, 0xff, RZ, 0xc0, !PT ;  /* 0x000000ff8a877812 */ /* 0x000fe600078ec0ff */
[----:B------:R1:W4:Y:S01]  /*3e00*/  MUFU.EX2 R250, R133 ;  /* 0x0000008500fa7308 */ /* 0x0003220000000800 */
[----:B------:R-:W-:Y:S02]  /*3e10*/  SHF.R.U32.HI R251, RZ, 0x8, R251 ;  /* 0x00000008fffb7819 */ /* 0x000fe400000116fb */
[----:B------:R-:W-:Y:S02]  /*3e20*/  ISETP.LE.U32.AND P5, PT, R135, UR12, PT ;  /* 0x0000000c87007c0c */ /* 0x000fe4000bfa3070 */
[----:B------:R-:W-:Y:S02]  /*3e30*/  LOP3.LUT R251, R251, 0xffff, RZ, 0xc0, !PT ;  /* 0x0000fffffbfb7812 */ /* 0x000fe400078ec0ff */
[----:B------:R-:W-:Y:S03]  /*3e40*/  SHF.R.U32.HI R134, RZ, 0x18, R134 ;  /* 0x00000018ff867819 */ /* 0x000fe60000011686 */
[----:B------:R-:W-:Y:S01]  /*3e50*/  MUFU.EX2 R252, R252 ;  /* 0x000000fc00fc7308 */ /* 0x000fe20000000800 */
[----:B------:R-:W-:Y:S01]  /*3e60*/  ISETP.LE.U32.AND P0, PT, R251, UR12, PT ;  /* 0x0000000cfb007c0c */ /* 0x000fe2000bf03070 */
[----:B---3--:R-:W-:Y:S01]  /*3e70*/  FFMA.FTZ R142, R26, UR11, -R187 ;  /* 0x0000000b1a8e7c23 */ /* 0x008fe200080108bb */
[--C-:B------:R-:W-:Y:S02]  /*3e80*/  SHF.R.U32.HI R135, RZ, 0x10, R138.reuse ;  /* 0x00000010ff877819 */ /* 0x100fe4000001168a */
[----:B------:R-:W-:Y:S02]  /*3e90*/  LOP3.LUT R26, R141, 0xff, RZ, 0xc0, !PT ;  /* 0x000000ff8d1a7812 */ /* 0x000fe400078ec0ff */
[----:B------:R-:W-:Y:S03]  /*3ea0*/  LOP3.LUT R135, R135, 0xff, RZ, 0xc0, !PT ;  /* 0x000000ff87877812 */ /* 0x000fe600078ec0ff */
[----:B------:R3:W4:Y:S01]  /*3eb0*/  MUFU.EX2 R251, R131 ;  /* 0x0000008300fb7308 */ /* 0x0007220000000800 */
[----:B-1----:R-:W-:Y:S01]  /*3ec0*/  LOP3.LUT R133, R138, 0xffff, RZ, 0xc0, !PT ;  /* 0x0000ffff8a857812 */ /* 0x002fe200078ec0ff */
[----:B------:R-:W-:Y:S01]  /*3ed0*/  @!P5 FADD.FTZ R247, -R247, -RZ ;  /* 0x800000fff7f7d221 */ /* 0x000fe20000010100 */
[----:B------:R-:W-:Y:S02]  /*3ee0*/  LOP3.LUT R139, R137, 0xff, RZ, 0xc0, !PT ;  /* 0x000000ff898b7812 */ /* 0x000fe400078ec0ff */
[----:B------:R-:W-:Y:S01]  /*3ef0*/  SHF.R.U32.HI R133, RZ, 0x8, R133 ;  /* 0x00000008ff857819 */ /* 0x000fe20000011685 */
[----:B------:R-:W-:Y:S01]  /*3f00*/  @!P0 FADD.FTZ R242, -R242, -RZ ;  /* 0x800000fff2f28221 */ /* 0x000fe20000010100 */
[----:B------:R-:W-:Y:S01]  /*3f10*/  ISETP.LE.U32.AND P0, PT, R134, UR12, PT ;  /* 0x0000000c86007c0c */ /* 0x000fe2000bf03070 */
[--C-:B------:R-:W-:Y:S01]  /*3f20*/  FFMA.FTZ R134, R22, UR11, -R121.reuse ;  /* 0x0000000b16867c23 */ /* 0x100fe20008010879 */
[----:B------:R-:W-:Y:S01]  /*3f30*/  LOP3.LUT R133, R133, 0xffff, RZ, 0xc0, !PT ;  /* 0x0000ffff85857812 */ /* 0x000fe200078ec0ff */
[----:B------:R-:W-:Y:S01]  /*3f40*/  MUFU.EX2 R142, R142 ;  /* 0x0000008e008e7308 */ /* 0x000fe20000000800 */
[----:B------:R-:W-:Y:S02]  /*3f50*/  SHF.R.U32.HI R138, RZ, 0x18, R138 ;  /* 0x00000018ff8a7819 */ /* 0x000fe4000001168a */
[----:B------:R-:W-:Y:S01]  /*3f60*/  ISETP.LE.U32.AND P3, PT, R133, UR12, PT ;  /* 0x0000000c85007c0c */ /* 0x000fe2000bf63070 */
[--C-:B------:R-:W-:Y:S01]  /*3f70*/  FFMA.FTZ R133, R23, UR11, -R121.reuse ;  /* 0x0000000b17857c23 */ /* 0x100fe20008010879 */
[----:B------:R-:W-:Y:S01]  /*3f80*/  ISETP.LE.U32.AND P5, PT, R138, UR12, PT ;  /* 0x0000000c8a007c0c */ /* 0x000fe2000bfa3070 */
[----:B------:R-:W-:Y:S01]  /*3f90*/  FFMA.FTZ R121, R35, UR11, -R121 ;  /* 0x0000000b23797c23 */ /* 0x000fe20008010879 */
[----:B------:R-:W-:Y:S01]  /*3fa0*/  SHF.R.U32.HI R138, RZ, 0x18, R137 ;  /* 0x00000018ff8a7819 */ /* 0x000fe20000011689 */
[----:B---3--:R-:W-:Y:S02]  /*3fb0*/  FFMA.FTZ R131, R21, UR11, -R143 ;  /* 0x0000000b15837c23 */ /* 0x008fe4000801088f */
[----:B------:R-:W1:Y:S01]  /*3fc0*/  MUFU.EX2 R134, R134 ;  /* 0x0000008600867308 */ /* 0x000e620000000800 */
[----:B------:R-:W-:Y:S01]  /*3fd0*/  @!P0 FADD.FTZ R244, -R244, -RZ ;  /* 0x800000fff4f48221 */ /* 0x000fe20000010100 */
[----:B------:R-:W-:Y:S01]  /*3fe0*/  ISETP.LE.U32.AND P0, PT, R135, UR12, PT ;  /* 0x0000000c87007c0c */ /* 0x000fe2000bf03070 */
[----:B------:R-:W-:Y:S01]  /*3ff0*/  FFMA.FTZ R135, R24, UR11, -R122 ;  /* 0x0000000b18877c23 */ /* 0x000fe2000801087a */
[----:B------:R-:W-:Y:S02]  /*4000*/  ISETP.LE.U32.AND P6, PT, R26, UR12, PT ;  /* 0x0000000c1a007c0c */ /* 0x000fe4000bfc3070 */
[----:B------:R-:W-:Y:S01]  /*4010*/  SHF.R.U32.HI R10, RZ, 0x18, R14 ;  /* 0x00000018ff0a7819 */ /* 0x000fe2000001160e */
[----:B----4-:R-:W-:Y:S01]  /*4020*/  @!P3 FADD.FTZ R250, -R250, -RZ ;  /* 0x800000fffafab221 */ /* 0x010fe20000010100 */
[----:B------:R-:W-:Y:S01]  /*4030*/  ISETP.LE.U32.AND P3, PT, R139, UR12, PT ;  /* 0x0000000c8b007c0c */ /* 0x000fe2000bf63070 */
[----:B------:R-:W-:Y:S01]  /*4040*/  FFMA.FTZ R139, R25, UR11, -R122 ;  /* 0x0000000b198b7c23 */ /* 0x000fe2000801087a */
[----:B------:R-:W-:Y:S01]  /*4050*/  SHF.R.U32.HI R25, RZ, 0x10, R137 ;  /* 0x00000010ff197819 */ /* 0x000fe20000011689 */
[----:B------:R-:W-:Y:S01]  /*4060*/  @!P5 FADD.FTZ R251, -R251, -RZ ;  /* 0x800000fffbfbd221 */ /* 0x000fe20000010100 */
[----:B------:R-:W-:Y:S01]  /*4070*/  LOP3.LUT R137, R137, 0xffff, RZ, 0xc0, !PT ;  /* 0x0000ffff89897812 */ /* 0x000fe200078ec0ff */
[----:B------:R-:W3:Y:S01]  /*4080*/  MUFU.EX2 R131, R131 ;  /* 0x0000008300837308 */ /* 0x000ee20000000800 */
[----:B------:R-:W-:Y:S01]  /*4090*/  LOP3.LUT R25, R25, 0xff, RZ, 0xc0, !PT ;  /* 0x000000ff19197812 */ /* 0x000fe200078ec0ff */
[----:B------:R-:W-:Y:S01]  /*40a0*/  @!P0 FADD.FTZ R252, -R252, -RZ ;  /* 0x800000fffcfc8221 */ /* 0x000fe20000010100 */
[----:B------:R-:W-:Y:S02]  /*40b0*/  SHF.R.U32.HI R137, RZ, 0x8, R137 ;  /* 0x00000008ff897819 */ /* 0x000fe40000011689 */
[----:B------:R-:W-:Y:S02]  /*40c0*/  ISETP.LE.U32.AND P5, PT, R25, UR12, PT ;  /* 0x0000000c19007c0c */ /* 0x000fe4000bfa3070 */
[----:B------:R-:W-:Y:S01]  /*40d0*/  LOP3.LUT R137, R137, 0xffff, RZ, 0xc0, !PT ;  /* 0x0000ffff89897812 */ /* 0x000fe200078ec0ff */
[----:B------:R-:W-:Y:S01]  /*40e0*/  @!P3 FADD.FTZ R130, -R130, -RZ ;  /* 0x800000ff8282b221 */ /* 0x000fe20000010100 */
[----:B------:R-:W-:Y:S01]  /*40f0*/  LOP3.LUT R25, R141, 0xffff, RZ, 0xc0, !PT ;  /* 0x0000ffff8d197812 */ /* 0x000fe200078ec0ff */
[----:B------:R-:W4:Y:S01]  /*4100*/  MUFU.EX2 R133, R133 ;  /* 0x0000008500857308 */ /* 0x000f220000000800 */
[----:B------:R-:W-:Y:S02]  /*4110*/  ISETP.LE.U32.AND P4, PT, R137, UR12, PT ;  /* 0x0000000c89007c0c */ /* 0x000fe4000bf83070 */
[----:B------:R-:W-:Y:S02]  /*4120*/  SHF.R.U32.HI R25, RZ, 0x8, R25 ;  /* 0x00000008ff197819 */ /* 0x000fe40000011619 */
[----:B------:R-:W-:Y:S02]  /*4130*/  ISETP.LE.U32.AND P0, PT, R138, UR12, PT ;  /* 0x0000000c8a007c0c */ /* 0x000fe4000bf03070 */
[----:B------:R-:W-:Y:S03]  /*4140*/  LOP3.LUT R26, R25, 0xffff, RZ, 0xc0, !PT ;  /* 0x0000ffff191a7812 */ /* 0x000fe600078ec0ff */
[----:B------:R4:W-:Y:S01]  /*4150*/  MUFU.EX2 R137, R27 ;  /* 0x0000001b00897308 */ /* 0x0009e20000000800 */
[--C-:B------:R-:W-:Y:S01]  /*4160*/  SHF.R.U32.HI R25, RZ, 0x10, R141.reuse ;  /* 0x00000010ff197819 */ /* 0x100fe2000001168d */
[----:B-1----:R-:W-:Y:S01]  /*4170*/  @!P5 FADD.FTZ R134, -R134, -RZ ;  /* 0x800000ff8686d221 */ /* 0x002fe20000010100 */
[----:B------:R-:W-:Y:S02]  /*4180*/  ISETP.LE.U32.AND P3, PT, R26, UR12, PT ;  /* 0x0000000c1a007c0c */ /* 0x000fe4000bf63070 */
[----:B------:R-:W-:Y:S01]  /*4190*/  LOP3.LUT R25, R25, 0xff, RZ, 0xc0, !PT ;  /* 0x000000ff19197812 */ /* 0x000fe200078ec0ff */
[----:B---3--:R-:W-:Y:S01]  /*41a0*/  @!P4 FADD.FTZ R131, -R131, -RZ ;  /* 0x800000ff8383c221 */ /* 0x008fe20000010100 */
[----:B------:R-:W-:Y:S03]  /*41b0*/  SHF.R.U32.HI R26, RZ, 0x18, R141 ;  /* 0x00000018ff1a7819 */ /* 0x000fe6000001168d */
[----:B------:R-:W1:Y:S01]  /*41c0*/  MUFU.EX2 R138, R139 ;  /* 0x0000008b008a7308 */ /* 0x000e620000000800 */
[----:B------:R-:W-:Y:S01]  /*41d0*/  ISETP.LE.U32.AND P5, PT, R25, UR12, PT ;  /* 0x0000000c19007c0c */ /* 0x000fe2000bfa3070 */
[----:B----4-:R-:W-:Y:S01]  /*41e0*/  @!P0 FADD.FTZ R133, -R133, -RZ ;  /* 0x800000ff85858221 */ /* 0x010fe20000010100 */
[----:B------:R-:W-:Y:S02]  /*41f0*/  SHF.R.U32.HI R25, RZ, 0x8, R6 ;  /* 0x00000008ff197819 */ /* 0x000fe40000011606 */
[----:B------:R-:W-:Y:S02]  /*4200*/  ISETP.LE.U32.AND P4, PT, R26, UR12, PT ;  /* 0x0000000c1a007c0c */ /* 0x000fe4000bf83070 */
[----:B------:R-:W-:Y:S03]  /*4210*/  LOP3.LUT R25, R25, 0xffff, RZ, 0xc0, !PT ;  /* 0x0000ffff19197812 */ /* 0x000fe600078ec0ff */
[----:B------:R-:W3:Y:S01]  /*4220*/  MUFU.EX2 R135, R135 ;  /* 0x0000008700877308 */ /* 0x000ee20000000800 */
[--C-:B------:R-:W-:Y:S01]  /*4230*/  FFMA.FTZ R27, R32, UR11, -R143.reuse ;  /* 0x0000000b201b7c23 */ /* 0x100fe2000801088f */
[----:B------:R-:W-:Y:S01]  /*4240*/  FFMA.FTZ R143, R33, UR11, -R143 ;  /* 0x0000000b218f7c23 */ /* 0x000fe2000801088f */
[----:B------:R-:W-:Y:S02]  /*4250*/  SHF.R.U32.HI R26, RZ, 0x8, R9 ;  /* 0x00000008ff1a7819 */ /* 0x000fe40000011609 */
[----:B------:R-:W-:Y:S01]  /*4260*/  ISETP.LE.U32.AND P0, PT, R129, UR12, PT ;  /* 0x0000000c81007c0c */ /* 0x000fe2000bf03070 */
[----:B------:R-:W-:Y:S01]  /*4270*/  @!P5 FADD.FTZ R142, -R142, -RZ ;  /* 0x800000ff8e8ed221 */ /* 0x000fe20000010100 */
[----:B------:R-:W-:Y:S03]  /*4280*/  F2FP.RELU.BF16.F32.PACK_AB R35, R250, R247 ;  /* 0x000000f7fa23723e */ /* 0x000fe600000018ff */
[----:B------:R-:W4:Y:S01]  /*4290*/  MUFU.EX2 R143, R143 ;  /* 0x0000008f008f7308 */ /* 0x000f220000000800 */
[----:B-1----:R-:W-:Y:S01]  /*42a0*/  @!P3 FADD.FTZ R138, -R138, -RZ ;  /* 0x800000ff8a8ab221 */ /* 0x002fe20000010100 */
[----:B------:R-:W-:Y:S01]  /*42b0*/  ISETP.LE.U32.AND P3, PT, R25, UR12, PT ;  /* 0x0000000c19007c0c */ /* 0x000fe2000bf63070 */
[----:B------:R-:W-:Y:S01]  /*42c0*/  @!P4 FADD.FTZ R137, -R137, -RZ ;  /* 0x800000ff8989c221 */ /* 0x000fe20000010100 */
[----:B------:R-:W-:Y:S01]  /*42d0*/  LOP3.LUT R25, R5, 0xff, RZ, 0xc0, !PT ;  /* 0x000000ff05197812 */ /* 0x000fe200078ec0ff */
[--C-:B------:R-:W-:Y:S01]  /*42e0*/  FFMA.FTZ R139, R28, UR11, -R122.reuse ;  /* 0x0000000b1c8b7c23 */ /* 0x100fe2000801087a */
[----:B------:R-:W-:Y:S01]  /*42f0*/  F2FP.RELU.BF16.F32.PACK_AB R33, R251, R252 ;  /* 0x000000fcfb21723e */ /* 0x000fe200000018ff */
[----:B------:R-:W-:Y:S03]  /*4300*/  FFMA.FTZ R122, R29, UR11, -R122 ;  /* 0x0000000b1d7a7c23 */ /* 0x000fe6000801087a */
[----:B------:R1:W1:Y:S01]  /*4310*/  MUFU.EX2 R141, R27 ;  /* 0x0000001b008d7308 */ /* 0x0002620000000800 */
[----:B------:R-:W-:Y:S01]  /*4320*/  ISETP.LE.U32.AND P4, PT, R25, UR12, PT ;  /* 0x0000000c19007c0c */ /* 0x000fe2000bf83070 */
[----:B---3--:R-:W-:Y:S01]  /*4330*/  @!P6 FADD.FTZ R135, -R135, -RZ ;  /* 0x800000ff8787e221 */ /* 0x008fe20000010100 */
[----:B------:R-:W-:Y:S02]  /*4340*/  LOP3.LUT R25, R11, 0xff, RZ, 0xc0, !PT ;  /* 0x000000ff0b197812 */ /* 0x000fe400078ec0ff */
[----:B------:R-:W-:Y:S02]  /*4350*/  ISETP.LE.U32.AND P6, PT, R7, UR12, PT ;  /* 0x0000000c07007c0c */ /* 0x000fe4000bfc3070 */
[----:B------:R-:W-:Y:S03]  /*4360*/  ISETP.LE.U32.AND P5, PT, R13, UR12, PT ;  /* 0x0000000c0d007c0c */ /* 0x000fe6000bfa3070 */
[----:B------:R3:W3:Y:S01]  /*4370*/  MUFU.EX2 R129, R34 ;  /* 0x0000002200817308 */ /* 0x0006e20000000800 */
[----:B----4-:R-:W-:Y:S01]  /*4380*/  @!P3 FADD.FTZ R143, -R143, -RZ ;  /* 0x800000ff8f8fb221 */ /* 0x010fe20000010100 */
[----:B------:R-:W-:Y:S02]  /*4390*/  ISETP.LE.U32.AND P3, PT, R25, UR12, PT ;  /* 0x0000000c19007c0c */ /* 0x000fe4000bf63070 */
[----:B------:R-:W-:Y:S02]  /*43a0*/  LOP3.LUT R25, R26, 0xffff, RZ, 0xc0, !PT ;  /* 0x0000ffff1a197812 */ /* 0x000fe400078ec0ff */
[----:B------:R-:W-:Y:S04]  /*43b0*/  F2FP.RELU.BF16.F32.PACK_AB R26, R236, R235 ;  /* 0x000000ebec1a723e */ /* 0x000fe800000018ff */
[----:B------:R-:W4:Y:S01]  /*43c0*/  MUFU.EX2 R126, R121 ;  /* 0x00000079007e7308 */ /* 0x000f220000000800 */
[--C-:B-1----:R-:W-:Y:S01]  /*43d0*/  FFMA.FTZ R27, R30, UR11, -R187.reuse ;  /* 0x0000000b1e1b7c23 */ /* 0x102fe200080108bb */
[----:B------:R-:W-:Y:S01]  /*43e0*/  F2FP.RELU.BF16.F32.PACK_AB R30, R234, R223 ;  /* 0x000000dfea1e723e */ /* 0x000fe200000018ff */
[----:B------:R1:W-:Y:S01]  /*43f0*/  STS [R199+0xe400], R26 ;  /* 0x00e4001ac7007388 */ /* 0x0003e20000000800 */
[----:B------:R-:W-:Y:S01]  /*4400*/  FFMA.FTZ R187, R31, UR11, -R187 ;  /* 0x0000000b1fbb7c23 */ /* 0x000fe200080108bb */
[----:B------:R-:W-:Y:S01]  /*4410*/  F2FP.RELU.BF16.F32.PACK_AB R31, R238, R237 ;  /* 0x000000edee1f723e */ /* 0x000fe200000018ff */
[----:B------:R-:W-:Y:S01]  /*4420*/  @!P0 FADD.FTZ R141, -R141, -RZ ;  /* 0x800000ff8d8d8221 */ /* 0x000fe20000010100 */
[----:B------:R1:W-:Y:S03]  /*4430*/  STS [R199+0xe000], R30 ;  /* 0x00e0001ec7007388 */ /* 0x0003e60000000800 */
[----:B------:R1:W1:Y:S01]  /*4440*/  MUFU.EX2 R123, R27 ;  /* 0x0000001b007b7308 */ /* 0x0002620000000800 */
[----:B---3--:R-:W-:Y:S01]  /*4450*/  F2FP.RELU.BF16.F32.PACK_AB R34, R240, R239 ;  /* 0x000000eff022723e */ /* 0x008fe200000018ff */
[----:B------:R-:W-:Y:S01]  /*4460*/  @!P4 FADD.FTZ R129, -R129, -RZ ;  /* 0x800000ff8181c221 */ /* 0x000fe20000010100 */
[----:B------:R-:W-:Y:S01]  /*4470*/  STS [R206+0xe000], R35 ;  /* 0x00e00023ce007388 */ /* 0x000fe20000000800 */
[----:B------:R-:W-:Y:S02]  /*4480*/  ISETP.LE.U32.AND P4, PT, R25, UR12, PT ;  /* 0x0000000c19007c0c */ /* 0x000fe4000bf83070 */
[----:B------:R-:W-:Y:S01]  /*4490*/  F2FP.RELU.BF16.F32.PACK_AB R25, R244, R243 ;  /* 0x000000f3f419723e */ /* 0x000fe200000018ff */
[----:B------:R-:W-:Y:S03]  /*44a0*/  STS [R206+0xe400], R33 ;  /* 0x00e40021ce007388 */ /* 0x000fe60000000800 */
[----:B------:R-:W3:Y:S01]  /*44b0*/  MUFU.EX2 R139, R139 ;  /* 0x0000008b008b7308 */ /* 0x000ee20000000800 */
[----:B------:R-:W-:Y:S01]  /*44c0*/  ISETP.LE.U32.AND P0, PT, R10, UR12, PT ;  /* 0x0000000c0a007c0c */ /* 0x000fe2000bf03070 */
[----:B----4-:R-:W-:Y:S01]  /*44d0*/  @!P6 FADD.FTZ R126, -R126, -RZ ;  /* 0x800000ff7e7ee221 */ /* 0x010fe20000010100 */
[----:B------:R-:W-:Y:S01]  /*44e0*/  STS [R199+0xf000], R31 ;  /* 0x00f0001fc7007388 */ /* 0x000fe20000000800 */
[----:B------:R-:W-:Y:S02]  /*44f0*/  F2FP.RELU.BF16.F32.PACK_AB R29, R143, R141 ;  /* 0x0000008d8f1d723e */ /* 0x000fe400000018ff */
[----:B------:R-:W-:Y:S01]  /*4500*/  FSETP.GE.FTZ.AND P6, PT, R247, RZ, PT ;  /* 0x000000fff700720b */ /* 0x000fe20003fd6000 */
[----:B------:R4:W-:Y:S03]  /*4510*/  STS [R199+0xf400], R34 ;  /* 0x00f40022c7007388 */ /* 0x0009e60000000800 */
[----:B------:R-:W4:Y:S01]  /*4520*/  MUFU.EX2 R122, R122 ;  /* 0x0000007a007a7308 */ /* 0x000f220000000800 */
[----:B-1----:R-:W-:Y:S01]  /*4530*/  F2FP.RELU.BF16.F32.PACK_AB R27, R242, R241 ;  /* 0x000000f1f21b723e */ /* 0x002fe200000018ff */
[----:B------:R-:W-:Y:S01]  /*4540*/  @!P3 FADD.FTZ R123, -R123, -RZ ;  /* 0x800000ff7b7bb221 */ /* 0x000fe20000010100 */
[----:B------:R1:W-:Y:S01]  /*4550*/  STS [R206+0xf400], R25 ;  /* 0x00f40019ce007388 */ /* 0x0003e20000000800 */
[----:B------:R-:W-:Y:S02]  /*4560*/  F2FP.RELU.BF16.F32.PACK_AB R26, R133, R134 ;  /* 0x00000086851a723e */ /* 0x000fe400000018ff */
[C---:B------:R-:W-:Y:S01]  /*4570*/  FSETP.GE.FTZ.AND P3, PT, R131.reuse, RZ, PT ;  /* 0x000000ff8300720b */ /* 0x040fe20003f76000 */
[----:B------:R1:W-:Y:S01]  /*4580*/  STS [R206+0xf000], R27 ;  /* 0x00f0001bce007388 */ /* 0x0003e20000000800 */
[----:B------:R-:W-:Y:S02]  /*4590*/  F2FP.RELU.BF16.F32.PACK_AB R30, R131, R130 ;  /* 0x00000082831e723e */ /* 0x000fe400000018ff */
[----:B------:R-:W1:Y:S01]  /*45a0*/  MUFU.EX2 R125, R187 ;  /* 0x000000bb007d7308 */ /* 0x000e620000000800 */
[----:B---3--:R-:W-:Y:S01]  /*45b0*/  @!P5 FADD.FTZ R139, -R139, -RZ ;  /* 0x800000ff8b8bd221 */ /* 0x008fe20000010100 */
[----:B------:R3:W-:Y:S01]  /*45c0*/  STS [R205+0xe400], R26 ;  /* 0x00e4001acd007388 */ /* 0x0007e20000000800 */
[----:B------:R-:W-:Y:S03]  /*45d0*/  FSETP.GE.FTZ.AND P5, PT, R250, RZ, PT ;  /* 0x000000fffa00720b */ /* 0x000fe60003fb6000 */
[----:B------:R3:W-:Y:S01]  /*45e0*/  STS [R205+0xe000], R30 ;  /* 0x00e0001ecd007388 */ /* 0x0007e20000000800 */
[----:B----4-:R-:W-:Y:S01]  /*45f0*/  @!P4 FADD.FTZ R122, -R122, -RZ ;  /* 0x800000ff7a7ac221 */ /* 0x010fe20000010100 */
[----:B------:R-:W-:Y:S02]  /*4600*/  FSETP.GE.FTZ.AND P4, PT, R130, RZ, PT ;  /* 0x000000ff8200720b */ /* 0x000fe40003f96000 */
[----:B------:R-:W-:Y:S01]  /*4610*/  STS [R207+0xe000], R29 ;  /* 0x00e0001dcf007388 */ /* 0x000fe20000000800 */
[----:B------:R-:W-:Y:S01]  /*4620*/  F2FP.RELU.BF16.F32.PACK_AB R34, R126, R129 ;  /* 0x000000817e22723e */ /* 0x000fe200000018ff */
[----:B-1----:R-:W-:Y:S01]  /*4630*/  @!P0 FADD.FTZ R125, -R125, -RZ ;  /* 0x800000ff7d7d8221 */ /* 0x002fe20000010100 */
[----:B------:R-:W-:Y:S02]  /*4640*/  SEL R187, R208, 0xffffffc0, !P2 ;  /* 0xffffffc0d0bb7807 */ /* 0x000fe40005000000 */
[----:B------:R-:W-:Y:S01]  /*4650*/  F2FP.RELU.BF16.F32.PACK_AB R25, R137, R142 ;  /* 0x0000008e8919723e */ /* 0x000fe200000018ff */
[----:B------:R-:W-:Y:S01]  /*4660*/  STS [R207+0xe400], R34 ;  /* 0x00e40022cf007388 */ /* 0x000fe20000000800 */
[----:B------:R-:W-:Y:S01]  /*4670*/  FSETP.GE.FTZ.AND P0, PT, R223, RZ, PT ;  /* 0x000000ffdf00720b */ /* 0x000fe20003f16000 */
[----:B------:R-:W-:Y:S01]  /*4680*/  IMAD.IADD R121, R116, 0x1, R187 ;  /* 0x0000000174797824 */ /* 0x000fe200078e02bb */
[----:B------:R-:W-:Y:S01]  /*4690*/  F2FP.RELU.BF16.F32.PACK_AB R27, R138, R135 ;  /* 0x000000878a1b723e */ /* 0x000fe200000018ff */
[----:B------:R-:W-:Y:S01]  /*46a0*/  STS [R205+0xf400], R25 ;  /* 0x00f40019cd007388 */ /* 0x000fe20000000800 */
[----:B---3--:R-:W-:Y:S03]  /*46b0*/  F2FP.RELU.BF16.F32.PACK_AB R26, R125, R123 ;  /* 0x0000007b7d1a723e */ /* 0x008fe600000018ff */
[----:B------:R-:W-:Y:S01]  /*46c0*/  STS [R205+0xf000], R27 ;  /* 0x00f0001bcd007388 */ /* 0x000fe20000000800 */
[----:B------:R-:W-:Y:S03]  /*46d0*/  F2FP.RELU.BF16.F32.PACK_AB R30, R122, R139 ;  /* 0x0000008b7a1e723e */ /* 0x000fe600000018ff */
[----:B------:R-:W-:Y:S04]  /*46e0*/  STS [R207+0xf400], R26 ;  /* 0x00f4001acf007388 */ /* 0x000fe80000000800 */
[----:B------:R-:W-:Y:S04]  /*46f0*/  STS [R207+0xf000], R30 ;  /* 0x00f0001ecf007388 */ /* 0x000fe80000000800 */
[----:B------:R-:W1:Y:S08]  /*4700*/  LDSM.16.M88.4 R100, [R0+UR6+0x4000] ;  /* 0x004000060064783b */ /* 0x000e700008000200 */
[----:B------:R-:W3:Y:S08]  /*4710*/  LDSM.16.M88.4 R104, [R0+UR6+0x5000] ;  /* 0x005000060068783b */ /* 0x000ef00008000200 */
[----:B------:R-:W4:Y:S08]  /*4720*/  LDSM.16.M88.4 R108, [R120] ;  /* 0x00000000786c783b */ /* 0x000f300000000200 */
[----:B------:R2:W4:Y:S08]  /*4730*/  LDSM.16.M88.4 R112, [R120+0x1000] ;  /* 0x001000007870783b */ /* 0x0005300000000200 */
[----:B------:R-:W4:Y:S01]  /*4740*/  LDSM.16.M88.4 R116, [R121] ;  /* 0x000000007974783b */ /* 0x000f220000000200 */
[-C--:B-1----:R-:W-:Y:S03]  /*4750*/  HMMA.16816.F32.BF16 R4, R100, R144.reuse, RZ ;  /* 0x000000906404723c */ /* 0x082fe600000418ff */
[----:B--2---:R-:W-:Y:S03]  /*4760*/  IMAD.IADD R120, R187, 0x1, R120 ;  /* 0x00000001bb787824 */ /* 0x004fe600078e0278 */
[C---:B---3--:R-:W-:Y:S06]  /*4770*/  HMMA.16816.F32.BF16 R8, R104.reuse, R144, RZ ;  /* 0x000000906808723c */ /* 0x048fec00000418ff */
[-C--:B------:R-:W-:Y:S06]  /*4780*/  HMMA.16816.F32.BF16 R12, R104, R146.reuse, RZ ;  /* 0x00000092680c723c */ /* 0x080fec00000418ff */
[C---:B------:R-:W-:Y:S06]  /*4790*/  HMMA.16816.F32.BF16 R16, R100.reuse, R146, RZ ;  /* 0x000000926410723c */ /* 0x040fec00000418ff */
[-C--:B------:R-:W-:Y:S06]  /*47a0*/  HMMA.16816.F32.BF16 R20, R100, R148.reuse, RZ ;  /* 0x000000946414723c */ /* 0x080fec00000418ff */
[C---:B------:R-:W-:Y:S06]  /*47b0*/  HMMA.16816.F32.BF16 R24, R104.reuse, R148, RZ ;  /* 0x000000946818723c */ /* 0x040fec00000418ff */
[-C--:B------:R-:W-:Y:S01]  /*47c0*/  HMMA.16816.F32.BF16 R28, R104, R150.reuse, RZ ;  /* 0x00000096681c723c */ /* 0x080fe200000418ff */
[----:B------:R-:W-:Y:S05]  /*47d0*/  LDSM.16.M88.4 R104, [R120] ;  /* 0x000000007868783b */ /* 0x000fea0000000200 */
[----:B------:R-:W-:Y:S03]  /*47e0*/  HMMA.16816.F32.BF16 R32, R100, R150, RZ ;  /* 0x000000966420723c */ /* 0x000fe600000418ff */
[----:B------:R-:W1:Y:S03]  /*47f0*/  LDSM.16.M88.4 R100, [R121+0x1000] ;  /* 0x001000007964783b */ /* 0x000e660000000200 */
        /* <DEDUP_REMOVED lines=8> */
[----:B------:R-:W2:Y:S05]  /*4880*/  LDSM.16.M88.4 R108, [R120+0x1000] ;  /* 0x00100000786c783b */ /* 0x000eaa0000000200 */
        /* <DEDUP_REMOVED lines=8> */
[-C--:B------:R-:W-:Y:S06]  /*4910*/  HMMA.16816.F32.BF16 R4, R104, R168.reuse, R4 ;  /* 0x000000a86804723c */ /* 0x080fec0000041804 */
[C---:B--2---:R-:W-:Y:S06]  /*4920*/  HMMA.16816.F32.BF16 R8, R108.reuse, R168, R8 ;  /* 0x000000a86c08723c */ /* 0x044fec0000041808 */
[-C--:B------:R-:W-:Y:S06]  /*4930*/  HMMA.16816.F32.BF16 R12, R108, R170.reuse, R12 ;  /* 0x000000aa6c0c723c */ /* 0x080fec000004180c */
[C---:B------:R-:W-:Y:S06]  /*4940*/  HMMA.16816.F32.BF16 R16, R104.reuse, R170, R16 ;  /* 0x000000aa6810723c */ /* 0x040fec0000041810 */
[-C--:B------:R-:W-:Y:S05]  /*4950*/  HMMA.16816.F32.BF16 R20, R104, R172.reuse, R20 ;  /* 0x000000ac6814723c */ /* 0x080fea0000041814 */
[----:B------:R-:W-:Y:S01]  /*4960*/  FADD.FTZ R113, -R246, R4 ;  /* 0x00000004f6717221 */ /* 0x000fe20000010100 */
[C---:B------:R-:W-:Y:S05]  /*4970*/  HMMA.16816.F32.BF16 R24, R108.reuse, R172, R24 ;  /* 0x000000ac6c18723c */ /* 0x040fea0000041818 */
[-C--:B------:R-:W-:Y:S01]  /*4980*/  FSEL R114, R113, R246.reuse, P0 ;  /* 0x000000f671727208 */ /* 0x080fe20000000000 */
[-C--:B------:R-:W-:Y:S03]  /*4990*/  HMMA.16816.F32.BF16 R28, R108, R174.reuse, R28 ;  /* 0x000000ae6c1c723c */ /* 0x080fe6000004181c */
[----:B------:R-:W-:Y:S02]  /*49a0*/  FSETP.GE.FTZ.AND P0, PT, R234, RZ, PT ;  /* 0x000000ffea00720b */ /* 0x000fe40003f16000 */
[C---:B------:R-:W-:Y:S01]  /*49b0*/  FADD.FTZ R5, -R246.reuse, R5 ;  /* 0x00000005f6057221 */ /* 0x040fe20000010100 */
[----:B------:R-:W-:Y:S05]  /*49c0*/  HMMA.16816.F32.BF16 R32, R104, R174, R32 ;  /* 0x000000ae6820723c */ /* 0x000fea0000041820 */
[-C--:B------:R-:W-:Y:S01]  /*49d0*/  FSEL R5, R5, R246.reuse, P0 ;  /* 0x000000f605057208 */ /* 0x080fe20000000000 */
[C---:B------:R-:W-:Y:S01]  /*49e0*/  FADD.FTZ R17, -R246.reuse, R17 ;  /* 0x00000011f6117221 */ /* 0x040fe20000010100 */
[----:B------:R-:W-:Y:S01]  /*49f0*/  FSETP.GE.FTZ.AND P0, PT, R143, RZ, PT ;  /* 0x000000ff8f00720b */ /* 0x000fe20003f16000 */
[C---:B------:R-:W-:Y:S03]  /*4a00*/  FADD.FTZ R105, -R246.reuse, R16 ;  /* 0x00000010f6697221 */ /* 0x040fe60000010100 */
[-C--:B------:R-:W-:Y:S01]  /*4a10*/  FSEL R17, R17, R246.reuse, P5 ;  /* 0x000000f611117208 */ /* 0x080fe20002800000 */
[C---:B------:R-:W-:Y:S01]  /*4a20*/  FADD.FTZ R107, -R246.reuse, R20 ;  /* 0x00000014f66b7221 */ /* 0x040fe20000010100 */
[----:B------:R-:W-:Y:S01]  /*4a30*/  FSEL R106, R105, R246, P6 ;  /* 0x000000f6696a7208 */ /* 0x000fe20003000000 */
[----:B------:R-:W-:Y:S01]  /*4a40*/  FADD.FTZ R21, -R246, R21 ;  /* 0x00000015f6157221 */ /* 0x000fe20000010100 */
[----:B------:R-:W-:Y:S01]  /*4a50*/  ISETP.GE.AND P6, PT, R220, 0x1, PT ;  /* 0x00000001dc00780c */ /* 0x000fe20003fc6270 */
[----:B------:R-:W-:Y:S01]  /*4a60*/  FMUL.FTZ R223, R223, R114 ;  /* 0x00000072dfdf7220 */ /* 0x000fe20000410000 */
[-C--:B------:R-:W-:Y:S01]  /*4a70*/  FSEL R107, R107, R246.reuse, P4 ;  /* 0x000000f66b6b7208 */ /* 0x080fe20002000000 */
[----:B------:R-:W-:Y:S01]  /*4a80*/  FMUL.FTZ R234, R234, R5 ;  /* 0x00000005eaea7220 */ /* 0x000fe20000410000 */
[----:B------:R-:W-:Y:S01]  /*4a90*/  FSEL R114, R21, R246, P3 ;  /* 0x000000f615727208 */ /* 0x000fe20001800000 */
[----:B------:R-:W-:Y:S01]  /*4aa0*/  FMUL.FTZ R247, R247, R106 ;  /* 0x0000006af7f77220 */ /* 0x000fe20000410000 */
[----:B------:R-:W-:Y:S01]  /*4ab0*/  FSETP.GE.FTZ.AND P3, PT, R141, RZ, PT ;  /* 0x000000ff8d00720b */ /* 0x000fe20003f76000 */
[----:B------:R-:W-:Y:S01]  /*4ac0*/  FMUL.FTZ R250, R250, R17 ;  /* 0x00000011fafa7220 */ /* 0x000fe20000410000 */
[----:B------:R-:W-:Y:S01]  /*4ad0*/  F2FP.BF16.F32.PACK_AB R234, R234, R223 ;  /* 0x000000dfeaea723e */ /* 0x000fe200000010ff */
[----:B------:R-:W-:Y:S01]  /*4ae0*/  FADD.FTZ R5, -R246, R32 ;  /* 0x00000020f6057221 */ /* 0x000fe20000010100 */
[----:B------:R-:W-:Y:S01]  /*4af0*/  FMUL.FTZ R130, R130, R107 ;  /* 0x0000006b82827220 */ /* 0x000fe20000410000 */
[----:B------:R-:W-:Y:S01]  /*4b00*/  FMUL.FTZ R131, R131, R114 ;  /* 0x0000007283837220 */ /* 0x000fe20000410000 */
[----:B------:R-:W-:Y:S02]  /*4b10*/  F2FP.BF16.F32.PACK_AB R247, R250, R247 ;  /* 0x000000f7faf7723e */ /* 0x000fe400000010ff */
[----:B------:R-:W-:Y:S01]  /*4b20*/  FSEL R223, R5, R246, P3 ;  /* 0x000000f605df7208 */ /* 0x000fe20001800000 */
[----:B------:R-:W-:Y:S01]  /*4b30*/  @P0 FADD.FTZ R246, -R246, R33 ;  /* 0x00000021f6f60221 */ /* 0x000fe20000010100 */
[----:B------:R-:W-:Y:S01]  /*4b40*/  F2FP.BF16.F32.PACK_AB R250, R131, R130 ;  /* 0x0000008283fa723e */ /* 0x000fe200000010ff */
[----:B------:R-:W-:Y:S01]  /*4b50*/  FADD.FTZ R130, -R245, R6 ;  /* 0x00000006f5827221 */ /* 0x000fe20000010100 */
[----:B------:R-:W-:Y:S01]  /*4b60*/  FSETP.GE.FTZ.AND P3, PT, R235, RZ, PT ;  /* 0x000000ffeb00720b */ /* 0x000fe20003f76000 */
[----:B------:R-:W-:Y:S01]  /*4b70*/  FADD.FTZ R33, -R245, R7 ;  /* 0x00000007f5217221 */ /* 0x000fe20000010100 */
[----:B------:R-:W-:Y:S01]  /*4b80*/  FSETP.GE.FTZ.AND P0, PT, R236, RZ, PT ;  /* 0x000000ffec00720b */ /* 0x000fe20003f16000 */
[----:B------:R-:W-:Y:S01]  /*4b90*/  FMUL.FTZ R223, R141, R223 ;  /* 0x000000df8ddf7220 */ /* 0x000fe20000410000 */
[-C--:B------:R-:W-:Y:S01]  /*4ba0*/  FSEL R130, R130, R245.reuse, P3 ;  /* 0x000000f582827208 */ /* 0x080fe20001800000 */
[----:B------:R-:W-:Y:S01]  /*4bb0*/  FMUL.FTZ R246, R143, R246 ;  /* 0x000000f68ff67220 */ /* 0x000fe20000410000 */
[----:B------:R-:W-:Y:S01]  /*4bc0*/  FSEL R33, R33, R245, P0 ;  /* 0x000000f521217208 */ /* 0x000fe20000000000 */
[----:B------:R-:W-:Y:S08]  /*4bd0*/  @!P6 BRA `(.L_x_822) ;  /* 0x00000000004ce947 */ /* 0x000ff00003800000 */
[----:B------:R-:W1:Y:S01]  /*4be0*/  LDC R7, c[0x0][0x240] ;  /* 0x00009000ff077b82 */ /* 0x000e620000000800 */
[----:B------:R-:W-:Y:S04]  /*4bf0*/  LOP3.LUT R4, R220, 0x1, RZ, 0xc0, !PT ;  /* 0x00000001dc047812 */ /* 0x000fe800078ec0ff */
[----:B------:R-:W-:Y:S03]  /*4c00*/  ISETP.NE.U32.AND P3, PT, R4, 0x1, PT ;  /* 0x000000010400780c */ /* 0x000fe60003f65070 */
[----:B------:R-:W2:Y:S01]  /*4c10*/  LDC R5, c[0x0][0x244] ;  /* 0x00009100ff057b82 */ /* 0x000ea20000000800 */
[----:B-1----:R-:W-:Y:S05]  /*4c20*/  IMAD.U32 R17, R7, -0x40, RZ ;  /* 0xffffffc007117824 */ /* 0x002fea00078e00ff */
[C---:B------:R-:W-:Y:S04]  /*4c30*/  LEA R226, P0, R17.reuse, R226, 0x1 ;  /* 0x000000e211e27211 */ /* 0x040fe800078008ff */
[----:B------:R-:W-:Y:S01]  /*4c40*/  LEA.HI.X.SX32 R227, R17, R227, 0x1, P0 ;  /* 0x000000e311e37211 */ /* 0x000fe200000f0eff */
[----:B------:R-:W-:Y:S01]  /*4c50*/  IMAD.MOV.U32 R17, RZ, RZ, -0x2000 ;  /* 0xffffe000ff117424 */ /* 0x000fe200078e00ff */
[----:B------:R-:W-:Y:S04]  /*4c60*/  LEA R4, P0, R7, R226, 0x6 ;  /* 0x000000e207047211 */ /* 0x000fe800078030ff */
[----:B------:R-:W-:Y:S02]  /*4c70*/  SEL R17, R17, 0x2000, !P3 ;  /* 0x0000200011117807 */ /* 0x000fe40005800000 */
[----:B--2---:R-:W-:Y:S03]  /*4c80*/  LEA.HI.X R5, R7, R227, R5, 0x6, P0 ;  /* 0x000000e307057211 */ /* 0x004fe600000f3405 */
[--C-:B------:R-:W-:Y:S02]  /*4c90*/  IMAD.IADD R218, R218, 0x1, R17.reuse ;  /* 0x00000001dada7824 */ /* 0x100fe400078e0211 */
[----:B------:R-:W-:Y:S03]  /*4ca0*/  IMAD.IADD R182, R182, 0x1, R17 ;  /* 0x00000001b6b67824 */ /* 0x000fe600078e0211 */
[----:B------:R-:W-:Y:S01]  /*4cb0*/  @!PT LDS RZ, [RZ] ;  /* 0x00000000fffff984 */ /* 0x000fe20000000800 */
[----:B------:R-:W-:Y:S01]  /*4cc0*/  @!PT LDS RZ, [RZ] ;  /* 0x00000000fffff984 */ /* 0x000fe20000000800 */
[----:B------:R-:W-:Y:S01]  /*4cd0*/  @!PT LDS RZ, [RZ] ;  /* 0x00000000fffff984 */ /* 0x000fe20000000800 */
[----:B------:R1:W-:Y:S04]  /*4ce0*/  LDGSTS.E.BYPASS.LTC128B.128 [R218], desc[UR30][R226.64] ;  /* 0x00000000e2da7fae */ /* 0x0003e8000b901d5e */
[----:B------:R1:W-:Y:S04]  /*4cf0*/  LDGSTS.E.BYPASS.LTC128B.128 [R218+0x1000], desc[UR30][R4.64] ;  /* 0x0100000004da7fae */ /* 0x0003e8000b901d5e */
[----:B------:R-:W0:Y:S02]  /*4d00*/  LDGDEPBAR ;  /* 0x00000000000079af */ /* 0x000e240000000000 */
.L_x_822:
[C---:B------:R-:W-:Y:S01]  /*4d10*/  FADD.FTZ R18, -R245.reuse, R18 ;  /* 0x00000012f5127221 */ /* 0x040fe20000010100 */
[----:B-1----:R-:W-:Y:S01]  /*4d20*/  FADD.FTZ R4, -R245, R19 ;  /* 0x00000013f5047221 */ /* 0x002fe20000010100 */
[----:B------:R-:W-:Y:S01]  /*4d30*/  FSETP.GE.FTZ.AND P0, PT, R252, RZ, PT ;  /* 0x000000fffc00720b */ /* 0x000fe20003f16000 */
[----:B------:R-:W-:Y:S01]  /*4d40*/  FMUL.FTZ R33, R236, R33 ;  /* 0x00000021ec217220 */ /* 0x000fe20000410000 */
[----:B------:R-:W-:Y:S01]  /*4d50*/  FSETP.GE.FTZ.AND P5, PT, R251, RZ, PT ;  /* 0x000000fffb00720b */ /* 0x000fe20003fb6000 */
[----:B------:R-:W-:Y:S01]  /*4d60*/  FMUL.FTZ R130, R235, R130 ;  /* 0x00000082eb827220 */ /* 0x000fe20000410000 */
[-C--:B------:R-:W-:Y:S01]  /*4d70*/  FSEL R5, R18, R245.reuse, P0 ;  /* 0x000000f512057208 */ /* 0x080fe20000000000 */
[----:B------:R-:W-:Y:S01]  /*4d80*/  STS [R199+0xa000], R234 ;  /* 0x00a000eac7007388 */ /* 0x000fe20000000800 */
[----:B------:R-:W-:Y:S01]  /*4d90*/  FSEL R4, R4, R245, P5 ;  /* 0x000000f504047208 */ /* 0x000fe20002800000 */
[----:B------:R-:W-:Y:S01]  /*4da0*/  FADD.FTZ R22, -R245, R22 ;  /* 0x00000016f5167221 */ /* 0x000fe20000010100 */
[----:B------:R-:W-:Y:S01]  /*4db0*/  F2FP.BF16.F32.PACK_AB R130, R33, R130 ;  /* 0x000000822182723e */ /* 0x000fe200000010ff */
[----:B------:R-:W-:Y:S01]  /*4dc0*/  FMUL.FTZ R5, R252, R5 ;  /* 0x00000005fc057220 */ /* 0x000fe20000410000 */
[----:B------:R-:W-:Y:S01]  /*4dd0*/  FADD.FTZ R6, -R245, R23 ;  /* 0x00000017f5067221 */ /* 0x000fe20000010100 */
[----:B------:R-:W-:Y:S01]  /*4de0*/  FMUL.FTZ R4, R251, R4 ;  /* 0x00000004fb047220 */ /* 0x000fe20000410000 */
[----:B------:R-:W-:Y:S01]  /*4df0*/  FSETP.GE.FTZ.AND P4, PT, R134, RZ, PT ;  /* 0x000000ff8600720b */ /* 0x000fe20003f96000 */
[----:B------:R-:W-:Y:S01]  /*4e00*/  STS [R199+0xa400], R130 ;  /* 0x00a40082c7007388 */ /* 0x000fe20000000800 */
[----:B------:R-:W-:Y:S01]  /*4e10*/  FSETP.GE.FTZ.AND P3, PT, R133, RZ, PT ;  /* 0x000000ff8500720b */ /* 0x000fe20003f76000 */
[----:B------:R-:W-:Y:S01]  /*4e20*/  FADD.FTZ R34, -R245, R34 ;  /* 0x00000022f5227221 */ /* 0x000fe20000010100 */
[----:B------:R-:W-:Y:S01]  /*4e30*/  F2FP.BF16.F32.PACK_AB R5, R4, R5 ;  /* 0x000000050405723e */ /* 0x000fe200000010ff */
[C---:B-----5:R-:W-:Y:S01]  /*4e40*/  FADD.FTZ R4, -R249.reuse, R9 ;  /* 0x00000009f9047221 */ /* 0x060fe20000010100 */
[----:B------:R-:W-:Y:S01]  /*4e50*/  FSETP.GE.FTZ.AND P0, PT, R126, RZ, PT ;  /* 0x000000ff7e00720b */ /* 0x000fe20003f16000 */
[C---:B------:R-:W-:Y:S01]  /*4e60*/  FADD.FTZ R12, -R249.reuse, R12 ;  /* 0x0000000cf90c7221 */ /* 0x040fe20000010100 */
[-C--:B------:R-:W-:Y:S01]  /*4e70*/  FSEL R7, R22, R245.reuse, P4 ;  /* 0x000000f516077208 */ /* 0x080fe20002000000 */
[----:B------:R1:W-:Y:S01]  /*4e80*/  STS [R206+0xa400], R5 ;  /* 0x00a40005ce007388 */ /* 0x0003e20000000800 */
[----:B------:R-:W-:Y:S01]  /*4e90*/  FSEL R6, R6, R245, P3 ;  /* 0x000000f506067208 */ /* 0x000fe20001800000 */
[----:B------:R-:W-:Y:S01]  /*4ea0*/  FADD.FTZ R8, -R249, R8 ;  /* 0x00000008f9087221 */ /* 0x000fe20000010100 */
[----:B------:R-:W-:Y:S01]  /*4eb0*/  FSETP.GE.FTZ.AND P3, PT, R129, RZ, PT ;  /* 0x000000ff8100720b */ /* 0x000fe20003f76000 */
[----:B------:R-:W-:Y:S01]  /*4ec0*/  FMUL.FTZ R7, R134, R7 ;  /* 0x0000000786077220 */ /* 0x000fe20000410000 */
[----:B------:R-:W-:Y:S01]  /*4ed0*/  FSETP.GE.FTZ.AND P4, PT, R237, RZ, PT ;  /* 0x000000ffed00720b */ /* 0x000fe20003f96000 */
[----:B------:R-:W-:Y:S01]  /*4ee0*/  FMUL.FTZ R6, R133, R6 ;  /* 0x0000000685067220 */ /* 0x000fe20000410000 */
[----:B------:R-:W-:Y:S01]  /*4ef0*/  FSEL R34, R34, R245, P3 ;  /* 0x000000f522227208 */ /* 0x000fe20001800000 */
[----:B------:R-:W-:Y:S01]  /*4f00*/  FADD.FTZ R24, -R249, R24 ;  /* 0x00000018f9187221 */ /* 0x000fe20000010100 */
[----:B------:R-:W-:Y:S01]  /*4f10*/  FSETP.GE.FTZ.AND P3, PT, R238, RZ, PT ;  /* 0x000000ffee00720b */ /* 0x000fe20003f76000 */
[----:B------:R-:W-:Y:S01]  /*4f20*/  @P0 FADD.FTZ R245, -R245, R35 ;  /* 0x00000023f5f50221 */ /* 0x000fe20000010100 */
[----:B------:R-:W-:Y:S01]  /*4f30*/  F2FP.BF16.F32.PACK_AB R16, R6, R7 ;  /* 0x000000070610723e */ /* 0x000fe200000010ff */
[C---:B------:R-:W-:Y:S01]  /*4f40*/  FADD.FTZ R28, -R249.reuse, R28 ;  /* 0x0000001cf91c7221 */ /* 0x040fe20000010100 */
[----:B------:R-:W-:Y:S01]  /*4f50*/  FSEL R7, R4, R249, P3 ;  /* 0x000000f904077208 */ /* 0x000fe20001800000 */
[----:B------:R-:W-:Y:S01]  /*4f60*/  FADD.FTZ R4, -R249, R13 ;  /* 0x0000000df9047221 */ /* 0x000fe20000010100 */
[----:B------:R-:W-:Y:S01]  /*4f70*/  FSETP.GE.FTZ.AND P0, PT, R241, RZ, PT ;  /* 0x000000fff100720b */ /* 0x000fe20003f16000 */
[----:B------:R-:W-:Y:S01]  /*4f80*/  FADD.FTZ R11, -R248, R11 ;  /* 0x0000000bf80b7221 */ /* 0x000fe20000010100 */
[----:B------:R-:W-:Y:S01]  /*4f90*/  FSETP.GE.FTZ.AND P3, PT, R242, RZ, PT ;  /* 0x000000fff200720b */ /* 0x000fe20003f76000 */
[----:B------:R-:W-:Y:S01]  /*4fa0*/  FMUL.FTZ R7, R238, R7 ;  /* 0x00000007ee077220 */ /* 0x000fe20000410000 */
[-C--:B------:R-:W-:Y:S01]  /*4fb0*/  FSEL R12, R12, R249.reuse, P0 ;  /* 0x000000f90c0c7208 */ /* 0x080fe20000000000 */
[----:B------:R-:W-:Y:S01]  /*4fc0*/  FADD.FTZ R15, -R248, R15 ;  /* 0x0000000ff80f7221 */ /* 0x000fe20000010100 */
[----:B------:R-:W-:Y:S01]  /*4fd0*/  FSETP.GE.FTZ.AND P0, PT, R122, RZ, PT ;  /* 0x000000ff7a00720b */ /* 0x000fe20003f16000 */
[----:B------:R-:W-:Y:S01]  /*4fe0*/  STS [R206+0xa000], R247 ;  /* 0x00a000f7ce007388 */ /* 0x000fe20000000800 */
[-C--:B------:R-:W-:Y:S01]  /*4ff0*/  FSEL R9, R4, R249.reuse, P3 ;  /* 0x000000f904097208 */ /* 0x080fe20001800000 */
[----:B------:R-:W-:Y:S01]  /*5000*/  FADD.FTZ R4, -R249, R25 ;  /* 0x00000019f9047221 */ /* 0x000fe20000010100 */
[----:B------:R-:W-:Y:S01]  /*5010*/  FSEL R8, R8, R249, P4 ;  /* 0x000000f908087208 */ /* 0x000fe20002000000 */
[----:B------:R-:W-:Y:S01]  /*5020*/  FMUL.FTZ R12, R241, R12 ;  /* 0x0000000cf10c7220 */ /* 0x000fe20000410000 */
[----:B------:R-:W-:Y:S01]  /*5030*/  FSETP.GE.FTZ.AND P5, PT, R135, RZ, PT ;  /* 0x000000ff8700720b */ /* 0x000fe20003fb6000 */
[----:B------:R-:W-:Y:S01]  /*5040*/  FMUL.FTZ R9, R242, R9 ;  /* 0x00000009f2097220 */ /* 0x000fe20000410000 */
[----:B------:R-:W-:Y:S01]  /*5050*/  FSETP.GE.FTZ.AND P4, PT, R138, RZ, PT ;  /* 0x000000ff8a00720b */ /* 0x000fe20003f96000 */
[----:B------:R-:W-:Y:S01]  /*5060*/  FMUL.FTZ R8, R237, R8 ;  /* 0x00000008ed087220 */ /* 0x000fe20000410000 */
[-C--:B------:R-:W-:Y:S01]  /*5070*/  FSEL R24, R24, R249.reuse, P5 ;  /* 0x000000f918187208 */ /* 0x080fe20002800000 */
[----:B------:R-:W-:Y:S01]  /*5080*/  FADD.FTZ R27, -R248, R27 ;  /* 0x0000001bf81b7221 */ /* 0x000fe20000010100 */
[----:B-1----:R-:W-:Y:S01]  /*5090*/  FSEL R5, R4, R249, P4 ;  /* 0x000000f904057208 */ /* 0x002fe20002000000 */
[----:B------:R-:W-:Y:S01]  /*50a0*/  FMUL.FTZ R34, R129, R34 ;  /* 0x0000002281227220 */ /* 0x000fe20000410000 */
[----:B------:R-:W-:Y:S01]  /*50b0*/  FSETP.GE.FTZ.AND P3, PT, R139, RZ, PT ;  /* 0x000000ff8b00720b */ /* 0x000fe20003f76000 */
[----:B------:R-:W-:Y:S01]  /*50c0*/  FMUL.FTZ R24, R135, R24 ;  /* 0x0000001887187220 */ /* 0x000fe20000410000 */
[----:B------:R-:W-:Y:S01]  /*50d0*/  F2FP.BF16.F32.PACK_AB R8, R7, R8 ;  /* 0x000000080708723e */ /* 0x000fe200000010ff */
[----:B------:R-:W-:Y:S01]  /*50e0*/  FMUL.FTZ R5, R138, R5 ;  /* 0x000000058a057220 */ /* 0x000fe20000410000 */
[----:B------:R-:W-:Y:S01]  /*50f0*/  FSEL R28, R28, R249, P3 ;  /* 0x000000f91c1c7208 */ /* 0x000fe20001800000 */
[----:B------:R-:W-:Y:S01]  /*5100*/  FADD.FTZ R7, -R248, R10 ;  /* 0x0000000af8077221 */ /* 0x000fe20000010100 */
[----:B------:R-:W-:Y:S01]  /*5110*/  @P0 FADD.FTZ R249, -R249, R29 ;  /* 0x0000001df9f90221 */ /* 0x000fe20000010100 */
[----:B------:R-:W-:Y:S01]  /*5120*/  FSETP.GE.FTZ.AND P3, PT, R239, RZ, PT ;  /* 0x000000ffef00720b */ /* 0x000fe20003f76000 */
[----:B------:R-:W-:Y:S01]  /*5130*/  STS [R199+0xb000], R8 ;  /* 0x00b00008c7007388 */ /* 0x000fe20000000800 */
[----:B------:R-:W-:Y:S01]  /*5140*/  FSETP.GE.FTZ.AND P0, PT, R240, RZ, PT ;  /* 0x000000fff000720b */ /* 0x000fe20003f16000 */
[----:B------:R-:W-:Y:S01]  /*5150*/  FMUL.FTZ R245, R126, R245 ;  /* 0x000000f57ef57220 */ /* 0x000fe20000410000 */
[----:B------:R-:W-:Y:S01]  /*5160*/  F2FP.BF16.F32.PACK_AB R24, R5, R24 ;  /* 0x000000180518723e */ /* 0x000fe200000010ff */
[C---:B------:R-:W-:Y:S01]  /*5170*/  FADD.FTZ R5, -R248.reuse, R14 ;  /* 0x0000000ef8057221 */ /* 0x040fe20000010100 */
        /* <DEDUP_REMOVED lines=10> */
[----:B------:R-:W-:Y:S01]  /*5220*/  FSEL R15, R15, R248, P3 ;  /* 0x000000f80f0f7208 */ /* 0x000fe20001800000 */
[----:B------:R-:W-:Y:S01]  /*5230*/  FMUL.FTZ R249, R122, R249 ;  /* 0x000000f97af97220 */ /* 0x000fe20000410000 */
[----:B------:R-:W-:Y:S01]  /*5240*/  FSETP.GE.FTZ.AND P0, PT, R125, RZ, PT ;  /* 0x000000ff7d00720b */ /* 0x000fe20003f16000 */
[----:B------:R-:W-:Y:S01]  /*5250*/  FMUL.FTZ R6, R243, R6 ;  /* 0x00000006f3067220 */ /* 0x000fe20000410000 */
[----:B------:R-:W-:Y:S01]  /*5260*/  F2FP.BF16.F32.PACK_AB R4, R11, R4 ;  /* 0x000000040b04723e */ /* 0x000fe200000010ff */
[----:B------:R-:W-:Y:S01]  /*5270*/  FMUL.FTZ R15, R244, R15 ;  /* 0x0000000ff40f7220 */ /* 0x000fe20000410000 */
[----:B------:R-:W-:Y:S01]  /*5280*/  FSETP.GE.FTZ.AND P4, PT, R137, RZ, PT ;  /* 0x000000ff8900720b */ /* 0x000fe20003f96000 */
[----:B------:R-:W-:Y:S01]  /*5290*/  VIADD R100, R183, 0x40 ;  /* 0x00000040b7647836 */ /* 0x000fe20000000000 */
[----:B------:R-:W-:Y:S01]  /*52a0*/  FSETP.GE.FTZ.AND P5, PT, R142, RZ, PT ;  /* 0x000000ff8e00720b */ /* 0x000fe20003fb6000 */
[----:B------:R-:W-:Y:S01]  /*52b0*/  STS [R199+0xb400], R4 ;  /* 0x00b40004c7007388 */ /* 0x000fe20000000800 */
[----:B------:R-:W-:Y:S01]  /*52c0*/  F2FP.BF16.F32.PACK_AB R9, R9, R12 ;  /* 0x0000000c0909723e */ /* 0x000fe200000010ff */
[----:B------:R-:W-:Y:S01]  /*52d0*/  @P2 VIADD R100, R183, 0xffffffc0 ;  /* 0xffffffc0b7642836 */ /* 0x000fe20000000000 */
[----:B------:R-:W-:Y:S02]  /*52e0*/  F2FP.BF16.F32.PACK_AB R15, R15, R6 ;  /* 0x000000060f0f723e */ /* 0x000fe400000010ff */
[-C--:B------:R-:W-:Y:S01]  /*52f0*/  FSEL R10, R27, R248.reuse, P4 ;  /* 0x000000f81b0a7208 */ /* 0x080fe20002000000 */
[----:B------:R-:W-:Y:S01]  /*5300*/  STS [R206+0xb000], R9 ;  /* 0x00b00009ce007388 */ /* 0x000fe20000000800 */
[----:B------:R-:W-:Y:S02]  /*5310*/  FSETP.GE.FTZ.AND P3, PT, R123, RZ, PT ;  /* 0x000000ff7b00720b */ /* 0x000fe40003f76000 */
[-C--:B------:R-:W-:Y:S01]  /*5320*/  FSEL R7, R7, R248.reuse, P5 ;  /* 0x000000f807077208 */ /* 0x080fe20002800000 */
[----:B------:R-:W-:Y:S01]  /*5330*/  STS [R206+0xb400], R15 ;  /* 0x00b4000fce007388 */ /* 0x000fe20000000800 */
[----:B------:R-:W-:Y:S01]  /*5340*/  FSEL R12, R5, R248, P3 ;  /* 0x000000f8050c7208 */ /* 0x000fe20001800000 */
[----:B------:R-:W-:Y:S01]  /*5350*/  @P0 FADD.FTZ R248, -R248, R31 ;  /* 0x0000001ff8f80221 */ /* 0x000fe20000010100 */
[----:B------:R-:W-:Y:S01]  /*5360*/  FMUL.FTZ R10, R137, R10 ;  /* 0x0000000a890a7220 */ /* 0x000fe20000410000 */
[----:B------:R-:W-:Y:S01]  /*5370*/  FMUL.FTZ R7, R142, R7 ;  /* 0x000000078e077220 */ /* 0x000fe20000410000 */
[----:B------:R-:W-:Y:S01]  /*5380*/  F2FP.BF16.F32.PACK_AB R34, R245, R34 ;  /* 0x00000022f522723e */ /* 0x000fe200000010ff */
        /* <DEDUP_REMOVED lines=8> */
[----:B------:R-:W-:Y:S02]  /*5410*/  LEA R115, R194, UR6, 0x1 ;  /* 0x00000006c2737c11 */ /* 0x000fe4000f8e08ff */
[----:B------:R-:W-:Y:S01]  /*5420*/  F2FP.BF16.F32.PACK_AB R104, R125, R12 ;  /* 0x0000000c7d68723e */ /* 0x000fe200000010ff */
        /* <DEDUP_REMOVED lines=71> */
.L_x_823:
[----:B------:R-:W-:Y:S01]  /*58a0*/  LDSM.16.M88.4 R20, [R186] ;  /* 0x00000000ba14783b */ /* 0x000fe20000000200 */
[--C-:B------:R-:W-:Y:S02]  /*58b0*/  IMAD.IADD R112, R181, 0x1, R187.reuse ;  /* 0x00000001b5707824 */ /* 0x100fe400078e02bb */
[----:B------:R-:W-:Y:S01]  /*58c0*/  IMAD.IADD R114, R186, 0x1, R187 ;  /* 0x00000001ba727824 */ /* 0x000fe200078e02bb */
[----:B-1----:R-:W1:Y:S01]  /*58d0*/  LDSM.16.MT88.4 R8, [R183+0x2000] ;  /* 0x00200000b708783b */ /* 0x002e620000004200 */
[----:B------:R-:W-:Y:S03]  /*58e0*/  IMAD.IADD R113, R187, 0x1, R2 ;  /* 0x00000001bb717824 */ /* 0x000fe600078e0202 */
        /* <DEDUP_REMOVED lines=47> */
[----:B------:R-:W-:Y:S01]  /*5be0*/  IMAD.U32 R101, RZ, RZ, UR13 ;  /* 0x0000000dff657e24 */ /* 0x000fe2000f8e00ff */
[----:B------:R-:W-:Y:S04]  /*5bf0*/  MOV R103, UR23 ;  /* 0x0000001700677c02 */ /* 0x000fe80008000f00 */
[C---:B------:R-:W-:Y:S06]  /*5c00*/  HMMA.16816.F32.BF16 R8, R28.reuse, R106, R8 ;  /* 0x0000006a1c08723c */ /* 0x040fec0000041808 */
[C---:B-1----:R-:W-:Y:S01]  /*5c10*/  HMMA.16816.F32.BF16 R12, R28.reuse, R20, R12 ;  /* 0x000000141c0c723c */ /* 0x042fe2000004180c */
[----:B------:R-:W-:Y:S05]  /*5c20*/  IMAD.U32 R107, RZ, RZ, UR16 ;  /* 0x00000010ff6b7e24 */ /* 0x000fea000f8e00ff */
[----:B------:R-:W-:Y:S01]  /*5c30*/  HMMA.16816.F32.BF16 R16, R28, R22, R16 ;  /* 0x000000161c10723c */ /* 0x000fe20000041810 */
[----:B------:R-:W-:Y:S05]  /*5c40*/  LDSM.16.MT88.4 R20, [R184+0xc000] ;  /* 0x00c00000b814783b */ /* 0x000fea0000004200 */
[C---:B--2---:R-:W-:Y:S01]  /*5c50*/  HMMA.16816.F32.BF16 R4, R32.reuse, R108, R4 ;  /* 0x0000006c2004723c */ /* 0x044fe20000041804 */
[----:B------:R-:W-:Y:S04]  /*5c60*/  IMAD.U32 R31, RZ, RZ, UR13 ;  /* 0x0000000dff1f7e24 */ /* 0x000fe8000f8e00ff */
[----:B------:R-:W-:Y:S01]  /*5c70*/  @P6 VIADD R29, R191, 0xffffffc0 ;  /* 0xffffffc0bf1d6836 */ /* 0x000fe20000000000 */
[C---:B------:R-:W-:Y:S05]  /*5c80*/  HMMA.16816.F32.BF16 R8, R32.reuse, R110, R8 ;  /* 0x0000006e2008723c */ /* 0x040fea0000041808 */
[----:B------:R-:W-:Y:S01]  /*5c90*/  LEA R232, P0, R31, R232, 0x2 ;  /* 0x000000e81fe87211 */ /* 0x000fe200078010ff */
[C---:B---3--:R-:W-:Y:S01]  /*5ca0*/  HMMA.16816.F32.BF16 R12, R32.reuse, R24, R12 ;  /* 0x00000018200c723c */ /* 0x048fe2000004180c */
[----:B------:R-:W-:Y:S04]  /*5cb0*/  IMAD.U32 R31, RZ, RZ, UR21 ;  /* 0x00000015ff1f7e24 */ /* 0x000fe8000f8e00ff */
[----:B------:R-:W-:Y:S01]  /*5cc0*/  @P6 IMAD.WIDE R104, R29, 0x4, R228 ;  /* 0x000000041d686825 */ /* 0x000fe200078e02e4 */
[----:B------:R-:W-:Y:S04]  /*5cd0*/  HMMA.16816.F32.BF16 R16, R32, R26, R16 ;  /* 0x0000001a2010723c */ /* 0x000fe80000041810 */
[----:B------:R-:W5:Y:S01]  /*5ce0*/  @P6 LDG.E R216, desc[UR30][R104.64] ;  /* 0x0000001e68d86981 */ /* 0x000f62000c1e1900 */
[----:B------:R-:W-:Y:S01]  /*5cf0*/  IMAD.U32 R25, RZ, RZ, UR23 ;  /* 0x00000017ff197e24 */ /* 0x000fe2000f8e00ff */
[----:B------:R-:W-:Y:S01]  /*5d00*/  LEA.HI.X.SX32 R233, R101, R233, 0x2, P0 ;  /* 0x000000e965e97211 */ /* 0x000fe200000f16ff */
[----:B------:R-:W-:Y:S01]  /*5d10*/  IMAD.U32 R101, RZ, RZ, UR22 ;  /* 0x00000016ff657e24 */ /* 0x000fe2000f8e00ff */
[----:B------:R-:W5:Y:S03]  /*5d20*/  @P6 LDG.E R217, desc[UR30][R104.64+0x20] ;  /* 0x0000201e68d96981 */ /* 0x000f66000c1e1900 */
[-C--:B------:R-:W-:Y:S01]  /*5d30*/  LEA R30, P4, R25, R232.reuse, 0x2 ;  /* 0x000000e8191e7211 */ /* 0x080fe200078810ff */
[----:B------:R-:W5:Y:S01]  /*5d40*/  @P6 LDG.E R214, desc[UR30][R104.64+0x80] ;  /* 0x0000801e68d66981 */ /* 0x000f62000c1e1900 */
[-C--:B------:R-:W-:Y:S01]  /*5d50*/  LEA R24, P0, R31, R232.reuse, 0x2 ;  /* 0x000000e81f187211 */ /* 0x080fe200078010ff */
[----:B------:R-:W-:Y:S01]  /*5d60*/  IMAD.U32 R29, RZ, RZ, UR22 ;  /* 0x00000016ff1d7e24 */ /* 0x000fe2000f8e00ff */
[-C--:B------:R-:W-:Y:S01]  /*5d70*/  LEA R28, P3, R101, R232.reuse, 0x2 ;  /* 0x000000e8651c7211 */ /* 0x080fe200078610ff */
[----:B------:R1:W5:Y:S01]  /*5d80*/  @P6 LDG.E R215, desc[UR30][R104.64+0xa0] ;  /* 0x0000a01e68d76981 */ /* 0x000362000c1e1900 */
[-C--:B------:R-:W-:Y:S01]  /*5d90*/  LEA.HI.X.SX32 R31, R103, R233.reuse, 0x2, P4 ;  /* 0x000000e9671f7211 */ /* 0x080fe200020f16ff */
[----:B------:R-:W-:Y:S01]  /*5da0*/  IMAD.U32 R25, RZ, RZ, UR21 ;  /* 0x00000015ff197e24 */ /* 0x000fe2000f8e00ff */
[-C--:B------:R-:W-:Y:S01]  /*5db0*/  LEA.HI.X.SX32 R29, R29, R233.reuse, 0x2, P3 ;  /* 0x000000e91d1d7211 */ /* 0x080fe200018f16ff */
[----:B------:R-:W-:Y:S01]  /*5dc0*/  REDG.E.ADD.F32.FTZ.RN.STRONG.GPU desc[UR30][R232.64], R4 ;  /* 0x00000004e80079a6 */ /* 0x000fe2000c10f39e */
[----:B------:R-:W-:Y:S01]  /*5dd0*/  IMAD.U32 R27, RZ, RZ, UR20 ;  /* 0x00000014ff1b7e24 */ /* 0x000fe2000f8e00ff */
[----:B------:R-:W-:Y:S01]  /*5de0*/  MOV R101, UR19 ;  /* 0x0000001300657c02 */ /* 0x000fe20008000f00 */
[----:B------:R-:W-:Y:S01]  /*5df0*/  IMAD.U32 R35, RZ, RZ, UR18 ;  /* 0x00000012ff237e24 */ /* 0x000fe2000f8e00ff */
[----:B------:R2:W-:Y:S01]  /*5e00*/  REDG.E.ADD.F32.FTZ.RN.STRONG.GPU desc[UR30][R30.64], R5 ;  /* 0x000000051e0079a6 */ /* 0x0005e2000c10f39e */
[-C--:B------:R-:W-:Y:S01]  /*5e10*/  LEA.HI.X.SX32 R25, R25, R233.reuse, 0x2, P0 ;  /* 0x000000e919197211 */ /* 0x080fe200000f16ff */
[----:B------:R-:W-:Y:S01]  /*5e20*/  IMAD.U32 R103, RZ, RZ, UR19 ;  /* 0x00000013ff677e24 */ /* 0x000fe2000f8e00ff */
[-C--:B------:R-:W-:Y:S01]  /*5e30*/  LEA R34, P0, R27, R232.reuse, 0x2 ;  /* 0x000000e81b227211 */ /* 0x080fe200078010ff */
[----:B------:R3:W-:Y:S01]  /*5e40*/  REDG.E.ADD.F32.FTZ.RN.STRONG.GPU desc[UR30][R28.64], R6 ;  /* 0x000000061c0079a6 */ /* 0x0007e2000c10f39e */
[----:B------:R-:W-:Y:S02]  /*5e50*/  IMAD.U32 R27, RZ, RZ, UR18 ;  /* 0x00000012ff1b7e24 */ /* 0x000fe4000f8e00ff */
[-C--:B------:R-:W-:Y:S01]  /*5e60*/  LEA R108, P4, R103, R232.reuse, 0x2 ;  /* 0x000000e8676c7211 */ /* 0x080fe200078810ff */
[----:B------:R4:W-:Y:S01]  /*5e70*/  REDG.E.ADD.F32.FTZ.RN.STRONG.GPU desc[UR30][R24.64], R7 ;  /* 0x00000007180079a6 */ /* 0x0009e2000c10f39e */
[----:B------:R-:W-:Y:S02]  /*5e80*/  IMAD.U32 R33, RZ, RZ, UR17 ;  /* 0x00000011ff217e24 */ /* 0x000fe4000f8e00ff */
[-C--:B------:R-:W-:Y:S01]  /*5e90*/  LEA.HI.X.SX32 R109, R101, R233.reuse, 0x2, P4 ;  /* 0x000000e9656d7211 */ /* 0x080fe200020f16ff */
[----:B------:R-:W-:Y:S02]  /*5ea0*/  IMAD.U32 R101, RZ, RZ, UR14 ;  /* 0x0000000eff657e24 */ /* 0x000fe4000f8e00ff */
[----:B------:R-:W-:Y:S02]  /*5eb0*/  IMAD.U32 R103, RZ, RZ, UR15 ;  /* 0x0000000fff677e24 */ /* 0x000fe4000f8e00ff */
[----:B-1----:R-:W-:Y:S02]  /*5ec0*/  IMAD.U32 R105, RZ, RZ, UR20 ;  /* 0x00000014ff697e24 */ /* 0x002fe4000f8e00ff */
[----:B------:R-:W-:Y:S02]  /*5ed0*/  IMAD.IADD R104, R187, 0x1, R180 ;  /* 0x00000001bb687824 */ /* 0x000fe400078e02b4 */
[----:B--2---:R-:W-:Y:S01]  /*5ee0*/  IMAD.U32 R5, RZ, RZ, UR17 ;  /* 0x00000011ff057e24 */ /* 0x004fe2000f8e00ff */
[-C--:B---3--:R-:W-:Y:S02]  /*5ef0*/  LEA R28, P3, R35, R232.reuse, 0x2 ;  /* 0x000000e8231c7211 */ /* 0x088fe400078610ff */
[-C--:B------:R-:W-:Y:S01]  /*5f00*/  LEA.HI.X.SX32 R35, R105, R233.reuse, 0x2, P0 ;  /* 0x000000e969237211 */ /* 0x080fe200000f16ff */
[----:B------:R-:W-:Y:S01]  /*5f10*/  IMAD.U32 R105, RZ, RZ, UR15 ;  /* 0x0000000fff697e24 */ /* 0x000fe2000f8e00ff */
[-C--:B------:R-:W-:Y:S01]  /*5f20*/  LEA.HI.X.SX32 R29, R27, R233.reuse, 0x2, P3 ;  /* 0x000000e91b1d7211 */ /* 0x080fe200018f16ff */
[----:B----4-:R-:W-:Y:S01]  /*5f30*/  IMAD.U32 R25, RZ, RZ, UR8 ;  /* 0x00000008ff197e24 */ /* 0x010fe2000f8e00ff */
[-C--:B------:R-:W-:Y:S01]  /*5f40*/  LEA R6, P0, R33, R232.reuse, 0x2 ;  /* 0x000000e821067211 */ /* 0x080fe200078010ff */
[----:B------:R1:W-:Y:S01]  /*5f50*/  REDG.E.ADD.F32.FTZ.RN.STRONG.GPU desc[UR30][R34.64], R8 ;  /* 0x00000008220079a6 */ /* 0x0003e2000c10f39e */
[----:B------:R-:W-:Y:S01]  /*5f60*/  IMAD.U32 R33, RZ, RZ, UR10 ;  /* 0x0000000aff217e24 */ /* 0x000fe2000f8e00ff */
[----:B------:R-:W-:Y:S02]  /*5f70*/  MOV R27, UR9 ;  /* 0x00000009001b7c02 */ /* 0x000fe40008000f00 */
[----:B------:R2:W-:Y:S01]  /*5f80*/  REDG.E.ADD.F32.FTZ.RN.STRONG.GPU desc[UR30][R108.64], R9 ;  /* 0x000000096c0079a6 */ /* 0x0005e2000c10f39e */
[-C--:B------:R-:W-:Y:S01]  /*5f90*/  LEA.HI.X.SX32 R7, R5, R233.reuse, 0x2, P0 ;  /* 0x000000e905077211 */ /* 0x080fe200000f16ff */
[----:B------:R-:W-:Y:S01]  /*5fa0*/  IMAD.U32 R5, RZ, RZ, UR16 ;  /* 0x00000010ff057e24 */ /* 0x000fe2000f8e00ff */
[-C--:B------:R-:W-:Y:S01]  /*5fb0*/  LEA R102, P4, R33, R232.reuse, 0x2 ;  /* 0x000000e821667211 */ /* 0x080fe200078810ff */
        /* <DEDUP_REMOVED lines=9> */
[-C--:B-1----:R-:W-:Y:S01]  /*6050*/  LEA R34, P5, R101, R232.reuse, 0x2 ;  /* 0x000000e865227211 */ /* 0x082fe200078a10ff */
[----:B------:R-:W-:Y:S01]  /*6060*/  IMAD.U32 R35, RZ, RZ, UR14 ;  /* 0x0000000eff237e24 */ /* 0x000fe2000f8e00ff */
[-C--:B------:R-:W-:Y:S01]  /*6070*/  LEA.HI.X.SX32 R101, R103, R233.reuse, 0x2, P0 ;  /* 0x000000e967657211 */ /* 0x080fe200000f16ff */
[----:B--2---:R-:W-:Y:S01]  /*6080*/  IMAD.U32 R9, RZ, RZ, UR9 ;  /* 0x00000009ff097e24 */ /* 0x004fe2000f8e00ff */
[----:B------:R-:W-:Y:S02]  /*6090*/  LEA R108, P0, R25, R232, 0x2 ;  /* 0x000000e8196c7211 */ /* 0x000fe400078010ff */
[-C--:B------:R-:W-:Y:S01]  /*60a0*/  LEA.HI.X.SX32 R35, R35, R233.reuse, 0x2, P5 ;  /* 0x000000e923237211 */ /* 0x080fe200028f16ff */
[----:B---3--:R-:W-:Y:S01]  /*60b0*/  IMAD.U32 R29, RZ, RZ, UR10 ;  /* 0x0000000aff1d7e24 */ /* 0x008fe2000f8e00ff */
[----:B------:R-:W-:Y:S01]  /*60c0*/  REDG.E.ADD.F32.FTZ.RN.STRONG.GPU desc[UR30][R100.64], R15 ;  /* 0x0000000f640079a6 */ /* 0x000fe2000c10f39e */
[-C--:B------:R-:W-:Y:S01]  /*60d0*/  LEA.HI.X.SX32 R107, R9, R233.reuse, 0x2, P3 ;  /* 0x000000e9096b7211 */ /* 0x080fe200018f16ff */
[----:B----4-:R-:W-:Y:S02]  /*60e0*/  IMAD.U32 R7, RZ, RZ, UR8 ;  /* 0x00000008ff077e24 */ /* 0x010fe4000f8e00ff */
[-C--:B------:R-:W-:Y:S01]  /*60f0*/  LEA.HI.X.SX32 R103, R29, R233.reuse, 0x2, P4 ;  /* 0x000000e91d677211 */ /* 0x080fe200020f16ff */
[----:B------:R-:W-:Y:S01]  /*6100*/  REDG.E.ADD.F32.FTZ.RN.STRONG.GPU desc[UR30][R34.64], R16 ;  /* 0x00000010220079a6 */ /* 0x000fe2000c10f39e */
[----:B------:R-:W-:Y:S02]  /*6110*/  ISETP.GT.AND P5, PT, R220, RZ, PT ;  /* 0x000000ffdc00720c */ /* 0x000fe40003fa4270 */
[----:B------:R-:W-:Y:S01]  /*6120*/  LEA.HI.X.SX32 R109, R7, R233, 0x2, P0 ;  /* 0x000000e9076d7211 */ /* 0x000fe200000f16ff */
[----:B------:R-:W-:Y:S01]  /*6130*/  REDG.E.ADD.F32.FTZ.RN.STRONG.GPU desc[UR30][R102.64], R17 ;  /* 0x00000011660079a6 */ /* 0x000fe2000c10f39e */
[----:B------:R-:W-:Y:S03]  /*6140*/  @P6 IADD3 R210, P3, R210, -0x100, RZ ;  /* 0xffffff00d2d26810 */ /* 0x000fe60007f7e0ff */
[----:B------:R-:W-:Y:S01]  /*6150*/  REDG.E.ADD.F32.FTZ.RN.STRONG.GPU desc[UR30][R106.64], R18 ;  /* 0x000000126a0079a6 */ /* 0x000fe2000c10f39e */
[----:B------:R-:W-:Y:S03]  /*6160*/  @P6 IADD3.X R211, R211, -0x1, RZ, P3, !PT ;  /* 0xffffffffd3d36810 */ /* 0x000fe60001ffe4ff */
        /* <DEDUP_REMOVED lines=44> */
[----:B------:R-:W-:Y:S01]  /*6430*/  @P6 IADD3 R5, P4, R228, -0x100, RZ ;  /* 0xffffff00e4056810 */ /* 0x000fe20007f9e0ff */
[C---:B----4-:R-:W-:Y:S05]  /*6440*/  HMMA.16816.F32.BF16 R72, R32.reuse, R24, R72 ;  /* 0x000000182048723c */ /* 0x050fea0000041848 */
[C---:B------:R-:W-:Y:S01]  /*6450*/  IADD3 R6, R180.reuse, -0x2000, RZ ;  /* 0xffffe000b4067810 */ /* 0x040fe20007ffe0ff */
[-C--:B------:R-:W-:Y:S05]  /*6460*/  HMMA.16816.F32.BF16 R76, R32, R26.reuse, R76 ;  /* 0x0000001a204c723c */ /* 0x080fea000004184c */
[----:B------:R-:W-:Y:S01]  /*6470*/  @P6 IADD3.X R4, R229, -0x1, RZ, P4, !PT ;  /* 0xffffffffe5046810 */ /* 0x000fe200027fe4ff */
[C---:B------:R-:W-:Y:S05]  /*6480*/  HMMA.16816.F32.BF16 R80, R12.reuse, R26, R80 ;  /* 0x0000001a0c50723c */ /* 0x040fea0000041850 */
[----:B------:R-:W-:Y:S01]  /*6490*/  @P0 VIADD R6, R180, 0x2000 ;  /* 0x00002000b4060836 */ /* 0x000fe20000000000 */
[-C--:B------:R-:W-:Y:S05]  /*64a0*/  HMMA.16816.F32.BF16 R84, R12, R28.reuse, R84 ;  /* 0x0000001c0c54723c */ /* 0x080fea0000041854 */
[----:B------:R-:W-:Y:S01]  /*64b0*/  IMAD.MOV.U32 R180, RZ, RZ, R6 ;  /* 0x000000ffffb47224 */ /* 0x000fe200078e0006 */
[C---:B------:R-:W-:Y:S05]  /*64c0*/  HMMA.16816.F32.BF16 R88, R32.reuse, R28, R88 ;  /* 0x0000001c2058723c */ /* 0x040fea0000041858 */
[----:B------:R-:W-:Y:S01]  /*64d0*/  @P6 IMAD.MOV.U32 R228, RZ, RZ, R5 ;  /* 0x000000ffffe46224 */ /* 0x000fe200078e0005 */
[-C--:B------:R-:W-:Y:S05]  /*64e0*/  HMMA.16816.F32.BF16 R92, R32, R30.reuse, R92 ;  /* 0x0000001e205c723c */ /* 0x080fea000004185c */
[----:B------:R-:W-:Y:S01]  /*64f0*/  @P6 IMAD.MOV.U32 R229, RZ, RZ, R4 ;  /* 0x000000ffffe56224 */ /* 0x000fe200078e0004 */
[----:B------:R-:W-:Y:S01]  /*6500*/  HMMA.16816.F32.BF16 R96, R12, R30, R96 ;  /* 0x0000001e0c60723c */ /* 0x000fe20000041860 */
[----:B------:R-:W-:Y:S11]  /*6510*/  @!UPT UIADD3 URZ, URZ, URZ, URZ ;  /* 0x0000003f3f3ff290 */ /* 0x000ff6000fffe03f */
[----:B------:R-:W-:Y:S01]  /*6520*/  @!UPT UIADD3 URZ, URZ, URZ, URZ ;  /* 0x0000003f3f3ff290 */ /* 0x000fe2000fffe03f */
[----:B------:R-:W-:Y:S11]  /*6530*/  @P5 BRA `(.L_x_824) ;  /* 0xffffffc400f05947 */ /* 0x000ff6000383ffff */
[----:B------:R-:W-:Y:S01]  /*6540*/  BAR.SYNC.DEFER_BLOCKING 0x0 ;  /* 0x0000000000007b1d */ /* 0x000fe20000010000 */
[----:B------:R-:W-:Y:S02]  /*6550*/  ISETP.NE.AND P0, PT, R222, -0x1, PT ;  /* 0xffffffffde00780c */ /* 0x000fe40003f05270 */
[----:B------:R-:W-:-:S03]  /*6560*/  SHF.R.S32.HI R11, RZ, 0x1f, R190 ;  /* 0x0000001fff0b7819 */ /* 0x000fc600000114be */
[----:B------:R-:W-:Y:S01]  /*6570*/  ULDC UR8, c[0x0][0x390] ;  /* 0x0000e40000087ab9 */ /* 0x000fe20000000800 */
[----:B------:R-:W-:Y:S01]  /*6580*/  ULDC UR9, c[0x0][0x38c] ;  /* 0x0000e30000097ab9 */ /* 0x000fe20000000800 */
        /* <DEDUP_REMOVED lines=46> */
[----:B------:R-:W-:Y:S01]  /*6870*/  F2FP.BF16.F32.PACK_AB R85, R85, R84 ;  /* 0x000000545555723e */ /* 0x000fe200000010ff */
[----:B------:R1:W-:Y:S01]  /*6880*/  STS [R197], R68 ;  /* 0x00000044c5007388 */ /* 0x0003e20000000800 */
[----:B------:R-:W-:Y:S01]  /*6890*/  F2FP.BF16.F32.PACK_AB R87, R87, R86 ;  /* 0x000000565757723e */ /* 0x000fe200000010ff */
[----:B------:R-:W-:Y:S01]  /*68a0*/  FMUL.FTZ R50, R50, UR9 ;  /* 0x0000000932327c20 */ /* 0x000fe20008410000 */
[----:B------:R-:W-:Y:S01]  /*68b0*/  FMUL.FTZ R51, R51, UR9 ;  /* 0x0000000933337c20 */ /* 0x000fe20008410000 */
[----:B------:R1:W-:Y:S01]  /*68c0*/  STS [R197+0x400], R70 ;  /* 0x00040046c5007388 */ /* 0x0003e20000000800 */
[----:B------:R-:W-:Y:S01]  /*68d0*/  F2FP.BF16.F32.PACK_AB R96, R97, R96 ;  /* 0x000000606160723e */ /* 0x000fe200000010ff */
[----:B------:R-:W-:Y:S01]  /*68e0*/  FMUL.FTZ R40, R40, UR9 ;  /* 0x0000000928287c20 */ /* 0x000fe20008410000 */
[----:B------:R-:W-:Y:S01]  /*68f0*/  F2FP.BF16.F32.PACK_AB R98, R99, R98 ;  /* 0x000000626362723e */ /* 0x000fe200000010ff */
[----:B------:R1:W-:Y:S01]  /*6900*/  STS [R204], R81 ;  /* 0x00000051cc007388 */ /* 0x0003e20000000800 */
[----:B------:R-:W-:Y:S01]  /*6910*/  FMUL.FTZ R41, R41, UR9 ;  /* 0x0000000929297c20 */ /* 0x000fe20008410000 */
[----:B------:R-:W-:Y:S01]  /*6920*/  FMUL.FTZ R42, R42, UR9 ;  /* 0x000000092a2a7c20 */ /* 0x000fe20008410000 */
[----:B------:R-:W-:Y:S01]  /*6930*/  FMUL.FTZ R43, R43, UR9 ;  /* 0x000000092b2b7c20 */ /* 0x000fe20008410000 */
[----:B------:R-:W-:Y:S01]  /*6940*/  F2FP.BF16.F32.PACK_AB R89, R89, R88 ;  /* 0x000000585959723e */ /* 0x000fe200000010ff */
[----:B------:R1:W-:Y:S01]  /*6950*/  STS [R203], R82 ;  /* 0x00000052cb007388 */ /* 0x0003e20000000800 */
[----:B------:R-:W-:Y:S01]  /*6960*/  F2FP.BF16.F32.PACK_AB R91, R91, R90 ;  /* 0x0000005a5b5b723e */ /* 0x000fe200000010ff */
[----:B------:R-:W-:Y:S01]  /*6970*/  FMUL.FTZ R44, R44, UR9 ;  /* 0x000000092c2c7c20 */ /* 0x000fe20008410000 */
[----:B------:R-:W-:Y:S01]  /*6980*/  FMUL.FTZ R45, R45, UR9 ;  /* 0x000000092d2d7c20 */ /* 0x000fe20008410000 */
[----:B------:R-:W-:Y:S01]  /*6990*/  FMUL.FTZ R46, R46, UR9 ;  /* 0x000000092e2e7c20 */ /* 0x000fe20008410000 */
[----:B------:R-:W-:Y:S01]  /*69a0*/  FMUL.FTZ R47, R47, UR9 ;  /* 0x000000092f2f7c20 */ /* 0x000fe20008410000 */
[----:B------:R-:W-:Y:S01]  /*69b0*/  F2FP.BF16.F32.PACK_AB R92, R93, R92 ;  /* 0x0000005c5d5c723e */ /* 0x000fe200000010ff */
[----:B------:R1:W-:Y:S01]  /*69c0*/  STS [R197+0x2000], R72 ;  /* 0x00200048c5007388 */ /* 0x0003e20000000800 */
[----:B------:R-:W-:Y:S01]  /*69d0*/  F2FP.BF16.F32.PACK_AB R94, R95, R94 ;  /* 0x0000005e5f5e723e */ /* 0x000fe200000010ff */
[----:B------:R-:W-:Y:S01]  /*69e0*/  FMUL.FTZ R52, R52, UR9 ;  /* 0x0000000934347c20 */ /* 0x000fe20008410000 */
[----:B------:R-:W-:Y:S01]  /*69f0*/  FMUL.FTZ R53, R53, UR9 ;  /* 0x0000000935357c20 */ /* 0x000fe20008410000 */
[----:B------:R1:W-:Y:S01]  /*6a00*/  STS [R197+0x2400], R74 ;  /* 0x0024004ac5007388 */ /* 0x0003e20000000800 */
        /* <DEDUP_REMOVED lines=11> */
[----:B------:R1:W-:Y:S01]  /*6ac0*/  STS [R202], R85 ;  /* 0x00000055ca007388 */ /* 0x0003e20000000800 */
[----:B------:R-:W2:Y:S01]  /*6ad0*/  @P0 LDC.64 R6, c[0x0][0x450] ;  /* 0x00011400ff060b82 */ /* 0x000ea20000000a00 */
[----:B------:R-:W-:Y:S01]  /*6ae0*/  FMUL.FTZ R56, R56, UR9 ;  /* 0x0000000938387c20 */ /* 0x000fe20008410000 */
[----:B------:R-:W-:Y:S01]  /*6af0*/  FMUL.FTZ R57, R57, UR9 ;  /* 0x0000000939397c20 */ /* 0x000fe20008410000 */
[----:B------:R1:W-:Y:S01]  /*6b00*/  STS [R202+0x400], R87 ;  /* 0x00040057ca007388 */ /* 0x0003e20000000800 */
[----:B------:R-:W-:Y:S01]  /*6b10*/  FMUL.FTZ R58, R58, UR9 ;  /* 0x000000093a3a7c20 */ /* 0x000fe20008410000 */
[----:B------:R-:W-:Y:S01]  /*6b20*/  FMUL.FTZ R59, R59, UR9 ;  /* 0x000000093b3b7c20 */ /* 0x000fe20008410000 */
[----:B------:R-:W-:Y:S01]  /*6b30*/  F2FP.BF16.F32.PACK_AB R50, R51, R50 ;  /* 0x000000323332723e */ /* 0x000fe200000010ff */
[----:B------:R1:W-:Y:S01]  /*6b40*/  STS [R209], R96 ;  /* 0x00000060d1007388 */ /* 0x0003e20000000800 */
[----:B------:R-:W3:Y:S01]  /*6b50*/  @P0 LDC.64 R4, c[0x0][0x458] ;  /* 0x00011600ff040b82 */ /* 0x000ee20000000a00 */
[----:B------:R-:W-:Y:S01]  /*6b60*/  F2FP.BF16.F32.PACK_AB R40, R41, R40 ;  /* 0x000000282928723e */ /* 0x000fe200000010ff */
[----:B------:R-:W-:Y:S01]  /*6b70*/  FMUL.FTZ R2, R60, UR9 ;  /* 0x000000093c027c20 */ /* 0x000fe20008410000 */
[----:B------:R1:W-:Y:S01]  /*6b80*/  STS [R209+0x400], R98 ;  /* 0x00040062d1007388 */ /* 0x0003e20000000800 */
[----:B------:R-:W-:Y:S01]  /*6b90*/  F2FP.BF16.F32.PACK_AB R42, R43, R42 ;  /* 0x0000002a2b2a723e */ /* 0x000fe200000010ff */
[----:B------:R-:W-:Y:S01]  /*6ba0*/  FMUL.FTZ R61, R61, UR9 ;  /* 0x000000093d3d7c20 */ /* 0x000fe20008410000 */
[----:B------:R-:W-:Y:S01]  /*6bb0*/  F2FP.BF16.F32.PACK_AB R45, R45, R44 ;  /* 0x0000002c2d2d723e */ /* 0x000fe200000010ff */
        /* <DEDUP_REMOVED lines=9> */
[----:B------:R-:W-:-:S02]  /*6c50*/  F2FP.BF16.F32.PACK_AB R66, R67, R66 ;  /* 0x000000424342723e */ /* 0x000fc400000010ff */
[----:B------:R-:W-:Y:S01]  /*6c60*/  F2FP.BF16.F32.PACK_AB R57, R57, R56 ;  /* 0x000000383939723e */ /* 0x000fe200000010ff */
[----:B------:R1:W-:Y:S01]  /*6c70*/  STS [R209+0x2400], R94 ;  /* 0x0024005ed1007388 */ /* 0x0003e20000000800 */
[----:B------:R-:W-:Y:S02]  /*6c80*/  F2FP.BF16.F32.PACK_AB R59, R59, R58 ;  /* 0x0000003a3b3b723e */ /* 0x000fe400000010ff */
[CC--:B------:R-:W-:Y:S01]  /*6c90*/  @P0 IADD3 R0, R221.reuse, R222.reuse, RZ ;  /* 0x000000dedd000210 */ /* 0x0c0fe20007ffe0ff */
[----:B------:R1:W-:Y:S01]  /*6ca0*/  STS [R197+0x4000], R36 ;  /* 0x00400024c5007388 */ /* 0x0003e20000000800 */
[----:B------:R-:W-:Y:S02]  /*6cb0*/  @P0 IADD3 R28, R221, R222, RZ ;  /* 0x000000dedd1c0210 */ /* 0x000fe40007ffe0ff */
[----:B------:R-:W-:Y:S01]  /*6cc0*/  F2FP.BF16.F32.PACK_AB R2, R61, R2 ;  /* 0x000000023d02723e */ /* 0x000fe200000010ff */
[----:B------:R1:W-:Y:S01]  /*6cd0*/  STS [R197+0x4400], R38 ;  /* 0x00440026c5007388 */ /* 0x0003e20000000800 */
[C---:B--2---:R-:W-:Y:S01]  /*6ce0*/  @P0 IMAD R24, R0.reuse, R7, RZ ;  /* 0x0000000700180224 */ /* 0x044fe200078e02ff */
[----:B------:R-:W-:Y:S01]  /*6cf0*/  F2FP.BF16.F32.PACK_AB R32, R63, R32 ;  /* 0x000000203f20723e */ /* 0x000fe200000010ff */
[----:B------:R-:W-:Y:S01]  /*6d00*/  @P0 IMAD.WIDE.U32 R26, R0, R6, RZ ;  /* 0x00000006001a0225 */ /* 0x000fe200078e00ff */
[----:B------:R1:W-:Y:S03]  /*6d10*/  STS [R204+0x4000], R49 ;  /* 0x00400031cc007388 */ /* 0x0003e60000000800 */
[C---:B---3--:R-:W-:Y:S01]  /*6d20*/  @P0 IMAD R0, R28.reuse, R5, RZ ;  /* 0x000000051c000224 */ /* 0x048fe200078e02ff */
[----:B------:R1:W-:Y:S01]  /*6d30*/  STS [R203+0x4000], R50 ;  /* 0x00400032cb007388 */ /* 0x0003e20000000800 */
[----:B------:R-:W-:Y:S01]  /*6d40*/  @P0 IMAD.WIDE.U32 R28, R28, R4, RZ ;  /* 0x000000041c1c0225 */ /* 0x000fe200078e00ff */
[----:B------:R-:W-:-:S02]  /*6d50*/  @P0 IADD3 R24, R27, R24, RZ ;  /* 0x000000181b180210 */ /* 0x000fc40007ffe0ff */
[----:B------:R1:W-:Y:S02]  /*6d60*/  STS [R197+0x6000], R40 ;  /* 0x00600028c5007388 */ /* 0x0003e40000000800 */
[----:B------:R-:W-:Y:S02]  /*6d70*/  @P0 IADD3 R0, R29, R0, RZ ;  /* 0x000000001d000210 */ /* 0x000fe40007ffe0ff */
        /* <DEDUP_REMOVED lines=21> */
.L_x_825:
        /* <DEDUP_REMOVED lines=12> */
.L_x_826:
[----:B------:R2:W-:Y:S01]  /*6f90*/  STS [R209+0x6000], R2 ;  /* 0x00600002d1007388 */ /* 0x0005e20000000800 */
[C---:B------:R-:W-:Y:S01]  /*6fa0*/  IMAD.SHL.U32 R30, R198.reuse, 0x80, RZ ;  /* 0x00000080c61e7824 */ /* 0x040fe200078e00ff */
[----:B------:R-:W-:Y:S01]  /*6fb0*/  SHF.R.S32.HI R35, RZ, 0x1f, R200 ;  /* 0x0000001fff237819 */ /* 0x000fe200000114c8 */
[----:B------:R-:W-:Y:S01]  /*6fc0*/  IMAD R219, R198, -0x80, R219 ;  /* 0xffffff80c6db7824 */ /* 0x000fe200078e02db */
[----:B------:R3:W-:Y:S01]  /*6fd0*/  STS [R209+0x6400], R32 ;  /* 0x00640020d1007388 */ /* 0x0007e20000000800 */
[----:B------:R-:W-:Y:S01]  /*6fe0*/  MOV R34, R200 ;  /* 0x000000c800227202 */ /* 0x000fe20000000f00 */
[----:B------:R-:W-:Y:S01]  /*6ff0*/  ULDC.64 UR8, c[0x0][0x468] ;  /* 0x00011a0000087ab9 */ /* 0x000fe20000000a00 */
[----:B------:R-:W-:Y:S01]  /*7000*/  SHF.R.S32.HI R31, RZ, 0x1f, R30 ;  /* 0x0000001fff1f7819 */ /* 0x000fe2000001141e */
[----:B------:R-:W-:Y:S01]  /*7010*/  BAR.SYNC.DEFER_BLOCKING 0x0 ;  /* 0x0000000000007b1d */ /* 0x000fe20000010000 */
[----:B------:R-:W-:Y:S02]  /*7020*/  ISETP.GE.AND P4, PT, R196, R219, PT ;  /* 0x000000dbc400720c */ /* 0x000fe40003f86270 */
[----:B------:R-:W-:Y:S01]  /*7030*/  SHF.R.S32.HI R29, RZ, 0x1f, R196 ;  /* 0x0000001fff1d7819 */ /* 0x000fe200000114c4 */
[----:B------:R-:W-:-:S02]  /*7040*/  IMAD R25, R31, R6, RZ ;  /* 0x000000061f197224 */ /* 0x000fc400078e02ff */
[----:B------:R-:W-:Y:S02]  /*7050*/  BSSY B0, `(.L_x_827) ;  /* 0x0000020000007945 */ /* 0x000fe40003800000 */
[----:B------:R-:W-:Y:S02]  /*7060*/  IMAD R25, R30, R7, R25 ;  /* 0x000000071e197224 */ /* 0x000fe400078e0219 */
[----:B--2---:R-:W-:Y:S02]  /*7070*/  VIADD R2, R196, 0x20 ;  /* 0x00000020c4027836 */ /* 0x004fe40000000000 */
[----:B---3--:R-:W-:-:S03]  /*7080*/  IMAD.WIDE.U32 R32, R30, R6, R34 ;  /* 0x000000061e207225 */ /* 0x008fc600078e0022 */
[----:B------:R-:W-:Y:S01]  /*7090*/  ISETP.GE.AND P3, PT, R2, R219, PT ;  /* 0x000000db0200720c */ /* 0x000fe20003f66270 */
[----:B------:R2:W3:Y:S01]  /*70a0*/  LDS.128 R20, [R115+0x7000] ;  /* 0x0070000073147984 */ /* 0x0004e20000000c00 */
[----:B------:R-:W-:Y:S02]  /*70b0*/  SHF.R.S32.HI R2, RZ, 0x1f, R189 ;  /* 0x0000001fff027819 */ /* 0x000fe400000114bd */
[----:B-1----:R-:W-:Y:S01]  /*70c0*/  IADD3 R36, P0, R26, R32, RZ ;  /* 0x000000201a247210 */ /* 0x002fe20007f1e0ff */
[----:B------:R2:W1:Y:S01]  /*70d0*/  LDS.128 R16, [R115+0xb000] ;  /* 0x00b0000073107984 */ /* 0x0004620000000c00 */
[C---:B------:R-:W-:Y:S01]  /*70e0*/  VIADD R32, R196.reuse, 0x40 ;  /* 0x00000040c4207836 */ /* 0x040fe20000000000 */
[----:B------:R-:W-:Y:S02]  /*70f0*/  IADD3 R26, R196, 0x60, RZ ;  /* 0x00000060c41a7810 */ /* 0x000fe40007ffe0ff */
[----:B------:R2:W4:Y:S01]  /*7100*/  LDS.128 R12, [R115+0xc000] ;  /* 0x00c00000730c7984 */ /* 0x0005220000000c00 */
[----:B------:R-:W-:Y:S01]  /*7110*/  IADD3.X R37, R24, R33, R25, P0, !PT ;  /* 0x0000002118257210 */ /* 0x000fe200007fe419 */
[----:B------:R-:W-:Y:S01]  /*7120*/  IMAD R24, R2, UR8, RZ ;  /* 0x0000000802187c24 */ /* 0x000fe2000f8e02ff */
[-C--:B------:R-:W-:Y:S01]  /*7130*/  ISETP.GE.AND P2, PT, R32, R219.reuse, PT ;  /* 0x000000db2000720c */ /* 0x080fe20003f46270 */
[----:B------:R2:W1:Y:S01]  /*7140*/  LDS.128 R8, [R115+0xd000] ;  /* 0x00d0000073087984 */ /* 0x0004620000000c00 */
[----:B------:R-:W-:Y:S01]  /*7150*/  ISETP.GE.AND P1, PT, R26, R219, PT ;  /* 0x000000db1a00720c */ /* 0x000fe20003f26270 */
[----:B------:R-:W-:-:S02]  /*7160*/  IMAD R33, R189, UR9, R24 ;  /* 0x00000009bd217c24 */ /* 0x000fc4000f8e0218 */
[----:B------:R-:W-:-:S04]  /*7170*/  IMAD.WIDE.U32 R36, R189, UR8, R36 ;  /* 0x00000008bd247c25 */ /* 0x000fc8000f8e0024 */
[----:B------:R-:W-:Y:S01]  /*7180*/  IMAD.IADD R33, R37, 0x1, R33 ;  /* 0x0000000125217824 */ /* 0x000fe200078e0221 */
        /* <DEDUP_REMOVED lines=12> */
.L_x_828:
[----:B------:R-:W-:Y:S05]  /*7250*/  BSYNC B0 ;  /* 0x0000000000007941 */ /* 0x000fea0003800000 */
.L_x_827:
[----:B------:R-:W-:Y:S04]  /*7260*/  BSSY B0, `(.L_x_829) ;  /* 0x000000d000007945 */ /* 0x000fe80003800000 */
[----:B------:R-:W-:Y:S05]  /*7270*/  @P3 BRA `(.L_x_830) ;  /* 0x00000000002c3947 */ /* 0x000fea0003800000 */
[----:B--2---:R-:W-:Y:S01]  /*7280*/  IADD3 R24, P0, R196, 0x20, RZ ;  /* 0x00000020c4187810 */ /* 0x004fe20007f1e0ff */
[----:B------:R-:W-:Y:S01]  /*7290*/  ULDC.64 UR8, c[0x0][0x3f0] ;  /* 0x0000fc0000087ab9 */ /* 0x000fe20000000a00 */
[----:B------:R-:W-:Y:S02]  /*72a0*/  MOV R32, R36 ;  /* 0x0000002400207202 */ /* 0x000fe40000000f00 */
[----:B------:R-:W-:-:S03]  /*72b0*/  IADD3.X R25, RZ, R29, RZ, P0, !PT ;  /* 0x0000001dff197210 */ /* 0x000fc600007fe4ff */
[----:B------:R-:W-:-:S04]  /*72c0*/  IMAD.WIDE.U32 R26, R24, R6, R32 ;  /* 0x00000006181a7225 */ /* 0x000fc800078e0020 */
[----:B------:R-:W-:-:S04]  /*72d0*/  IMAD R25, R25, R6, RZ ;  /* 0x0000000619197224 */ /* 0x000fc800078e02ff */
[----:B------:R-:W-:Y:S01]  /*72e0*/  IMAD R25, R24, R7, R25 ;  /* 0x0000000718197224 */ /* 0x000fe200078e0219 */
[----:B------:R-:W-:-:S04]  /*72f0*/  LEA R24, P0, R26, UR8, 0x1 ;  /* 0x000000081a187c11 */ /* 0x000fc8000f8008ff */
[----:B------:R-:W-:-:S04]  /*7300*/  IADD3 R25, R27, R25, RZ ;  /* 0x000000191b197210 */ /* 0x000fc80007ffe0ff */
[----:B------:R-:W-:-:S05]  /*7310*/  LEA.HI.X R25, R26, UR9, R25, 0x1, P0 ;  /* 0x000000091a197c11 */ /* 0x000fca00080f0c19 */
[----:B---3--:R2:W-:Y:S02]  /*7320*/  STG.E.128 desc[UR30][R24.64], R20 ;  /* 0x0000001418007986 */ /* 0x0085e4000c101d1e */
.L_x_830:
[----:B------:R-:W-:Y:S05]  /*7330*/  BSYNC B0 ;  /* 0x0000000000007941 */ /* 0x000fea0003800000 */
.L_x_829:
[----:B--23--:R2:W3:Y:S01]  /*7340*/  LDS.128 R20, [R115+0x8000] ;  /* 0x0080000073147984 */ /* 0x00c4e20000000c00 */
[----:B------:R-:W-:Y:S04]  /*7350*/  BSSY B0, `(.L_x_831) ;  /* 0x000000d000007945 */ /* 0x000fe80003800000 */
[----:B------:R-:W-:Y:S05]  /*7360*/  @P2 BRA `(.L_x_832) ;  /* 0x00000000002c2947 */ /* 0x000fea0003800000 */
[----:B------:R-:W-:Y:S01]  /*7370*/  IADD3 R24, P0, R196, 0x40, RZ ;  /* 0x00000040c4187810 */ /* 0x000fe20007f1e0ff */
        /* <DEDUP_REMOVED lines=10> */
.L_x_832:
[----:B------:R-:W-:Y:S05]  /*7420*/  BSYNC B0 ;  /* 0x0000000000007941 */ /* 0x000fea0003800000 */
.L_x_831:
[----:B---3--:R3:W1:Y:S01]  /*7430*/  LDS.128 R20, [R115+0x9000] ;  /* 0x0090000073147984 */ /* 0x0086620000000c00 */
[----:B------:R-:W-:Y:S04]  /*7440*/  BSSY B0, `(.L_x_833) ;  /* 0x000000d000007945 */ /* 0x000fe80003800000 */
        /* <DEDUP_REMOVED lines=11> */
[----:B-1----:R1:W-:Y:S02]  /*7500*/  STG.E.128 desc[UR30][R6.64], R20 ;  /* 0x0000001406007986 */ /* 0x0023e4000c101d1e */
.L_x_834:
[----:B------:R-:W-:Y:S05]  /*7510*/  BSYNC B0 ;  /* 0x0000000000007941 */ /* 0x000fea0003800000 */
.L_x_833:
[----:B-1----:R1:W1:Y:S01]  /*7520*/  LDS.128 R20, [R115+0xa000] ;  /* 0x00a0000073147984 */ /* 0x0022620000000c00 */
[-C--:B------:R-:W-:Y:S01]  /*7530*/  IMAD.WIDE.U32 R34, R30, R4.reuse, R34 ;  /* 0x000000041e227225 */ /* 0x080fe200078e0022 */
        /* <DEDUP_REMOVED lines=20> */
.L_x_836:
[----:B------:R-:W-:Y:S05]  /*7680*/  BSYNC B0 ;  /* 0x0000000000007941 */ /* 0x000fea0003800000 */
.L_x_835:
        /* <DEDUP_REMOVED lines=12> */
[----:B------:R1:W-:Y:S02]  /*7750*/  STG.E.128 desc[UR30][R20.64], R16 ;  /* 0x0000001014007986 */ /* 0x0003e4000c101d1e */
.L_x_838:
[----:B------:R-:W-:Y:S05]  /*7760*/  BSYNC B0 ;  /* 0x0000000000007941 */ /* 0x000fea0003800000 */
.L_x_837:
        /* <DEDUP_REMOVED lines=13> */
.L_x_840:
[----:B------:R-:W-:Y:S05]  /*7840*/  BSYNC B0 ;  /* 0x0000000000007941 */ /* 0x000fea0003800000 */
.L_x_839:
        /* <DEDUP_REMOVED lines=13> */
.L_x_821:
[----:B------:R-:W-:Y:S01]  /*7920*/  ISETP.NE.AND P0, PT, R222, -0x1, PT ;  /* 0xffffffffde00780c */ /* 0x000fe20003f05270 */
[C---:B------:R-:W-:Y:S01]  /*7930*/  IMAD.SHL.U32 R11, R198.reuse, 0x80, RZ ;  /* 0x00000080c60b7824 */ /* 0x040fe200078e00ff */
[----:B------:R-:W-:Y:S01]  /*7940*/  SHF.R.S32.HI R15, RZ, 0x1f, R190 ;  /* 0x0000001fff0f7819 */ /* 0x000fe200000114be */
[----:B------:R-:W-:-:S10]  /*7950*/  IMAD R219, R198, -0x80, R219 ;  /* 0xffffff80c6db7824 */ /* 0x000fd400078e02db */
        /* <DEDUP_REMOVED lines=25> */
.L_x_842:
        /* <DEDUP_REMOVED lines=13> */
.L_x_843:
[C---:B------:R-:W-:Y:S01]  /*7bc0*/  VIADD R8, R196.reuse, 0x20 ;  /* 0x00000020c4087836 */ /* 0x040fe20000000000 */
[-C--:B------:R-:W-:Y:S01]  /*7bd0*/  ISETP.GE.AND P4, PT, R196, R219.reuse, PT ;  /* 0x000000dbc400720c */ /* 0x080fe20003f86270 */
[-C--:B------:R-:W-:Y:S01]  /*7be0*/  IMAD R16, R13, R6.reuse, RZ ;  /* 0x000000060d107224 */ /* 0x080fe200078e02ff */
[----:B------:R-:W-:Y:S01]  /*7bf0*/  ULDC.64 UR8, c[0x0][0x468] ;  /* 0x00011a0000087ab9 */ /* 0x000fe20000000a00 */
[C---:B------:R-:W-:Y:S01]  /*7c00*/  IMAD.WIDE.U32 R14, R11.reuse, R6, R200 ;  /* 0x000000060b0e7225 */ /* 0x040fe200078e00c8 */
[----:B------:R-:W-:Y:S01]  /*7c10*/  ISETP.GE.AND P3, PT, R8, R219, PT ;  /* 0x000000db0800720c */ /* 0x000fe20003f66270 */
[----:B------:R-:W-:Y:S01]  /*7c20*/  BSSY B0, `(.L_x_844) ;  /* 0x0000018000007945 */ /* 0x000fe20003800000 */
[----:B------:R-:W-:Y:S01]  /*7c30*/  SHF.R.S32.HI R8, RZ, 0x1f, R189 ;  /* 0x0000001fff087819 */ /* 0x000fe200000114bd */
[----:B------:R-:W-:Y:S01]  /*7c40*/  IMAD R9, R11, R7, R16 ;  /* 0x000000070b097224 */ /* 0x000fe200078e0210 */
[----:B------:R-:W-:Y:S01]  /*7c50*/  IADD3 R18, P0, R12, R14, RZ ;  /* 0x0000000e0c127210 */ /* 0x000fe20007f1e0ff */
[C---:B------:R-:W-:Y:S01]  /*7c60*/  VIADD R14, R196.reuse, 0x40 ;  /* 0x00000040c40e7836 */ /* 0x040fe20000000000 */
[----:B------:R-:W-:-:S02]  /*7c70*/  IADD3 R12, R196, 0x60, RZ ;  /* 0x00000060c40c7810 */ /* 0x000fc40007ffe0ff */
[----:B------:R-:W-:Y:S01]  /*7c80*/  IADD3.X R19, R10, R15, R9, P0, !PT ;  /* 0x0000000f0a137210 */ /* 0x000fe200007fe409 */
[----:B------:R-:W-:Y:S01]  /*7c90*/  IMAD R10, R8, UR8, RZ ;  /* 0x00000008080a7c24 */ /* 0x000fe2000f8e02ff */
[-C--:B------:R-:W-:Y:S02]  /*7ca0*/  ISETP.GE.AND P2, PT, R14, R219.reuse, PT ;  /* 0x000000db0e00720c */ /* 0x080fe40003f46270 */
[----:B------:R-:W-:Y:S01]  /*7cb0*/  ISETP.GE.AND P1, PT, R12, R219, PT ;  /* 0x000000db0c00720c */ /* 0x000fe20003f26270 */
[C---:B------:R-:W-:Y:S01]  /*7cc0*/  IMAD R17, R189.reuse, UR9, R10 ;  /* 0x00000009bd117c24 */ /* 0x040fe2000f8e020a */
[----:B------:R-:W-:Y:S01]  /*7cd0*/  SHF.R.S32.HI R9, RZ, 0x1f, R196 ;  /* 0x0000001fff097819 */ /* 0x000fe200000114c4 */
        /* <DEDUP_REMOVED lines=12> */
.L_x_845:
[----:B------:R-:W-:Y:S05]  /*7da0*/  BSYNC B0 ;  /* 0x0000000000007941 */ /* 0x000fea0003800000 */
.L_x_844:
        /* <DEDUP_REMOVED lines=13> */
.L_x_847:
[----:B------:R-:W-:Y:S05]  /*7e80*/  BSYNC B0 ;  /* 0x0000000000007941 */ /* 0x000fea0003800000 */
.L_x_846:
        /* <DEDUP_REMOVED lines=13> */
.L_x_849:
[----:B------:R-:W-:Y:S05]  /*7f60*/  BSYNC B0 ;  /* 0x0000000000007941 */ /* 0x000fea0003800000 */
.L_x_848:
        /* <DEDUP_REMOVED lines=13> */
.L_x_851:
[----:B------:R-:W-:Y:S05]  /*8040*/  BSYNC B0 ;  /* 0x0000000000007941 */ /* 0x000fea0003800000 */
.L_x_850:
        /* <DEDUP_REMOVED lines=21> */
.L_x_853:
[----:B------:R-:W-:Y:S05]  /*81a0*/  BSYNC B0 ;  /* 0x0000000000007941 */ /* 0x000fea0003800000 */
.L_x_852:
        /* <DEDUP_REMOVED lines=13> */
.L_x_855:
[----:B------:R-:W-:Y:S05]  /*8280*/  BSYNC B0 ;  /* 0x0000000000007941 */ /* 0x000fea0003800000 */
.L_x_854:
        /* <DEDUP_REMOVED lines=13> */
.L_x_857:
[----:B------:R-:W-:Y:S05]  /*8360*/  BSYNC B0 ;  /* 0x0000000000007941 */ /* 0x000fea0003800000 */
.L_x_856:
        /* <DEDUP_REMOVED lines=12> */
.L_x_841:
[----:B------:R-:W-:Y:S05]  /*8430*/  BSYNC B1 ;  /* 0x0000000000017941 */ /* 0x000fea0003800000 */
.L_x_816:
[----:B-1----:R-:W1:Y:S02]  /*8440*/  LDC R5, c[0x0][0xc] ;  /* 0x00000300ff057b82 */ /* 0x002e640000000800 */
[----:B-1----:R-:W-:-:S04]  /*8450*/  IADD3 R198, R5, R198, RZ ;  /* 0x000000c605c67210 */ /* 0x002fc80007ffe0ff */
[----:B------:R-:W-:-:S13]  /*8460*/  ISETP.GE.AND P0, PT, R198, UR7, PT ;  /* 0x00000007c6007c0c */ /* 0x000fda000bf06270 */
[----:B------:R-:W-:Y:S05]  /*8470*/  @P0 BRA `(.L_x_858) ;  /* 0x0000000000040947 */ /* 0x000fea0003800000 */
[----:B------:R-:W-:Y:S05]  /*8480*/  BRA `(.L_x_859) ;  /* 0xffffff8400207947 */ /* 0x000fea000383ffff */
.L_x_858:
[----:B------:R-:W-:Y:S05]  /*8490*/  EXIT ;  /* 0x000000000000794d */ /* 0x000fea0003800000 */
.L_x_860:
        /* <DEDUP_REMOVED lines=14> */
.L_x_2470:


//--------------------- .text._ZN5flash44flash_bwd_dq_dk_dv_loop_seqk_parallel_kernelI23Flash_bwd_kernel_traitsILi64ELi64ELi128ELi8ELi2ELi4ELi4ELb1ELb0EN7cutlass10bfloat16_tE19Flash_kernel_traitsILi64ELi64ELi128ELi8ES3_EELb0ELb0ELb0ELb0ELb0ELb1ELb1EEEvNS_16Flash_bwd_paramsE --------------------------
	.section	.text._ZN5flash44flash_bwd_dq_dk_dv_loop_seqk_parallel_kernelI23Flash_bwd_kernel_traitsILi64ELi64ELi128ELi8ELi2ELi4ELi4ELb1ELb0EN7cutlass10bfloat16_tE19Flash_kernel_traitsILi64ELi64ELi128ELi8ES3_EELb0ELb0ELb0ELb0ELb0ELb1ELb1EEEvNS_16Flash_bwd_paramsE,"ax",@progbits
	.align	128
        .global         _ZN5flash44flash_bwd_dq_dk_dv_loop_seqk_parallel_kernelI23Flash_bwd_kernel_traitsILi64ELi64ELi128ELi8ELi2ELi4ELi4ELb1ELb0EN7cutlass10bfloat16_tE19Flash_kernel_traitsILi64ELi64ELi128ELi8ES3_EELb0ELb0ELb0ELb0ELb0ELb1ELb1EEEvNS_16Flash_bwd_paramsE
        .type           _ZN5flash44flash_bwd_dq_dk_dv_loop_seqk_parallel_kernelI23Flash_bwd_kernel_traitsILi64ELi64ELi128ELi8ELi2ELi4ELi4ELb1ELb0EN7cutlass10bfloat16_tE19Flash_kernel_traitsILi64ELi64ELi128ELi8ES3_EELb0ELb0ELb0ELb0ELb0ELb1ELb1EEEvNS_16Flash_bwd_paramsE,@function
        .size           _ZN5flash44flash_bwd_dq_dk_dv_loop_seqk_parallel_kernelI23Flash_bwd_kernel_traitsILi64ELi64ELi128ELi8ELi2ELi4ELi4ELb1ELb0EN7cutlass10bfloat16_tE19Flash_kernel_traitsILi64ELi64ELi128ELi8ES3_EELb0ELb0ELb0ELb0ELb0ELb1ELb1EEEvNS_16Flash_bwd_paramsE,(.L_x_2471 - _ZN5flash44flash_bwd_dq_dk_dv_loop_seqk_parallel_kernelI23Flash_bwd_kernel_traitsILi64ELi64ELi128ELi8ELi2ELi4ELi4ELb1ELb0EN7cutlass10bfloat16_tE19Flash_kernel_traitsILi64ELi64ELi128ELi8ES3_EELb0ELb0ELb0ELb0ELb0ELb1ELb1EEEvNS_16Flash_bwd_paramsE)
        .other          _ZN5flash44flash_bwd_dq_dk_dv_loop_seqk_parallel_kernelI23Flash_bwd_kernel_traitsILi64ELi64ELi128ELi8ELi2ELi4ELi4ELb1ELb0EN7cutlass10bfloat16_tE19Flash_kernel_traitsILi64ELi64ELi128ELi8ES3_EELb0ELb0ELb0ELb0ELb0ELb1ELb1EEEvNS_16Flash_bwd_paramsE,@"STO_CUDA_ENTRY STV_DEFAULT"
_ZN5flash44flash_bwd_dq_dk_dv_loop_seqk_parallel_kernelI23Flash_bwd_kernel_traitsILi64ELi64ELi128ELi8ELi2ELi4ELi4ELb1ELb0EN7cutlass10bfloat16_tE19Flash_kernel_traitsILi64ELi64ELi128ELi8ES3_EELb0ELb0ELb0ELb0ELb0ELb1ELb1EEEvNS_16Flash_bwd_paramsE:
.text._ZN5flash44flash_bwd_dq_dk_dv_loop_seqk_parallel_kernelI23Flash_bwd_kernel_traitsILi64ELi64ELi128ELi8ELi2ELi4ELi4ELb1ELb0EN7cutlass10bfloat16_tE19Flash_kernel_traitsILi64ELi64ELi128ELi8ES3_EELb0ELb0ELb0ELb0ELb0ELb1ELb1EEEvNS_16Flash_bwd_paramsE:
[----:B------:R-:W-:Y:S08]  /*0000*/  LDC R1, c[0x0][0x28] ;  /* 0x00000a00ff017b82 */ /* 0x000ff00000000800 */
[----:B------:R-:W1:Y:S01]  /*0010*/  S2UR UR30, SR_CTAID.X ;  /* 0x00000000001e79c3 */ /* 0x000e620000002500 */
[----:B------:R-:W-:Y:S02]  /*0020*/  ULDC UR4, c[0x0][0x2c8] ;  /* 0x0000b20000047ab9 */ /* 0x000fe40000000800 */
[----:B------:R-:W-:-:S04]  /*0030*/  UIADD3 UR5, UR4, 0x7f, URZ ;  /* 0x0000007f04057890 */ /* 0x000fc8000fffe03f */
[----:B------:R-:W-:-:S04]  /*0040*/  USHF.R.S32.HI UR4, URZ, 0x1f, UR5 ;  /* 0x0000001f3f047899 */ /* 0x000fc80008011405 */
[----:B------:R-:W-:-:S04]  /*0050*/  ULEA.HI UR4, UR4, UR5, URZ, 0x7 ;  /* 0x0000000504047291 */ /* 0x000fc8000f8f383f */
[----:B------:R-:W-:-:S06]  /*0060*/  USHF.R.S32.HI UR6, URZ, 0x7, UR4 ;  /* 0x000000073f067899 */ /* 0x000fcc0008011404 */
[----:B------:R-:W-:Y:S01]  /*0070*/  MOV R249, UR6 ;  /* 0x0000000600f97c02 */ /* 0x000fe20008000f00 */
        /* <DEDUP_REMOVED lines=9> */
[----:B------:R-:W3:Y:S08]  /*0110*/  S2UR UR56, SR_CTAID.Z ;  /* 0x00000000003879c3 */ /* 0x000ef00000002700 */
[----:B------:R-:W4:Y:S01]  /*0120*/  S2UR UR44, SR_CTAID.Y ;  /* 0x00000000002c79c3 */ /* 0x000f220000002600 */
[----:B--2---:R-:W-:Y:S01]  /*0130*/  ULEA UR4, UR4, UR5, 0x18 ;  /* 0x0000000504047291 */ /* 0x004fe2000f8ec03f */
[----:B-1----:R-:W-:Y:S01]  /*0140*/  SHF.R.S32.HI R18, RZ, 0x1f, R16 ;  /* 0x0000001fff127819 */ /* 0x002fe20000011410 */
[----:B------:R-:W-:Y:S01]  /*0150*/  IMAD.SHL.U32 R242, R16, 0x2, RZ ;  /* 0x0000000210f27824 */ /* 0x000fe200078e00ff */
[----:B---3--:R-:W-:-:S02]  /*0160*/  USHF.R.S32.HI UR6, URZ, 0x1f, UR56 ;  /* 0x0000001f3f067899 */ /* 0x008fc40008011438 */
[CC--:B------:R-:W-:Y:S01]  /*0170*/  LEA.HI R4, R18.reuse, R16.reuse, RZ, 0x5 ;  /* 0x0000001012047211 */ /* 0x0c0fe200078f28ff */
[----:B------:R-:W-:Y:S01]  /*0180*/  USHF.R.S32.HI UR7, URZ, 0x1f, UR56 ;  /* 0x0000001f3f077899 */ /* 0x000fe20008011438 */
[----:B------:R-:W-:Y:S02]  /*0190*/  LEA.HI R6, R18, R16, RZ, 0x4 ;  /* 0x0000001012067211 */ /* 0x000fe400078f20ff */
[--C-:B------:R-:W-:Y:S01]  /*01a0*/  SHF.R.S32.HI R5, RZ, 0x5, R4.reuse ;  /* 0x00000005ff057819 */ /* 0x100fe20000011404 */
[----:B----4-:R-:W-:Y:S01]  /*01b0*/  USHF.L.U32 UR5, UR44, 0x7, URZ ;  /* 0x000000072c057899 */ /* 0x010fe2000800063f */
[----:B------:R-:W-:Y:S01]  /*01c0*/  SHF.R.S32.HI R0, RZ, 0x1f, R4 ;  /* 0x0000001fff007819 */ /* 0x000fe20000011404 */
[----:B------:R-:W-:Y:S01]  /*01d0*/  IMAD.U32 R251, RZ, RZ, UR7 ;  /* 0x00000007fffb7e24 */ /* 0x000fe2000f8e00ff */
[----:B------:R-:W-:Y:S02]  /*01e0*/  SHF.R.S32.HI R7, RZ, 0x4, R6 ;  /* 0x00000004ff077819 */ /* 0x000fe40000011406 */
[----:B------:R-:W-:-:S02]  /*01f0*/  LEA.HI R0, R0, R5, RZ, 0x2 ;  /* 0x0000000500007211 */ /* 0x000fc400078f10ff */
[----:B------:R-:W-:Y:S02]  /*0200*/  LEA.HI R2, R6, R7, RZ, 0x1 ;  /* 0x0000000706027211 */ /* 0x000fe400078f08ff */
[----:B------:R-:W-:Y:S02]  /*0210*/  LEA.HI R3, R4, R5, RZ, 0x1 ;  /* 0x0000000504037211 */ /* 0x000fe400078f08ff */
[----:B------:R-:W-:Y:S02]  /*0220*/  LOP3.LUT R0, R0, 0xfffffffc, RZ, 0xc0, !PT ;  /* 0xfffffffc00007812 */ /* 0x000fe400078ec0ff */
[----:B------:R-:W-:Y:S02]  /*0230*/  LOP3.LUT R2, R2, 0xfffffffe, RZ, 0xc0, !PT ;  /* 0xfffffffe02027812 */ /* 0x000fe400078ec0ff */
[----:B------:R-:W-:Y:S01]  /*0240*/  LOP3.LUT R3, R3, 0xfffffffe, RZ, 0xc0, !PT ;  /* 0xfffffffe03037812 */ /* 0x000fe200078ec0ff */
[----:B------:R-:W-:Y:S01]  /*0250*/  IMAD.IADD R174, R5, 0x1, -R0 ;  /* 0x0000000105ae7824 */ /* 0x000fe200078e0a00 */
[CC--:B------:R-:W-:Y:S01]  /*0260*/  LEA.HI R19, R18.reuse, R16.reuse, RZ, 0x2 ;  /* 0x0000001012137211 */ /* 0x0c0fe200078f10ff */
[----:B------:R-:W-:Y:S01]  /*0270*/  IMAD.IADD R13, R7, 0x1, -R2 ;  /* 0x00000001070d7824 */ /* 0x000fe200078e0a02 */
[----:B------:R-:W-:Y:S01]  /*0280*/  LEA.HI R14, R18, R16, RZ, 0x3 ;  /* 0x00000010120e7211 */ /* 0x000fe200078f18ff */
[----:B------:R-:W-:Y:S01]  /*0290*/  IMAD.IADD R15, R5, 0x1, -R3 ;  /* 0x00000001050f7824 */ /* 0x000fe200078e0a03 */
[----:B------:R-:W-:-:S02]  /*02a0*/  LOP3.LUT R0, R4, 0xffffffe0, RZ, 0xc0, !PT ;  /* 0xffffffe004007812 */ /* 0x000fc400078ec0ff */
[--C-:B------:R-:W-:Y:S02]  /*02b0*/  SHF.R.S32.HI R11, RZ, 0x2, R19.reuse ;  /* 0x00000002ff0b7819 */ /* 0x100fe40000011413 */
[----:B------:R-:W-:Y:S02]  /*02c0*/  SHF.R.S32.HI R2, RZ, 0x1f, R19 ;  /* 0x0000001fff027819 */ /* 0x000fe40000011413 */
[----:B------:R-:W-:Y:S02]  /*02d0*/  SHF.R.S32.HI R3, RZ, 0x3, R14 ;  /* 0x00000003ff037819 */ /* 0x000fe4000001140e */
[----:B------:R-:W-:Y:S02]  /*02e0*/  LOP3.LUT R5, R14, 0xfffffff8, RZ, 0xc0, !PT ;  /* 0xfffffff80e057812 */ /* 0x000fe400078ec0ff */
[----:B------:R-:W-:Y:S01]  /*02f0*/  LEA.HI R4, R2, R11, RZ, 0x3 ;  /* 0x0000000b02047211 */ /* 0x000fe200078f18ff */
[----:B------:R-:W-:Y:S01]  /*0300*/  IMAD.IADD R2, R16, 0x1, -R0 ;  /* 0x0000000110027824 */ /* 0x000fe200078e0a00 */
[----:B------:R-:W-:Y:S01]  /*0310*/  LOP3.LUT R6, R6, 0xfffffff0, RZ, 0xc0, !PT ;  /* 0xfffffff006067812 */ /* 0x000fe200078ec0ff */
[----:B------:R-:W-:Y:S01]  /*0320*/  IMAD.SHL.U32 R3, R3, 0x40, RZ ;  /* 0x0000004003037824 */ /* 0x000fe200078e00ff */
[----:B------:R-:W-:Y:S01]  /*0330*/  LOP3.LUT R4, R4, 0xfffffff8, RZ, 0xc0, !PT ;  /* 0xfffffff804047812 */ /* 0x000fe200078ec0ff */
[C---:B------:R-:W-:Y:S01]  /*0340*/  IMAD.IADD R0, R16.reuse, 0x1, -R5 ;  /* 0x0000000110007824 */ /* 0x040fe200078e0a05 */
[----:B------:R-:W-:Y:S01]  /*0350*/  SHF.R.S32.HI R5, RZ, 0x1f, R2 ;  /* 0x0000001fff057819 */ /* 0x000fe20000011402 */
[----:B------:R-:W-:Y:S01]  /*0360*/  IMAD.IADD R6, R16, 0x1, -R6 ;  /* 0x0000000110067824 */ /* 0x000fe200078e0a06 */
[----:B------:R-:W-:Y:S01]  /*0370*/  LOP3.LUT R3, R3, 0x1c0, RZ, 0xc0, !PT ;  /* 0x000001c003037812 */ /* 0x000fe200078ec0ff */
[C---:B------:R-:W-:Y:S01]  /*0380*/  IMAD.SHL.U32 R7, R0.reuse, 0x8, RZ ;  /* 0x0000000800077824 */ /* 0x040fe200078e00ff */
[----:B------:R-:W-:Y:S01]  /*0390*/  LEA.HI R17, R5, R2, RZ, 0x2 ;  /* 0x0000000205117211 */ /* 0x000fe200078f10ff */
[----:B------:R-:W-:Y:S01]  /*03a0*/  IMAD.IADD R11, R11, 0x1, -R4 ;  /* 0x000000010b0b7824 */ /* 0x000fe200078e0a04 */
[----:B------:R-:W-:-:S02]  /*03b0*/  LOP3.LUT P4, RZ, R0, 0x2, RZ, 0xc0, !PT ;  /* 0x0000000200ff7812 */ /* 0x000fc4000788c0ff */
[----:B------:R-:W-:Y:S02]  /*03c0*/  LOP3.LUT R2, R3, 0x38, R7, 0xf8, !PT ;  /* 0x0000003803027812 */ /* 0x000fe400078ef807 */
[C---:B------:R-:W-:Y:S01]  /*03d0*/  LOP3.LUT P3, RZ, R0.reuse, 0x4, RZ, 0xc0, !PT ;  /* 0x0000000400ff7812 */ /* 0x040fe2000786c0ff */
[----:B------:R-:W-:Y:S01]  /*03e0*/  IMAD.SHL.U32 R0, R0, 0x40, RZ ;  /* 0x0000004000007824 */ /* 0x000fe200078e00ff */
[----:B------:R-:W-:Y:S02]  /*03f0*/  SHF.R.U32.HI R3, RZ, 0x3, R3 ;  /* 0x00000003ff037819 */ /* 0x000fe40000011603 */
[----:B------:R-:W-:Y:S02]  /*0400*/  LEA.HI R7, R18, R16, RZ, 0x6 ;  /* 0x0000001012077211 */ /* 0x000fe400078f30ff */
[----:B------:R-:W-:Y:S01]  /*0410*/  LOP3.LUT R240, R2, R3, RZ, 0x3c, !PT ;  /* 0x0000000302f07212 */ /* 0x000fe200078e3cff */
[----:B------:R-:W-:Y:S01]  /*0420*/  IMAD.SHL.U32 R2, R174, 0x10, RZ ;  /* 0x00000010ae027824 */ /* 0x000fe200078e00ff */
[----:B------:R-:W-:-:S02]  /*0430*/  SHF.R.S32.HI R3, RZ, 0x1f, R6 ;  /* 0x0000001fff037819 */ /* 0x000fc40000011406 */
[----:B------:R-:W-:Y:S02]  /*0440*/  LOP3.LUT R0, R0, 0x1c0, RZ, 0xc0, !PT ;  /* 0x000001c000007812 */ /* 0x000fe400078ec0ff */
[----:B------:R-:W-:Y:S02]  /*0450*/  SHF.R.S32.HI R7, RZ, 0x6, R7 ;  /* 0x00000006ff077819 */ /* 0x000fe40000011407 */
[----:B------:R-:W-:Y:S01]  /*0460*/  LEA.HI R12, R3, R6, RZ, 0x3 ;  /* 0x00000006030c7211 */ /* 0x000fe200078f18ff */
[----:B------:R-:W-:Y:S01]  /*0470*/  IMAD.SHL.U32 R3, R13, 0x200, RZ ;  /* 0x000002000d037824 */ /* 0x000fe200078e00ff */
[C---:B------:R-:W-:Y:S01]  /*0480*/  LOP3.LUT R4, R0.reuse, 0x8, R14, 0xf8, !PT ;  /* 0x0000000800047812 */ /* 0x040fe200078ef80e */
[C---:B------:R-:W-:Y:S01]  /*0490*/  IMAD R240, R7.reuse, 0x200, R240 ;  /* 0x0000020007f07824 */ /* 0x040fe200078e02f0 */
[----:B------:R-:W-:Y:S02]  /*04a0*/  SHF.R.U32.HI R5, RZ, 0x3, R0 ;  /* 0x00000003ff057819 */ /* 0x000fe40000011600 */
[----:B------:R-:W-:Y:S01]  /*04b0*/  LOP3.LUT R8, R0, 0x30, R2, 0xf8, !PT ;  /* 0x0000003000087812 */ /* 0x000fe200078ef802 */
[----:B------:R-:W-:Y:S01]  /*04c0*/  IMAD R2, R7, 0x800, R3 ;  /* 0x0000080007027824 */ /* 0x000fe200078e0203 */
[----:B------:R-:W-:-:S02]  /*04d0*/  LOP3.LUT R0, R4, R5, RZ, 0x3c, !PT ;  /* 0x0000000504007212 */ /* 0x000fc400078e3cff */
[----:B------:R-:W-:Y:S02]  /*04e0*/  LOP3.LUT R4, R8, 0x8, R14, 0xf8, !PT ;  /* 0x0000000808047812 */ /* 0x000fe400078ef80e */
[----:B------:R-:W-:Y:S01]  /*04f0*/  LOP3.LUT R10, R12, 0xfffffff8, RZ, 0xc0, !PT ;  /* 0xfffffff80c0a7812 */ /* 0x000fe200078ec0ff */
[----:B------:R-:W-:Y:S01]  /*0500*/  IMAD.IADD R182, R2, 0x1, R0 ;  /* 0x0000000102b67824 */ /* 0x000fe200078e0200 */
[----:B------:R-:W-:Y:S01]  /*0510*/  LOP3.LUT R5, R3, R4, R5, 0xf6, !PT ;  /* 0x0000000403057212 */ /* 0x000fe200078ef605 */
[----:B------:R-:W-:Y:S01]  /*0520*/  IMAD.SHL.U32 R4, R7, 0x20, RZ ;  /* 0x0000002007047824 */ /* 0x000fe200078e00ff */
[----:B------:R-:W-:Y:S01]  /*0530*/  LOP3.LUT R0, R19, 0x7ffffffc, RZ, 0xc0, !PT ;  /* 0x7ffffffc13007812 */ /* 0x000fe200078ec0ff */
[----:B------:R-:W-:Y:S01]  /*0540*/  IMAD.IADD R14, R6, 0x1, -R10 ;  /* 0x00000001060e7824 */ /* 0x000fe200078e0a0a */
[----:B------:R-:W-:Y:S01]  /*0550*/  LEA.HI R3, R18, R16, RZ, 0x7 ;  /* 0x0000001012037211 */ /* 0x000fe200078f38ff */
[C---:B------:R-:W-:Y:S01]  /*0560*/  IMAD.SHL.U32 R6, R11.reuse, 0x40, RZ ;  /* 0x000000400b067824 */ /* 0x040fe200078e00ff */
[----:B------:R-:W-:Y:S01]  /*0570*/  LOP3.LUT R9, R11, 0x1, RZ, 0xc0, !PT ;  /* 0x000000010b097812 */ /* 0x000fe200078ec0ff */
[----:B------:R-:W-:Y:S01]  /*0580*/  IMAD.IADD R0, R16, 0x1, -R0 ;  /* 0x0000000110007824 */ /* 0x000fe200078e0a00 */
[----:B------:R-:W-:Y:S01]  /*0590*/  SHF.R.S32.HI R3, RZ, 0x7, R3 ;  /* 0x00000007ff037819 */ /* 0x000fe20000011403 */
[----:B------:R-:W-:Y:S01]  /*05a0*/  IMAD.SHL.U32 R7, R13, 0x10, RZ ;  /* 0x000000100d077824 */ /* 0x000fe200078e00ff */
[----:B------:R-:W-:Y:S01]  /*05b0*/  ISETP.NE.U32.AND P0, PT, R9, 0x1, PT ;  /* 0x000000010900780c */ /* 0x000fe20003f05070 */
[----:B------:R-:W-:Y:S01]  /*05c0*/  IMAD.SHL.U32 R8, R0, 0x2, RZ ;  /* 0x0000000200087824 */ /* 0x000fe200078e00ff */
[----:B------:R-:W-:Y:S01]  /*05d0*/  LOP3.LUT R0, R6, 0x1c0, RZ, 0xc0, !PT ;  /* 0x000001c006007812 */ /* 0x000fe200078ec0ff */
[C---:B------:R-:W-:Y:S01]  /*05e0*/  IMAD.SHL.U32 R2, R3.reuse, 0x8, RZ ;  /* 0x0000000803027824 */ /* 0x040fe200078e00ff */
[----:B------:R-:W-:Y:S01]  /*05f0*/  SHF.R.S32.HI R6, RZ, 0x2, R17 ;  /* 0x00000002ff067819 */ /* 0x000fe20000011411 */
[----:B------:R-:W-:Y:S01]  /*0600*/  IMAD R10, R3, 0x1000, R8 ;  /* 0x00001000030a7824 */ /* 0x000fe200078e0208 */
[----:B------:R-:W-:-:S02]  /*0610*/  SHF.R.U32.HI R3, RZ, 0x3, R0 ;  /* 0x00000003ff037819 */ /* 0x000fc40000011600 */
[----:B------:R-:W-:Y:S01]  /*0620*/  LOP3.LUT R2, R2, 0x8, RZ, 0xc0, !PT ;  /* 0x0000000802027812 */ /* 0x000fe200078ec0ff */
[----:B------:R-:W-:Y:S01]  /*0630*/  IMAD R243, R15, 0x10, R6 ;  /* 0x000000100ff37824 */ /* 0x000fe200078e0206 */
[----:B------:R-:W-:Y:S01]  /*0640*/  LOP3.LUT R242, R4, 0x6, R242, 0xf8, !PT ;  /* 0x0000000604f27812 */ /* 0x000fe200078ef8f2 */
[----:B------:R-:W-:Y:S01]  /*0650*/  IMAD.SHL.U32 R6, R14, 0x40, RZ ;  /* 0x000000400e067824 */ /* 0x000fe200078e00ff */
[----:B------:R-:W-:Y:S02]  /*0660*/  LOP3.LUT R4, R0, 0x20, R4, 0xf8, !PT ;  /* 0x0000002000047812 */ /* 0x000fe400078ef804 */
[----:B------:R-:W-:Y:S01]  /*0670*/  LOP3.LUT R9, R3, R0, R2, 0x1e, !PT ;  /* 0x0000000003097212 */ /* 0x000fe200078e1e02 */
[----:B------:R-:W-:Y:S01]  /*0680*/  VIADD R0, R243, 0xffffffc0 ;  /* 0xffffffc0f3007836 */ /* 0x000fe20000000000 */
[----:B------:R-:W-:Y:S02]  /*0690*/  R2P PR, R11, 0x6 ;  /* 0x000000060b007804 */ /* 0x000fe40000000000 */
[----:B------:R-:W-:Y:S01]  /*06a0*/  LOP3.LUT R11, R2, 0x10, R7, 0xf8, !PT ;  /* 0x00000010020b7812 */ /* 0x000fe200078ef807 */
[----:B------:R-:W-:Y:S01]  /*06b0*/  IMAD R2, R174, 0x400, R8 ;  /* 0x00000400ae027824 */ /* 0x000fe200078e0208 */
[----:B------:R-:W-:Y:S01]  /*06c0*/  LOP3.LUT R4, R4, R3, RZ, 0x3c, !PT ;  /* 0x0000000304047212 */ /* 0x000fe200078e3cff */
[----:B------:R-:W-:Y:S01]  /*06d0*/  IMAD R3, R15, 0x400, R10 ;  /* 0x000004000f037824 */ /* 0x000fe200078e020a */
[----:B------:R-:W-:Y:S01]  /*06e0*/  SHF.R.S32.HI R7, RZ, 0x1f, R0 ;  /* 0x0000001fff077819 */ /* 0x000fe20000011400 */
[----:B------:R-:W-:Y:S01]  /*06f0*/  IMAD.IADD R9, R2, 0x1, R9 ;  /* 0x0000000102097824 */ /* 0x000fe200078e0209 */
[----:B------:R-:W-:Y:S01]  /*0700*/  SEL R189, R189, 0x10, !P0 ;  /* 0x00000010bdbd7807 */ /* 0x000fe20004000000 */
[----:B------:R-:W-:Y:S01]  /*0710*/  IMAD.IADD R191, R4, 0x1, R3 ;  /* 0x0000000104bf7824 */ /* 0x000fe200078e0203 */
[----:B------:R-:W-:Y:S01]  /*0720*/  SHF.L.U64.HI R241, R0, 0x2, R7 ;  /* 0x0000000200f17819 */ /* 0x000fe20000010207 */
[----:B------:R-:W-:Y:S01]  /*0730*/  IMAD.SHL.U32 R0, R13, 0x8, RZ ;  /* 0x000000080d007824 */ /* 0x000fe200078e00ff */
[----:B------:R-:W-:Y:S01]  /*0740*/  LOP3.LUT R3, R6, 0x1c0, RZ, 0xc0, !PT ;  /* 0x000001c006037812 */ /* 0x000fe200078ec0ff */
[----:B------:R-:W-:Y:S01]  /*0750*/  IMAD.SHL.U32 R4, R12, 0x40, RZ ;  /* 0x000000400c047824 */ /* 0x000fe200078e00ff */
[----:B------:R-:W-:-:S02]  /*0760*/  LEA R191, R191, UR4, 0x1 ;  /* 0x00000004bfbf7c11 */ /* 0x000fc4000f8e08ff */
[----:B------:R-:W-:Y:S02]  /*0770*/  SHF.R.U32.HI R2, RZ, 0x3, R3 ;  /* 0x00000003ff027819 */ /* 0x000fe40000011603 */
[----:B------:R-:W-:Y:S01]  /*0780*/  LOP3.LUT R6, R3, 0x8, R0, 0xf8, !PT ;  /* 0x0000000803067812 */ /* 0x000fe200078ef800 */
[----:B------:R-:W-:Y:S01]  /*0790*/  IMAD.IADD R192, R191, 0x1, R189 ;  /* 0x00000001bfc07824 */ /* 0x000fe200078e02bd */
[----:B------:R-:W-:Y:S02]  /*07a0*/  LOP3.LUT R3, R2, R11, R3, 0x1e, !PT ;  /* 0x0000000b02037212 */ /* 0x000fe400078e1e03 */
[----:B------:R-:W-:Y:S01]  /*07b0*/  LOP3.LUT R2, R6, R2, RZ, 0x3c, !PT ;  /* 0x0000000206027212 */ /* 0x000fe200078e3cff */
[----:B------:R-:W-:Y:S01]  /*07c0*/  IMAD.U32 R6, RZ, RZ, UR6 ;  /* 0x00000006ff067e24 */ /* 0x000fe2000f8e00ff */
[----:B------:R-:W-:Y:S01]  /*07d0*/  LOP3.LUT R0, R4, 0xfffffe00, RZ, 0xc0, !PT ;  /* 0xfffffe0004007812 */ /* 0x000fe200078ec0ff */
[----:B------:R-:W-:Y:S01]  /*07e0*/  IMAD.U32 R6, RZ, RZ, UR5 ;  /* 0x00000005ff067e24 */ /* 0x000fe2000f8e00ff */
[----:B------:R-:W-:-:S02]  /*07f0*/  USHF.R.S32.HI UR5, URZ, 0x1f, UR44 ;  /* 0x0000001f3f057899 */ /* 0x000fc4000801142c */
[----:B------:R-:W-:Y:S01]  /*0800*/  LOP3.LUT R180, R3, R0, RZ, 0xfc, !PT ;  /* 0x0000000003b47212 */ /* 0x000fe200078efcff */
[--C-:B------:R-:W-:Y:S01]  /*0810*/  IMAD R4, R15, 0x400, R0.reuse ;  /* 0x000004000f047824 */ /* 0x100fe200078e0200 */
[----:B------:R-:W-:Y:S01]  /*0820*/  LEA R3, R5, UR4, 0x1 ;  /* 0x0000000405037c11 */ /* 0x000fe2000f8e08ff */
[----:B------:R-:W-:Y:S02]  /*0830*/  IMAD R174, R174, 0x400, R0 ;  /* 0x00000400aeae7824 */ /* 0x000fe400078e0200 */
[----:B------:R-:W-:Y:S02]  /*0840*/  IMAD.U32 R0, RZ, RZ, UR5 ;  /* 0x00000005ff007e24 */ /* 0x000fe4000f8e00ff */
[----:B------:R-:W-:Y:S01]  /*0850*/  IMAD.U32 R252, RZ, RZ, UR5 ;  /* 0x00000005fffc7e24 */ /* 0x000fe2000f8e00ff */
[----:B------:R-:W-:Y:S01]  /*0860*/  UIADD3 UR5, UR4, 0x6000, URZ ;  /* 0x0000600004057890 */ /* 0x000fe2000fffe03f */
[----:B------:R-:W-:Y:S02]  /*0870*/  IMAD.IADD R181, R4, 0x1, R2 ;  /* 0x0000000104b57824 */ /* 0x000fe400078e0202 */
[----:B------:R-:W-:Y:S01]  /*0880*/  IMAD.U32 R0, RZ, RZ, UR6 ;  /* 0x00000006ff007e24 */ /* 0x000fe2000f8e00ff */
[----:B------:R-:W-:Y:S01]  /*0890*/  UIADD3 UR6, UR4, 0xa000, URZ ;  /* 0x0000a00004067890 */ /* 0x000fe2000fffe03f */
[----:B------:R-:W-:Y:S01]  /*08a0*/  IMAD.IADD R174, R2, 0x1, R174 ;  /* 0x0000000102ae7824 */ /* 0x000fe200078e02ae */
[----:B------:R-:W-:Y:S01]  /*08b0*/  LEA R244, R9, UR5, 0x1 ;  /* 0x0000000509f47c11 */ /* 0x000fe2000f8e08ff */
[----:B------:R-:W-:-:S02]  /*08c0*/  IMAD.MOV.U32 R4, RZ, RZ, 0x20 ;  /* 0x00000020ff047424 */ /* 0x000fc400078e00ff */
[----:B------:R-:W-:Y:S01]  /*08d0*/  IMAD.MOV.U32 R2, RZ, RZ, 0x40 ;  /* 0x00000040ff027424 */ /* 0x000fe200078e00ff */
[----:B------:R-:W-:Y:S01]  /*08e0*/  LEA R0, R182, UR6, 0x1 ;  /* 0x00000006b6007c11 */ /* 0x000fe2000f8e08ff */
[----:B------:R-:W-:Y:S01]  /*08f0*/  VIADD R245, R244, 0x40 ;  /* 0x00000040f4f57836 */ /* 0x000fe20000000000 */
[----:B------:R-:W-:Y:S01]  /*0900*/  SEL R177, R4, 0xffffffe0, !P4 ;  /* 0xffffffe004b17807 */ /* 0x000fe20006000000 */
[----:B------:R-:W-:Y:S01]  /*0910*/  @P2 VIADD R245, R244, 0xffffffc0 ;  /* 0xffffffc0f4f52836 */ /* 0x000fe20000000000 */
[----:B------:R-:W-:Y:S01]  /*0920*/  SEL R2, R2, 0xffffffc0, !P3 ;  /* 0xffffffc002027807 */ /* 0x000fe20005800000 */
[----:B------:R-:W-:Y:S01]  /*0930*/  IMAD.SHL.U32 R183, R180, 0x2, RZ ;  /* 0x00000002b4b77824 */ /* 0x000fe200078e00ff */
[----:B------:R-:W-:Y:S01]  /*0940*/  SEL R4, R4, 0xffffffe0, !P1 ;  /* 0xffffffe004047807 */ /* 0x000fe20004800000 */
[----:B------:R-:W-:Y:S01]  /*0950*/  IMAD.IADD R178, R0, 0x1, R177 ;  /* 0x0000000100b27824 */ /* 0x000fe200078e02b1 */
[----:B------:R-:W-:Y:S01]  /*0960*/  LEA R174, R174, UR6, 0x1 ;  /* 0x00000006aeae7c11 */ /* 0x000fe2000f8e08ff */
[----:B------:R-:W-:-:S02]  /*0970*/  IMAD.IADD R176, R0, 0x1, R2 ;  /* 0x0000000100b07824 */ /* 0x000fc400078e0202 */
[----:B------:R-:W-:Y:S02]  /*0980*/  IMAD.IADD R190, R191, 0x1, R4 ;  /* 0x00000001bfbe7824 */ /* 0x000fe400078e0204 */
[----:B------:R-:W-:Y:S02]  /*0990*/  VIADD R248, R244, 0x420 ;  /* 0x00000420f4f87836 */ /* 0x000fe40000000000 */
[----:B------:R-:W-:Y:S02]  /*09a0*/  IMAD.IADD R177, R177, 0x1, R176 ;  /* 0x00000001b1b17824 */ /* 0x000fe400078e02b0 */
[----:B------:R-:W-:Y:S02]  /*09b0*/  IMAD.IADD R247, R4, 0x1, R244 ;  /* 0x0000000104f77824 */ /* 0x000fe400078e02f4 */
[----:B------:R-:W-:Y:S02]  /*09c0*/  @P1 VIADD R248, R244, 0x3e0 ;  /* 0x000003e0f4f81836 */ /* 0x000fe40000000000 */
[----:B------:R-:W-:-:S02]  /*09d0*/  IMAD.IADD R189, R189, 0x1, R190 ;  /* 0x00000001bdbd7824 */ /* 0x000fc400078e02be */
[----:B------:R-:W-:Y:S02]  /*09e0*/  IMAD.IADD R246, R4, 0x1, R245 ;  /* 0x0000000104f67824 */ /* 0x000fe400078e02f5 */
[----:B------:R-:W-:-:S07]  /*09f0*/  VIADD R183, R183, UR5 ;  /* 0x00000005b7b77c36 */ /* 0x000fce0008000000 */
.L_x_905:
        /* <DEDUP_REMOVED lines=29> */
[----:B------:R-:W-:-:S02]  /*0bd0*/  UIADD3 UR6, UP0, UR16, UR12, URZ ;  /* 0x0000000c10067290 */ /* 0x000fc4000ff1e03f */
[----:B------:R-:W-:Y:S01]  /*0be0*/  UISETP.EQ.OR.EX UP4, UPT, UR13, URZ, !UP1, UP4 ;  /* 0x0000003f0d00728c */ /* 0x000fe2000cf82740 */
[----:B--2---:R-:W2:Y:S01]  /*0bf0*/  @P1 LDG.E R8, desc[UR8][R6.64] ;  /* 0x0000000806081981 */ /* 0x004ea2000c1e1900 */
[----:B------:R-:W-:Y:S01]  /*0c00*/  UIADD3.X UR5, UR5, UR13, URZ, UP0, !UPT ;  /* 0x0000000d05057290 */ /* 0x000fe200087fe43f */
[----:B------:R-:W-:Y:S01]  /*0c10*/  UMOV UR29, URZ ;  /* 0x0000003f001d7c82 */ /* 0x000fe20008000000 */
[----:B------:R-:W-:Y:S02]  /*0c20*/  @!UP3 ULDC.64 UR10, c[0x0][0x318] ;  /* 0x0000c600000abab9 */ /* 0x000fe40000000a00 */
[----:B------:R-:W-:Y:S01]  /*0c30*/  PLOP3.LUT P2, PT, PT, PT, UP4, 0x80, 0x0 ;  /* 0x000000000000781c */ /* 0x000fe20003f4f048 */
[----:B---3--:R1:W3:Y:S02]  /*0c40*/  @P0 LDG.E R6, desc[UR8][R4.64] ;  /* 0x0000000804060981 */ /* 0x0082e4000c1e1900 */
[----:B-1----:R-:W-:Y:S02]  /*0c50*/  IMAD.U32 R4, RZ, RZ, UR15 ;  /* 0x0000000fff047e24 */ /* 0x002fe4000f8e00ff */
[----:B------:R-:W-:-:S05]  /*0c60*/  IMAD.U32 R5, RZ, RZ, UR14 ;  /* 0x0000000eff057e24 */ /* 0x000fca000f8e00ff */
        /* <DEDUP_REMOVED lines=28> */
.L_x_861:
        /* <DEDUP_REMOVED lines=15> */
[----:B------:R-:W-:-:S02]  /*0f20*/  UIMAD UR23, UR44, UR11, UR10 ;  /* 0x0000000b2c1772a4 */ /* 0x000fc4000f8e020a */
[----:B------:R-:W-:Y:S01]  /*0f30*/  USHF.L.U32 UR14, UR44, 0x7, URZ ;  /* 0x000000072c0e7899 */ /* 0x000fe2000800063f */
[----:B------:R-:W-:Y:S01]  /*0f40*/  @!UP1 ULDC.64 UR10, c[0x0][0x418] ;  /* 0x00010600000a9ab9 */ /* 0x000fe20000000a00 */
[----:B------:R-:W-:Y:S01]  /*0f50*/  ULDC.64 UR38, c[0x0][0x240] ;  /* 0x0000900000267ab9 */ /* 0x000fe20000000a00 */
[----:B------:R-:W-:Y:S01]  /*0f60*/  ULDC UR58, c[0x0][0x2d4] ;  /* 0x0000b500003a7ab9 */ /* 0x000fe20000000800 */
[----:B------:R-:W-:Y:S01]  /*0f70*/  USEL UR27, UR14, URZ, UP2 ;  /* 0x0000003f0e1b7287 */ /* 0x000fe20009000000 */
[----:B------:R-:W-:Y:S01]  /*0f80*/  ULDC.U8 UR21, c[0x0][0x3d8] ;  /* 0x0000f60000157ab9 */ /* 0x000fe20000000000 */
[----:B------:R-:W-:Y:S02]  /*0f90*/  UIMAD.WIDE.U32 UR14, UR7, UR38, URZ ;  /* 0x00000026070e72a5 */ /* 0x000fe4000f8e003f */
[----:B------:R-:W-:Y:S01]  /*0fa0*/  @UP0 UIADD3 UR18, UR29, UR31, URZ ;  /* 0x0000001f1d120290 */ /* 0x000fe2000fffe03f */
[----:B-1----:R-:W-:Y:S01]  /*0fb0*/  IABS R6, R7 ;  /* 0x0000000700067213 */ /* 0x002fe20000000000 */
[----:B------:R-:W-:Y:S01]  /*0fc0*/  USHF.R.S32.HI UR34, URZ, 0x1f, UR58 ;  /* 0x0000001f3f227899 */ /* 0x000fe2000801143a */
[----:B------:R-:W-:Y:S01]  /*0fd0*/  ISETP.NE.AND P3, PT, R7, RZ, PT ;  /* 0x000000ff0700720c */ /* 0x000fe20003f65270 */
[----:B------:R-:W-:Y:S01]  /*0fe0*/  UISETP.NE.AND UP3, UPT, UR21, URZ, UPT ;  /* 0x0000003f1500728c */ /* 0x000fe2000bf65270 */
[----:B------:R-:W1:Y:S01]  /*0ff0*/  I2F.RP R4, R6 ;  /* 0x0000000600047306 */ /* 0x000e620000209400 */
[----:B------:R-:W-:-:S02]  /*1000*/  USEL UR55, UR16, UR14, !UP1 ;  /* 0x0000000e10377287 */ /* 0x000fc4000c800000 */
[----:B------:R-:W-:Y:S02]  /*1010*/  UIADD3 UR23, UR17, UR23, URZ ;  /* 0x0000001711177290 */ /* 0x000fe4000fffe03f */
[----:B--2---:R-:W-:Y:S01]  /*1020*/  UIMAD.WIDE.U32 UR24, UR5, UR12, URZ ;  /* 0x0000000c051872a5 */ /* 0x004fe2000f8e003f */
[----:B------:R-:W-:Y:S01]  /*1030*/  ULDC UR61, c[0x0][0x2dc] ;  /* 0x0000b700003d7ab9 */ /* 0x000fe20000000800 */
[----:B------:R-:W-:Y:S02]  /*1040*/  ULDC UR60, c[0x0][0x270] ;  /* 0x00009c00003c7ab9 */ /* 0x000fe40000000800 */
[----:B------:R-:W-:Y:S02]  /*1050*/  UIMAD UR48, UR5, UR13, UR25 ;  /* 0x0000000d053072a4 */ /* 0x000fe4000f8e0219 */
[----:B------:R-:W-:Y:S01]  /*1060*/  @!UP1 UIMAD UR5, UR57, UR10, URZ ;  /* 0x0000000a390592a4 */ /* 0x000fe2000f8e023f */
[----:B------:R-:W-:Y:S01]  /*1070*/  @UP1 ULDC.64 UR12, c[0x0][0x420] ;  /* 0x00010800000c1ab9 */ /* 0x000fe20000000a00 */
[----:B------:R-:W-:Y:S01]  /*1080*/  @!UP1 UIMAD.WIDE.U32 UR32, UR44, UR10, URZ ;  /* 0x0000000a2c2092a5 */ /* 0x000fe2000f8e003f */
[----:B-1----:R-:W1:Y:S01]  /*1090*/  MUFU.RCP R4, R4 ;  /* 0x0000000400047308 */ /* 0x002e620000001000 */
[----:B------:R-:W-:-:S02]  /*10a0*/  @!UP1 UIMAD UR26, UR44, UR11, UR5 ;  /* 0x0000000b2c1a92a4 */ /* 0x000fc4000f8e0205 */
[----:B------:R-:W-:Y:S02]  /*10b0*/  UIADD3 UR5, UR36, 0x3f, URZ ;  /* 0x0000003f24057890 */ /* 0x000fe4000fffe03f */
[----:B------:R-:W-:Y:S02]  /*10c0*/  @UP1 UIMAD.WIDE.U32 UR40, UR7, UR12, URZ ;  /* 0x0000000c072812a5 */ /* 0x000fe4000f8e003f */
[----:B------:R-:W-:Y:S02]  /*10d0*/  USHF.R.S32.HI UR20, URZ, 0x1f, UR5 ;  /* 0x0000001f3f147899 */ /* 0x000fe40008011405 */
[----:B------:R-:W-:Y:S02]  /*10e0*/  @UP1 UIMAD UR46, UR7, UR13, UR41 ;  /* 0x0000000d072e12a4 */ /* 0x000fe4000f8e0229 */
[----:B------:R-:W-:Y:S02]  /*10f0*/  ULEA.HI UR42, UR20, UR5, URZ, 0x6 ;  /* 0x00000005142a7291 */ /* 0x000fe4000f8f303f */
[----:B------:R-:W-:Y:S01]  /*1100*/  UIMAD UR5, UR34, UR44, URZ ;  /* 0x0000002c220572a4 */ /* 0x000fe2000f8e023f */
[----:B------:R-:W-:Y:S01]  /*1110*/  @UP0 ULDC.64 UR20, c[0x0][0x248] ;  /* 0x0000920000140ab9 */ /* 0x000fe20000000a00 */
[----:B------:R-:W-:Y:S01]  /*1120*/  UIMAD UR22, UR7, UR39, URZ ;  /* 0x00000027071672a4 */ /* 0x000fe2000f8e023f */
[----:B-1----:R-:W-:Y:S01]  /*1130*/  VIADD R4, R4, 0xffffffe ;  /* 0x0ffffffe04047836 */ /* 0x002fe20000000000 */
[----:B------:R-:W-:-:S02]  /*1140*/  @UP0 UIMAD.WIDE.U32 UR16, UR18, UR20, URZ ;  /* 0x00000014121002a5 */ /* 0x000fc4000f8e003f */
[----:B------:R-:W-:Y:S01]  /*1150*/  UIMAD.WIDE UR10, UR61, UR60, URZ ;  /* 0x0000003c3d0a72a5 */ /* 0x000fe2000f8e023f */
[----:B------:R-:W1:Y:S01]  /*1160*/  F2I.FTZ.U32.TRUNC.NTZ R5, R4 ;  /* 0x0000000400057305 */ /* 0x000e62000021f000 */
[----:B------:R-:W-:Y:S02]  /*1170*/  UIMAD.WIDE.U32 UR12, UR44, UR58, URZ ;  /* 0x0000003a2c0c72a5 */ /* 0x000fe4000f8e003f */
[----:B------:R-:W-:Y:S02]  /*1180*/  UIMAD UR5, UR57, UR58, UR5 ;  /* 0x0000003a390572a4 */ /* 0x000fe4000f8e0205 */
[----:B------:R-:W-:Y:S01]  /*1190*/  @UP1 UIADD3 UR23, UR15, UR22, URZ ;  /* 0x000000160f171290 */ /* 0x000fe2000fffe03f */
[----:B------:R-:W-:Y:S01]  /*11a0*/  @UP0 UMOV UR45, UR16 ;  /* 0x00000010002d0c82 */ /* 0x000fe20008000000 */
[----:B------:R-:W-:Y:S02]  /*11b0*/  UIMAD.WIDE.U32 UR14, UR10, UR12, URZ ;  /* 0x0000000c0a0e72a5 */ /* 0x000fe4000f8e003f */
[----:B------:R-:W-:-:S02]  /*11c0*/  UIMAD UR16, UR11, UR12, URZ ;  /* 0x0000000c0b1072a4 */ /* 0x000fc4000f8e023f */
[----:B------:R-:W-:Y:S02]  /*11d0*/  UIADD3 UR5, UR13, UR5, URZ ;  /* 0x000000050d057290 */ /* 0x000fe4000fffe03f */
[----:B------:R-:W-:Y:S01]  /*11e0*/  UIMAD.WIDE.U32 UR12, UR10, UR7, URZ ;  /* 0x000000070a0c72a5 */ /* 0x000fe2000f8e003f */
[--C-:B-1----:R-:W-:Y:S01]  /*11f0*/  IMAD.MOV R0, RZ, RZ, -R5.reuse ;  /* 0x000000ffff007224 */ /* 0x102fe200078e0a05 */
[----:B------:R-:W-:Y:S01]  /*1200*/  ULDC UR35, c[0x0][0x2c4] ;  /* 0x0000b10000237ab9 */ /* 0x000fe20000000800 */
[----:B------:R-:W-:Y:S01]  /*1210*/  IMAD.MOV.U32 R4, RZ, RZ, RZ ;  /* 0x000000ffff047224 */ /* 0x000fe200078e00ff */
[----:B------:R-:W-:Y:S01]  /*1220*/  UIMAD UR5, UR10, UR5, UR16 ;  /* 0x000000050a0572a4 */ /* 0x000fe2000f8e0210 */
[----:B------:R-:W-:Y:S01]  /*1230*/  IMAD R0, R0, R6, RZ ;  /* 0x0000000600007224 */ /* 0x000fe200078e02ff */
[----:B------:R-:W-:Y:S02]  /*1240*/  @UP3 UIMAD UR16, UR44, UR35, URZ ;  /* 0x000000232c1032a4 */ /* 0x000fe4000f8e023f */
[----:B------:R-:W-:Y:S01]  /*1250*/  USEL UR54, UR14, UR12, !UP1 ;  /* 0x0000000c0e367287 */ /* 0x000fe2000c800000 */
[----:B------:R-:W-:Y:S01]  /*1260*/  IMAD.HI.U32 R0, R5, R0, R4 ;  /* 0x0000000005007227 */ /* 0x000fe200078e0004 */
[----:B------:R-:W-:-:S02]  /*1270*/  @UP0 UIMAD UR18, UR18, UR21, URZ ;  /* 0x00000015121202a4 */ /* 0x000fc4000f8e023f */
[----:B------:R-:W-:Y:S02]  /*1280*/  ULOP3.LUT UR12, UR42, 0xffffffc0, URZ, 0xc0, !UPT ;  /* 0xffffffc02a0c7892 */ /* 0x000fe4000f8ec03f */
[----:B------:R-:W-:Y:S01]  /*1290*/  UIADD3 UR43, UR15, UR5, URZ ;  /* 0x000000050f2b7290 */ /* 0x000fe2000fffe03f */
[----:B------:R-:W-:Y:S01]  /*12a0*/  IMAD.HI.U32 R0, R0, R2, RZ ;  /* 0x0000000200007227 */ /* 0x000fe200078e00ff */
[----:B------:R-:W-:Y:S02]  /*12b0*/  USHF.L.U64.HI UR19, UR44, 0x7, UR57 ;  /* 0x000000072c137899 */ /* 0x000fe40008010239 */
[----:B------:R-:W-:Y:S02]  /*12c0*/  @UP3 USEL UR5, UR16, UR7, !UP1 ;  /* 0x0000000710053287 */ /* 0x000fe4000c800000 */
[----:B------:R-:W-:Y:S01]  /*12d0*/  IADD3 R4, -R0, RZ, RZ ;  /* 0x000000ff00047210 */ /* 0x000fe20007ffe1ff */
[----:B------:R-:W-:Y:S02]  /*12e0*/  @UP0 UIADD3 UR47, UR17, UR18, URZ ;  /* 0x00000012112f0290 */ /* 0x000fe4000fffe03f */
[----:B------:R-:W-:-:S02]  /*12f0*/  UIADD3 UR16, UR12, -0x40, URZ ;  /* 0xffffffc00c107890 */ /* 0x000fc4000fffe03f */
[C---:B------:R-:W-:Y:S01]  /*1300*/  IMAD R2, R6.reuse, R4, R2 ;  /* 0x0000000406027224 */ /* 0x040fe200078e0202 */
[----:B------:R-:W-:Y:S01]  /*1310*/  @UP3 ULDC UR17, c[0x0][0x2e4] ;  /* 0x0000b90000113ab9 */ /* 0x000fe20000000800 */
[----:B------:R-:W-:Y:S02]  /*1320*/  USEL UR19, UR19, URZ, UP2 ;  /* 0x0000003f13137287 */ /* 0x000fe40009000000 */
[----:B------:R-:W-:Y:S01]  /*1330*/  @!UP3 UIMAD UR14, UR44, UR60, UR56 ;  /* 0x0000003c2c0eb2a4 */ /* 0x000fe2000f8e0238 */
[----:B------:R-:W-:Y:S01]  /*1340*/  ISETP.GT.U32.AND P1, PT, R6, R2, PT ;  /* 0x000000020600720c */ /* 0x000fe20003f24070 */
[----:B------:R-:W-:Y:S02]  /*1350*/  @UP3 UIMAD UR17, UR56, UR17, UR5 ;  /* 0x00000011381132a4 */ /* 0x000fe4000f8e0205 */
[----:B------:R-:W-:Y:S02]  /*1360*/  USHF.R.S32.HI UR18, URZ, 0x1f, UR16 ;  /* 0x0000001f3f127899 */ /* 0x000fe40008011410 */
[----:B------:R-:W-:-:S02]  /*1370*/  UIADD3 UR5, UP2, UR16, UR27, URZ ;  /* 0x0000001b10057290 */ /* 0x000fc4000ff5e03f */
[----:B------:R-:W-:Y:S02]  /*1380*/  UIMAD UR12, UR11, UR7, URZ ;  /* 0x000000070b0c72a4 */ /* 0x000fe4000f8e023f */
[----:B------:R-:W-:Y:S02]  /*1390*/  @!UP3 UIMAD UR17, UR14, UR35, URZ ;  /* 0x000000230e11b2a4 */ /* 0x000fe4000f8e023f */
[----:B------:R-:W-:Y:S02]  /*13a0*/  UIADD3.X UR14, UR18, UR19, URZ, UP2, !UPT ;  /* 0x00000013120e7290 */ /* 0x000fe400097fe43f */
[----:B------:R-:W-:Y:S01]  /*13b0*/  @!P1 IMAD.IADD R2, R2, 0x1, -R6 ;  /* 0x0000000102029824 */ /* 0x000fe200078e0a06 */
[----:B------:R-:W-:Y:S01]  /*13c0*/  UIMAD UR11, UR11, UR5, URZ ;  /* 0x000000050b0b72a4 */ /* 0x000fe2000f8e023f */
[----:B------:R-:W-:Y:S01]  /*13d0*/  @!P1 VIADD R0, R0, 0x1 ;  /* 0x0000000100009836 */ /* 0x000fe20000000000 */
[----:B------:R-:W-:Y:S01]  /*13e0*/  PLOP3.LUT P1, PT, PT, PT, UP0, 0x80, 0x0 ;  /* 0x000000000000781c */ /* 0x000fe20003f2f008 */
[----:B------:R-:W-:Y:S01]  /*13f0*/  @UP0 UIADD3 UR25, UR29, UR31, URZ ;  /* 0x0000001f1d190290 */ /* 0x000fe2000fffe03f */
[----:B------:R-:W-:Y:S01]  /*1400*/  ISETP.GE.U32.AND P0, PT, R2, R6, PT ;  /* 0x000000060200720c */ /* 0x000fe20003f06070 */
[----:B------:R-:W-:Y:S01]  /*1410*/  @UP1 UIADD3 UR43, UR13, UR12, URZ ;  /* 0x0000000c0d2b1290 */ /* 0x000fe2000fffe03f */
[----:B------:R-:W-:Y:S01]  /*1420*/  LOP3.LUT R2, R7, UR56, RZ, 0x3c, !PT ;  /* 0x0000003807027c12 */ /* 0x000fe2000f8e3cff */
[----:B------:R-:W-:Y:S01]  /*1430*/  UIMAD.WIDE.U32 UR34, UR10, UR5, URZ ;  /* 0x000000050a2272a5 */ /* 0x000fe2000f8e003f */
[----:B------:R-:W-:-:S02]  /*1440*/  @UP0 ULDC.64 UR12, c[0x0][0x250] ;  /* 0x00009400000c0ab9 */ /* 0x000fc40000000a00 */
[----:B------:R-:W-:Y:S01]  /*1450*/  ISETP.GE.AND P2, PT, R2, RZ, PT ;  /* 0x000000ff0200720c */ /* 0x000fe20003f46270 */
[----:B------:R-:W-:Y:S01]  /*1460*/  UIMAD UR5, UR10, UR14, UR11 ;  /* 0x0000000e0a0572a4 */ /* 0x000fe2000f8e020b */
[----:B------:R-:W-:Y:S01]  /*1470*/  ULDC.U8 UR37, c[0x0][0x480] ;  /* 0x0001200000257ab9 */ /* 0x000fe20000000000 */
[----:B------:R-:W-:Y:S02]  /*1480*/  @UP0 UIMAD.WIDE.U32 UR10, UR25, UR12, URZ ;  /* 0x0000000c190a02a5 */ /* 0x000fe4000f8e003f */
[----:B------:R-:W-:Y:S02]  /*1490*/  UISETP.NE.AND UP5, UPT, UR37, URZ, UPT ;  /* 0x0000003f2500728c */ /* 0x000fe4000bfa5270 */
[----:B------:R-:W-:Y:S01]  /*14a0*/  @P0 IADD3 R0, R0, 0x1, RZ ;  /* 0x0000000100000810 */ /* 0x000fe20007ffe0ff */
[----:B------:R-:W-:Y:S01]  /*14b0*/  UIMAD UR49, UR56, UR61, URZ ;  /* 0x0000003d383172a4 */ /* 0x000fe2000f8e023f */
[----:B------:R-:W-:Y:S01]  /*14c0*/  PLOP3.LUT P0, PT, PT, PT, UP3, 0x80, 0x0 ;  /* 0x000000000000781c */ /* 0x000fe20003f0f038 */
[----:B------:R-:W-:-:S02]  /*14d0*/  @UP0 UIMAD UR14, UR25, UR13, URZ ;  /* 0x0000000d190e02a4 */ /* 0x000fc4000f8e023f */
[----:B------:R-:W-:Y:S01]  /*14e0*/  IMAD.MOV.U32 R2, RZ, RZ, R0 ;  /* 0x000000ffff027224 */ /* 0x000fe200078e0000 */
[----:B------:R-:W-:Y:S02]  /*14f0*/  USEL UR51, UR48, URZ, UP5 ;  /* 0x0000003f30337287 */ /* 0x000fe4000a800000 */
[----:B------:R-:W-:Y:S02]  /*1500*/  USHF.R.S32.HI UR50, URZ, 0x1f, UR28 ;  /* 0x0000001f3f327899 */ /* 0x000fe4000801141c */
[----:B------:R-:W-:Y:S01]  /*1510*/  @!UP1 UIADD3 UR46, UR33, UR26, URZ ;  /* 0x0000001a212e9290 */ /* 0x000fe2000fffe03f */
[----:B------:R-:W-:Y:S01]  /*1520*/  @!P2 IADD3 R2, -R2, RZ, RZ ;  /* 0x000000ff0202a210 */ /* 0x000fe20007ffe1ff */
[----:B------:R-:W-:Y:S01]  /*1530*/  USHF.R.S32.HI UR53, URZ, 0x1f, UR49 ;  /* 0x0000001f3f357899 */ /* 0x000fe20008011431 */
[----:B------:R-:W-:Y:S01]  /*1540*/  @!P3 LOP3.LUT R2, RZ, R7, RZ, 0x33, !PT ;  /* 0x00000007ff02b212 */ /* 0x000fe200078e33ff */
        /* <DEDUP_REMOVED lines=17> */
.L_x_863:
        /* <DEDUP_REMOVED lines=13> */
.L_x_864:
        /* <DEDUP_REMOVED lines=11> */
.L_x_865:
[----:B------:R-:W-:-:S04]  /*17e0*/  UIMAD UR5, UR44, UR60, UR56 ;  /* 0x0000003c2c0572a4 */ /* 0x000fc8000f8e0238 */
[----:B------:R-:W-:-:S12]  /*17f0*/  UIMAD UR5, UR5, UR58, URZ ;  /* 0x0000003a050572a4 */ /* 0x000fd8000f8e023f */
.L_x_866:
[----:B------:R-:W1:Y:S01]  /*1800*/  S2R R29, SR_TID.X ;  /* 0x00000000001d7919 */ /* 0x000e620000002100 */
[----:B------:R-:W2:Y:S01]  /*1810*/  LDC.64 R18, c[0x0][0x420] ;  /* 0x00010800ff127b82 */ /* 0x000ea20000000a00 */
[----:B------:R-:W-:Y:S01]  /*1820*/  USHF.R.S32.HI UR19, URZ, 0x1f, UR56 ;  /* 0x0000001f3f137899 */ /* 0x000fe20008011438 */
[----:B------:R-:W-:Y:S01]  /*1830*/  BSSY B1, `(.L_x_862) ;  /* 0x0000707000017945 */ /* 0x000fe20003800000 */
[----:B------:R-:W-:Y:S01]  /*1840*/  ULDC.64 UR10, c[0x0][0x428] ;  /* 0x00010a00000a7ab9 */ /* 0x000fe20000000a00 */
[----:B------:R-:W-:Y:S02]  /*1850*/  UIADD3 UR22, UR16, UR5, URZ ;  /* 0x0000000510167290 */ /* 0x000fe4000fffe03f */
[----:B------:R-:W-:Y:S02]  /*1860*/  UIMAD UR5, UR19, UR10, URZ ;  /* 0x0000000a130572a4 */ /* 0x000fe4000f8e023f */
[----:B------:R-:W-:Y:S02]  /*1870*/  UIMAD UR24, UR61, UR60, URZ ;  /* 0x0000003c3d1872a4 */ /* 0x000fe4000f8e023f */
[----:B------:R-:W-:-:S02]  /*1880*/  UIMAD UR7, UR56, UR11, UR5 ;  /* 0x0000000b380772a4 */ /* 0x000fc4000f8e0205 */
[----:B------:R-:W-:Y:S01]  /*1890*/  UISETP.GE.AND UP4, UPT, UR36, 0x1, UPT ;  /* 0x000000012400788c */ /* 0x000fe2000bf86270 */
[----:B------:R-:W-:Y:S01]  /*18a0*/  ULDC.64 UR32, c[0x0][0x3e0] ;  /* 0x0000f80000207ab9 */ /* 0x000fe20000000a00 */
[----:B------:R-:W-:Y:S01]  /*18b0*/  ULDC.64 UR26, c[0x0][0x400] ;  /* 0x00010000001a7ab9 */ /* 0x000fe20000000a00 */
[----:B------:R-:W-:Y:S01]  /*18c0*/  UIADD3 UR17, UR16, UR17, URZ ;  /* 0x0000001110117290 */ /* 0x000fe2000fffe03f */
[----:B------:R-:W-:Y:S01]  /*18d0*/  ULDC.64 UR40, c[0x0][0x2b0] ;  /* 0x0000ac0000287ab9 */ /* 0x000fe20000000a00 */
[----:B------:R-:W-:Y:S01]  /*18e0*/  ULDC.64 UR60, c[0x0][0x478] ;  /* 0x00011e00003c7ab9 */ /* 0x000fe20000000a00 */
[----:B------:R-:W-:Y:S01]  /*18f0*/  ULEA.HI.SX32 UR35, UR42, 0xffffffff, 0x1a ;  /* 0xffffffff2a237891 */ /* 0x000fe2000f8fd23f */
[----:B--2---:R-:W-:-:S04]  /*1900*/  IMAD R10, R18, UR18, RZ ;  /* 0x00000012120a7c24 */ /* 0x004fc8000f8e02ff */
[----:B------:R-:W-:Y:S01]  /*1910*/  IMAD R10, R19, UR16, R10 ;  /* 0x00000010130a7c24 */ /* 0x000fe2000f8e020a */
[----:B-1----:R-:W-:-:S04]  /*1920*/  SHF.R.S32.HI R30, RZ, 0x1f, R29 ;  /* 0x0000001fff1e7819 */ /* 0x002fc8000001141d */
[CC--:B------:R-:W-:Y:S02]  /*1930*/  LEA.HI R4, R30.reuse, R29.reuse, RZ, 0x3 ;  /* 0x0000001d1e047211 */ /* 0x0c0fe400078f18ff */
[----:B------:R-:W-:Y:S02]  /*1940*/  LEA.HI R12, R30, R29, RZ, 0x5 ;  /* 0x0000001d1e0c7211 */ /* 0x000fe400078f28ff */
[----:B------:R-:W-:Y:S02]  /*1950*/  SHF.R.S32.HI R0, RZ, 0x3, R4 ;  /* 0x00000003ff007819 */ /* 0x000fe40000011404 */
[----:B------:R-:W-:Y:S02]  /*1960*/  LOP3.LUT R4, R4, 0xfffffff8, RZ, 0xc0, !PT ;  /* 0xfffffff804047812 */ /* 0x000fe400078ec0ff */
[----:B------:R-:W-:Y:S02]  /*1970*/  SHF.R.S32.HI R28, RZ, 0x1f, R0 ;  /* 0x0000001fff1c7819 */ /* 0x000fe40000011400 */
[----:B------:R-:W-:Y:S01]  /*1980*/  IADD3 R8, P0, R0, UR16, RZ ;  /* 0x0000001000087c10 */ /* 0x000fe2000ff1e0ff */
[----:B------:R-:W-:-:S03]  /*1990*/  IMAD.IADD R4, R29, 0x1, -R4 ;  /* 0x000000011d047824 */ /* 0x000fc600078e0a04 */
[----:B------:R-:W-:Y:S01]  /*19a0*/  IADD3.X R5, R28, UR18, RZ, P0, !PT ;  /* 0x000000121c057c10 */ /* 0x000fe200087fe4ff */
[----:B------:R-:W-:-:S04]  /*19b0*/  IMAD.SHL.U32 R4, R4, 0x8, RZ ;  /* 0x0000000804047824 */ /* 0x000fc800078e00ff */
[----:B------:R-:W-:Y:S01]  /*19c0*/  IMAD R6, R5, UR38, RZ ;  /* 0x0000002605067c24 */ /* 0x000fe2000f8e02ff */
[----:B------:R-:W-:-:S03]  /*19d0*/  SHF.R.S32.HI R5, RZ, 0x1f, R4 ;  /* 0x0000001fff057819 */ /* 0x000fc60000011404 */
[----:B------:R-:W-:Y:S01]  /*19e0*/  IMAD R11, R8, UR39, R6 ;  /* 0x00000027080b7c24 */ /* 0x000fe2000f8e0206 */
[----:B------:R-:W-:Y:S01]  /*19f0*/  IADD3 R6, P0, R4, UR14, RZ ;  /* 0x0000000e04067c10 */ /* 0x000fe2000ff1e0ff */
[----:B------:R-:W-:Y:S01]  /*1a00*/  IMAD.WIDE.U32 R8, R8, UR38, R4 ;  /* 0x0000002608087c25 */ /* 0x000fe2000f8e0004 */
[----:B------:R-:W-:Y:S02]  /*1a10*/  ULDC.64 UR14, c[0x0][0x210] ;  /* 0x00008400000e7ab9 */ /* 0x000fe40000000a00 */
[----:B------:R-:W-:Y:S02]  /*1a20*/  IADD3.X R7, R5, UR46, RZ, P0, !PT ;  /* 0x0000002e05077c10 */ /* 0x000fe400087fe4ff */
[----:B------:R-:W-:Y:S01]  /*1a30*/  IADD3 R8, P1, R8, UR55, RZ ;  /* 0x0000003708087c10 */ /* 0x000fe2000ff3e0ff */
[----:B------:R-:W-:-:S03]  /*1a40*/  IMAD.WIDE.U32 R6, R18, UR16, R6 ;  /* 0x0000001012067c25 */ /* 0x000fc6000f8e0006 */
[----:B------:R-:W-:Y:S01]  /*1a50*/  IADD3.X R9, R9, UR23, R11, P1, !PT ;  /* 0x0000001709097c10 */ /* 0x000fe20008ffe40b */
[----:B------:R-:W-:Y:S01]  /*1a60*/  USHF.L.U32 UR23, UR24, 0x6, URZ ;  /* 0x0000000618177899 */ /* 0x000fe2000800063f */
[----:B------:R-:W-:Y:S01]  /*1a70*/  IMAD.U32 R11, RZ, RZ, UR10 ;  /* 0x0000000aff0b7e24 */ /* 0x000fe2000f8e00ff */
[----:B------:R-:W-:Y:S01]  /*1a80*/  ULDC.64 UR10, c[0x0][0x258] ;  /* 0x00009600000a7ab9 */ /* 0x000fe20000000a00 */
[----:B------:R-:W-:Y:S01]  /*1a90*/  IMAD.IADD R7, R7, 0x1, R10 ;  /* 0x0000000107077824 */ /* 0x000fe200078e020a */
[----:B------:R-:W-:Y:S01]  /*1aa0*/  UIMAD UR5, UR19, UR10, URZ ;  /* 0x0000000a130572a4 */ /* 0x000fe2000f8e023f */
[----:B------:R-:W-:Y:S01]  /*1ab0*/  LOP3.LUT R10, R12, 0xffffffe0, RZ, 0xc0, !PT ;  /* 0xffffffe00c0a7812 */ /* 0x000fe200078ec0ff */
[----:B------:R-:W-:Y:S01]  /*1ac0*/  UIMAD.WIDE UR18, UR17, 0x4, UR40 ;  /* 0x00000004111278a5 */ /* 0x000fe2000f8e0228 */
[----:B------:R-:W-:Y:S01]  /*1ad0*/  IMAD.WIDE.U32 R6, R11, UR56, R6 ;  /* 0x000000380b067c25 */ /* 0x000fe2000f8e0006 */
[----:B------:R-:W-:Y:S01]  /*1ae0*/  UIMAD UR11, UR56, UR11, UR5 ;  /* 0x0000000b380b72a4 */ /* 0x000fe2000f8e0205 */
[----:B------:R-:W-:Y:S01]  /*1af0*/  SHF.R.S32.HI R12, RZ, 0x5, R12 ;  /* 0x00000005ff0c7819 */ /* 0x000fe2000001140c */
[----:B------:R-:W-:Y:S01]  /*1b00*/  UIADD3 UR5, UP3, UP2, UR34, UR23, UR49 ;  /* 0x0000001722057290 */ /* 0x000fe2000fa7e031 */
[----:B------:R-:W-:Y:S01]  /*1b10*/  IMAD.U32 R11, RZ, RZ, UR10 ;  /* 0x0000000aff0b7e24 */ /* 0x000fe2000f8e00ff */
[----:B------:R-:W-:Y:S01]  /*1b20*/  UIMAD.WIDE UR16, UR22, 0x4, UR60 ;  /* 0x00000004161078a5 */ /* 0x000fe2000f8e023c */
[----:B------:R-:W-:Y:S01]  /*1b30*/  VIADD R7, R7, UR7 ;  /* 0x0000000707077c36 */ /* 0x000fe20008000000 */
[----:B------:R-:W-:Y:S01]  /*1b40*/  USHF.R.S32.HI UR7, URZ, 0x1f, UR23 ;  /* 0x0000001f3f077899 */ /* 0x000fe20008011417 */
[----:B------:R-:W-:Y:S01]  /*1b50*/  IMAD.WIDE.U32 R8, R11, UR56, R8 ;  /* 0x000000380b087c25 */ /* 0x000fe2000f8e0008 */
[----:B------:R-:W-:-:S02]  /*1b60*/  UIADD3 UR10, UP1, UP0, UR52, UR5, UR54 ;  /* 0x00000005340a7290 */ /* 0x000fc4000f83e036 */
[----:B------:R-:W-:Y:S01]  /*1b70*/  UIADD3.X UR5, UR48, UR7, UR53, UP3, UP2 ;  /* 0x0000000730057290 */ /* 0x000fe20009fe4435 */
[----:B------:R-:W-:Y:S01]  /*1b80*/  VIADD R9, R9, UR11 ;  /* 0x0000000b09097c36 */ /* 0x000fe20008000000 */
[----:B------:R-:W-:Y:S01]  /*1b90*/  LEA R194, P0, R8, UR14, 0x1 ;  /* 0x0000000e08c27c11 */ /* 0x000fe2000f8008ff */
[----:B------:R-:W-:Y:S01]  /*1ba0*/  IMAD.IADD R10, R29, 0x1, -R10 ;  /* 0x000000011d0a7824 */ /* 0x000fe200078e0a0a */
[----:B------:R-:W-:Y:S01]  /*1bb0*/  UIADD3.X UR5, UR51, UR5, UR43, UP1, UP0 ;  /* 0x0000000533057290 */ /* 0x000fe20008fe042b */
[-C--:B------:R-:W-:Y:S01]  /*1bc0*/  IMAD R11, R28, R18.reuse, RZ ;  /* 0x000000121c0b7224 */ /* 0x080fe200078e02ff */
[----:B------:R-:W-:Y:S01]  /*1bd0*/  LEA.HI.X R195, R8, UR15, R9, 0x1, P0 ;  /* 0x0000000f08c37c11 */ /* 0x000fe200080f0c09 */
[----:B------:R-:W-:Y:S01]  /*1be0*/  IMAD R10, R12, UR24, R10 ;  /* 0x000000180c0a7c24 */ /* 0x000fe2000f8e020a */
[----:B------:R-:W-:Y:S01]  /*1bf0*/  PLOP3.LUT P0, PT, PT, PT, UP4, 0x80, 0x0 ;  /* 0x000000000000781c */ /* 0x000fe20003f0f048 */
[C---:B------:R-:W-:Y:S02]  /*1c00*/  IMAD R11, R0.reuse, R19, R11 ;  /* 0x00000013000b7224 */ /* 0x040fe400078e020b */
[----:B------:R-:W-:Y:S01]  /*1c10*/  IMAD.WIDE.U32 R6, R0, R18, R6 ;  /* 0x0000001200067225 */ /* 0x000fe200078e0006 */
[----:B------:R-:W-:-:S03]  /*1c20*/  IADD3 R8, P2, R10, UR10, RZ ;  /* 0x0000000a0a087c10 */ /* 0x000fc6000ff5e0ff */
[----:B------:R-:W-:Y:S01]  /*1c30*/  IMAD.IADD R7, R7, 0x1, R11 ;  /* 0x0000000107077824 */ /* 0x000fe200078e020b */
[----:B------:R-:W-:Y:S02]  /*1c40*/  LEA R14, P3, R6, UR32, 0x1 ;  /* 0x00000020060e7c11 */ /* 0x000fe4000f8608ff */
[----:B------:R-:W-:Y:S02]  /*1c50*/  LEA R212, P1, R8, UR26, 0x2 ;  /* 0x0000001a08d47c11 */ /* 0x000fe4000f8210ff */
[----:B------:R-:W-:Y:S02]  /*1c60*/  LEA.HI.X.SX32 R10, R10, UR5, 0x1, P2 ;  /* 0x000000050a0a7c11 */ /* 0x000fe400090f0eff */
[----:B------:R-:W-:Y:S02]  /*1c70*/  LEA.HI.X R15, R6, UR33, R7, 0x1, P3 ;  /* 0x00000021060f7c11 */ /* 0x000fe400098f0c07 */
[----:B------:R-:W-:Y:S01]  /*1c80*/  LEA.HI.X R211, R8, UR27, R10, 0x2, P1 ;  /* 0x0000001b08d37c11 */ /* 0x000fe200088f140a */
[----:B------:R-:W-:Y:S06]  /*1c90*/  @!P0 BRA `(.L_x_867) ;  /* 0x0000005c00e48947 */ /* 0x000fec0003800000 */
[----:B------:R-:W-:Y:S01]  /*1ca0*/  UIMAD UR10, UR30, -0x80, UR6 ;  /* 0xffffff801e0a78a4 */ /* 0x000fe2000f8e0206 */
[C---:B------:R-:W-:Y:S01]  /*1cb0*/  VIADD R11, R0.reuse, 0x20 ;  /* 0x00000020000b7836 */ /* 0x040fe20000000000 */
[----:B------:R-:W-:Y:S01]  /*1cc0*/  UIMAD UR5, UR50, UR12, URZ ;  /* 0x0000000c320572a4 */ /* 0x000fe2000f8e023f */
[----:B------:R-:W-:Y:S01]  /*1cd0*/  IMAD.U32 R6, RZ, RZ, UR12 ;  /* 0x0000000cff067e24 */ /* 0x000fe2000f8e00ff */
[----:B------:R-:W-:Y:S01]  /*1ce0*/  ULDC.64 UR14, c[0x0][0x268] ;  /* 0x00009a00000e7ab9 */ /* 0x000fe20000000a00 */
[----:B------:R-:W-:Y:S01]  /*1cf0*/  UMOV UR7, UR35 ;  /* 0x0000002300077c82 */ /* 0x000fe20008000000 */
[----:B------:R-:W-:Y:S01]  /*1d00*/  ISETP.GE.AND P6, PT, R0, UR10, PT ;  /* 0x0000000a00007c0c */ /* 0x000fe2000bfc6270 */
[----:B------:R-:W-:Y:S01]  /*1d10*/  UIMAD UR5, UR28, UR13, UR5 ;  /* 0x0000000d1c0572a4 */ /* 0x000fe2000f8e0205 */
[----:B------:R-:W-:Y:S01]  /*1d20*/  ISETP.GE.AND P5, PT, R11, UR10, PT ;  /* 0x0000000a0b007c0c */ /* 0x000fe2000bfa6270 */
[----:B------:R-:W-:-:S04]  /*1d30*/  IMAD.WIDE.U32 R6, R6, UR28, R4 ;  /* 0x0000001c06067c25 */ /* 0x000fc8000f8e0004 */
[----:B------:R-:W-:Y:S01]  /*1d40*/  IMAD.U32 R9, RZ, RZ, UR5 ;  /* 0x00000005ff097e24 */ /* 0x000fe2000f8e00ff */
[----:B------:R-:W-:Y:S01]  /*1d50*/  IADD3 R6, P0, R6, UR25, RZ ;  /* 0x0000001906067c10 */ /* 0x000fe2000ff1e0ff */
[----:B------:R-:W-:Y:S01]  /*1d60*/  IMAD R8, R24, UR14, RZ ;  /* 0x0000000e18087c24 */ /* 0x000fe2000f8e02ff */
[----:B------:R-:W-:Y:S01]  /*1d70*/  UIMAD UR5, UR7, -0x40, UR36 ;  /* 0xffffffc0070578a4 */ /* 0x000fe2000f8e0224 */
[----:B------:R-:W-:Y:S01]  /*1d80*/  VIADD R25, R0, 0x40 ;  /* 0x0000004000197836 */ /* 0x000fe20000000000 */
[----:B------:R-:W-:Y:S01]  /*1d90*/  IADD3.X R7, R7, UR37, R9, P0, !PT ;  /* 0x0000002507077c10 */ /* 0x000fe200087fe409 */
[----:B------:R-:W1:Y:S01]  /*1da0*/  @!P6 LDC.64 R16, c[0x0][0x220] ;  /* 0x00008800ff10eb82 */ /* 0x000e620000000a00 */
[----:B------:R-:W-:Y:S01]  /*1db0*/  IMAD R10, R2, UR15, R8 ;  /* 0x0000000f020a7c24 */ /* 0x000fe2000f8e0208 */
[----:B------:R-:W-:Y:S01]  /*1dc0*/  @!P5 IADD3 R12, P0, R0, 0x20, RZ ;  /* 0x00000020000cd810 */ /* 0x000fe20007f1e0ff */
[----:B------:R-:W-:Y:S01]  /*1dd0*/  @!P6 IMAD R9, R28, UR12, RZ ;  /* 0x0000000c1c09ec24 */ /* 0x000fe2000f8e02ff */
[----:B------:R-:W-:Y:S01]  /*1de0*/  ISETP.GE.AND P1, PT, R11, UR5, PT ;  /* 0x000000050b007c0c */ /* 0x000fe2000bf26270 */
[----:B------:R-:W-:Y:S01]  /*1df0*/  IMAD.WIDE.U32 R6, R2, UR14, R6 ;  /* 0x0000000e02067c25 */ /* 0x000fe2000f8e0006 */
[----:B------:R-:W-:-:S02]  /*1e00*/  ISETP.GE.AND P4, PT, R25, UR10, PT ;  /* 0x0000000a19007c0c */ /* 0x000fc4000bf86270 */
[----:B------:R-:W2:Y:S01]  /*1e10*/  @!P5 LDC.64 R22, c[0x0][0x220] ;  /* 0x00008800ff16db82 */ /* 0x000ea20000000a00 */
[----:B------:R-:W-:Y:S02]  /*1e20*/  @!P5 IMAD.X R8, RZ, RZ, R28, P0 ;  /* 0x000000ffff08d224 */ /* 0x000fe400000e061c */
[----:B------:R-:W-:Y:S02]  /*1e30*/  IMAD.IADD R7, R7, 0x1, R10 ;  /* 0x0000000107077824 */ /* 0x000fe400078e020a */
[----:B------:R-:W-:Y:S02]  /*1e40*/  @!P5 IMAD R8, R8, UR12, RZ ;  /* 0x0000000c0808dc24 */ /* 0x000fe4000f8e02ff */
[----:B------:R-:W-:Y:S02]  /*1e50*/  @!P6 IMAD R13, R0, UR13, R9 ;  /* 0x0000000d000dec24 */ /* 0x000fe4000f8e0209 */
[----:B------:R-:W-:Y:S02]  /*1e60*/  @!P5 IMAD R20, R12, UR13, R8 ;  /* 0x0000000d0c14dc24 */ /* 0x000fe4000f8e0208 */
[----:B------:R-:W-:Y:S01]  /*1e70*/  @!P5 IMAD.MOV.U32 R8, RZ, RZ, R6 ;  /* 0x000000ffff08d224 */ /* 0x000fe200078e0006 */
[----:B------:R-:W3:Y:S01]  /*1e80*/  @!P4 LDC.64 R26, c[0x0][0x218] ;  /* 0x00008600ff1acb82 */ /* 0x000ee20000000a00 */
[----:B------:R-:W-:-:S02]  /*1e90*/  @!P5 IMAD.MOV.U32 R9, RZ, RZ, R7 ;  /* 0x000000ffff09d224 */ /* 0x000fc400078e0007 */
[----:B------:R-:W-:-:S04]  /*1ea0*/  @!P6 IMAD.WIDE.U32 R10, R0, UR12, R6 ;  /* 0x0000000c000aec25 */ /* 0x000fc8000f8e0006 */
[----:B------:R-:W-:Y:S01]  /*1eb0*/  VIADD R21, R0, 0x60 ;  /* 0x0000006000157836 */ /* 0x000fe20000000000 */
[----:B-1----:R-:W-:Y:S01]  /*1ec0*/  @!P6 LEA R16, P0, R10, R16, 0x1 ;  /* 0x000000100a10e211 */ /* 0x002fe200078008ff */
[----:B------:R-:W-:-:S03]  /*1ed0*/  @!P5 IMAD.WIDE.U32 R8, R12, UR12, R8 ;  /* 0x0000000c0c08dc25 */ /* 0x000fc6000f8e0008 */
[----:B------:R-:W-:Y:S01]  /*1ee0*/  ISETP.GE.AND P3, PT, R21, UR10, PT ;  /* 0x0000000a15007c0c */ /* 0x000fe2000bf66270 */
[----:B------:R-:W-:Y:S01]  /*1ef0*/  @!P6 IMAD.IADD R13, R11, 0x1, R13 ;  /* 0x000000010b0de824 */ /* 0x000fe200078e020d */
[----:B------:R-:W-:Y:S01]  /*1f00*/  UIMAD UR10, UR50, UR20, URZ ;  /* 0x00000014320a72a4 */ /* 0x000fe2000f8e023f */
[----:B------:R-:W-:Y:S02]  /*1f10*/  IMAD.U32 R12, RZ, RZ, UR20 ;  /* 0x00000014ff0c7e24 */ /* 0x000fe4000f8e00ff */
[----:B------:R-:W-:Y:S01]  /*1f20*/  @!P5 IMAD.IADD R9, R9, 0x1, R20 ;  /* 0x000000010909d824 */ /* 0x000fe200078e0214 */
[----:B------:R-:W-:Y:S01]  /*1f30*/  @!P6 LEA.HI.X R17, R10, R17, R13, 0x1, P0 ;  /* 0x000000110a11e211 */ /* 0x000fe200000f0c0d */
[----:B------:R-:W-:Y:S01]  /*1f40*/  IMAD.WIDE.U32 R4, R12, UR28, R4 ;  /* 0x0000001c0c047c25 */ /* 0x000fe2000f8e0004 */
[----:B--2---:R-:W-:Y:S01]  /*1f50*/  @!P5 LEA R12, P0, R8, R22, 0x1 ;  /* 0x00000016080cd211 */ /* 0x004fe200078008ff */
[----:B------:R-:W-:Y:S01]  /*1f60*/  UIMAD UR10, UR28, UR21, UR10 ;  /* 0x000000151c0a72a4 */ /* 0x000fe2000f8e020a */
[----:B------:R-:W1:Y:S01]  /*1f70*/  @!P4 LDC.64 R20, c[0x0][0x220] ;  /* 0x00008800ff14cb82 */ /* 0x000e620000000a00 */
[----:B------:R-:W-:Y:S01]  /*1f80*/  IMAD.WIDE.U32 R10, R18, 0x40, RZ ;  /* 0x00000040120a7825 */ /* 0x000fe200078e00ff */
[----:B------:R-:W-:-:S03]  /*1f90*/  @!P5 LEA.HI.X R13, R8, R23, R9, 0x1, P0 ;  /* 0x00000017080dd211 */ /* 0x000fc600000f0c09 */
[----:B------:R-:W-:Y:S02]  /*1fa0*/  IMAD.MOV.U32 R196, RZ, RZ, R14 ;  /* 0x000000ffffc47224 */ /* 0x000fe400078e000e */
[----:B------:R-:W-:Y:S01]  /*1fb0*/  IMAD.MOV.U32 R197, RZ, RZ, R15 ;  /* 0x000000ffffc57224 */ /* 0x000fe200078e000f */
[----:B------:R-:W2:Y:S01]  /*1fc0*/  @!P3 LDC.64 R22, c[0x0][0x220] ;  /* 0x00008800ff16bb82 */ /* 0x000ea20000000a00 */
[----:B------:R-:W-:Y:S01]  /*1fd0*/  IMAD.SHL.U32 R19, R19, 0x40, RZ ;  /* 0x0000004013137824 */ /* 0x000fe200078e00ff */
[----:B------:R-:W-:Y:S01]  /*1fe0*/  @!P1 IADD3 R14, P0, R196, R10, RZ ;  /* 0x0000000ac40e9210 */ /* 0x000fe20007f1e0ff */
[----:B------:R-:W-:Y:S01]  /*1ff0*/  IMAD.U32 R8, RZ, RZ, UR10 ;  /* 0x0000000aff087e24 */ /* 0x000fe2000f8e00ff */
[----:B------:R-:W-:Y:S01]  /*2000*/  @!P4 IADD3 R10, P2, R0, 0x40, RZ ;  /* 0x00000040000ac810 */ /* 0x000fe20007f5e0ff */
[----:B------:R-:W-:Y:S01]  /*2010*/  ULDC.64 UR10, c[0x0][0x260] ;  /* 0x00009800000a7ab9 */ /* 0x000fe20000000a00 */
[----:B------:R-:W-:Y:S01]  /*2020*/  @!P1 IADD3.X R15, R197, R11, R19, P0, !PT ;  /* 0x0000000bc50f9210 */ /* 0x000fe200007fe413 */
[----:B------:R-:W-:Y:S01]  /*2030*/  @!P4 IMAD.MOV.U32 R9, RZ, RZ, R7 ;  /* 0x000000ffff09c224 */ /* 0x000fe200078e0007 */
[----:B------:R-:W-:Y:S01]  /*2040*/  IADD3 R4, P0, R4, UR45, RZ ;  /* 0x0000002d04047c10 */ /* 0x000fe2000ff1e0ff */
[----:B------:R-:W-:Y:S01]  /*2050*/  @!P4 IMAD.X R18, RZ, RZ, R28, P2 ;  /* 0x000000ffff12c224 */ /* 0x000fe200010e061c */
[----:B------:R-:W-:Y:S01]  /*2060*/  @!P3 IADD3 R11, P2, R0, 0x60, RZ ;  /* 0x00000060000bb810 */ /* 0x000fe20007f5e0ff */
[----:B------:R-:W-:Y:S01]  /*2070*/  IMAD.MOV.U32 R234, RZ, RZ, 0x7f800000 ;  /* 0x7f800000ffea7424 */ /* 0x000fe200078e00ff */
[----:B------:R-:W-:Y:S01]  /*2080*/  IADD3.X R5, R5, UR47, R8, P0, !PT ;  /* 0x0000002f05057c10 */ /* 0x000fe200087fe408 */
[----:B------:R-:W-:Y:S01]  /*2090*/  IMAD R8, R24, UR10, RZ ;  /* 0x0000000a18087c24 */ /* 0x000fe2000f8e02ff */
[----:B------:R-:W-:Y:S01]  /*20a0*/  PLOP3.LUT P0, PT, PT, PT, UP5, 0x80, 0x0 ;  /* 0x000000000000781c */ /* 0x000fe20003f0f058 */
[----:B------:R-:W-:Y:S01]  /*20b0*/  @!P3 IMAD.X R19, RZ, RZ, R28, P2 ;  /* 0x000000ffff13b224 */ /* 0x000fe200010e061c */
[----:B------:R-:W-:Y:S01]  /*20c0*/  ISETP.GE.AND P2, PT, R0, UR5, PT ;  /* 0x0000000500007c0c */ /* 0x000fe2000bf46270 */
[----:B------:R-:W-:-:S02]  /*20d0*/  IMAD R24, R2, UR11, R8 ;  /* 0x0000000b02187c24 */ /* 0x000fc4000f8e0208 */
[----:B------:R-:W-:Y:S02]  /*20e0*/  @!P4 IMAD R18, R18, UR12, RZ ;  /* 0x0000000c1212cc24 */ /* 0x000fe4000f8e02ff */
[----:B------:R-:W-:Y:S02]  /*20f0*/  @!P4 IMAD.MOV.U32 R8, RZ, RZ, R6 ;  /* 0x000000ffff08c224 */ /* 0x000fe400078e0006 */
[----:B------:R-:W-:Y:S01]  /*2100*/  IMAD.WIDE.U32 R4, R2, UR10, R4 ;  /* 0x0000000a02047c25 */ /* 0x000fe2000f8e0004 */
[----:B------:R-:W-:-:S03]  /*2110*/  ULEA.HI UR10, UR7, UR7, URZ, 0x1 ;  /* 0x00000007070a7291 */ /* 0x000fc6000f8f083f */
[----:B------:R-:W-:Y:S01]  /*2120*/  @!P3 IMAD R2, R19, UR12, RZ ;  /* 0x0000000c1302bc24 */ /* 0x000fe2000f8e02ff */
[----:B------:R-:W-:Y:S01]  /*2130*/  ULOP3.LUT UR10, UR10, 0xfffffffe, URZ, 0xc0, !UPT ;  /* 0xfffffffe0a0a7892 */ /* 0x000fe2000f8ec03f */
[C---:B------:R-:W-:Y:S02]  /*2140*/  @!P4 IMAD R19, R10.reuse, UR13, R18 ;  /* 0x0000000d0a13cc24 */ /* 0x040fe4000f8e0212 */
[----:B------:R-:W-:Y:S01]  /*2150*/  @!P4 IMAD.WIDE.U32 R8, R10, UR12, R8 ;  /* 0x0000000c0a08cc25 */ /* 0x000fe2000f8e0008 */
[----:B------:R-:W-:Y:S01]  /*2160*/  @P0 BAR.SYNC.DEFER_BLOCKING 0x0 ;  /* 0x0000000000000b1d */ /* 0x000fe20000010000 */
[----:B------:R-:W-:Y:S02]  /*2170*/  UIADD3 UR10, UR7, -UR10, URZ ;  /* 0x8000000a070a7290 */ /* 0x000fe4000fffe03f */
[----:B------:R-:W-:Y:S01]  /*2180*/  @!P4 IMAD.IADD R9, R9, 0x1, R19 ;  /* 0x000000010909c824 */ /* 0x000fe200078e0213 */
[C---:B-1----:R-:W-:Y:S01]  /*2190*/  @!P4 LEA R10, P0, R8.reuse, R20, 0x1 ;  /* 0x00000014080ac211 */ /* 0x042fe200078008ff */
[C---:B------:R-:W-:Y:S01]  /*21a0*/  @!P3 IMAD R18, R11.reuse, UR13, R2 ;  /* 0x0000000d0b12bc24 */ /* 0x040fe2000f8e0202 */
[----:B------:R-:W-:Y:S01]  /*21b0*/  UISETP.NE.AND UP1, UPT, UR10, 0x1, UPT ;  /* 0x000000010a00788c */ /* 0x000fe2000bf25270 */
[----:B------:R-:W-:Y:S01]  /*21c0*/  @!P3 IMAD.WIDE.U32 R6, R11, UR12, R6 ;  /* 0x0000000c0b06bc25 */ /* 0x000fe2000f8e0006 */
[----:B------:R-:W-:Y:S01]  /*21d0*/  @!P4 LEA.HI.X R11, R8, R21, R9, 0x1, P0 ;  /* 0x00000015080bc211 */ /* 0x000fe200000f0c09 */
[----:B------:R-:W-:Y:S01]  /*21e0*/  USHF.L.U32 UR12, UR39, 0x6, URZ ;  /* 0x00000006270c7899 */ /* 0x000fe2000800063f */
[----:B------:R-:W-:Y:S01]  /*21f0*/  LEA R2, R240, UR4, 0x1 ;  /* 0x00000004f0027c11 */ /* 0x000fe2000f8e08ff */
[----:B------:R-:W-:Y:S01]  /*2200*/  @!P3 IMAD.IADD R7, R7, 0x1, R18 ;  /* 0x000000010707b824 */ /* 0x000fe200078e0212 */
[C---:B--2---:R-:W-:Y:S01]  /*2210*/  @!P3 LEA R8, P0, R6.reuse, R22, 0x1 ;  /* 0x000000160608b211 */ /* 0x044fe200078008ff */
[----:B------:R-:W-:Y:S01]  /*2220*/  UIMAD.WIDE.U32 UR10, UR38, 0x40, URZ ;  /* 0x00000040260a78a5 */ /* 0x000fe2000f8e003f */
[----:B------:R-:W1:Y:S01]  /*2230*/  @!P6 LDC.64 R20, c[0x0][0x218] ;  /* 0x00008600ff14eb82 */ /* 0x000e620000000a00 */
[----:B------:R-:W-:Y:S01]  /*2240*/  IMAD.IADD R5, R5, 0x1, R24 ;  /* 0x0000000105057824 */ /* 0x000fe200078e0218 */
[----:B------:R-:W-:Y:S01]  /*2250*/  @!P3 LEA.HI.X R9, R6, R23, R7, 0x1, P0 ;  /* 0x000000170609b211 */ /* 0x000fe200000f0c07 */
[----:B------:R-:W-:Y:S01]  /*2260*/  VIADD R6, R240, 0x1000 ;  /* 0x00001000f0067836 */ /* 0x000fe20000000000 */
[----:B------:R-:W-:Y:S01]  /*2270*/  PLOP3.LUT P0, PT, PT, PT, UP1, 0x40, 0x0 ;  /* 0x000000000000781c */ /* 0x000fe20003f0e818 */
[----:B------:R-:W-:Y:S01]  /*2280*/  IMAD.U32 R7, RZ, RZ, UR12 ;  /* 0x0000000cff077e24 */ /* 0x000fe2000f8e00ff */
[----:B------:R-:W-:Y:S01]  /*2290*/  UMOV UR12, UR18 ;  /* 0x00000012000c7c82 */ /* 0x000fe20008000000 */
[----:B------:R-:W-:Y:S01]  /*22a0*/  @!P3 IMAD.MOV.U32 R18, RZ, RZ, R4 ;  /* 0x000000ffff12b224 */ /* 0x000fe200078e0004 */
[----:B------:R-:W-:Y:S01]  /*22b0*/  SEL R6, R6, R240, P0 ;  /* 0x000000f006067207 */ /* 0x000fe20000000000 */
[----:B------:R-:W2:Y:S01]  /*22c0*/  @!P5 LDC.64 R24, c[0x0][0x218] ;  /* 0x00008600ff18db82 */ /* 0x000ea20000000a00 */
[----:B------:R-:W-:Y:S01]  /*22d0*/  @P6 STS.128 [R2+0xa000], RZ ;  /* 0x00a000ff02006388 */ /* 0x000fe20000000c00 */
[----:B------:R-:W-:Y:S01]  /*22e0*/  @!P3 IMAD.MOV.U32 R19, RZ, RZ, R5 ;  /* 0x000000ffff13b224 */ /* 0x000fe200078e0005 */
[----:B------:R-:W-:Y:S01]  /*22f0*/  LEA R217, R6, UR4, 0x1 ;  /* 0x0000000406d97c11 */ /* 0x000fe2000f8e08ff */
[----:B------:R-:W-:Y:S01]  /*2300*/  IMAD.MOV.U32 R235, RZ, RZ, 0x7f800000 ;  /* 0x7f800000ffeb7424 */ /* 0x000fe200078e00ff */
[----:B------:R-:W-:Y:S01]  /*2310*/  @!PT LDS RZ, [RZ] ;  /* 0x00000000fffff984 */ /* 0x000fe20000000800 */
[----:B------:R-:W-:Y:S01]  /*2320*/  @!PT LDS RZ, [RZ] ;  /* 0x00000000fffff984 */ /* 0x000fe20000000800 */
[----:B------:R-:W-:Y:S01]  /*2330*/  @!PT LDS RZ, [RZ] ;  /* 0x00000000fffff984 */ /* 0x000fe20000000800 */
[----:B------:R-:W-:Y:S01]  /*2340*/  @!P6 LDGSTS.E.BYPASS.LTC128B.128 [R2+0xa000], desc[UR8][R16.64] ;  /* 0x0a0000001002efae */ /* 0x000fe2000b901d48 */
[----:B------:R-:W-:Y:S01]  /*2350*/  @!P1 IADD3 R6, P0, R194, UR10, RZ ;  /* 0x0000000ac2069c10 */ /* 0x000fe2000ff1e0ff */
[----:B------:R-:W-:Y:S01]  /*2360*/  IMAD.MOV.U32 R232, RZ, RZ, 0x7f800000 ;  /* 0x7f800000ffe87424 */ /* 0x000fe200078e00ff */
[----:B------:R-:W4:Y:S01]  /*2370*/  @!P3 LDC.64 R22, c[0x0][0x218] ;  /* 0x00008600ff16bb82 */ /* 0x000f220000000a00 */
[----:B------:R-:W-:Y:S01]  /*2380*/  @P5 STS.128 [R2+0xb000], RZ ;  /* 0x00b000ff02005388 */ /* 0x000fe20000000c00 */
[----:B------:R-:W-:Y:S01]  /*2390*/  @!P1 IADD3.X R7, R195, UR11, R7, P0, !PT ;  /* 0x0000000bc3079c10 */ /* 0x000fe200087fe407 */
[----:B------:R-:W-:Y:S01]  /*23a0*/  UMOV UR11, UR19 ;  /* 0x00000013000b7c82 */ /* 0x000fe20008000000 */
[----:B------:R-:W-:Y:S01]  /*23b0*/  IMAD.MOV.U32 R233, RZ, RZ, 0x7f800000 ;  /* 0x7f800000ffe97424 */ /* 0x000fe200078e00ff */
[----:B------:R-:W-:Y:S01]  /*23c0*/  @!PT LDS RZ, [RZ] ;  /* 0x00000000fffff984 */ /* 0x000fe20000000800 */
[----:B------:R-:W-:Y:S01]  /*23d0*/  @!PT LDS RZ, [RZ] ;  /* 0x00000000fffff984 */ /* 0x000fe20000000800 */
[----:B------:R-:W-:Y:S01]  /*23e0*/  @!PT LDS RZ, [RZ] ;  /* 0x00000000fffff984 */ /* 0x000fe20000000800 */
[----:B------:R3:W-:Y:S01]  /*23f0*/  @!P5 LDGSTS.E.BYPASS.LTC128B.128 [R2+0xb000], desc[UR8][R12.64] ;  /* 0x0b0000000c02dfae */ /* 0x0007e2000b901d48 */
[----:B------:R-:W-:Y:S01]  /*2400*/  LEA R144, R182, UR4, 0x1 ;  /* 0x00000004b6907c11 */ /* 0x000fe2000f8e08ff */
[----:B------:R-:W-:-:S02]  /*2410*/  USHF.L.U32 UR22, UR24, 0x4, URZ ;  /* 0x0000000418167899 */ /* 0x000fc4000800063f */
[----:B------:R-:W-:Y:S01]  /*2420*/  @P4 STS.128 [R2+0xc000], RZ ;  /* 0x00c000ff02004388 */ /* 0x000fe20000000c00 */
[----:B------:R-:W-:Y:S01]  /*2430*/  UMOV UR14, UR16 ;  /* 0x00000010000e7c82 */ /* 0x000fe20008000000 */
[----:B------:R-:W-:Y:S02]  /*2440*/  IMAD.MOV.U32 R179, RZ, RZ, 0x20 ;  /* 0x00000020ffb37424 */ /* 0x000fe400078e00ff */
[----:B------:R-:W-:Y:S01]  /*2450*/  VIADD R173, R181, 0x1000 ;  /* 0x00001000b5ad7836 */ /* 0x000fe20000000000 */
[----:B------:R-:W-:Y:S01]  /*2460*/  @!PT LDS RZ, [RZ] ;  /* 0x00000000fffff984 */ /* 0x000fe20000000800 */
[----:B------:R-:W-:Y:S01]  /*2470*/  @!PT LDS RZ, [RZ] ;  /* 0x00000000fffff984 */ /* 0x000fe20000000800 */
[----:B------:R-:W-:Y:S01]  /*2480*/  @!PT LDS RZ, [RZ] ;  /* 0x00000000fffff984 */ /* 0x000fe20000000800 */
[----:B------:R1:W-:Y:S01]  /*2490*/  @!P4 LDGSTS.E.BYPASS.LTC128B.128 [R2+0xc000], desc[UR8][R10.64] ;  /* 0x0c0000000a02cfae */ /* 0x0003e2000b901d48 */
[----:B------:R-:W-:Y:S02]  /*24a0*/  VIADD R172, R180, 0x1000 ;  /* 0x00001000b4ac7836 */ /* 0x000fe40000000000 */
[----:B------:R-:W-:Y:S01]  /*24b0*/  IMAD.MOV.U32 R128, RZ, RZ, 0x40 ;  /* 0x00000040ff807424 */ /* 0x000fe200078e00ff */
[----:B------:R-:W-:Y:S01]  /*24c0*/  @P3 STS.128 [R2+0xd000], RZ ;  /* 0x00d000ff02003388 */ /* 0x000fe20000000c00 */
[----:B------:R-:W-:Y:S01]  /*24d0*/  UMOV UR13, UR17 ;  /* 0x00000011000d7c82 */ /* 0x000fe20008000000 */
[----:B------:R-:W-:Y:S01]  /*24e0*/  IMAD.SHL.U32 R239, R243, 0x4, RZ ;  /* 0x00000004f3ef7824 */ /* 0x000fe200078e00ff */
[----:B------:R-:W-:Y:S01]  /*24f0*/  CS2R R94, SRZ ;  /* 0x00000000005e7805 */ /* 0x000fe2000001ff00 */
[----:B------:R-:W-:Y:S01]  /*2500*/  @!PT LDS RZ, [RZ] ;  /* 0x00000000fffff984 */ /* 0x000fe20000000800 */
[----:B------:R-:W-:Y:S01]  /*2510*/  @!PT LDS RZ, [RZ] ;  /* 0x00000000fffff984 */ /* 0x000fe20000000800 */
[----:B------:R-:W-:Y:S01]  /*2520*/  @!PT LDS RZ, [RZ] ;  /* 0x00000000fffff984 */ /* 0x000fe20000000800 */
[----:B------:R2:W-:Y:S01]  /*2530*/  @!P3 LDGSTS.E.BYPASS.LTC128B.128 [R2+0xd000], desc[UR8][R8.64] ;  /* 0x0d0000000802bfae */ /* 0x0005e2000b901d48 */
[----:B------:R-:W-:Y:S01]  /*2540*/  IMAD.MOV.U32 R250, RZ, RZ, 0x40 ;  /* 0x00000040fffa7424 */ /* 0x000fe200078e00ff */
[----:B------:R-:W-:-:S02]  /*2550*/  CS2R R92, SRZ ;  /* 0x00000000005c7805 */ /* 0x000fc4000001ff00 */
[----:B------:R-:W-:Y:S01]  /*2560*/  CS2R R98, SRZ ;  /* 0x0000000000627805 */ /* 0x000fe2000001ff00 */
[----:B------:R-:W0:Y:S01]  /*2570*/  LDGDEPBAR ;  /* 0x00000000000079af */ /* 0x000e220000000000 */
[----:B------:R-:W-:Y:S02]  /*2580*/  CS2R R96, SRZ ;  /* 0x0000000000607805 */ /* 0x000fe4000001ff00 */
[----:B------:R-:W-:Y:S02]  /*2590*/  CS2R R90, SRZ ;  /* 0x00000000005a7805 */ /* 0x000fe4000001ff00 */
[----:B------:R-:W-:Y:S01]  /*25a0*/  CS2R R88, SRZ ;  /* 0x0000000000587805 */ /* 0x000fe2000001ff00 */
[----:B------:R-:W-:Y:S01]  /*25b0*/  @P2 STS.128 [R2+0x4000], RZ ;  /* 0x004000ff02002388 */ /* 0x000fe20000000c00 */
[----:B------:R-:W-:Y:S01]  /*25c0*/  CS2R R86, SRZ ;  /* 0x0000000000567805 */ /* 0x000fe2000001ff00 */
[----:B---3--:R-:W-:Y:S01]  /*25d0*/  @!P5 IMAD.MOV.U32 R12, RZ, RZ, R4 ;  /* 0x000000ffff0cd224 */ /* 0x008fe200078e0004 */
[----:B------:R-:W-:Y:S01]  /*25e0*/  CS2R R84, SRZ ;  /* 0x0000000000547805 */ /* 0x000fe2000001ff00 */
[----:B------:R-:W-:Y:S01]  /*25f0*/  @!PT LDS RZ, [RZ] ;  /* 0x00000000fffff984 */ /* 0x000fe20000000800 */
[----:B------:R-:W-:Y:S01]  /*2600*/  @!PT LDS RZ, [RZ] ;  /* 0x00000000fffff984 */ /* 0x000fe20000000800 */
[----:B------:R-:W-:Y:S01]  /*2610*/  @!PT LDS RZ, [RZ] ;  /* 0x00000000fffff984 */ /* 0x000fe20000000800 */
[----:B------:R-:W-:Y:S01]  /*2620*/  @!P2 LDGSTS.E.BYPASS.LTC128B.128 [R2+0x4000], desc[UR8][R196.64] ;  /* 0x04000000c402afae */ /* 0x000fe2000b901d48 */
[----:B------:R-:W-:Y:S01]  /*2630*/  @!P5 IMAD.MOV.U32 R13, RZ, RZ, R5 ;  /* 0x000000ffff0dd224 */ /* 0x000fe200078e0005 */
[----:B------:R-:W-:-:S02]  /*2640*/  CS2R R78, SRZ ;  /* 0x00000000004e7805 */ /* 0x000fc4000001ff00 */
[----:B------:R-:W-:Y:S01]  /*2650*/  CS2R R76, SRZ ;  /* 0x00000000004c7805 */ /* 0x000fe2000001ff00 */
[----:B------:R-:W-:Y:S01]  /*2660*/  @P1 STS.128 [R2+0x5000], RZ ;  /* 0x005000ff02001388 */ /* 0x000fe20000000c00 */
[----:B------:R-:W-:Y:S02]  /*2670*/  CS2R R82, SRZ ;  /* 0x0000000000527805 */ /* 0x000fe4000001ff00 */
[----:B------:R-:W-:Y:S01]  /*2680*/  CS2R R80, SRZ ;  /* 0x0000000000507805 */ /* 0x000fe2000001ff00 */
[----:B-1----:R-:W-:Y:S01]  /*2690*/  @!P6 IMAD R10, R28, UR20, RZ ;  /* 0x000000141c0aec24 */ /* 0x002fe2000f8e02ff */
[----:B------:R-:W-:Y:S01]  /*26a0*/  @!PT LDS RZ, [RZ] ;  /* 0x00000000fffff984 */ /* 0x000fe20000000800 */
[----:B------:R-:W-:Y:S01]  /*26b0*/  @!PT LDS RZ, [RZ] ;  /* 0x00000000fffff984 */ /* 0x000fe20000000800 */
[----:B------:R-:W-:Y:S01]  /*26c0*/  @!PT LDS RZ, [RZ] ;  /* 0x00000000fffff984 */ /* 0x000fe20000000800 */
[----:B------:R1:W-:Y:S01]  /*26d0*/  @!P1 LDGSTS.E.BYPASS.LTC128B.128 [R2+0x5000], desc[UR8][R14.64] ;  /* 0x050000000e029fae */ /* 0x0003e2000b901d48 */
[----:B------:R-:W-:Y:S02]  /*26e0*/  CS2R R74, SRZ ;  /* 0x00000000004a7805 */ /* 0x000fe4000001ff00 */
[----:B------:R-:W-:Y:S01]  /*26f0*/  CS2R R72, SRZ ;  /* 0x0000000000487805 */ /* 0x000fe2000001ff00 */
[----:B------:R-:W-:Y:S01]  /*2700*/  @!P6 IMAD R16, R0, UR21, R10 ;  /* 0x000000150010ec24 */ /* 0x000fe2000f8e020a */
[----:B------:R-:W-:Y:S01]  /*2710*/  @P2 STS [R217], RZ ;  /* 0x000000ffd9002388 */ /* 0x000fe20000000800 */
[----:B------:R-:W-:-:S02]  /*2720*/  CS2R R70, SRZ ;  /* 0x0000000000467805 */ /* 0x000fc4000001ff00 */
[----:B------:R-:W-:Y:S01]  /*2730*/  CS2R R68, SRZ ;  /* 0x0000000000447805 */ /* 0x000fe2000001ff00 */
[----:B--2---:R-:W-:Y:S01]  /*2740*/  VIADD R8, R243, 0x8 ;  /* 0x00000008f3087836 */ /* 0x004fe20000000000 */
[----:B------:R-:W-:Y:S01]  /*2750*/  @P2 STS [R217+0x4], RZ ;  /* 0x000004ffd9002388 */ /* 0x000fe20000000800 */
[----:B------:R-:W-:Y:S02]  /*2760*/  CS2R R62, SRZ ;  /* 0x00000000003e7805 */ /* 0x000fe4000001ff00 */
[----:B------:R-:W-:Y:S02]  /*2770*/  CS2R R60, SRZ ;  /* 0x00000000003c7805 */ /* 0x000fe4000001ff00 */
[----:B------:R-:W-:Y:S01]  /*2780*/  CS2R R66, SRZ ;  /* 0x0000000000427805 */ /* 0x000fe2000001ff00 */
[----:B------:R-:W-:Y:S01]  /*2790*/  @P2 STS [R217+0x8], RZ ;  /* 0x000008ffd9002388 */ /* 0x000fe20000000800 */
[----:B------:R-:W-:Y:S02]  /*27a0*/  CS2R R64, SRZ ;  /* 0x0000000000407805 */ /* 0x000fe4000001ff00 */
[----:B------:R-:W-:-:S02]  /*27b0*/  CS2R R58, SRZ ;  /* 0x00000000003a7805 */ /* 0x000fc4000001ff00 */
        /* <DEDUP_REMOVED lines=9> */
[----:B------:R-:W-:Y:S02]  /*2850*/  ISETP.GE.AND P2, PT, R8, UR5, PT ;  /* 0x0000000508007c0c */ /* 0x000fe4000bf46270 */
[----:B------:R-:W-:-:S02]  /*2860*/  CS2R R44, SRZ ;  /* 0x00000000002c7805 */ /* 0x000fc4000001ff00 */
[C---:B------:R-:W-:Y:S01]  /*2870*/  @!P5 IADD3 R8, P0, R0.reuse, 0x20, RZ ;  /* 0x000000200008d810 */ /* 0x040fe20007f1e0ff */
[----:B------:R-:W-:Y:S01]  /*2880*/  @P1 STS [R217+0x1000], RZ ;  /* 0x001000ffd9001388 */ /* 0x000fe20000000800 */
[----:B------:R-:W-:Y:S02]  /*2890*/  CS2R R50, SRZ ;  /* 0x0000000000327805 */ /* 0x000fe4000001ff00 */
[----:B------:R-:W-:Y:S01]  /*28a0*/  CS2R R48, SRZ ;  /* 0x0000000000307805 */ /* 0x000fe2000001ff00 */
[----:B-1----:R-:W-:Y:S01]  /*28b0*/  @!P4 IMAD.MOV.U32 R14, RZ, RZ, R4 ;  /* 0x000000ffff0ec224 */ /* 0x002fe200078e0004 */
[----:B------:R-:W-:Y:S01]  /*28c0*/  @P1 STS [R217+0x1004], RZ ;  /* 0x001004ffd9001388 */ /* 0x000fe20000000800 */
[----:B------:R-:W-:Y:S01]  /*28d0*/  @!P5 IMAD.X R9, RZ, RZ, R28, P0 ;  /* 0x000000ffff09d224 */ /* 0x000fe200000e061c */
[----:B------:R-:W-:Y:S01]  /*28e0*/  CS2R R42, SRZ ;  /* 0x00000000002a7805 */ /* 0x000fe2000001ff00 */
[--C-:B------:R-:W-:Y:S01]  /*28f0*/  @!P4 IMAD.MOV.U32 R15, RZ, RZ, R5.reuse ;  /* 0x000000ffff0fc224 */ /* 0x100fe200078e0005 */
[----:B------:R-:W-:Y:S01]  /*2900*/  @P1 STS [R217+0x1008], RZ ;  /* 0x001008ffd9001388 */ /* 0x000fe20000000800 */
[----:B------:R-:W-:Y:S01]  /*2910*/  @!P5 IMAD R9, R9, UR20, RZ ;  /* 0x000000140909dc24 */ /* 0x000fe2000f8e02ff */
[----:B------:R-:W-:Y:S01]  /*2920*/  CS2R R40, SRZ ;  /* 0x0000000000287805 */ /* 0x000fe2000001ff00 */
[----:B------:R-:W-:Y:S01]  /*2930*/  @!P6 IMAD.WIDE.U32 R4, R0, UR20, R4 ;  /* 0x000000140004ec25 */ /* 0x000fe2000f8e0004 */
[----:B------:R-:W-:Y:S01]  /*2940*/  @P1 STS [R217+0x100c], RZ ;  /* 0x00100cffd9001388 */ /* 0x000fe20000000800 */
[----:B------:R-:W-:-:S02]  /*2950*/  CS2R R38, SRZ ;  /* 0x0000000000267805 */ /* 0x000fc4000001ff00 */
[----:B------:R-:W-:Y:S01]  /*2960*/  CS2R R36, SRZ ;  /* 0x0000000000247805 */ /* 0x000fe2000001ff00 */
[C---:B------:R-:W-:Y:S01]  /*2970*/  @!P5 IMAD R17, R8.reuse, UR21, R9 ;  /* 0x000000150811dc24 */ /* 0x040fe2000f8e0209 */
[----:B------:R-:W-:Y:S01]  /*2980*/  @!PT LDS RZ, [RZ] ;  /* 0x00000000fffff984 */ /* 0x000fe20000000800 */
[----:B------:R-:W-:Y:S01]  /*2990*/  @!PT LDS RZ, [RZ] ;  /* 0x00000000fffff984 */ /* 0x000fe20000000800 */
[----:B------:R-:W-:Y:S01]  /*29a0*/  @!PT LDS RZ, [RZ] ;  /* 0x00000000fffff984 */ /* 0x000fe20000000800 */
[----:B------:R1:W-:Y:S01]  /*29b0*/  @!P1 LDGSTS.E.BYPASS.LTC128B.128 [R217+0x1000], desc[UR8][R6.64] ;  /* 0x0100000006d99fae */ /* 0x0003e2000b901d48 */
[----:B------:R-:W-:Y:S01]  /*29c0*/  @!P5 IMAD.WIDE.U32 R8, R8, UR20, R12 ;  /* 0x000000140808dc25 */ /* 0x000fe2000f8e000c */
[----:B------:R-:W-:Y:S02]  /*29d0*/  USHF.L.U32 UR27, UR24, 0x5, URZ ;  /* 0x00000005181b7899 */ /* 0x000fe4000800063f */
[----:B------:R-:W-:Y:S01]  /*29e0*/  @P6 STS.128 [R2+0x6000], RZ ;  /* 0x006000ff02006388 */ /* 0x000fe20000000c00 */
[----:B------:R-:W-:Y:S01]  /*29f0*/  @!P6 IMAD.IADD R5, R5, 0x1, R16 ;  /* 0x000000010505e824 */ /* 0x000fe200078e0210 */
[----:B------:R-:W-:Y:S01]  /*2a00*/  UIMAD UR26, UR24, 0x28, URZ ;  /* 0x00000028181a78a4 */ /* 0x000fe2000f8e023f */
[----:B------:R-:W-:Y:S01]  /*2a10*/  @!P5 IMAD.IADD R9, R9, 0x1, R17 ;  /* 0x000000010909d824 */ /* 0x000fe200078e0211 */
[----:B------:R-:W-:Y:S01]  /*2a20*/  UIMAD UR25, UR24, 0x30, URZ ;  /* 0x00000030181978a4 */ /* 0x000fe2000f8e023f */
[----:B------:R-:W-:Y:S01]  /*2a30*/  IMAD R236, RZ, RZ, -UR23 ;  /* 0x80000017ffec7e24 */ /* 0x000fe2000f8e02ff */
[----:B------:R-:W-:Y:S01]  /*2a40*/  ULDC UR10, c[0x0][0x2ec] ;  /* 0x0000bb00000a7ab9 */ /* 0x000fe20000000800 */
[----:B-1----:R-:W-:-:S05]  /*2a50*/  @!P4 IADD3 R6, P0, R0, 0x40, RZ ;  /* 0x000000400006c810 */ /* 0x002fca0007f1e0ff */
[----:B------:R-:W-:Y:S01]  /*2a60*/  @!P4 IMAD.X R7, RZ, RZ, R28, P0 ;  /* 0x000000ffff07c224 */ /* 0x000fe200000e061c */
[----:B------:R-:W-:-:S03]  /*2a70*/  @!P3 IADD3 R11, P0, R0, 0x60, RZ ;  /* 0x00000060000bb810 */ /* 0x000fc60007f1e0ff */
[----:B------:R-:W-:Y:S02]  /*2a80*/  @!P4 IMAD R0, R7, UR20, RZ ;  /* 0x000000140700cc24 */ /* 0x000fe4000f8e02ff */
[----:B------:R-:W-:Y:S01]  /*2a90*/  @!P3 IMAD.X R10, RZ, RZ, R28, P0 ;  /* 0x000000ffff0ab224 */ /* 0x000fe200000e061c */
[----:B------:R-:W-:Y:S01]  /*2aa0*/  @!P6 LEA R12, P0, R4, R20, 0x1 ;  /* 0x00000014040ce211 */ /* 0x000fe200078008ff */
[----:B------:R-:W-:Y:S02]  /*2ab0*/  @!P4 IMAD R16, R6, UR21, R0 ;  /* 0x000000150610cc24 */ /* 0x000fe4000f8e0200 */
[----:B------:R-:W-:Y:S01]  /*2ac0*/  VIADD R0, R243, 0x28 ;  /* 0x00000028f3007836 */ /* 0x000fe20000000000 */
[----:B------:R-:W-:Y:S01]  /*2ad0*/  @!P6 LEA.HI.X R13, R4, R21, R5, 0x1, P0 ;  /* 0x00000015040de211 */ /* 0x000fe200000f0c05 */
[----:B------:R-:W-:Y:S01]  /*2ae0*/  @!P3 IMAD R4, R10, UR20, RZ ;  /* 0x000000140a04bc24 */ /* 0x000fe2000f8e02ff */
[----:B------:R-:W-:Y:S01]  /*2af0*/  @!P5 LEA R10, P0, R8, R24, 0x1 ;  /* 0x00000018080ad211 */ /* 0x000fe200078008ff */
[----:B------:R-:W-:-:S02]  /*2b00*/  @!P4 IMAD.WIDE.U32 R6, R6, UR20, R14 ;  /* 0x000000140606cc25 */ /* 0x000fc4000f8e000e */
[----:B------:R-:W-:Y:S01]  /*2b10*/  @!PT LDS RZ, [RZ] ;  /* 0x00000000fffff984 */ /* 0x000fe20000000800 */
[----:B------:R-:W-:Y:S01]  /*2b20*/  @!PT LDS RZ, [RZ] ;  /* 0x00000000fffff984 */ /* 0x000fe20000000800 */
[----:B------:R-:W-:Y:S01]  /*2b30*/  @!PT LDS RZ, [RZ] ;  /* 0x00000000fffff984 */ /* 0x000fe20000000800 */
[----:B------:R1:W-:Y:S02]  /*2b40*/  @!P6 LDGSTS.E.BYPASS.LTC128B.128 [R2+0x6000], desc[UR8][R12.64] ;  /* 0x060000000c02efae */ /* 0x0003e4000b901d48 */
[C---:B------:R-:W-:Y:S02]  /*2b50*/  @!P3 IMAD R14, R11.reuse, UR21, R4 ;  /* 0x000000150b0ebc24 */ /* 0x040fe4000f8e0204 */
[----:B------:R-:W-:Y:S01]  /*2b60*/  @!P3 IMAD.WIDE.U32 R4, R11, UR20, R18 ;  /* 0x000000140b04bc25 */ /* 0x000fe2000f8e0012 */
[----:B------:R-:W-:Y:S01]  /*2b70*/  @!P5 LEA.HI.X R11, R8, R25, R9, 0x1, P0 ;  /* 0x00000019080bd211 */ /* 0x000fe200000f0c09 */
[----:B------:R-:W-:Y:S01]  /*2b80*/  @P5 STS.128 [R2+0x7000], RZ ;  /* 0x007000ff02005388 */ /* 0x000fe20000000c00 */
[----:B------:R-:W-:Y:S01]  /*2b90*/  ISETP.GE.AND P0, PT, R0, UR5, PT ;  /* 0x0000000500007c0c */ /* 0x000fe2000bf06270 */
[----:B------:R-:W-:Y:S02]  /*2ba0*/  @!P4 IMAD.IADD R7, R7, 0x1, R16 ;  /* 0x000000010707c824 */ /* 0x000fe400078e0210 */
[----:B------:R-:W-:Y:S01]  /*2bb0*/  VIADD R9, R243, 0x20 ;  /* 0x00000020f3097836 */ /* 0x000fe20000000000 */
[----:B------:R-:W-:Y:S01]  /*2bc0*/  @!PT LDS RZ, [RZ] ;  /* 0x00000000fffff984 */ /* 0x000fe20000000800 */
[----:B------:R-:W-:Y:S01]  /*2bd0*/  @!PT LDS RZ, [RZ] ;  /* 0x00000000fffff984 */ /* 0x000fe20000000800 */
[----:B------:R-:W-:Y:S01]  /*2be0*/  @!PT LDS RZ, [RZ] ;  /* 0x00000000fffff984 */ /* 0x000fe20000000800 */
[----:B------:R2:W-:Y:S01]  /*2bf0*/  @!P5 LDGSTS.E.BYPASS.LTC128B.128 [R2+0x7000], desc[UR8][R10.64] ;  /* 0x070000000a02dfae */ /* 0x0005e2000b901d48 */
[----:B------:R-:W-:-:S03]  /*2c00*/  @!P3 IMAD.IADD R5, R5, 0x1, R14 ;  /* 0x000000010505b824 */ /* 0x000fc600078e020e */
[----:B------:R-:W-:Y:S01]  /*2c10*/  ISETP.GE.AND P6, PT, R9, UR5, PT ;  /* 0x0000000509007c0c */ /* 0x000fe2000bfc6270 */
[----:B------:R-:W-:Y:S04]  /*2c20*/  @P4 STS.128 [R2+0x8000], RZ ;  /* 0x008000ff02004388 */ /* 0x000fe80000000c00 */
[----:B------:R-:W-:Y:S02]  /*2c30*/  @!P0 LEA R8, P5, R0, UR12, 0x2 ;  /* 0x0000000c00088c11 */ /* 0x000fe4000f8a10ff */
[----:B-1----:R-:W-:-:S04]  /*2c40*/  @!P4 LEA R12, P1, R6, R26, 0x1 ;  /* 0x0000001a060cc211 */ /* 0x002fc800078208ff */
[----:B------:R-:W-:Y:S02]  /*2c50*/  @!P4 LEA.HI.X R13, R6, R27, R7, 0x1, P1 ;  /* 0x0000001b060dc211 */ /* 0x000fe400008f0c07 */
[----:B------:R-:W-:Y:S02]  /*2c60*/  SHF.R.S32.HI R7, RZ, 0x1f, R0 ;  /* 0x0000001fff077819 */ /* 0x000fe40000011400 */
[----:B----4-:R-:W-:Y:S01]  /*2c70*/  @!P3 LEA R6, P1, R4, R22, 0x1 ;  /* 0x000000160406b211 */ /* 0x010fe200078208ff */
[----:B------:R-:W-:Y:S01]  /*2c80*/  @!PT LDS RZ, [RZ] ;  /* 0x00000000fffff984 */ /* 0x000fe20000000800 */
[----:B------:R-:W-:Y:S01]  /*2c90*/  @!PT LDS RZ, [RZ] ;  /* 0x00000000fffff984 */ /* 0x000fe20000000800 */
[----:B------:R-:W-:Y:S01]  /*2ca0*/  @!PT LDS RZ, [RZ] ;  /* 0x00000000fffff984 */ /* 0x000fe20000000800 */
[----:B------:R-:W-:Y:S01]  /*2cb0*/  @!P4 LDGSTS.E.BYPASS.LTC128B.128 [R2+0x8000], desc[UR8][R12.64] ;  /* 0x080000000c02cfae */ /* 0x000fe2000b901d48 */
[----:B------:R-:W-:Y:S02]  /*2cc0*/  @!P0 LEA.HI.X R9, R0, UR11, R7, 0x2, P5 ;  /* 0x0000000b00098c11 */ /* 0x000fe4000a8f1407 */
[----:B------:R-:W-:Y:S01]  /*2cd0*/  @!P3 LEA.HI.X R7, R4, R23, R5, 0x1, P1 ;  /* 0x000000170407b211 */ /* 0x000fe200008f0c05 */
[----:B------:R-:W-:Y:S01]  /*2ce0*/  IMAD.SHL.U32 R4, R243, 0x4, RZ ;  /* 0x00000004f3047824 */ /* 0x000fe200078e00ff */
[----:B------:R1:W-:Y:S01]  /*2cf0*/  @P3 STS.128 [R2+0x9000], RZ ;  /* 0x009000ff02003388 */ /* 0x0003e20000000c00 */
[----:B--2---:R-:W-:-:S02]  /*2d00*/  SHF.R.S32.HI R10, RZ, 0x1f, R243 ;  /* 0x0000001fff0a7819 */ /* 0x004fc400000114f3 */
[C---:B------:R-:W-:Y:S01]  /*2d10*/  ISETP.GE.AND P4, PT, R243.reuse, UR5, PT ;  /* 0x00000005f3007c0c */ /* 0x040fe2000bf86270 */
[----:B------:R-:W-:Y:S01]  /*2d20*/  @!PT LDS RZ, [RZ] ;  /* 0x00000000fffff984 */ /* 0x000fe20000000800 */
[----:B------:R-:W-:Y:S01]  /*2d30*/  @!PT LDS RZ, [RZ] ;  /* 0x00000000fffff984 */ /* 0x000fe20000000800 */
[----:B------:R-:W-:Y:S01]  /*2d40*/  @!PT LDS RZ, [RZ] ;  /* 0x00000000fffff984 */ /* 0x000fe20000000800 */
[----:B------:R1:W-:Y:S01]  /*2d50*/  @!P3 LDGSTS.E.BYPASS.LTC128B.128 [R2+0x9000], desc[UR8][R6.64] ;  /* 0x090000000602bfae */ /* 0x0003e2000b901d48 */
[----:B------:R-:W-:Y:S02]  /*2d60*/  IADD3 R4, P1, R4, UR12, RZ ;  /* 0x0000000c04047c10 */ /* 0x000fe4000ff3e0ff */
[----:B------:R-:W-:Y:S01]  /*2d70*/  SHF.L.U64.HI R0, R243, 0x2, R10 ;  /* 0x00000002f3007819 */ /* 0x000fe2000001020a */
[----:B------:R-:W0:Y:S03]  /*2d80*/  LDGDEPBAR ;  /* 0x00000000000079af */ /* 0x000e260000000000 */
[----:B------:R-:W-:Y:S01]  /*2d90*/  IADD3.X R5, R0, UR11, RZ, P1, !PT ;  /* 0x0000000b00057c10 */ /* 0x000fe20008ffe4ff */
[----:B------:R2:W5:Y:S04]  /*2da0*/  @!P0 LDG.E R233, desc[UR8][R8.64] ;  /* 0x0000000808e98981 */ /* 0x000568000c1e1900 */
[----:B------:R2:W5:Y:S04]  /*2db0*/  @!P4 LDG.E R234, desc[UR8][R4.64] ;  /* 0x0000000804eac981 */ /* 0x000568000c1e1900 */
[----:B------:R2:W5:Y:S04]  /*2dc0*/  @!P2 LDG.E R235, desc[UR8][R4.64+0x20] ;  /* 0x0000200804eba981 */ /* 0x000568000c1e1900 */
[----:B------:R2:W5:Y:S01]  /*2dd0*/  @!P6 LDG.E R232, desc[UR8][R4.64+0x80] ;  /* 0x0000800804e8e981 */ /* 0x000562000c1e1900 */
[----:B------:R-:W-:-:S04]  /*2de0*/  DEPBAR.LE SB0, 0x1 ;  /* 0x000080400000791a */ /* 0x000fc80000000000 */
[----:B------:R-:W-:Y:S01]  /*2df0*/  BAR.SYNC.DEFER_BLOCKING 0x0 ;  /* 0x0000000000007b1d */ /* 0x000fe20000010000 */
[----:B------:R-:W-:-:S04]  /*2e00*/  LEA.HI R0, R30, R29, RZ, 0x4 ;  /* 0x0000001d1e007211 */ /* 0x000fc800078f20ff */
[----:B------:R-:W-:-:S05]  /*2e10*/  LOP3.LUT R0, R0, 0xfffffff0, RZ, 0xc0, !PT ;  /* 0xfffffff000007812 */ /* 0x000fca00078ec0ff */
[----:B------:R-:W-:Y:S01]  /*2e20*/  IMAD.IADD R0, R29, 0x1, -R0 ;  /* 0x000000011d007824 */ /* 0x000fe200078e0a00 */
[----:B------:R2:W3:Y:S04]  /*2e30*/  LDSM.16.M88.4 R140, [R144+0xa000] ;  /* 0x00a00000908c783b */ /* 0x0004e80000000200 */
[----:B------:R-:W4:Y:S04]  /*2e40*/  LDSM.16.M88.4 R144, [R144+0xa800] ;  /* 0x00a800009090783b */ /* 0x000f280000000200 */
[----:B------:R2:W2:Y:S04]  /*2e50*/  LDSM.16.M88.4 R148, [R178] ;  /* 0x00000000b294783b */ /* 0x0004a80000000200 */
[----:B------:R2:W2:Y:S04]  /*2e60*/  LDSM.16.M88.4 R152, [R178+0x800] ;  /* 0x00080000b298783b */ /* 0x0004a80000000200 */
[----:B------:R2:W2:Y:S04]  /*2e70*/  LDSM.16.M88.4 R156, [R176] ;  /* 0x00000000b09c783b */ /* 0x0004a80000000200 */
[----:B------:R2:W2:Y:S04]  /*2e80*/  LDSM.16.M88.4 R160, [R176+0x800] ;  /* 0x00080000b0a0783b */ /* 0x0004a80000000200 */
[----:B------:R2:W2:Y:S04]  /*2e90*/  LDSM.16.M88.4 R164, [R177] ;  /* 0x00000000b1a4783b */ /* 0x0004a80000000200 */
[----:B------:R2:W2:Y:S01]  /*2ea0*/  LDSM.16.M88.4 R168, [R177+0x800] ;  /* 0x00080000b1a8783b */ /* 0x0004a20000000200 */
[----:B-1----:R-:W-:-:S04]  /*2eb0*/  SHF.R.S32.HI R2, RZ, 0x1f, R0 ;  /* 0x0000001fff027819 */ /* 0x002fc80000011400 */
[----:B------:R-:W-:Y:S01]  /*2ec0*/  LEA.HI R2, R2, R0, RZ, 0x3 ;  /* 0x0000000002027211 */ /* 0x000fe200078f18ff */
[----:B------:R-:W-:-:S03]  /*2ed0*/  USHF.L.U32 UR16, UR24, 0x3, URZ ;  /* 0x0000000318107899 */ /* 0x000fc6000800063f */
[----:B------:R-:W-:Y:S01]  /*2ee0*/  LOP3.LUT R2, R2, 0xfffffff8, RZ, 0xc0, !PT ;  /* 0xfffffff802027812 */ /* 0x000fe200078ec0ff */
[----:B------:R-:W-:-:S04]  /*2ef0*/  UIADD3 UR21, UR22, 0x20, URZ ;  /* 0x0000002016157890 */ /* 0x000fc8000fffe03f */
[----:B------:R-:W-:Y:S01]  /*2f00*/  IMAD.IADD R0, R0, 0x1, -R2 ;  /* 0x0000000100007824 */ /* 0x000fe200078e0a02 */
[----:B------:R-:W-:Y:S01]  /*2f10*/  UIADD3 UR20, UR16, UR21, URZ ;  /* 0x0000001510147290 */ /* 0x000fe2000fffe03f */
[----:B------:R-:W-:Y:S02]  /*2f20*/  PLOP3.LUT P3, PT, PT, PT, UP1, 0x40, 0x0 ;  /* 0x000000000000781c */ /* 0x000fe40003f6e818 */
[----:B------:R-:W-:Y:S01]  /*2f30*/  PLOP3.LUT P2, PT, PT, PT, UP1, 0x40, 0x0 ;  /* 0x000000000000781c */ /* 0x000fe20003f4e818 */
[----:B------:R-:W-:Y:S01]  /*2f40*/  UIADD3 UR19, UR16, UR20, URZ ;  /* 0x0000001410137290 */ /* 0x000fe2000fffe03f */
[C---:B------:R-:W-:Y:S01]  /*2f50*/  LOP3.LUT P0, RZ, R0.reuse, 0x2, RZ, 0xc0, !PT ;  /* 0x0000000200ff7812 */ /* 0x040fe2000780c0ff */
[----:B------:R-:W-:Y:S01]  /*2f60*/  UIADD3 UR5, UR28, 0x80, URZ ;  /* 0x000000801c057890 */ /* 0x000fe2000fffe03f */
[----:B------:R-:W-:Y:S01]  /*2f70*/  LOP3.LUT P1, RZ, R0, 0x4, RZ, 0xc0, !PT ;  /* 0x0000000400ff7812 */ /* 0x000fe2000782c0ff */
[----:B------:R-:W-:Y:S01]  /*2f80*/  UIADD3 UR18, UR16, UR19, URZ ;  /* 0x0000001310127290 */ /* 0x000fe2000fffe03f */
[----:B------:R-:W-:Y:S01]  /*2f90*/  SEL R179, R179, 0xffffffe0, !P0 ;  /* 0xffffffe0b3b37807 */ /* 0x000fe20004000000 */
[----:B------:R-:W-:Y:S01]  /*2fa0*/  VIADD R0, R243, 0xffffffc0 ;  /* 0xffffffc0f3007836 */ /* 0x000fe20000000000 */
[----:B------:R-:W-:-:S02]  /*2fb0*/  SEL R173, R173, R181, P3 ;  /* 0x000000b5adad7207 */ /* 0x000fc40001800000 */
[----:B------:R-:W-:Y:S01]  /*2fc0*/  SEL R172, R172, R180, P2 ;  /* 0x000000b4acac7207 */ /* 0x000fe20001000000 */
[----:B------:R-:W-:Y:S01]  /*2fd0*/  UIADD3 UR17, UR16, UR18, URZ ;  /* 0x0000001210117290 */ /* 0x000fe2000fffe03f */
[----:B------:R-:W-:Y:S01]  /*2fe0*/  SHF.L.U64.HI R238, R243, 0x2, R10 ;  /* 0x00000002f3ee7819 */ /* 0x000fe2000001020a */
[----:B------:R-:W-:Y:S01]  /*2ff0*/  IMAD.SHL.U32 R237, R0, 0x4, RZ ;  /* 0x0000000400ed7824 */ /* 0x000fe200078e00ff */
[----:B------:R-:W-:Y:S01]  /*3000*/  LEA R173, R173, UR4, 0x1 ;  /* 0x00000004adad7c11 */ /* 0x000fe2000f8e08ff */
[----:B------:R-:W-:Y:S01]  /*3010*/  IMAD.IADD R175, R174, 0x1, R179 ;  /* 0x00000001aeaf7824 */ /* 0x000fe200078e02b3 */
[----:B------:R-:W-:Y:S02]  /*3020*/  LEA R172, R172, UR4, 0x1 ;  /* 0x00000004acac7c11 */ /* 0x000fe4000f8e08ff */
[----:B------:R-:W-:Y:S01]  /*3030*/  SEL R128, R128, 0xffffffc0, !P1 ;  /* 0xffffffc080807807 */ /* 0x000fe20004800000 */
[----:B------:R-:W-:Y:S02]  /*3040*/  UIMAD UR28, UR24, 0x18, URZ ;  /* 0x00000018181c78a4 */ /* 0x000fe4000f8e023f */
[----:B------:R-:W-:-:S02]  /*3050*/  UISETP.GE.AND UP0, UPT, UR5, UR6, UPT ;  /* 0x000000060500728c */ /* 0x000fc4000bf06270 */
[----:B------:R-:W-:Y:S02]  /*3060*/  UIMAD UR24, UR24, 0x38, URZ ;  /* 0x00000038181878a4 */ /* 0x000fe4000f8e023f */
[----:B------:R-:W-:Y:S01]  /*3070*/  UIADD3 UR23, UR16, UR17, URZ ;  /* 0x0000001110177290 */ /* 0x000fe2000fffe03f */
[----:B--234-:R-:W-:-:S11]  /*3080*/  ULDC UR5, c[0x0][0x39c] ;  /* 0x0000e70000057ab9 */ /* 0x01cfd60000000800 */
.L_x_870:
[----:B------:R-:W0:Y:S01]  /*3090*/  LDGDEPBAR ;  /* 0x00000000000079af */ /* 0x000e220000000000 */
[----:B------:R-:W-:Y:S01]  /*30a0*/  LEA R100, R182, UR4, 0x1 ;  /* 0x00000004b6647c11 */ /* 0x000fe2000f8e08ff */
[----:B------:R-:W-:Y:S01]  /*30b0*/  UISETP.GE.AND UP3, UPT, UR7, 0x1, UPT ;  /* 0x000000010700788c */ /* 0x000fe2000bf66270 */
[C---:B------:R-:W-:Y:S02]  /*30c0*/  IADD3 R0, R173.reuse, R179, RZ ;  /* 0x000000b3ad007210 */ /* 0x040fe40007ffe0ff */
[-C--:B------:R-:W-:Y:S02]  /*30d0*/  IADD3 R2, R173, R128.reuse, RZ ;  /* 0x00000080ad027210 */ /* 0x080fe40007ffe0ff */
[----:B------:R-:W-:Y:S02]  /*30e0*/  PLOP3.LUT P2, PT, PT, PT, UP0, 0x80, 0x0 ;  /* 0x000000000000781c */ /* 0x000fe40003f4f008 */
[----:B------:R-:W-:Y:S02]  /*30f0*/  PLOP3.LUT P0, PT, PT, PT, UP0, 0x80, 0x0 ;  /* 0x000000000000781c */ /* 0x000fe40003f0f008 */
[----:B------:R-:W-:Y:S02]  /*3100*/  PLOP3.LUT P5, PT, PT, PT, UP0, 0x80, 0x0 ;  /* 0x000000000000781c */ /* 0x000fe40003faf008 */
[----:B------:R-:W-:Y:S02]  /*3110*/  PLOP3.LUT P6, PT, PT, PT, UP0, 0x80, 0x0 ;  /* 0x000000000000781c */ /* 0x000fe40003fcf008 */
[----:B-----5:R-:W-:Y:S02]  /*3120*/  FSETP.NEU.FTZ.AND P4, PT, R234, -INF , PT ;  /* 0xff800000ea00780b */ /* 0x020fe40003f9d000 */
[----:B------:R-:W-:Y:S01]  /*3130*/  PLOP3.LUT P3, PT, PT, PT, UP0, 0x80, 0x0 ;  /* 0x000000000000781c */ /* 0x000fe20003f6f008 */
        /* <DEDUP_REMOVED lines=9> */
[----:B------:R1:W4:Y:S01]  /*31d0*/  LDSM.16.M88.4 R112, [R0+0x1000] ;  /* 0x001000000070783b */ /* 0x0003220000000200 */
[C---:B--2---:R-:W-:Y:S07]  /*31e0*/  HMMA.16816.F32.BF16 R8, R28.reuse, R16, RZ ;  /* 0x000000101c08723c */ /* 0x044fee00000418ff */
[----:B------:R-:W2:Y:S01]  /*31f0*/  LDSM.16.M88.4 R116, [R178+-0x3800] ;  /* 0xffc80000b274783b */ /* 0x000ea20000000200 */
[-C--:B------:R-:W-:Y:S07]  /*3200*/  HMMA.16816.F32.BF16 R12, R28, R18.reuse, RZ ;  /* 0x000000121c0c723c */ /* 0x080fee00000418ff */
[----:B------:R-:W-:Y:S01]  /*3210*/  LDSM.16.M88.4 R120, [R2] ;  /* 0x000000000278783b */ /* 0x000fe20000000200 */
[C---:B------:R-:W-:Y:S07]  /*3220*/  HMMA.16816.F32.BF16 R16, R32.reuse, R18, RZ ;  /* 0x000000122010723c */ /* 0x040fee00000418ff */
[----:B------:R-:W2:Y:S01]  /*3230*/  LDSM.16.M88.4 R124, [R176+-0x4000] ;  /* 0xffc00000b07c783b */ /* 0x000ea20000000200 */
[-C--:B---3--:R-:W-:Y:S03]  /*3240*/  HMMA.16816.F32.BF16 R20, R32, R100.reuse, RZ ;  /* 0x000000642014723c */ /* 0x088fe600000418ff */
[----:B-1----:R-:W-:Y:S03]  /*3250*/  IADD3 R0, R0, R128, RZ ;  /* 0x0000008000007210 */ /* 0x002fe60007ffe0ff */
[C---:B------:R-:W-:Y:S01]  /*3260*/  HMMA.16816.F32.BF16 R24, R28.reuse, R100, RZ ;  /* 0x000000641c18723c */ /* 0x040fe200000418ff */
[----:B------:R-:W-:Y:S05]  /*3270*/  LDSM.16.M88.4 R128, [R176+-0x3800] ;  /* 0xffc80000b080783b */ /* 0x000fea0000000200 */
[-C--:B------:R-:W-:Y:S03]  /*3280*/  HMMA.16816.F32.BF16 R28, R28, R102.reuse, RZ ;  /* 0x000000661c1c723c */ /* 0x080fe600000418ff */
[----:B------:R-:W-:Y:S03]  /*3290*/  LDSM.16.M88.4 R132, [R0] ;  /* 0x000000000084783b */ /* 0x000fe60000000200 */
[----:B------:R-:W-:Y:S05]  /*32a0*/  HMMA.16816.F32.BF16 R32, R32, R102, RZ ;  /* 0x000000662020723c */ /* 0x000fea00000418ff */
[----:B------:R-:W1:Y:S01]  /*32b0*/  LDSM.16.M88.4 R100, [R2+0x1000] ;  /* 0x001000000264783b */ /* 0x000e620000000200 */
[-C--:B----4-:R-:W-:Y:S06]  /*32c0*/  HMMA.16816.F32.BF16 R4, R104, R108.reuse, R4 ;  /* 0x0000006c6804723c */ /* 0x090fec0000041804 */
[C---:B------:R-:W-:Y:S01]  /*32d0*/  HMMA.16816.F32.BF16 R8, R112.reuse, R108, R8 ;  /* 0x0000006c7008723c */ /* 0x040fe20000041808 */
[----:B------:R-:W3:Y:S05]  /*32e0*/  LDSM.16.M88.4 R136, [R177+-0x4000] ;  /* 0xffc00000b188783b */ /* 0x000eea0000000200 */
[-C--:B------:R-:W-:Y:S06]  /*32f0*/  HMMA.16816.F32.BF16 R12, R112, R110.reuse, R12 ;  /* 0x0000006e700c723c */ /* 0x080fec000004180c */
[C---:B------:R-:W-:Y:S06]  /*3300*/  HMMA.16816.F32.BF16 R16, R104.reuse, R110, R16 ;  /* 0x0000006e6810723c */ /* 0x040fec0000041810 */
[-C--:B--2---:R-:W-:Y:S06]  /*3310*/  HMMA.16816.F32.BF16 R20, R104, R116.reuse, R20 ;  /* 0x000000746814723c */ /* 0x084fec0000041814 */
        /* <DEDUP_REMOVED lines=10> */
[-C--:B------:R-:W-:Y:S05]  /*33c0*/  HMMA.16816.F32.BF16 R28, R100, R130.reuse, R28 ;  /* 0x00000082641c723c */ /* 0x080fea000004181c */
[----:B------:R-:W-:Y:S01]  /*33d0*/  SEL R128, R250, 0xffffffc0, !P1 ;  /* 0xffffffc0fa807807 */ /* 0x000fe20004800000 */
[----:B------:R-:W-:Y:S06]  /*33e0*/  HMMA.16816.F32.BF16 R32, R120, R130, R32 ;  /* 0x000000827820723c */ /* 0x000fec0000041820 */
[-C--:B---3--:R-:W-:Y:S06]  /*33f0*/  HMMA.16816.F32.BF16 R4, R132, R136.reuse, R4 ;  /* 0x000000888404723c */ /* 0x088fec0000041804 */
[C---:B--2---:R-:W-:Y:S06]  /*3400*/  HMMA.16816.F32.BF16 R8, R104.reuse, R136, R8 ;  /* 0x000000886808723c */ /* 0x044fec0000041808 */
[-C--:B------:R-:W-:Y:S06]  /*3410*/  HMMA.16816.F32.BF16 R12, R104, R138.reuse, R12 ;  /* 0x0000008a680c723c */ /* 0x080fec000004180c */
[C---:B------:R-:W-:Y:S06]  /*3420*/  HMMA.16816.F32.BF16 R16, R132.reuse, R138, R16 ;  /* 0x0000008a8410723c */ /* 0x040fec0000041810 */
[----:B------:R-:W-:Y:S01]  /*3430*/  FMUL.FTZ R4, R4, UR5 ;  /* 0x0000000504047c20 */ /* 0x000fe20008410000 */
[----:B------:R-:W-:Y:S01]  /*3440*/  FMUL.FTZ R5, R5, UR5 ;  /* 0x0000000505057c20 */ /* 0x000fe20008410000 */
[----:B------:R-:W-:Y:S02]  /*3450*/  FMUL.FTZ R6, R6, UR5 ;  /* 0x0000000506067c20 */ /* 0x000fe40008410000 */
[----:B------:R-:W1:Y:S01]  /*3460*/  MUFU.TANH R206, R4 ;  /* 0x0000000400ce7308 */ /* 0x000e620000002400 */
[----:B------:R-:W-:Y:S01]  /*3470*/  FMUL.FTZ R7, R7, UR5 ;  /* 0x0000000507077c20 */ /* 0x000fe20008410000 */
[----:B------:R-:W-:Y:S01]  /*3480*/  FMUL.FTZ R8, R8, UR5 ;  /* 0x0000000508087c20 */ /* 0x000fe20008410000 */
[----:B------:R-:W-:Y:S01]  /*3490*/  FMUL.FTZ R11, R11, UR5 ;  /* 0x000000050b0b7c20 */ /* 0x000fe20008410000 */
[----:B------:R-:W-:Y:S01]  /*34a0*/  FMUL.FTZ R10, R10, UR5 ;  /* 0x000000050a0a7c20 */ /* 0x000fe20008410000 */
[----:B------:R-:W-:Y:S05]  /*34b0*/  FMUL.FTZ R9, R9, UR5 ;  /* 0x0000000509097c20 */ /* 0x000fea0008410000 */
[----:B------:R2:W-:Y:S01]  /*34c0*/  MUFU.TANH R123, R8 ;  /* 0x00000008007b7308 */ /* 0x0005e20000002400 */
[----:B------:R-:W-:Y:S01]  /*34d0*/  FMUL.FTZ R13, R13, UR5 ;  /* 0x000000050d0d7c20 */ /* 0x000fe20008410000 */
[----:B------:R-:W-:Y:S01]  /*34e0*/  FMUL.FTZ R14, R14, UR5 ;  /* 0x000000050e0e7c20 */ /* 0x000fe20008410000 */
[----:B------:R-:W-:Y:S01]  /*34f0*/  FMUL.FTZ R15, R15, UR5 ;  /* 0x000000050f0f7c20 */ /* 0x000fe20008410000 */
[----:B------:R-:W-:Y:S01]  /*3500*/  FMUL.FTZ R12, R12, UR5 ;  /* 0x000000050c0c7c20 */ /* 0x000fe20008410000 */
[----:B------:R-:W-:Y:S01]  /*3510*/  FMUL.FTZ R16, R16, UR5 ;  /* 0x0000000510107c20 */ /* 0x000fe20008410000 */
[----:B------:R-:W-:Y:S04]  /*3520*/  FMUL.FTZ R18, R18, UR5 ;  /* 0x0000000512127c20 */ /* 0x000fe80008410000 */
[----:B------:R-:W-:Y:S01]  /*3530*/  MUFU.TANH R205, R5 ;  /* 0x0000000500cd7308 */ /* 0x000fe20000002400 */
[----:B------:R-:W-:Y:S01]  /*3540*/  FMUL.FTZ R17, R17, UR5 ;  /* 0x0000000511117c20 */ /* 0x000fe20008410000 */
[----:B------:R-:W-:Y:S01]  /*3550*/  FMUL.FTZ R19, R19, UR5 ;  /* 0x0000000513137c20 */ /* 0x000fe20008410000 */
[----:B-1----:R-:W-:Y:S07]  /*3560*/  IMAD.MOV.U32 R2, RZ, RZ, R206 ;  /* 0x000000ffff027224 */ /* 0x002fee00078e00ce */
[----:B------:R1:W-:Y:S01]  /*3570*/  MUFU.TANH R131, R11 ;  /* 0x0000000b00837308 */ /* 0x0003e20000002400 */
[----:B--2---:R-:W-:Y:S05]  /*3580*/  FMUL.FTZ R8, R234, 1.4426950216293334961 ;  /* 0x3fb8aa3bea087820 */ /* 0x004fea0000410000 */
[----:B------:R-:W-:Y:S04]  /*3590*/  FSEL R8, R8, RZ, P4 ;  /* 0x000000ff08087208 */ /* 0x000fe80002000000 */
[----:B------:R-:W-:Y:S01]  /*35a0*/  MUFU.TANH R216, R6 ;  /* 0x0000000600d87308 */ /* 0x000fe20000002400 */
[----:B------:R-:W-:Y:S09]  /*35b0*/  FSETP.NEU.FTZ.AND P4, PT, R235, -INF , PT ;  /* 0xff800000eb00780b */ /* 0x000ff20003f9d000 */
[----:B------:R-:W2:Y:S01]  /*35c0*/  MUFU.TANH R136, R10 ;  /* 0x0000000a00887308 */ /* 0x000ea20000002400 */
[----:B-1----:R-:W-:Y:S09]  /*35d0*/  FMUL.FTZ R11, R233, 1.4426950216293334961 ;  /* 0x3fb8aa3be90b7820 */ /* 0x002ff20000410000 */
[----:B------:R1:W3:Y:S10]  /*35e0*/  MUFU.TANH R215, R7 ;  /* 0x0000000700d77308 */ /* 0x0002f40000002400 */
[----:B------:R-:W-:Y:S01]  /*35f0*/  MUFU.TANH R119, R12 ;  /* 0x0000000c00777308 */ /* 0x000fe20000002400 */
[----:B--2---:R-:W-:Y:S09]  /*3600*/  MOV R10, R136 ;  /* 0x00000088000a7202 */ /* 0x004ff20000000f00 */
[----:B------:R2:W-:Y:S01]  /*3610*/  MUFU.TANH R121, R9 ;  /* 0x0000000900797308 */ /* 0x0005e20000002400 */
[----:B-1----:R-:W1:Y:S09]  /*3620*/  LDSM.16.M88.4 R4, [R177+-0x3800] ;  /* 0xffc80000b104783b */ /* 0x002e720000000200 */
[----:B------:R-:W-:Y:S10]  /*3630*/  MUFU.TANH R118, R13 ;  /* 0x0000000d00767308 */ /* 0x000ff40000002400 */
[----:B------:R-:W-:Y:S01]  /*3640*/  MUFU.TANH R127, R14 ;  /* 0x0000000e007f7308 */ /* 0x000fe20000002400 */
[----:B--2---:R-:W-:Y:S05]  /*3650*/  IMAD.U32 R9, RZ, RZ, UR30 ;  /* 0x0000001eff097e24 */ /* 0x004fea000f8e00ff */
[----:B------:R-:W-:Y:S04]  /*3660*/  @P2 LEA R9, R9, R242, 0x7 ;  /* 0x000000f209092211 */ /* 0x000fe800078e38ff */
[----:B------:R-:W2:Y:S01]  /*3670*/  MUFU.TANH R126, R15 ;  /* 0x0000000f007e7308 */ /* 0x000ea20000002400 */
[----:B------:R-:W-:Y:S02]  /*3680*/  PLOP3.LUT P2, PT, PT, PT, UP0, 0x80, 0x0 ;  /* 0x000000000000781c */ /* 0x000fe40003f4f008 */
[C---:B------:R-:W-:Y:S02]  /*3690*/  @P0 IADD3 R0, R9.reuse, 0x1, RZ ;  /* 0x0000000109000810 */ /* 0x040fe40007ffe0ff */
[----:B------:R-:W-:Y:S02]  /*36a0*/  PLOP3.LUT P0, PT, PT, PT, UP0, 0x80, 0x0 ;  /* 0x000000000000781c */ /* 0x000fe40003f0f008 */
[----:B------:R-:W-:Y:S03]  /*36b0*/  @P5 ISETP.GE.AND P5, PT, R9, UR6, PT ;  /* 0x0000000609005c0c */ /* 0x000fe6000bfa6270 */
[----:B------:R-:W-:Y:S01]  /*36c0*/  MUFU.TANH R204, R16 ;  /* 0x0000001000cc7308 */ /* 0x000fe20000002400 */
[----:B------:R-:W-:Y:S02]  /*36d0*/  @P6 ISETP.GE.AND P6, PT, R0, UR6, PT ;  /* 0x0000000600006c0c */ /* 0x000fe4000bfc6270 */
[----:B------:R-:W-:Y:S02]  /*36e0*/  MOV R0, R205 ;  /* 0x000000cd00007202 */ /* 0x000fe40000000f00 */
[----:B------:R-:W-:Y:S05]  /*36f0*/  @P2 FSEL R2, R206, -INF , !P5 ;  /* 0xff800000ce022808 */ /* 0x000fea0006800000 */
[----:B------:R-:W-:Y:S01]  /*3700*/  MUFU.TANH R209, R18 ;  /* 0x0000001200d17308 */ /* 0x000fe20000002400 */
[-C--:B-1----:R-:W-:Y:S01]  /*3710*/  HMMA.16816.F32.BF16 R20, R132, R4.reuse, R20 ;  /* 0x000000048414723c */ /* 0x082fe20000041814 */
[----:B------:R-:W-:Y:S02]  /*3720*/  PLOP3.LUT P2, PT, PT, PT, UP0, 0x80, 0x0 ;  /* 0x000000000000781c */ /* 0x000fe40003f4f008 */
[--C-:B------:R-:W-:Y:S01]  /*3730*/  FFMA.FTZ R2, R2, UR10, -R8.reuse ;  /* 0x0000000a02027c23 */ /* 0x100fe20008010808 */
[----:B------:R-:W-:Y:S02]  /*3740*/  @P0 FSEL R0, R205, -INF , !P6 ;  /* 0xff800000cd000808 */ /* 0x000fe40007000000 */
[C---:B------:R-:W-:Y:S03]  /*3750*/  HMMA.16816.F32.BF16 R24, R104.reuse, R4, R24 ;  /* 0x000000046818723c */ /* 0x040fe60000041818 */
[----:B------:R1:W-:Y:S01]  /*3760*/  MUFU.EX2 R229, R2 ;  /* 0x0000000200e57308 */ /* 0x0003e20000000800 */
[----:B------:R-:W-:Y:S01]  /*3770*/  PLOP3.LUT P0, PT, PT, PT, UP0, 0x80, 0x0 ;  /* 0x000000000000781c */ /* 0x000fe20003f0f008 */
[----:B------:R-:W-:Y:S01]  /*3780*/  FFMA.FTZ R0, R0, UR10, -R8 ;  /* 0x0000000a00007c23 */ /* 0x000fe20008010808 */
[-C--:B------:R-:W-:Y:S07]  /*3790*/  HMMA.16816.F32.BF16 R28, R104, R6.reuse, R28 ;  /* 0x00000006681c723c */ /* 0x080fee000004181c */
[----:B------:R4:W-:Y:S01]  /*37a0*/  MUFU.EX2 R228, R0 ;  /* 0x0000000000e47308 */ /* 0x0009e20000000800 */
[----:B------:R-:W-:Y:S03]  /*37b0*/  FMUL.FTZ R4, R235, 1.4426950216293334961 ;  /* 0x3fb8aa3beb047820 */ /* 0x000fe60000410000 */
[----:B---3--:R-:W-:Y:S01]  /*37c0*/  IMAD.MOV.U32 R5, RZ, RZ, R215 ;  /* 0x000000ffff057224 */ /* 0x008fe200078e00d7 */
[----:B------:R-:W-:Y:S01]  /*37d0*/  @P2 FSEL R5, R215, -INF , !P6 ;  /* 0xff800000d7052808 */ /* 0x000fe20007000000 */
[----:B------:R-:W-:Y:S01]  /*37e0*/  HMMA.16816.F32.BF16 R32, R132, R6, R32 ;  /* 0x000000068420723c */ /* 0x000fe20000041820 */
[----:B------:R-:W-:Y:S03]  /*37f0*/  PLOP3.LUT P2, PT, PT, PT, UP0, 0x80, 0x0 ;  /* 0x000000000000781c */ /* 0x000fe60003f4f008 */
[----:B------:R-:W3:Y:S01]  /*3800*/  MUFU.TANH R203, R17 ;  /* 0x0000001100cb7308 */ /* 0x000ee20000002400 */
[----:B-1----:R-:W-:Y:S01]  /*3810*/  MOV R2, R216 ;  /* 0x000000d800027202 */ /* 0x002fe20000000f00 */
[----:B------:R-:W-:Y:S01]  /*3820*/  FMUL.FTZ R20, R20, UR5 ;  /* 0x0000000514147c20 */ /* 0x000fe20008410000 */
[----:B------:R-:W-:Y:S01]  /*3830*/  FSEL R4, R4, RZ, P4 ;  /* 0x000000ff04047208 */ /* 0x000fe20002000000 */
[----:B------:R-:W-:Y:S03]  /*3840*/  FMUL.FTZ R22, R22, UR5 ;  /* 0x0000000516167c20 */ /* 0x000fe60008410000 */
[----:B------:R-:W-:Y:S02]  /*3850*/  @P3 FSEL R2, R216, -INF , !P5 ;  /* 0xff800000d8023808 */ /* 0x000fe40006800000 */
[----:B------:R-:W-:Y:S01]  /*3860*/  FSETP.NEU.FTZ.AND P4, PT, R232, -INF , PT ;  /* 0xff800000e800780b */ /* 0x000fe20003f9d000 */
[----:B------:R-:W-:Y:S01]  /*3870*/  MUFU.TANH R210, R22 ;  /* 0x0000001600d27308 */ /* 0x000fe20000002400 */
[----:B------:R-:W-:Y:S01]  /*3880*/  PLOP3.LUT P3, PT, PT, PT, UP0, 0x80, 0x0 ;  /* 0x000000000000781c */ /* 0x000fe20003f6f008 */
[--C-:B----4-:R-:W-:Y:S01]  /*3890*/  FFMA.FTZ R0, R2, UR10, -R4.reuse ;  /* 0x0000000a02007c23 */ /* 0x110fe20008010804 */
[----:B------:R-:W-:Y:S01]  /*38a0*/  FMUL.FTZ R23, R23, UR5 ;  /* 0x0000000517177c20 */ /* 0x000fe20008410000 */
[----:B------:R-:W-:Y:S01]  /*38b0*/  FMUL.FTZ R21, R21, UR5 ;  /* 0x0000000515157c20 */ /* 0x000fe20008410000 */
[----:B------:R-:W-:Y:S01]  /*38c0*/  FMUL.FTZ R28, R28, UR5 ;  /* 0x000000051c1c7c20 */ /* 0x000fe20008410000 */
[----:B------:R-:W-:Y:S01]  /*38d0*/  FMUL.FTZ R29, R29, UR5 ;  /* 0x000000051d1d7c20 */ /* 0x000fe20008410000 */
[----:B------:R-:W-:Y:S03]  /*38e0*/  FMUL.FTZ R30, R30, UR5 ;  /* 0x000000051e1e7c20 */ /* 0x000fe60008410000 */
[----:B------:R1:W-:Y:S01]  /*38f0*/  MUFU.EX2 R230, R0 ;  /* 0x0000000000e67308 */ /* 0x0003e20000000800 */
[----:B------:R-:W-:Y:S01]  /*3900*/  FMUL.FTZ R2, R232, 1.4426950216293334961 ;  /* 0x3fb8aa3be8027820 */ /* 0x000fe20000410000 */
[----:B--2---:R-:W-:Y:S01]  /*3910*/  MOV R7, R126 ;  /* 0x0000007e00077202 */ /* 0x004fe20000000f00 */
[----:B------:R-:W-:Y:S01]  /*3920*/  FMUL.FTZ R31, R31, UR5 ;  /* 0x000000051f1f7c20 */ /* 0x000fe20008410000 */
[----:B------:R-:W-:Y:S01]  /*3930*/  FMUL.FTZ R24, R24, UR5 ;  /* 0x0000000518187c20 */ /* 0x000fe20008410000 */
[----:B------:R-:W-:Y:S01]  /*3940*/  FMUL.FTZ R32, R32, UR5 ;  /* 0x0000000520207c20 */ /* 0x000fe20008410000 */
[----:B------:R-:W-:Y:S01]  /*3950*/  FSEL R2, R2, RZ, P4 ;  /* 0x000000ff02027208 */ /* 0x000fe20002000000 */
[----:B------:R-:W-:Y:S03]  /*3960*/  FMUL.FTZ R33, R33, UR5 ;  /* 0x0000000521217c20 */ /* 0x000fe60008410000 */
[----:B------:R-:W-:Y:S01]  /*3970*/  MUFU.TANH R207, R23 ;  /* 0x0000001700cf7308 */ /* 0x000fe20000002400 */
[----:B------:R-:W-:Y:S01]  /*3980*/  FSETP.NEU.FTZ.AND P4, PT, R233, -INF , PT ;  /* 0xff800000e900780b */ /* 0x000fe20003f9d000 */
[----:B------:R-:W-:Y:S01]  /*3990*/  FMUL.FTZ R34, R34, UR5 ;  /* 0x0000000522227c20 */ /* 0x000fe20008410000 */
[----:B------:R-:W-:Y:S01]  /*39a0*/  @P3 FSEL R10, R136, -INF , !P5 ;  /* 0xff800000880a3808 */ /* 0x000fe20006800000 */
[----:B------:R-:W-:Y:S01]  /*39b0*/  FMUL.FTZ R35, R35, UR5 ;  /* 0x0000000523237c20 */ /* 0x000fe20008410000 */
[----:B------:R-:W-:Y:S01]  /*39c0*/  PLOP3.LUT P3, PT, PT, PT, UP0, 0x80, 0x0 ;  /* 0x000000000000781c */ /* 0x000fe20003f6f008 */
[----:B------:R-:W-:Y:S01]  /*39d0*/  FMUL.FTZ R25, R25, UR5 ;  /* 0x0000000519197c20 */ /* 0x000fe20008410000 */
[----:B------:R-:W-:Y:S03]  /*39e0*/  FMUL.FTZ R26, R26, UR5 ;  /* 0x000000051a1a7c20 */ /* 0x000fe60008410000 */
[----:B------:R-:W-:Y:S01]  /*39f0*/  MUFU.TANH R201, R20 ;  /* 0x0000001400c97308 */ /* 0x000fe20000002400 */
[----:B-1----:R-:W-:Y:S01]  /*3a00*/  FFMA.FTZ R0, R5, UR10, -R4 ;  /* 0x0000000a05007c23 */ /* 0x002fe20008010804 */
[----:B------:R-:W-:Y:S01]  /*3a10*/  FMUL.FTZ R27, R27, UR5 ;  /* 0x000000051b1b7c20 */ /* 0x000fe20008410000 */
[----:B------:R-:W-:Y:S02]  /*3a20*/  MOV R5, R121 ;  /* 0x0000007900057202 */ /* 0x000fe40000000f00 */
[----:B------:R-:W-:Y:S02]  /*3a30*/  @P0 FSEL R5, R121, -INF , !P6 ;  /* 0xff80000079050808 */ /* 0x000fe40007000000 */
[----:B------:R-:W-:Y:S03]  /*3a40*/  PLOP3.LUT P0, PT, PT, PT, UP0, 0x80, 0x0 ;  /* 0x000000000000781c */ /* 0x000fe60003f0f008 */
[----:B------:R1:W-:Y:S01]  /*3a50*/  MUFU.EX2 R231, R0 ;  /* 0x0000000000e77308 */ /* 0x0003e20000000800 */
[--C-:B------:R-:W-:Y:S09]  /*3a60*/  FFMA.FTZ R5, R5, UR10, -R2.reuse ;  /* 0x0000000a05057c23 */ /* 0x100ff20008010802 */
[----:B------:R-:W-:Y:S10]  /*3a70*/  MUFU.EX2 R139, R5 ;  /* 0x00000005008b7308 */ /* 0x000ff40000000800 */
[----:B------:R-:W2:Y:S01]  /*3a80*/  MUFU.TANH R208, R19 ;  /* 0x0000001300d07308 */ /* 0x000ea20000002400 */
[----:B-1----:R-:W-:Y:S02]  /*3a90*/  MOV R0, R123 ;  /* 0x0000007b00007202 */ /* 0x002fe40000000f00 */
[----:B------:R-:W-:Y:S02]  /*3aa0*/  @P2 FSEL R0, R123, -INF , !P5 ;  /* 0xff8000007b002808 */ /* 0x000fe40006800000 */
[----:B------:R-:W-:Y:S02]  /*3ab0*/  PLOP3.LUT P2, PT, PT, PT, UP0, 0x80, 0x0 ;  /* 0x000000000000781c */ /* 0x000fe40003f4f008 */
[----:B------:R-:W-:Y:S03]  /*3ac0*/  PLOP3.LUT P5, PT, PT, PT, UP0, 0x80, 0x0 ;  /* 0x000000000000781c */ /* 0x000fe60003faf008 */
[----:B------:R-:W1:Y:S01]  /*3ad0*/  MUFU.TANH R202, R21 ;  /* 0x0000001500ca7308 */ /* 0x000e620000002400 */
[----:B------:R-:W-:Y:S09]  /*3ae0*/  FFMA.FTZ R0, R0, UR10, -R2 ;  /* 0x0000000a00007c23 */ /* 0x000ff20008010802 */
[----:B------:R4:W-:Y:S10]  /*3af0*/  MUFU.EX2 R184, R0 ;  /* 0x0000000000b87308 */ /* 0x0009f40000000800 */
[----:B------:R-:W-:Y:S10]  /*3b00*/  MUFU.TANH R115, R24 ;  /* 0x0000001800737308 */ /* 0x000ff40000002400 */
[----:B------:R-:W1:Y:S01]  /*3b10*/  MUFU.TANH R114, R25 ;  /* 0x0000001900727308 */ /* 0x000e620000002400 */
[----:B----4-:R-:W-:Y:S01]  /*3b20*/  FSEL R0, R11, RZ, P4 ;  /* 0x000000ff0b007208 */ /* 0x010fe20002000000 */
[----:B------:R-:W-:Y:S01]  /*3b30*/  IMAD.MOV.U32 R11, RZ, RZ, R131 ;  /* 0x000000ffff0b7224 */ /* 0x000fe200078e0083 */
[----:B------:R-:W-:Y:S02]  /*3b40*/  @P2 FSEL R11, R131, -INF , !P6 ;  /* 0xff800000830b2808 */ /* 0x000fe40007000000 */
[----:B------:R-:W-:Y:S01]  /*3b50*/  PLOP3.LUT P4, PT, PT, PT, UP0, 0x80, 0x0 ;  /* 0x000000000000781c */ /* 0x000fe20003f8f008 */
[--C-:B------:R-:W-:Y:S01]  /*3b60*/  FFMA.FTZ R5, R10, UR10, -R0.reuse ;  /* 0x0000000a0a057c23 */ /* 0x100fe20008010800 */
[----:B------:R-:W-:Y:S03]  /*3b70*/  PLOP3.LUT P2, PT, PT, PT, UP0, 0x80, 0x0 ;  /* 0x000000000000781c */ /* 0x000fe60003f4f008 */
[----:B------:R-:W4:Y:S01]  /*3b80*/  MUFU.TANH R122, R26 ;  /* 0x0000001a007a7308 */ /* 0x000f220000002400 */
[----:B------:R-:W-:Y:S02]  /*3b90*/  MOV R10, R119 ;  /* 0x00000077000a7202 */ /* 0x000fe40000000f00 */
[----:B------:R-:W-:Y:S07]  /*3ba0*/  PLOP3.LUT P6, PT, PT, PT, UP0, 0x80, 0x0 ;  /* 0x000000000000781c */ /* 0x000fee0003fcf008 */
[----:B------:R3:W-:Y:S10]  /*3bb0*/  MUFU.EX2 R188, R5 ;  /* 0x0000000500bc7308 */ /* 0x0007f40000000800 */
[----:B------:R-:W4:Y:S10]  /*3bc0*/  MUFU.TANH R120, R27 ;  /* 0x0000001b00787308 */ /* 0x000f340000002400 */
[----:B------:R-:W-:Y:S01]  /*3bd0*/  MUFU.TANH R113, R28 ;  /* 0x0000001c00717308 */ /* 0x000fe20000002400 */
[----:B---3--:R-:W-:Y:S09]  /*3be0*/  FFMA.FTZ R5, R11, UR10, -R0 ;  /* 0x0000000a0b057c23 */ /* 0x008ff20008010800 */
[----:B------:R3:W-:Y:S10]  /*3bf0*/  MUFU.EX2 R187, R5 ;  /* 0x0000000500bb7308 */ /* 0x0007f40000000800 */
[----:B------:R-:W-:Y:S10]  /*3c00*/  MUFU.TANH R112, R29 ;  /* 0x0000001d00707308 */ /* 0x000ff40000002400 */
[----:B------:R-:W-:Y:S01]  /*3c10*/  MUFU.TANH R193, R32 ;  /* 0x0000002000c17308 */ /* 0x000fe20000002400 */
[----:B---3--:R-:W-:Y:S02]  /*3c20*/  @P4 IADD3 R5, R9, 0x8, RZ ;  /* 0x0000000809054810 */ /* 0x008fe40007ffe0ff */
[----:B------:R-:W-:Y:S02]  /*3c30*/  PLOP3.LUT P4, PT, PT, PT, UP0, 0x80, 0x0 ;  /* 0x000000000000781c */ /* 0x000fe40003f8f008 */
[----:B------:R-:W-:Y:S02]  /*3c40*/  @P3 ISETP.GE.AND P3, PT, R5, UR6, PT ;  /* 0x0000000605003c0c */ /* 0x000fe4000bf66270 */
[----:B------:R-:W-:Y:S03]  /*3c50*/  @P0 IADD3 R5, R9, 0x9, RZ ;  /* 0x0000000909050810 */ /* 0x000fe60007ffe0ff */
[----:B------:R-:W-:Y:S01]  /*3c60*/  MUFU.TANH R198, R33 ;  /* 0x0000002100c67308 */ /* 0x000fe20000002400 */
[----:B------:R-:W-:Y:S02]  /*3c70*/  PLOP3.LUT P0, PT, PT, PT, UP0, 0x80, 0x0 ;  /* 0x000000000000781c */ /* 0x000fe40003f0f008 */
[----:B------:R-:W-:Y:S02]  /*3c80*/  @P2 FSEL R10, R119, -INF , !P3 ;  /* 0xff800000770a2808 */ /* 0x000fe40005800000 */
[----:B------:R-:W-:Y:S01]  /*3c90*/  @P5 ISETP.GE.AND P5, PT, R5, UR6, PT ;  /* 0x0000000605005c0c */ /* 0x000fe2000bfa6270 */
[----:B------:R-:W-:Y:S01]  /*3ca0*/  IMAD.MOV.U32 R5, RZ, RZ, R118 ;  /* 0x000000ffff057224 */ /* 0x000fe200078e0076 */
[----:B------:R-:W-:Y:S03]  /*3cb0*/  PLOP3.LUT P2, PT, PT, PT, UP0, 0x80, 0x0 ;  /* 0x000000000000781c */ /* 0x000fe60003f4f008 */
[----:B------:R-:W-:Y:S01]  /*3cc0*/  MUFU.TANH R200, R34 ;  /* 0x0000002200c87308 */ /* 0x000fe20000002400 */
[--C-:B------:R-:W-:Y:S03]  /*3cd0*/  FFMA.FTZ R6, R10, UR10, -R2.reuse ;  /* 0x0000000a0a067c23 */ /* 0x100fe60008010802 */
[----:B------:R-:W-:Y:S06]  /*3ce0*/  @P0 FSEL R5, R118, -INF , !P5 ;  /* 0xff80000076050808 */ /* 0x000fec0006800000 */
[----:B------:R3:W-:Y:S01]  /*3cf0*/  MUFU.EX2 R135, R6 ;  /* 0x0000000600877308 */ /* 0x0007e20000000800 */
[----:B------:R-:W-:Y:S01]  /*3d00*/  PLOP3.LUT P0, PT, PT, PT, UP0, 0x80, 0x0 ;  /* 0x000000000000781c */ /* 0x000fe20003f0f008 */
[----:B------:R-:W-:Y:S01]  /*3d10*/  FFMA.FTZ R5, R5, UR10, -R2 ;  /* 0x0000000a05057c23 */ /* 0x000fe20008010802 */
[----:B------:R-:W-:Y:S02]  /*3d20*/  @P2 FSEL R7, R126, -INF , !P5 ;  /* 0xff8000007e072808 */ /* 0x000fe40006800000 */
[----:B------:R-:W-:Y:S05]  /*3d30*/  PLOP3.LUT P2, PT, PT, PT, UP0, 0x80, 0x0 ;  /* 0x000000000000781c */ /* 0x000fea0003f4f008 */
[----:B------:R2:W-:Y:S10]  /*3d40*/  MUFU.EX2 R133, R5 ;  /* 0x0000000500857308 */ /* 0x0005f40000000800 */
[----:B------:R-:W-:Y:S01]  /*3d50*/  MUFU.TANH R199, R35 ;  /* 0x0000002300c77308 */ /* 0x000fe20000002400 */
[----:B---3--:R-:W-:Y:S02]  /*3d60*/  MOV R6, R127 ;  /* 0x0000007f00067202 */ /* 0x008fe40000000f00 */
[----:B------:R-:W-:Y:S02]  /*3d70*/  @P4 FSEL R6, R127, -INF , !P3 ;  /* 0xff8000007f064808 */ /* 0x000fe40005800000 */
[----:B------:R-:W-:Y:S05]  /*3d80*/  PLOP3.LUT P4, PT, PT, PT, UP0, 0x80, 0x0 ;  /* 0x000000000000781c */ /* 0x000fea0003f8f008 */
[----:B------:R-:W-:Y:S01]  /*3d90*/  MUFU.TANH R117, R30 ;  /* 0x0000001e00757308 */ /* 0x000fe20000002400 */
[----:B--2---:R-:W-:Y:S01]  /*3da0*/  FFMA.FTZ R5, R6, UR10, -R0 ;  /* 0x0000000a06057c23 */ /* 0x004fe20008010800 */
[----:B------:R-:W-:Y:S01]  /*3db0*/  IMAD.MOV.U32 R6, RZ, RZ, R203 ;  /* 0x000000ffff067224 */ /* 0x000fe200078e00cb */
[----:B------:R-:W-:Y:S02]  /*3dc0*/  @P0 FSEL R6, R203, -INF , !P5 ;  /* 0xff800000cb060808 */ /* 0x000fe40006800000 */
[----:B------:R-:W-:Y:S05]  /*3dd0*/  PLOP3.LUT P0, PT, PT, PT, UP0, 0x80, 0x0 ;  /* 0x000000000000781c */ /* 0x000fea0003f0f008 */
[----:B------:R2:W-:Y:S01]  /*3de0*/  MUFU.EX2 R186, R5 ;  /* 0x0000000500ba7308 */ /* 0x0005e20000000800 */
[----:B------:R-:W-:Y:S09]  /*3df0*/  FFMA.FTZ R6, R6, UR10, -R8 ;  /* 0x0000000a06067c23 */ /* 0x000ff20008010808 */
[----:B------:R3:W-:Y:S10]  /*3e00*/  MUFU.EX2 R220, R6 ;  /* 0x0000000600dc7308 */ /* 0x0007f40000000800 */
[----:B------:R-:W-:Y:S01]  /*3e10*/  MUFU.TANH R116, R31 ;  /* 0x0000001f00747308 */ /* 0x000fe20000002400 */
[----:B--2---:R-:W-:Y:S01]  /*3e20*/  FFMA.FTZ R5, R7, UR10, -R0 ;  /* 0x0000000a07057c23 */ /* 0x004fe20008010800 */
[----:B------:R-:W-:Y:S02]  /*3e30*/  @P6 IADD3 R7, R9, 0x10, RZ ;  /* 0x0000001009076810 */ /* 0x000fe40007ffe0ff */
[----:B------:R-:W-:Y:S02]  /*3e40*/  PLOP3.LUT P6, PT, PT, PT, UP0, 0x80, 0x0 ;  /* 0x000000000000781c */ /* 0x000fe40003fcf008 */
[----:B------:R-:W-:Y:S04]  /*3e50*/  @P4 ISETP.GE.AND P4, PT, R7, UR6, PT ;  /* 0x0000000607004c0c */ /* 0x000fe8000bf86270 */
[----:B------:R2:W-:Y:S01]  /*3e60*/  MUFU.EX2 R185, R5 ;  /* 0x0000000500b97308 */ /* 0x0005e20000000800 */
[----:B---3--:R-:W-:Y:S02]  /*3e70*/  MOV R6, R208 ;  /* 0x000000d000067202 */ /* 0x008fe40000000f00 */
[----:B------:R-:W-:Y:S02]  /*3e80*/  @P0 FSEL R6, R208, -INF , !P5 ;  /* 0xff800000d0060808 */ /* 0x000fe40006800000 */
[----:B------:R-:W-:Y:S02]  /*3e90*/  PLOP3.LUT P0, PT, PT, PT, UP0, 0x80, 0x0 ;  /* 0x000000000000781c */ /* 0x000fe40003f0f008 */
[----:B------:R-:W-:Y:S01]  /*3ea0*/  PLOP3.LUT P5, PT, PT, PT, UP0, 0x80, 0x0 ;  /* 0x000000000000781c */ /* 0x000fe20003faf008 */
[----:B------:R-:W-:Y:S04]  /*3eb0*/  FFMA.FTZ R6, R6, UR10, -R4 ;  /* 0x0000000a06067c23 */ /* 0x000fe80008010804 */
[----:B------:R1:W-:Y:S01]  /*3ec0*/  MUFU.EX2 R226, R6 ;  /* 0x0000000600e27308 */ /* 0x0003e20000000800 */
[----:B--2---:R-:W-:Y:S02]  /*3ed0*/  MOV R5, R204 ;  /* 0x000000cc00057202 */ /* 0x004fe40000000f00 */
[----:B------:R-:W-:Y:S02]  /*3ee0*/  @P2 FSEL R5, R204, -INF , !P3 ;  /* 0xff800000cc052808 */ /* 0x000fe40005800000 */
[----:B------:R-:W-:Y:S03]  /*3ef0*/  PLOP3.LUT P2, PT, PT, PT, UP0, 0x80, 0x0 ;  /* 0x000000000000781c */ /* 0x000fe60003f4f008 */
[----:B------:R-:W-:Y:S04]  /*3f00*/  FFMA.FTZ R5, R5, UR10, -R8 ;  /* 0x0000000a05057c23 */ /* 0x000fe80008010808 */
[----:B------:R2:W-:Y:S01]  /*3f10*/  MUFU.EX2 R221, R5 ;  /* 0x0000000500dd7308 */ /* 0x0005e20000000800 */
[----:B-1----:R-:W-:Y:S02]  /*3f20*/  MOV R6, R202 ;  /* 0x000000ca00067202 */ /* 0x002fe40000000f00 */
[----:B--2---:R-:W-:Y:S03]  /*3f30*/  MOV R5, R209 ;  /* 0x000000d100057202 */ /* 0x004fe60000000f00 */
[----:B------:R-:W-:Y:S02]  /*3f40*/  @P2 FSEL R5, R209, -INF , !P3 ;  /* 0xff800000d1052808 */ /* 0x000fe40005800000 */
[----:B------:R-:W-:Y:S02]  /*3f50*/  PLOP3.LUT P2, PT, PT, PT, UP0, 0x80, 0x0 ;  /* 0x000000000000781c */ /* 0x000fe40003f4f008 */
[----:B------:R-:W-:Y:S01]  /*3f60*/  PLOP3.LUT P3, PT, PT, PT, UP0, 0x80, 0x0 ;  /* 0x000000000000781c */ /* 0x000fe20003f6f008 */
[----:B------:R-:W-:Y:S04]  /*3f70*/  FFMA.FTZ R5, R5, UR10, -R4 ;  /* 0x0000000a05057c23 */ /* 0x000fe80008010804 */
[----:B------:R1:W2:Y:S08]  /*3f80*/  MUFU.EX2 R227, R5 ;  /* 0x0000000500e37308 */ /* 0x0002b00000000800 */
[----:B------:R-:W-:Y:S02]  /*3f90*/  @P3 IADD3 R7, R9, 0x11, RZ ;  /* 0x0000001109073810 */ /* 0x000fe40007ffe0ff */
[----:B------:R-:W-:Y:S02]  /*3fa0*/  PLOP3.LUT P3, PT, PT, PT, UP0, 0x80, 0x0 ;  /* 0x000000000000781c */ /* 0x000fe40003f6f008 */
[----:B------:R-:W-:Y:S01]  /*3fb0*/  @P6 ISETP.GE.AND P6, PT, R7, UR6, PT ;  /* 0x0000000607006c0c */ /* 0x000fe2000bfc6270 */
[----:B------:R-:W-:Y:S03]  /*3fc0*/  IMAD.MOV.U32 R7, RZ, RZ, R207 ;  /* 0x000000ffff077224 */ /* 0x000fe600078e00cf */
[----:B------:R-:W-:Y:S01]  /*3fd0*/  @P0 FSEL R6, R202, -INF , !P6 ;  /* 0xff800000ca060808 */ /* 0x000fe20007000000 */
[----:B-1----:R-:W-:Y:S01]  /*3fe0*/  IMAD.MOV.U32 R5, RZ, RZ, R201 ;  /* 0x000000ffff057224 */ /* 0x002fe200078e00c9 */
[----:B------:R-:W-:Y:S02]  /*3ff0*/  @P2 FSEL R5, R201, -INF , !P4 ;  /* 0xff800000c9052808 */ /* 0x000fe40006000000 */
[----:B------:R-:W-:Y:S01]  /*4000*/  PLOP3.LUT P2, PT, PT, PT, UP0, 0x80, 0x0 ;  /* 0x000000000000781c */ /* 0x000fe20003f4f008 */
[--C-:B------:R-:W-:Y:S01]  /*4010*/  FFMA.FTZ R6, R6, UR10, -R8.reuse ;  /* 0x0000000a06067c23 */ /* 0x100fe20008010808 */
[----:B------:R-:W-:Y:S01]  /*4020*/  PLOP3.LUT P0, PT, PT, PT, UP0, 0x80, 0x0 ;  /* 0x000000000000781c */ /* 0x000fe20003f0f008 */
[----:B------:R-:W-:Y:S01]  /*4030*/  FFMA.FTZ R5, R5, UR10, -R8 ;  /* 0x0000000a05057c23 */ /* 0x000fe20008010808 */
[----:B------:R-:W-:Y:S01]  /*4040*/  @P3 FSEL R7, R207, -INF , !P6 ;  /* 0xff800000cf073808 */ /* 0x000fe20007000000 */
[----:B------:R-:W-:Y:S01]  /*4050*/  MUFU.EX2 R219, R6 ;  /* 0x0000000600db7308 */ /* 0x000fe20000000800 */
[----:B------:R-:W-:Y:S03]  /*4060*/  PLOP3.LUT P3, PT, PT, PT, UP0, 0x80, 0x0 ;  /* 0x000000000000781c */ /* 0x000fe60003f6f008 */
[--C-:B------:R-:W-:Y:S06]  /*4070*/  FFMA.FTZ R10, R7, UR10, -R4.reuse ;  /* 0x0000000a070a7c23 */ /* 0x100fec0008010804 */
[----:B------:R1:W-:Y:S10]  /*4080*/  MUFU.EX2 R218, R5 ;  /* 0x0000000500da7308 */ /* 0x0003f40000000800 */
[----:B------:R3:W-:Y:S01]  /*4090*/  MUFU.EX2 R225, R10 ;  /* 0x0000000a00e17308 */ /* 0x0007e20000000800 */
[----:B-1----:R-:W-:Y:S02]  /*40a0*/  MOV R5, R210 ;  /* 0x000000d200057202 */ /* 0x002fe40000000f00 */
[----:B------:R-:W-:Y:S02]  /*40b0*/  @P2 FSEL R5, R210, -INF , !P4 ;  /* 0xff800000d2052808 */ /* 0x000fe40006000000 */
[----:B------:R-:W-:Y:S03]  /*40c0*/  IADD3 R6, P2, R239, UR14, RZ ;  /* 0x0000000eef067c10 */ /* 0x000fe6000ff5e0ff */
[----:B------:R-:W-:Y:S01]  /*40d0*/  FFMA.FTZ R5, R5, UR10, -R4 ;  /* 0x0000000a05057c23 */ /* 0x000fe20008010804 */
[----:B---3--:R-:W-:Y:S02]  /*40e0*/  MOV R10, R114 ;  /* 0x00000072000a7202 */ /* 0x008fe40000000f00 */
[----:B------:R-:W-:Y:S01]  /*40f0*/  @P5 FSEL R10, R114, -INF , !P6 ;  /* 0xff800000720a5808 */ /* 0x000fe20007000000 */
[----:B------:R1:W-:Y:S01]  /*4100*/  MUFU.EX2 R224, R5 ;  /* 0x0000000500e07308 */ /* 0x0003e20000000800 */
[----:B------:R-:W-:Y:S02]  /*4110*/  IADD3.X R7, R238, UR13, RZ, P2, !PT ;  /* 0x0000000dee077c10 */ /* 0x000fe400097fe4ff */
[----:B------:R-:W-:Y:S01]  /*4120*/  PLOP3.LUT P2, PT, PT, PT, UP0, 0x80, 0x0 ;  /* 0x000000000000781c */ /* 0x000fe20003f4f008 */
[--C-:B------:R-:W-:Y:S01]  /*4130*/  FFMA.FTZ R10, R10, UR10, -R2.reuse ;  /* 0x0000000a0a0a7c23 */ /* 0x100fe20008010802 */
[----:B------:R-:W-:Y:S01]  /*4140*/  PLOP3.LUT P5, PT, PT, PT, UP0, 0x80, 0x0 ;  /* 0x000000000000781c */ /* 0x000fe20003faf008 */
[----:B------:R-:W3:Y:S04]  /*4150*/  LDG.E R111, desc[UR8][R6.64] ;  /* 0x00000008066f7981 */ /* 0x000ee8000c1e1900 */
[----:B------:R2:W-:Y:S01]  /*4160*/  MUFU.EX2 R129, R10 ;  /* 0x0000000a00817308 */ /* 0x0005e20000000800 */
[----:B------:R-:W3:Y:S04]  /*4170*/  LDG.E R110, desc[UR8][R6.64+0x20] ;  /* 0x00002008066e7981 */ /* 0x000ee8000c1e1900 */
[----:B------:R-:W5:Y:S01]  /*4180*/  LDG.E R109, desc[UR8][R6.64+0x80] ;  /* 0x00008008066d7981 */ /* 0x000f62000c1e1900 */
[----:B-1----:R-:W-:Y:S03]  /*4190*/  MOV R5, R115 ;  /* 0x0000007300057202 */ /* 0x002fe60000000f00 */
[----:B------:R1:W5:Y:S01]  /*41a0*/  LDG.E R108, desc[UR8][R6.64+0xa0] ;  /* 0x0000a008066c7981 */ /* 0x000362000c1e1900 */
[----:B------:R-:W-:Y:S02]  /*41b0*/  @P0 FSEL R5, R115, -INF , !P4 ;  /* 0xff80000073050808 */ /* 0x000fe40006000000 */
[----:B------:R-:W-:Y:S03]  /*41c0*/  PLOP3.LUT P0, PT, PT, PT, UP0, 0x80, 0x0 ;  /* 0x000000000000781c */ /* 0x000fe60003f0f008 */
[----:B------:R-:W-:Y:S01]  /*41d0*/  FFMA.FTZ R11, R5, UR10, -R2 ;  /* 0x0000000a050b7c23 */ /* 0x000fe20008010802 */
[----:B----4-:R-:W-:Y:S02]  /*41e0*/  MOV R5, R122 ;  /* 0x0000007a00057202 */ /* 0x010fe40000000f00 */
[----:B------:R-:W-:Y:S01]  /*41f0*/  @P3 FSEL R5, R122, -INF , !P4 ;  /* 0xff8000007a053808 */ /* 0x000fe20006000000 */
[----:B------:R4:W-:Y:S01]  /*4200*/  MUFU.EX2 R130, R11 ;  /* 0x0000000b00827308 */ /* 0x0009e20000000800 */
[----:B------:R-:W-:Y:S02]  /*4210*/  PLOP3.LUT P3, PT, PT, PT, UP0, 0x80, 0x0 ;  /* 0x000000000000781c */ /* 0x000fe40003f6f008 */
[----:B--2---:R-:W-:Y:S01]  /*4220*/  MOV R10, R120 ;  /* 0x00000078000a7202 */ /* 0x004fe20000000f00 */
[--C-:B------:R-:W-:Y:S01]  /*4230*/  FFMA.FTZ R5, R5, UR10, -R0.reuse ;  /* 0x0000000a05057c23 */ /* 0x100fe20008010800 */
[----:B------:R-:W-:Y:S01]  /*4240*/  @P2 FSEL R10, R120, -INF , !P6 ;  /* 0xff800000780a2808 */ /* 0x000fe20007000000 */
[C---:B------:R-:W-:Y:S01]  /*4250*/  @P0 VIADD R12, R9.reuse, 0x18 ;  /* 0x00000018090c0836 */ /* 0x040fe20000000000 */
[----:B------:R-:W-:Y:S03]  /*4260*/  PLOP3.LUT P0, PT, PT, PT, UP0, 0x80, 0x0 ;  /* 0x000000000000781c */ /* 0x000fe60003f0f008 */
[----:B------:R2:W-:Y:S01]  /*4270*/  MUFU.EX2 R138, R5 ;  /* 0x00000005008a7308 */ /* 0x0005e20000000800 */
[----:B------:R-:W-:Y:S02]  /*4280*/  PLOP3.LUT P4, PT, PT, PT, UP0, 0x80, 0x0 ;  /* 0x000000000000781c */ /* 0x000fe40003f8f008 */
[----:B------:R-:W-:Y:S02]  /*4290*/  PLOP3.LUT P2, PT, PT, PT, UP0, 0x80, 0x0 ;  /* 0x000000000000781c */ /* 0x000fe40003f4f008 */
[----:B------:R-:W-:Y:S02]  /*42a0*/  @P3 ISETP.GE.AND P3, PT, R12, UR6, PT ;  /* 0x000000060c003c0c */ /* 0x000fe4000bf66270 */
[----:B-1----:R-:W-:Y:S02]  /*42b0*/  F2FP.BF16.F32.PACK_AB R6, R226, R227 ;  /* 0x000000e3e206723e */ /* 0x002fe400000010ff */
[----:B----4-:R-:W-:Y:S01]  /*42c0*/  @P5 IADD3 R11, R9, 0x19, RZ ;  /* 0x00000019090b5810 */ /* 0x010fe20007ffe0ff */
[----:B------:R-:W-:Y:S04]  /*42d0*/  FFMA.FTZ R9, R10, UR10, -R0 ;  /* 0x0000000a0a097c23 */ /* 0x000fe80008010800 */
[----:B------:R-:W-:Y:S01]  /*42e0*/  @P4 ISETP.GE.AND P5, PT, R11, UR6, PT ;  /* 0x000000060b004c0c */ /* 0x000fe2000bfa6270 */
[----:B------:R1:W-:Y:S01]  /*42f0*/  MUFU.EX2 R137, R9 ;  /* 0x0000000900897308 */ /* 0x0003e20000000800 */
[----:B------:R-:W-:Y:S02]  /*4300*/  PLOP3.LUT P4, PT, PT, PT, UP0, 0x80, 0x0 ;  /* 0x000000000000781c */ /* 0x000fe40003f8f008 */
[----:B--2---:R-:W-:Y:S02]  /*4310*/  MOV R5, R113 ;  /* 0x0000007100057202 */ /* 0x004fe40000000f00 */
[----:B------:R-:W-:Y:S02]  /*4320*/  @P0 FSEL R5, R113, -INF , !P3 ;  /* 0xff80000071050808 */ /* 0x000fe40005800000 */
[----:B------:R-:W-:Y:S03]  /*4330*/  PLOP3.LUT P0, PT, PT, PT, UP0, 0x80, 0x0 ;  /* 0x000000000000781c */ /* 0x000fe60003f0f008 */
[----:B------:R-:W-:Y:S04]  /*4340*/  FFMA.FTZ R5, R5, UR10, -R2 ;  /* 0x0000000a05057c23 */ /* 0x000fe80008010802 */
[----:B------:R2:W-:Y:S01]  /*4350*/  MUFU.EX2 R125, R5 ;  /* 0x00000005007d7308 */ /* 0x0005e20000000800 */
[----:B-1----:R-:W-:Y:S01]  /*4360*/  IMAD.MOV.U32 R9, RZ, RZ, R112 ;  /* 0x000000ffff097224 */ /* 0x002fe200078e0070 */
[----:B------:R-:W-:Y:S02]  /*4370*/  @P2 FSEL R9, R112, -INF , !P5 ;  /* 0xff80000070092808 */ /* 0x000fe40006800000 */
[----:B------:R-:W-:Y:S03]  /*4380*/  PLOP3.LUT P2, PT, PT, PT, UP0, 0x80, 0x0 ;  /* 0x000000000000781c */ /* 0x000fe60003f4f008 */
[----:B------:R-:W-:Y:S04]  /*4390*/  FFMA.FTZ R2, R9, UR10, -R2 ;  /* 0x0000000a09027c23 */ /* 0x000fe80008010802 */
[----:B------:R1:W-:Y:S01]  /*43a0*/  MUFU.EX2 R124, R2 ;  /* 0x00000002007c7308 */ /* 0x0003e20000000800 */
[----:B--2---:R-:W-:Y:S02]  /*43b0*/  MOV R5, R193 ;  /* 0x000000c100057202 */ /* 0x004fe40000000f00 */
[----:B------:R-:W-:Y:S02]  /*43c0*/  @P4 FSEL R5, R193, -INF , !P3 ;  /* 0xff800000c1054808 */ /* 0x000fe40005800000 */
[----:B------:R-:W-:Y:S03]  /*43d0*/  PLOP3.LUT P4, PT, PT, PT, UP0, 0x80, 0x0 ;  /* 0x000000000000781c */ /* 0x000fe60003f8f008 */
[--C-:B------:R-:W-:Y:S04]  /*43e0*/  FFMA.FTZ R5, R5, UR10, -R8.reuse ;  /* 0x0000000a05057c23 */ /* 0x100fe80008010808 */
[----:B------:R2:W-:Y:S01]  /*43f0*/  MUFU.EX2 R214, R5 ;  /* 0x0000000500d67308 */ /* 0x0005e20000000800 */
[----:B-1----:R-:W-:Y:S02]  /*4400*/  MOV R2, R198 ;  /* 0x000000c600027202 */ /* 0x002fe40000000f00 */
[----:B------:R-:W-:Y:S02]  /*4410*/  @P0 FSEL R2, R198, -INF , !P5 ;  /* 0xff800000c6020808 */ /* 0x000fe40006800000 */
[----:B------:R-:W-:Y:S03]  /*4420*/  PLOP3.LUT P0, PT, PT, PT, UP0, 0x80, 0x0 ;  /* 0x000000000000781c */ /* 0x000fe60003f0f008 */
[----:B------:R-:W-:Y:S01]  /*4430*/  FFMA.FTZ R8, R2, UR10, -R8 ;  /* 0x0000000a02087c23 */ /* 0x000fe20008010808 */
[----:B------:R-:W-:Y:S01]  /*4440*/  IMAD.MOV.U32 R2, RZ, RZ, R199 ;  /* 0x000000ffff027224 */ /* 0x000fe200078e00c7 */
[----:B------:R-:W-:Y:S02]  /*4450*/  @P4 FSEL R2, R199, -INF , !P5 ;  /* 0xff800000c7024808 */ /* 0x000fe40006800000 */
[----:B------:R1:W-:Y:S01]  /*4460*/  MUFU.EX2 R213, R8 ;  /* 0x0000000800d57308 */ /* 0x0003e20000000800 */
[----:B--2---:R-:W-:Y:S02]  /*4470*/  MOV R5, R200 ;  /* 0x000000c800057202 */ /* 0x004fe40000000f00 */
[----:B------:R-:W-:Y:S02]  /*4480*/  @P2 FSEL R5, R200, -INF , !P3 ;  /* 0xff800000c8052808 */ /* 0x000fe40005800000 */
[----:B------:R-:W-:Y:S03]  /*4490*/  PLOP3.LUT P2, PT, PT, PT, UP0, 0x80, 0x0 ;  /* 0x000000000000781c */ /* 0x000fe60003f4f008 */
[--C-:B------:R-:W-:Y:S01]  /*44a0*/  FFMA.FTZ R5, R5, UR10, -R4.reuse ;  /* 0x0000000a05057c23 */ /* 0x100fe20008010804 */
[----:B------:R-:W-:Y:S01]  /*44b0*/  FFMA.FTZ R4, R2, UR10, -R4 ;  /* 0x0000000a02047c23 */ /* 0x000fe20008010804 */
[----:B------:R-:W-:Y:S02]  /*44c0*/  F2FP.BF16.F32.PACK_AB R2, R228, R229 ;  /* 0x000000e5e402723e */ /* 0x000fe400000010ff */
[----:B------:R2:W-:Y:S01]  /*44d0*/  MUFU.EX2 R223, R5 ;  /* 0x0000000500df7308 */ /* 0x0005e20000000800 */
[----:B-1----:R-:W-:Y:S02]  /*44e0*/  MOV R8, R116 ;  /* 0x0000007400087202 */ /* 0x002fe40000000f00 */
[----:B------:R1:W-:Y:S03]  /*44f0*/  STS [R191+0xe000], R2 ;  /* 0x00e00002bf007388 */ /* 0x0003e60000000800 */
[----:B------:R-:W-:Y:S04]  /*4500*/  @P2 FSEL R8, R116, -INF , !P5 ;  /* 0xff80000074082808 */ /* 0x000fe80006800000 */
[----:B------:R4:W1:Y:S01]  /*4510*/  MUFU.EX2 R222, R4 ;  /* 0x0000000400de7308 */ /* 0x0008620000000800 */
[----:B------:R-:W-:Y:S02]  /*4520*/  PLOP3.LUT P2, PT, PT, PT, UP3, 0x80, 0x0 ;  /* 0x000000000000781c */ /* 0x000fe40003f4f038 */
[----:B--2---:R-:W-:Y:S02]  /*4530*/  MOV R5, R117 ;  /* 0x0000007500057202 */ /* 0x004fe40000000f00 */
[----:B------:R-:W-:Y:S05]  /*4540*/  @P0 FSEL R5, R117, -INF , !P3 ;  /* 0xff80000075050808 */ /* 0x000fea0005800000 */
[--C-:B------:R-:W-:Y:S01]  /*4550*/  FFMA.FTZ R5, R5, UR10, -R0.reuse ;  /* 0x0000000a05057c23 */ /* 0x100fe20008010800 */
[----:B----4-:R-:W-:Y:S01]  /*4560*/  F2FP.BF16.F32.PACK_AB R4, R231, R230 ;  /* 0x000000e6e704723e */ /* 0x010fe200000010ff */
[----:B------:R-:W-:Y:S01]  /*4570*/  FFMA.FTZ R0, R8, UR10, -R0 ;  /* 0x0000000a08007c23 */ /* 0x000fe20008010800 */
[----:B-1----:R-:W-:Y:S01]  /*4580*/  F2FP.BF16.F32.PACK_AB R2, R220, R221 ;  /* 0x000000dddc02723e */ /* 0x002fe200000010ff */
[----:B------:R1:W-:Y:S02]  /*4590*/  MUFU.EX2 R134, R5 ;  /* 0x0000000500867308 */ /* 0x0003e40000000800 */
[----:B------:R2:W-:Y:S04]  /*45a0*/  STS [R191+0xe400], R4 ;  /* 0x00e40004bf007388 */ /* 0x0005e80000000800 */
[----:B------:R4:W-:Y:S04]  /*45b0*/  STS [R192+0xe000], R2 ;  /* 0x00e00002c0007388 */ /* 0x0009e80000000800 */
[----:B------:R2:W4:Y:S01]  /*45c0*/  MUFU.EX2 R132, R0 ;  /* 0x0000000000847308 */ /* 0x0005220000000800 */
[----:B------:R4:W-:Y:S01]  /*45d0*/  STS [R192+0xe400], R6 ;  /* 0x00e40006c0007388 */ /* 0x0009e20000000800 */
[----:B-1----:R-:W-:Y:S05]  /*45e0*/  F2FP.BF16.F32.PACK_AB R5, R139, R184 ;  /* 0x000000b88b05723e */ /* 0x002fea00000010ff */
[----:B------:R1:W-:Y:S01]  /*45f0*/  STS [R191+0xf000], R5 ;  /* 0x00f00005bf007388 */ /* 0x0003e20000000800 */
[----:B--2---:R-:W-:Y:S02]  /*4600*/  F2FP.BF16.F32.PACK_AB R0, R222, R223 ;  /* 0x000000dfde00723e */ /* 0x004fe400000010ff */
[----:B------:R-:W-:Y:S02]  /*4610*/  F2FP.BF16.F32.PACK_AB R4, R187, R188 ;  /* 0x000000bcbb04723e */ /* 0x000fe400000010ff */
[----:B----4-:R-:W-:Y:S03]  /*4620*/  F2FP.BF16.F32.PACK_AB R2, R133, R135 ;  /* 0x000000878502723e */ /* 0x010fe600000010ff */
[----:B------:R2:W-:Y:S01]  /*4630*/  STS [R191+0xf400], R4 ;  /* 0x00f40004bf007388 */ /* 0x0005e20000000800 */
[----:B------:R-:W-:Y:S03]  /*4640*/  F2FP.BF16.F32.PACK_AB R6, R185, R186 ;  /* 0x000000bab906723e */ /* 0x000fe600000010ff */
[----:B------:R4:W-:Y:S04]  /*4650*/  STS [R192+0xf000], R2 ;  /* 0x00f00002c0007388 */ /* 0x0009e80000000800 */
[----:B------:R4:W-:Y:S01]  /*4660*/  STS [R192+0xf400], R6 ;  /* 0x00f40006c0007388 */ /* 0x0009e20000000800 */
[----:B-1----:R-:W-:Y:S05]  /*4670*/  F2FP.BF16.F32.PACK_AB R5, R219, R218 ;  /* 0x000000dadb05723e */ /* 0x002fea00000010ff */
[----:B------:R1:W-:Y:S01]  /*4680*/  STS [R190+0xe000], R5 ;  /* 0x00e00005be007388 */ /* 0x0003e20000000800 */
[----:B--2---:R-:W-:Y:S02]  /*4690*/  F2FP.BF16.F32.PACK_AB R4, R225, R224 ;  /* 0x000000e0e104723e */ /* 0x004fe400000010ff */
[----:B----4-:R-:W-:Y:S03]  /*46a0*/  F2FP.BF16.F32.PACK_AB R2, R213, R214 ;  /* 0x000000d6d502723e */ /* 0x010fe600000010ff */
[----:B------:R2:W-:Y:S01]  /*46b0*/  STS [R190+0xe400], R4 ;  /* 0x00e40004be007388 */ /* 0x0005e20000000800 */
[----:B------:R-:W-:Y:S03]  /*46c0*/  F2FP.BF16.F32.PACK_AB R6, R129, R130 ;  /* 0x000000828106723e */ /* 0x000fe600000010ff */
[----:B------:R4:W-:Y:S04]  /*46d0*/  STS [R189+0xe000], R2 ;  /* 0x00e00002bd007388 */ /* 0x0009e80000000800 */
[----:B------:R4:W-:Y:S04]  /*46e0*/  STS [R189+0xe400], R0 ;  /* 0x00e40000bd007388 */ /* 0x0009e80000000800 */
[----:B------:R-:W-:Y:S01]  /*46f0*/  STS [R190+0xf000], R6 ;  /* 0x00f00006be007388 */ /* 0x000fe20000000800 */
[----:B-1----:R-:W-:Y:S05]  /*4700*/  F2FP.BF16.F32.PACK_AB R5, R137, R138 ;  /* 0x0000008a8905723e */ /* 0x002fea00000010ff */
[----:B------:R-:W-:Y:S01]  /*4710*/  STS [R190+0xf400], R5 ;  /* 0x00f40005be007388 */ /* 0x000fe20000000800 */
[----:B--2---:R-:W-:Y:S02]  /*4720*/  F2FP.BF16.F32.PACK_AB R4, R124, R125 ;  /* 0x0000007d7c04723e */ /* 0x004fe400000010ff */
[----:B----4-:R-:W-:Y:S03]  /*4730*/  F2FP.BF16.F32.PACK_AB R2, R132, R134 ;  /* 0x000000868402723e */ /* 0x010fe600000010ff */
[----:B------:R-:W-:Y:S01]  /*4740*/  STS [R189+0xf000], R4 ;  /* 0x00f00004bd007388 */ /* 0x000fe20000000800 */
[----:B------:R-:W-:Y:S03]  /*4750*/  LEA R0, R181, UR4, 0x1 ;  /* 0x00000004b5007c11 */ /* 0x000fe6000f8e08ff */
[----:B------:R1:W-:Y:S04]  /*4760*/  STS [R189+0xf400], R2 ;  /* 0x00f40002bd007388 */ /* 0x0003e80000000800 */
[----:B------:R-:W2:Y:S08]  /*4770*/  LDSM.16.M88.4 R32, [R0+0x4000] ;  /* 0x004000000020783b */ /* 0x000eb00000000200 */
[----:B------:R4:W3:Y:S01]  /*4780*/  LDSM.16.M88.4 R28, [R0+0x5000] ;  /* 0x00500000001c783b */ /* 0x0008e20000000200 */
[----:B-1----:R-:W-:Y:S07]  /*4790*/  IADD3 R2, R179, R0, RZ ;  /* 0x00000000b3027210 */ /* 0x002fee0007ffe0ff */
[----:B------:R-:W1:Y:S01]  /*47a0*/  LDSM.16.M88.4 R100, [R2+0x4000] ;  /* 0x004000000264783b */ /* 0x000e620000000200 */
[C---:B----4-:R-:W-:Y:S07]  /*47b0*/  IMAD.IADD R0, R128.reuse, 0x1, R0 ;  /* 0x0000000180007824 */ /* 0x050fee00078e0200 */
[----:B------:R-:W4:Y:S01]  /*47c0*/  LDSM.16.M88.4 R104, [R2+0x5000] ;  /* 0x005000000268783b */ /* 0x000f220000000200 */
[-C--:B--2---:R-:W-:Y:S06]  /*47d0*/  HMMA.16816.F32.BF16 R4, R32, R140.reuse, RZ ;  /* 0x0000008c2004723c */ /* 0x084fec00000418ff */
[C---:B---3--:R-:W-:Y:S06]  /*47e0*/  HMMA.16816.F32.BF16 R8, R28.reuse, R140, RZ ;  /* 0x0000008c1c08723c */ /* 0x048fec00000418ff */
[-C--:B------:R-:W-:Y:S06]  /*47f0*/  HMMA.16816.F32.BF16 R12, R28, R142.reuse, RZ ;  /* 0x0000008e1c0c723c */ /* 0x080fec00000418ff */
[C---:B------:R-:W-:Y:S06]  /*4800*/  HMMA.16816.F32.BF16 R16, R32.reuse, R142, RZ ;  /* 0x0000008e2010723c */ /* 0x040fec00000418ff */
[-C--:B------:R-:W-:Y:S06]  /*4810*/  HMMA.16816.F32.BF16 R20, R32, R144.reuse, RZ ;  /* 0x000000902014723c */ /* 0x080fec00000418ff */
[C---:B------:R-:W-:Y:S06]  /*4820*/  HMMA.16816.F32.BF16 R24, R28.reuse, R144, RZ ;  /* 0x000000901c18723c */ /* 0x040fec00000418ff */
[-C--:B------:R-:W-:Y:S06]  /*4830*/  HMMA.16816.F32.BF16 R28, R28, R146.reuse, RZ ;  /* 0x000000921c1c723c */ /* 0x080fec00000418ff */
[----:B------:R-:W-:Y:S06]  /*4840*/  HMMA.16816.F32.BF16 R32, R32, R146, RZ ;  /* 0x000000922020723c */ /* 0x000fec00000418ff */
[-C--:B-1----:R-:W-:Y:S06]  /*4850*/  HMMA.16816.F32.BF16 R4, R100, R148.reuse, R4 ;  /* 0x000000946404723c */ /* 0x082fec0000041804 */
[C---:B----4-:R-:W-:Y:S06]  /*4860*/  HMMA.16816.F32.BF16 R8, R104.reuse, R148, R8 ;  /* 0x000000946808723c */ /* 0x050fec0000041808 */
[-C--:B------:R-:W-:Y:S06]  /*4870*/  HMMA.16816.F32.BF16 R12, R104, R150.reuse, R12 ;  /* 0x00000096680c723c */ /* 0x080fec000004180c */
[C---:B------:R-:W-:Y:S06]  /*4880*/  HMMA.16816.F32.BF16 R16, R100.reuse, R150, R16 ;  /* 0x000000966410723c */ /* 0x040fec0000041810 */
[-C--:B------:R-:W-:Y:S06]  /*4890*/  HMMA.16816.F32.BF16 R20, R100, R152.reuse, R20 ;  /* 0x000000986414723c */ /* 0x080fec0000041814 */
[C---:B------:R-:W-:Y:S06]  /*48a0*/  HMMA.16816.F32.BF16 R24, R104.reuse, R152, R24 ;  /* 0x000000986818723c */ /* 0x040fec0000041818 */
[-C--:B------:R-:W-:Y:S01]  /*48b0*/  HMMA.16816.F32.BF16 R28, R104, R154.reuse, R28 ;  /* 0x0000009a681c723c */ /* 0x080fe2000004181c */
[----:B------:R-:W-:Y:S05]  /*48c0*/  LDSM.16.M88.4 R104, [R0+0x5000] ;  /* 0x005000000068783b */ /* 0x000fea0000000200 */
[----:B------:R-:W-:Y:S03]  /*48d0*/  HMMA.16816.F32.BF16 R32, R100, R154, R32 ;  /* 0x0000009a6420723c */ /* 0x000fe60000041820 */
[----:B------:R1:W2:Y:S02]  /*48e0*/  LDSM.16.M88.4 R100, [R0+0x4000] ;  /* 0x004000000064783b */ /* 0x0002a40000000200 */
[----:B-1----:R-:W-:Y:S02]  /*48f0*/  IADD3 R0, R128, R2, RZ ;  /* 0x0000000280007210 */ /* 0x002fe40007ffe0ff */
[----:B------:R-:W-:Y:S01]  /*4900*/  MOV R2, UR4 ;  /* 0x0000000400027c02 */ /* 0x000fe20008000f00 */
[-C--:B--2---:R-:W-:Y:S06]  /*4910*/  HMMA.16816.F32.BF16 R4, R100, R156.reuse, R4 ;  /* 0x0000009c6404723c */ /* 0x084fec0000041804 */
[C---:B------:R-:W-:Y:S06]  /*4920*/  HMMA.16816.F32.BF16 R8, R104.reuse, R156, R8 ;  /* 0x0000009c6808723c */ /* 0x040fec0000041808 */
[-C--:B------:R-:W-:Y:S06]  /*4930*/  HMMA.16816.F32.BF16 R12, R104, R158.reuse, R12 ;  /* 0x0000009e680c723c */ /* 0x080fec000004180c */
[C---:B------:R-:W-:Y:S06]  /*4940*/  HMMA.16816.F32.BF16 R16, R100.reuse, R158, R16 ;  /* 0x0000009e6410723c */ /* 0x040fec0000041810 */
[-C--:B------:R-:W-:Y:S06]  /*4950*/  HMMA.16816.F32.BF16 R20, R100, R160.reuse, R20 ;  /* 0x000000a06414723c */ /* 0x080fec0000041814 */
[C---:B------:R-:W-:Y:S06]  /*4960*/  HMMA.16816.F32.BF16 R24, R104.reuse, R160, R24 ;  /* 0x000000a06818723c */ /* 0x040fec0000041818 */
[-C--:B------:R-:W-:Y:S01]  /*4970*/  HMMA.16816.F32.BF16 R28, R104, R162.reuse, R28 ;  /* 0x000000a2681c723c */ /* 0x080fe2000004181c */
[----:B------:R-:W1:Y:S05]  /*4980*/  LDSM.16.M88.4 R104, [R0+0x4000] ;  /* 0x004000000068783b */ /* 0x000e6a0000000200 */
[----:B------:R-:W-:Y:S03]  /*4990*/  HMMA.16816.F32.BF16 R32, R100, R162, R32 ;  /* 0x000000a26420723c */ /* 0x000fe60000041820 */
[----:B------:R2:W3:Y:S02]  /*49a0*/  LDSM.16.M88.4 R100, [R0+0x5000] ;  /* 0x005000000064783b */ /* 0x0004e40000000200 */
[----:B--2---:R-:W-:Y:S06]  /*49b0*/  SHF.L.U32 R0, R180, 0x1, RZ ;  /* 0x00000001b4007819 */ /* 0x004fec00000006ff */
[----:B------:R-:W-:Y:S01]  /*49c0*/  IADD3 R0, R0, 0x4000, R2 ;  /* 0x0000400000007810 */ /* 0x000fe20007ffe002 */
[-C--:B-1----:R-:W-:Y:S06]  /*49d0*/  HMMA.16816.F32.BF16 R4, R104, R164.reuse, R4 ;  /* 0x000000a46804723c */ /* 0x082fec0000041804 */
[C---:B---3--:R-:W-:Y:S06]  /*49e0*/  HMMA.16816.F32.BF16 R8, R100.reuse, R164, R8 ;  /* 0x000000a46408723c */ /* 0x048fec0000041808 */
[-C--:B------:R-:W-:Y:S06]  /*49f0*/  HMMA.16816.F32.BF16 R12, R100, R166.reuse, R12 ;  /* 0x000000a6640c723c */ /* 0x080fec000004180c */
[C---:B------:R-:W-:Y:S06]  /*4a00*/  HMMA.16816.F32.BF16 R16, R104.reuse, R166, R16 ;  /* 0x000000a66810723c */ /* 0x040fec0000041810 */
[C---:B------:R-:W-:Y:S01]  /*4a10*/  FADD.FTZ R4, -R111.reuse, R4 ;  /* 0x000000046f047221 */ /* 0x040fe20000010100 */
[-C--:B------:R-:W-:Y:S04]  /*4a20*/  HMMA.16816.F32.BF16 R20, R104, R168.reuse, R20 ;  /* 0x000000a86814723c */ /* 0x080fe80000041814 */
[C---:B------:R-:W-:Y:S02]  /*4a30*/  FADD.FTZ R6, -R110.reuse, R6 ;  /* 0x000000066e067221 */ /* 0x040fe40000010100 */
[C---:B------:R-:W-:Y:S05]  /*4a40*/  HMMA.16816.F32.BF16 R24, R100.reuse, R168, R24 ;  /* 0x000000a86418723c */ /* 0x040fea0000041818 */
[----:B------:R-:W-:Y:S01]  /*4a50*/  FADD.FTZ R7, -R110, R7 ;  /* 0x000000076e077221 */ /* 0x000fe20000010100 */
[-C--:B------:R-:W-:Y:S06]  /*4a60*/  HMMA.16816.F32.BF16 R28, R100, R170.reuse, R28 ;  /* 0x000000aa641c723c */ /* 0x080fec000004181c */
[----:B------:R-:W-:Y:S05]  /*4a70*/  HMMA.16816.F32.BF16 R32, R104, R170, R32 ;  /* 0x000000aa6820723c */ /* 0x000fea0000041820 */
[----:B------:R-:W-:Y:S01]  /*4a80*/  FADD.FTZ R101, -R111, R5 ;  /* 0x000000056f657221 */ /* 0x000fe20000010100 */
[----:B------:R-:W-:Y:S01]  /*4a90*/  FMUL.FTZ R100, R229, R4 ;  /* 0x00000004e5647220 */ /* 0x000fe20000410000 */
[----:B------:R-:W-:Y:S01]  /*4aa0*/  FFMA.FTZ R5, -R206, R206, 1 ;  /* 0x3f800000ce057423 */ /* 0x000fe200000101ce */
[----:B------:R-:W-:Y:S03]  /*4ab0*/  FFMA.FTZ R4, -R205, R205, 1 ;  /* 0x3f800000cd047423 */ /* 0x000fe600000101cd */
[----:B------:R-:W-:Y:S01]  /*4ac0*/  FMUL.FTZ R101, R228, R101 ;  /* 0x00000065e4657220 */ /* 0x000fe20000410000 */
[----:B------:R-:W-:Y:S01]  /*4ad0*/  FMUL.FTZ R5, R5, UR5 ;  /* 0x0000000505057c20 */ /* 0x000fe20008410000 */
[----:B------:R-:W-:Y:S01]  /*4ae0*/  FMUL.FTZ R4, R4, UR5 ;  /* 0x0000000504047c20 */ /* 0x000fe20008410000 */
[C---:B------:R-:W-:Y:S01]  /*4af0*/  FADD.FTZ R16, -R111.reuse, R16 ;  /* 0x000000106f107221 */ /* 0x040fe20000010100 */
[----:B------:R-:W-:Y:S01]  /*4b00*/  FADD.FTZ R17, -R111, R17 ;  /* 0x000000116f117221 */ /* 0x000fe20000010100 */
[----:B------:R-:W-:Y:S01]  /*4b10*/  FMUL.FTZ R5, R100, R5 ;  /* 0x0000000564057220 */ /* 0x000fe20000410000 */
[----:B------:R-:W-:Y:S01]  /*4b20*/  FMUL.FTZ R4, R101, R4 ;  /* 0x0000000465047220 */ /* 0x000fe20000410000 */
[C---:B------:R-:W-:Y:S01]  /*4b30*/  FADD.FTZ R100, -R111.reuse, R20 ;  /* 0x000000146f647221 */ /* 0x040fe20000010100 */
[----:B------:R-:W-:Y:S01]  /*4b40*/  FMUL.FTZ R20, R220, R17 ;  /* 0x00000011dc147220 */ /* 0x000fe20000410000 */
[----:B------:R-:W-:Y:S01]  /*4b50*/  FADD.FTZ R21, -R111, R21 ;  /* 0x000000156f157221 */ /* 0x000fe20000010100 */
[----:B------:R-:W-:Y:S01]  /*4b60*/  FFMA.FTZ R17, -R201, R201, 1 ;  /* 0x3f800000c9117423 */ /* 0x000fe200000101c9 */
[----:B------:R-:W-:Y:S01]  /*4b70*/  F2FP.BF16.F32.PACK_AB R2, R4, R5 ;  /* 0x000000050402723e */ /* 0x000fe200000010ff */
[----:B------:R-:W-:Y:S01]  /*4b80*/  FMUL.FTZ R5, R221, R16 ;  /* 0x00000010dd057220 */ /* 0x000fe20000410000 */
[----:B------:R-:W-:Y:S01]  /*4b90*/  FFMA.FTZ R16, -R204, R204, 1 ;  /* 0x3f800000cc107423 */ /* 0x000fe200000101cc */
[----:B------:R-:W-:Y:S01]  /*4ba0*/  FFMA.FTZ R4, -R203, R203, 1 ;  /* 0x3f800000cb047423 */ /* 0x000fe200000101cb */
[----:B------:R-:W-:Y:S01]  /*4bb0*/  FMUL.FTZ R101, R219, R21 ;  /* 0x00000015db657220 */ /* 0x000fe20000410000 */
[----:B------:R-:W-:Y:S01]  /*4bc0*/  FFMA.FTZ R21, -R202, R202, 1 ;  /* 0x3f800000ca157423 */ /* 0x000fe200000101ca */
[----:B------:R-:W-:Y:S01]  /*4bd0*/  FMUL.FTZ R16, R16, UR5 ;  /* 0x0000000510107c20 */ /* 0x000fe20008410000 */
[----:B------:R-:W-:Y:S01]  /*4be0*/  FMUL.FTZ R4, R4, UR5 ;  /* 0x0000000504047c20 */ /* 0x000fe20008410000 */
[----:B------:R-:W-:Y:S01]  /*4bf0*/  FMUL.FTZ R100, R218, R100 ;  /* 0x00000064da647220 */ /* 0x000fe20000410000 */
[----:B------:R-:W-:Y:S01]  /*4c00*/  FMUL.FTZ R17, R17, UR5 ;  /* 0x0000000511117c20 */ /* 0x000fe20008410000 */
[----:B------:R-:W-:Y:S01]  /*4c10*/  FMUL.FTZ R16, R5, R16 ;  /* 0x0000001005107220 */ /* 0x000fe20000410000 */
[----:B------:R-:W-:Y:S01]  /*4c20*/  FMUL.FTZ R4, R20, R4 ;  /* 0x0000000414047220 */ /* 0x000fe20000410000 */
[----:B------:R-:W-:Y:S01]  /*4c30*/  FADD.FTZ R20, -R111, R32 ;  /* 0x000000206f147221 */ /* 0x000fe20000010100 */
[----:B------:R-:W-:Y:S01]  /*4c40*/  FFMA.FTZ R5, -R193, R193, 1 ;  /* 0x3f800000c1057423 */ /* 0x000fe200000101c1 */
[----:B------:R-:W-:Y:S01]  /*4c50*/  FMUL.FTZ R21, R21, UR5 ;  /* 0x0000000515157c20 */ /* 0x000fe20008410000 */
[----:B------:R-:W-:Y:S01]  /*4c60*/  FADD.FTZ R33, -R111, R33 ;  /* 0x000000216f217221 */ /* 0x000fe20000010100 */
[----:B------:R-:W-:Y:S01]  /*4c70*/  FMUL.FTZ R20, R214, R20 ;  /* 0x00000014d6147220 */ /* 0x000fe20000410000 */
[----:B------:R-:W-:Y:S01]  /*4c80*/  FMUL.FTZ R5, R5, UR5 ;  /* 0x0000000505057c20 */ /* 0x000fe20008410000 */
[----:B------:R-:W-:Y:S01]  /*4c90*/  FMUL.FTZ R17, R100, R17 ;  /* 0x0000001164117220 */ /* 0x000fe20000410000 */
[----:B------:R-:W-:Y:S01]  /*4ca0*/  FMUL.FTZ R100, R230, R6 ;  /* 0x00000006e6647220 */ /* 0x000fe20000410000 */
[----:B------:R-:W-:Y:S01]  /*4cb0*/  FMUL.FTZ R21, R101, R21 ;  /* 0x0000001565157220 */ /* 0x000fe20000410000 */
        /* <DEDUP_REMOVED lines=10> */
[----:B------:R-:W-:Y:S01]  /*4d60*/  F2FP.BF16.F32.PACK_AB R7, R4, R16 ;  /* 0x000000100407723e */ /* 0x000fe200000010ff */
[----:B------:R-:W-:Y:S01]  /*4d70*/  FMUL.FTZ R4, R100, R6 ;  /* 0x0000000664047220 */ /* 0x000fe20000410000 */
[----:B------:R-:W-:Y:S01]  /*4d80*/  FMUL.FTZ R6, R33, R32 ;  /* 0x0000002021067220 */ /* 0x000fe20000410000 */
[----:B------:R-:W-:Y:S01]  /*4d90*/  F2FP.BF16.F32.PACK_AB R21, R21, R17 ;  /* 0x000000111515723e */ /* 0x000fe200000010ff */
[----:B------:R-:W-:Y:S01]  /*4da0*/  FADD.FTZ R18, -R110, R18 ;  /* 0x000000126e127221 */ /* 0x000fe20000010100 */
[----:B------:R-:W-:Y:S01]  /*4db0*/  F2FP.BF16.F32.PACK_AB R20, R20, R5 ;  /* 0x000000051414723e */ /* 0x000fe200000010ff */
[C---:B------:R-:W-:Y:S01]  /*4dc0*/  FADD.FTZ R5, -R110.reuse, R19 ;  /* 0x000000136e057221 */ /* 0x040fe20000010100 */
[C---:B------:R-:W-:Y:S01]  /*4dd0*/  FADD.FTZ R22, -R110.reuse, R22 ;  /* 0x000000166e167221 */ /* 0x040fe20000010100 */
[----:B------:R-:W-:Y:S01]  /*4de0*/  FADD.FTZ R23, -R110, R23 ;  /* 0x000000176e177221 */ /* 0x000fe20000010100 */
[----:B------:R-:W-:Y:S01]  /*4df0*/  FFMA.FTZ R17, -R209, R209, 1 ;  /* 0x3f800000d1117423 */ /* 0x000fe200000101d1 */
[----:B------:R-:W-:Y:S01]  /*4e00*/  FFMA.FTZ R16, -R208, R208, 1 ;  /* 0x3f800000d0107423 */ /* 0x000fe200000101d0 */
[----:B------:R-:W-:Y:S01]  /*4e10*/  F2FP.BF16.F32.PACK_AB R6, R6, R4 ;  /* 0x000000040606723e */ /* 0x000fe200000010ff */
[----:B------:R-:W-:Y:S01]  /*4e20*/  FMUL.FTZ R4, R227, R18 ;  /* 0x00000012e3047220 */ /* 0x000fe20000410000 */
[----:B------:R-:W-:Y:S01]  /*4e30*/  FMUL.FTZ R5, R226, R5 ;  /* 0x00000005e2057220 */ /* 0x000fe20000410000 */
[----:B------:R-:W-:Y:S01]  /*4e40*/  FMUL.FTZ R32, R224, R22 ;  /* 0x00000016e0207220 */ /* 0x000fe20000410000 */
[----:B------:R-:W-:Y:S01]  /*4e50*/  FMUL.FTZ R33, R225, R23 ;  /* 0x00000017e1217220 */ /* 0x000fe20000410000 */
[----:B------:R-:W-:Y:S01]  /*4e60*/  FMUL.FTZ R17, R17, UR5 ;  /* 0x0000000511117c20 */ /* 0x000fe20008410000 */
[----:B------:R-:W-:Y:S01]  /*4e70*/  FMUL.FTZ R16, R16, UR5 ;  /* 0x0000000510107c20 */ /* 0x000fe20008410000 */
[C---:B------:R-:W-:Y:S01]  /*4e80*/  FADD.FTZ R34, -R110.reuse, R34 ;  /* 0x000000226e227221 */ /* 0x040fe20000010100 */
[----:B------:R-:W-:Y:S01]  /*4e90*/  FADD.FTZ R35, -R110, R35 ;  /* 0x000000236e237221 */ /* 0x000fe20000010100 */
[----:B------:R-:W-:Y:S01]  /*4ea0*/  FFMA.FTZ R19, -R210, R210, 1 ;  /* 0x3f800000d2137423 */ /* 0x000fe200000101d2 */
[----:B------:R-:W-:Y:S01]  /*4eb0*/  FFMA.FTZ R18, -R207, R207, 1 ;  /* 0x3f800000cf127423 */ /* 0x000fe200000101cf */
[----:B------:R-:W-:Y:S01]  /*4ec0*/  FFMA.FTZ R23, -R200, R200, 1 ;  /* 0x3f800000c8177423 */ /* 0x000fe200000101c8 */
[----:B------:R-:W-:Y:S01]  /*4ed0*/  FFMA.FTZ R22, -R199, R199, 1 ;  /* 0x3f800000c7167423 */ /* 0x000fe200000101c7 */
[----:B------:R-:W-:Y:S01]  /*4ee0*/  FMUL.FTZ R17, R4, R17 ;  /* 0x0000001104117220 */ /* 0x000fe20000410000 */
[----:B------:R-:W-:Y:S01]  /*4ef0*/  FMUL.FTZ R16, R5, R16 ;  /* 0x0000001005107220 */ /* 0x000fe20000410000 */
[----:B------:R-:W-:Y:S01]  /*4f00*/  FMUL.FTZ R4, R223, R34 ;  /* 0x00000022df047220 */ /* 0x000fe20000410000 */
[----:B------:R-:W-:Y:S01]  /*4f10*/  FMUL.FTZ R5, R222, R35 ;  /* 0x00000023de057220 */ /* 0x000fe20000410000 */
[----:B------:R-:W-:Y:S01]  /*4f20*/  FMUL.FTZ R19, R19, UR5 ;  /* 0x0000000513137c20 */ /* 0x000fe20008410000 */
[----:B------:R-:W-:Y:S01]  /*4f30*/  FMUL.FTZ R18, R18, UR5 ;  /* 0x0000000512127c20 */ /* 0x000fe20008410000 */
[----:B------:R-:W-:Y:S01]  /*4f40*/  FMUL.FTZ R23, R23, UR5 ;  /* 0x0000000517177c20 */ /* 0x000fe20008410000 */
[----:B------:R-:W-:Y:S01]  /*4f50*/  FMUL.FTZ R22, R22, UR5 ;  /* 0x0000000516167c20 */ /* 0x000fe20008410000 */
        /* <DEDUP_REMOVED lines=10> */
[----:B------:R-:W-:Y:S01]  /*5000*/  VIADD R217, R217, UR15 ;  /* 0x0000000fd9d97c36 */ /* 0x000fe20008000000 */
[----:B------:R-:W-:Y:S01]  /*5010*/  IADD3 R173, R173, UR15, RZ ;  /* 0x0000000fadad7c10 */ /* 0x000fe2000fffe0ff */
[----:B-1----:R-:W-:Y:S05]  /*5020*/  IMAD.U32 R4, R32, -0x40, RZ ;  /* 0xffffffc020047824 */ /* 0x002fea00078e00ff */
[C---:B------:R-:W-:Y:S04]  /*5030*/  LEA R5, P0, R4.reuse, R194, 0x1 ;  /* 0x000000c204057211 */ /* 0x040fe800078008ff */
[----:B------:R-:W-:Y:S01]  /*5040*/  LEA.HI.X.SX32 R4, R4, R195, 0x1, P0 ;  /* 0x000000c304047211 */ /* 0x000fe200000f0eff */
[----:B------:R-:W-:Y:S03]  /*5050*/  IMAD.MOV.U32 R194, RZ, RZ, R5 ;  /* 0x000000ffffc27224 */ /* 0x000fe600078e0005 */
[----:B------:R-:W-:Y:S02]  /*5060*/  MOV R195, R4 ;  /* 0x0000000400c37202 */ /* 0x000fe40000000f00 */
        /* <DEDUP_REMOVED lines=8> */
.L_x_868:
[----:B------:R2:W-:Y:S01]  /*50f0*/  STS [R191+0xa000], R2 ;  /* 0x00a00002bf007388 */ /* 0x0005e20000000800 */
[C---:B-----5:R-:W-:Y:S01]  /*5100*/  FADD.FTZ R8, -R109.reuse, R8 ;  /* 0x000000086d087221 */ /* 0x060fe20000010100 */
[C---:B------:R-:W-:Y:S01]  /*5110*/  FADD.FTZ R9, -R109.reuse, R9 ;  /* 0x000000096d097221 */ /* 0x040fe20000010100 */
[----:B------:R-:W-:Y:S01]  /*5120*/  FADD.FTZ R12, -R109, R12 ;  /* 0x0000000c6d0c7221 */ /* 0x000fe20000010100 */
[----:B------:R3:W-:Y:S01]  /*5130*/  STS [R191+0xa400], R6 ;  /* 0x00a40006bf007388 */ /* 0x0007e20000000800 */
[----:B-1----:R-:W-:Y:S01]  /*5140*/  FFMA.FTZ R5, -R119, R119, 1 ;  /* 0x3f80000077057423 */ /* 0x002fe20000010177 */
[----:B------:R-:W-:Y:S01]  /*5150*/  FADD.FTZ R13, -R109, R13 ;  /* 0x0000000d6d0d7221 */ /* 0x000fe20000010100 */
[----:B------:R-:W-:Y:S01]  /*5160*/  FFMA.FTZ R4, -R118, R118, 1 ;  /* 0x3f80000076047423 */ /* 0x000fe20000010176 */
[----:B------:R1:W-:Y:S01]  /*5170*/  STS [R192+0xa000], R7 ;  /* 0x00a00007c0007388 */ /* 0x0003e20000000800 */
[----:B------:R-:W-:Y:S01]  /*5180*/  FMUL.FTZ R8, R184, R8 ;  /* 0x00000008b8087220 */ /* 0x000fe20000410000 */
[----:B------:R-:W-:Y:S01]  /*5190*/  FMUL.FTZ R9, R139, R9 ;  /* 0x000000098b097220 */ /* 0x000fe20000410000 */
[----:B------:R-:W-:Y:S01]  /*51a0*/  FMUL.FTZ R12, R135, R12 ;  /* 0x0000000c870c7220 */ /* 0x000fe20000410000 */
[----:B------:R-:W-:Y:S01]  /*51b0*/  FMUL.FTZ R5, R5, UR5 ;  /* 0x0000000505057c20 */ /* 0x000fe20008410000 */
[----:B------:R-:W-:Y:S01]  /*51c0*/  FMUL.FTZ R13, R133, R13 ;  /* 0x0000000d850d7220 */ /* 0x000fe20000410000 */
[----:B------:R-:W-:Y:S01]  /*51d0*/  FMUL.FTZ R4, R4, UR5 ;  /* 0x0000000504047c20 */ /* 0x000fe20008410000 */
[----:B------:R-:W-:Y:S01]  /*51e0*/  FADD.FTZ R28, -R109, R28 ;  /* 0x0000001c6d1c7221 */ /* 0x000fe20000010100 */
[----:B------:R-:W-:Y:S01]  /*51f0*/  FMUL.FTZ R12, R12, R5 ;  /* 0x000000050c0c7220 */ /* 0x000fe20000410000 */
[----:B------:R-:W-:Y:S01]  /*5200*/  FFMA.FTZ R5, -R113, R113, 1 ;  /* 0x3f80000071057423 */ /* 0x000fe20000010171 */
[----:B------:R-:W-:Y:S01]  /*5210*/  FMUL.FTZ R13, R13, R4 ;  /* 0x000000040d0d7220 */ /* 0x000fe20000410000 */
[----:B------:R-:W-:Y:S01]  /*5220*/  FADD.FTZ R29, -R109, R29 ;  /* 0x0000001d6d1d7221 */ /* 0x000fe20000010100 */
[----:B------:R-:W-:Y:S01]  /*5230*/  FFMA.FTZ R4, -R112, R112, 1 ;  /* 0x3f80000070047423 */ /* 0x000fe20000010170 */
[----:B------:R-:W-:Y:S01]  /*5240*/  FMUL.FTZ R28, R125, R28 ;  /* 0x0000001c7d1c7220 */ /* 0x000fe20000410000 */
[----:B------:R-:W-:Y:S01]  /*5250*/  FMUL.FTZ R5, R5, UR5 ;  /* 0x0000000505057c20 */ /* 0x000fe20008410000 */
[C---:B------:R-:W-:Y:S01]  /*5260*/  FADD.FTZ R24, -R109.reuse, R24 ;  /* 0x000000186d187221 */ /* 0x040fe20000010100 */
[----:B------:R-:W-:Y:S01]  /*5270*/  FMUL.FTZ R29, R124, R29 ;  /* 0x0000001d7c1d7220 */ /* 0x000fe20000410000 */
[----:B--2---:R-:W-:Y:S01]  /*5280*/  F2FP.BF16.F32.PACK_AB R2, R16, R17 ;  /* 0x000000111002723e */ /* 0x004fe200000010ff */
[----:B------:R-:W-:Y:S01]  /*5290*/  FMUL.FTZ R4, R4, UR5 ;  /* 0x0000000504047c20 */ /* 0x000fe20008410000 */
[----:B------:R-:W-:Y:S01]  /*52a0*/  F2FP.BF16.F32.PACK_AB R16, R18, R19 ;  /* 0x000000131210723e */ /* 0x000fe200000010ff */
[----:B------:R-:W-:Y:S01]  /*52b0*/  FADD.FTZ R25, -R109, R25 ;  /* 0x000000196d197221 */ /* 0x000fe20000010100 */
[----:B---3--:R-:W-:Y:S01]  /*52c0*/  FFMA.FTZ R6, -R121, R121, 1 ;  /* 0x3f80000079067423 */ /* 0x008fe20000010179 */
[----:B------:R2:W-:Y:S01]  /*52d0*/  STS [R192+0xa400], R2 ;  /* 0x00a40002c0007388 */ /* 0x0005e20000000800 */
[----:B------:R-:W-:Y:S01]  /*52e0*/  FMUL.FTZ R28, R28, R5 ;  /* 0x000000051c1c7220 */ /* 0x000fe20000410000 */
[----:B------:R-:W-:Y:S01]  /*52f0*/  FMUL.FTZ R24, R130, R24 ;  /* 0x0000001882187220 */ /* 0x000fe20000410000 */
[----:B-1----:R-:W-:Y:S01]  /*5300*/  FFMA.FTZ R7, -R123, R123, 1 ;  /* 0x3f8000007b077423 */ /* 0x002fe2000001017b */
[----:B------:R-:W-:Y:S01]  /*5310*/  FMUL.FTZ R6, R6, UR5 ;  /* 0x0000000506067c20 */ /* 0x000fe20008410000 */
[----:B------:R-:W-:Y:S01]  /*5320*/  FADD.FTZ R14, -R108, R14 ;  /* 0x0000000e6c0e7221 */ /* 0x000fe20000010100 */
[----:B------:R-:W-:Y:S01]  /*5330*/  FFMA.FTZ R5, -R127, R127, 1 ;  /* 0x3f8000007f057423 */ /* 0x000fe2000001017f */
[----:B------:R-:W-:Y:S01]  /*5340*/  FMUL.FTZ R7, R7, UR5 ;  /* 0x0000000507077c20 */ /* 0x000fe20008410000 */
[----:B------:R-:W-:Y:S01]  /*5350*/  FMUL.FTZ R18, R9, R6 ;  /* 0x0000000609127220 */ /* 0x000fe20000410000 */
[----:B------:R-:W-:Y:S01]  /*5360*/  FFMA.FTZ R6, -R114, R114, 1 ;  /* 0x3f80000072067423 */ /* 0x000fe20000010172 */
[----:B------:R-:W-:Y:S01]  /*5370*/  FMUL.FTZ R25, R129, R25 ;  /* 0x0000001981197220 */ /* 0x000fe20000410000 */
[----:B------:R-:W-:Y:S01]  /*5380*/  FMUL.FTZ R19, R8, R7 ;  /* 0x0000000708137220 */ /* 0x000fe20000410000 */
[----:B------:R-:W-:Y:S01]  /*5390*/  FFMA.FTZ R7, -R115, R115, 1 ;  /* 0x3f80000073077423 */ /* 0x000fe20000010173 */
[----:B------:R-:W-:Y:S01]  /*53a0*/  FMUL.FTZ R8, R29, R4 ;  /* 0x000000041d087220 */ /* 0x000fe20000410000 */
[----:B------:R-:W-:Y:S01]  /*53b0*/  FMUL.FTZ R6, R6, UR5 ;  /* 0x0000000506067c20 */ /* 0x000fe20008410000 */
[C---:B------:R-:W-:Y:S01]  /*53c0*/  FADD.FTZ R10, -R108.reuse, R10 ;  /* 0x0000000a6c0a7221 */ /* 0x040fe20000010100 */
[----:B------:R-:W-:Y:S01]  /*53d0*/  FMUL.FTZ R7, R7, UR5 ;  /* 0x0000000507077c20 */ /* 0x000fe20008410000 */
[----:B------:R-:W-:Y:S01]  /*53e0*/  FADD.FTZ R15, -R108, R15 ;  /* 0x0000000f6c0f7221 */ /* 0x000fe20000010100 */
[----:B------:R-:W-:Y:S01]  /*53f0*/  FFMA.FTZ R4, -R126, R126, 1 ;  /* 0x3f8000007e047423 */ /* 0x000fe2000001017e */
[----:B------:R-:W-:Y:S01]  /*5400*/  FMUL.FTZ R14, R186, R14 ;  /* 0x0000000eba0e7220 */ /* 0x000fe20000410000 */
[----:B------:R-:W-:Y:S01]  /*5410*/  FMUL.FTZ R24, R24, R7 ;  /* 0x0000000718187220 */ /* 0x000fe20000410000 */
[----:B------:R-:W-:Y:S01]  /*5420*/  F2FP.BF16.F32.PACK_AB R7, R13, R12 ;  /* 0x0000000c0d07723e */ /* 0x000fe200000010ff */
[----:B------:R-:W-:Y:S01]  /*5430*/  FMUL.FTZ R5, R5, UR5 ;  /* 0x0000000505057c20 */ /* 0x000fe20008410000 */
[----:B------:R-:W-:Y:S01]  /*5440*/  FMUL.FTZ R9, R25, R6 ;  /* 0x0000000619097220 */ /* 0x000fe20000410000 */
[----:B------:R-:W-:Y:S01]  /*5450*/  FMUL.FTZ R12, R188, R10 ;  /* 0x0000000abc0c7220 */ /* 0x000fe20000410000 */
[----:B--2---:R-:W-:Y:S01]  /*5460*/  F2FP.BF16.F32.PACK_AB R2, R18, R19 ;  /* 0x000000131202723e */ /* 0x004fe200000010ff */
[----:B------:R-:W-:Y:S01]  /*5470*/  FMUL.FTZ R15, R185, R15 ;  /* 0x0000000fb90f7220 */ /* 0x000fe20000410000 */
[----:B------:R-:W-:Y:S01]  /*5480*/  FMUL.FTZ R4, R4, UR5 ;  /* 0x0000000504047c20 */ /* 0x000fe20008410000 */
[----:B------:R-:W-:Y:S01]  /*5490*/  FADD.FTZ R11, -R108, R11 ;  /* 0x0000000b6c0b7221 */ /* 0x000fe20000010100 */
[----:B------:R-:W-:Y:S01]  /*54a0*/  FFMA.FTZ R10, -R136, R136, 1 ;  /* 0x3f800000880a7423 */ /* 0x000fe20000010188 */
[----:B------:R1:W-:Y:S01]  /*54b0*/  STS [R191+0xb000], R2 ;  /* 0x00b00002bf007388 */ /* 0x0003e20000000800 */
[----:B------:R-:W-:Y:S01]  /*54c0*/  FFMA.FTZ R6, -R131, R131, 1 ;  /* 0x3f80000083067423 */ /* 0x000fe20000010183 */
[----:B------:R-:W-:Y:S01]  /*54d0*/  FMUL.FTZ R14, R14, R5 ;  /* 0x000000050e0e7220 */ /* 0x000fe20000410000 */
[----:B------:R-:W-:Y:S01]  /*54e0*/  FMUL.FTZ R15, R15, R4 ;  /* 0x000000040f0f7220 */ /* 0x000fe20000410000 */
[----:B------:R-:W-:Y:S01]  /*54f0*/  FADD.FTZ R30, -R108, R30 ;  /* 0x0000001e6c1e7221 */ /* 0x000fe20000010100 */
[----:B------:R-:W-:Y:S01]  /*5500*/  FFMA.FTZ R5, -R117, R117, 1 ;  /* 0x3f80000075057423 */ /* 0x000fe20000010175 */
[----:B------:R-:W-:Y:S01]  /*5510*/  FMUL.FTZ R11, R187, R11 ;  /* 0x0000000bbb0b7220 */ /* 0x000fe20000410000 */
[----:B------:R-:W-:Y:S01]  /*5520*/  FMUL.FTZ R10, R10, UR5 ;  /* 0x000000050a0a7c20 */ /* 0x000fe20008410000 */
[----:B------:R-:W-:Y:S01]  /*5530*/  FMUL.FTZ R6, R6, UR5 ;  /* 0x0000000506067c20 */ /* 0x000fe20008410000 */
[----:B------:R-:W-:Y:S01]  /*5540*/  FADD.FTZ R31, -R108, R31 ;  /* 0x0000001f6c1f7221 */ /* 0x000fe20000010100 */
[----:B------:R-:W-:Y:S01]  /*5550*/  FFMA.FTZ R4, -R116, R116, 1 ;  /* 0x3f80000074047423 */ /* 0x000fe20000010174 */
[----:B------:R-:W-:Y:S01]  /*5560*/  FMUL.FTZ R30, R134, R30 ;  /* 0x0000001e861e7220 */ /* 0x000fe20000410000 */
[----:B------:R-:W-:Y:S01]  /*5570*/  FMUL.FTZ R5, R5, UR5 ;  /* 0x0000000505057c20 */ /* 0x000fe20008410000 */
[----:B------:R-:W-:Y:S01]  /*5580*/  FMUL.FTZ R12, R12, R10 ;  /* 0x0000000a0c0c7220 */ /* 0x000fe20000410000 */
[----:B------:R-:W-:Y:S01]  /*5590*/  FMUL.FTZ R11, R11, R6 ;  /* 0x000000060b0b7220 */ /* 0x000fe20000410000 */
[----:B------:R-:W-:Y:S01]  /*55a0*/  FMUL.FTZ R31, R132, R31 ;  /* 0x0000001f841f7220 */ /* 0x000fe20000410000 */
[----:B------:R-:W-:Y:S01]  /*55b0*/  FMUL.FTZ R4, R4, UR5 ;  /* 0x0000000504047c20 */ /* 0x000fe20008410000 */
[----:B------:R-:W-:Y:S01]  /*55c0*/  FMUL.FTZ R30, R30, R5 ;  /* 0x000000051e1e7220 */ /* 0x000fe20000410000 */
[----:B------:R-:W-:Y:S01]  /*55d0*/  FADD.FTZ R27, -R108, R27 ;  /* 0x0000001b6c1b7221 */ /* 0x000fe20000010100 */
[----:B------:R-:W-:Y:S01]  /*55e0*/  FFMA.FTZ R10, -R122, R122, 1 ;  /* 0x3f8000007a0a7423 */ /* 0x000fe2000001017a */
[----:B------:R-:W-:Y:S01]  /*55f0*/  FMUL.FTZ R5, R31, R4 ;  /* 0x000000041f057220 */ /* 0x000fe20000410000 */
[----:B------:R-:W-:Y:S01]  /*5600*/  F2FP.BF16.F32.PACK_AB R4, R11, R12 ;  /* 0x0000000c0b04723e */ /* 0x000fe200000010ff */
[----:B------:R-:W-:Y:S01]  /*5610*/  FADD.FTZ R26, -R108, R26 ;  /* 0x0000001a6c1a7221 */ /* 0x000fe20000010100 */
[----:B------:R-:W-:Y:S01]  /*5620*/  FFMA.FTZ R6, -R120, R120, 1 ;  /* 0x3f80000078067423 */ /* 0x000fe20000010178 */
[----:B------:R-:W-:Y:S01]  /*5630*/  FMUL.FTZ R27, R137, R27 ;  /* 0x0000001b891b7220 */ /* 0x000fe20000410000 */
[----:B-1----:R-:W-:Y:S01]  /*5640*/  F2FP.BF16.F32.PACK_AB R2, R15, R14 ;  /* 0x0000000e0f02723e */ /* 0x002fe200000010ff */
[----:B------:R-:W-:Y:S01]  /*5650*/  STS [R191+0xb400], R4 ;  /* 0x00b40004bf007388 */ /* 0x000fe20000000800 */
[----:B------:R-:W-:Y:S01]  /*5660*/  FMUL.FTZ R10, R10, UR5 ;  /* 0x000000050a0a7c20 */ /* 0x000fe20008410000 */
[----:B------:R-:W-:Y:S01]  /*5670*/  FMUL.FTZ R26, R138, R26 ;  /* 0x0000001a8a1a7220 */ /* 0x000fe20000410000 */
[----:B------:R-:W-:Y:S01]  /*5680*/  FMUL.FTZ R6, R6, UR5 ;  /* 0x0000000506067c20 */ /* 0x000fe20008410000 */
[----:B------:R-:W-:Y:S01]  /*5690*/  STS [R192+0xb000], R7 ;  /* 0x00b00007c0007388 */ /* 0x000fe20000000800 */
[----:B------:R-:W-:Y:S01]  /*56a0*/  F2FP.BF16.F32.PACK_AB R17, R22, R23 ;  /* 0x000000171611723e */ /* 0x000fe200000010ff */
[----:B------:R-:W-:Y:S01]  /*56b0*/  FMUL.FTZ R26, R26, R10 ;  /* 0x0000000a1a1a7220 */ /* 0x000fe20000410000 */
[----:B------:R-:W-:Y:S01]  /*56c0*/  FMUL.FTZ R6, R27, R6 ;  /* 0x000000061b067220 */ /* 0x000fe20000410000 */
[----:B------:R1:W-:Y:S01]  /*56d0*/  STS [R192+0xb400], R2 ;  /* 0x00b40002c0007388 */ /* 0x0003e20000000800 */
[----:B------:R-:W-:Y:S02]  /*56e0*/  F2FP.BF16.F32.PACK_AB R9, R9, R24 ;  /* 0x000000180909723e */ /* 0x000fe400000010ff */
[----:B------:R-:W-:Y:S01]  /*56f0*/  F2FP.BF16.F32.PACK_AB R8, R8, R28 ;  /* 0x0000001c0808723e */ /* 0x000fe200000010ff */
[----:B------:R-:W-:Y:S01]  /*5700*/  STS [R190+0xa000], R21 ;  /* 0x00a00015be007388 */ /* 0x000fe20000000800 */
[----:B------:R-:W-:Y:S02]  /*5710*/  F2FP.BF16.F32.PACK_AB R6, R6, R26 ;  /* 0x0000001a0606723e */ /* 0x000fe400000010ff */
[----:B------:R-:W-:Y:S01]  /*5720*/  F2FP.BF16.F32.PACK_AB R5, R5, R30 ;  /* 0x0000001e0505723e */ /* 0x000fe200000010ff */
[----:B------:R-:W-:Y:S01]  /*5730*/  STS [R190+0xa400], R16 ;  /* 0x00a40010be007388 */ /* 0x000fe20000000800 */
[----:B------:R-:W-:Y:S02]  /*5740*/  LEA R116, R240, UR4, 0x1 ;  /* 0x00000004f0747c11 */ /* 0x000fe4000f8e08ff */
[----:B------:R-:W-:Y:S01]  /*5750*/  MOV R114, R212 ;  /* 0x000000d400727202 */ /* 0x000fe20000000f00 */
[----:B------:R-:W-:Y:S01]  /*5760*/  STS [R189+0xa000], R20 ;  /* 0x00a00014bd007388 */ /* 0x000fe20000000800 */
[----:B------:R-:W-:Y:S03]  /*5770*/  MOV R115, R211 ;  /* 0x000000d300737202 */ /* 0x000fe60000000f00 */
[----:B------:R-:W-:Y:S04]  /*5780*/  STS [R189+0xa400], R17 ;  /* 0x00a40011bd007388 */ /* 0x000fe80000000800 */
[----:B------:R-:W-:Y:S04]  /*5790*/  STS [R190+0xb000], R9 ;  /* 0x00b00009be007388 */ /* 0x000fe80000000800 */
[----:B------:R-:W-:Y:S01]  /*57a0*/  STS [R190+0xb400], R6 ;  /* 0x00b40006be007388 */ /* 0x000fe20000000800 */
[C---:B-1----:R-:W-:Y:S02]  /*57b0*/  IADD3 R2, R0.reuse, 0x40, RZ ;  /* 0x0000004000027810 */ /* 0x042fe40007ffe0ff */
[----:B------:R-:W-:Y:S01]  /*57c0*/  @P1 IADD3 R2, R0, -0x40, RZ ;  /* 0xffffffc000021810 */ /* 0x000fe20007ffe0ff */
        /* <DEDUP_REMOVED lines=70> */
.L_x_869:
[----:B------:R-:W-:Y:S01]  /*5c30*/  LDSM.16.M88.4 R16, [R174] ;  /* 0x00000000ae10783b */ /* 0x000fe20000000200 */
[--C-:B------:R-:W-:Y:S01]  /*5c40*/  IMAD.IADD R2, R183, 0x1, R128.reuse ;  /* 0x00000001b7027824 */ /* 0x100fe200078e0280 */
[----:B------:R-:W-:Y:S01]  /*5c50*/  LEA R212, P0, R236, R114, 0x2 ;  /* 0x00000072ecd47211 */ /* 0x000fe200078010ff */
[----:B------:R-:W-:Y:S01]  /*5c60*/  IMAD.IADD R112, R174, 0x1, R128 ;  /* 0x00000001ae707824 */ /* 0x000fe200078e0280 */
[----:B------:R-:W1:Y:S01]  /*5c70*/  LDSM.16.MT88.4 R8, [R0+0x2000] ;  /* 0x002000000008783b */ /* 0x000e620000004200 */
[----:B------:R-:W-:Y:S01]  /*5c80*/  IMAD.IADD R113, R128, 0x1, R175 ;  /* 0x0000000180717824 */ /* 0x000fe200078e02af */
[----:B------:R-:W-:Y:S01]  /*5c90*/  LEA.HI.X.SX32 R211, R236, R115, 0x2, P0 ;  /* 0x00000073ecd37211 */ /* 0x000fe200000f16ff */
[----:B------:R-:W-:Y:S01]  /*5ca0*/  ULOP3.LUT UR15, UR7, 0x1, URZ, 0xc0, !UPT ;  /* 0x00000001070f7892 */ /* 0x000fe2000f8ec03f */
[----:B------:R-:W2:Y:S03]  /*5cb0*/  LDSM.16.MT88.4 R20, [R2] ;  /* 0x000000000214783b */ /* 0x000ea60000004200 */
[----:B------:R-:W-:Y:S01]  /*5cc0*/  UISETP.NE.U32.AND UP1, UPT, UR15, 0x1, UPT ;  /* 0x000000010f00788c */ /* 0x000fe2000bf25070 */
[----:B------:R-:W-:Y:S01]  /*5cd0*/  LDSM.16.M88.4 R24, [R175] ;  /* 0x00000000af18783b */ /* 0x000fe20000000200 */
[----:B------:R-:W-:Y:S03]  /*5ce0*/  UIADD3 UR15, UR7, -0x1, URZ ;  /* 0xffffffff070f7890 */ /* 0x000fe6000fffe03f */
        /* <DEDUP_REMOVED lines=40> */
[----:B------:R2:W1:Y:S05]  /*5f70*/  LDSM.16.MT88.4 R108, [R0+0x5800] ;  /* 0x00580000006c783b */ /* 0x00046a0000004200 */
[C---:B---3--:R-:W-:Y:S06]  /*5f80*/  HMMA.16816.F32.BF16 R12, R100.reuse, R24, R12 ;  /* 0x00000018640c723c */ /* 0x048fec000004180c */
[----:B------:R-:W-:Y:S01]  /*5f90*/  HMMA.16816.F32.BF16 R16, R100, R26, R16 ;  /* 0x0000001a6410723c */ /* 0x000fe20000041810 */
[----:B------:R3:W3:Y:S04]  /*5fa0*/  LDSM.16.MT88.4 R24, [R2+0x3800] ;  /* 0x003800000218783b */ /* 0x0006e80000004200 */
[----:B------:R-:W-:Y:S01]  /*5fb0*/  LDSM.16.MT88.4 R100, [R172+0x1000] ;  /* 0x00100000ac64783b */ /* 0x000fe20000004200 */
[C---:B----4-:R-:W-:Y:S06]  /*5fc0*/  HMMA.16816.F32.BF16 R4, R28.reuse, R104, R4 ;  /* 0x000000681c04723c */ /* 0x050fec0000041804 */
[C---:B------:R-:W-:Y:S01]  /*5fd0*/  HMMA.16816.F32.BF16 R8, R28.reuse, R106, R8 ;  /* 0x0000006a1c08723c */ /* 0x040fe20000041808 */
[----:B------:R-:W-:Y:S01]  /*5fe0*/  LDSM.16.MT88.4 R104, [R3+0xd000] ;  /* 0x00d000000368783b */ /* 0x000fe20000004200 */
[----:B--2---:R-:W-:Y:S04]  /*5ff0*/  IMAD.U32 R0, RZ, RZ, UR16 ;  /* 0x00000010ff007e24 */ /* 0x004fe8000f8e00ff */
[C---:B-1----:R-:W-:Y:S06]  /*6000*/  HMMA.16816.F32.BF16 R12, R28.reuse, R20, R12 ;  /* 0x000000141c0c723c */ /* 0x042fec000004180c */
[----:B------:R-:W-:Y:S01]  /*6010*/  HMMA.16816.F32.BF16 R16, R28, R22, R16 ;  /* 0x000000161c10723c */ /* 0x000fe20000041810 */
[----:B---3--:R-:W-:Y:S04]  /*6020*/  IMAD.U32 R2, RZ, RZ, UR28 ;  /* 0x0000001cff027e24 */ /* 0x008fe8000f8e00ff */
[----:B------:R-:W-:Y:S01]  /*6030*/  @P2 IADD3 R20, P3, R237, UR12, RZ ;  /* 0x0000000ced142c10 */ /* 0x000fe2000ff7e0ff */
[C---:B------:R-:W-:Y:S01]  /*6040*/  HMMA.16816.F32.BF16 R4, R32.reuse, R108, R4 ;  /* 0x0000006c2004723c */ /* 0x040fe20000041804 */
[----:B------:R-:W-:Y:S01]  /*6050*/  IMAD.U32 R22, RZ, RZ, UR16 ;  /* 0x00000010ff167e24 */ /* 0x000fe2000f8e00ff */
[----:B------:R-:W-:Y:S03]  /*6060*/  @UP3 UIADD3 UR12, UP2, UR12, -0x100, URZ ;  /* 0xffffff000c0c3890 */ /* 0x000fe6000ff5e03f */
[----:B------:R-:W-:Y:S01]  /*6070*/  @P2 IADD3.X R21, R241, UR11, RZ, P3, !PT ;  /* 0x0000000bf1152c10 */ /* 0x000fe20009ffe4ff */
[C---:B------:R-:W-:Y:S01]  /*6080*/  HMMA.16816.F32.BF16 R8, R32.reuse, R110, R8 ;  /* 0x0000006e2008723c */ /* 0x040fe20000041808 */
[----:B------:R-:W-:Y:S01]  /*6090*/  IMAD.U32 R28, RZ, RZ, UR22 ;  /* 0x00000016ff1c7e24 */ /* 0x000fe2000f8e00ff */
[----:B------:R-:W-:Y:S02]  /*60a0*/  @UP3 UIADD3.X UR11, UR11, -0x1, URZ, UP2, !UPT ;  /* 0xffffffff0b0b3890 */ /* 0x000fe400097fe43f */
[----:B------:R-:W5:Y:S02]  /*60b0*/  @P2 LDG.E R234, desc[UR8][R20.64] ;  /* 0x0000000814ea2981 */ /* 0x000f64000c1e1900 */
[C---:B------:R-:W-:Y:S02]  /*60c0*/  HMMA.16816.F32.BF16 R12, R32.reuse, R24, R12 ;  /* 0x00000018200c723c */ /* 0x040fe4000004180c */
[----:B------:R-:W5:Y:S04]  /*60d0*/  @P2 LDG.E R235, desc[UR8][R20.64+0x20] ;  /* 0x0000200814eb2981 */ /* 0x000f68000c1e1900 */
[----:B------:R-:W-:Y:S01]  /*60e0*/  HMMA.16816.F32.BF16 R16, R32, R26, R16 ;  /* 0x0000001a2010723c */ /* 0x000fe20000041810 */
[----:B------:R-:W5:Y:S01]  /*60f0*/  @P2 LDG.E R232, desc[UR8][R20.64+0x80] ;  /* 0x0000800814e82981 */ /* 0x000f62000c1e1900 */
[----:B------:R-:W-:Y:S03]  /*6100*/  IMAD.U32 R24, RZ, RZ, UR28 ;  /* 0x0000001cff187e24 */ /* 0x000fe6000f8e00ff */
[----:B------:R1:W5:Y:S01]  /*6110*/  @P2 LDG.E R233, desc[UR8][R20.64+0xa0] ;  /* 0x0000a00814e92981 */ /* 0x000362000c1e1900 */
[----:B------:R-:W-:Y:S01]  /*6120*/  IMAD.U32 R25, RZ, RZ, UR22 ;  /* 0x00000016ff197e24 */ /* 0x000fe2000f8e00ff */
[----:B------:R-:W-:Y:S02]  /*6130*/  MOV R26, UR27 ;  /* 0x0000001b001a7c02 */ /* 0x000fe40008000f00 */
[----:B------:R-:W-:Y:S02]  /*6140*/  LDSM.16.MT88.4 R32, [R3+0xc800] ;  /* 0x00c800000320783b */ /* 0x000fe40000004200 */
[----:B-1----:R-:W-:Y:S02]  /*6150*/  IMAD.MOV.U32 R20, RZ, RZ, R212 ;  /* 0x000000ffff147224 */ /* 0x002fe400078e00d4 */
[----:B------:R-:W-:Y:S03]  /*6160*/  IMAD.MOV.U32 R21, RZ, RZ, R211 ;  /* 0x000000ffff157224 */ /* 0x000fe600078e00d3 */
[-C--:B------:R-:W-:Y:S02]  /*6170*/  LEA R22, P3, R22, R20.reuse, 0x2 ;  /* 0x0000001416167211 */ /* 0x080fe400078610ff */
[-C--:B------:R-:W-:Y:S01]  /*6180*/  LEA R28, P2, R28, R20.reuse, 0x2 ;  /* 0x000000141c1c7211 */ /* 0x080fe200078410ff */
[----:B------:R1:W-:Y:S01]  /*6190*/  REDG.E.ADD.F32.FTZ.RN.STRONG.GPU desc[UR8][R20.64], R4 ;  /* 0x00000004140079a6 */ /* 0x0003e2000c10f388 */
[-C--:B------:R-:W-:Y:S01]  /*61a0*/  LEA.HI.X.SX32 R23, R0, R21.reuse, 0x2, P3 ;  /* 0x0000001500177211 */ /* 0x080fe200018f16ff */
[----:B------:R-:W-:Y:S01]  /*61b0*/  IMAD.U32 R0, RZ, RZ, UR27 ;  /* 0x0000001bff007e24 */ /* 0x000fe2000f8e00ff */
[-C--:B------:R-:W-:Y:S02]  /*61c0*/  LEA R24, P0, R24, R20.reuse, 0x2 ;  /* 0x0000001418187211 */ /* 0x080fe400078010ff */
[-C--:B------:R-:W-:Y:S01]  /*61d0*/  LEA.HI.X.SX32 R29, R25, R21.reuse, 0x2, P2 ;  /* 0x00000015191d7211 */ /* 0x080fe200010f16ff */
[----:B------:R2:W-:Y:S01]  /*61e0*/  REDG.E.ADD.F32.FTZ.RN.STRONG.GPU desc[UR8][R22.64], R5 ;  /* 0x00000005160079a6 */ /* 0x0005e2000c10f388 */
[-C--:B------:R-:W-:Y:S01]  /*61f0*/  LEA.HI.X.SX32 R25, R2, R21.reuse, 0x2, P0 ;  /* 0x0000001502197211 */ /* 0x080fe200000f16ff */
[----:B------:R-:W-:Y:S01]  /*6200*/  IMAD.U32 R2, RZ, RZ, UR25 ;  /* 0x00000019ff027e24 */ /* 0x000fe2000f8e00ff */
[-C--:B------:R-:W-:Y:S01]  /*6210*/  LEA R26, P0, R26, R20.reuse, 0x2 ;  /* 0x000000141a1a7211 */ /* 0x080fe200078010ff */
[----:B------:R3:W-:Y:S03]  /*6220*/  REDG.E.ADD.F32.FTZ.RN.STRONG.GPU desc[UR8][R28.64], R6 ;  /* 0x000000061c0079a6 */ /* 0x0007e6000c10f388 */
[-C--:B------:R-:W-:Y:S01]  /*6230*/  LEA.HI.X.SX32 R27, R0, R21.reuse, 0x2, P0 ;  /* 0x00000015001b7211 */ /* 0x080fe200000f16ff */
[----:B------:R4:W-:Y:S01]  /*6240*/  REDG.E.ADD.F32.FTZ.RN.STRONG.GPU desc[UR8][R24.64], R7 ;  /* 0x00000007180079a6 */ /* 0x0009e2000c10f388 */
[----:B------:R-:W-:Y:S03]  /*6250*/  IMAD.U32 R0, RZ, RZ, UR24 ;  /* 0x00000018ff007e24 */ /* 0x000fe6000f8e00ff */
[----:B------:R4:W-:Y:S04]  /*6260*/  REDG.E.ADD.F32.FTZ.RN.STRONG.GPU desc[UR8][R26.64], R8 ;  /* 0x000000081a0079a6 */ /* 0x0009e8000c10f388 */
[----:B------:R-:W-:Y:S01]  /*6270*/  LDSM.16.MT88.4 R28, [R3+0xa800] ;  /* 0x00a80000031c783b */ /* 0x000fe20000004200 */
[----:B-1----:R-:W-:Y:S05]  /*6280*/  IMAD.U32 R4, RZ, RZ, UR24 ;  /* 0x00000018ff047e24 */ /* 0x002fea000f8e00ff */
[-C--:B------:R-:W-:Y:S01]  /*6290*/  LEA R4, P0, R4, R20.reuse, 0x2 ;  /* 0x0000001404047211 */ /* 0x080fe200078010ff */
[----:B--2---:R-:W-:Y:S02]  /*62a0*/  IMAD.U32 R5, RZ, RZ, UR26 ;  /* 0x0000001aff057e24 */ /* 0x004fe4000f8e00ff */
[----:B---3--:R-:W-:Y:S02]  /*62b0*/  IMAD.U32 R6, RZ, RZ, UR25 ;  /* 0x00000019ff067e24 */ /* 0x008fe4000f8e00ff */
[----:B----4-:R-:W-:Y:S03]  /*62c0*/  IMAD.U32 R24, RZ, RZ, UR26 ;  /* 0x0000001aff187e24 */ /* 0x010fe6000f8e00ff */
[-C--:B------:R-:W-:Y:S01]  /*62d0*/  LEA R6, P2, R6, R20.reuse, 0x2 ;  /* 0x0000001406067211 */ /* 0x080fe200078410ff */
[----:B------:R-:W-:Y:S01]  /*62e0*/  IMAD.U32 R26, RZ, RZ, UR21 ;  /* 0x00000015ff1a7e24 */ /* 0x000fe2000f8e00ff */
[-C--:B------:R-:W-:Y:S01]  /*62f0*/  LEA R24, P3, R24, R20.reuse, 0x2 ;  /* 0x0000001418187211 */ /* 0x080fe200078610ff */
[----:B------:R-:W-:Y:S01]  /*6300*/  IMAD.U32 R8, RZ, RZ, UR18 ;  /* 0x00000012ff087e24 */ /* 0x000fe2000f8e00ff */
[-C--:B------:R-:W-:Y:S01]  /*6310*/  LEA.HI.X.SX32 R7, R2, R21.reuse, 0x2, P2 ;  /* 0x0000001502077211 */ /* 0x080fe200010f16ff */
[----:B------:R-:W-:Y:S01]  /*6320*/  IMAD.U32 R2, RZ, RZ, UR17 ;  /* 0x00000011ff027e24 */ /* 0x000fe2000f8e00ff */
[-C--:B------:R-:W-:Y:S02]  /*6330*/  LEA.HI.X.SX32 R25, R5, R21.reuse, 0x2, P3 ;  /* 0x0000001505197211 */ /* 0x080fe400018f16ff */
[-C--:B------:R-:W-:Y:S01]  /*6340*/  LEA.HI.X.SX32 R5, R0, R21.reuse, 0x2, P0 ;  /* 0x0000001500057211 */ /* 0x080fe200000f16ff */
[----:B------:R-:W-:Y:S01]  /*6350*/  IMAD.U32 R0, RZ, RZ, UR23 ;  /* 0x00000017ff007e24 */ /* 0x000fe2000f8e00ff */
[-C--:B------:R-:W-:Y:S01]  /*6360*/  LEA R26, P6, R26, R20.reuse, 0x2 ;  /* 0x000000141a1a7211 */ /* 0x080fe200078c10ff */
[----:B------:R1:W-:Y:S01]  /*6370*/  REDG.E.ADD.F32.FTZ.RN.STRONG.GPU desc[UR8][R24.64], R9 ;  /* 0x00000009180079a6 */ /* 0x0003e2000c10f388 */
[-C--:B------:R-:W-:Y:S03]  /*6380*/  LEA R8, P3, R8, R20.reuse, 0x2 ;  /* 0x0000001408087211 */ /* 0x080fe600078610ff */
[----:B------:R2:W-:Y:S04]  /*6390*/  REDG.E.ADD.F32.FTZ.RN.STRONG.GPU desc[UR8][R6.64], R10 ;  /* 0x0000000a060079a6 */ /* 0x0005e8000c10f388 */
[----:B------:R3:W-:Y:S04]  /*63a0*/  REDG.E.ADD.F32.FTZ.RN.STRONG.GPU desc[UR8][R4.64], R11 ;  /* 0x0000000b040079a6 */ /* 0x0007e8000c10f388 */
[----:B------:R-:W-:Y:S04]  /*63b0*/  REDG.E.ADD.F32.FTZ.RN.STRONG.GPU desc[UR8][R20.64+0x80], R12 ;  /* 0x0000800c140079a6 */ /* 0x000fe8000c10f388 */
[----:B------:R-:W-:Y:S01]  /*63c0*/  REDG.E.ADD.F32.FTZ.RN.STRONG.GPU desc[UR8][R22.64+0x80], R13 ;  /* 0x0000800d160079a6 */ /* 0x000fe2000c10f388 */
[----:B-1----:R-:W-:Y:S01]  /*63d0*/  MOV R24, UR20 ;  /* 0x0000001400187c02 */ /* 0x002fe20008000f00 */
[----:B------:R-:W-:Y:S02]  /*63e0*/  IMAD.U32 R9, RZ, RZ, UR20 ;  /* 0x00000014ff097e24 */ /* 0x000fe4000f8e00ff */
[----:B--2---:R-:W-:Y:S01]  /*63f0*/  IMAD.U32 R10, RZ, RZ, UR19 ;  /* 0x00000013ff0a7e24 */ /* 0x004fe2000f8e00ff */
[-C--:B------:R-:W-:Y:S01]  /*6400*/  LEA R24, P5, R24, R20.reuse, 0x2 ;  /* 0x0000001418187211 */ /* 0x080fe200078a10ff */
[----:B------:R-:W-:Y:S02]  /*6410*/  IMAD.U32 R7, RZ, RZ, UR19 ;  /* 0x00000013ff077e24 */ /* 0x000fe4000f8e00ff */
[----:B---3--:R-:W-:Y:S01]  /*6420*/  IMAD.U32 R11, RZ, RZ, UR21 ;  /* 0x00000015ff0b7e24 */ /* 0x008fe2000f8e00ff */
[-C--:B------:R-:W-:Y:S01]  /*6430*/  LEA R10, P4, R10, R20.reuse, 0x2 ;  /* 0x000000140a0a7211 */ /* 0x080fe200078810ff */
[----:B------:R-:W-:Y:S01]  /*6440*/  IMAD.U32 R6, RZ, RZ, UR17 ;  /* 0x00000011ff067e24 */ /* 0x000fe2000f8e00ff */
[-C--:B------:R-:W-:Y:S01]  /*6450*/  LEA.HI.X.SX32 R25, R9, R21.reuse, 0x2, P5 ;  /* 0x0000001509197211 */ /* 0x080fe200028f16ff */
[----:B------:R-:W-:Y:S01]  /*6460*/  IMAD.U32 R4, RZ, RZ, UR23 ;  /* 0x00000017ff047e24 */ /* 0x000fe2000f8e00ff */
[-C--:B------:R-:W-:Y:S02]  /*6470*/  LEA.HI.X.SX32 R27, R11, R21.reuse, 0x2, P6 ;  /* 0x000000150b1b7211 */ /* 0x080fe400030f16ff */
[-C--:B------:R-:W-:Y:S02]  /*6480*/  LEA.HI.X.SX32 R11, R7, R21.reuse, 0x2, P4 ;  /* 0x00000015070b7211 */ /* 0x080fe400020f16ff */
[----:B------:R-:W-:Y:S01]  /*6490*/  MOV R5, UR18 ;  /* 0x0000001200057c02 */ /* 0x000fe20008000f00 */
[----:B------:R-:W-:Y:S01]  /*64a0*/  REDG.E.ADD.F32.FTZ.RN.STRONG.GPU desc[UR8][R26.64], R14 ;  /* 0x0000000e1a0079a6 */ /* 0x000fe2000c10f388 */
        /* <DEDUP_REMOVED lines=15> */
[----:B------:R-:W-:Y:S04]  /*65a0*/  REDG.E.ADD.F32.FTZ.RN.STRONG.GPU desc[UR8][R4.64], R19 ;  /* 0x00000013040079a6 */ /* 0x000fe8000c10f388 */
        /* <DEDUP_REMOVED lines=51> */
[----:B------:R-:W-:Y:S01]  /*68e0*/  F2FP.BF16.F32.PACK_AB R36, R37, R36 ;  /* 0x000000242524723e */ /* 0x000fe200000010ff */
[----:B------:R-:W-:Y:S01]  /*68f0*/  UISETP.NE.AND UP0, UPT, UR31, -0x1, UPT ;  /* 0xffffffff1f00788c */ /* 0x000fe2000bf05270 */
[----:B------:R-:W-:Y:S01]  /*6900*/  F2FP.BF16.F32.PACK_AB R38, R39, R38 ;  /* 0x000000262726723e */ /* 0x000fe200000010ff */
[----:B------:R-:W-:Y:S01]  /*6910*/  USHF.L.U32 UR19, UR30, 0x7, URZ ;  /* 0x000000071e137899 */ /* 0x000fe2000800063f */
        /* <DEDUP_REMOVED lines=44> */
[----:B------:R-:W-:Y:S01]  /*6be0*/  STS [R244], R17 ;  /* 0x00000011f4007388 */ /* 0x000fe20000000800 */
[----:B------:R-:W-:Y:S01]  /*6bf0*/  F2FP.BF16.F32.PACK_AB R8, R8, R86 ;  /* 0x000000560808723e */ /* 0x000fe200000010ff */
[----:B------:R-:W-:Y:S01]  /*6c00*/  @UP0 UIADD3 UR5, UR29, UR31, URZ ;  /* 0x0000001f1d050290 */ /* 0x000fe2000fffe03f */
[----:B------:R-:W-:Y:S01]  /*6c10*/  F2FP.BF16.F32.PACK_AB R4, R4, R98 ;  /* 0x000000620404723e */ /* 0x000fe200000010ff */
[----:B------:R-:W-:Y:S01]  /*6c20*/  STS [R244+0x400], R16 ;  /* 0x00040010f4007388 */ /* 0x000fe20000000800 */
[----:B------:R-:W-:Y:S01]  /*6c30*/  F2FP.BF16.F32.PACK_AB R5, R5, R96 ;  /* 0x000000600505723e */ /* 0x000fe200000010ff */
[----:B------:R-:W-:Y:S01]  /*6c40*/  @UP0 ULDC.64 UR10, c[0x0][0x450] ;  /* 0x00011400000a0ab9 */ /* 0x000fe20000000a00 */
[----:B------:R-:W-:Y:S01]  /*6c50*/  F2FP.BF16.F32.PACK_AB R7, R7, R88 ;  /* 0x000000580707723e */ /* 0x000fe200000010ff */
[----:B------:R-:W-:Y:S01]  /*6c60*/  STS [R247], R13 ;  /* 0x0000000df7007388 */ /* 0x000fe20000000800 */
[----:B------:R-:W-:Y:S01]  /*6c70*/  F2FP.BF16.F32.PACK_AB R6, R6, R90 ;  /* 0x0000005a0606723e */ /* 0x000fe200000010ff */
[----:B------:R-:W-:Y:S01]  /*6c80*/  @UP0 UIMAD.WIDE.U32 UR12, UR5, UR10, URZ ;  /* 0x0000000a050c02a5 */ /* 0x000fe2000f8e003f */
[----:B------:R-:W-:Y:S01]  /*6c90*/  F2FP.BF16.F32.PACK_AB R2, R2, R92 ;  /* 0x0000005c0202723e */ /* 0x000fe200000010ff */
[----:B------:R-:W-:Y:S01]  /*6ca0*/  STS [R248], R12 ;  /* 0x0000000cf8007388 */ /* 0x000fe20000000800 */
[----:B------:R-:W-:Y:S01]  /*6cb0*/  F2FP.BF16.F32.PACK_AB R0, R0, R94 ;  /* 0x0000005e0000723e */ /* 0x000fe200000010ff */
[----:B------:R-:W-:Y:S01]  /*6cc0*/  @UP0 UIMAD UR5, UR5, UR11, URZ ;  /* 0x0000000b050502a4 */ /* 0x000fe2000f8e023f */
[----:B------:R-:W-:Y:S01]  /*6cd0*/  F2FP.BF16.F32.PACK_AB R40, R41, R40 ;  /* 0x000000282928723e */ /* 0x000fe200000010ff */
[----:B------:R-:W-:Y:S01]  /*6ce0*/  STS [R244+0x2000], R15 ;  /* 0x0020000ff4007388 */ /* 0x000fe20000000800 */
[----:B------:R-:W-:Y:S01]  /*6cf0*/  F2FP.BF16.F32.PACK_AB R42, R43, R42 ;  /* 0x0000002a2b2a723e */ /* 0x000fe200000010ff */
[----:B------:R-:W-:Y:S01]  /*6d00*/  @UP0 UIADD3 UR20, UR13, UR5, URZ ;  /* 0x000000050d140290 */ /* 0x000fe2000fffe03f */
[----:B------:R-:W-:Y:S01]  /*6d10*/  F2FP.BF16.F32.PACK_AB R44, R45, R44 ;  /* 0x0000002c2d2c723e */ /* 0x000fe200000010ff */
[----:B------:R-:W-:Y:S01]  /*6d20*/  STS [R244+0x2400], R14 ;  /* 0x0024000ef4007388 */ /* 0x000fe20000000800 */
[----:B------:R-:W-:Y:S01]  /*6d30*/  F2FP.BF16.F32.PACK_AB R46, R47, R46 ;  /* 0x0000002e2f2e723e */ /* 0x000fe200000010ff */
[----:B------:R-:W-:Y:S01]  /*6d40*/  @UP0 UMOV UR7, UR12 ;  /* 0x0000000c00070c82 */ /* 0x000fe20008000000 */
[----:B------:R-:W-:Y:S01]  /*6d50*/  F2FP.BF16.F32.PACK_AB R52, R53, R52 ;  /* 0x000000343534723e */ /* 0x000fe200000010ff */
[----:B------:R-:W-:Y:S01]  /*6d60*/  STS [R247+0x2000], R11 ;  /* 0x0020000bf7007388 */ /* 0x000fe20000000800 */
[----:B------:R-:W-:-:S02]  /*6d70*/  F2FP.BF16.F32.PACK_AB R54, R55, R54 ;  /* 0x000000363736723e */ /* 0x000fc400000010ff */
[----:B------:R-:W-:Y:S01]  /*6d80*/  F2FP.BF16.F32.PACK_AB R64, R65, R64 ;  /* 0x000000404140723e */ /* 0x000fe200000010ff */
[----:B------:R-:W-:Y:S01]  /*6d90*/  STS [R247+0x2400], R10 ;  /* 0x0024000af7007388 */ /* 0x000fe20000000800 */
[----:B------:R-:W-:Y:S02]  /*6da0*/  F2FP.BF16.F32.PACK_AB R66, R67, R66 ;  /* 0x000000424342723e */ /* 0x000fe400000010ff */
[----:B------:R-:W-:Y:S01]  /*6db0*/  F2FP.BF16.F32.PACK_AB R56, R57, R56 ;  /* 0x000000383938723e */ /* 0x000fe200000010ff */
[----:B------:R-:W-:Y:S01]  /*6dc0*/  STS [R245], R9 ;  /* 0x00000009f5007388 */ /* 0x000fe20000000800 */
[----:B------:R-:W-:Y:S02]  /*6dd0*/  F2FP.BF16.F32.PACK_AB R58, R59, R58 ;  /* 0x0000003a3b3a723e */ /* 0x000fe400000010ff */
[----:B------:R-:W-:Y:S01]  /*6de0*/  F2FP.BF16.F32.PACK_AB R60, R61, R60 ;  /* 0x0000003c3d3c723e */ /* 0x000fe200000010ff */
[----:B------:R-:W-:Y:S01]  /*6df0*/  STS [R245+0x400], R8 ;  /* 0x00040008f5007388 */ /* 0x000fe20000000800 */
[----:B------:R-:W-:-:S02]  /*6e00*/  F2FP.BF16.F32.PACK_AB R62, R63, R62 ;  /* 0x0000003e3f3e723e */ /* 0x000fc400000010ff */
[----:B------:R-:W-:Y:S01]  /*6e10*/  PLOP3.LUT P0, PT, PT, PT, UP0, 0x80, 0x0 ;  /* 0x000000000000781c */ /* 0x000fe20003f0f008 */
[----:B------:R1:W-:Y:S04]  /*6e20*/  STS [R246+0x400], R4 ;  /* 0x00040004f6007388 */ /* 0x0003e80000000800 */
[----:B------:R-:W-:Y:S04]  /*6e30*/  STS [R246], R5 ;  /* 0x00000005f6007388 */ /* 0x000fe80000000800 */
[----:B------:R-:W-:Y:S04]  /*6e40*/  STS [R245+0x2000], R7 ;  /* 0x00200007f5007388 */ /* 0x000fe80000000800 */
[----:B------:R-:W-:Y:S04]  /*6e50*/  STS [R245+0x2400], R6 ;  /* 0x00240006f5007388 */ /* 0x000fe80000000800 */
[----:B------:R-:W-:Y:S04]  /*6e60*/  STS [R246+0x2000], R2 ;  /* 0x00200002f6007388 */ /* 0x000fe80000000800 */
        /* <DEDUP_REMOVED lines=33> */
.L_x_871:
        /* <DEDUP_REMOVED lines=23> */
.L_x_872:
[----:B------:R-:W-:Y:S01]  /*71f0*/  BAR.SYNC.DEFER_BLOCKING 0x0 ;  /* 0x0000000000007b1d */ /* 0x000fe20000010000 */
[----:B------:R-:W-:Y:S01]  /*7200*/  IMAD.SHL.U32 R6, R2, 0x8, RZ ;  /* 0x0000000802067824 */ /* 0x000fe200078e00ff */
[----:B------:R-:W-:Y:S01]  /*7210*/  USHF.R.S32.HI UR16, URZ, 0x1f, UR19 ;  /* 0x0000001f3f107899 */ /* 0x000fe20008011413 */
[----:B------:R-:W-:Y:S01]  /*7220*/  IMAD.U32 R2, RZ, RZ, UR10 ;  /* 0x0000000aff027e24 */ /* 0x000fe2000f8e00ff */
[----:B------:R-:W-:Y:S01]  /*7230*/  UIMAD UR6, UR30, -0x80, UR6 ;  /* 0xffffff801e0678a4 */ /* 0x000fe2000f8e0206 */
[----:B------:R-:W-:Y:S01]  /*7240*/  SHF.R.S32.HI R0, RZ, 0x3, R0 ;  /* 0x00000003ff007819 */ /* 0x000fe20000011400 */
[----:B------:R-:W-:Y:S01]  /*7250*/  UIMAD UR5, UR16, UR10, URZ ;  /* 0x0000000a100572a4 */ /* 0x000fe2000f8e023f */
[--C-:B------:R-:W-:Y:S01]  /*7260*/  SHF.R.S32.HI R7, RZ, 0x1f, R6.reuse ;  /* 0x0000001fff077819 */ /* 0x100fe20000011406 */
[----:B------:R-:W-:Y:S01]  /*7270*/  USHF.R.S32.HI UR21, URZ, 0x1f, UR56 ;  /* 0x0000001f3f157899 */ /* 0x000fe20008011438 */
[----:B------:R-:W-:Y:S01]  /*7280*/  BSSY B0, `(.L_x_873) ;  /* 0x0000024000007945 */ /* 0x000fe20003800000 */
[----:B------:R-:W-:Y:S01]  /*7290*/  UIMAD UR5, UR19, UR11, UR5 ;  /* 0x0000000b130572a4 */ /* 0x000fe2000f8e0205 */
[----:B------:R-:W-:Y:S01]  /*72a0*/  ISETP.GE.AND P4, PT, R0, UR6, PT ;  /* 0x0000000600007c0c */ /* 0x000fe2000bf86270 */
[----:B------:R-:W-:Y:S01]  /*72b0*/  IMAD.WIDE.U32 R4, R2, UR19, R6 ;  /* 0x0000001302047c25 */ /* 0x000fe2000f8e0006 */
[----:B------:R-:W-:Y:S01]  /*72c0*/  ULDC.64 UR14, c[0x0][0x468] ;  /* 0x00011a00000e7ab9 */ /* 0x000fe20000000a00 */
[----:B------:R-:W-:-:S02]  /*72d0*/  SHF.R.S32.HI R32, RZ, 0x1f, R0 ;  /* 0x0000001fff207819 */ /* 0x000fc40000011400 */
[----:B------:R-:W-:Y:S01]  /*72e0*/  MOV R2, UR5 ;  /* 0x0000000500027c02 */ /* 0x000fe20008000f00 */
[----:B------:R-:W-:Y:S01]  /*72f0*/  UIMAD UR5, UR21, UR14, URZ ;  /* 0x0000000e150572a4 */ /* 0x000fe2000f8e023f */
[----:B------:R-:W-:Y:S01]  /*7300*/  IADD3 R4, P0, R4, UR7, RZ ;  /* 0x0000000704047c10 */ /* 0x000fe2000ff1e0ff */
[----:B------:R-:W-:Y:S02]  /*7310*/  VIADD R8, R0, 0x20 ;  /* 0x0000002000087836 */ /* 0x000fe40000000000 */
[----:B------:R-:W-:Y:S01]  /*7320*/  UIMAD UR15, UR56, UR15, UR5 ;  /* 0x0000000f380f72a4 */ /* 0x000fe2000f8e0205 */
[----:B------:R-:W-:Y:S01]  /*7330*/  IADD3.X R5, R5, UR20, R2, P0, !PT ;  /* 0x0000001405057c10 */ /* 0x000fe200087fe402 */
[----:B------:R-:W-:Y:S01]  /*7340*/  IMAD.U32 R2, RZ, RZ, UR14 ;  /* 0x0000000eff027e24 */ /* 0x000fe2000f8e00ff */
[----:B------:R1:W2:Y:S01]  /*7350*/  LDS.128 R16, [R116+0x7000] ;  /* 0x0070000074107984 */ /* 0x0002a20000000c00 */
[----:B------:R-:W-:Y:S01]  /*7360*/  ISETP.GE.AND P3, PT, R8, UR6, PT ;  /* 0x0000000608007c0c */ /* 0x000fe2000bf66270 */
[----:B------:R-:W-:-:S02]  /*7370*/  VIADD R9, R0, 0x40 ;  /* 0x0000004000097836 */ /* 0x000fc40000000000 */
[----:B------:R1:W4:Y:S01]  /*7380*/  LDS.128 R20, [R116+0xb000] ;  /* 0x00b0000074147984 */ /* 0x0003220000000c00 */
[----:B------:R-:W-:Y:S02]  /*7390*/  IMAD.WIDE.U32 R4, R2, UR56, R4 ;  /* 0x0000003802047c25 */ /* 0x000fe4000f8e0004 */
[----:B------:R-:W-:Y:S01]  /*73a0*/  ISETP.GE.AND P2, PT, R9, UR6, PT ;  /* 0x0000000609007c0c */ /* 0x000fe2000bf46270 */
[----:B------:R1:W1:Y:S01]  /*73b0*/  LDS.128 R24, [R116+0xc000] ;  /* 0x00c0000074187984 */ /* 0x0002620000000c00 */
[----:B------:R-:W-:Y:S01]  /*73c0*/  VIADD R8, R0, 0x60 ;  /* 0x0000006000087836 */ /* 0x000fe20000000000 */
[----:B------:R-:W-:Y:S02]  /*73d0*/  IADD3 R2, R5, UR15, RZ ;  /* 0x0000000f05027c10 */ /* 0x000fe4000fffe0ff */
[----:B------:R1:W1:Y:S02]  /*73e0*/  LDS.128 R28, [R116+0xd000] ;  /* 0x00d00000741c7984 */ /* 0x0002640000000c00 */
[----:B------:R-:W-:Y:S01]  /*73f0*/  ISETP.GE.AND P1, PT, R8, UR6, PT ;  /* 0x0000000608007c0c */ /* 0x000fe2000bf26270 */
[----:B------:R-:W-:-:S12]  /*7400*/  @P4 BRA `(.L_x_874) ;  /* 0x00000000002c4947 */ /* 0x000fd80003800000 */
        /* <DEDUP_REMOVED lines=11> */
.L_x_874:
[----:B------:R-:W-:Y:S05]  /*74c0*/  BSYNC B0 ;  /* 0x0000000000007941 */ /* 0x000fea0003800000 */
.L_x_873:
        /* <DEDUP_REMOVED lines=14> */
.L_x_876:
[----:B------:R-:W-:Y:S05]  /*75b0*/  BSYNC B0 ;  /* 0x0000000000007941 */ /* 0x000fea0003800000 */
.L_x_875:
        /* <DEDUP_REMOVED lines=15> */
.L_x_878:
[----:B------:R-:W-:Y:S05]  /*76b0*/  BSYNC B0 ;  /* 0x0000000000007941 */ /* 0x000fea0003800000 */
.L_x_877:
        /* <DEDUP_REMOVED lines=8> */
[C---:B------:R-:W-:Y:S02]  /*7740*/  IMAD R2, R10.reuse, UR11, R11 ;  /* 0x0000000b0a027c24 */ /* 0x040fe4000f8e020b */
[----:B------:R-:W-:-:S03]  /*7750*/  IMAD.WIDE.U32 R8, R10, UR10, R4 ;  /* 0x0000000a0a087c25 */ /* 0x000fc6000f8e0004 */
[----:B------:R-:W-:Y:S02]  /*7760*/  LEA R4, P0, R8, UR6, 0x1 ;  /* 0x0000000608047c11 */ /* 0x000fe4000f8008ff */
[----:B------:R-:W-:-:S04]  /*7770*/  IADD3 R2, R9, R2, RZ ;  /* 0x0000000209027210 */ /* 0x000fc80007ffe0ff */
[----:B------:R-:W-:-:S05]  /*7780*/  LEA.HI.X R5, R8, UR7, R2, 0x1, P0 ;  /* 0x0000000708057c11 */ /* 0x000fca00080f0c02 */
[----:B-1----:R1:W-:Y:S02]  /*7790*/  STG.E.128 desc[UR8][R4.64], R12 ;  /* 0x0000000c04007986 */ /* 0x0023e4000c101d08 */
.L_x_880:
[----:B------:R-:W-:Y:S05]  /*77a0*/  BSYNC B0 ;  /* 0x0000000000007941 */ /* 0x000fea0003800000 */
.L_x_879:
[----:B-1----:R1:W1:Y:S01]  /*77b0*/  LDS.128 R12, [R116+0xa000] ;  /* 0x00a00000740c7984 */ /* 0x0022620000000c00 */
[----:B------:R-:W-:Y:S01]  /*77c0*/  UIMAD UR5, UR16, UR12, URZ ;  /* 0x0000000c100572a4 */ /* 0x000fe2000f8e023f */
[----:B------:R-:W-:Y:S01]  /*77d0*/  IMAD.U32 R2, RZ, RZ, UR12 ;  /* 0x0000000cff027e24 */ /* 0x000fe2000f8e00ff */
[----:B------:R-:W-:Y:S01]  /*77e0*/  USHF.R.S32.HI UR10, URZ, 0x1f, UR56 ;  /* 0x0000001f3f0a7899 */ /* 0x000fe20008011438 */
[----:B------:R-:W-:Y:S01]  /*77f0*/  BSSY B0, `(.L_x_881) ;  /* 0x0000017000007945 */ /* 0x000fe20003800000 */
[----:B------:R-:W-:Y:S01]  /*7800*/  UIMAD UR5, UR19, UR13, UR5 ;  /* 0x0000000d130572a4 */ /* 0x000fe2000f8e0205 */
[----:B------:R-:W-:Y:S01]  /*7810*/  IMAD.WIDE.U32 R6, R2, UR19, R6 ;  /* 0x0000001302067c25 */ /* 0x000fe2000f8e0006 */
[----:B------:R-:W-:-:S04]  /*7820*/  ULDC.64 UR6, c[0x0][0x470] ;  /* 0x00011c0000067ab9 */ /* 0x000fc80000000a00 */
[----:B------:R-:W-:Y:S01]  /*7830*/  IMAD.U32 R2, RZ, RZ, UR5 ;  /* 0x00000005ff027e24 */ /* 0x000fe2000f8e00ff */
[----:B------:R-:W-:Y:S01]  /*7840*/  IADD3 R4, P0, R6, UR17, RZ ;  /* 0x0000001106047c10 */ /* 0x000fe2000ff1e0ff */
[----:B------:R-:W-:-:S03]  /*7850*/  UIMAD UR5, UR10, UR6, URZ ;  /* 0x000000060a0572a4 */ /* 0x000fc6000f8e023f */
        /* <DEDUP_REMOVED lines=16> */
.L_x_882:
[----:B------:R-:W-:Y:S05]  /*7960*/  BSYNC B0 ;  /* 0x0000000000007941 */ /* 0x000fea0003800000 */
.L_x_881:
        /* <DEDUP_REMOVED lines=14> */
.L_x_884:
[----:B------:R-:W-:Y:S05]  /*7a50*/  BSYNC B0 ;  /* 0x0000000000007941 */ /* 0x000fea0003800000 */
.L_x_883:
        /* <DEDUP_REMOVED lines=14> */
.L_x_886:
[----:B------:R-:W-:Y:S05]  /*7b40*/  BSYNC B0 ;  /* 0x0000000000007941 */ /* 0x000fea0003800000 */
.L_x_885:
        /* <DEDUP_REMOVED lines=12> */
[----:B------:R1:W-:Y:S01]  /*7c10*/  STG.E.128 desc[UR8][R4.64], R28 ;  /* 0x0000001c04007986 */ /* 0x0003e2000c101d08 */
[----:B------:R-:W-:Y:S05]  /*7c20*/  BRA `(.L_x_887) ;  /* 0x0000000c001c7947 */ /* 0x000fea0003800000 */
.L_x_867:
        /* <DEDUP_REMOVED lines=25> */
.L_x_888:
        /* <DEDUP_REMOVED lines=23> */
.L_x_889:
        /* <DEDUP_REMOVED lines=14> */
[----:B------:R-:W-:Y:S01]  /*8010*/  ISETP.GE.AND P4, PT, R0, UR6, PT ;  /* 0x0000000600007c0c */ /* 0x000fe2000bf86270 */
        /* <DEDUP_REMOVED lines=20> */
.L_x_891:
[----:B------:R-:W-:Y:S05]  /*8160*/  BSYNC B0 ;  /* 0x0000000000007941 */ /* 0x000fea0003800000 */
.L_x_890:
        /* <DEDUP_REMOVED lines=14> */
.L_x_893:
[----:B------:R-:W-:Y:S05]  /*8250*/  BSYNC B0 ;  /* 0x0000000000007941 */ /* 0x000fea0003800000 */
.L_x_892:
        /* <DEDUP_REMOVED lines=14> */
.L_x_895:
[----:B------:R-:W-:Y:S05]  /*8340*/  BSYNC B0 ;  /* 0x0000000000007941 */ /* 0x000fea0003800000 */
.L_x_894:
        /* <DEDUP_REMOVED lines=14> */
.L_x_897:
[----:B------:R-:W-:Y:S05]  /*8430*/  BSYNC B0 ;  /* 0x0000000000007941 */ /* 0x000fea0003800000 */
.L_x_896:
        /* <DEDUP_REMOVED lines=16> */
[----:B----4-:R-:W-:Y:S01]  /*8540*/  MOV R6, R4 ;  /* 0x0000000400067202 */ /* 0x010fe20000000f00 */
        /* <DEDUP_REMOVED lines=9> */
.L_x_899:
[----:B------:R-:W-:Y:S05]  /*85e0*/  BSYNC B0 ;  /* 0x0000000000007941 */ /* 0x000fea0003800000 */
.L_x_898:
[----:B------:R-:W-:Y:S04]  /*85f0*/  BSSY B0, `(.L_x_900) ;  /* 0x000000e000007945 */ /* 0x000fe80003800000 */
[----:B------:R-:W-:Y:S05]  /*8600*/  @P3 BRA `(.L_x_901) ;  /* 0x0000000000303947 */ /* 0x000fea0003800000 */
[----:B----4-:R-:W-:Y:S01]  /*8610*/  IADD3 R8, P0, R0, 0x20, RZ ;  /* 0x0000002000087810 */ /* 0x010fe20007f1e0ff */
        /* <DEDUP_REMOVED lines=11> */
.L_x_901:
[----:B------:R-:W-:Y:S05]  /*86d0*/  BSYNC B0 ;  /* 0x0000000000007941 */ /* 0x000fea0003800000 */
.L_x_900:
        /* <DEDUP_REMOVED lines=14> */
.L_x_903:
[----:B------:R-:W-:Y:S05]  /*87c0*/  BSYNC B0 ;  /* 0x0000000000007941 */ /* 0x000fea0003800000 */
.L_x_902:
[----:B------:R-:W-:Y:S05]  /*87d0*/  @P1 BRA `(.L_x_887) ;  /* 0x0000000000301947 */ /* 0x000fea0003800000 */
[----:B------:R-:W-:Y:S01]  /*87e0*/  IADD3 R0, P0, R0, 0x60, RZ ;  /* 0x0000006000007810 */ /* 0x000fe20007f1e0ff */
[----:B----4-:R-:W-:Y:S01]  /*87f0*/  IMAD.MOV.U32 R6, RZ, RZ, R4 ;  /* 0x000000ffff067224 */ /* 0x010fe200078e0004 */
        /* <DEDUP_REMOVED lines=10> */
.L_x_887:
[----:B------:R-:W-:Y:S05]  /*88a0*/  BSYNC B1 ;  /* 0x0000000000017941 */ /* 0x000fea0003800000 */
.L_x_862:
[----:B------:R-:W-:Y:S01]  /*88b0*/  R2UR UR6, R249 ;  /* 0x00000000f90672ca */ /* 0x000fe200000e0000 */
[----:B------:R-:W-:Y:S02]  /*88c0*/  ULDC UR5, c[0x0][0xc] ;  /* 0x0000030000057ab9 */ /* 0x000fe40000000800 */
[----:B------:R-:W-:-:S10]  /*88d0*/  UIADD3 UR30, UR5, UR30, URZ ;  /* 0x0000001e051e7290 */ /* 0x000fd4000fffe03f */
[----:B------:R-:W-:-:S06]  /*88e0*/  UISETP.GE.AND UP0, UPT, UR30, UR6, UPT ;  /* 0x000000061e00728c */ /* 0x000fcc000bf06270 */
[----:B------:R-:W-:-:S13]  /*88f0*/  PLOP3.LUT P0, PT, PT, PT, UP0, 0x80, 0x0 ;  /* 0x000000000000781c */ /* 0x000fda0003f0f008 */
[----:B------:R-:W-:Y:S05]  /*8900*/  @P0 BRA `(.L_x_904) ;  /* 0x0000000000040947 */ /* 0x000fea0003800000 */
[----:B------:R-:W-:Y:S05]  /*8910*/  BRA `(.L_x_905) ;  /* 0xffffff8000387947 */ /* 0x000fea000383ffff */
.L_x_904:
[----:B------:R-:W-:Y:S05]  /*8920*/  EXIT ;  /* 0x000000000000794d */ /* 0x000fea0003800000 */
.L_x_906:
        /* <DEDUP_REMOVED lines=13> */
.L_x_2471:


//--------------------- .text._ZN5flash44flash_bwd_dq_dk_dv_loop_seqk_parallel_kernelI23Flash_bwd_kernel_traitsILi64ELi64ELi128ELi8ELi2ELi4ELi4ELb1ELb0EN7cutlass10bfloat16_tE19Flash_kernel_traitsILi64ELi64ELi128ELi8ES3_EELb1ELb0ELb0ELb0ELb0ELb0ELb0EEEvNS_16Flash_bwd_paramsE --------------------------
	.section	.text._ZN5flash44flash_bwd_dq_dk_dv_loop_seqk_parallel_kernelI23Flash_bwd_kernel_traitsILi64ELi64ELi128ELi8ELi2ELi4ELi4ELb1ELb0EN7cutlass10bfloat16_tE19Flash_kernel_traitsILi64ELi64ELi128ELi8ES3_EELb1ELb0ELb0ELb0ELb0ELb0ELb0EEEvNS_16Flash_bwd_paramsE,"ax",@progbits
	.align	128
        .global         _ZN5flash44flash_bwd_dq_dk_dv_loop_seqk_parallel_kernelI23Flash_bwd_kernel_traitsILi64ELi64ELi128ELi8ELi2ELi4ELi4ELb1ELb0EN7cutlass10bfloat16_tE19Flash_kernel_traitsILi64ELi64ELi128ELi8ES3_EELb1ELb0ELb0ELb0ELb0ELb0ELb0EEEvNS_16Flash_bwd_paramsE
        .type           _ZN5flash44flash_bwd_dq_dk_dv_loop_seqk_parallel_kernelI23Flash_bwd_kernel_traitsILi64ELi64ELi128ELi8ELi2ELi4ELi4ELb1ELb0EN7cutlass10bfloat16_tE19Flash_kernel_traitsILi64ELi64ELi128ELi8ES3_EELb1ELb0ELb0ELb0ELb0ELb0ELb0EEEvNS_16Flash_bwd_paramsE,@function
        .size           _ZN5flash44flash_bwd_dq_dk_dv_loop_seqk_parallel_kernelI23Flash_bwd_kernel_traitsILi64ELi64ELi128ELi8ELi2ELi4ELi4ELb1ELb0EN7cutlass10bfloat16_tE19Flash_kernel_traitsILi64ELi64ELi128ELi8ES3_EELb1ELb0ELb0ELb0ELb0ELb0ELb0EEEvNS_16Flash_bwd_paramsE,(.L_x_2472 - _ZN5flash44flash_bwd_dq_dk_dv_loop_seqk_parallel_kernelI23Flash_bwd_kernel_traitsILi64ELi64ELi128ELi8ELi2ELi4ELi4ELb1ELb0EN7cutlass10bfloat16_tE19Flash_kernel_traitsILi64ELi64ELi128ELi8ES3_EELb1ELb0ELb0ELb0ELb0ELb0ELb0EEEvNS_16Flash_bwd_paramsE)
        .other          _ZN5flash44flash_bwd_dq_dk_dv_loop_seqk_parallel_kernelI23Flash_bwd_kernel_traitsILi64ELi64ELi128ELi8ELi2ELi4ELi4ELb1ELb0EN7cutlass10bfloat16_tE19Flash_kernel_traitsILi64ELi64ELi128ELi8ES3_EELb1ELb0ELb0ELb0ELb0ELb0ELb0EEEvNS_16Flash_bwd_paramsE,@"STO_CUDA_ENTRY STV_DEFAULT"
_ZN5flash44flash_bwd_dq_dk_dv_loop_seqk_parallel_kernelI23Flash_bwd_kernel_traitsILi64ELi64ELi128ELi8ELi2ELi4ELi4ELb1ELb0EN7cutlass10bfloat16_tE19Flash_kernel_traitsILi64ELi64ELi128ELi8ES3_EELb1ELb0ELb0ELb0ELb0ELb0ELb0EEEvNS_16Flash_bwd_paramsE:
.text._ZN5flash44flash_bwd_dq_dk_dv_loop_seqk_parallel_kernelI23Flash_bwd_kernel_traitsILi64ELi64ELi128ELi8ELi2ELi4ELi4ELb1ELb0EN7cutlass10bfloat16_tE19Flash_kernel_traitsILi64ELi64ELi128ELi8ES3_EELb1ELb0ELb0ELb0ELb0ELb0ELb0EEEvNS_16Flash_bwd_paramsE:
        /* <DEDUP_REMOVED lines=145> */
.L_x_975:
[----:B--2---:R-:W1:Y:S01]  /*0910*/  LDC.64 R6, c[0x0][0x2f0] ;  /* 0x0000bc00ff067b82 */ /* 0x004e620000000a00 */
[C---:B---3--:R-:W-:Y:S01]  /*0920*/  IMAD.SHL.U32 R11, R190.reuse, 0x4, RZ ;  /* 0x00000004be0b7824 */ /* 0x048fe200078e00ff */
        /* <DEDUP_REMOVED lines=12> */
[----:B----4-:R-:W-:Y:S01]  /*09f0*/  @P4 IADD3 R12, P2, R11, UR4, RZ ;  /* 0x000000040b0c4c10 */ /* 0x010fe2000ff5e0ff */
        /* <DEDUP_REMOVED lines=32> */
.L_x_907:
[----:B------:R-:W-:Y:S01]  /*0c00*/  IMAD.SHL.U32 R19, R198, 0x80, RZ ;  /* 0x00000080c6137824 */ /* 0x000fe200078e00ff */
[----:B-1---5:R-:W-:-:S04]  /*0c10*/  @!P3 IADD3 R219, R2, R0, -R221 ;  /* 0x0000000002dbb210 */ /* 0x022fc80007ffe8dd */
[----:B------:R-:W-:-:S13]  /*0c20*/  ISETP.GT.AND P0, PT, R219, R19, PT ;  /* 0x00000013db00720c */ /* 0x000fda0003f04270 */
[----:B------:R-:W-:Y:S05]  /*0c30*/  @!P0 BRA `(.L_x_908) ;  /* 0x0000007c00c48947 */ /* 0x000fea0003800000 */
[----:B------:R-:W3:Y:S01]  /*0c40*/  LDC R22, c[0x0][0x278] ;  /* 0x00009e00ff167b82 */ /* 0x000ee20000000800 */
[----:B--2---:R-:W-:Y:S01]  /*0c50*/  VIADD R7, R21, 0x3f ;  /* 0x0000003f15077836 */ /* 0x004fe20000000000 */
        /* <DEDUP_REMOVED lines=10> */
[----:B------:R-:W2:Y:S03]  /*0d00*/  S2R R32, SR_CTAID.X ;  /* 0x0000000000207919 */ /* 0x000ea60000002500 */
[----:B------:R-:W-:Y:S01]  /*0d10*/  LOP3.LUT R29, R2, 0xffffffc0, RZ, 0xc0, !PT ;  /* 0xffffffc0021d7812 */ /* 0x000fe200078ec0ff */
[----:B------:R-:W4:Y:S01]  /*0d20*/  LDC R37, c[0x0][0x2d4] ;  /* 0x0000b500ff257b82 */ /* 0x000f220000000800 */
[----:B------:R-:W-:-:S03]  /*0d30*/  @P0 IMAD.IADD R38, R221, 0x1, R222 ;  /* 0x00000001dd260824 */ /* 0x000fc600078e02de */
[----:B------:R-:W-:Y:S01]  /*0d40*/  VIADD R29, R29, 0xffffffc0 ;  /* 0xffffffc01d1d7836 */ /* 0x000fe20000000000 */
[----:B---3--:R-:W-:-:S03]  /*0d50*/  IABS R10, R22 ;  /* 0x00000016000a7213 */ /* 0x008fc60000000000 */
[----:B------:R-:W3:Y:S01]  /*0d60*/  LDC R33, c[0x0][0x2c4] ;  /* 0x0000b100ff217b82 */ /* 0x000ee20000000800 */
[----:B------:R-:W-:Y:S01]  /*0d70*/  IADD3 R31, P2, R29, R12, RZ ;  /* 0x0000000c1d1f7210 */ /* 0x000fe20007f5e0ff */
[----:B------:R-:W5:Y:S01]  /*0d80*/  I2F.RP R6, R10 ;  /* 0x0000000a00067306 */ /* 0x000f620000209400 */
[----:B------:R-:W-:-:S03]  /*0d90*/  SHF.R.S32.HI R27, RZ, 0x1f, R29 ;  /* 0x0000001fff1b7819 */ /* 0x000fc6000001141d */
[----:B------:R-:W-:Y:S01]  /*0da0*/  IMAD R36, R31, UR9, RZ ;  /* 0x000000091f247c24 */ /* 0x000fe2000f8e02ff */
[----:B------:R-:W-:Y:S01]  /*0db0*/  ISETP.NE.AND P5, PT, R22, RZ, PT ;  /* 0x000000ff1600720c */ /* 0x000fe20003fa5270 */
[-C--:B-1----:R-:W-:Y:S01]  /*0dc0*/  IMAD R18, R23, R4.reuse, RZ ;  /* 0x0000000417127224 */ /* 0x082fe200078e02ff */
[----:B------:R-:W1:Y:S01]  /*0dd0*/  LDC.U8 R35, c[0x0][0x480] ;  /* 0x00012000ff237b82 */ /* 0x000e620000000000 */
[----:B------:R-:W-:-:S04]  /*0de0*/  IMAD.WIDE.U32 R16, R190, R4, RZ ;  /* 0x00000004be107225 */ /* 0x000fc800078e00ff */
[C---:B------:R-:W-:Y:S02]  /*0df0*/  IMAD R18, R190.reuse, R5, R18 ;  /* 0x00000005be127224 */ /* 0x040fe400078e0212 */
[----:B----4-:R-:W-:Y:S01]  /*0e00*/  IMAD.WIDE.U32 R40, R190, R37, RZ ;  /* 0x00000025be287225 */ /* 0x010fe200078e00ff */
[----:B-----5:R-:W4:Y:S03]  /*0e10*/  MUFU.RCP R8, R6 ;  /* 0x0000000600087308 */ /* 0x020f260000001000 */
[----:B------:R-:W-:Y:S01]  /*0e20*/  IMAD.IADD R18, R17, 0x1, R18 ;  /* 0x0000000111127824 */ /* 0x000fe200078e0212 */
[----:B------:R-:W-:-:S05]  /*0e30*/  SHF.R.S32.HI R17, RZ, 0x1f, R37 ;  /* 0x0000001fff117819 */ /* 0x000fca0000011425 */
[----:B------:R-:W-:Y:S02]  /*0e40*/  IMAD R26, R17, R190, RZ ;  /* 0x000000be111a7224 */ /* 0x000fe400078e02ff */
[----:B----4-:R-:W-:Y:S01]  /*0e50*/  VIADD R8, R8, 0xffffffe ;  /* 0x0ffffffe08087836 */ /* 0x010fe20000000000 */
[----:B------:R-:W4:Y:S03]  /*0e60*/  LDC.64 R6, c[0x0][0x240] ;  /* 0x00009000ff067b82 */ /* 0x000f260000000a00 */
[----:B------:R-:W5:Y:S02]  /*0e70*/  F2I.FTZ.U32.TRUNC.NTZ R9, R8 ;  /* 0x0000000800097305 */ /* 0x000f64000021f000 */
[----:B-----5:R-:W-:Y:S02]  /*0e80*/  IADD3 R11, RZ, -R9, RZ ;  /* 0x80000009ff0b7210 */ /* 0x020fe40007ffe0ff */
[----:B------:R-:W-:-:S03]  /*0e90*/  MOV R8, RZ ;  /* 0x000000ff00087202 */ /* 0x000fc60000000f00 */
[----:B------:R-:W-:Y:S02]  /*0ea0*/  IMAD R0, R11, R10, RZ ;  /* 0x0000000a0b007224 */ /* 0x000fe400078e02ff */
[----:B------:R-:W5:Y:S01]  /*0eb0*/  LDC.U8 R11, c[0x0][0x3d8] ;  /* 0x0000f600ff0b7b82 */ /* 0x000f620000000000 */
[----:B----4-:R-:W-:-:S04]  /*0ec0*/  IMAD.WIDE.U32 R14, R25, R6, RZ ;  /* 0x00000006190e7225 */ /* 0x010fc800078e00ff */
[----:B------:R-:W-:Y:S01]  /*0ed0*/  IMAD.HI.U32 R0, R9, R0, R8 ;  /* 0x0000000009007227 */ /* 0x000fe200078e0008 */
[----:B------:R-:W-:-:S03]  /*0ee0*/  SHF.L.U64.HI R8, R190, 0x7, R23 ;  /* 0x00000007be087819 */ /* 0x000fc60000010217 */
[C---:B------:R-:W-:Y:S01]  /*0ef0*/  IMAD R12, R25.reuse, R7, RZ ;  /* 0x00000007190c7224 */ /* 0x040fe200078e02ff */
[----:B------:R-:W-:Y:S01]  /*0f00*/  SEL R8, R8, RZ, P1 ;  /* 0x000000ff08087207 */ /* 0x000fe20000800000 */
[----:B------:R-:W-:Y:S01]  /*0f10*/  IMAD.HI.U32 R0, R0, R13, RZ ;  /* 0x0000000d00007227 */ /* 0x000fe200078e00ff */
[----:B------:R-:W-:-:S04]  /*0f20*/  ISETP.NE.AND P1, PT, R25, -0x1, PT ;  /* 0xffffffff1900780c */ /* 0x000fc80003f25270 */
[----:B------:R-:W-:Y:S02]  /*0f30*/  IADD3 R5, -R0, RZ, RZ ;  /* 0x000000ff00057210 */ /* 0x000fe40007ffe1ff */
[----:B------:R-:W-:Y:S02]  /*0f40*/  SEL R20, R16, R14, !P1 ;  /* 0x0000000e10147207 */ /* 0x000fe40004800000 */
[----:B------:R-:W-:Y:S01]  /*0f50*/  LOP3.LUT R14, R189, R22, RZ, 0x3c, !PT ;  /* 0x00000016bd0e7212 */ /* 0x000fe200078e3cff */
[C---:B------:R-:W-:Y:S01]  /*0f60*/  IMAD R13, R10.reuse, R5, R13 ;  /* 0x000000050a0d7224 */ /* 0x040fe200078e020d */
[----:B------:R-:W-:Y:S02]  /*0f70*/  IADD3.X R5, R27, R8, RZ, P2, !PT ;  /* 0x000000081b057210 */ /* 0x000fe400017fe4ff */
[----:B------:R-:W4:Y:S01]  /*0f80*/  @P0 LDC.64 R8, c[0x0][0x250] ;  /* 0x00009400ff080b82 */ /* 0x000f220000000a00 */
[----:B-----5:R-:W-:Y:S01]  /*0f90*/  ISETP.NE.AND P2, PT, R11, RZ, PT ;  /* 0x000000ff0b00720c */ /* 0x020fe20003f45270 */
[----:B------:R-:W-:Y:S01]  /*0fa0*/  @P1 IMAD.IADD R18, R15, 0x1, R12 ;  /* 0x000000010f121824 */ /* 0x000fe200078e020c */
[----:B------:R-:W-:Y:S01]  /*0fb0*/  ISETP.GT.U32.AND P4, PT, R10, R13, PT ;  /* 0x0000000d0a00720c */ /* 0x000fe20003f84070 */
[----:B------:R-:W-:Y:S01]  /*0fc0*/  IMAD R36, R5, UR8, R36 ;  /* 0x0000000805247c24 */ /* 0x000fe2000f8e0224 */
[----:B------:R-:W-:-:S02]  /*0fd0*/  ISETP.GE.AND P3, PT, R14, RZ, PT ;  /* 0x000000ff0e00720c */ /* 0x000fc40003f66270 */
[----:B------:R-:W-:Y:S01]  /*0fe0*/  @P0 IADD3 R16, R221, R222, RZ ;  /* 0x000000dedd100210 */ /* 0x000fe20007ffe0ff */
[----:B------:R-:W5:Y:S08]  /*0ff0*/  @P0 LDC.64 R4, c[0x0][0x248] ;  /* 0x00009200ff040b82 */ /* 0x000f700000000a00 */
[----:B------:R-:W-:Y:S01]  /*1000*/  @!P4 IADD3 R13, R13, -R10, RZ ;  /* 0x8000000a0d0dc210 */ /* 0x000fe20007ffe0ff */
[----:B------:R-:W1:Y:S01]  /*1010*/  @P1 LDC.64 R14, c[0x0][0x420] ;  /* 0x00010800ff0e1b82 */ /* 0x000e620000000a00 */
[----:B------:R-:W-:-:S02]  /*1020*/  @!P4 IADD3 R0, R0, 0x1, RZ ;  /* 0x000000010000c810 */ /* 0x000fc40007ffe0ff */
[----:B------:R-:W-:Y:S01]  /*1030*/  ISETP.GE.U32.AND P6, PT, R13, R10, PT ;  /* 0x0000000a0d00720c */ /* 0x000fe20003fc6070 */
[----:B----4-:R-:W-:-:S04]  /*1040*/  @P0 IMAD R28, R38, R9, RZ ;  /* 0x00000009261c0224 */ /* 0x010fc800078e02ff */
[----:B------:R-:W4:Y:S01]  /*1050*/  LDC.64 R10, c[0x0][0x488] ;  /* 0x00012200ff0a7b82 */ /* 0x000f220000000a00 */
[----:B------:R-:W-:-:S04]  /*1060*/  @P0 IMAD.WIDE.U32 R38, R38, R8, RZ ;  /* 0x0000000826260225 */ /* 0x000fc800078e00ff */
[----:B------:R-:W-:Y:S01]  /*1070*/  @P0 IMAD.MOV.U32 R30, RZ, RZ, R38 ;  /* 0x000000ffff1e0224 */ /* 0x000fe200078e0026 */
[----:B------:R-:W-:Y:S01]  /*1080*/  @P0 IADD3 R28, R39, R28, RZ ;  /* 0x0000001c271c0210 */ /* 0x000fe20007ffe0ff */
[C---:B-----5:R-:W-:Y:S01]  /*1090*/  @P0 IMAD R24, R16.reuse, R5, RZ ;  /* 0x0000000510180224 */ /* 0x060fe200078e02ff */
[----:B------:R-:W1:Y:S01]  /*10a0*/  @!P1 LDC.64 R12, c[0x0][0x418] ;  /* 0x00010600ff0c9b82 */ /* 0x000e620000000a00 */
[----:B------:R-:W-:-:S04]  /*10b0*/  @P0 IMAD.WIDE.U32 R16, R16, R4, RZ ;  /* 0x0000000410100225 */ /* 0x000fc800078e00ff */
[----:B------:R-:W-:Y:S01]  /*10c0*/  @P6 VIADD R0, R0, 0x1 ;  /* 0x0000000100006836 */ /* 0x000fe20000000000 */
[----:B------:R-:W-:Y:S01]  /*10d0*/  @P0 IADD3 R24, R17, R24, RZ ;  /* 0x0000001811180210 */ /* 0x000fe20007ffe0ff */
[----:B------:R-:W-:Y:S01]  /*10e0*/  IMAD R39, R23, R37, R26 ;  /* 0x0000002517277224 */ /* 0x000fe200078e021a */
[----:B------:R-:W1:Y:S01]  /*10f0*/  @P2 LDC R34, c[0x0][0x2e4] ;  /* 0x0000b900ff222b82 */ /* 0x000e620000000800 */
[----:B------:R-:W-:Y:S01]  /*1100*/  IMAD R38, R40, UR9, RZ ;  /* 0x0000000928267c24 */ /* 0x000fe2000f8e02ff */
[----:B------:R-:W-:Y:S01]  /*1110*/  @!P3 IADD3 R0, -R0, RZ, RZ ;  /* 0x000000ff0000b210 */ /* 0x000fe20007ffe1ff */
[----:B------:R-:W-:Y:S02]  /*1120*/  IMAD.IADD R39, R41, 0x1, R39 ;  /* 0x0000000129277824 */ /* 0x000fe400078e0227 */
[----:B------:R-:W-:Y:S01]  /*1130*/  @P0 IMAD.MOV.U32 R26, RZ, RZ, R16 ;  /* 0x000000ffff1a0224 */ /* 0x000fe200078e0010 */
[----:B--23--:R-:W-:Y:S06]  /*1140*/  @P0 BRA `(.L_x_909) ;  /* 0x0000000000300947 */ /* 0x00cfec0003800000 */
        /* <DEDUP_REMOVED lines=12> */
.L_x_909:
        /* <DEDUP_REMOVED lines=13> */
.L_x_910:
[----:B------:R-:W-:Y:S01]  /*12e0*/  @!P5 LOP3.LUT R0, RZ, R22, RZ, 0x33, !PT ;  /* 0x00000016ff00d212 */ /* 0x000fe200078e33ff */
[----:B-1----:R-:W-:Y:S01]  /*12f0*/  @P1 IMAD.WIDE.U32 R16, R25, R14, RZ ;  /* 0x0000000e19101225 */ /* 0x002fe200078e00ff */
[----:B------:R-:W-:-:S03]  /*1300*/  ISETP.NE.AND P0, PT, R35, RZ, PT ;  /* 0x000000ff2300720c */ /* 0x000fc60003f05270 */
[----:B------:R-:W-:Y:S02]  /*1310*/  IMAD R38, R39, UR8, R38 ;  /* 0x0000000827267c24 */ /* 0x000fe4000f8e0226 */
[----:B------:R-:W-:-:S04]  /*1320*/  IMAD.WIDE.U32 R42, R40, UR8, RZ ;  /* 0x00000008282a7c25 */ /* 0x000fc8000f8e00ff */
[----:B------:R-:W-:Y:S01]  /*1330*/  @P2 IMAD R22, R190, R33, RZ ;  /* 0x00000021be162224 */ /* 0x000fe200078e02ff */
[----:B------:R-:W-:Y:S01]  /*1340*/  IADD3 R38, R43, R38, RZ ;  /* 0x000000262b267210 */ /* 0x000fe20007ffe0ff */
[----:B------:R-:W-:-:S03]  /*1350*/  IMAD.WIDE.U32 R40, R25, UR8, RZ ;  /* 0x0000000819287c25 */ /* 0x000fc6000f8e00ff */
[----:B------:R-:W-:Y:S01]  /*1360*/  @P2 SEL R22, R22, R25, !P1 ;  /* 0x0000001916162207 */ /* 0x000fe20004800000 */
[----:B------:R-:W-:Y:S02]  /*1370*/  IMAD R14, R25, UR9, RZ ;  /* 0x00000009190e7c24 */ /* 0x000fe4000f8e02ff */
[-C--:B------:R-:W-:Y:S02]  /*1380*/  @!P1 IMAD R23, R23, R12.reuse, RZ ;  /* 0x0000000c17179224 */ /* 0x080fe400078e02ff */
[----:B------:R-:W-:Y:S01]  /*1390*/  @!P1 IMAD.WIDE.U32 R44, R190, R12, RZ ;  /* 0x0000000cbe2c9225 */ /* 0x000fe200078e00ff */
[----:B------:R-:W-:Y:S02]  /*13a0*/  SEL R12, R42, R40, !P1 ;  /* 0x000000282a0c7207 */ /* 0x000fe40004800000 */
[----:B------:R-:W-:Y:S01]  /*13b0*/  @P1 IADD3 R38, R41, R14, RZ ;  /* 0x0000000e29261210 */ /* 0x000fe20007ffe0ff */
[----:B------:R-:W-:Y:S01]  /*13c0*/  @!P2 IMAD R14, R190, UR14, R189 ;  /* 0x0000000ebe0eac24 */ /* 0x000fe2000f8e02bd */
[----:B------:R-:W-:Y:S01]  /*13d0*/  @!P1 MOV R16, R44 ;  /* 0x0000002c00109202 */ /* 0x000fe20000000f00 */
[----:B----4-:R-:W-:-:S04]  /*13e0*/  IMAD.WIDE.U32 R40, R32, R10, RZ ;  /* 0x0000000a20287225 */ /* 0x010fc800078e00ff */
[C---:B------:R-:W-:Y:S02]  /*13f0*/  @P2 IMAD R22, R189.reuse, R34, R22 ;  /* 0x00000022bd162224 */ /* 0x040fe400078e0216 */
[----:B------:R-:W-:Y:S01]  /*1400*/  @!P2 IMAD R22, R14, R33, RZ ;  /* 0x000000210e16a224 */ /* 0x000fe200078e02ff */
[----:B------:R-:W-:Y:S01]  /*1410*/  SEL R33, R40, RZ, P0 ;  /* 0x000000ff28217207 */ /* 0x000fe20000000000 */
[----:B------:R-:W-:Y:S01]  /*1420*/  IMAD R11, R32, R11, R41 ;  /* 0x0000000b200b7224 */ /* 0x000fe200078e0229 */
[----:B------:R-:W-:Y:S01]  /*1430*/  SHF.R.S32.HI R14, RZ, 0x1f, R0 ;  /* 0x0000001fff0e7819 */ /* 0x000fe20000011400 */
[----:B------:R-:W-:Y:S01]  /*1440*/  @!P1 IMAD R13, R190, R13, R23 ;  /* 0x0000000dbe0d9224 */ /* 0x000fe200078e0217 */
[----:B------:R-:W-:Y:S01]  /*1450*/  SHF.R.S32.HI R23, RZ, 0x1f, R189 ;  /* 0x0000001fff177819 */ /* 0x000fe200000114bd */
[----:B------:R-:W-:Y:S02]  /*1460*/  IMAD R32, R189, UR18, RZ ;  /* 0x00000012bd207c24 */ /* 0x000fe4000f8e02ff */
[----:B------:R-:W-:Y:S01]  /*1470*/  IMAD.WIDE.U32 R40, R31, UR8, RZ ;  /* 0x000000081f287c25 */ /* 0x000fe2000f8e00ff */
[----:B------:R-:W-:-:S02]  /*1480*/  SEL R31, R11, RZ, P0 ;  /* 0x000000ff0b1f7207 */ /* 0x000fc40000000000 */
[----:B------:R-:W-:Y:S01]  /*1490*/  SHF.R.S32.HI R34, RZ, 0x1f, R32 ;  /* 0x0000001fff227819 */ /* 0x000fe20000011420 */
[----:B------:R-:W-:Y:S01]  /*14a0*/  @P1 IMAD R15, R25, R15, R17 ;  /* 0x0000000f190f1224 */ /* 0x000fe200078e0211 */
[----:B------:R-:W-:Y:S02]  /*14b0*/  @!P1 IADD3 R15, R45, R13, RZ ;  /* 0x0000000d2d0f9210 */ /* 0x000fe40007ffe0ff */
[----:B------:R-:W-:Y:S02]  /*14c0*/  SHF.R.S32.HI R17, RZ, 0x1f, R19 ;  /* 0x0000001fff117819 */ /* 0x000fe40000011413 */
        /* <DEDUP_REMOVED lines=9> */
.L_x_911:
[----:B------:R-:W-:-:S04]  /*1560*/  IMAD R36, R190, UR14, R189 ;  /* 0x0000000ebe247c24 */ /* 0x000fc8000f8e02bd */
[----:B------:R-:W-:-:S07]  /*1570*/  IMAD R36, R36, R37, RZ ;  /* 0x0000002524247224 */ /* 0x000fce00078e02ff */
.L_x_912:
        /* <DEDUP_REMOVED lines=9> */
[----:B------:R-:W-:Y:S01]  /*1610*/  ULDC.64 UR10, c[0x0][0x3e0] ;  /* 0x0000f800000a7ab9 */ /* 0x000fe20000000a00 */
[----:B------:R-:W-:Y:S01]  /*1620*/  USHF.R.S32.HI UR8, URZ, 0x1f, UR15 ;  /* 0x0000001f3f087899 */ /* 0x000fe2000801140f */
[----:B------:R-:W-:Y:S01]  /*1630*/  IMAD.X R43, R201, 0x1, R15, P1 ;  /* 0x00000001c92b7824 */ /* 0x000fe200008e060f */
[----:B------:R-:W-:Y:S01]  /*1640*/  IADD3 R32, P4, P3, R40, UR15, R32 ;  /* 0x0000000f28207c10 */ /* 0x000fe2000fb9e020 */
[----:B------:R-:W-:Y:S01]  /*1650*/  BSSY B1, `(.L_x_908) ;  /* 0x000074f000017945 */ /* 0x000fe20003800000 */
[----:B------:R-:W-:-:S02]  /*1660*/  SHF.R.S32.HI R15, RZ, 0x1f, R196 ;  /* 0x0000001fff0f7819 */ /* 0x000fc400000114c4 */
[----:B------:R-:W-:Y:S01]  /*1670*/  IADD3.X R34, R35, UR8, R34, P4, P3 ;  /* 0x0000000823227c10 */ /* 0x000fe2000a7e6422 */
[----:B------:R-:W-:Y:S01]  /*1680*/  ULDC.64 UR8, c[0x0][0x428] ;  /* 0x00010a0000087ab9 */ /* 0x000fe20000000a00 */
[----:B------:R-:W-:Y:S02]  /*1690*/  IADD3 R33, P2, P1, R33, R32, R12 ;  /* 0x0000002021217210 */ /* 0x000fe4000795e00c */
[----:B------:R-:W-:Y:S02]  /*16a0*/  IADD3 R25, P3, R196, R29, RZ ;  /* 0x0000001dc4197210 */ /* 0x000fe40007f7e0ff */
[----:B------:R-:W-:Y:S02]  /*16b0*/  IADD3.X R31, R31, R34, R38, P2, P1 ;  /* 0x000000221f1f7210 */ /* 0x000fe400017e2426 */
[----:B------:R-:W3:Y:S01]  /*16c0*/  LDC.64 R38, c[0x0][0x2b0] ;  /* 0x0000ac00ff267b82 */ /* 0x000ee20000000a00 */
[-C--:B--2---:R-:W-:Y:S01]  /*16d0*/  IMAD R16, R27, R10.reuse, RZ ;  /* 0x0000000a1b107224 */ /* 0x084fe200078e02ff */
[----:B------:R-:W-:Y:S01]  /*16e0*/  ISETP.GE.AND P4, PT, R21, 0x1, PT ;  /* 0x000000011500780c */ /* 0x000fe20003f86270 */
[----:B------:R-:W-:Y:S01]  /*16f0*/  IMAD.WIDE.U32 R42, R29, R10, R42 ;  /* 0x0000000a1d2a7225 */ /* 0x000fe200078e002a */
[----:B------:R-:W-:-:S03]  /*1700*/  LEA.HI.SX32 R220, R2, 0xffffffff, 0x1a ;  /* 0xffffffff02dc7811 */ /* 0x000fc600078fd2ff */
[----:B------:R-:W-:Y:S01]  /*1710*/  IMAD R35, R29, R11, R16 ;  /* 0x0000000b1d237224 */ /* 0x000fe200078e0210 */
[----:B-1----:R-:W-:Y:S01]  /*1720*/  SHF.R.S32.HI R12, RZ, 0x1f, R13 ;  /* 0x0000001fff0c7819 */ /* 0x002fe2000001140d */
[----:B------:R-:W-:Y:S02]  /*1730*/  IMAD.X R27, R15, 0x1, R27, P3 ;  /* 0x000000010f1b7824 */ /* 0x000fe400018e061b */
[----:B------:R-:W-:Y:S01]  /*1740*/  IMAD.IADD R35, R43, 0x1, R35 ;  /* 0x000000012b237824 */ /* 0x000fe200078e0223 */
[----:B------:R-:W-:Y:S01]  /*1750*/  LEA.HI R29, R12, R13, RZ, 0x5 ;  /* 0x0000000d0c1d7211 */ /* 0x000fe200078f28ff */
[----:B------:R-:W-:Y:S02]  /*1760*/  IMAD.MOV.U32 R34, RZ, RZ, R42 ;  /* 0x000000ffff227224 */ /* 0x000fe400078e002a */
[-C--:B------:R-:W-:Y:S01]  /*1770*/  IMAD R32, R27, R6.reuse, RZ ;  /* 0x000000061b207224 */ /* 0x080fe200078e02ff */
[----:B------:R-:W-:Y:S01]  /*1780*/  LOP3.LUT R230, R29, 0xffffffe0, RZ, 0xc0, !PT ;  /* 0xffffffe01de67812 */ /* 0x000fe200078ec0ff */
[----:B------:R-:W-:Y:S01]  /*1790*/  IMAD.WIDE.U32 R40, R25, R6, R200 ;  /* 0x0000000619287225 */ /* 0x000fe200078e00c8 */
[----:B------:R-:W-:-:S02]  /*17a0*/  SHF.R.S32.HI R29, RZ, 0x5, R29 ;  /* 0x00000005ff1d7819 */ /* 0x000fc4000001141d */
[----:B------:R-:W-:Y:S01]  /*17b0*/  IADD3 R230, -R230, R13, RZ ;  /* 0x0000000de6e67210 */ /* 0x000fe20007ffe1ff */
[----:B------:R-:W-:Y:S01]  /*17c0*/  IMAD R16, R23, UR8, RZ ;  /* 0x0000000817107c24 */ /* 0x000fe2000f8e02ff */
[----:B------:R-:W-:Y:S01]  /*17d0*/  IADD3 R40, P2, R20, R40, RZ ;  /* 0x0000002814287210 */ /* 0x000fe20007f5e0ff */
[----:B------:R-:W-:Y:S02]  /*17e0*/  IMAD.WIDE.U32 R42, R189, UR8, R34 ;  /* 0x00000008bd2a7c25 */ /* 0x000fe4000f8e0022 */
[----:B------:R-:W1:Y:S02]  /*17f0*/  LDC.64 R34, c[0x0][0x478] ;  /* 0x00011e00ff227b82 */ /* 0x000e640000000a00 */
[----:B------:R-:W-:Y:S02]  /*1800*/  IMAD R27, R25, R7, R32 ;  /* 0x00000007191b7224 */ /* 0x000fe400078e0220 */
[----:B------:R-:W-:Y:S01]  /*1810*/  IMAD R16, R189, UR9, R16 ;  /* 0x00000009bd107c24 */ /* 0x000fe2000f8e0210 */
[----:B------:R-:W-:Y:S01]  /*1820*/  ULDC.64 UR8, c[0x0][0x258] ;  /* 0x0000960000087ab9 */ /* 0x000fe20000000a00 */
[----:B------:R-:W-:Y:S01]  /*1830*/  IMAD R32, R29, UR18, R230 ;  /* 0x000000121d207c24 */ /* 0x000fe2000f8e02e6 */
[----:B------:R-:W-:Y:S01]  /*1840*/  IADD3.X R41, R18, R41, R27, P2, !PT ;  /* 0x0000002912297210 */ /* 0x000fe200017fe41b */
[----:B------:R-:W-:-:S02]  /*1850*/  IMAD.IADD R43, R43, 0x1, R16 ;  /* 0x000000012b2b7824 */ /* 0x000fc400078e0210 */
[----:B------:R-:W-:Y:S01]  /*1860*/  IMAD R16, R23, UR8, RZ ;  /* 0x0000000817107c24 */ /* 0x000fe2000f8e02ff */
[C---:B------:R-:W-:Y:S01]  /*1870*/  IADD3 R33, P1, R32.reuse, R33, RZ ;  /* 0x0000002120217210 */ /* 0x040fe20007f3e0ff */
[-C--:B------:R-:W-:Y:S02]  /*1880*/  IMAD R18, R15, R10.reuse, RZ ;  /* 0x0000000a0f127224 */ /* 0x080fe400078e02ff */
[C---:B------:R-:W-:Y:S01]  /*1890*/  IMAD R16, R189.reuse, UR9, R16 ;  /* 0x00000009bd107c24 */ /* 0x040fe2000f8e0210 */
[----:B------:R-:W-:Y:S01]  /*18a0*/  LEA.HI.X.SX32 R32, R32, R31, 0x1, P1 ;  /* 0x0000001f20207211 */ /* 0x000fe200008f0eff */
        /* <DEDUP_REMOVED lines=16> */
[----:B------:R-:W-:Y:S01]  /*19b0*/  @P0 BAR.SYNC.DEFER_BLOCKING 0x0 ;  /* 0x0000000000000b1d */ /* 0x000fe20000010000 */
[C---:B------:R-:W-:Y:S02]  /*19c0*/  VIADD R2, R196.reuse, 0x40 ;  /* 0x00000040c4027836 */ /* 0x040fe40000000000 */
[-C--:B------:R-:W-:Y:S01]  /*19d0*/  IMAD.WIDE.U32 R32, R19, R8.reuse, R200 ;  /* 0x0000000813207225 */ /* 0x080fe200078e00c8 */
[-C--:B------:R-:W-:Y:S02]  /*19e0*/  ISETP.GE.AND P2, PT, R196, R23.reuse, PT ;  /* 0x00000017c400720c */ /* 0x080fe40003f46270 */
[----:B------:R-:W-:Y:S01]  /*19f0*/  ISETP.GE.AND P5, PT, R2, R23, PT ;  /* 0x000000170200720c */ /* 0x000fe20003fa6270 */
[----:B------:R-:W-:Y:S01]  /*1a00*/  IMAD R18, R17, R8, RZ ;  /* 0x0000000811127224 */ /* 0x000fe200078e02ff */
[----:B------:R-:W-:Y:S01]  /*1a10*/  IADD3 R30, P1, R30, R32, RZ ;  /* 0x000000201e1e7210 */ /* 0x000fe20007f3e0ff */
[C---:B------:R-:W-:Y:S01]  /*1a20*/  VIADD R2, R196.reuse, 0x60 ;  /* 0x00000060c4027836 */ /* 0x040fe20000000000 */
[----:B------:R-:W-:Y:S01]  /*1a30*/  ULDC.64 UR8, c[0x0][0x268] ;  /* 0x00009a0000087ab9 */ /* 0x000fe20000000a00 */
[----:B------:R-:W-:Y:S01]  /*1a40*/  IMAD R25, R19, R9, R18 ;  /* 0x0000000913197224 */ /* 0x000fe200078e0212 */
[----:B------:R-:W-:Y:S01]  /*1a50*/  BSSY B0, `(.L_x_914) ;  /* 0x0000028000007945 */ /* 0x000fe20003800000 */
[----:B------:R-:W-:Y:S01]  /*1a60*/  VIADD R16, R196, 0x20 ;  /* 0x00000020c4107836 */ /* 0x000fe20000000000 */
[----:B------:R-:W-:Y:S01]  /*1a70*/  ISETP.GE.AND P4, PT, R2, R23, PT ;  /* 0x000000170200720c */ /* 0x000fe20003f86270 */
[----:B------:R-:W-:Y:S01]  /*1a80*/  IMAD R21, R220, -0x40, R21 ;  /* 0xffffffc0dc157824 */ /* 0x000fe200078e0215 */
[----:B------:R-:W-:-:S02]  /*1a90*/  P2R R2, PR, RZ, 0x4 ;  /* 0x00000004ff027803 */ /* 0x000fc40000000000 */
[----:B------:R-:W-:Y:S01]  /*1aa0*/  IADD3.X R31, R28, R33, R25, P1, !PT ;  /* 0x000000211c1f7210 */ /* 0x000fe20000ffe419 */
[-C--:B------:R-:W-:Y:S01]  /*1ab0*/  IMAD.WIDE.U32 R28, R19, R4.reuse, R200 ;  /* 0x00000004131c7225 */ /* 0x080fe200078e00c8 */
[----:B------:R-:W-:Y:S02]  /*1ac0*/  ISETP.NE.AND P1, PT, R2, RZ, PT ;  /* 0x000000ff0200720c */ /* 0x000fe40003f25270 */
[----:B------:R-:W-:Y:S01]  /*1ad0*/  ISETP.GE.AND P6, PT, R16, R23, PT ;  /* 0x000000171000720c */ /* 0x000fe20003fc6270 */
[----:B------:R-:W-:Y:S01]  /*1ae0*/  IMAD R25, R14, UR8, RZ ;  /* 0x000000080e197c24 */ /* 0x000fe2000f8e02ff */
[----:B------:R-:W-:Y:S01]  /*1af0*/  ISETP.GE.AND P2, PT, R16, R21, PT ;  /* 0x000000151000720c */ /* 0x000fe20003f46270 */
[----:B------:R-:W-:Y:S01]  /*1b00*/  IMAD R16, R17, R4, RZ ;  /* 0x0000000411107224 */ /* 0x000fe200078e02ff */
[----:B------:R-:W-:Y:S01]  /*1b10*/  LEA R17, R194, UR6, 0x1 ;  /* 0x00000006c2117c11 */ /* 0x000fe2000f8e08ff */
[----:B------:R-:W-:Y:S01]  /*1b20*/  IMAD R25, R0, UR9, R25 ;  /* 0x0000000900197c24 */ /* 0x000fe2000f8e0219 */
[----:B------:R-:W-:Y:S01]  /*1b30*/  IADD3 R26, P0, R26, R28, RZ ;  /* 0x0000001c1a1a7210 */ /* 0x000fe20007f1e0ff */
[----:B------:R-:W-:Y:S01]  /*1b40*/  IMAD R23, R19, R5, R16 ;  /* 0x0000000513177224 */ /* 0x000fe200078e0210 */
[----:B------:R-:W-:Y:S01]  /*1b50*/  LEA.HI R16, R220, R220, RZ, 0x1 ;  /* 0x000000dcdc107211 */ /* 0x000fe200078f08ff */
[----:B------:R-:W-:Y:S01]  /*1b60*/  IMAD.WIDE.U32 R32, R0, UR8, R30 ;  /* 0x0000000800207c25 */ /* 0x000fe2000f8e001e */
        /* <DEDUP_REMOVED lines=22> */
.L_x_915:
[----:B------:R-:W-:Y:S05]  /*1cd0*/  BSYNC B0 ;  /* 0x0000000000007941 */ /* 0x000fea0003800000 */
.L_x_914:
        /* <DEDUP_REMOVED lines=21> */
.L_x_917:
[----:B------:R-:W-:Y:S05]  /*1e30*/  BSYNC B0 ;  /* 0x0000000000007941 */ /* 0x000fea0003800000 */
.L_x_916:
        /* <DEDUP_REMOVED lines=21> */
.L_x_919:
[----:B------:R-:W-:Y:S05]  /*1f90*/  BSYNC B0 ;  /* 0x0000000000007941 */ /* 0x000fea0003800000 */
.L_x_918:
        /* <DEDUP_REMOVED lines=21> */
.L_x_921:
[----:B------:R-:W-:Y:S05]  /*20f0*/  BSYNC B0 ;  /* 0x0000000000007941 */ /* 0x000fea0003800000 */
.L_x_920:
        /* <DEDUP_REMOVED lines=13> */
.L_x_923:
[----:B------:R-:W-:Y:S05]  /*21d0*/  BSYNC B0 ;  /* 0x0000000000007941 */ /* 0x000fea0003800000 */
.L_x_922:
        /* <DEDUP_REMOVED lines=17> */
.L_x_925:
[----:B------:R-:W-:Y:S05]  /*22f0*/  BSYNC B0 ;  /* 0x0000000000007941 */ /* 0x000fea0003800000 */
.L_x_924:
        /* <DEDUP_REMOVED lines=17> */
.L_x_927:
[----:B------:R-:W-:Y:S05]  /*2410*/  BSYNC B0 ;  /* 0x0000000000007941 */ /* 0x000fea0003800000 */
.L_x_926:
        /* <DEDUP_REMOVED lines=13> */
[----:B-1----:R-:W-:-:S04]  /*24f0*/  LEA R8, P0, R6, R226, 0x6 ;  /* 0x000000e206087211 */ /* 0x002fc800078030ff */
[----:B------:R-:W-:-:S05]  /*2500*/  LEA.HI.X R9, R6, R227, R7, 0x6, P0 ;  /* 0x000000e306097211 */ /* 0x000fca00000f3407 */
[----:B------:R-:W-:Y:S01]  /*2510*/  @!PT LDS RZ, [RZ] ;  /* 0x00000000fffff984 */ /* 0x000fe20000000800 */
[----:B------:R-:W-:Y:S01]  /*2520*/  @!PT LDS RZ, [RZ] ;  /* 0x00000000fffff984 */ /* 0x000fe20000000800 */
[----:B------:R-:W-:Y:S01]  /*2530*/  @!PT LDS RZ, [RZ] ;  /* 0x00000000fffff984 */ /* 0x000fe20000000800 */
[----:B------:R1:W-:Y:S04]  /*2540*/  LDGSTS.E.BYPASS.LTC128B.128 [R218+0x1000], desc[UR30][R8.64] ;  /* 0x0100000008da7fae */ /* 0x0003e8000b901d5e */
.L_x_929:
[----:B------:R-:W-:Y:S05]  /*2550*/  BSYNC B0 ;  /* 0x0000000000007941 */ /* 0x000fea0003800000 */
.L_x_928:
[----:B------:R-:W-:Y:S01]  /*2560*/  ISETP.NE.AND P0, PT, R2, RZ, PT ;  /* 0x000000ff0200720c */ /* 0x000fe20003f05270 */
[----:B------:R-:W-:Y:S01]  /*2570*/  ULDC.64 UR8, c[0x0][0x260] ;  /* 0x0000980000087ab9 */ /* 0x000fe20000000a00 */
[----:B------:R-:W-:Y:S01]  /*2580*/  BSSY B0, `(.L_x_930) ;  /* 0x0000019000007945 */ /* 0x000fe20003800000 */
[----:B------:R-:W-:Y:S01]  /*2590*/  IMAD R7, R14, UR8, RZ ;  /* 0x000000080e077c24 */ /* 0x000fe2000f8e02ff */
[----:B------:R-:W-:Y:S01]  /*25a0*/  IADD3 R6, R191, 0x8, RZ ;  /* 0x00000008bf067810 */ /* 0x000fe20007ffe0ff */
[----:B------:R-:W-:-:S04]  /*25b0*/  IMAD.WIDE.U32 R26, R0, UR8, R26 ;  /* 0x00000008001a7c25 */ /* 0x000fc8000f8e001a */
[----:B------:R-:W-:Y:S01]  /*25c0*/  IMAD R7, R0, UR9, R7 ;  /* 0x0000000900077c24 */ /* 0x000fe2000f8e0207 */
[----:B------:R-:W-:-:S03]  /*25d0*/  IADD3 R0, R191, 0x28, RZ ;  /* 0x00000028bf007810 */ /* 0x000fc60007ffe0ff */
[----:B------:R2:W-:Y:S01]  /*25e0*/  @P0 STS.128 [R17+0x6000], RZ ;  /* 0x006000ff11000388 */ /* 0x0005e20000000c00 */
[----:B-1----:R-:W-:Y:S01]  /*25f0*/  IADD3 R9, R27, R7, RZ ;  /* 0x000000071b097210 */ /* 0x002fe20007ffe0ff */
        /* <DEDUP_REMOVED lines=17> */
.L_x_931:
[----:B------:R-:W-:Y:S05]  /*2710*/  BSYNC B0 ;  /* 0x0000000000007941 */ /* 0x000fea0003800000 */
.L_x_930:
        /* <DEDUP_REMOVED lines=21> */
.L_x_933:
[----:B------:R-:W-:Y:S05]  /*2870*/  BSYNC B0 ;  /* 0x0000000000007941 */ /* 0x000fea0003800000 */
.L_x_932:
        /* <DEDUP_REMOVED lines=21> */
.L_x_935:
[----:B------:R-:W-:Y:S05]  /*29d0*/  BSYNC B0 ;  /* 0x0000000000007941 */ /* 0x000fea0003800000 */
.L_x_934:
        /* <DEDUP_REMOVED lines=21> */
.L_x_937:
[----:B------:R-:W-:Y:S05]  /*2b30*/  BSYNC B0 ;  /* 0x0000000000007941 */ /* 0x000fea0003800000 */
.L_x_936:
[----:B------:R-:W0:Y:S01]  /*2b40*/  LDGDEPBAR ;  /* 0x00000000000079af */ /* 0x000e220000000000 */
[C---:B------:R-:W-:Y:S01]  /*2b50*/  VIADD R2, R191.reuse, 0x20 ;  /* 0x00000020bf027836 */ /* 0x040fe20000000000 */
[-C--:B------:R-:W-:Y:S01]  /*2b60*/  ISETP.GE.AND P0, PT, R0, R21.reuse, PT ;  /* 0x000000150000720c */ /* 0x080fe20003f06270 */
[----:B------:R-:W-:Y:S01]  /*2b70*/  IMAD.MOV.U32 R215, RZ, RZ, 0x7f800000 ;  /* 0x7f800000ffd77424 */ /* 0x000fe200078e00ff */
[CC--:B------:R-:W-:Y:S01]  /*2b80*/  ISETP.GE.AND P4, PT, R191.reuse, R21.reuse, PT ;  /* 0x00000015bf00720c */ /* 0x0c0fe20003f86270 */
[----:B------:R-:W-:Y:S01]  /*2b90*/  IMAD.MOV.U32 R216, RZ, RZ, 0x7f800000 ;  /* 0x7f800000ffd87424 */ /* 0x000fe200078e00ff */
[-C--:B------:R-:W-:Y:S01]  /*2ba0*/  ISETP.GE.AND P3, PT, R6, R21.reuse, PT ;  /* 0x000000150600720c */ /* 0x080fe20003f66270 */
[----:B------:R-:W-:Y:S01]  /*2bb0*/  IMAD.MOV.U32 R217, RZ, RZ, 0x7f800000 ;  /* 0x7f800000ffd97424 */ /* 0x000fe200078e00ff */
[----:B------:R-:W-:Y:S01]  /*2bc0*/  ISETP.GE.AND P2, PT, R2, R21, PT ;  /* 0x000000150200720c */ /* 0x000fe20003f46270 */
[----:B------:R-:W-:Y:S01]  /*2bd0*/  IMAD.MOV.U32 R214, RZ, RZ, 0x7f800000 ;  /* 0x7f800000ffd67424 */ /* 0x000fe200078e00ff */
[----:B------:R-:W1:Y:S01]  /*2be0*/  LDC.64 R10, c[0x0][0x3b8] ;  /* 0x0000ee00ff0a7b82 */ /* 0x000e620000000a00 */
[----:B------:R-:W-:Y:S01]  /*2bf0*/  IMAD.WIDE R6, R191, 0x4, R228 ;  /* 0x00000004bf067825 */ /* 0x000fe200078e02e4 */
[----:B------:R-:W-:-:S02]  /*2c00*/  USHF.L.U32 UR23, UR18, 0x4, URZ ;  /* 0x0000000412177899 */ /* 0x000fc4000800063f */
[----:B------:R-:W-:Y:S01]  /*2c10*/  USHF.L.U32 UR24, UR18, 0x3, URZ ;  /* 0x0000000312187899 */ /* 0x000fe2000800063f */
[----:B------:R-:W-:Y:S01]  /*2c20*/  @!P0 IMAD.WIDE R14, R0, 0x4, R228 ;  /* 0x00000004000e8825 */ /* 0x000fe200078e02e4 */
[----:B------:R-:W-:Y:S01]  /*2c30*/  ULDC UR12, c[0x0][0x2d0] ;  /* 0x0000b400000c7ab9 */ /* 0x000fe20000000800 */
[----:B------:R-:W5:Y:S02]  /*2c40*/  @!P4 LDG.E R216, desc[UR30][R6.64] ;  /* 0x0000001e06d8c981 */ /* 0x000f64000c1e1900 */
[----:B------:R-:W-:Y:S02]  /*2c50*/  IMAD.MOV.U32 R179, RZ, RZ, 0x20 ;  /* 0x00000020ffb37424 */ /* 0x000fe400078e00ff */
[----:B------:R-:W-:Y:S01]  /*2c60*/  VIADD R182, R185, 0x1000 ;  /* 0x00001000b9b67836 */ /* 0x000fe20000000000 */
[----:B------:R-:W5:Y:S01]  /*2c70*/  @!P3 LDG.E R217, desc[UR30][R6.64+0x20] ;  /* 0x0000201e06d9b981 */ /* 0x000f62000c1e1900 */
[----:B------:R-:W-:Y:S01]  /*2c80*/  IMAD.SHL.U32 R213, R195, 0x20, RZ ;  /* 0x00000020c3d57824 */ /* 0x000fe200078e00ff */
[----:B------:R-:W-:-:S04]  /*2c90*/  DEPBAR.LE SB0, 0x1 ;  /* 0x000080400000791a */ /* 0x000fc80000000000 */
[----:B------:R2:W5:Y:S01]  /*2ca0*/  @!P2 LDG.E R214, desc[UR30][R6.64+0x80] ;  /* 0x0000801e06d6a981 */ /* 0x000562000c1e1900 */
[----:B------:R-:W-:Y:S01]  /*2cb0*/  IMAD.MOV.U32 R187, RZ, RZ, 0x40 ;  /* 0x00000040ffbb7424 */ /* 0x000fe200078e00ff */
[----:B------:R-:W-:Y:S01]  /*2cc0*/  CS2R R94, SRZ ;  /* 0x00000000005e7805 */ /* 0x000fe2000001ff00 */
[----:B------:R-:W-:Y:S01]  /*2cd0*/  IMAD.MOV.U32 R208, RZ, RZ, 0x40 ;  /* 0x00000040ffd07424 */ /* 0x000fe200078e00ff */
[----:B------:R-:W5:Y:S01]  /*2ce0*/  @!P0 LDG.E R215, desc[UR30][R14.64] ;  /* 0x0000001e0ed78981 */ /* 0x000f62000c1e1900 */
[----:B------:R-:W-:Y:S02]  /*2cf0*/  CS2R R92, SRZ ;  /* 0x00000000005c7805 */ /* 0x000fe4000001ff00 */
[----:B------:R-:W-:Y:S02]  /*2d00*/  CS2R R98, SRZ ;  /* 0x0000000000627805 */ /* 0x000fe4000001ff00 */
[----:B------:R-:W-:Y:S01]  /*2d10*/  CS2R R96, SRZ ;  /* 0x0000000000607805 */ /* 0x000fe2000001ff00 */
[----:B------:R-:W-:Y:S01]  /*2d20*/  BAR.SYNC.DEFER_BLOCKING 0x0 ;  /* 0x0000000000007b1d */ /* 0x000fe20000010000 */
        /* <DEDUP_REMOVED lines=23> */
[----:B-1----:R-:W3:Y:S01]  /*2ea0*/  LDG.E.64 R4, desc[UR30][R10.64] ;  /* 0x0000001e0a047981 */ /* 0x002ee2000c1e1b00 */
[----:B------:R-:W-:Y:S02]  /*2eb0*/  CS2R R48, SRZ ;  /* 0x0000000000307805 */ /* 0x000fe4000001ff00 */
[----:B------:R-:W-:-:S02]  /*2ec0*/  CS2R R42, SRZ ;  /* 0x00000000002a7805 */ /* 0x000fc4000001ff00 */
[----:B------:R-:W-:Y:S01]  /*2ed0*/  CS2R R40, SRZ ;  /* 0x0000000000287805 */ /* 0x000fe2000001ff00 */
[----:B------:R1:W4:Y:S01]  /*2ee0*/  LDG.E.64 R8, desc[UR30][R10.64+0x8] ;  /* 0x0000081e0a087981 */ /* 0x000322000c1e1b00 */
[----:B------:R-:W-:Y:S01]  /*2ef0*/  VIADD R0, R19, 0x80 ;  /* 0x0000008013007836 */ /* 0x000fe20000000000 */
[----:B------:R-:W-:Y:S02]  /*2f00*/  LEA.HI R2, R12, R13, RZ, 0x4 ;  /* 0x0000000d0c027211 */ /* 0x000fe400078f20ff */
[----:B------:R-:W-:Y:S01]  /*2f10*/  CS2R R38, SRZ ;  /* 0x0000000000267805 */ /* 0x000fe2000001ff00 */
[----:B------:R1:W1:Y:S01]  /*2f20*/  LDSM.16.M88.4 R144, [R178+0xa000] ;  /* 0x00a00000b290783b */ /* 0x0002620000000200 */
[----:B------:R-:W-:Y:S02]  /*2f30*/  CS2R R36, SRZ ;  /* 0x0000000000247805 */ /* 0x000fe4000001ff00 */
[----:B------:R-:W-:Y:S01]  /*2f40*/  ISETP.GE.AND P2, PT, R0, R219, PT ;  /* 0x000000db0000720c */ /* 0x000fe20003f46270 */
[----:B------:R-:W-:Y:S01]  /*2f50*/  IMAD.MOV.U32 R223, RZ, RZ, R218 ;  /* 0x000000ffffdf7224 */ /* 0x000fe200078e00da */
[----:B------:R-:W-:Y:S01]  /*2f60*/  LOP3.LUT R2, R2, 0xfffffff0, RZ, 0xc0, !PT ;  /* 0xfffffff002027812 */ /* 0x000fe200078ec0ff */
[----:B------:R1:W1:Y:S01]  /*2f70*/  LDSM.16.M88.4 R148, [R178+0xa800] ;  /* 0x00a80000b294783b */ /* 0x0002620000000200 */
[----:B------:R-:W-:-:S02]  /*2f80*/  UIMAD UR22, UR18, 0x18, URZ ;  /* 0x00000018121678a4 */ /* 0x000fc4000f8e023f */
[----:B------:R-:W-:Y:S01]  /*2f90*/  USHF.L.U32 UR21, UR18, 0x5, URZ ;  /* 0x0000000512157899 */ /* 0x000fe2000800063f */
[----:B------:R1:W1:Y:S01]  /*2fa0*/  LDSM.16.M88.4 R152, [R177+0xa000] ;  /* 0x00a00000b198783b */ /* 0x0002620000000200 */
[----:B------:R-:W-:Y:S02]  /*2fb0*/  UIMAD UR20, UR18, 0x28, URZ ;  /* 0x00000028121478a4 */ /* 0x000fe4000f8e023f */
[----:B------:R-:W-:Y:S01]  /*2fc0*/  UIMAD UR19, UR18, 0x30, URZ ;  /* 0x00000030121378a4 */ /* 0x000fe2000f8e023f */
[----:B------:R1:W3:Y:S01]  /*2fd0*/  LDSM.16.M88.4 R156, [R177+0xa800] ;  /* 0x00a80000b19c783b */ /* 0x0002e20000000200 */
[----:B------:R-:W-:Y:S01]  /*2fe0*/  UIADD3 UR15, -UR15, URZ, URZ ;  /* 0x0000003f0f0f7290 */ /* 0x000fe2000fffe13f */
[----:B------:R-:W-:Y:S01]  /*2ff0*/  ULDC UR13, c[0x0][0x2ec] ;  /* 0x0000bb00000d7ab9 */ /* 0x000fe20000000800 */
[----:B------:R-:W1:Y:S01]  /*3000*/  @P2 S2R R0, SR_TID.X ;  /* 0x0000000000002919 */ /* 0x000e620000002100 */
[----:B------:R1:W3:Y:S04]  /*3010*/  LDSM.16.M88.4 R160, [R176+0xa000] ;  /* 0x00a00000b0a0783b */ /* 0x0002e80000000200 */
[----:B------:R1:W3:Y:S04]  /*3020*/  LDSM.16.M88.4 R164, [R176+0xa800] ;  /* 0x00a80000b0a4783b */ /* 0x0002e80000000200 */
[----:B------:R1:W3:Y:S04]  /*3030*/  LDSM.16.M88.4 R168, [R3+0xa000] ;  /* 0x00a0000003a8783b */ /* 0x0002e80000000200 */
[----:B------:R3:W3:Y:S01]  /*3040*/  LDSM.16.M88.4 R172, [R3+0xa800] ;  /* 0x00a8000003ac783b */ /* 0x0006e20000000200 */
[----:B------:R-:W-:-:S05]  /*3050*/  IMAD.IADD R13, R13, 0x1, -R2 ;  /* 0x000000010d0d7824 */ /* 0x000fca00078e0a02 */
[----:B------:R-:W-:-:S04]  /*3060*/  SHF.R.S32.HI R2, RZ, 0x1f, R13 ;  /* 0x0000001fff027819 */ /* 0x000fc8000001140d */
[----:B------:R-:W-:Y:S01]  /*3070*/  LEA.HI R2, R2, R13, RZ, 0x3 ;  /* 0x0000000d02027211 */ /* 0x000fe200078f18ff */
[----:B------:R-:W-:-:S03]  /*3080*/  UIADD3 UR17, UR23, 0x20, URZ ;  /* 0x0000002017117890 */ /* 0x000fc6000fffe03f */
[----:B------:R-:W-:Y:S01]  /*3090*/  LOP3.LUT R2, R2, 0xfffffff8, RZ, 0xc0, !PT ;  /* 0xfffffff802027812 */ /* 0x000fe200078ec0ff */
[----:B--2---:R-:W-:Y:S01]  /*30a0*/  IMAD R6, R190, UR14, R189 ;  /* 0x0000000ebe067c24 */ /* 0x004fe2000f8e02bd */
[----:B------:R-:W-:Y:S01]  /*30b0*/  UIADD3 UR16, UR24, UR17, URZ ;  /* 0x0000001118107290 */ /* 0x000fe2000fffe03f */
[----:B-1----:R-:W-:Y:S01]  /*30c0*/  @P2 IMAD.SHL.U32 R0, R0, 0x2, RZ ;  /* 0x0000000200002824 */ /* 0x002fe200078e00ff */
[----:B------:R-:W-:Y:S01]  /*30d0*/  SHF.R.S32.HI R7, RZ, 0x1f, R230 ;  /* 0x0000001fff077819 */ /* 0x000fe200000114e6 */
[----:B------:R-:W-:Y:S01]  /*30e0*/  IMAD.IADD R2, R13, 0x1, -R2 ;  /* 0x000000010d027824 */ /* 0x000fe200078e0a02 */
[----:B------:R-:W-:Y:S01]  /*30f0*/  UIADD3 UR11, UR24, UR16, URZ ;  /* 0x00000010180b7290 */ /* 0x000fe2000fffe03f */
[----:B------:R-:W-:Y:S01]  /*3100*/  IMAD.SHL.U32 R11, R6, 0x20, RZ ;  /* 0x00000020060b7824 */ /* 0x000fe200078e00ff */
[----:B------:R-:W-:Y:S01]  /*3110*/  SEL R182, R182, R185, !P1 ;  /* 0x000000b9b6b67207 */ /* 0x000fe20004800000 */
[----:B------:R-:W-:Y:S01]  /*3120*/  UIMAD UR18, UR18, 0x38, URZ ;  /* 0x00000038121278a4 */ /* 0x000fe2000f8e023f */
[C---:B------:R-:W-:Y:S01]  /*3130*/  LOP3.LUT P0, RZ, R2.reuse, 0x2, RZ, 0xc0, !PT ;  /* 0x0000000202ff7812 */ /* 0x040fe2000780c0ff */
[----:B------:R-:W-:Y:S01]  /*3140*/  UIADD3 UR10, UR24, UR11, URZ ;  /* 0x0000000b180a7290 */ /* 0x000fe2000fffe03f */
[----:B------:R-:W-:Y:S01]  /*3150*/  LOP3.LUT P3, RZ, R2, 0x4, RZ, 0xc0, !PT ;  /* 0x0000000402ff7812 */ /* 0x000fe2000786c0ff */
[----:B------:R-:W-:Y:S01]  /*3160*/  ULDC.U8 UR14, c[0x0][0x388] ;  /* 0x0000e200000e7ab9 */ /* 0x000fe20000000000 */
[----:B------:R-:W-:Y:S01]  /*3170*/  SEL R179, R179, 0xffffffe0, !P0 ;  /* 0xffffffe0b3b37807 */ /* 0x000fe20004000000 */
[----:B------:R-:W-:Y:S01]  /*3180*/  UIADD3 UR9, UR24, UR10, URZ ;  /* 0x0000000a18097290 */ /* 0x000fe2000fffe03f */
[----:B------:R-:W-:Y:S01]  /*3190*/  @P2 LOP3.LUT R213, R213, 0x6, R0, 0xf8, !PT ;  /* 0x00000006d5d52812 */ /* 0x000fe200078ef800 */
[----:B------:R-:W-:Y:S01]  /*31a0*/  IMAD.SHL.U32 R0, R185, 0x2, RZ ;  /* 0x00000002b9007824 */ /* 0x000fe200078e00ff */
[----:B------:R-:W-:Y:S01]  /*31b0*/  LEA R182, R182, UR6, 0x1 ;  /* 0x00000006b6b67c11 */ /* 0x000fe2000f8e08ff */
[----:B------:R-:W-:Y:S01]  /*31c0*/  IMAD.IADD R2, R186, 0x1, R179 ;  /* 0x00000001ba027824 */ /* 0x000fe200078e02b3 */
[----:B------:R-:W-:Y:S01]  /*31d0*/  SEL R187, R187, 0xffffffc0, !P3 ;  /* 0xffffffc0bbbb7807 */ /* 0x000fe20005800000 */
[----:B------:R-:W-:Y:S01]  /*31e0*/  UIADD3 UR8, UR24, UR9, URZ ;  /* 0x0000000918087290 */ /* 0x000fe2000fffe03f */
[----:B---3--:R-:W-:Y:S01]  /*31f0*/  R2UR UR28, R5 ;  /* 0x00000000051c72ca */ /* 0x008fe200000e0000 */
[----:B------:R-:W-:Y:S01]  /*3200*/  VIADD R5, R192, 0x1000 ;  /* 0x00001000c0057836 */ /* 0x000fe20000000000 */
[----:B------:R-:W-:-:S02]  /*3210*/  R2UR UR29, R4 ;  /* 0x00000000041d72ca */ /* 0x000fc400000e0000 */
[----:B----4-:R-:W-:Y:S02]  /*3220*/  IADD3 R230, P5, P4, R11, R8, R230 ;  /* 0x000000080be67210 */ /* 0x010fe40007cbe0e6 */
[----:B------:R-:W-:Y:S02]  /*3230*/  SHF.R.S32.HI R8, RZ, 0x1f, R11 ;  /* 0x0000001fff087819 */ /* 0x000fe4000001140b */
[----:B------:R-:W-:Y:S01]  /*3240*/  SEL R180, R5, R192, !P1 ;  /* 0x000000c005b47207 */ /* 0x000fe20004800000 */
[----:B------:R-:W-:Y:S01]  /*3250*/  IMAD.WIDE.U32 R230, R230, -0x2daee0ad, RZ ;  /* 0xd2511f53e6e67825 */ /* 0x000fe200078e00ff */
[----:B------:R-:W-:Y:S02]  /*3260*/  IADD3.X R212, R8, R9, R7, P5, P4 ;  /* 0x0000000908d47210 */ /* 0x000fe40002fe8407 */
[----:B------:R-:W-:-:S07]  /*3270*/  LEA R180, R180, UR6, 0x1 ;  /* 0x00000006b4b47c11 */ /* 0x000fce000f8e08ff */
.L_x_940:
[----:B------:R-:W-:Y:S01]  /*3280*/  LOP3.LUT R235, R212, UR29, RZ, 0x3c, !PT ;  /* 0x0000001dd4eb7c12 */ /* 0x000fe2000f8e3cff */
[----:B------:R-:W0:Y:S01]  /*3290*/  LDGDEPBAR ;  /* 0x00000000000079af */ /* 0x000e220000000000 */
[----:B-----5:R-:W-:Y:S01]  /*32a0*/  FSETP.NEU.FTZ.AND P4, PT, R216, -INF , PT ;  /* 0xff800000d800780b */ /* 0x020fe20003f9d000 */
[----:B------:R-:W-:Y:S01]  /*32b0*/  IMAD.IADD R188, R182, 0x1, R179 ;  /* 0x00000001b6bc7824 */ /* 0x000fe200078e02b3 */
[----:B------:R-:W-:Y:S01]  /*32c0*/  UIADD3 UR25, UR29, -0x61c88647, URZ ;  /* 0x9e3779b91d197890 */ /* 0x000fe2000fffe03f */
[C---:B------:R-:W-:Y:S01]  /*32d0*/  @P2 IMAD R244, R198.reuse, 0x80, R213 ;  /* 0x00000080c6f42824 */ /* 0x040fe200078e02d5 */
[----:B------:R-:W-:Y:S01]  /*32e0*/  UIADD3 UR27, UR28, -0x4498517b, URZ ;  /* 0xbb67ae851c1b7890 */ /* 0x000fe2000fffe03f */
[----:B------:R-:W-:Y:S01]  /*32f0*/  IMAD R237, R198, 0x4, R195 ;  /* 0x00000004c6ed7824 */ /* 0x000fe200078e02c3 */
[----:B------:R-:W-:Y:S01]  /*3300*/  UIADD3 UR26, UR29, 0x3c6ef372, URZ ;  /* 0x3c6ef3721d1a7890 */ /* 0x000fe2000fffe03f */
[----:B------:R-:W-:Y:S02]  /*3310*/  @P2 VIADD R238, R244, 0x9 ;  /* 0x00000009f4ee2836 */ /* 0x000fe40000000000 */
[----:B------:R-:W-:Y:S01]  /*3320*/  IMAD R240, R220, 0x4, R193 ;  /* 0x00000004dcf07824 */ /* 0x000fe200078e02c1 */
[----:B------:R-:W-:Y:S01]  /*3330*/  LOP3.LUT R242, R231, UR28, R237, 0x96, !PT ;  /* 0x0000001ce7f27c12 */ /* 0x000fe2000f8e96ed */
[----:B------:R-:W-:Y:S01]  /*3340*/  @P2 VIADD R252, R244, 0x18 ;  /* 0x00000018f4fc2836 */ /* 0x000fe20000000000 */
[-C--:B------:R-:W-:Y:S01]  /*3350*/  @P2 ISETP.GE.AND P1, PT, R238, R219.reuse, PT ;  /* 0x000000dbee00220c */ /* 0x080fe20003f26270 */
[----:B------:R-:W-:Y:S02]  /*3360*/  VIADD R238, R240, 0x2 ;  /* 0x00000002f0ee7836 */ /* 0x000fe40000000000 */
[----:B------:R-:W-:Y:S02]  /*3370*/  @P2 VIADD R234, R244, 0x1 ;  /* 0x00000001f4ea2836 */ /* 0x000fe40000000000 */
[----:B------:R-:W-:Y:S03]  /*3380*/  IMAD.WIDE.U32 R240, R240, -0x326172a9, RZ ;  /* 0xcd9e8d57f0f07825 */ /* 0x000fe600078e00ff */
[----:B------:R-:W-:Y:S01]  /*3390*/  @P2 ISETP.GE.AND P5, PT, R234, R219, PT ;  /* 0x000000dbea00220c */ /* 0x000fe20003fa6270 */
[----:B------:R-:W-:Y:S01]  /*33a0*/  IMAD.WIDE.U32 R238, R238, -0x326172a9, RZ ;  /* 0xcd9e8d57eeee7825 */ /* 0x000fe200078e00ff */
[-C--:B------:R-:W-:Y:S01]  /*33b0*/  LOP3.LUT R234, R241, R235.reuse, RZ, 0x3c, !PT ;  /* 0x000000ebf1ea7212 */ /* 0x080fe200078e3cff */
[----:B------:R-:W-:Y:S04]  /*33c0*/  DEPBAR.LE SB0, 0x0 ;  /* 0x000080000000791a */ /* 0x000fe80000000000 */
[----:B------:R-:W-:Y:S01]  /*33d0*/  LOP3.LUT R235, R239, R235, RZ, 0x3c, !PT ;  /* 0x000000ebefeb7212 */ /* 0x000fe200078e3cff */
[----:B------:R-:W-:Y:S01]  /*33e0*/  BAR.SYNC.DEFER_BLOCKING 0x0 ;  /* 0x0000000000007b1d */ /* 0x000fe20000010000 */
[----:B------:R-:W-:Y:S04]  /*33f0*/  IMAD.WIDE.U32 R242, R242, -0x326172a9, RZ ;  /* 0xcd9e8d57f2f27825 */ /* 0x000fe800078e00ff */
[----:B------:R-:W-:Y:S01]  /*3400*/  @P2 VIADD R236, R244, 0x8 ;  /* 0x00000008f4ec2836 */ /* 0x000fe20000000000 */
[----:B------:R-:W-:Y:S01]  /*3410*/  LOP3.LUT R238, R243, UR25, R238, 0x96, !PT ;  /* 0x00000019f3ee7c12 */ /* 0x000fe2000f8e96ee */
[----:B------:R-:W-:Y:S01]  /*3420*/  IMAD.WIDE.U32 R246, R235, -0x2daee0ad, RZ ;  /* 0xd2511f53ebf67825 */ /* 0x000fe200078e00ff */
[----:B------:R-:W-:Y:S01]  /*3430*/  LOP3.LUT R240, R243, UR25, R240, 0x96, !PT ;  /* 0x00000019f3f07c12 */ /* 0x000fe2000f8e96f0 */
[----:B------:R-:W-:Y:S01]  /*3440*/  UIADD3 UR25, UR28, 0x76cf5d0a, URZ ;  /* 0x76cf5d0a1c197890 */ /* 0x000fe2000fffe03f */
[----:B------:R-:W-:Y:S01]  /*3450*/  @P2 ISETP.GE.AND P6, PT, R236, R219, PT ;  /* 0x000000dbec00220c */ /* 0x000fe20003fc6270 */
[----:B------:R-:W-:Y:S01]  /*3460*/  IMAD.WIDE.U32 R248, R234, -0x2daee0ad, RZ ;  /* 0xd2511f53eaf87825 */ /* 0x000fe200078e00ff */
[----:B------:R-:W-:Y:S01]  /*3470*/  LOP3.LUT R236, R230, UR27, RZ, 0x3c, !PT ;  /* 0x0000001be6ec7c12 */ /* 0x000fe2000f8e3cff */
[----:B------:R-:W-:Y:S01]  /*3480*/  UIADD3 UR27, UR28, -0x126145ec, URZ ;  /* 0xed9eba141c1b7890 */ /* 0x000fe2000fffe03f */
[----:B------:R-:W-:Y:S01]  /*3490*/  LOP3.LUT R235, R242, UR26, RZ, 0x3c, !PT ;  /* 0x0000001af2eb7c12 */ /* 0x000fe2000f8e3cff */
[----:B------:R-:W-:Y:S01]  /*34a0*/  IMAD.WIDE.U32 R238, R238, -0x2daee0ad, RZ ;  /* 0xd2511f53eeee7825 */ /* 0x000fe200078e00ff */
[C---:B------:R-:W-:Y:S01]  /*34b0*/  LOP3.LUT R242, R236.reuse, R249, RZ, 0x3c, !PT ;  /* 0x000000f9ecf27212 */ /* 0x040fe200078e3cff */
[----:B------:R-:W-:Y:S01]  /*34c0*/  UIADD3 UR26, UR28, -0x56f99767, URZ ;  /* 0xa90668991c1a7890 */ /* 0x000fe2000fffe03f */
[----:B------:R-:W-:Y:S01]  /*34d0*/  LOP3.LUT R234, R236, R247, RZ, 0x3c, !PT ;  /* 0x000000f7ecea7212 */ /* 0x000fe200078e3cff */
[----:B------:R-:W-:Y:S01]  /*34e0*/  IMAD.WIDE.U32 R240, R240, -0x2daee0ad, RZ ;  /* 0xd2511f53f0f07825 */ /* 0x000fe200078e00ff */
[----:B------:R-:W-:Y:S03]  /*34f0*/  LOP3.LUT R236, R239, UR25, R246, 0x96, !PT ;  /* 0x00000019efec7c12 */ /* 0x000fe6000f8e96f6 */
[----:B------:R-:W-:Y:S01]  /*3500*/  @P2 VIADD R246, R244, 0x10 ;  /* 0x00000010f4f62836 */ /* 0x000fe20000000000 */
[----:B------:R-:W-:Y:S01]  /*3510*/  LOP3.LUT R237, R241, UR25, R248, 0x96, !PT ;  /* 0x00000019f1ed7c12 */ /* 0x000fe2000f8e96f8 */
[----:B------:R-:W-:Y:S01]  /*3520*/  LDSM.16.M88.4 R100, [R182] ;  /* 0x00000000b664783b */ /* 0x000fe20000000200 */
[----:B------:R-:W-:Y:S01]  /*3530*/  IMAD.WIDE.U32 R248, R242, -0x326172a9, RZ ;  /* 0xcd9e8d57f2f87825 */ /* 0x000fe200078e00ff */
[----:B------:R-:W-:Y:S03]  /*3540*/  UIADD3 UR25, UR29, -0x255992d5, URZ ;  /* 0xdaa66d2b1d197890 */ /* 0x000fe6000fffe03f */
[----:B------:R-:W-:Y:S01]  /*3550*/  IMAD.WIDE.U32 R242, R237, -0x326172a9, RZ ;  /* 0xcd9e8d57edf27825 */ /* 0x000fe200078e00ff */
[----:B------:R-:W-:Y:S02]  /*3560*/  LOP3.LUT R239, R235, R249, RZ, 0x3c, !PT ;  /* 0x000000f9ebef7212 */ /* 0x000fe400078e3cff */
[----:B------:R-:W1:Y:S01]  /*3570*/  LDSM.16.M88.4 R104, [R178+0x6000] ;  /* 0x00600000b268783b */ /* 0x000e620000000200 */
[----:B------:R-:W-:Y:S07]  /*3580*/  IMAD.WIDE.U32 R236, R236, -0x326172a9, RZ ;  /* 0xcd9e8d57ecec7825 */ /* 0x000fee00078e00ff */
        /* <DEDUP_REMOVED lines=31> */
[-C--:B------:R-:W-:Y:S05]  /*3780*/  HMMA.16816.F32.BF16 R4, R132, R136.reuse, R4 ;  /* 0x000000888404723c */ /* 0x080fea0000041804 */
[C---:B------:R-:W-:Y:S01]  /*3790*/  LEA R130, P0, R191.reuse, R210, 0x2 ;  /* 0x000000d2bf827211 */ /* 0x040fe200078010ff */
[C---:B---3--:R-:W-:Y:S05]  /*37a0*/  HMMA.16816.F32.BF16 R8, R140.reuse, R136, R8 ;  /* 0x000000888c08723c */ /* 0x048fea0000041808 */
[----:B------:R-:W-:Y:S01]  /*37b0*/  LEA.HI.X.SX32 R131, R191, R211, 0x2, P0 ;  /* 0x000000d3bf837211 */ /* 0x000fe200000f16ff */
[-C--:B------:R-:W-:Y:S03]  /*37c0*/  HMMA.16816.F32.BF16 R12, R140, R138.reuse, R12 ;  /* 0x0000008a8c0c723c */ /* 0x080fe6000004180c */
[----:B------:R-:W-:Y:S02]  /*37d0*/  @P2 ISETP.GE.AND P0, PT, R246, R219, PT ;  /* 0x000000dbf600220c */ /* 0x000fe40003f06270 */
[----:B------:R-:W-:Y:S01]  /*37e0*/  IMAD.WIDE.U32 R246, R234, -0x326172a9, RZ ;  /* 0xcd9e8d57eaf67825 */ /* 0x000fe200078e00ff */
[----:B------:R-:W-:Y:S01]  /*37f0*/  LOP3.LUT R234, R243, UR25, R248, 0x96, !PT ;  /* 0x00000019f3ea7c12 */ /* 0x000fe2000f8e96f8 */
[C---:B------:R-:W-:Y:S04]  /*3800*/  HMMA.16816.F32.BF16 R16, R132.reuse, R138, R16 ;  /* 0x0000008a8410723c */ /* 0x040fe80000041810 */
[----:B------:R-:W-:Y:S02]  /*3810*/  LOP3.LUT R241, R235, R247, RZ, 0x3c, !PT ;  /* 0x000000f7ebf17212 */ /* 0x000fe400078e3cff */
[----:B------:R-:W-:Y:S01]  /*3820*/  LOP3.LUT R235, R237, UR25, R246, 0x96, !PT ;  /* 0x00000019edeb7c12 */ /* 0x000fe2000f8e96f6 */
[-C--:B------:R-:W-:Y:S01]  /*3830*/  HMMA.16816.F32.BF16 R20, R132, R100.reuse, R20 ;  /* 0x000000648414723c */ /* 0x080fe20000041814 */
[----:B------:R-:W-:Y:S03]  /*3840*/  UIADD3 UR25, UR28, 0x32370b8f, URZ ;  /* 0x32370b8f1c197890 */ /* 0x000fe6000fffe03f */
[----:B------:R-:W-:Y:S02]  /*3850*/  FMUL.FTZ R237, R216, 1.4426950216293334961 ;  /* 0x3fb8aa3bd8ed7820 */ /* 0x000fe40000410000 */
[C---:B------:R-:W-:Y:S05]  /*3860*/  HMMA.16816.F32.BF16 R24, R140.reuse, R100, R24 ;  /* 0x000000648c18723c */ /* 0x040fea0000041818 */
[----:B------:R-:W-:Y:S01]  /*3870*/  FSEL R129, R237, RZ, P4 ;  /* 0x000000ffed817208 */ /* 0x000fe20002000000 */
[-C--:B------:R-:W-:Y:S03]  /*3880*/  HMMA.16816.F32.BF16 R28, R140, R102.reuse, R28 ;  /* 0x000000668c1c723c */ /* 0x080fe6000004181c */
[----:B------:R-:W-:Y:S02]  /*3890*/  FSETP.NEU.FTZ.AND P4, PT, R217, -INF , PT ;  /* 0xff800000d900780b */ /* 0x000fe40003f9d000 */
[----:B------:R-:W-:Y:S01]  /*38a0*/  FMUL.FTZ R237, R215, 1.4426950216293334961 ;  /* 0x3fb8aa3bd7ed7820 */ /* 0x000fe20000410000 */
[----:B------:R-:W-:Y:S01]  /*38b0*/  HMMA.16816.F32.BF16 R32, R132, R102, R32 ;  /* 0x000000668420723c */ /* 0x000fe20000041820 */
[----:B------:R-:W2:Y:S04]  /*38c0*/  LDSM.16.M88.4 R100, [R3+0x6800] ;  /* 0x006800000364783b */ /* 0x000ea80000000200 */
[----:B------:R-:W-:Y:S01]  /*38d0*/  IMAD.WIDE.U32 R142, R241, -0x2daee0ad, RZ ;  /* 0xd2511f53f18e7825 */ /* 0x000fe200078e00ff */
[-C--:B-1----:R-:W-:Y:S05]  /*38e0*/  HMMA.16816.F32.BF16 R4, R104, R108.reuse, R4 ;  /* 0x0000006c6804723c */ /* 0x082fea0000041804 */
[----:B------:R-:W-:Y:S01]  /*38f0*/  LOP3.LUT R246, R143, UR25, R238, 0x96, !PT ;  /* 0x000000198ff67c12 */ /* 0x000fe2000f8e96ee */
[----:B------:R-:W-:Y:S05]  /*3900*/  IMAD.WIDE.U32 R134, R239, -0x2daee0ad, RZ ;  /* 0xd2511f53ef867825 */ /* 0x000fea00078e00ff */
[----:B------:R-:W-:Y:S01]  /*3910*/  FMUL.FTZ R239, R217, 1.4426950216293334961 ;  /* 0x3fb8aa3bd9ef7820 */ /* 0x000fe20000410000 */
[C---:B----4-:R-:W-:Y:S04]  /*3920*/  HMMA.16816.F32.BF16 R8, R112.reuse, R108, R8 ;  /* 0x0000006c7008723c */ /* 0x050fe80000041808 */
[----:B------:R-:W-:Y:S01]  /*3930*/  FSEL R121, R239, RZ, P4 ;  /* 0x000000ffef797208 */ /* 0x000fe20002000000 */
[----:B------:R-:W-:Y:S01]  /*3940*/  IMAD.WIDE.U32 R246, R246, -0x326172a9, RZ ;  /* 0xcd9e8d57f6f67825 */ /* 0x000fe200078e00ff */
[----:B------:R-:W-:Y:S01]  /*3950*/  LOP3.LUT R250, R135, UR25, R240, 0x96, !PT ;  /* 0x0000001987fa7c12 */ /* 0x000fe2000f8e96f0 */
[-C--:B------:R-:W-:Y:S01]  /*3960*/  HMMA.16816.F32.BF16 R12, R112, R110.reuse, R12 ;  /* 0x0000006e700c723c */ /* 0x080fe2000004180c */
[----:B------:R-:W-:Y:S02]  /*3970*/  UIADD3 UR25, UR29, 0x78dde6e4, URZ ;  /* 0x78dde6e41d197890 */ /* 0x000fe4000fffe03f */
[C---:B------:R-:W-:Y:S01]  /*3980*/  FSETP.NEU.FTZ.AND P4, PT, R214.reuse, -INF , PT ;  /* 0xff800000d600780b */ /* 0x040fe20003f9d000 */
[----:B------:R-:W-:Y:S01]  /*3990*/  FMUL.FTZ R238, R214, 1.4426950216293334961 ;  /* 0x3fb8aa3bd6ee7820 */ /* 0x000fe20000410000 */
        /* <DEDUP_REMOVED lines=9> */
[-C--:B--2---:R-:W-:Y:S03]  /*3a30*/  HMMA.16816.F32.BF16 R20, R104, R100.reuse, R20 ;  /* 0x000000646814723c */ /* 0x084fe60000041814 */
[----:B------:R-:W-:Y:S01]  /*3a40*/  @P2 FSEL R9, R9, -INF , !P5 ;  /* 0xff80000009092808 */ /* 0x000fe20006800000 */
[----:B------:R-:W-:Y:S01]  /*3a50*/  IMAD.WIDE.U32 R248, R248, -0x2daee0ad, RZ ;  /* 0xd2511f53f8f87825 */ /* 0x000fe200078e00ff */
[----:B------:R-:W-:Y:S01]  /*3a60*/  FSEL R187, R237, RZ, P4 ;  /* 0x000000ffedbb7208 */ /* 0x000fe20002000000 */
[C---:B------:R-:W-:Y:S04]  /*3a70*/  HMMA.16816.F32.BF16 R24, R112.reuse, R100, R24 ;  /* 0x000000647018723c */ /* 0x040fe80000041818 */
[-C--:B------:R-:W-:Y:S01]  /*3a80*/  @P2 ISETP.GE.AND P4, PT, R244, R219.reuse, PT ;  /* 0x000000dbf400220c */ /* 0x080fe20003f86270 */
[--C-:B------:R-:W-:Y:S01]  /*3a90*/  FFMA.FTZ R235, R5, UR13, -R129.reuse ;  /* 0x0000000d05eb7c23 */ /* 0x100fe20008010881 */
[----:B------:R-:W-:Y:S01]  /*3aa0*/  LOP3.LUT R234, R239, UR27, R134, 0x96, !PT ;  /* 0x0000001befea7c12 */ /* 0x000fe2000f8e9686 */
[-C--:B------:R-:W-:Y:S04]  /*3ab0*/  HMMA.16816.F32.BF16 R28, R112, R102.reuse, R28 ;  /* 0x00000066701c723c */ /* 0x080fe8000004181c */
[----:B------:R-:W-:Y:S01]  /*3ac0*/  @P2 FSEL R4, R4, -INF , !P4 ;  /* 0xff80000004042808 */ /* 0x000fe20006000000 */
[----:B------:R-:W-:Y:S01]  /*3ad0*/  IMAD.WIDE.U32 R132, R234, -0x326172a9, RZ ;  /* 0xcd9e8d57ea847825 */ /* 0x000fe200078e00ff */
[----:B------:R-:W-:Y:S01]  /*3ae0*/  LOP3.LUT R237, R249, UR26, R238, 0x96, !PT ;  /* 0x0000001af9ed7c12 */ /* 0x000fe2000f8e96ee */
[----:B------:R-:W-:Y:S01]  /*3af0*/  HMMA.16816.F32.BF16 R32, R104, R102, R32 ;  /* 0x000000666820723c */ /* 0x000fe20000041820 */
[----:B------:R-:W-:Y:S03]  /*3b00*/  MUFU.EX2 R235, R235 ;  /* 0x000000eb00eb7308 */ /* 0x000fe60000000800 */
[----:B------:R-:W-:Y:S01]  /*3b10*/  @P2 FSEL R6, R6, -INF , !P4 ;  /* 0xff80000006062808 */ /* 0x000fe20006000000 */
[----:B------:R-:W-:Y:S01]  /*3b20*/  FFMA.FTZ R242, R4, UR13, -R129 ;  /* 0x0000000d04f27c23 */ /* 0x000fe20008010881 */
[----:B------:R-:W-:Y:S01]  /*3b30*/  LOP3.LUT R236, R247, UR25, R236, 0x96, !PT ;  /* 0x00000019f7ec7c12 */ /* 0x000fe2000f8e96ec */
[----:B------:R-:W-:Y:S01]  /*3b40*/  UIADD3 UR25, UR29, -0x4ab325aa, URZ ;  /* 0xb54cda561d197890 */ /* 0x000fe2000fffe03f */
[----:B------:R-:W-:Y:S03]  /*3b50*/  @P2 FSEL R8, R8, -INF , !P4 ;  /* 0xff80000008082808 */ /* 0x000fe60006000000 */
[----:B------:R1:W2:Y:S01]  /*3b60*/  MUFU.EX2 R234, R242 ;  /* 0x000000f200ea7308 */ /* 0x0002a20000000800 */
[----:B------:R-:W-:Y:S01]  /*3b70*/  LOP3.LUT R238, R241, UR27, R142, 0x96, !PT ;  /* 0x0000001bf1ee7c12 */ /* 0x000fe2000f8e968e */
[----:B------:R-:W-:Y:S01]  /*3b80*/  IMAD.WIDE.U32 R138, R237, -0x326172a9, RZ ;  /* 0xcd9e8d57ed8a7825 */ /* 0x000fe200078e00ff */
[----:B------:R-:W-:Y:S02]  /*3b90*/  @P2 FSEL R11, R11, -INF , !P5 ;  /* 0xff8000000b0b2808 */ /* 0x000fe40006800000 */
[----:B------:R-:W-:Y:S01]  /*3ba0*/  @P2 FSEL R10, R10, -INF , !P4 ;  /* 0xff8000000a0a2808 */ /* 0x000fe20006000000 */
[----:B------:R-:W-:Y:S01]  /*3bb0*/  IMAD.U32 R105, RZ, RZ, UR6 ;  /* 0x00000006ff697e24 */ /* 0x000fe2000f8e00ff */
[----:B------:R-:W-:Y:S01]  /*3bc0*/  @P2 FSEL R13, R13, -INF , !P1 ;  /* 0xff8000000d0d2808 */ /* 0x000fe20004800000 */
[----:B------:R-:W-:Y:S01]  /*3bd0*/  IMAD.WIDE.U32 R136, R238, -0x326172a9, RZ ;  /* 0xcd9e8d57ee887825 */ /* 0x000fe200078e00ff */
[----:B------:R-:W-:Y:S02]  /*3be0*/  LOP3.LUT R239, R139, UR25, R132, 0x96, !PT ;  /* 0x000000198bef7c12 */ /* 0x000fe4000f8e9684 */
[----:B------:R-:W-:Y:S01]  /*3bf0*/  @P2 FSEL R15, R15, -INF , !P1 ;  /* 0xff8000000f0f2808 */ /* 0x000fe20004800000 */
[----:B------:R-:W-:Y:S01]  /*3c00*/  FFMA.FTZ R247, R10, UR13, -R187 ;  /* 0x0000000d0af77c23 */ /* 0x000fe200080108bb */
[----:B------:R-:W-:Y:S01]  /*3c10*/  @P2 FSEL R12, R12, -INF , !P6 ;  /* 0xff8000000c0c2808 */ /* 0x000fe20007000000 */
[----:B------:R-:W-:Y:S01]  /*3c20*/  FFMA.FTZ R238, R8, UR13, -R123 ;  /* 0x0000000d08ee7c23 */ /* 0x000fe2000801087b */
[C---:B------:R-:W-:Y:S01]  /*3c30*/  LOP3.LUT R237, R239.reuse, 0xff, RZ, 0xc0, !PT ;  /* 0x000000ffefed7812 */ /* 0x040fe200078ec0ff */
[----:B------:R-:W-:Y:S01]  /*3c40*/  IMAD.WIDE.U32 R142, R236, -0x2daee0ad, RZ ;  /* 0xd2511f53ec8e7825 */ /* 0x000fe200078e00ff */
[----:B------:R-:W-:Y:S02]  /*3c50*/  LOP3.LUT R241, R239, 0xffff, RZ, 0xc0, !PT ;  /* 0x0000ffffeff17812 */ /* 0x000fe400078ec0ff */
[----:B------:R-:W-:Y:S01]  /*3c60*/  ISETP.LE.U32.AND P4, PT, R237, UR14, PT ;  /* 0x0000000eed007c0c */ /* 0x000fe2000bf83070 */
[----:B------:R-:W-:Y:S01]  /*3c70*/  FFMA.FTZ R251, R15, UR13, -R187 ;  /* 0x0000000d0ffb7c23 */ /* 0x000fe200080108bb */
[----:B------:R-:W-:Y:S01]  /*3c80*/  LOP3.LUT R240, R143, UR26, R240, 0x96, !PT ;  /* 0x0000001a8ff07c12 */ /* 0x000fe2000f8e96f0 */
[----:B-1----:R-:W-:Y:S01]  /*3c90*/  FFMA.FTZ R242, R7, UR13, -R121 ;  /* 0x0000000d07f27c23 */ /* 0x002fe20008010879 */
[----:B------:R-:W-:Y:S01]  /*3ca0*/  SHF.R.U32.HI R237, RZ, 0x18, R239 ;  /* 0x00000018ffed7819 */ /* 0x000fe200000116ef */
[----:B------:R-:W-:Y:S01]  /*3cb0*/  FFMA.FTZ R236, R6, UR13, -R121 ;  /* 0x0000000d06ec7c23 */ /* 0x000fe20008010879 */
[----:B------:R-:W-:Y:S01]  /*3cc0*/  SHF.R.U32.HI R241, RZ, 0x8, R241 ;  /* 0x00000008fff17819 */ /* 0x000fe200000116f1 */
[----:B------:R-:W-:Y:S01]  /*3cd0*/  IMAD.WIDE.U32 R134, R240, -0x326172a9, RZ ;  /* 0xcd9e8d57f0867825 */ /* 0x000fe200078e00ff */
[----:B------:R-:W-:Y:S01]  /*3ce0*/  ISETP.LE.U32.AND P5, PT, R237, UR14, PT ;  /* 0x0000000eed007c0c */ /* 0x000fe2000bfa3070 */
[----:B------:R-:W-:Y:S01]  /*3cf0*/  MUFU.EX2 R238, R238 ;  /* 0x000000ee00ee7308 */ /* 0x000fe20000000800 */
[----:B------:R-:W-:Y:S01]  /*3d00*/  SHF.R.U32.HI R240, RZ, 0x10, R239 ;  /* 0x00000010fff07819 */ /* 0x000fe200000116ef */
[----:B------:R-:W-:Y:S01]  /*3d10*/  FFMA.FTZ R239, R9, UR13, -R123 ;  /* 0x0000000d09ef7c23 */ /* 0x000fe2000801087b */
[----:B------:R-:W-:Y:S01]  /*3d20*/  @P2 FSEL R17, R17, -INF , !P1 ;  /* 0xff80000011112808 */ /* 0x000fe20004800000 */
[----:B--2---:R-:W-:Y:S01]  /*3d30*/  @!P4 FADD.FTZ R234, -R234, -RZ ;  /* 0x800000ffeaeac221 */ /* 0x004fe20000010100 */
[----:B------:R-:W-:Y:S02]  /*3d40*/  LOP3.LUT R240, R240, 0xff, RZ, 0xc0, !PT ;  /* 0x000000fff0f07812 */ /* 0x000fe400078ec0ff */
[----:B------:R-:W-:Y:S03]  /*3d50*/  @P2 FSEL R19, R19, -INF , !P1 ;  /* 0xff80000013132808 */ /* 0x000fe60004800000 */
[----:B------:R1:W2:Y:S01]  /*3d60*/  MUFU.EX2 R237, R242 ;  /* 0x000000f200ed7308 */ /* 0x0002a20000000800 */
[----:B------:R-:W-:Y:S02]  /*3d70*/  LOP3.LUT R241, R241, 0xffff, RZ, 0xc0, !PT ;  /* 0x0000fffff1f17812 */ /* 0x000fe400078ec0ff */
[----:B------:R-:W-:Y:S02]  /*3d80*/  @P2 FSEL R14, R14, -INF , !P6 ;  /* 0xff8000000e0e2808 */ /* 0x000fe40007000000 */
[----:B------:R-:W-:Y:S01]  /*3d90*/  LOP3.LUT R245, R135, UR25, R136, 0x96, !PT ;  /* 0x0000001987f57c12 */ /* 0x000fe2000f8e9688 */
[----:B------:R-:W-:Y:S01]  /*3da0*/  UIADD3 UR25, UR29, 0x1715609d, URZ ;  /* 0x1715609d1d197890 */ /* 0x000fe2000fffe03f */
[----:B------:R-:W-:Y:S03]  /*3db0*/  @P2 FSEL R16, R16, -INF , !P6 ;  /* 0xff80000010102808 */ /* 0x000fe60007000000 */
[----:B------:R-:W3:Y:S01]  /*3dc0*/  MUFU.EX2 R236, R236 ;  /* 0x000000ec00ec7308 */ /* 0x000ee20000000800 */
[----:B------:R-:W-:Y:S02]  /*3dd0*/  ISETP.LE.U32.AND P1, PT, R240, UR14, PT ;  /* 0x0000000ef0007c0c */ /* 0x000fe4000bf23070 */
[----:B------:R-:W-:Y:S02]  /*3de0*/  @P2 FSEL R18, R18, -INF , !P6 ;  /* 0xff80000012122808 */ /* 0x000fe40007000000 */
[----:B------:R-:W-:Y:S02]  /*3df0*/  ISETP.LE.U32.AND P6, PT, R241, UR14, PT ;  /* 0x0000000ef1007c0c */ /* 0x000fe4000bfc3070 */
[C---:B------:R-:W-:Y:S03]  /*3e00*/  LOP3.LUT R241, R245.reuse, 0xffff, RZ, 0xc0, !PT ;  /* 0x0000fffff5f17812 */ /* 0x040fe600078ec0ff */
[----:B------:R4:W4:Y:S01]  /*3e10*/  MUFU.EX2 R240, R247 ;  /* 0x000000f700f07308 */ /* 0x0009220000000800 */
[----:B-1----:R-:W-:Y:S01]  /*3e20*/  LOP3.LUT R242, R245, 0xff, RZ, 0xc0, !PT ;  /* 0x000000fff5f27812 */ /* 0x002fe200078ec0ff */
[----:B--2---:R-:W-:Y:S01]  /*3e30*/  @!P5 FADD.FTZ R237, -R237, -RZ ;  /* 0x800000ffededd221 */ /* 0x004fe20000010100 */
[----:B------:R-:W-:Y:S02]  /*3e40*/  @P2 FSEL R20, R20, -INF , !P0 ;  /* 0xff80000014142808 */ /* 0x000fe40004000000 */
[----:B------:R-:W-:Y:S01]  /*3e50*/  SHF.R.U32.HI R243, RZ, 0x8, R241 ;  /* 0x00000008fff37819 */ /* 0x000fe200000116f1 */
[----:B------:R-:W-:Y:S01]  /*3e60*/  FFMA.FTZ R241, R11, UR13, -R187 ;  /* 0x0000000d0bf17c23 */ /* 0x000fe200080108bb */
[----:B------:R-:W-:Y:S03]  /*3e70*/  @P2 FSEL R22, R22, -INF , !P0 ;  /* 0xff80000016162808 */ /* 0x000fe60004000000 */
[----:B------:R-:W1:Y:S01]  /*3e80*/  MUFU.EX2 R239, R239 ;  /* 0x000000ef00ef7308 */ /* 0x000e620000000800 */
[----:B------:R-:W-:Y:S01]  /*3e90*/  ISETP.LE.U32.AND P4, PT, R242, UR14, PT ;  /* 0x0000000ef2007c0c */ /* 0x000fe2000bf83070 */
[----:B---3--:R-:W-:Y:S01]  /*3ea0*/  @!P1 FADD.FTZ R236, -R236, -RZ ;  /* 0x800000ffecec9221 */ /* 0x008fe20000010100 */
[----:B------:R-:W-:Y:S01]  /*3eb0*/  @P2 FSEL R24, R24, -INF , !P0 ;  /* 0xff80000018182808 */ /* 0x000fe20004000000 */
[----:B------:R-:W-:Y:S01]  /*3ec0*/  @!P6 FADD.FTZ R235, -R235, -RZ ;  /* 0x800000ffebebe221 */ /* 0x000fe20000010100 */
[----:B------:R-:W-:Y:S02]  /*3ed0*/  LOP3.LUT R242, R243, 0xffff, RZ, 0xc0, !PT ;  /* 0x0000fffff3f27812 */ /* 0x000fe400078ec0ff */
[----:B------:R-:W-:Y:S03]  /*3ee0*/  SHF.R.U32.HI R243, RZ, 0x10, R245 ;  /* 0x00000010fff37819 */ /* 0x000fe600000116f5 */
[----:B------:R-:W2:Y:S01]  /*3ef0*/  MUFU.EX2 R241, R241 ;  /* 0x000000f100f17308 */ /* 0x000ea20000000800 */
[----:B------:R-:W-:Y:S01]  /*3f00*/  ISETP.LE.U32.AND P6, PT, R242, UR14, PT ;  /* 0x0000000ef2007c0c */ /* 0x000fe2000bfc3070 */
[----:B------:R-:W-:Y:S01]  /*3f10*/  @P2 VIADD R242, R244, 0x11 ;  /* 0x00000011f4f22836 */ /* 0x000fe20000000000 */
[----:B------:R-:W-:Y:S01]  /*3f20*/  LOP3.LUT R243, R243, 0xff, RZ, 0xc0, !PT ;  /* 0x000000fff3f37812 */ /* 0x000fe200078ec0ff */
[----:B----4-:R-:W-:Y:S01]  /*3f30*/  FFMA.FTZ R247, R12, UR13, -R123 ;  /* 0x0000000d0cf77c23 */ /* 0x010fe2000801087b */
[----:B------:R-:W-:Y:S01]  /*3f40*/  LOP3.LUT R250, R133, UR25, R250, 0x96, !PT ;  /* 0x0000001985fa7c12 */ /* 0x000fe2000f8e96fa */
[----:B------:R-:W-:Y:S01]  /*3f50*/  @!P4 FADD.FTZ R238, -R238, -RZ ;  /* 0x800000ffeeeec221 */ /* 0x000fe20000010100 */
[-C--:B------:R-:W-:Y:S01]  /*3f60*/  @P2 ISETP.GE.AND P4, PT, R252, R219.reuse, PT ;  /* 0x000000dbfc00220c */ /* 0x080fe20003f86270 */
[----:B------:R-:W-:Y:S01]  /*3f70*/  FFMA.FTZ R252, R16, UR13, -R129 ;  /* 0x0000000d10fc7c23 */ /* 0x000fe20008010881 */
[-C--:B------:R-:W-:Y:S01]  /*3f80*/  @P2 ISETP.GE.AND P1, PT, R242, R219.reuse, PT ;  /* 0x000000dbf200220c */ /* 0x080fe20003f26270 */
[----:B------:R-:W-:Y:S01]  /*3f90*/  IMAD.WIDE.U32 R132, R250, -0x2daee0ad, RZ ;  /* 0xd2511f53fa847825 */ /* 0x000fe200078e00ff */
[----:B------:R-:W-:Y:S01]  /*3fa0*/  ISETP.LE.U32.AND P5, PT, R243, UR14, PT ;  /* 0x0000000ef3007c0c */ /* 0x000fe2000bfa3070 */
[----:B------:R3:W4:Y:S01]  /*3fb0*/  MUFU.EX2 R242, R247 ;  /* 0x000000f700f27308 */ /* 0x0007220000000800 */
[----:B------:R-:W-:Y:S01]  /*3fc0*/  LOP3.LUT R249, R137, UR25, R246, 0x96, !PT ;  /* 0x0000001989f97c12 */ /* 0x000fe2000f8e96f6 */
[----:B------:R-:W-:Y:S01]  /*3fd0*/  UIADD3 UR25, UR28, 0x646e171e, URZ ;  /* 0x646e171e1c197890 */ /* 0x000fe2000fffe03f */
[----:B------:R-:W-:Y:S01]  /*3fe0*/  SHF.R.U32.HI R245, RZ, 0x18, R245 ;  /* 0x00000018fff57819 */ /* 0x000fe200000116f5 */
[----:B------:R-:W4:Y:S01]  /*3ff0*/  LDG.E R246, desc[UR30][R130.64+0x20] ;  /* 0x0000201e82f67981 */ /* 0x000f22000c1e1900 */
[----:B------:R-:W-:Y:S01]  /*4000*/  LOP3.LUT R7, R132, 0xffff, RZ, 0xc0, !PT ;  /* 0x0000ffff84077812 */ /* 0x000fe200078ec0ff */
[----:B------:R-:W-:Y:S01]  /*4010*/  IMAD.WIDE.U32 R136, R249, -0x2daee0ad, RZ ;  /* 0xd2511f53f9887825 */ /* 0x000fe200078e00ff */
[----:B------:R-:W-:Y:S01]  /*4020*/  @P2 FSEL R26, R26, -INF , !P0 ;  /* 0xff8000001a1a2808 */ /* 0x000fe20004000000 */
[----:B------:R-:W5:Y:S01]  /*4030*/  LDG.E R250, desc[UR30][R130.64+0x80] ;  /* 0x0000801e82fa7981 */ /* 0x000f62000c1e1900 */
[----:B------:R-:W-:Y:S01]  /*4040*/  LOP3.LUT R141, R133, UR25, R248, 0x96, !PT ;  /* 0x00000019858d7c12 */ /* 0x000fe2000f8e96f8 */
[----:B------:R-:W-:Y:S01]  /*4050*/  @P2 VIADD R244, R244, 0x19 ;  /* 0x00000019f4f42836 */ /* 0x000fe20000000000 */
[----:B------:R-:W-:Y:S01]  /*4060*/  LOP3.LUT R133, R134, 0xff, RZ, 0xc0, !PT ;  /* 0x000000ff86857812 */ /* 0x000fe200078ec0ff */
[----:B------:R2:W-:Y:S01]  /*4070*/  MUFU.EX2 R248, R252 ;  /* 0x000000fc00f87308 */ /* 0x0005e20000000800 */
[----:B------:R-:W-:Y:S01]  /*4080*/  @P2 FSEL R21, R21, -INF , !P1 ;  /* 0xff80000015152808 */ /* 0x000fe20004800000 */
[----:B------:R-:W5:Y:S01]  /*4090*/  LDG.E R249, desc[UR30][R130.64+0xa0] ;  /* 0x0000a01e82f97981 */ /* 0x000f62000c1e1900 */
[----:B------:R-:W-:Y:S01]  /*40a0*/  @P2 FSEL R23, R23, -INF , !P1 ;  /* 0xff80000017172808 */ /* 0x000fe20004800000 */
[----:B------:R-:W-:Y:S01]  /*40b0*/  @!P5 FADD.FTZ R240, -R240, -RZ ;  /* 0x800000fff0f0d221 */ /* 0x000fe20000010100 */
[----:B------:R-:W-:Y:S01]  /*40c0*/  ISETP.LE.U32.AND P5, PT, R245, UR14, PT ;  /* 0x0000000ef5007c0c */ /* 0x000fe2000bfa3070 */
[----:B---3--:R3:W4:Y:S01]  /*40d0*/  LDG.E R247, desc[UR30][R130.64] ;  /* 0x0000001e82f77981 */ /* 0x008722000c1e1900 */
[----:B------:R-:W-:Y:S01]  /*40e0*/  @P2 FSEL R25, R25, -INF , !P1 ;  /* 0xff80000019192808 */ /* 0x000fe20004800000 */
[----:B-1----:R-:W-:Y:S01]  /*40f0*/  @!P6 FADD.FTZ R239, -R239, -RZ ;  /* 0x800000ffefefe221 */ /* 0x002fe20000010100 */
[----:B------:R-:W-:Y:S01]  /*4100*/  @P2 ISETP.GE.AND P6, PT, R244, R219, PT ;  /* 0x000000dbf400220c */ /* 0x000fe20003fc6270 */
[----:B------:R-:W-:Y:S01]  /*4110*/  FFMA.FTZ R243, R13, UR13, -R123 ;  /* 0x0000000d0df37c23 */ /* 0x000fe2000801087b */
[----:B------:R-:W-:Y:S01]  /*4120*/  @P2 FSEL R27, R27, -INF , !P1 ;  /* 0xff8000001b1b2808 */ /* 0x000fe20004800000 */
[----:B------:R-:W-:Y:S01]  /*4130*/  FFMA.FTZ R244, R14, UR13, -R187 ;  /* 0x0000000d0ef47c23 */ /* 0x000fe200080108bb */
[----:B------:R-:W-:Y:S01]  /*4140*/  LOP3.LUT R143, R137, UR25, R142, 0x96, !PT ;  /* 0x00000019898f7c12 */ /* 0x000fe2000f8e968e */
[----:B------:R-:W-:Y:S01]  /*4150*/  FFMA.FTZ R142, R20, UR13, -R129 ;  /* 0x0000000d148e7c23 */ /* 0x000fe20008010881 */
[----:B------:R-:W-:Y:S01]  /*4160*/  @P2 FSEL R28, R28, -INF , !P4 ;  /* 0xff8000001c1c2808 */ /* 0x000fe20006000000 */
[----:B------:R1:W-:Y:S01]  /*4170*/  MUFU.EX2 R245, R251 ;  /* 0x000000fb00f57308 */ /* 0x0003e20000000800 */
[----:B--2---:R-:W-:Y:S01]  /*4180*/  LOP3.LUT R252, R134, 0xffff, RZ, 0xc0, !PT ;  /* 0x0000ffff86fc7812 */ /* 0x004fe200078ec0ff */
[----:B------:R-:W-:Y:S01]  /*4190*/  @!P5 FADD.FTZ R241, -R241, -RZ ;  /* 0x800000fff1f1d221 */ /* 0x000fe20000010100 */
[----:B------:R-:W-:Y:S01]  /*41a0*/  ISETP.LE.U32.AND P5, PT, R133, UR14, PT ;  /* 0x0000000e85007c0c */ /* 0x000fe2000bfa3070 */
[----:B------:R-:W-:Y:S01]  /*41b0*/  FFMA.FTZ R133, R19, UR13, -R121 ;  /* 0x0000000d13857c23 */ /* 0x000fe20008010879 */
[----:B------:R-:W-:Y:S01]  /*41c0*/  SHF.R.U32.HI R252, RZ, 0x8, R252 ;  /* 0x00000008fffc7819 */ /* 0x000fe200000116fc */
[----:B------:R-:W-:Y:S01]  /*41d0*/  FFMA.FTZ R27, R27, UR13, -R187 ;  /* 0x0000000d1b1b7c23 */ /* 0x000fe200080108bb */
[----:B------:R-:W-:Y:S03]  /*41e0*/  LOP3.LUT R135, R138, 0xffff, RZ, 0xc0, !PT ;  /* 0x0000ffff8a877812 */ /* 0x000fe600078ec0ff */
[----:B------:R-:W2:Y:S01]  /*41f0*/  MUFU.EX2 R243, R243 ;  /* 0x000000f300f37308 */ /* 0x000ea20000000800 */
[----:B------:R-:W-:Y:S02]  /*4200*/  LOP3.LUT R252, R252, 0xffff, RZ, 0xc0, !PT ;  /* 0x0000fffffcfc7812 */ /* 0x000fe400078ec0ff */
[----:B------:R-:W-:Y:S02]  /*4210*/  LOP3.LUT R139, R138, 0xff, RZ, 0xc0, !PT ;  /* 0x000000ff8a8b7812 */ /* 0x000fe400078ec0ff */
[----:B------:R-:W-:Y:S02]  /*4220*/  ISETP.LE.U32.AND P0, PT, R252, UR14, PT ;  /* 0x0000000efc007c0c */ /* 0x000fe4000bf03070 */
[--C-:B---3--:R-:W-:Y:S01]  /*4230*/  SHF.R.U32.HI R130, RZ, 0x10, R134.reuse ;  /* 0x00000010ff827819 */ /* 0x108fe20000011686 */
[----:B----4-:R-:W-:Y:S01]  /*4240*/  @!P5 FADD.FTZ R242, -R242, -RZ ;  /* 0x800000fff2f2d221 */ /* 0x010fe20000010100 */
[----:B------:R-:W-:Y:S01]  /*4250*/  SHF.R.U32.HI R134, RZ, 0x18, R134 ;  /* 0x00000018ff867819 */ /* 0x000fe20000011686 */
[----:B-1----:R-:W-:Y:S01]  /*4260*/  FFMA.FTZ R251, R17, UR13, -R129 ;  /* 0x0000000d11fb7c23 */ /* 0x002fe20008010881 */
[----:B------:R-:W-:Y:S01]  /*4270*/  LOP3.LUT R130, R130, 0xff, RZ, 0xc0, !PT ;  /* 0x000000ff82827812 */ /* 0x000fe200078ec0ff */
[----:B------:R-:W1:Y:S01]  /*4280*/  MUFU.EX2 R244, R244 ;  /* 0x000000f400f47308 */ /* 0x000e620000000800 */
[----:B------:R-:W-:Y:S01]  /*4290*/  SHF.R.U32.HI R135, RZ, 0x8, R135 ;  /* 0x00000008ff877819 */ /* 0x000fe20000011687 */
[--C-:B------:R-:W-:Y:S01]  /*42a0*/  FFMA.FTZ R131, R18, UR13, -R121.reuse ;  /* 0x0000000d12837c23 */ /* 0x100fe20008010879 */
[----:B------:R-:W-:Y:S02]  /*42b0*/  ISETP.LE.U32.AND P1, PT, R130, UR14, PT ;  /* 0x0000000e82007c0c */ /* 0x000fe4000bf23070 */
[----:B------:R-:W-:Y:S01]  /*42c0*/  ISETP.LE.U32.AND P5, PT, R139, UR14, PT ;  /* 0x0000000e8b007c0c */ /* 0x000fe2000bfa3070 */
[----:B--2---:R-:W-:Y:S01]  /*42d0*/  @!P0 FADD.FTZ R243, -R243, -RZ ;  /* 0x800000fff3f38221 */ /* 0x004fe20000010100 */
[----:B------:R-:W-:Y:S01]  /*42e0*/  ISETP.LE.U32.AND P0, PT, R134, UR14, PT ;  /* 0x0000000e86007c0c */ /* 0x000fe2000bf03070 */
[--C-:B------:R-:W-:Y:S01]  /*42f0*/  FFMA.FTZ R134, R23, UR13, -R121.reuse ;  /* 0x0000000d17867c23 */ /* 0x100fe20008010879 */
[----:B------:R-:W-:Y:S01]  /*4300*/  LOP3.LUT R139, R135, 0xffff, RZ, 0xc0, !PT ;  /* 0x0000ffff878b7812 */ /* 0x000fe200078ec0ff */
[----:B------:R-:W2:Y:S01]  /*4310*/  MUFU.EX2 R251, R251 ;  /* 0x000000fb00fb7308 */ /* 0x000ea20000000800 */
[----:B------:R-:W-:Y:S01]  /*4320*/  @P2 FSEL R30, R30, -INF , !P4 ;  /* 0xff8000001e1e2808 */ /* 0x000fe20006000000 */
[----:B------:R-:W-:Y:S01]  /*4330*/  FFMA.FTZ R135, R22, UR13, -R121 ;  /* 0x0000000d16877c23 */ /* 0x000fe20008010879 */
[----:B------:R-:W-:Y:S02]  /*4340*/  @P2 FSEL R32, R32, -INF , !P4 ;  /* 0xff80000020202808 */ /* 0x000fe40006000000 */
[----:B------:R-:W-:Y:S01]  /*4350*/  @P2 FSEL R29, R29, -INF , !P6 ;  /* 0xff8000001d1d2808 */ /* 0x000fe20007000000 */
[----:B-1----:R-:W-:Y:S01]  /*4360*/  @!P1 FADD.FTZ R244, -R244, -RZ ;  /* 0x800000fff4f49221 */ /* 0x002fe20000010100 */
[----:B------:R-:W-:Y:S03]  /*4370*/  ISETP.LE.U32.AND P1, PT, R139, UR14, PT ;  /* 0x0000000e8b007c0c */ /* 0x000fe6000bf23070 */
[----:B------:R-:W1:Y:S01]  /*4380*/  MUFU.EX2 R131, R131 ;  /* 0x0000008300837308 */ /* 0x000e620000000800 */
[--C-:B------:R-:W-:Y:S01]  /*4390*/  SHF.R.U32.HI R139, RZ, 0x10, R138.reuse ;  /* 0x00000010ff8b7819 */ /* 0x100fe2000001168a */
[----:B------:R-:W-:Y:S01]  /*43a0*/  @!P0 FADD.FTZ R245, -R245, -RZ ;  /* 0x800000fff5f58221 */ /* 0x000fe20000010100 */
[----:B------:R-:W-:Y:S01]  /*43b0*/  SHF.R.U32.HI R138, RZ, 0x18, R138 ;  /* 0x00000018ff8a7819 */ /* 0x000fe2000001168a */
[----:B------:R-:W-:Y:S01]  /*43c0*/  @!P5 FADD.FTZ R248, -R248, -RZ ;  /* 0x800000fff8f8d221 */ /* 0x000fe20000010100 */
[----:B------:R-:W-:Y:S02]  /*43d0*/  LOP3.LUT R139, R139, 0xff, RZ, 0xc0, !PT ;  /* 0x000000ff8b8b7812 */ /* 0x000fe400078ec0ff */
[----:B------:R-:W-:Y:S03]  /*43e0*/  ISETP.LE.U32.AND P5, PT, R138, UR14, PT ;  /* 0x0000000e8a007c0c */ /* 0x000fe6000bfa3070 */
[----:B------:R3:W4:Y:S01]  /*43f0*/  MUFU.EX2 R252, R133 ;  /* 0x0000008500fc7308 */ /* 0x0007220000000800 */
[----:B------:R-:W-:Y:S02]  /*4400*/  ISETP.LE.U32.AND P0, PT, R139, UR14, PT ;  /* 0x0000000e8b007c0c */ /* 0x000fe4000bf03070 */
[----:B------:R-:W-:Y:S01]  /*4410*/  LOP3.LUT R139, R141, 0xff, RZ, 0xc0, !PT ;  /* 0x000000ff8d8b7812 */ /* 0x000fe200078ec0ff */
[----:B--2---:R-:W-:Y:S01]  /*4420*/  @!P1 FADD.FTZ R251, -R251, -RZ ;  /* 0x800000fffbfb9221 */ /* 0x004fe20000010100 */
[----:B------:R-:W-:Y:S02]  /*4430*/  SHF.R.U32.HI R138, RZ, 0x18, R141 ;  /* 0x00000018ff8a7819 */ /* 0x000fe4000001168d */
[----:B------:R-:W-:Y:S03]  /*4440*/  ISETP.LE.U32.AND P1, PT, R139, UR14, PT ;  /* 0x0000000e8b007c0c */ /* 0x000fe6000bf23070 */
[----:B------:R2:W2:Y:S01]  /*4450*/  MUFU.EX2 R130, R142 ;  /* 0x0000008e00827308 */ /* 0x0004a20000000800 */
[----:B------:R-:W-:Y:S01]  /*4460*/  FFMA.FTZ R139, R25, UR13, -R123 ;  /* 0x0000000d198b7c23 */ /* 0x000fe2000801087b */
[----:B------:R-:W-:Y:S02]  /*4470*/  SHF.R.U32.HI R25, RZ, 0x10, R141 ;  /* 0x00000010ff197819 */ /* 0x000fe4000001168d */
[----:B------:R-:W-:Y:S01]  /*4480*/  LOP3.LUT R141, R141, 0xffff, RZ, 0xc0, !PT ;  /* 0x0000ffff8d8d7812 */ /* 0x000fe200078ec0ff */
[----:B-1----:R-:W-:Y:S01]  /*4490*/  @!P0 FADD.FTZ R131, -R131, -RZ ;  /* 0x800000ff83838221 */ /* 0x002fe20000010100 */
[----:B------:R-:W-:Y:S04]  /*44a0*/  ISETP.LE.U32.AND P0, PT, R138, UR14, PT ;  /* 0x0000000e8a007c0c */ /* 0x000fe8000bf03070 */
[----:B------:R-:W1:Y:S01]  /*44b0*/  MUFU.EX2 R135, R135 ;  /* 0x0000008700877308 */ /* 0x000e620000000800 */
[----:B------:R-:W-:Y:S01]  /*44c0*/  LOP3.LUT R25, R25, 0xff, RZ, 0xc0, !PT ;  /* 0x000000ff19197812 */ /* 0x000fe200078ec0ff */
[----:B---3--:R-:W-:Y:S01]  /*44d0*/  FFMA.FTZ R133, R21, UR13, -R129 ;  /* 0x0000000d15857c23 */ /* 0x008fe20008010881 */
[----:B----4-:R-:W-:Y:S01]  /*44e0*/  @!P5 FADD.FTZ R252, -R252, -RZ ;  /* 0x800000fffcfcd221 */ /* 0x010fe20000010100 */
[----:B------:R-:W-:Y:S02]  /*44f0*/  SHF.R.U32.HI R141, RZ, 0x8, R141 ;  /* 0x00000008ff8d7819 */ /* 0x000fe4000001168d */
[----:B------:R-:W-:Y:S04]  /*4500*/  ISETP.LE.U32.AND P5, PT, R25, UR14, PT ;  /* 0x0000000e19007c0c */ /* 0x000fe8000bfa3070 */
[----:B------:R-:W-:Y:S01]  /*4510*/  MUFU.EX2 R138, R139 ;  /* 0x0000008b008a7308 */ /* 0x000fe20000000800 */
[----:B------:R-:W-:Y:S01]  /*4520*/  LOP3.LUT R25, R143, 0xffff, RZ, 0xc0, !PT ;  /* 0x0000ffff8f197812 */ /* 0x000fe200078ec0ff */
[----:B--2---:R-:W-:Y:S01]  /*4530*/  FFMA.FTZ R142, R26, UR13, -R187 ;  /* 0x0000000d1a8e7c23 */ /* 0x004fe200080108bb */
[----:B------:R-:W-:Y:S01]  /*4540*/  LOP3.LUT R141, R141, 0xffff, RZ, 0xc0, !PT ;  /* 0x0000ffff8d8d7812 */ /* 0x000fe200078ec0ff */
[----:B------:R-:W-:Y:S01]  /*4550*/  @!P1 FADD.FTZ R130, -R130, -RZ ;  /* 0x800000ff82829221 */ /* 0x000fe20000010100 */
[----:B------:R-:W-:Y:S02]  /*4560*/  LOP3.LUT R26, R143, 0xff, RZ, 0xc0, !PT ;  /* 0x000000ff8f1a7812 */ /* 0x000fe400078ec0ff */
[----:B------:R-:W-:Y:S03]  /*4570*/  SHF.R.U32.HI R25, RZ, 0x8, R25 ;  /* 0x00000008ff197819 */ /* 0x000fe60000011619 */
[----:B------:R2:W-:Y:S01]  /*4580*/  MUFU.EX2 R139, R27 ;  /* 0x0000001b008b7308 */ /* 0x0005e20000000800 */
[----:B------:R-:W-:Y:S02]  /*4590*/  @P2 FSEL R31, R31, -INF , !P6 ;  /* 0xff8000001f1f2808 */ /* 0x000fe40007000000 */
[----:B------:R-:W-:Y:S01]  /*45a0*/  @P2 FSEL R33, R33, -INF , !P6 ;  /* 0xff80000021212808 */ /* 0x000fe20007000000 */
[----:B-1----:R-:W-:Y:S01]  /*45b0*/  @!P5 FADD.FTZ R135, -R135, -RZ ;  /* 0x800000ff8787d221 */ /* 0x002fe20000010100 */
[----:B------:R-:W-:Y:S02]  /*45c0*/  @P2 FSEL R35, R35, -INF , !P6 ;  /* 0xff80000023232808 */ /* 0x000fe40007000000 */
[----:B------:R-:W-:Y:S03]  /*45d0*/  @P2 FSEL R34, R34, -INF , !P4 ;  /* 0xff80000022222808 */ /* 0x000fe60006000000 */
[----:B------:R-:W1:Y:S01]  /*45e0*/  MUFU.EX2 R133, R133 ;  /* 0x0000008500857308 */ /* 0x000e620000000800 */
[----:B------:R-:W-:Y:S01]  /*45f0*/  ISETP.LE.U32.AND P4, PT, R141, UR14, PT ;  /* 0x0000000e8d007c0c */ /* 0x000fe2000bf83070 */
[----:B------:R-:W-:Y:S01]  /*4600*/  FFMA.FTZ R141, R28, UR13, -R123 ;  /* 0x0000000d1c8d7c23 */ /* 0x000fe2000801087b */
[----:B------:R-:W-:Y:S01]  /*4610*/  ISETP.LE.U32.AND P6, PT, R26, UR14, PT ;  /* 0x0000000e1a007c0c */ /* 0x000fe2000bfc3070 */
[--C-:B------:R-:W-:Y:S01]  /*4620*/  FFMA.FTZ R34, R34, UR13, -R121.reuse ;  /* 0x0000000d22227c23 */ /* 0x100fe20008010879 */
[----:B------:R-:W-:Y:S01]  /*4630*/  LOP3.LUT R26, R25, 0xffff, RZ, 0xc0, !PT ;  /* 0x0000ffff191a7812 */ /* 0x000fe200078ec0ff */
[----:B------:R-:W-:Y:S01]  /*4640*/  FFMA.FTZ R121, R35, UR13, -R121 ;  /* 0x0000000d23797c23 */ /* 0x000fe20008010879 */
[----:B------:R-:W-:Y:S03]  /*4650*/  SHF.R.U32.HI R25, RZ, 0x10, R143 ;  /* 0x00000010ff197819 */ /* 0x000fe6000001168f */
[----:B------:R-:W-:Y:S01]  /*4660*/  MUFU.EX2 R122, R34 ;  /* 0x00000022007a7308 */ /* 0x000fe20000000800 */
[----:B------:R-:W-:Y:S01]  /*4670*/  ISETP.LE.U32.AND P1, PT, R26, UR14, PT ;  /* 0x0000000e1a007c0c */ /* 0x000fe2000bf23070 */
[--C-:B--2---:R-:W-:Y:S01]  /*4680*/  FFMA.FTZ R27, R32, UR13, -R129.reuse ;  /* 0x0000000d201b7c23 */ /* 0x104fe20008010881 */
[----:B------:R-:W-:Y:S01]  /*4690*/  LOP3.LUT R25, R25, 0xff, RZ, 0xc0, !PT ;  /* 0x000000ff19197812 */ /* 0x000fe200078ec0ff */
[----:B------:R-:W-:Y:S01]  /*46a0*/  FFMA.FTZ R129, R33, UR13, -R129 ;  /* 0x0000000d21817c23 */ /* 0x000fe20008010881 */
[----:B------:R-:W-:Y:S02]  /*46b0*/  SHF.R.U32.HI R26, RZ, 0x18, R143 ;  /* 0x00000018ff1a7819 */ /* 0x000fe4000001168f */
[----:B------:R-:W-:Y:S03]  /*46c0*/  ISETP.LE.U32.AND P5, PT, R25, UR14, PT ;  /* 0x0000000e19007c0c */ /* 0x000fe6000bfa3070 */
[----:B------:R2:W-:Y:S01]  /*46d0*/  MUFU.EX2 R143, R27 ;  /* 0x0000001b008f7308 */ /* 0x0005e20000000800 */
[----:B------:R-:W-:Y:S01]  /*46e0*/  SHF.R.U32.HI R25, RZ, 0x8, R7 ;  /* 0x00000008ff197819 */ /* 0x000fe20000011607 */
[----:B-1----:R-:W-:Y:S01]  /*46f0*/  @!P4 FADD.FTZ R133, -R133, -RZ ;  /* 0x800000ff8585c221 */ /* 0x002fe20000010100 */
[----:B------:R-:W-:Y:S02]  /*4700*/  ISETP.LE.U32.AND P4, PT, R26, UR14, PT ;  /* 0x0000000e1a007c0c */ /* 0x000fe4000bf83070 */
[----:B------:R-:W-:Y:S01]  /*4710*/  LOP3.LUT R25, R25, 0xffff, RZ, 0xc0, !PT ;  /* 0x0000ffff19197812 */ /* 0x000fe200078ec0ff */
[----:B------:R-:W-:Y:S01]  /*4720*/  @!P1 FADD.FTZ R138, -R138, -RZ ;  /* 0x800000ff8a8a9221 */ /* 0x000fe20000010100 */
[----:B------:R-:W-:Y:S03]  /*4730*/  SHF.R.U32.HI R5, RZ, 0x10, R132 ;  /* 0x00000010ff057819 */ /* 0x000fe60000011684 */
[----:B------:R-:W1:Y:S01]  /*4740*/  MUFU.EX2 R129, R129 ;  /* 0x0000008100817308 */ /* 0x000e620000000800 */
[----:B------:R-:W-:Y:S02]  /*4750*/  ISETP.LE.U32.AND P1, PT, R25, UR14, PT ;  /* 0x0000000e19007c0c */ /* 0x000fe4000bf23070 */
[----:B------:R-:W-:Y:S02]  /*4760*/  LOP3.LUT R25, R5, 0xff, RZ, 0xc0, !PT ;  /* 0x000000ff05197812 */ /* 0x000fe400078ec0ff */
[----:B------:R-:W-:Y:S02]  /*4770*/  SHF.R.U32.HI R13, RZ, 0x10, R136 ;  /* 0x00000010ff0d7819 */ /* 0x000fe40000011688 */
[----:B------:R-:W-:Y:S01]  /*4780*/  LOP3.LUT R10, R136, 0xffff, RZ, 0xc0, !PT ;  /* 0x0000ffff880a7812 */ /* 0x000fe200078ec0ff */
[----:B------:R-:W-:Y:S01]  /*4790*/  @!P4 FADD.FTZ R139, -R139, -RZ ;  /* 0x800000ff8b8bc221 */ /* 0x000fe20000010100 */
[----:B------:R-:W-:Y:S01]  /*47a0*/  ISETP.LE.U32.AND P4, PT, R25, UR14, PT ;  /* 0x0000000e19007c0c */ /* 0x000fe2000bf83070 */
[----:B--2---:R-:W-:Y:S01]  /*47b0*/  FFMA.FTZ R27, R30, UR13, -R187 ;  /* 0x0000000d1e1b7c23 */ /* 0x004fe200080108bb */
[----:B------:R-:W-:Y:S01]  /*47c0*/  LOP3.LUT R25, R13, 0xff, RZ, 0xc0, !PT ;  /* 0x000000ff0d197812 */ /* 0x000fe200078ec0ff */
[----:B------:R-:W2:Y:S01]  /*47d0*/  MUFU.EX2 R134, R134 ;  /* 0x0000008600867308 */ /* 0x000ea20000000800 */
[----:B------:R-:W-:Y:S01]  /*47e0*/  SHF.R.U32.HI R26, RZ, 0x8, R10 ;  /* 0x00000008ff1a7819 */ /* 0x000fe2000001160a */
[----:B------:R-:W-:Y:S01]  /*47f0*/  FFMA.FTZ R137, R24, UR13, -R123 ;  /* 0x0000000d18897c23 */ /* 0x000fe2000801087b */
[----:B------:R-:W-:Y:S01]  /*4800*/  F2FP.RELU.BF16.F32.PACK_AB R30, R235, R234 ;  /* 0x000000eaeb1e723e */ /* 0x000fe200000018ff */
[----:B------:R-:W-:Y:S01]  /*4810*/  FFMA.FTZ R187, R31, UR13, -R187 ;  /* 0x0000000d1fbb7c23 */ /* 0x000fe200080108bb */
[----:B-1----:R-:W-:Y:S01]  /*4820*/  @!P1 FADD.FTZ R129, -R129, -RZ ;  /* 0x800000ff81819221 */ /* 0x002fe20000010100 */
[----:B------:R-:W-:Y:S01]  /*4830*/  ISETP.LE.U32.AND P1, PT, R25, UR14, PT ;  /* 0x0000000e19007c0c */ /* 0x000fe2000bf23070 */
[----:B------:R-:W-:Y:S01]  /*4840*/  FFMA.FTZ R123, R29, UR13, -R123 ;  /* 0x0000000d1d7b7c23 */ /* 0x000fe2000801087b */
[----:B------:R-:W-:Y:S01]  /*4850*/  LOP3.LUT R25, R26, 0xffff, RZ, 0xc0, !PT ;  /* 0x0000ffff1a197812 */ /* 0x000fe200078ec0ff */
[----:B------:R1:W-:Y:S01]  /*4860*/  STS [R199+0xe000], R30 ;  /* 0x00e0001ec7007388 */ /* 0x0003e20000000800 */
[----:B------:R-:W-:Y:S01]  /*4870*/  F2FP.RELU.BF16.F32.PACK_AB R26, R237, R236 ;  /* 0x000000eced1a723e */ /* 0x000fe200000018ff */
[----:B------:R3:W4:Y:S01]  /*4880*/  MUFU.EX2 R125, R27 ;  /* 0x0000001b007d7308 */ /* 0x0007220000000800 */
[----:B------:R-:W-:Y:S01]  /*4890*/  F2FP.RELU.BF16.F32.PACK_AB R35, R251, R248 ;  /* 0x000000f8fb23723e */ /* 0x000fe200000018ff */
[----:B------:R-:W-:Y:S01]  /*48a0*/  @!P4 FADD.FTZ R122, -R122, -RZ ;  /* 0x800000ff7a7ac221 */ /* 0x000fe20000010100 */
[----:B------:R-:W-:Y:S01]  /*48b0*/  F2FP.RELU.BF16.F32.PACK_AB R33, R252, R131 ;  /* 0x00000083fc21723e */ /* 0x000fe200000018ff */
[----:B------:R1:W-:Y:S01]  /*48c0*/  STS [R199+0xe400], R26 ;  /* 0x00e4001ac7007388 */ /* 0x0003e20000000800 */
[----:B------:R-:W-:Y:S01]  /*48d0*/  F2FP.RELU.BF16.F32.PACK_AB R31, R239, R238 ;  /* 0x000000eeef1f723e */ /* 0x000fe200000018ff */
[----:B--2---:R-:W-:Y:S01]  /*48e0*/  @!P0 FADD.FTZ R134, -R134, -RZ ;  /* 0x800000ff86868221 */ /* 0x004fe20000010100 */
[----:B------:R-:W-:Y:S03]  /*48f0*/  F2FP.RELU.BF16.F32.PACK_AB R34, R241, R240 ;  /* 0x000000f0f122723e */ /* 0x000fe600000018ff */
[----:B------:R-:W2:Y:S01]  /*4900*/  MUFU.EX2 R137, R137 ;  /* 0x0000008900897308 */ /* 0x000ea20000000800 */
[----:B------:R-:W-:Y:S01]  /*4910*/  STS [R206+0xe000], R35 ;  /* 0x00e00023ce007388 */ /* 0x000fe20000000800 */
[----:B------:R-:W-:Y:S02]  /*4920*/  LOP3.LUT R6, R132, 0xff, RZ, 0xc0, !PT ;  /* 0x000000ff84067812 */ /* 0x000fe400078ec0ff */
[----:B------:R-:W-:Y:S01]  /*4930*/  ISETP.LE.U32.AND P4, PT, R25, UR14, PT ;  /* 0x0000000e19007c0c */ /* 0x000fe2000bf83070 */
[----:B------:R-:W-:Y:S01]  /*4940*/  STS [R206+0xe400], R33 ;  /* 0x00e40021ce007388 */ /* 0x000fe20000000800 */
[----:B------:R-:W-:Y:S04]  /*4950*/  F2FP.RELU.BF16.F32.PACK_AB R25, R245, R244 ;  /* 0x000000f4f519723e */ /* 0x000fe800000018ff */
[----:B------:R-:W2:Y:S01]  /*4960*/  MUFU.EX2 R142, R142 ;  /* 0x0000008e008e7308 */ /* 0x000ea20000000800 */
[----:B---3--:R-:W-:Y:S01]  /*4970*/  F2FP.RELU.BF16.F32.PACK_AB R27, R243, R242 ;  /* 0x000000f2f31b723e */ /* 0x008fe200000018ff */
[----:B------:R-:W-:Y:S01]  /*4980*/  STS [R199+0xf000], R31 ;  /* 0x00f0001fc7007388 */ /* 0x000fe20000000800 */
[----:B------:R-:W-:Y:S01]  /*4990*/  ISETP.LE.U32.AND P0, PT, R6, UR14, PT ;  /* 0x0000000e06007c0c */ /* 0x000fe2000bf03070 */
[----:B----4-:R-:W-:Y:S01]  /*49a0*/  @!P1 FADD.FTZ R125, -R125, -RZ ;  /* 0x800000ff7d7d9221 */ /* 0x010fe20000010100 */
[----:B------:R-:W-:Y:S01]  /*49b0*/  SHF.R.U32.HI R9, RZ, 0x18, R132 ;  /* 0x00000018ff097819 */ /* 0x000fe20000011684 */
[----:B------:R3:W-:Y:S01]  /*49c0*/  STS [R199+0xf400], R34 ;  /* 0x00f40022c7007388 */ /* 0x0007e20000000800 */
[----:B-1----:R-:W-:Y:S03]  /*49d0*/  F2FP.RELU.BF16.F32.PACK_AB R30, R133, R130 ;  /* 0x00000082851e723e */ /* 0x002fe600000018ff */
[----:B------:R-:W1:Y:S01]  /*49e0*/  MUFU.EX2 R127, R121 ;  /* 0x00000079007f7308 */ /* 0x000e620000000800 */
[----:B--2---:R-:W-:Y:S01]  /*49f0*/  @!P6 FADD.FTZ R137, -R137, -RZ ;  /* 0x800000ff8989e221 */ /* 0x004fe20000010100 */
[----:B------:R2:W-:Y:S01]  /*4a00*/  STS [R206+0xf000], R27 ;  /* 0x00f0001bce007388 */ /* 0x0005e20000000800 */
[----:B------:R-:W-:Y:S02]  /*4a10*/  ISETP.LE.U32.AND P6, PT, R9, UR14, PT ;  /* 0x0000000e09007c0c */ /* 0x000fe4000bfc3070 */
[----:B------:R-:W-:Y:S01]  /*4a20*/  F2FP.RELU.BF16.F32.PACK_AB R26, R134, R135 ;  /* 0x00000087861a723e */ /* 0x000fe200000018ff */
[----:B------:R4:W-:Y:S01]  /*4a30*/  STS [R206+0xf400], R25 ;  /* 0x00f40019ce007388 */ /* 0x0009e20000000800 */
[----:B------:R-:W-:Y:S03]  /*4a40*/  LOP3.LUT R14, R136, 0xff, RZ, 0xc0, !PT ;  /* 0x000000ff880e7812 */ /* 0x000fe600078ec0ff */
[----:B------:R-:W2:Y:S01]  /*4a50*/  MUFU.EX2 R141, R141 ;  /* 0x0000008d008d7308 */ /* 0x000ea20000000800 */
[----:B------:R-:W-:Y:S01]  /*4a60*/  SHF.R.U32.HI R11, RZ, 0x18, R136 ;  /* 0x00000018ff0b7819 */ /* 0x000fe20000011688 */
[----:B------:R4:W-:Y:S01]  /*4a70*/  STS [R205+0xe000], R30 ;  /* 0x00e0001ecd007388 */ /* 0x0009e20000000800 */
[----:B------:R-:W-:Y:S01]  /*4a80*/  @!P5 FADD.FTZ R142, -R142, -RZ ;  /* 0x800000ff8e8ed221 */ /* 0x000fe20000010100 */
[----:B------:R-:W-:Y:S01]  /*4a90*/  @!P0 FADD.FTZ R143, -R143, -RZ ;  /* 0x800000ff8f8f8221 */ /* 0x000fe20000010100 */
[----:B------:R-:W-:Y:S01]  /*4aa0*/  ISETP.LE.U32.AND P5, PT, R14, UR14, PT ;  /* 0x0000000e0e007c0c */ /* 0x000fe2000bfa3070 */
[----:B------:R4:W-:Y:S01]  /*4ab0*/  STS [R205+0xe400], R26 ;  /* 0x00e4001acd007388 */ /* 0x0009e20000000800 */
[----:B------:R-:W-:Y:S03]  /*4ac0*/  ISETP.LE.U32.AND P0, PT, R11, UR14, PT ;  /* 0x0000000e0b007c0c */ /* 0x000fe6000bf03070 */
[----:B------:R-:W4:Y:S01]  /*4ad0*/  MUFU.EX2 R123, R123 ;  /* 0x0000007b007b7308 */ /* 0x000f220000000800 */
[----:B-1----:R-:W-:Y:S01]  /*4ae0*/  @!P6 FADD.FTZ R127, -R127, -RZ ;  /* 0x800000ff7f7fe221 */ /* 0x002fe20000010100 */
[----:B------:R-:W-:Y:S02]  /*4af0*/  F2FP.RELU.BF16.F32.PACK_AB R29, R129, R143 ;  /* 0x0000008f811d723e */ /* 0x000fe400000018ff */
[----:B------:R-:W-:Y:S02]  /*4b00*/  IADD3 R116, R0, 0x4000, R105 ;  /* 0x0000400000747810 */ /* 0x000fe40007ffe069 */
[----:B------:R-:W-:Y:S01]  /*4b10*/  FSETP.GE.FTZ.AND P6, PT, R248, RZ, PT ;  /* 0x000000fff800720b */ /* 0x000fe20003fd6000 */
[----:B------:R-:W-:Y:S03]  /*4b20*/  STS [R207+0xe000], R29 ;  /* 0x00e0001dcf007388 */ /* 0x000fe60000000800 */
[----:B------:R-:W1:Y:S01]  /*4b30*/  MUFU.EX2 R126, R187 ;  /* 0x000000bb007e7308 */ /* 0x000e620000000800 */
[----:B---3--:R-:W-:Y:S01]  /*4b40*/  F2FP.RELU.BF16.F32.PACK_AB R34, R127, R122 ;  /* 0x0000007a7f22723e */ /* 0x008fe200000018ff */
[----:B--2---:R-:W-:Y:S01]  /*4b50*/  @!P5 FADD.FTZ R141, -R141, -RZ ;  /* 0x800000ff8d8dd221 */ /* 0x004fe20000010100 */
[----:B------:R-:W-:Y:S01]  /*4b60*/  F2FP.RELU.BF16.F32.PACK_AB R27, R138, R137 ;  /* 0x000000898a1b723e */ /* 0x000fe200000018ff */
[----:B------:R-:W-:Y:S01]  /*4b70*/  IMAD.IADD R120, R116, 0x1, R179 ;  /* 0x0000000174787824 */ /* 0x000fe200078e02b3 */
[----:B------:R-:W-:Y:S01]  /*4b80*/  FSETP.GE.FTZ.AND P5, PT, R251, RZ, PT ;  /* 0x000000fffb00720b */ /* 0x000fe20003fb6000 */
[----:B------:R-:W-:Y:S01]  /*4b90*/  STS [R207+0xe400], R34 ;  /* 0x00e40022cf007388 */ /* 0x000fe20000000800 */
[----:B----4-:R-:W-:Y:S01]  /*4ba0*/  F2FP.RELU.BF16.F32.PACK_AB R25, R139, R142 ;  /* 0x0000008e8b19723e */ /* 0x010fe200000018ff */
[----:B------:R-:W-:Y:S02]  /*4bb0*/  @!P4 FADD.FTZ R123, -R123, -RZ ;  /* 0x800000ff7b7bc221 */ /* 0x000fe40000010100 */
[----:B------:R-:W-:Y:S01]  /*4bc0*/  STS [R205+0xf000], R27 ;  /* 0x00f0001bcd007388 */ /* 0x000fe20000000800 */
[----:B------:R-:W-:Y:S02]  /*4bd0*/  FSETP.GE.FTZ.AND P4, PT, R130, RZ, PT ;  /* 0x000000ff8200720b */ /* 0x000fe40003f96000 */
[----:B------:R-:W-:Y:S01]  /*4be0*/  FSETP.GE.FTZ.AND P1, PT, R133, RZ, PT ;  /* 0x000000ff8500720b */ /* 0x000fe20003f36000 */
[----:B------:R-:W-:Y:S01]  /*4bf0*/  STS [R205+0xf400], R25 ;  /* 0x00f40019cd007388 */ /* 0x000fe20000000800 */
[----:B------:R-:W-:Y:S01]  /*4c00*/  F2FP.RELU.BF16.F32.PACK_AB R30, R123, R141 ;  /* 0x0000008d7b1e723e */ /* 0x000fe200000018ff */
[----:B-1----:R-:W-:Y:S01]  /*4c10*/  @!P0 FADD.FTZ R126, -R126, -RZ ;  /* 0x800000ff7e7e8221 */ /* 0x002fe20000010100 */
[----:B------:R-:W-:Y:S03]  /*4c20*/  SEL R187, R208, 0xffffffc0, !P3 ;  /* 0xffffffc0d0bb7807 */ /* 0x000fe60005800000 */
[----:B------:R-:W-:Y:S01]  /*4c30*/  STS [R207+0xf000], R30 ;  /* 0x00f0001ecf007388 */ /* 0x000fe20000000800 */
[----:B------:R-:W-:Y:S02]  /*4c40*/  FSETP.GE.FTZ.AND P0, PT, R234, RZ, PT ;  /* 0x000000ffea00720b */ /* 0x000fe40003f16000 */
[----:B------:R-:W-:Y:S01]  /*4c50*/  F2FP.RELU.BF16.F32.PACK_AB R26, R126, R125 ;  /* 0x0000007d7e1a723e */ /* 0x000fe200000018ff */
[----:B------:R-:W-:Y:S04]  /*4c60*/  IMAD.IADD R121, R116, 0x1, R187 ;  /* 0x0000000174797824 */ /* 0x000fe800078e02bb */
[----:B------:R-:W-:Y:S04]  /*4c70*/  STS [R207+0xf400], R26 ;  /* 0x00f4001acf007388 */ /* 0x000fe80000000800 */
[----:B------:R-:W1:Y:S08]  /*4c80*/  LDSM.16.M88.4 R100, [R0+UR6+0x4000] ;  /* 0x004000060064783b */ /* 0x000e700008000200 */
[----:B------:R-:W2:Y:S08]  /*4c90*/  LDSM.16.M88.4 R104, [R0+UR6+0x5000] ;  /* 0x005000060068783b */ /* 0x000eb00008000200 */
[----:B------:R-:W3:Y:S08]  /*4ca0*/  LDSM.16.M88.4 R108, [R120] ;  /* 0x00000000786c783b */ /* 0x000ef00000000200 */
[----:B------:R4:W3:Y:S08]  /*4cb0*/  LDSM.16.M88.4 R112, [R120+0x1000] ;  /* 0x001000007870783b */ /* 0x0008f00000000200 */
[----:B------:R-:W3:Y:S01]  /*4cc0*/  LDSM.16.M88.4 R116, [R121] ;  /* 0x000000007974783b */ /* 0x000ee20000000200 */
[-C--:B-1----:R-:W-:Y:S03]  /*4cd0*/  HMMA.16816.F32.BF16 R4, R100, R144.reuse, RZ ;  /* 0x000000906404723c */ /* 0x082fe600000418ff */
[----:B----4-:R-:W-:Y:S03]  /*4ce0*/  IMAD.IADD R120, R187, 0x1, R120 ;  /* 0x00000001bb787824 */ /* 0x010fe600078e0278 */
[C---:B--2---:R-:W-:Y:S06]  /*4cf0*/  HMMA.16816.F32.BF16 R8, R104.reuse, R144, RZ ;  /* 0x000000906808723c */ /* 0x044fec00000418ff */
        /* <DEDUP_REMOVED lines=32> */
[----:B------:R-:W-:Y:S01]  /*4f00*/  FSEL R113, R114, R247, P0 ;  /* 0x000000f772717208 */ /* 0x000fe20000000000 */
[-C--:B------:R-:W-:Y:S03]  /*4f10*/  HMMA.16816.F32.BF16 R28, R108, R174.reuse, R28 ;  /* 0x000000ae6c1c723c */ /* 0x080fe6000004181c */
[----:B------:R-:W-:Y:S02]  /*4f20*/  FSETP.GE.FTZ.AND P0, PT, R235, RZ, PT ;  /* 0x000000ffeb00720b */ /* 0x000fe40003f16000 */
[----:B------:R-:W-:Y:S01]  /*4f30*/  FMUL.FTZ R234, R234, R113 ;  /* 0x00000071eaea7220 */ /* 0x000fe20000410000 */
[----:B------:R-:W-:Y:S05]  /*4f40*/  HMMA.16816.F32.BF16 R32, R104, R174, R32 ;  /* 0x000000ae6820723c */ /* 0x000fea0000041820 */
[C---:B------:R-:W-:Y:S01]  /*4f50*/  FADD.FTZ R114, -R247.reuse, R16 ;  /* 0x00000010f7727221 */ /* 0x040fe20000010100 */
[C---:B------:R-:W-:Y:S01]  /*4f60*/  FADD.FTZ R188, -R247.reuse, R17 ;  /* 0x00000011f7bc7221 */ /* 0x040fe20000010100 */
[C---:B------:R-:W-:Y:S01]  /*4f70*/  FADD.FTZ R106, -R247.reuse, R5 ;  /* 0x00000005f76a7221 */ /* 0x040fe20000010100 */
[C---:B------:R-:W-:Y:S03]  /*4f80*/  FADD.FTZ R5, -R247.reuse, R20 ;  /* 0x00000014f7057221 */ /* 0x040fe60000010100 */
[-C--:B------:R-:W-:Y:S01]  /*4f90*/  FSEL R17, R114, R247.reuse, P6 ;  /* 0x000000f772117208 */ /* 0x080fe20003000000 */
[----:B------:R-:W-:Y:S01]  /*4fa0*/  FADD.FTZ R21, -R247, R21 ;  /* 0x00000015f7157221 */ /* 0x000fe20000010100 */
[----:B------:R-:W-:Y:S02]  /*4fb0*/  FSEL R106, R106, R247, P0 ;  /* 0x000000f76a6a7208 */ /* 0x000fe40000000000 */
[----:B------:R-:W-:Y:S01]  /*4fc0*/  FSETP.GE.FTZ.AND P0, PT, R129, RZ, PT ;  /* 0x000000ff8100720b */ /* 0x000fe20003f16000 */
[----:B------:R-:W-:Y:S01]  /*4fd0*/  FMUL.FTZ R248, R248, R17 ;  /* 0x00000011f8f87220 */ /* 0x000fe20000410000 */
[-C--:B------:R-:W-:Y:S01]  /*4fe0*/  FSEL R188, R188, R247.reuse, P5 ;  /* 0x000000f7bcbc7208 */ /* 0x080fe20002800000 */
[----:B------:R-:W-:Y:S01]  /*4ff0*/  FMUL.FTZ R235, R235, R106 ;  /* 0x0000006aebeb7220 */ /* 0x000fe20000410000 */
[-C--:B------:R-:W-:Y:S02]  /*5000*/  FSEL R5, R5, R247.reuse, P4 ;  /* 0x000000f705057208 */ /* 0x080fe40002000000 */
[----:B------:R-:W-:Y:S01]  /*5010*/  FSEL R114, R21, R247, P1 ;  /* 0x000000f715727208 */ /* 0x000fe20000800000 */
[----:B------:R-:W-:Y:S01]  /*5020*/  FMUL.FTZ R251, R251, R188 ;  /* 0x000000bcfbfb7220 */ /* 0x000fe20000410000 */
[----:B------:R-:W-:Y:S01]  /*5030*/  ISETP.GE.AND P6, PT, R220, 0x1, PT ;  /* 0x00000001dc00780c */ /* 0x000fe20003fc6270 */
[----:B------:R-:W-:Y:S01]  /*5040*/  FADD.FTZ R106, -R247, R32 ;  /* 0x00000020f76a7221 */ /* 0x000fe20000010100 */
[----:B------:R-:W-:Y:S01]  /*5050*/  FSETP.GE.FTZ.AND P1, PT, R143, RZ, PT ;  /* 0x000000ff8f00720b */ /* 0x000fe20003f36000 */
[----:B------:R-:W-:Y:S01]  /*5060*/  FMUL.FTZ R130, R130, R5 ;  /* 0x0000000582827220 */ /* 0x000fe20000410000 */
[----:B------:R-:W-:Y:S01]  /*5070*/  F2FP.BF16.F32.PACK_AB R234, R235, R234 ;  /* 0x000000eaebea723e */ /* 0x000fe200000010ff */
        /* <DEDUP_REMOVED lines=46> */
.L_x_938:
[C---:B---3--:R-:W-:Y:S01]  /*5360*/  FADD.FTZ R5, -R246.reuse, R18 ;  /* 0x00000012f6057221 */ /* 0x048fe20000010100 */
[----:B------:R-:W-:Y:S01]  /*5370*/  FSETP.GE.FTZ.AND P0, PT, R131, RZ, PT ;  /* 0x000000ff8300720b */ /* 0x000fe20003f16000 */
[----:B------:R-:W-:Y:S01]  /*5380*/  FADD.FTZ R23, -R246, R23 ;  /* 0x00000017f6177221 */ /* 0x000fe20000010100 */
[----:B------:R-:W-:Y:S01]  /*5390*/  FSETP.GE.FTZ.AND P1, PT, R134, RZ, PT ;  /* 0x000000ff8600720b */ /* 0x000fe20003f36000 */
[C---:B------:R-:W-:Y:S01]  /*53a0*/  FADD.FTZ R19, -R246.reuse, R19 ;  /* 0x00000013f6137221 */ /* 0x040fe20000010100 */
[-C--:B------:R-:W-:Y:S01]  /*53b0*/  FSEL R4, R5, R246.reuse, P0 ;  /* 0x000000f605047208 */ /* 0x080fe20000000000 */
[C---:B------:R-:W-:Y:S01]  /*53c0*/  FADD.FTZ R7, -R246.reuse, R22 ;  /* 0x00000016f6077221 */ /* 0x040fe20000010100 */
[----:B------:R-:W-:Y:S01]  /*53d0*/  FSETP.GE.FTZ.AND P0, PT, R127, RZ, PT ;  /* 0x000000ff7f00720b */ /* 0x000fe20003f16000 */
[----:B------:R-:W-:Y:S01]  /*53e0*/  FADD.FTZ R5, -R246, R34 ;  /* 0x00000022f6057221 */ /* 0x000fe20000010100 */
[----:B------:R-:W-:Y:S01]  /*53f0*/  FSETP.GE.FTZ.AND P5, PT, R252, RZ, PT ;  /* 0x000000fffc00720b */ /* 0x000fe20003fb6000 */
[C---:B-----5:R-:W-:Y:S01]  /*5400*/  FADD.FTZ R17, -R250.reuse, R12 ;  /* 0x0000000cfa117221 */ /* 0x060fe20000010100 */
[----:B------:R-:W-:Y:S01]  /*5410*/  FSEL R23, R23, R246, P1 ;  /* 0x000000f617177208 */ /* 0x000fe20000800000 */
[----:B------:R-:W-:Y:S01]  /*5420*/  FMUL.FTZ R4, R131, R4 ;  /* 0x0000000483047220 */ /* 0x000fe20000410000 */
[----:B------:R-:W-:Y:S01]  /*5430*/  FSETP.GE.FTZ.AND P4, PT, R135, RZ, PT ;  /* 0x000000ff8700720b */ /* 0x000fe20003f96000 */
[----:B------:R-:W-:Y:S01]  /*5440*/  FADD.FTZ R9, -R250, R9 ;  /* 0x00000009fa097221 */ /* 0x000fe20000010100 */
[----:B------:R-:W-:Y:S01]  /*5450*/  FSETP.GE.FTZ.AND P1, PT, R122, RZ, PT ;  /* 0x000000ff7a00720b */ /* 0x000fe20003f36000 */
[----:B------:R-:W-:Y:S01]  /*5460*/  FMUL.FTZ R23, R134, R23 ;  /* 0x0000001786177220 */ /* 0x000fe20000410000 */
[-C--:B------:R-:W-:Y:S01]  /*5470*/  FSEL R19, R19, R246.reuse, P5 ;  /* 0x000000f613137208 */ /* 0x080fe20002800000 */
[C---:B------:R-:W-:Y:S01]  /*5480*/  FADD.FTZ R13, -R250.reuse, R13 ;  /* 0x0000000dfa0d7221 */ /* 0x040fe20000010100 */
[-C--:B------:R-:W-:Y:S01]  /*5490*/  FSEL R6, R7, R246.reuse, P4 ;  /* 0x000000f607067208 */ /* 0x080fe20002000000 */
[----:B------:R-:W-:Y:S01]  /*54a0*/  FADD.FTZ R7, -R250, R8 ;  /* 0x00000008fa077221 */ /* 0x000fe20000010100 */
[----:B------:R-:W-:Y:S01]  /*54b0*/  FSEL R5, R5, R246, P1 ;  /* 0x000000f605057208 */ /* 0x000fe20000800000 */
[----:B------:R-:W-:Y:S01]  /*54c0*/  @P0 FADD.FTZ R246, -R246, R35 ;  /* 0x00000023f6f60221 */ /* 0x000fe20000010100 */
[----:B------:R-:W-:Y:S01]  /*54d0*/  FMUL.FTZ R19, R252, R19 ;  /* 0x00000013fc137220 */ /* 0x000fe20000410000 */
[----:B------:R-:W-:Y:S01]  /*54e0*/  FSETP.GE.FTZ.AND P0, PT, R242, RZ, PT ;  /* 0x000000fff200720b */ /* 0x000fe20003f16000 */
[----:B------:R-:W-:Y:S01]  /*54f0*/  FMUL.FTZ R6, R135, R6 ;  /* 0x0000000687067220 */ /* 0x000fe20000410000 */
[----:B------:R-:W-:Y:S01]  /*5500*/  FSETP.GE.FTZ.AND P1, PT, R239, RZ, PT ;  /* 0x000000ffef00720b */ /* 0x000fe20003f36000 */
[----:B------:R-:W-:Y:S01]  /*5510*/  FMUL.FTZ R5, R122, R5 ;  /* 0x000000057a057220 */ /* 0x000fe20000410000 */
[----:B------:R-:W-:Y:S01]  /*5520*/  FSEL R17, R17, R250, P0 ;  /* 0x000000fa11117208 */ /* 0x000fe20000000000 */
[----:B------:R-:W-:Y:S01]  /*5530*/  FMUL.FTZ R246, R127, R246 ;  /* 0x000000f67ff67220 */ /* 0x000fe20000410000 */
[----:B------:R-:W-:Y:S01]  /*5540*/  F2FP.BF16.F32.PACK_AB R19, R19, R4 ;  /* 0x000000041313723e */ /* 0x000fe200000010ff */
[----:B------:R-:W-:Y:S01]  /*5550*/  FADD.FTZ R25, -R250, R25 ;  /* 0x00000019fa197221 */ /* 0x000fe20000010100 */
[----:B------:R-:W-:Y:S01]  /*5560*/  FSETP.GE.FTZ.AND P0, PT, R123, RZ, PT ;  /* 0x000000ff7b00720b */ /* 0x000fe20003f16000 */
[----:B------:R-:W-:Y:S01]  /*5570*/  FMUL.FTZ R17, R242, R17 ;  /* 0x00000011f2117220 */ /* 0x000fe20000410000 */
[----:B------:R-:W-:Y:S01]  /*5580*/  FSEL R4, R9, R250, P1 ;  /* 0x000000fa09047208 */ /* 0x000fe20000800000 */
[----:B------:R-:W-:Y:S01]  /*5590*/  FADD.FTZ R9, -R250, R28 ;  /* 0x0000001cfa097221 */ /* 0x000fe20000010100 */
[----:B------:R-:W-:Y:S01]  /*55a0*/  FSETP.GE.FTZ.AND P1, PT, R243, RZ, PT ;  /* 0x000000fff300720b */ /* 0x000fe20003f36000 */
[C---:B------:R-:W-:Y:S01]  /*55b0*/  FADD.FTZ R10, -R249.reuse, R10 ;  /* 0x0000000af90a7221 */ /* 0x040fe20000010100 */
[----:B------:R-:W-:Y:S01]  /*55c0*/  FSETP.GE.FTZ.AND P4, PT, R238, RZ, PT ;  /* 0x000000ffee00720b */ /* 0x000fe20003f96000 */
[----:B------:R-:W-:Y:S01]  /*55d0*/  FADD.FTZ R20, -R249, R11 ;  /* 0x0000000bf9147221 */ /* 0x000fe20000010100 */
[----:B------:R-:W-:Y:S01]  /*55e0*/  F2FP.BF16.F32.PACK_AB R18, R23, R6 ;  /* 0x000000061712723e */ /* 0x000fe200000010ff */
[----:B------:R-:W-:Y:S01]  /*55f0*/  FMUL.FTZ R33, R236, R33 ;  /* 0x00000021ec217220 */ /* 0x000fe20000410000 */
[----:B------:R-:W-:Y:S01]  /*5600*/  F2FP.BF16.F32.PACK_AB R246, R246, R5 ;  /* 0x00000005f6f6723e */ /* 0x000fe200000010ff */
[----:B------:R-:W-:Y:S01]  /*5610*/  FADD.FTZ R5, -R250, R24 ;  /* 0x00000018fa057221 */ /* 0x000fe20000010100 */
[----:B------:R-:W-:Y:S01]  /*5620*/  FSEL R6, R13, R250, P1 ;  /* 0x000000fa0d067208 */ /* 0x000fe20000800000 */
[----:B------:R-:W-:Y:S01]  /*5630*/  FMUL.FTZ R130, R237, R130 ;  /* 0x00000082ed827220 */ /* 0x000fe20000410000 */
[----:B------:R-:W-:Y:S01]  /*5640*/  FSEL R7, R7, R250, P4 ;  /* 0x000000fa07077208 */ /* 0x000fe20002000000 */
[----:B------:R-:W-:Y:S01]  /*5650*/  FMUL.FTZ R4, R239, R4 ;  /* 0x00000004ef047220 */ /* 0x000fe20000410000 */
[----:B------:R-:W-:Y:S01]  /*5660*/  FSETP.GE.FTZ.AND P5, PT, R137, RZ, PT ;  /* 0x000000ff8900720b */ /* 0x000fe20003fb6000 */
[----:B------:R-:W-:Y:S01]  /*5670*/  FMUL.FTZ R6, R243, R6 ;  /* 0x00000006f3067220 */ /* 0x000fe20000410000 */
[----:B------:R-:W-:Y:S01]  /*5680*/  FSETP.GE.FTZ.AND P4, PT, R138, RZ, PT ;  /* 0x000000ff8a00720b */ /* 0x000fe20003f96000 */
[----:B------:R-:W-:Y:S01]  /*5690*/  FMUL.FTZ R7, R238, R7 ;  /* 0x00000007ee077220 */ /* 0x000fe20000410000 */
[----:B------:R-:W-:Y:S01]  /*56a0*/  FSETP.GE.FTZ.AND P1, PT, R141, RZ, PT ;  /* 0x000000ff8d00720b */ /* 0x000fe20003f36000 */
[----:B------:R-:W-:Y:S01]  /*56b0*/  FADD.FTZ R14, -R249, R14 ;  /* 0x0000000ef90e7221 */ /* 0x000fe20000010100 */
[-C--:B------:R-:W-:Y:S01]  /*56c0*/  FSEL R8, R5, R250.reuse, P5 ;  /* 0x000000fa05087208 */ /* 0x080fe20002800000 */
[----:B------:R-:W-:Y:S01]  /*56d0*/  STS [R199+0xa000], R234 ;  /* 0x00a000eac7007388 */ /* 0x000fe20000000800 */
[-C--:B------:R-:W-:Y:S01]  /*56e0*/  FSEL R25, R25, R250.reuse, P4 ;  /* 0x000000fa19197208 */ /* 0x080fe20002000000 */
[----:B------:R-:W-:Y:S01]  /*56f0*/  FADD.FTZ R26, -R249, R26 ;  /* 0x0000001af91a7221 */ /* 0x000fe20000010100 */
[----:B------:R-:W-:Y:S01]  /*5700*/  FSEL R12, R9, R250, P1 ;  /* 0x000000fa090c7208 */ /* 0x000fe20000800000 */
[----:B------:R-:W-:Y:S01]  /*5710*/  @P0 FADD.FTZ R250, -R250, R29 ;  /* 0x0000001dfafa0221 */ /* 0x000fe20000010100 */
[----:B------:R-:W-:Y:S01]  /*5720*/  FSETP.GE.FTZ.AND P1, PT, R240, RZ, PT ;  /* 0x000000fff000720b */ /* 0x000fe20003f36000 */
[----:B------:R-:W-:Y:S01]  /*5730*/  FMUL.FTZ R25, R138, R25 ;  /* 0x000000198a197220 */ /* 0x000fe20000410000 */
        /* <DEDUP_REMOVED lines=12> */
[----:B------:R-:W-:Y:S01]  /*5800*/  F2FP.BF16.F32.PACK_AB R130, R130, R33 ;  /* 0x000000218282723e */ /* 0x000fe200000010ff */
[----:B------:R-:W-:Y:S01]  /*5810*/  FMUL.FTZ R123, R123, R250 ;  /* 0x000000fa7b7b7220 */ /* 0x000fe20000410000 */
[----:B------:R-:W-:Y:S01]  /*5820*/  F2FP.BF16.F32.PACK_AB R4, R4, R7 ;  /* 0x000000070404723e */ /* 0x000fe200000010ff */
[C---:B------:R-:W-:Y:S01]  /*5830*/  VIADD R100, R183.reuse, 0x40 ;  /* 0x00000040b7647836 */ /* 0x040fe20000000000 */
[-C--:B------:R-:W-:Y:S01]  /*5840*/  FSEL R7, R14, R249.reuse, P4 ;  /* 0x000000f90e077208 */ /* 0x080fe20002000000 */
[----:B------:R-:W-:Y:S01]  /*5850*/  STS [R199+0xa400], R130 ;  /* 0x00a40082c7007388 */ /* 0x000fe20000000800 */
[----:B------:R-:W-:Y:S01]  /*5860*/  FSEL R6, R6, R249, P1 ;  /* 0x000000f906067208 */ /* 0x000fe20000800000 */
[----:B------:R-:W-:Y:S01]  /*5870*/  @P3 VIADD R100, R183, 0xffffffc0 ;  /* 0xffffffc0b7643836 */ /* 0x000fe20000000000 */
[----:B------:R-:W-:Y:S01]  /*5880*/  FSETP.GE.FTZ.AND P0, PT, R126, RZ, PT ;  /* 0x000000ff7e00720b */ /* 0x000fe20003f16000 */
[----:B------:R-:W-:Y:S01]  /*5890*/  FMUL.FTZ R7, R244, R7 ;  /* 0x00000007f4077220 */ /* 0x000fe20000410000 */
[----:B------:R-:W-:Y:S01]  /*58a0*/  F2FP.BF16.F32.PACK_AB R24, R25, R8 ;  /* 0x000000081918723e */ /* 0x000fe200000010ff */
[----:B------:R-:W-:Y:S01]  /*58b0*/  FMUL.FTZ R6, R245, R6 ;  /* 0x00000006f5067220 */ /* 0x000fe20000410000 */
[----:B------:R-:W-:Y:S01]  /*58c0*/  F2FP.BF16.F32.PACK_AB R20, R20, R5 ;  /* 0x000000051414723e */ /* 0x000fe200000010ff */
[----:B------:R-:W-:Y:S01]  /*58d0*/  STS [R206+0xa000], R251 ;  /* 0x00a000fbce007388 */ /* 0x000fe20000000800 */
[----:B------:R-:W-:Y:S01]  /*58e0*/  FADD.FTZ R8, -R249, R27 ;  /* 0x0000001bf9087221 */ /* 0x000fe20000010100 */
[----:B------:R-:W-:Y:S02]  /*58f0*/  FSETP.GE.FTZ.AND P5, PT, R142, RZ, PT ;  /* 0x000000ff8e00720b */ /* 0x000fe40003fb6000 */
[----:B------:R-:W-:Y:S01]  /*5900*/  STS [R206+0xa400], R19 ;  /* 0x00a40013ce007388 */ /* 0x000fe20000000800 */
[----:B------:R-:W-:Y:S02]  /*5910*/  FSETP.GE.FTZ.AND P4, PT, R139, RZ, PT ;  /* 0x000000ff8b00720b */ /* 0x000fe40003f96000 */
[----:B------:R-:W-:Y:S01]  /*5920*/  F2FP.BF16.F32.PACK_AB R7, R6, R7 ;  /* 0x000000070607723e */ /* 0x000fe200000010ff */
[----:B------:R-:W-:Y:S01]  /*5930*/  STS [R199+0xb000], R4 ;  /* 0x00b00004c7007388 */ /* 0x000fe20000000800 */
[-C--:B------:R-:W-:Y:S02]  /*5940*/  FSEL R9, R26, R249.reuse, P5 ;  /* 0x000000f91a097208 */ /* 0x080fe40002800000 */
[----:B------:R-:W-:Y:S01]  /*5950*/  FSEL R8, R8, R249, P4 ;  /* 0x000000f908087208 */ /* 0x000fe20002000000 */
[----:B------:R-:W-:Y:S01]  /*5960*/  STS [R199+0xb400], R20 ;  /* 0x00b40014c7007388 */ /* 0x000fe20000000800 */
[----:B------:R-:W-:Y:S01]  /*5970*/  FSETP.GE.FTZ.AND P1, PT, R125, RZ, PT ;  /* 0x000000ff7d00720b */ /* 0x000fe20003f36000 */
[----:B------:R-:W-:Y:S01]  /*5980*/  FMUL.FTZ R9, R142, R9 ;  /* 0x000000098e097220 */ /* 0x000fe20000410000 */
[----:B------:R-:W-:Y:S01]  /*5990*/  F2FP.BF16.F32.PACK_AB R16, R247, R235 ;  /* 0x000000ebf710723e */ /* 0x000fe200000010ff */
[----:B------:R-:W-:Y:S01]  /*59a0*/  STS [R206+0xb000], R17 ;  /* 0x00b00011ce007388 */ /* 0x000fe20000000800 */
[----:B------:R-:W-:Y:S01]  /*59b0*/  FSEL R30, R30, R249, P1 ;  /* 0x000000f91e1e7208 */ /* 0x000fe20000800000 */
[----:B------:R-:W-:Y:S01]  /*59c0*/  @P0 FADD.FTZ R249, -R249, R31 ;  /* 0x0000001ff9f90221 */ /* 0x000fe20000010100 */
[----:B------:R-:W-:Y:S01]  /*59d0*/  FMUL.FTZ R8, R139, R8 ;  /* 0x000000088b087220 */ /* 0x000fe20000410000 */
[----:B------:R-:W-:Y:S01]  /*59e0*/  STS [R206+0xb400], R7 ;  /* 0x00b40007ce007388 */ /* 0x000fe20000000800 */
[----:B------:R-:W-:Y:S01]  /*59f0*/  F2FP.BF16.F32.PACK_AB R102, R123, R12 ;  /* 0x0000000c7b66723e */ /* 0x000fe200000010ff */
[----:B------:R-:W-:Y:S01]  /*5a00*/  FMUL.FTZ R30, R125, R30 ;  /* 0x0000001e7d1e7220 */ /* 0x000fe20000410000 */
[----:B------:R-:W-:Y:S01]  /*5a10*/  FMUL.FTZ R249, R126, R249 ;  /* 0x000000f97ef97220 */ /* 0x000fe20000410000 */
[----:B------:R-:W-:Y:S01]  /*5a20*/  STS [R205+0xa000], R248 ;  /* 0x00a000f8cd007388 */ /* 0x000fe20000000800 */
[----:B------:R-:W-:Y:S02]  /*5a30*/  F2FP.BF16.F32.PACK_AB R28, R8, R9 ;  /* 0x00000009081c723e */ /* 0x000fe400000010ff */
[----:B------:R-:W-:Y:S01]  /*5a40*/  LEA R115, R194, UR6, 0x1 ;  /* 0x00000006c2737c11 */ /* 0x000fe2000f8e08ff */
[----:B------:R-:W-:Y:S01]  /*5a50*/  STS [R205+0xa400], R18 ;  /* 0x00a40012cd007388 */ /* 0x000fe20000000800 */
[----:B------:R-:W-:Y:S03]  /*5a60*/  F2FP.BF16.F32.PACK_AB R104, R249, R30 ;  /* 0x0000001ef968723e */ /* 0x000fe600000010ff */
        /* <DEDUP_REMOVED lines=79> */
.L_x_939:
[----:B------:R-:W-:Y:S01]  /*5f60*/  LDSM.16.M88.4 R20, [R186] ;  /* 0x00000000ba14783b */ /* 0x000fe20000000200 */
[--C-:B------:R-:W-:Y:S02]  /*5f70*/  IMAD.IADD R112, R181, 0x1, R187.reuse ;  /* 0x00000001b5707824 */ /* 0x100fe400078e02bb */
[----:B------:R-:W-:Y:S01]  /*5f80*/  IMAD.IADD R114, R186, 0x1, R187 ;  /* 0x00000001ba727824 */ /* 0x000fe200078e02bb */
[----:B------:R-:W2:Y:S01]  /*5f90*/  LDSM.16.MT88.4 R8, [R183+0x2000] ;  /* 0x00200000b708783b */ /* 0x000ea20000004200 */
[----:B------:R-:W-:Y:S03]  /*5fa0*/  IMAD.IADD R113, R187, 0x1, R2 ;  /* 0x00000001bb717824 */ /* 0x000fe600078e0202 */
        /* <DEDUP_REMOVED lines=199> */
[----:B------:R-:W-:Y:S02]  /*6c20*/  SHF.L.U32 R2, R198, 0x7, RZ ;  /* 0x00000007c6027819 */ /* 0x000fe400000006ff */
[----:B------:R-:W-:Y:S01]  /*6c30*/  SHF.R.S32.HI R11, RZ, 0x1f, R190 ;  /* 0x0000001fff0b7819 */ /* 0x000fe200000114be */
        /* <DEDUP_REMOVED lines=86> */
[----:B------:R-:W-:Y:S01]  /*71a0*/  FMUL.FTZ R56, R56, UR9 ;  /* 0x0000000938387c20 */ /* 0x000fe20008410000 */
[----:B------:R-:W-:Y:S01]  /*71b0*/  FMUL.FTZ R57, R57, UR9 ;  /* 0x0000000939397c20 */ /* 0x000fe20008410000 */
[----:B------:R-:W-:Y:S01]  /*71c0*/  FMUL.FTZ R58, R58, UR9 ;  /* 0x000000093a3a7c20 */ /* 0x000fe20008410000 */
[----:B------:R1:W-:Y:S01]  /*71d0*/  STS [R202+0x400], R87 ;  /* 0x00040057ca007388 */ /* 0x0003e20000000800 */
[----:B------:R-:W-:Y:S01]  /*71e0*/  FMUL.FTZ R59, R59, UR9 ;  /* 0x000000093b3b7c20 */ /* 0x000fe20008410000 */
[----:B------:R-:W-:Y:S01]  /*71f0*/  F2FP.BF16.F32.PACK_AB R50, R51, R50 ;  /* 0x000000323332723e */ /* 0x000fe200000010ff */
[----:B------:R-:W-:Y:S01]  /*7200*/  FMUL.FTZ R60, R60, UR9 ;  /* 0x000000093c3c7c20 */ /* 0x000fe20008410000 */
[----:B------:R1:W-:Y:S01]  /*7210*/  STS [R209], R96 ;  /* 0x00000060d1007388 */ /* 0x0003e20000000800 */
[----:B------:R-:W-:Y:S01]  /*7220*/  FMUL.FTZ R61, R61, UR9 ;  /* 0x000000093d3d7c20 */ /* 0x000fe20008410000 */
[----:B------:R-:W-:Y:S01]  /*7230*/  FMUL.FTZ R62, R62, UR9 ;  /* 0x000000093e3e7c20 */ /* 0x000fe20008410000 */
[----:B------:R-:W-:Y:S01]  /*7240*/  FMUL.FTZ R63, R63, UR9 ;  /* 0x000000093f3f7c20 */ /* 0x000fe20008410000 */
[----:B------:R1:W-:Y:S01]  /*7250*/  STS [R209+0x400], R98 ;  /* 0x00040062d1007388 */ /* 0x0003e20000000800 */
[----:B------:R-:W-:Y:S01]  /*7260*/  F2FP.BF16.F32.PACK_AB R40, R41, R40 ;  /* 0x000000282928723e */ /* 0x000fe200000010ff */
[----:B------:R-:W2:Y:S01]  /*7270*/  @P0 LDC.64 R6, c[0x0][0x450] ;  /* 0x00011400ff060b82 */ /* 0x000ea20000000a00 */
[----:B------:R-:W-:Y:S01]  /*7280*/  F2FP.BF16.F32.PACK_AB R42, R43, R42 ;  /* 0x0000002a2b2a723e */ /* 0x000fe200000010ff */
[----:B------:R1:W-:Y:S01]  /*7290*/  STS [R202+0x2000], R89 ;  /* 0x00200059ca007388 */ /* 0x0003e20000000800 */
[----:B------:R-:W-:-:S02]  /*72a0*/  F2FP.BF16.F32.PACK_AB R45, R45, R44 ;  /* 0x0000002c2d2d723e */ /* 0x000fc400000010ff */
[----:B------:R-:W-:Y:S01]  /*72b0*/  F2FP.BF16.F32.PACK_AB R47, R47, R46 ;  /* 0x0000002e2f2f723e */ /* 0x000fe200000010ff */
[----:B------:R1:W-:Y:S01]  /*72c0*/  STS [R202+0x2400], R91 ;  /* 0x0024005bca007388 */ /* 0x0003e20000000800 */
[----:B------:R-:W-:Y:S01]  /*72d0*/  F2FP.BF16.F32.PACK_AB R53, R53, R52 ;  /* 0x000000343535723e */ /* 0x000fe200000010ff */
[----:B------:R-:W3:Y:S01]  /*72e0*/  @P0 LDC.64 R4, c[0x0][0x458] ;  /* 0x00011600ff040b82 */ /* 0x000ee20000000a00 */
[----:B------:R-:W-:Y:S01]  /*72f0*/  F2FP.BF16.F32.PACK_AB R55, R55, R54 ;  /* 0x000000363737723e */ /* 0x000fe200000010ff */
[----:B------:R1:W-:Y:S01]  /*7300*/  STS [R209+0x2000], R92 ;  /* 0x0020005cd1007388 */ /* 0x0003e20000000800 */
        /* <DEDUP_REMOVED lines=11> */
[----:B------:R1:W-:Y:S02]  /*73c0*/  STS [R204+0x4000], R49 ;  /* 0x00400031cc007388 */ /* 0x0003e40000000800 */
[----:B--2---:R-:W-:-:S02]  /*73d0*/  @P0 IMAD R24, R26, R7, RZ ;  /* 0x000000071a180224 */ /* 0x004fc400078e02ff */
        /* <DEDUP_REMOVED lines=30> */
.L_x_941:
        /* <DEDUP_REMOVED lines=12> */
.L_x_942:
[----:B------:R-:W-:Y:S01]  /*7680*/  BAR.SYNC.DEFER_BLOCKING 0x0 ;  /* 0x0000000000007b1d */ /* 0x000fe20000010000 */
[--C-:B------:R-:W-:Y:S01]  /*7690*/  SHF.R.S32.HI R35, RZ, 0x1f, R200.reuse ;  /* 0x0000001fff237819 */ /* 0x100fe200000114c8 */
[----:B------:R-:W-:Y:S01]  /*76a0*/  IMAD.MOV.U32 R34, RZ, RZ, R200 ;  /* 0x000000ffff227224 */ /* 0x000fe200078e00c8 */
[----:B------:R-:W-:Y:S01]  /*76b0*/  SHF.R.S32.HI R31, RZ, 0x1f, R2 ;  /* 0x0000001fff1f7819 */ /* 0x000fe20000011402 */
[----:B------:R-:W-:Y:S02]  /*76c0*/  IMAD R219, R198, -0x80, R219 ;  /* 0xffffff80c6db7824 */ /* 0x000fe400078e02db */
[-C--:B------:R-:W-:Y:S01]  /*76d0*/  IMAD.WIDE.U32 R28, R2, R6.reuse, R34 ;  /* 0x00000006021c7225 */ /* 0x080fe200078e0022 */
[----:B------:R-:W-:Y:S01]  /*76e0*/  ULDC UR8, c[0x0][0x2d0] ;  /* 0x0000b40000087ab9 */ /* 0x000fe20000000800 */
[----:B------:R-:W-:Y:S01]  /*76f0*/  BSSY B0, `(.L_x_943) ;  /* 0x0000024000007945 */ /* 0x000fe20003800000 */
[----:B------:R-:W-:Y:S01]  /*7700*/  ISETP.GE.AND P4, PT, R200, UR8, PT ;  /* 0x00000008c8007c0c */ /* 0x000fe2000bf86270 */
[----:B------:R-:W-:Y:S01]  /*7710*/  IMAD R25, R31, R6, RZ ;  /* 0x000000061f197224 */ /* 0x000fe200078e02ff */
[----:B-1----:R-:W-:Y:S01]  /*7720*/  IADD3 R36, P0, R26, R28, RZ ;  /* 0x0000001c1a247210 */ /* 0x002fe20007f1e0ff */
[C---:B------:R-:W-:Y:S01]  /*7730*/  VIADD R32, R196.reuse, 0x20 ;  /* 0x00000020c4207836 */ /* 0x040fe20000000000 */
[----:B------:R-:W-:Y:S01]  /*7740*/  IADD3 R26, R196, 0x40, RZ ;  /* 0x00000040c41a7810 */ /* 0x000fe20007ffe0ff */
[----:B------:R-:W-:Y:S01]  /*7750*/  IMAD R25, R2, R7, R25 ;  /* 0x0000000702197224 */ /* 0x000fe200078e0219 */
[----:B------:R-:W-:Y:S01]  /*7760*/  SHF.R.S32.HI R28, RZ, 0x1f, R189 ;  /* 0x0000001fff1c7819 */ /* 0x000fe200000114bd */
[----:B------:R-:W-:Y:S01]  /*7770*/  ULDC.64 UR8, c[0x0][0x468] ;  /* 0x00011a0000087ab9 */ /* 0x000fe20000000a00 */
[----:B------:R-:W-:-:S02]  /*7780*/  ISETP.GE.OR P3, PT, R32, R219, P4 ;  /* 0x000000db2000720c */ /* 0x000fc40002766670 */
[----:B------:R-:W-:Y:S01]  /*7790*/  IADD3.X R37, R24, R29, R25, P0, !PT ;  /* 0x0000001d18257210 */ /* 0x000fe200007fe419 */
[----:B------:R-:W-:Y:S01]  /*77a0*/  VIADD R24, R196, 0x60 ;  /* 0x00000060c4187836 */ /* 0x000fe20000000000 */
[-C--:B------:R-:W-:Y:S01]  /*77b0*/  ISETP.GE.OR P2, PT, R26, R219.reuse, P4 ;  /* 0x000000db1a00720c */ /* 0x080fe20002746670 */
[----:B------:R-:W-:Y:S01]  /*77c0*/  IMAD R32, R28, UR8, RZ ;  /* 0x000000081c207c24 */ /* 0x000fe2000f8e02ff */
[----:B------:R-:W-:Y:S01]  /*77d0*/  SHF.R.S32.HI R29, RZ, 0x1f, R196 ;  /* 0x0000001fff1d7819 */ /* 0x000fe200000114c4 */
[----:B------:R1:W2:Y:S01]  /*77e0*/  LDS.128 R20, [R115+0x7000] ;  /* 0x0070000073147984 */ /* 0x0002a20000000c00 */
[-C--:B------:R-:W-:Y:S01]  /*77f0*/  ISETP.GE.OR P1, PT, R24, R219.reuse, P4 ;  /* 0x000000db1800720c */ /* 0x080fe20002726670 */
[C---:B------:R-:W-:Y:S01]  /*7800*/  IMAD R33, R189.reuse, UR9, R32 ;  /* 0x00000009bd217c24 */ /* 0x040fe2000f8e0220 */
[----:B------:R-:W-:Y:S01]  /*7810*/  ISETP.GE.OR P4, PT, R196, R219, P4 ;  /* 0x000000dbc400720c */ /* 0x000fe20002786670 */
[----:B------:R1:W3:Y:S01]  /*7820*/  LDS.128 R16, [R115+0xb000] ;  /* 0x00b0000073107984 */ /* 0x0002e20000000c00 */
[----:B------:R-:W-:-:S03]  /*7830*/  IMAD.WIDE.U32 R36, R189, UR8, R36 ;  /* 0x00000008bd247c25 */ /* 0x000fc6000f8e0024 */
[----:B------:R1:W4:Y:S02]  /*7840*/  LDS.128 R12, [R115+0xc000] ;  /* 0x00c00000730c7984 */ /* 0x0003240000000c00 */
[----:B------:R-:W-:Y:S02]  /*7850*/  IADD3 R33, R37, R33, RZ ;  /* 0x0000002125217210 */ /* 0x000fe40007ffe0ff */
        /* <DEDUP_REMOVED lines=13> */
.L_x_944:
[----:B------:R-:W-:Y:S05]  /*7930*/  BSYNC B0 ;  /* 0x0000000000007941 */ /* 0x000fea0003800000 */
.L_x_943:
        /* <DEDUP_REMOVED lines=12> */
[----:B------:R2:W-:Y:S02]  /*7a00*/  STG.E.128 desc[UR30][R24.64], R20 ;  /* 0x0000001418007986 */ /* 0x0005e4000c101d1e */
.L_x_946:
[----:B------:R-:W-:Y:S05]  /*7a10*/  BSYNC B0 ;  /* 0x0000000000007941 */ /* 0x000fea0003800000 */
.L_x_945:
[----:B--2---:R2:W1:Y:S01]  /*7a20*/  LDS.128 R20, [R115+0x8000] ;  /* 0x0080000073147984 */ /* 0x0044620000000c00 */
        /* <DEDUP_REMOVED lines=12> */
[----:B-1----:R1:W-:Y:S02]  /*7af0*/  STG.E.128 desc[UR30][R24.64], R20 ;  /* 0x0000001418007986 */ /* 0x0023e4000c101d1e */
.L_x_948:
[----:B------:R-:W-:Y:S05]  /*7b00*/  BSYNC B0 ;  /* 0x0000000000007941 */ /* 0x000fea0003800000 */
.L_x_947:
[----:B-1----:R1:W1:Y:S01]  /*7b10*/  LDS.128 R20, [R115+0x9000] ;  /* 0x0090000073147984 */ /* 0x0022620000000c00 */
        /* <DEDUP_REMOVED lines=13> */
.L_x_950:
[----:B------:R-:W-:Y:S05]  /*7bf0*/  BSYNC B0 ;  /* 0x0000000000007941 */ /* 0x000fea0003800000 */
.L_x_949:
        /* <DEDUP_REMOVED lines=22> */
.L_x_952:
[----:B------:R-:W-:Y:S05]  /*7d60*/  BSYNC B0 ;  /* 0x0000000000007941 */ /* 0x000fea0003800000 */
.L_x_951:
        /* <DEDUP_REMOVED lines=13> */
.L_x_954:
[----:B------:R-:W-:Y:S05]  /*7e40*/  BSYNC B0 ;  /* 0x0000000000007941 */ /* 0x000fea0003800000 */
.L_x_953:
        /* <DEDUP_REMOVED lines=13> */
.L_x_956:
[----:B------:R-:W-:Y:S05]  /*7f20*/  BSYNC B0 ;  /* 0x0000000000007941 */ /* 0x000fea0003800000 */
.L_x_955:
        /* <DEDUP_REMOVED lines=13> */
.L_x_913:
[----:B------:R-:W-:Y:S01]  /*8000*/  ISETP.NE.AND P0, PT, R222, -0x1, PT ;  /* 0xffffffffde00780c */ /* 0x000fe20003f05270 */
[----:B------:R-:W-:-:S05]  /*8010*/  IMAD.SHL.U32 R13, R198, 0x80, RZ ;  /* 0x00000080c60d7824 */ /* 0x000fca00078e00ff */
        /* <DEDUP_REMOVED lines=27> */
.L_x_958:
        /* <DEDUP_REMOVED lines=13> */
.L_x_959:
        /* <DEDUP_REMOVED lines=10> */
[----:B------:R-:W-:Y:S01]  /*8340*/  VIADD R14, R196, 0x20 ;  /* 0x00000020c40e7836 */ /* 0x000fe20000000000 */
[----:B------:R-:W-:Y:S01]  /*8350*/  IADD3.X R19, R2, R15, R9, P0, !PT ;  /* 0x0000000f02137210 */ /* 0x000fe200007fe409 */
[C---:B------:R-:W-:Y:S01]  /*8360*/  VIADD R8, R196.reuse, 0x40 ;  /* 0x00000040c4087836 */ /* 0x040fe20000000000 */
[----:B------:R-:W-:-:S02]  /*8370*/  IADD3 R2, R196, 0x60, RZ ;  /* 0x00000060c4027810 */ /* 0x000fc40007ffe0ff */
[-C--:B------:R-:W-:Y:S01]  /*8380*/  ISETP.GE.OR P3, PT, R14, R219.reuse, P4 ;  /* 0x000000db0e00720c */ /* 0x080fe20002766670 */
[----:B------:R-:W-:Y:S01]  /*8390*/  IMAD R14, R0, UR8, RZ ;  /* 0x00000008000e7c24 */ /* 0x000fe2000f8e02ff */
[-C--:B------:R-:W-:Y:S01]  /*83a0*/  ISETP.GE.OR P2, PT, R8, R219.reuse, P4 ;  /* 0x000000db0800720c */ /* 0x080fe20002746670 */
[C---:B------:R-:W-:Y:S01]  /*83b0*/  IMAD.WIDE.U32 R18, R189.reuse, UR8, R18 ;  /* 0x00000008bd127c25 */ /* 0x040fe2000f8e0012 */
[-C--:B------:R-:W-:Y:S02]  /*83c0*/  ISETP.GE.OR P1, PT, R2, R219.reuse, P4 ;  /* 0x000000db0200720c */ /* 0x080fe40002726670 */
[----:B------:R-:W-:Y:S01]  /*83d0*/  ISETP.GE.OR P4, PT, R196, R219, P4 ;  /* 0x000000dbc400720c */ /* 0x000fe20002786670 */
[----:B------:R-:W-:Y:S01]  /*83e0*/  IMAD R17, R189, UR9, R14 ;  /* 0x00000009bd117c24 */ /* 0x000fe2000f8e020e */
[----:B------:R-:W-:-:S03]  /*83f0*/  SHF.R.S32.HI R9, RZ, 0x1f, R196 ;  /* 0x0000001fff097819 */ /* 0x000fc600000114c4 */
[----:B------:R-:W-:-:S08]  /*8400*/  IMAD.IADD R17, R17, 0x1, R19 ;  /* 0x0000000111117824 */ /* 0x000fd000078e0213 */
        /* <DEDUP_REMOVED lines=10> */
.L_x_961:
[----:B------:R-:W-:Y:S05]  /*84b0*/  BSYNC B0 ;  /* 0x0000000000007941 */ /* 0x000fea0003800000 */
.L_x_960:
        /* <DEDUP_REMOVED lines=13> */
.L_x_963:
[----:B------:R-:W-:Y:S05]  /*8590*/  BSYNC B0 ;  /* 0x0000000000007941 */ /* 0x000fea0003800000 */
.L_x_962:
        /* <DEDUP_REMOVED lines=13> */
.L_x_965:
[----:B------:R-:W-:Y:S05]  /*8670*/  BSYNC B0 ;  /* 0x0000000000007941 */ /* 0x000fea0003800000 */
.L_x_964:
        /* <DEDUP_REMOVED lines=13> */
.L_x_967:
[----:B------:R-:W-:Y:S05]  /*8750*/  BSYNC B0 ;  /* 0x0000000000007941 */ /* 0x000fea0003800000 */
.L_x_966:
[-C--:B----4-:R-:W-:Y:S01]  /*8760*/  IMAD.WIDE.U32 R6, R13, R4.reuse, R200 ;  /* 0x000000040d067225 */ /* 0x090fe200078e00c8 */
[----:B------:R-:W-:Y:S01]  /*8770*/  ULDC.64 UR8, c[0x0][0x470] ;  /* 0x00011c0000087ab9 */ /* 0x000fe20000000a00 */
[----:B------:R-:W-:Y:S02]  /*8780*/  BSSY B0, `(.L_x_968) ;  /* 0x0000013000007945 */ /* 0x000fe40003800000 */
[----:B------:R-:W-:Y:S01]  /*8790*/  IMAD R2, R11, R4, RZ ;  /* 0x000000040b027224 */ /* 0x000fe200078e02ff */
        /* <DEDUP_REMOVED lines=13> */
[----:B--23--:R-:W-:-:S04]  /*8870*/  LEA R14, P0, R6, UR8, 0x1 ;  /* 0x00000008060e7c11 */ /* 0x00cfc8000f8008ff */
[----:B------:R-:W-:-:S04]  /*8880*/  IADD3 R0, R0, R7, RZ ;  /* 0x0000000700007210 */ /* 0x000fc80007ffe0ff */
[----:B------:R-:W-:-:S05]  /*8890*/  LEA.HI.X R15, R6, UR9, R0, 0x1, P0 ;  /* 0x00000009060f7c11 */ /* 0x000fca00080f0c00 */
[----:B------:R4:W-:Y:S02]  /*88a0*/  STG.E.128 desc[UR30][R14.64], RZ ;  /* 0x000000ff0e007986 */ /* 0x0009e4000c101d1e */
.L_x_969:
[----:B------:R-:W-:Y:S05]  /*88b0*/  BSYNC B0 ;  /* 0x0000000000007941 */ /* 0x000fea0003800000 */
.L_x_968:
[----:B------:R-:W-:Y:S04]  /*88c0*/  BSSY B0, `(.L_x_970) ;  /* 0x000000d000007945 */ /* 0x000fe80003800000 */
[----:B------:R-:W-:Y:S05]  /*88d0*/  @P3 BRA `(.L_x_971) ;  /* 0x00000000002c3947 */ /* 0x000fea0003800000 */
[----:B------:R-:W-:Y:S01]  /*88e0*/  IADD3 R7, P0, R196, 0x20, RZ ;  /* 0x00000020c4077810 */ /* 0x000fe20007f1e0ff */
[----:B------:R-:W-:Y:S01]  /*88f0*/  ULDC.64 UR8, c[0x0][0x3f8] ;  /* 0x0000fe0000087ab9 */ /* 0x000fe20000000a00 */
[----:B------:R-:W-:Y:S02]  /*8900*/  MOV R10, R12 ;  /* 0x0000000c000a7202 */ /* 0x000fe40000000f00 */
[----:B--234-:R-:W-:-:S05]  /*8910*/  IADD3.X R15, RZ, R9, RZ, P0, !PT ;  /* 0x00000009ff0f7210 */ /* 0x01cfca00007fe4ff */
[-C--:B------:R-:W-:Y:S02]  /*8920*/  IMAD R0, R15, R4.reuse, RZ ;  /* 0x000000040f007224 */ /* 0x080fe400078e02ff */
[----:B------:R-:W-:-:S04]  /*8930*/  IMAD.WIDE.U32 R14, R7, R4, R10 ;  /* 0x00000004070e7225 */ /* 0x000fc800078e000a */
[----:B------:R-:W-:Y:S01]  /*8940*/  IMAD R0, R7, R5, R0 ;  /* 0x0000000507007224 */ /* 0x000fe200078e0200 */
[----:B------:R-:W-:-:S04]  /*8950*/  LEA R6, P0, R14, UR8, 0x1 ;  /* 0x000000080e067c11 */ /* 0x000fc8000f8008ff */
[----:B------:R-:W-:-:S04]  /*8960*/  IADD3 R7, R0, R15, RZ ;  /* 0x0000000f00077210 */ /* 0x000fc80007ffe0ff */
[----:B------:R-:W-:-:S05]  /*8970*/  LEA.HI.X R7, R14, UR9, R7, 0x1, P0 ;  /* 0x000000090e077c11 */ /* 0x000fca00080f0c07 */
[----:B------:R2:W-:Y:S02]  /*8980*/  STG.E.128 desc[UR30][R6.64], RZ ;  /* 0x000000ff06007986 */ /* 0x0005e4000c101d1e */
.L_x_971:
[----:B------:R-:W-:Y:S05]  /*8990*/  BSYNC B0 ;  /* 0x0000000000007941 */ /* 0x000fea0003800000 */
.L_x_970:
[----:B------:R-:W-:Y:S04]  /*89a0*/  BSSY B0, `(.L_x_972) ;  /* 0x000000d000007945 */ /* 0x000fe80003800000 */
[----:B------:R-:W-:Y:S05]  /*89b0*/  @P2 BRA `(.L_x_973) ;  /* 0x00000000002c2947 */ /* 0x000fea0003800000 */
[----:B--2---:R-:W-:Y:S01]  /*89c0*/  IADD3 R7, P0, R196, 0x40, RZ ;  /* 0x00000040c4077810 */ /* 0x004fe20007f1e0ff */
[----:B------:R-:W-:Y:S01]  /*89d0*/  ULDC.64 UR8, c[0x0][0x3f8] ;  /* 0x0000fe0000087ab9 */ /* 0x000fe20000000a00 */
[----:B------:R-:W-:Y:S02]  /*89e0*/  MOV R10, R12 ;  /* 0x0000000c000a7202 */ /* 0x000fe40000000f00 */
[----:B---34-:R-:W-:-:S05]  /*89f0*/  IADD3.X R15, RZ, R9, RZ, P0, !PT ;  /* 0x00000009ff0f7210 */ /* 0x018fca00007fe4ff */
[-C--:B------:R-:W-:Y:S02]  /*8a00*/  IMAD R0, R15, R4.reuse, RZ ;  /* 0x000000040f007224 */ /* 0x080fe400078e02ff */
[----:B------:R-:W-:-:S04]  /*8a10*/  IMAD.WIDE.U32 R14, R7, R4, R10 ;  /* 0x00000004070e7225 */ /* 0x000fc800078e000a */
[----:B------:R-:W-:Y:S01]  /*8a20*/  IMAD R0, R7, R5, R0 ;  /* 0x0000000507007224 */ /* 0x000fe200078e0200 */
[----:B------:R-:W-:-:S04]  /*8a30*/  LEA R6, P0, R14, UR8, 0x1 ;  /* 0x000000080e067c11 */ /* 0x000fc8000f8008ff */
[----:B------:R-:W-:-:S04]  /*8a40*/  IADD3 R7, R0, R15, RZ ;  /* 0x0000000f00077210 */ /* 0x000fc80007ffe0ff */
[----:B------:R-:W-:-:S05]  /*8a50*/  LEA.HI.X R7, R14, UR9, R7, 0x1, P0 ;  /* 0x000000090e077c11 */ /* 0x000fca00080f0c07 */
[----:B------:R2:W-:Y:S02]  /*8a60*/  STG.E.128 desc[UR30][R6.64], RZ ;  /* 0x000000ff06007986 */ /* 0x0005e4000c101d1e */
.L_x_973:
[----:B------:R-:W-:Y:S05]  /*8a70*/  BSYNC B0 ;  /* 0x0000000000007941 */ /* 0x000fea0003800000 */
.L_x_972:
        /* <DEDUP_REMOVED lines=12> */
.L_x_957:
[----:B------:R-:W-:Y:S05]  /*8b40*/  BSYNC B1 ;  /* 0x0000000000017941 */ /* 0x000fea0003800000 */
.L_x_908:
[----:B-1----:R-:W1:Y:S02]  /*8b50*/  LDC R5, c[0x0][0xc] ;  /* 0x00000300ff057b82 */ /* 0x002e640000000800 */
[----:B-1----:R-:W-:-:S04]  /*8b60*/  IADD3 R198, R5, R198, RZ ;  /* 0x000000c605c67210 */ /* 0x002fc80007ffe0ff */
[----:B------:R-:W-:-:S13]  /*8b70*/  ISETP.GE.AND P0, PT, R198, UR7, PT ;  /* 0x00000007c6007c0c */ /* 0x000fda000bf06270 */
[----:B------:R-:W-:Y:S05]  /*8b80*/  @P0 BRA `(.L_x_974) ;  /* 0x0000000000040947 */ /* 0x000fea0003800000 */
[----:B------:R-:W-:Y:S05]  /*8b90*/  BRA `(.L_x_975) ;  /* 0xffffff7c005c7947 */ /* 0x000fea000383ffff */
.L_x_974:
[----:B------:R-:W-:Y:S05]  /*8ba0*/  EXIT ;  /* 0x000000000000794d */ /* 0x000fea0003800000 */
.L_x_976:
        /* <DEDUP_REMOVED lines=13> */
.L_x_2472:


//--------------------- .text._ZN5flash44flash_bwd_dq_dk_dv_loop_seqk_parallel_kernelI23Flash_bwd_kernel_traitsILi64ELi64ELi128ELi8ELi2ELi4ELi4ELb1ELb0EN7cutlass10bfloat16_tE19Flash_kernel_traitsILi64ELi64ELi128ELi8ES3_EELb0ELb0ELb0ELb0ELb0ELb0ELb1EEEvNS_16Flash_bwd_paramsE --------------------------
	.section	.text._ZN5flash44flash_bwd_dq_dk_dv_loop_seqk_parallel_kernelI23Flash_bwd_kernel_traitsILi64ELi64ELi128ELi8ELi2ELi4ELi4ELb1ELb0EN7cutlass10bfloat16_tE19Flash_kernel_traitsILi64ELi64ELi128ELi8ES3_EELb0ELb0ELb0ELb0ELb0ELb0ELb1EEEvNS_16Flash_bwd_paramsE,"ax",@progbits
	.align	128
        .global         _ZN5flash44flash_bwd_dq_dk_dv_loop_seqk_parallel_kernelI23Flash_bwd_kernel_traitsILi64ELi64ELi128ELi8ELi2ELi4ELi4ELb1ELb0EN7cutlass10bfloat16_tE19Flash_kernel_traitsILi64ELi64ELi128ELi8ES3_EELb0ELb0ELb0ELb0ELb0ELb0ELb1EEEvNS_16Flash_bwd_paramsE
        .type           _ZN5flash44flash_bwd_dq_dk_dv_loop_seqk_parallel_kernelI23Flash_bwd_kernel_traitsILi64ELi64ELi128ELi8ELi2ELi4ELi4ELb1ELb0EN7cutlass10bfloat16_tE19Flash_kernel_traitsILi64ELi64ELi128ELi8ES3_EELb0ELb0ELb0ELb0ELb0ELb0ELb1EEEvNS_16Flash_bwd_paramsE,@function
        .size           _ZN5flash44flash_bwd_dq_dk_dv_loop_seqk_parallel_kernelI23Flash_bwd_kernel_traitsILi64ELi64ELi128ELi8ELi2ELi4ELi4ELb1ELb0EN7cutlass10bfloat16_tE19Flash_kernel_traitsILi64ELi64ELi128ELi8ES3_EELb0ELb0ELb0ELb0ELb0ELb0ELb1EEEvNS_16Flash_bwd_paramsE,(.L_x_2473 - _ZN5flash44flash_bwd_dq_dk_dv_loop_seqk_parallel_kernelI23Flash_bwd_kernel_traitsILi64ELi64ELi128ELi8ELi2ELi4ELi4ELb1ELb0EN7cutlass10bfloat16_tE19Flash_kernel_traitsILi64ELi64ELi128ELi8ES3_EELb0ELb0ELb0ELb0ELb0ELb0ELb1EEEvNS_16Flash_bwd_paramsE)
        .other          _ZN5flash44flash_bwd_dq_dk_dv_loop_seqk_parallel_kernelI23Flash_bwd_kernel_traitsILi64ELi64ELi128ELi8ELi2ELi4ELi4ELb1ELb0EN7cutlass10bfloat16_tE19Flash_kernel_traitsILi64ELi64ELi128ELi8ES3_EELb0ELb0ELb0ELb0ELb0ELb0ELb1EEEvNS_16Flash_bwd_paramsE,@"STO_CUDA_ENTRY STV_DEFAULT"
_ZN5flash44flash_bwd_dq_dk_dv_loop_seqk_parallel_kernelI23Flash_bwd_kernel_traitsILi64ELi64ELi128ELi8ELi2ELi4ELi4ELb1ELb0EN7cutlass10bfloat16_tE19Flash_kernel_traitsILi64ELi64ELi128ELi8ES3_EELb0ELb0ELb0ELb0ELb0ELb0ELb1EEEvNS_16Flash_bwd_paramsE:
.text._ZN5flash44flash_bwd_dq_dk_dv_loop_seqk_parallel_kernelI23Flash_bwd_kernel_traitsILi64ELi64ELi128ELi8ELi2ELi4ELi4ELb1ELb0EN7cutlass10bfloat16_tE19Flash_kernel_traitsILi64ELi64ELi128ELi8ES3_EELb0ELb0ELb0ELb0ELb0ELb0ELb1EEEvNS_16Flash_bwd_paramsE:
[----:B------:R-:W1:Y:S08]  /*0000*/  LDC R1, c[0x0][0x28] ;  /* 0x00000a00ff017b82 */ /* 0x000e700000000800 */
[----:B------:R-:W2:Y:S01]  /*0010*/  S2UR UR32, SR_CTAID.X ;  /* 0x00000000002079c3 */ /* 0x000ea20000002500 */
[----:B------:R-:W-:Y:S01]  /*0020*/  ULDC UR4, c[0x0][0x2c8] ;  /* 0x0000b20000047ab9 */ /* 0x000fe20000000800 */
[----:B-1----:R-:W-:Y:S01]  /*0030*/  VIADD R1, R1, 0xfffffff8 ;  /* 0xfffffff801017836 */ /* 0x002fe20000000000 */
[----:B------:R-:W-:-:S04]  /*0040*/  UIADD3 UR5, UR4, 0x7f, URZ ;  /* 0x0000007f04057890 */ /* 0x000fc8000fffe03f */
[----:B------:R-:W-:-:S04]  /*0050*/  USHF.R.S32.HI UR4, URZ, 0x1f, UR5 ;  /* 0x0000001f3f047899 */ /* 0x000fc80008011405 */
[----:B------:R-:W-:-:S04]  /*0060*/  ULEA.HI UR4, UR4, UR5, URZ, 0x7 ;  /* 0x0000000504047291 */ /* 0x000fc8000f8f383f */
[----:B------:R-:W-:-:S06]  /*0070*/  USHF.R.S32.HI UR6, URZ, 0x7, UR4 ;  /* 0x000000073f067899 */ /* 0x000fcc0008011404 */
[----:B------:R-:W-:Y:S01]  /*0080*/  MOV R0, UR6 ;  /* 0x0000000600007c02 */ /* 0x000fe20008000f00 */
[----:B--2---:R-:W-:-:S04]  /*0090*/  UISETP.GE.AND UP0, UPT, UR32, UR6, UPT ;  /* 0x000000062000728c */ /* 0x004fc8000bf06270 */
[----:B------:R1:W-:Y:S02]  /*00a0*/  STL [R1], R0 ;  /* 0x0000000001007387 */ /* 0x0003e40000100800 */
[----:B------:R-:W-:-:S13]  /*00b0*/  PLOP3.LUT P0, PT, PT, PT, UP0, 0x80, 0x0 ;  /* 0x000000000000781c */ /* 0x000fda0003f0f008 */
[----:B------:R-:W-:Y:S05]  /*00c0*/  @P0 EXIT ;  /* 0x000000000000094d */ /* 0x000fea0003800000 */
[----:B------:R-:W2:Y:S01]  /*00d0*/  S2R R18, SR_TID.X ;  /* 0x0000000000127919 */ /* 0x000ea20000002100 */
[----:B------:R-:W3:Y:S01]  /*00e0*/  S2UR UR4, SR_CgaCtaId ;  /* 0x00000000000479c3 */ /* 0x000ee20000008800 */
[----:B------:R-:W-:Y:S01]  /*00f0*/  UMOV UR5, 0x400 ;  /* 0x0000040000057882 */ /* 0x000fe20000000000 */
[----:B------:R-:W-:Y:S01]  /*0100*/  IMAD.MOV.U32 R191, RZ, RZ, -0x10 ;  /* 0xfffffff0ffbf7424 */ /* 0x000fe200078e00ff */
[----:B------:R-:W-:Y:S01]  /*0110*/  ULDC.64 UR10, c[0x0][0x208] ;  /* 0x00008200000a7ab9 */ /* 0x000fe20000000a00 */
[----:B------:R-:W-:-:S04]  /*0120*/  UMOV UR61, 0xffffe000 ;  /* 0xffffe000003d7882 */ /* 0x000fc80000000000 */
[----:B------:R-:W4:Y:S08]  /*0130*/  S2UR UR59, SR_CTAID.Z ;  /* 0x00000000003b79c3 */ /* 0x000f300000002700 */
[----:B------:R-:W5:Y:S01]  /*0140*/  S2UR UR51, SR_CTAID.Y ;  /* 0x00000000003379c3 */ /* 0x000f620000002600 */
[----:B---3--:R-:W-:-:S04]  /*0150*/  ULEA UR4, UR4, UR5, 0x18 ;  /* 0x0000000504047291 */ /* 0x008fc8000f8ec03f */
[----:B------:R-:W-:Y:S01]  /*0160*/  UIADD3 UR7, UR4, 0x6000, URZ ;  /* 0x0000600004077890 */ /* 0x000fe2000fffe03f */
[----:B--2---:R-:W-:Y:S01]  /*0170*/  SHF.R.S32.HI R17, RZ, 0x1f, R18 ;  /* 0x0000001fff117819 */ /* 0x004fe20000011412 */
[----:B------:R-:W-:Y:S01]  /*0180*/  IMAD.SHL.U32 R244, R18, 0x2, RZ ;  /* 0x0000000212f47824 */ /* 0x000fe200078e00ff */
[----:B----4-:R-:W-:Y:S02]  /*0190*/  USHF.R.S32.HI UR5, URZ, 0x1f, UR59 ;  /* 0x0000001f3f057899 */ /* 0x010fe4000801143b */
[CC--:B------:R-:W-:Y:S02]  /*01a0*/  LEA.HI R4, R17.reuse, R18.reuse, RZ, 0x5 ;  /* 0x0000001211047211 */ /* 0x0c0fe400078f28ff */
[----:B------:R-:W-:Y:S02]  /*01b0*/  LEA.HI R8, R17, R18, RZ, 0x4 ;  /* 0x0000001211087211 */ /* 0x000fe400078f20ff */
[--C-:B------:R-:W-:Y:S01]  /*01c0*/  SHF.R.S32.HI R6, RZ, 0x5, R4.reuse ;  /* 0x00000005ff067819 */ /* 0x100fe20000011404 */
[----:B-----5:R-:W-:Y:S01]  /*01d0*/  USHF.R.S32.HI UR6, URZ, 0x1f, UR51 ;  /* 0x0000001f3f067899 */ /* 0x020fe20008011433 */
[----:B-1----:R-:W-:-:S02]  /*01e0*/  SHF.R.S32.HI R0, RZ, 0x1f, R4 ;  /* 0x0000001fff007819 */ /* 0x002fc40000011404 */
[----:B------:R-:W-:Y:S02]  /*01f0*/  SHF.R.S32.HI R7, RZ, 0x4, R8 ;  /* 0x00000004ff077819 */ /* 0x000fe40000011408 */
[----:B------:R-:W-:Y:S02]  /*0200*/  LEA.HI R0, R0, R6, RZ, 0x2 ;  /* 0x0000000600007211 */ /* 0x000fe400078f10ff */
[----:B------:R-:W-:Y:S02]  /*0210*/  LEA.HI R20, R17, R18, RZ, 0x2 ;  /* 0x0000001211147211 */ /* 0x000fe400078f10ff */
[----:B------:R-:W-:Y:S02]  /*0220*/  LEA.HI R2, R8, R7, RZ, 0x1 ;  /* 0x0000000708027211 */ /* 0x000fe400078f08ff */
[----:B------:R-:W-:Y:S02]  /*0230*/  LOP3.LUT R0, R0, 0xfffffffc, RZ, 0xc0, !PT ;  /* 0xfffffffc00007812 */ /* 0x000fe400078ec0ff */
[----:B------:R-:W-:-:S02]  /*0240*/  SHF.R.S32.HI R9, RZ, 0x2, R20 ;  /* 0x00000002ff097819 */ /* 0x000fc40000011414 */
[----:B------:R-:W-:Y:S01]  /*0250*/  SHF.R.S32.HI R5, RZ, 0x1f, R20 ;  /* 0x0000001fff057819 */ /* 0x000fe20000011414 */
[----:B------:R-:W-:Y:S01]  /*0260*/  IMAD.IADD R174, R6, 0x1, -R0 ;  /* 0x0000000106ae7824 */ /* 0x000fe200078e0a00 */
[----:B------:R-:W-:Y:S02]  /*0270*/  LOP3.LUT R2, R2, 0xfffffffe, RZ, 0xc0, !PT ;  /* 0xfffffffe02027812 */ /* 0x000fe400078ec0ff */
[----:B------:R-:W-:Y:S02]  /*0280*/  LEA.HI R3, R4, R6, RZ, 0x1 ;  /* 0x0000000604037211 */ /* 0x000fe400078f08ff */
[----:B------:R-:W-:Y:S01]  /*0290*/  LEA.HI R0, R5, R9, RZ, 0x3 ;  /* 0x0000000905007211 */ /* 0x000fe200078f18ff */
[----:B------:R-:W-:Y:S01]  /*02a0*/  IMAD.IADD R14, R7, 0x1, -R2 ;  /* 0x00000001070e7824 */ /* 0x000fe200078e0a02 */
[----:B------:R-:W-:Y:S02]  /*02b0*/  LEA.HI R12, R17, R18, RZ, 0x3 ;  /* 0x00000012110c7211 */ /* 0x000fe400078f18ff */
[----:B------:R-:W-:Y:S01]  /*02c0*/  LOP3.LUT R3, R3, 0xfffffffe, RZ, 0xc0, !PT ;  /* 0xfffffffe03037812 */ /* 0x000fe200078ec0ff */
[----:B------:R-:W-:Y:S01]  /*02d0*/  IMAD.SHL.U32 R11, R14, 0x200, RZ ;  /* 0x000002000e0b7824 */ /* 0x000fe200078e00ff */
[----:B------:R-:W-:-:S02]  /*02e0*/  LOP3.LUT R2, R4, 0xffffffe0, RZ, 0xc0, !PT ;  /* 0xffffffe004027812 */ /* 0x000fc400078ec0ff */
[----:B------:R-:W-:Y:S01]  /*02f0*/  LOP3.LUT R0, R0, 0xfffffff8, RZ, 0xc0, !PT ;  /* 0xfffffff800007812 */ /* 0x000fe200078ec0ff */
[----:B------:R-:W-:Y:S01]  /*0300*/  IMAD.IADD R16, R6, 0x1, -R3 ;  /* 0x0000000106107824 */ /* 0x000fe200078e0a03 */
[----:B------:R-:W-:Y:S01]  /*0310*/  SHF.R.S32.HI R4, RZ, 0x3, R12 ;  /* 0x00000003ff047819 */ /* 0x000fe2000001140c */
[----:B------:R-:W-:Y:S01]  /*0320*/  IMAD.IADD R3, R18, 0x1, -R2 ;  /* 0x0000000112037824 */ /* 0x000fe200078e0a02 */
[----:B------:R-:W-:Y:S01]  /*0330*/  LOP3.LUT R5, R12, 0xfffffff8, RZ, 0xc0, !PT ;  /* 0xfffffff80c057812 */ /* 0x000fe200078ec0ff */
[----:B------:R-:W-:Y:S01]  /*0340*/  IMAD.IADD R9, R9, 0x1, -R0 ;  /* 0x0000000109097824 */ /* 0x000fe200078e0a00 */
[----:B------:R-:W-:Y:S01]  /*0350*/  LEA.HI R7, R17, R18, RZ, 0x6 ;  /* 0x0000001211077211 */ /* 0x000fe200078f30ff */
[----:B------:R-:W-:Y:S01]  /*0360*/  IMAD.SHL.U32 R2, R4, 0x40, RZ ;  /* 0x0000004004027824 */ /* 0x000fe200078e00ff */
[----:B------:R-:W-:Y:S01]  /*0370*/  LOP3.LUT R4, R8, 0xfffffff0, RZ, 0xc0, !PT ;  /* 0xfffffff008047812 */ /* 0x000fe200078ec0ff */
[----:B------:R-:W-:Y:S01]  /*0380*/  IMAD.IADD R0, R18, 0x1, -R5 ;  /* 0x0000000112007824 */ /* 0x000fe200078e0a05 */
[----:B------:R-:W-:-:S02]  /*0390*/  SHF.R.S32.HI R5, RZ, 0x1f, R3 ;  /* 0x0000001fff057819 */ /* 0x000fc40000011403 */
[----:B------:R-:W-:Y:S01]  /*03a0*/  LOP3.LUT R2, R2, 0x1c0, RZ, 0xc0, !PT ;  /* 0x000001c002027812 */ /* 0x000fe200078ec0ff */
[C---:B------:R-:W-:Y:S01]  /*03b0*/  IMAD.SHL.U32 R186, R0.reuse, 0x8, RZ ;  /* 0x0000000800ba7824 */ /* 0x040fe200078e00ff */
[----:B------:R-:W-:Y:S01]  /*03c0*/  LOP3.LUT P4, RZ, R0, 0x2, RZ, 0xc0, !PT ;  /* 0x0000000200ff7812 */ /* 0x000fe2000788c0ff */
[----:B------:R-:W-:Y:S01]  /*03d0*/  IMAD.IADD R4, R18, 0x1, -R4 ;  /* 0x0000000112047824 */ /* 0x000fe200078e0a04 */
[C---:B------:R-:W-:Y:S01]  /*03e0*/  LOP3.LUT P3, RZ, R0.reuse, 0x4, RZ, 0xc0, !PT ;  /* 0x0000000400ff7812 */ /* 0x040fe2000786c0ff */
[----:B------:R-:W-:Y:S01]  /*03f0*/  IMAD.SHL.U32 R0, R0, 0x40, RZ ;  /* 0x0000004000007824 */ /* 0x000fe200078e00ff */
[----:B------:R-:W-:Y:S02]  /*0400*/  LEA.HI R19, R5, R3, RZ, 0x2 ;  /* 0x0000000305137211 */ /* 0x000fe400078f10ff */
[----:B------:R-:W-:Y:S02]  /*0410*/  SHF.R.U32.HI R3, RZ, 0x3, R2 ;  /* 0x00000003ff037819 */ /* 0x000fe40000011602 */
[----:B------:R-:W-:-:S02]  /*0420*/  LOP3.LUT R2, R2, 0x38, R186, 0xf8, !PT ;  /* 0x0000003802027812 */ /* 0x000fc400078ef8ba */
[----:B------:R-:W-:Y:S02]  /*0430*/  LOP3.LUT R0, R0, 0x1c0, RZ, 0xc0, !PT ;  /* 0x000001c000007812 */ /* 0x000fe400078ec0ff */
[----:B------:R-:W-:Y:S01]  /*0440*/  LOP3.LUT R243, R2, R3, RZ, 0x3c, !PT ;  /* 0x0000000302f37212 */ /* 0x000fe200078e3cff */
[----:B------:R-:W-:Y:S01]  /*0450*/  IMAD.SHL.U32 R2, R174, 0x10, RZ ;  /* 0x00000010ae027824 */ /* 0x000fe200078e00ff */
[----:B------:R-:W-:Y:S02]  /*0460*/  SHF.R.S32.HI R7, RZ, 0x6, R7 ;  /* 0x00000006ff077819 */ /* 0x000fe40000011407 */
[----:B------:R-:W-:Y:S02]  /*0470*/  LOP3.LUT R5, R0, 0x8, R12, 0xf8, !PT ;  /* 0x0000000800057812 */ /* 0x000fe400078ef80c */
[----:B------:R-:W-:Y:S01]  /*0480*/  SHF.R.U32.HI R10, RZ, 0x3, R0 ;  /* 0x00000003ff0a7819 */ /* 0x000fe20000011600 */
[----:B------:R-:W-:Y:S01]  /*0490*/  IMAD R243, R7, 0x200, R243 ;  /* 0x0000020007f37824 */ /* 0x000fe200078e02f3 */
[----:B------:R-:W-:-:S02]  /*04a0*/  SHF.R.S32.HI R3, RZ, 0x1f, R4 ;  /* 0x0000001fff037819 */ /* 0x000fc40000011404 */
[----:B------:R-:W-:Y:S01]  /*04b0*/  LOP3.LUT R8, R0, 0x30, R2, 0xf8, !PT ;  /* 0x0000003000087812 */ /* 0x000fe200078ef802 */
[----:B------:R-:W-:Y:S01]  /*04c0*/  IMAD R2, R7, 0x800, R11 ;  /* 0x0000080007027824 */ /* 0x000fe200078e020b */
[----:B------:R-:W-:Y:S02]  /*04d0*/  LOP3.LUT R0, R5, R10, RZ, 0x3c, !PT ;  /* 0x0000000a05007212 */ /* 0x000fe400078e3cff */
[----:B------:R-:W-:Y:S02]  /*04e0*/  LEA.HI R13, R3, R4, RZ, 0x3 ;  /* 0x00000004030d7211 */ /* 0x000fe400078f18ff */
[----:B------:R-:W-:Y:S01]  /*04f0*/  LOP3.LUT R3, R9, 0x1, RZ, 0xc0, !PT ;  /* 0x0000000109037812 */ /* 0x000fe200078ec0ff */
[----:B------:R-:W-:Y:S01]  /*0500*/  IMAD.IADD R182, R2, 0x1, R0 ;  /* 0x0000000102b67824 */ /* 0x000fe200078e0200 */
[----:B------:R-:W-:Y:S02]  /*0510*/  LOP3.LUT R6, R13, 0xfffffff8, RZ, 0xc0, !PT ;  /* 0xfffffff80d067812 */ /* 0x000fe400078ec0ff */
[----:B------:R-:W-:-:S02]  /*0520*/  LOP3.LUT R2, R20, 0x7ffffffc, RZ, 0xc0, !PT ;  /* 0x7ffffffc14027812 */ /* 0x000fc400078ec0ff */
[----:B------:R-:W-:Y:S01]  /*0530*/  LEA.HI R0, R17, R18, RZ, 0x7 ;  /* 0x0000001211007211 */ /* 0x000fe200078f38ff */
[----:B------:R-:W-:Y:S01]  /*0540*/  IMAD.IADD R15, R4, 0x1, -R6 ;  /* 0x00000001040f7824 */ /* 0x000fe200078e0a06 */
[----:B------:R-:W-:Y:S01]  /*0550*/  ISETP.NE.U32.AND P0, PT, R3, 0x1, PT ;  /* 0x000000010300780c */ /* 0x000fe20003f05070 */
[----:B------:R-:W-:Y:S01]  /*0560*/  IMAD.IADD R4, R18, 0x1, -R2 ;  /* 0x0000000112047824 */ /* 0x000fe200078e0a02 */
[----:B------:R-:W-:Y:S01]  /*0570*/  SHF.R.S32.HI R0, RZ, 0x7, R0 ;  /* 0x00000007ff007819 */ /* 0x000fe20000011400 */
[C---:B------:R-:W-:Y:S01]  /*0580*/  IMAD.SHL.U32 R3, R9.reuse, 0x40, RZ ;  /* 0x0000004009037824 */ /* 0x040fe200078e00ff */
[----:B------:R-:W-:Y:S01]  /*0590*/  LOP3.LUT R12, R8, 0x8, R12, 0xf8, !PT ;  /* 0x00000008080c7812 */ /* 0x000fe200078ef80c */
[----:B------:R-:W-:Y:S01]  /*05a0*/  IMAD.SHL.U32 R8, R4, 0x2, RZ ;  /* 0x0000000204087824 */ /* 0x000fe200078e00ff */
[----:B------:R-:W-:Y:S01]  /*05b0*/  R2P PR, R9, 0x6 ;  /* 0x0000000609007804 */ /* 0x000fe20000000000 */
[C---:B------:R-:W-:Y:S01]  /*05c0*/  IMAD.SHL.U32 R4, R0.reuse, 0x8, RZ ;  /* 0x0000000800047824 */ /* 0x040fe200078e00ff */
[----:B------:R-:W-:Y:S01]  /*05d0*/  LOP3.LUT R3, R3, 0x1c0, RZ, 0xc0, !PT ;  /* 0x000001c003037812 */ /* 0x000fe200078ec0ff */
[----:B------:R-:W-:Y:S01]  /*05e0*/  IMAD.SHL.U32 R2, R7, 0x20, RZ ;  /* 0x0000002007027824 */ /* 0x000fe200078e00ff */
[----:B------:R-:W-:Y:S01]  /*05f0*/  SEL R191, R191, 0x10, !P0 ;  /* 0x00000010bfbf7807 */ /* 0x000fe20004000000 */
[----:B------:R-:W-:Y:S01]  /*0600*/  IMAD R6, R0, 0x1000, R8 ;  /* 0x0000100000067824 */ /* 0x000fe200078e0208 */
[----:B------:R-:W-:Y:S01]  /*0610*/  LOP3.LUT R0, R4, 0x8, RZ, 0xc0, !PT ;  /* 0x0000000804007812 */ /* 0x000fe200078ec0ff */
[----:B------:R-:W-:Y:S01]  /*0620*/  IMAD.SHL.U32 R4, R14, 0x10, RZ ;  /* 0x000000100e047824 */ /* 0x000fe200078e00ff */
[----:B------:R-:W-:Y:S01]  /*0630*/  LOP3.LUT R244, R2, 0x6, R244, 0xf8, !PT ;  /* 0x0000000602f47812 */ /* 0x000fe200078ef8f4 */
[----:B------:R-:W-:Y:S01]  /*0640*/  IMAD R7, R16, 0x400, R6 ;  /* 0x0000040010077824 */ /* 0x000fe200078e0206 */
[----:B------:R-:W-:-:S02]  /*0650*/  LOP3.LUT R5, R3, 0x20, R2, 0xf8, !PT ;  /* 0x0000002003057812 */ /* 0x000fc400078ef802 */
[----:B------:R-:W-:Y:S02]  /*0660*/  SHF.R.U32.HI R2, RZ, 0x3, R3 ;  /* 0x00000003ff027819 */ /* 0x000fe40000011603 */
[----:B------:R-:W-:Y:S02]  /*0670*/  LOP3.LUT R4, R0, 0x10, R4, 0xf8, !PT ;  /* 0x0000001000047812 */ /* 0x000fe400078ef804 */
[----:B------:R-:W-:Y:S02]  /*0680*/  LOP3.LUT R6, R5, R2, RZ, 0x3c, !PT ;  /* 0x0000000205067212 */ /* 0x000fe400078e3cff */
[----:B------:R-:W-:Y:S01]  /*0690*/  LOP3.LUT R0, R2, R3, R0, 0x1e, !PT ;  /* 0x0000000302007212 */ /* 0x000fe200078e1e00 */
[----:B------:R-:W-:Y:S01]  /*06a0*/  IMAD R2, R174, 0x400, R8 ;  /* 0x00000400ae027824 */ /* 0x000fe200078e0208 */
[----:B------:R-:W-:Y:S01]  /*06b0*/  LOP3.LUT R5, R11, R12, R10, 0xf6, !PT ;  /* 0x0000000c0b057212 */ /* 0x000fe200078ef60a */
[----:B------:R-:W-:Y:S02]  /*06c0*/  IMAD.SHL.U32 R3, R15, 0x40, RZ ;  /* 0x000000400f037824 */ /* 0x000fe400078e00ff */
[----:B------:R-:W-:-:S02]  /*06d0*/  IMAD.IADD R8, R2, 0x1, R0 ;  /* 0x0000000102087824 */ /* 0x000fc400078e0200 */
[----:B------:R-:W-:Y:S01]  /*06e0*/  IMAD.SHL.U32 R0, R14, 0x8, RZ ;  /* 0x000000080e007824 */ /* 0x000fe200078e00ff */
[----:B------:R-:W-:Y:S01]  /*06f0*/  LOP3.LUT R3, R3, 0x1c0, RZ, 0xc0, !PT ;  /* 0x000001c003037812 */ /* 0x000fe200078ec0ff */
[----:B------:R-:W-:Y:S01]  /*0700*/  IMAD.IADD R193, R6, 0x1, R7 ;  /* 0x0000000106c17824 */ /* 0x000fe200078e0207 */
[----:B------:R-:W-:Y:S01]  /*0710*/  LEA R248, R8, UR7, 0x1 ;  /* 0x0000000708f87c11 */ /* 0x000fe2000f8e08ff */
[----:B------:R-:W-:Y:S01]  /*0720*/  IMAD.SHL.U32 R6, R13, 0x40, RZ ;  /* 0x000000400d067824 */ /* 0x000fe200078e00ff */
[--C-:B------:R-:W-:Y:S02]  /*0730*/  SHF.R.U32.HI R2, RZ, 0x3, R3.reuse ;  /* 0x00000003ff027819 */ /* 0x100fe40000011603 */
[----:B------:R-:W-:Y:S01]  /*0740*/  LOP3.LUT R7, R3, 0x8, R0, 0xf8, !PT ;  /* 0x0000000803077812 */ /* 0x000fe200078ef800 */
[----:B------:R-:W-:Y:S01]  /*0750*/  IMAD.U32 R0, RZ, RZ, UR5 ;  /* 0x00000005ff007e24 */ /* 0x000fe2000f8e00ff */
[----:B------:R-:W-:Y:S01]  /*0760*/  USHF.L.U32 UR5, UR51, 0x7, URZ ;  /* 0x0000000733057899 */ /* 0x000fe2000800063f */
[----:B------:R-:W-:Y:S01]  /*0770*/  LOP3.LUT R3, R2, R4, R3, 0x1e, !PT ;  /* 0x0000000402037212 */ /* 0x000fe200078e1e03 */
[C---:B------:R-:W-:Y:S01]  /*0780*/  VIADD R249, R248.reuse, 0x40 ;  /* 0x00000040f8f97836 */ /* 0x040fe20000000000 */
[----:B------:R-:W-:Y:S01]  /*0790*/  SHF.R.S32.HI R4, RZ, 0x2, R19 ;  /* 0x00000002ff047819 */ /* 0x000fe20000011413 */
[----:B------:R-:W-:Y:S01]  /*07a0*/  @P2 VIADD R249, R248, 0xffffffc0 ;  /* 0xffffffc0f8f92836 */ /* 0x000fe20000000000 */
[----:B------:R-:W-:Y:S01]  /*07b0*/  LOP3.LUT R0, R6, 0xfffffe00, RZ, 0xc0, !PT ;  /* 0xfffffe0006007812 */ /* 0x000fe200078ec0ff */
[----:B------:R-:W-:Y:S01]  /*07c0*/  IMAD.U32 R6, RZ, RZ, UR5 ;  /* 0x00000005ff067e24 */ /* 0x000fe2000f8e00ff */
[----:B------:R-:W-:Y:S01]  /*07d0*/  USHF.R.S32.HI UR5, URZ, 0x1f, UR51 ;  /* 0x0000001f3f057899 */ /* 0x000fe20008011433 */
[----:B------:R-:W-:Y:S01]  /*07e0*/  LOP3.LUT R2, R7, R2, RZ, 0x3c, !PT ;  /* 0x0000000207027212 */ /* 0x000fe200078e3cff */
[C---:B------:R-:W-:Y:S01]  /*07f0*/  IMAD R245, R16.reuse, 0x10, R4 ;  /* 0x0000001010f57824 */ /* 0x040fe200078e0204 */
[----:B------:R-:W-:Y:S01]  /*0800*/  LOP3.LUT R181, R3, R0, RZ, 0xfc, !PT ;  /* 0x0000000003b57212 */ /* 0x000fe200078efcff */
[--C-:B------:R-:W-:Y:S01]  /*0810*/  IMAD R4, R16, 0x400, R0.reuse ;  /* 0x0000040010047824 */ /* 0x100fe200078e0200 */
[----:B------:R-:W-:Y:S01]  /*0820*/  LEA R193, R193, UR4, 0x1 ;  /* 0x00000004c1c17c11 */ /* 0x000fe2000f8e08ff */
[----:B------:R-:W-:Y:S01]  /*0830*/  IMAD R174, R174, 0x400, R0 ;  /* 0x00000400aeae7824 */ /* 0x000fe200078e0200 */
[----:B------:R-:W-:Y:S01]  /*0840*/  LEA R3, R5, UR4, 0x1 ;  /* 0x0000000405037c11 */ /* 0x000fe2000f8e08ff */
[----:B------:R-:W-:Y:S01]  /*0850*/  IMAD.U32 R6, RZ, RZ, UR5 ;  /* 0x00000005ff067e24 */ /* 0x000fe2000f8e00ff */
[----:B------:R-:W-:Y:S01]  /*0860*/  USHF.R.S32.HI UR5, URZ, 0x1f, UR59 ;  /* 0x0000001f3f057899 */ /* 0x000fe2000801143b */
[----:B------:R-:W-:-:S02]  /*0870*/  IMAD.IADD R180, R4, 0x1, R2 ;  /* 0x0000000104b47824 */ /* 0x000fc400078e0202 */
[----:B------:R-:W-:Y:S02]  /*0880*/  IMAD.IADD R174, R2, 0x1, R174 ;  /* 0x0000000102ae7824 */ /* 0x000fe400078e02ae */
[----:B------:R-:W-:Y:S01]  /*0890*/  IMAD.U32 R2, RZ, RZ, UR6 ;  /* 0x00000006ff027e24 */ /* 0x000fe2000f8e00ff */
[----:B------:R-:W-:Y:S01]  /*08a0*/  UIADD3 UR6, UR4, 0xa000, URZ ;  /* 0x0000a00004067890 */ /* 0x000fe2000fffe03f */
[----:B------:R-:W-:Y:S02]  /*08b0*/  IMAD.MOV.U32 R4, RZ, RZ, 0x20 ;  /* 0x00000020ff047424 */ /* 0x000fe400078e00ff */
[----:B------:R-:W-:Y:S02]  /*08c0*/  IMAD.MOV.U32 R2, RZ, RZ, 0x40 ;  /* 0x00000040ff027424 */ /* 0x000fe400078e00ff */
[----:B------:R-:W-:Y:S01]  /*08d0*/  IMAD.U32 R0, RZ, RZ, UR5 ;  /* 0x00000005ff007e24 */ /* 0x000fe2000f8e00ff */
[----:B------:R-:W-:Y:S01]  /*08e0*/  SEL R177, R4, 0xffffffe0, !P4 ;  /* 0xffffffe004b17807 */ /* 0x000fe20006000000 */
[----:B------:R-:W-:Y:S01]  /*08f0*/  VIADD R252, R248, 0x420 ;  /* 0x00000420f8fc7836 */ /* 0x000fe20000000000 */
[----:B------:R-:W-:Y:S01]  /*0900*/  SEL R2, R2, 0xffffffc0, !P3 ;  /* 0xffffffc002027807 */ /* 0x000fe20005800000 */
[----:B------:R-:W-:Y:S01]  /*0910*/  IMAD.IADD R194, R193, 0x1, R191 ;  /* 0x00000001c1c27824 */ /* 0x000fe200078e02bf */
[----:B------:R-:W-:Y:S01]  /*0920*/  LEA R0, R182, UR6, 0x1 ;  /* 0x00000006b6007c11 */ /* 0x000fe2000f8e08ff */
[----:B------:R-:W-:Y:S01]  /*0930*/  @P1 VIADD R252, R248, 0x3e0 ;  /* 0x000003e0f8fc1836 */ /* 0x000fe20000000000 */
[----:B------:R-:W-:Y:S01]  /*0940*/  SEL R4, R4, 0xffffffe0, !P1 ;  /* 0xffffffe004047807 */ /* 0x000fe20004800000 */
[----:B------:R-:W-:Y:S01]  /*0950*/  UIADD3 UR5, UR4, 0x6000, URZ ;  /* 0x0000600004057890 */ /* 0x000fe2000fffe03f */
[----:B------:R-:W-:Y:S01]  /*0960*/  LEA R174, R174, UR6, 0x1 ;  /* 0x00000006aeae7c11 */ /* 0x000fe2000f8e08ff */
[----:B------:R-:W-:-:S02]  /*0970*/  IMAD.IADD R176, R0, 0x1, R2 ;  /* 0x0000000100b07824 */ /* 0x000fc400078e0202 */
[----:B------:R-:W-:Y:S02]  /*0980*/  IMAD.IADD R192, R193, 0x1, R4 ;  /* 0x00000001c1c07824 */ /* 0x000fe400078e0204 */
[----:B------:R-:W-:Y:S02]  /*0990*/  IMAD.IADD R178, R0, 0x1, R177 ;  /* 0x0000000100b27824 */ /* 0x000fe400078e02b1 */
[----:B------:R-:W-:Y:S02]  /*09a0*/  IMAD.IADD R177, R177, 0x1, R176 ;  /* 0x00000001b1b17824 */ /* 0x000fe400078e02b0 */
[C---:B------:R-:W-:Y:S02]  /*09b0*/  IMAD.IADD R251, R4.reuse, 0x1, R248 ;  /* 0x0000000104fb7824 */ /* 0x040fe400078e02f8 */
[----:B------:R-:W-:Y:S02]  /*09c0*/  IMAD.IADD R191, R191, 0x1, R192 ;  /* 0x00000001bfbf7824 */ /* 0x000fe400078e02c0 */
[----:B------:R-:W-:-:S07]  /*09d0*/  IMAD.IADD R250, R4, 0x1, R249 ;  /* 0x0000000104fa7824 */ /* 0x000fce00078e02f9 */
.L_x_1045:
        /* <DEDUP_REMOVED lines=30> */
[----:B--2-4-:R-:W2:Y:S05]  /*0bc0*/  @P1 LDG.E R8, desc[UR10][R6.64] ;  /* 0x0000000a06081981 */ /* 0x014eaa000c1e1900 */
        /* <DEDUP_REMOVED lines=36> */
.L_x_977:
        /* <DEDUP_REMOVED lines=16> */
[----:B------:R-:W-:-:S02]  /*0f10*/  ULDC.U8 UR20, c[0x0][0x3d8] ;  /* 0x0000f60000147ab9 */ /* 0x000fc40000000000 */
[----:B------:R-:W-:Y:S01]  /*0f20*/  @!UP1 ULDC.64 UR8, c[0x0][0x418] ;  /* 0x0001060000089ab9 */ /* 0x000fe20000000a00 */
[----:B------:R-:W-:Y:S01]  /*0f30*/  UISETP.NE.AND UP3, UPT, UR20, URZ, UPT ;  /* 0x0000003f1400728c */ /* 0x000fe2000bf65270 */
[----:B------:R-:W-:Y:S01]  /*0f40*/  PLOP3.LUT P1, PT, PT, PT, UP0, 0x80, 0x0 ;  /* 0x000000000000781c */ /* 0x000fe20003f2f008 */
[----:B------:R-:W-:Y:S01]  /*0f50*/  UIADD3 UR16, UR29, 0x3f, URZ ;  /* 0x0000003f1d107890 */ /* 0x000fe2000fffe03f */
[----:B------:R-:W-:Y:S01]  /*0f60*/  ULDC.64 UR34, c[0x0][0x240] ;  /* 0x0000900000227ab9 */ /* 0x000fe20000000a00 */
[----:B------:R-:W-:Y:S01]  /*0f70*/  ULDC UR21, c[0x0][0x2dc] ;  /* 0x0000b70000157ab9 */ /* 0x000fe20000000800 */
[----:B------:R-:W-:Y:S01]  /*0f80*/  ULDC UR46, c[0x0][0x270] ;  /* 0x00009c00002e7ab9 */ /* 0x000fe20000000800 */
[----:B------:R-:W-:Y:S01]  /*0f90*/  UIMAD UR23, UR6, UR35, URZ ;  /* 0x00000023061772a4 */ /* 0x000fe2000f8e023f */
[----:B-1----:R-:W-:Y:S01]  /*0fa0*/  IABS R6, R7 ;  /* 0x0000000700067213 */ /* 0x002fe20000000000 */
[----:B------:R-:W-:Y:S01]  /*0fb0*/  @!UP1 UIMAD.WIDE.U32 UR40, UR51, UR8, URZ ;  /* 0x00000008332892a5 */ /* 0x000fe2000f8e003f */
[----:B------:R-:W-:-:S02]  /*0fc0*/  ULDC UR60, c[0x0][0x2d4] ;  /* 0x0000b500003c7ab9 */ /* 0x000fc40000000800 */
[----:B------:R-:W1:Y:S01]  /*0fd0*/  I2F.RP R4, R6 ;  /* 0x0000000600047306 */ /* 0x000e620000209400 */
[----:B------:R-:W-:Y:S02]  /*0fe0*/  @UP0 UIADD3 UR17, UR30, UR33, URZ ;  /* 0x000000211e110290 */ /* 0x000fe4000fffe03f */
[----:B------:R-:W-:Y:S02]  /*0ff0*/  USHF.R.S32.HI UR22, URZ, 0x1f, UR16 ;  /* 0x0000001f3f167899 */ /* 0x000fe40008011410 */
[----:B--2---:R-:W-:Y:S02]  /*1000*/  UIMAD.WIDE.U32 UR36, UR14, UR12, URZ ;  /* 0x0000000c0e2472a5 */ /* 0x004fe4000f8e003f */
[----:B------:R-:W-:Y:S02]  /*1010*/  USHF.R.S32.HI UR38, URZ, 0x1f, UR60 ;  /* 0x0000001f3f267899 */ /* 0x000fe4000801143c */
        /* <DEDUP_REMOVED lines=8> */
[----:B------:R-:W-:Y:S02]  /*10a0*/  UIMAD.WIDE.U32 UR14, UR6, UR34, URZ ;  /* 0x00000022060e72a5 */ /* 0x000fe4000f8e003f */
[----:B------:R-:W-:Y:S02]  /*10b0*/  @!UP1 UIMAD UR31, UR51, UR9, UR12 ;  /* 0x00000009331f92a4 */ /* 0x000fe4000f8e020c */
[----:B------:R-:W-:Y:S02]  /*10c0*/  UIMAD.WIDE UR8, UR21, UR46, URZ ;  /* 0x0000002e150872a5 */ /* 0x000fe4000f8e023f */
[----:B------:R-:W-:Y:S01]  /*10d0*/  USEL UR57, UR18, UR14, !UP1 ;  /* 0x0000000e12397287 */ /* 0x000fe2000c800000 */
[----:B------:R-:W-:Y:S01]  /*10e0*/  @UP0 ULDC.64 UR20, c[0x0][0x248] ;  /* 0x0000920000140ab9 */ /* 0x000fe20000000a00 */
[----:B------:R-:W-:Y:S01]  /*10f0*/  @UP1 UIADD3 UR49, UR15, UR23, URZ ;  /* 0x000000170f311290 */ /* 0x000fe2000fffe03f */
[----:B-1----:R-:W-:Y:S01]  /*1100*/  VIADD R4, R4, 0xffffffe ;  /* 0x0ffffffe04047836 */ /* 0x002fe20000000000 */
[----:B------:R-:W-:Y:S01]  /*1110*/  ULDC UR45, c[0x0][0x2c4] ;  /* 0x0000b100002d7ab9 */ /* 0x000fe20000000800 */
[----:B------:R-:W-:-:S02]  /*1120*/  @UP0 UIMAD.WIDE.U32 UR14, UR17, UR20, URZ ;  /* 0x00000014110e02a5 */ /* 0x000fc4000f8e003f */
[----:B------:R-:W1:Y:S01]  /*1130*/  F2I.FTZ.U32.TRUNC.NTZ R5, R4 ;  /* 0x0000000400057305 */ /* 0x000e62000021f000 */
[----:B------:R-:W-:Y:S02]  /*1140*/  ULEA.HI UR47, UR22, UR16, URZ, 0x6 ;  /* 0x00000010162f7291 */ /* 0x000fe4000f8f303f */
[----:B------:R-:W-:Y:S02]  /*1150*/  @UP0 UIMAD UR17, UR17, UR21, URZ ;  /* 0x00000015111102a4 */ /* 0x000fe4000f8e023f */
[----:B------:R-:W-:Y:S02]  /*1160*/  UIMAD UR22, UR38, UR51, URZ ;  /* 0x00000033261672a4 */ /* 0x000fe4000f8e023f */
[----:B------:R-:W-:Y:S02]  /*1170*/  @UP3 UIMAD UR16, UR51, UR45, URZ ;  /* 0x0000002d331032a4 */ /* 0x000fe4000f8e023f */
[----:B------:R-:W-:Y:S02]  /*1180*/  @UP1 UIMAD UR54, UR6, UR13, UR43 ;  /* 0x0000000d063612a4 */ /* 0x000fe4000f8e022b */
[----:B------:R-:W-:-:S02]  /*1190*/  @UP0 UIADD3 UR39, UR15, UR17, URZ ;  /* 0x000000110f270290 */ /* 0x000fc4000fffe03f */
[----:B------:R-:W-:Y:S01]  /*11a0*/  UIMAD.WIDE.U32 UR12, UR51, UR60, URZ ;  /* 0x0000003c330c72a5 */ /* 0x000fe2000f8e003f */
[----:B-1----:R-:W-:Y:S01]  /*11b0*/  IADD3 R0, RZ, -R5, RZ ;  /* 0x80000005ff007210 */ /* 0x002fe20007ffe0ff */
[----:B------:R-:W-:Y:S01]  /*11c0*/  IMAD.MOV.U32 R4, RZ, RZ, RZ ;  /* 0x000000ffff047224 */ /* 0x000fe200078e00ff */
[----:B------:R-:W-:Y:S02]  /*11d0*/  @UP3 USEL UR16, UR16, UR6, !UP1 ;  /* 0x0000000610103287 */ /* 0x000fe4000c800000 */
[----:B------:R-:W-:Y:S01]  /*11e0*/  UIMAD UR15, UR58, UR60, UR22 ;  /* 0x0000003c3a0f72a4 */ /* 0x000fe2000f8e0216 */
[----:B------:R-:W-:Y:S01]  /*11f0*/  IMAD R0, R0, R6, RZ ;  /* 0x0000000600007224 */ /* 0x000fe200078e02ff */
[----:B------:R-:W-:Y:S01]  /*1200*/  @UP0 UMOV UR38, UR14 ;  /* 0x0000000e00260c82 */ /* 0x000fe20008000000 */
[----:B------:R-:W-:Y:S01]  /*1210*/  @UP3 ULDC UR14, c[0x0][0x2e4] ;  /* 0x0000b900000e3ab9 */ /* 0x000fe20000000800 */
[----:B------:R-:W-:Y:S01]  /*1220*/  UIADD3 UR17, UR13, UR15, URZ ;  /* 0x0000000f0d117290 */ /* 0x000fe2000fffe03f */
[----:B------:R-:W-:Y:S01]  /*1230*/  IMAD.HI.U32 R0, R5, R0, R4 ;  /* 0x0000000005007227 */ /* 0x000fe200078e0004 */
[----:B------:R-:W-:-:S02]  /*1240*/  @UP3 UIMAD UR44, UR59, UR14, UR16 ;  /* 0x0000000e3b2c32a4 */ /* 0x000fc4000f8e0210 */
[----:B------:R-:W-:Y:S02]  /*1250*/  UIMAD UR23, UR9, UR12, URZ ;  /* 0x0000000c091772a4 */ /* 0x000fe4000f8e023f */
[----:B------:R-:W-:Y:S01]  /*1260*/  UIMAD.WIDE.U32 UR14, UR8, UR12, URZ ;  /* 0x0000000c080e72a5 */ /* 0x000fe2000f8e003f */
[----:B------:R-:W-:Y:S01]  /*1270*/  IMAD.HI.U32 R0, R0, R2, RZ ;  /* 0x0000000200007227 */ /* 0x000fe200078e00ff */
[----:B------:R-:W-:Y:S02]  /*1280*/  UIMAD.WIDE.U32 UR12, UR8, UR6, URZ ;  /* 0x00000006080c72a5 */ /* 0x000fe4000f8e003f */
[----:B------:R-:W-:Y:S02]  /*1290*/  @!UP3 UIMAD UR16, UR51, UR46, UR59 ;  /* 0x0000002e3310b2a4 */ /* 0x000fe4000f8e023b */
[----:B------:R-:W-:Y:S01]  /*12a0*/  IADD3 R4, -R0, RZ, RZ ;  /* 0x000000ff00047210 */ /* 0x000fe20007ffe1ff */
[----:B------:R-:W-:Y:S02]  /*12b0*/  USEL UR56, UR14, UR12, !UP1 ;  /* 0x0000000c0e387287 */ /* 0x000fe4000c800000 */
[----:B------:R-:W-:-:S02]  /*12c0*/  UIMAD UR17, UR8, UR17, UR23 ;  /* 0x00000011081172a4 */ /* 0x000fc4000f8e0217 */
[C---:B------:R-:W-:Y:S01]  /*12d0*/  IMAD R2, R6.reuse, R4, R2 ;  /* 0x0000000406027224 */ /* 0x040fe200078e0202 */
[----:B------:R-:W-:Y:S02]  /*12e0*/  ULOP3.LUT UR12, UR47, 0xffffffc0, URZ, 0xc0, !UPT ;  /* 0xffffffc02f0c7892 */ /* 0x000fe4000f8ec03f */
[----:B------:R-:W-:Y:S02]  /*12f0*/  @UP0 UIADD3 UR25, UR30, UR33, URZ ;  /* 0x000000211e190290 */ /* 0x000fe4000fffe03f */
[----:B------:R-:W-:Y:S01]  /*1300*/  ISETP.GT.U32.AND P3, PT, R6, R2, PT ;  /* 0x000000020600720c */ /* 0x000fe20003f64070 */
[----:B------:R-:W-:Y:S02]  /*1310*/  @!UP3 UIMAD UR44, UR16, UR45, URZ ;  /* 0x0000002d102cb2a4 */ /* 0x000fe4000f8e023f */
[----:B------:R-:W-:Y:S02]  /*1320*/  UIMAD UR16, UR9, UR6, URZ ;  /* 0x00000006091072a4 */ /* 0x000fe4000f8e023f */
[----:B------:R-:W-:Y:S01]  /*1330*/  USHF.L.U64.HI UR26, UR51, 0x7, UR58 ;  /* 0x00000007331a7899 */ /* 0x000fe2000801023a */
[----:B------:R-:W-:Y:S01]  /*1340*/  @UP0 ULDC.64 UR18, c[0x0][0x250] ;  /* 0x0000940000120ab9 */ /* 0x000fe20000000a00 */
[----:B------:R-:W-:-:S02]  /*1350*/  UIADD3 UR50, UR15, UR17, URZ ;  /* 0x000000110f327290 */ /* 0x000fc4000fffe03f */
[----:B------:R-:W-:Y:S02]  /*1360*/  UIADD3 UR12, UR12, -0x40, URZ ;  /* 0xffffffc00c0c7890 */ /* 0x000fe4000fffe03f */
[----:B------:R-:W-:Y:S02]  /*1370*/  @UP0 UIMAD.WIDE.U32 UR14, UR25, UR18, URZ ;  /* 0x00000012190e02a5 */ /* 0x000fe4000f8e003f */
[----:B------:R-:W-:Y:S01]  /*1380*/  @!P3 IMAD.IADD R2, R2, 0x1, -R6 ;  /* 0x000000010202b824 */ /* 0x000fe200078e0a06 */
[----:B------:R-:W-:Y:S02]  /*1390*/  @UP1 UIADD3 UR50, UR13, UR16, URZ ;  /* 0x000000100d321290 */ /* 0x000fe4000fffe03f */
[----:B------:R-:W-:Y:S02]  /*13a0*/  USEL UR16, UR26, URZ, UP2 ;  /* 0x0000003f1a107287 */ /* 0x000fe40009000000 */
[----:B------:R-:W-:Y:S01]  /*13b0*/  @UP0 UIMAD UR13, UR25, UR19, URZ ;  /* 0x00000013190d02a4 */ /* 0x000fe2000f8e023f */
[----:B------:R-:W-:Y:S01]  /*13c0*/  ISETP.GE.U32.AND P0, PT, R2, R6, PT ;  /* 0x000000060200720c */ /* 0x000fe20003f06070 */
        /* <DEDUP_REMOVED lines=19> */
.L_x_979:
[C---:B------:R-:W-:Y:S01]  /*1500*/  LOP3.LUT R2, R7.reuse, UR59, RZ, 0x3c, !PT ;  /* 0x0000003b07027c12 */ /* 0x040fe2000f8e3cff */
[----:B------:R-:W-:Y:S01]  /*1510*/  @!P3 VIADD R0, R0, 0x1 ;  /* 0x000000010000b836 */ /* 0x000fe20000000000 */
[----:B------:R-:W-:Y:S01]  /*1520*/  ISETP.NE.AND P3, PT, R7, RZ, PT ;  /* 0x000000ff0700720c */ /* 0x000fe20003f65270 */
[----:B------:R-:W-:Y:S01]  /*1530*/  UIMAD UR9, UR9, UR22, URZ ;  /* 0x00000016090972a4 */ /* 0x000fe2000f8e023f */
[----:B------:R-:W-:Y:S01]  /*1540*/  ISETP.GE.AND P2, PT, R2, RZ, PT ;  /* 0x000000ff0200720c */ /* 0x000fe20003f46270 */
[----:B------:R-:W-:Y:S01]  /*1550*/  ULDC UR14, c[0x0][0x2dc] ;  /* 0x0000b700000e7ab9 */ /* 0x000fe20000000800 */
[----:B------:R-:W-:Y:S01]  /*1560*/  ULDC.U8 UR13, c[0x0][0x480] ;  /* 0x00012000000d7ab9 */ /* 0x000fe20000000000 */
[----:B------:R-:W-:Y:S01]  /*1570*/  @P0 VIADD R0, R0, 0x1 ;  /* 0x0000000100000836 */ /* 0x000fe20000000000 */
[----:B------:R-:W-:Y:S01]  /*1580*/  UIMAD UR9, UR8, UR23, UR9 ;  /* 0x00000017080972a4 */ /* 0x000fe2000f8e0209 */
[----:B------:R-:W-:Y:S01]  /*1590*/  PLOP3.LUT P0, PT, PT, PT, UP3, 0x80, 0x0 ;  /* 0x000000000000781c */ /* 0x000fe20003f0f038 */
[----:B------:R-:W-:Y:S01]  /*15a0*/  UIMAD.WIDE.U32 UR22, UR8, UR22, URZ ;  /* 0x00000016081672a5 */ /* 0x000fe2000f8e003f */
[----:B------:R-:W-:Y:S01]  /*15b0*/  IMAD.MOV.U32 R13, RZ, RZ, R0 ;  /* 0x000000ffff0d7224 */ /* 0x000fe200078e0000 */
[----:B------:R-:W-:-:S02]  /*15c0*/  UIMAD UR26, UR59, UR14, URZ ;  /* 0x0000000e3b1a72a4 */ /* 0x000fc4000f8e023f */
[----:B------:R-:W-:Y:S02]  /*15d0*/  UISETP.NE.AND UP0, UPT, UR13, URZ, UPT ;  /* 0x0000003f0d00728c */ /* 0x000fe4000bf05270 */
[----:B------:R-:W-:Y:S01]  /*15e0*/  USHF.R.S32.HI UR28, URZ, 0x1f, UR27 ;  /* 0x0000001f3f1c7899 */ /* 0x000fe2000801141b */
[----:B------:R-:W-:Y:S01]  /*15f0*/  @!P2 IMAD.MOV R13, RZ, RZ, -R13 ;  /* 0x000000ffff0da224 */ /* 0x000fe200078e0a0d */
[----:B------:R-:W-:Y:S01]  /*1600*/  USHF.R.S32.HI UR53, URZ, 0x1f, UR26 ;  /* 0x0000001f3f357899 */ /* 0x000fe2000801141a */
[----:B------:R-:W-:Y:S01]  /*1610*/  @!P3 LOP3.LUT R13, RZ, R7, RZ, 0x33, !PT ;  /* 0x00000007ff0db212 */ /* 0x000fe200078e33ff */
[----:B------:R-:W-:Y:S02]  /*1620*/  USEL UR52, UR36, URZ, UP0 ;  /* 0x0000003f24347287 */ /* 0x000fe40008000000 */
[----:B------:R-:W-:Y:S02]  /*1630*/  USEL UR55, UR55, URZ, UP0 ;  /* 0x0000003f37377287 */ /* 0x000fe40008000000 */
[----:B------:R-:W-:Y:S01]  /*1640*/  UIADD3 UR48, UR23, UR9, URZ ;  /* 0x0000000917307290 */ /* 0x000fe2000fffe03f */
[----:B------:R-:W-:Y:S11]  /*1650*/  @P1 BRA `(.L_x_980) ;  /* 0x0000000000301947 */ /* 0x000ff60003800000 */
        /* <DEDUP_REMOVED lines=12> */
.L_x_980:
        /* <DEDUP_REMOVED lines=11> */
.L_x_981:
[----:B------:R-:W-:Y:S02]  /*17d0*/  ULDC UR6, c[0x0][0x270] ;  /* 0x00009c0000067ab9 */ /* 0x000fe40000000800 */
[----:B------:R-:W-:-:S04]  /*17e0*/  UIMAD UR6, UR51, UR6, UR59 ;  /* 0x00000006330672a4 */ /* 0x000fc8000f8e023b */
[----:B------:R-:W-:-:S12]  /*17f0*/  UIMAD UR6, UR6, UR60, URZ ;  /* 0x0000003c060672a4 */ /* 0x000fd8000f8e023f */
.L_x_982:
[----:B------:R-:W1:Y:S01]  /*1800*/  S2R R19, SR_TID.X ;  /* 0x0000000000137919 */ /* 0x000e620000002100 */
[----:B------:R-:W2:Y:S01]  /*1810*/  LDC.64 R14, c[0x0][0x420] ;  /* 0x00010800ff0e7b82 */ /* 0x000ea20000000a00 */
[--C-:B------:R-:W-:Y:S01]  /*1820*/  SHF.R.S32.HI R247, RZ, 0x1f, R186.reuse ;  /* 0x0000001ffff77819 */ /* 0x100fe200000114ba */
[----:B------:R-:W-:Y:S01]  /*1830*/  IMAD.MOV.U32 R246, RZ, RZ, R186 ;  /* 0x000000fffff67224 */ /* 0x000fe200078e00ba */
[----:B------:R-:W-:Y:S01]  /*1840*/  USHF.R.S32.HI UR13, URZ, 0x1f, UR59 ;  /* 0x0000001f3f0d7899 */ /* 0x000fe2000801143b */
[----:B------:R-:W-:Y:S01]  /*1850*/  BSSY B1, `(.L_x_978) ;  /* 0x000077f000017945 */ /* 0x000fe20003800000 */
[----:B------:R-:W-:Y:S01]  /*1860*/  UIADD3 UR31, UR12, UR6, URZ ;  /* 0x000000060c1f7290 */ /* 0x000fe2000fffe03f */
[----:B------:R-:W-:Y:S01]  /*1870*/  ULDC UR14, c[0x0][0x2dc] ;  /* 0x0000b700000e7ab9 */ /* 0x000fe20000000800 */
[----:B------:R-:W-:Y:S01]  /*1880*/  ULDC UR16, c[0x0][0x270] ;  /* 0x00009c0000107ab9 */ /* 0x000fe20000000800 */
[----:B------:R-:W-:Y:S02]  /*1890*/  UIADD3 UR15, UR12, UR44, URZ ;  /* 0x0000002c0c0f7290 */ /* 0x000fe4000fffe03f */
[----:B------:R-:W-:-:S02]  /*18a0*/  UIMAD UR25, UR14, UR16, URZ ;  /* 0x000000100e1972a4 */ /* 0x000fc4000f8e023f */
[----:B------:R-:W-:Y:S01]  /*18b0*/  UISETP.GE.AND UP3, UPT, UR29, 0x1, UPT ;  /* 0x000000011d00788c */ /* 0x000fe2000bf66270 */
[----:B------:R-:W-:Y:S01]  /*18c0*/  ULDC.64 UR16, c[0x0][0x3e0] ;  /* 0x0000f80000107ab9 */ /* 0x000fe20000000a00 */
[----:B------:R-:W-:Y:S01]  /*18d0*/  ULDC.64 UR36, c[0x0][0x210] ;  /* 0x0000840000247ab9 */ /* 0x000fe20000000a00 */
[----:B------:R-:W-:Y:S01]  /*18e0*/  ULDC.64 UR40, c[0x0][0x2b0] ;  /* 0x0000ac0000287ab9 */ /* 0x000fe20000000a00 */
[----:B------:R-:W-:Y:S01]  /*18f0*/  ULDC.64 UR42, c[0x0][0x478] ;  /* 0x00011e00002a7ab9 */ /* 0x000fe20000000a00 */
[----:B--2---:R-:W-:Y:S01]  /*1900*/  IMAD R8, R14, UR24, RZ ;  /* 0x000000180e087c24 */ /* 0x004fe2000f8e02ff */
[----:B-1----:R-:W-:-:S04]  /*1910*/  SHF.R.S32.HI R20, RZ, 0x1f, R19 ;  /* 0x0000001fff147819 */ /* 0x002fc80000011413 */
[CC--:B------:R-:W-:Y:S02]  /*1920*/  LEA.HI R2, R20.reuse, R19.reuse, RZ, 0x3 ;  /* 0x0000001314027211 */ /* 0x0c0fe400078f18ff */
[----:B------:R-:W-:Y:S02]  /*1930*/  LEA.HI R11, R20, R19, RZ, 0x5 ;  /* 0x00000013140b7211 */ /* 0x000fe400078f28ff */
[----:B------:R-:W-:-:S04]  /*1940*/  SHF.R.S32.HI R2, RZ, 0x3, R2 ;  /* 0x00000003ff027819 */ /* 0x000fc80000011402 */
[----:B------:R-:W-:Y:S02]  /*1950*/  SHF.R.S32.HI R18, RZ, 0x1f, R2 ;  /* 0x0000001fff127819 */ /* 0x000fe40000011402 */
[----:B------:R-:W-:-:S04]  /*1960*/  IADD3 R0, P0, R2, UR12, RZ ;  /* 0x0000000c02007c10 */ /* 0x000fc8000ff1e0ff */
[----:B------:R-:W-:Y:S01]  /*1970*/  IADD3.X R5, R18, UR24, RZ, P0, !PT ;  /* 0x0000001812057c10 */ /* 0x000fe200087fe4ff */
[----:B------:R-:W-:Y:S01]  /*1980*/  ULEA.HI.SX32 UR24, UR47, 0xffffffff, 0x1a ;  /* 0xffffffff2f187891 */ /* 0x000fe2000f8fd23f */
[----:B------:R-:W-:Y:S01]  /*1990*/  IADD3 R4, P0, R186, UR8, RZ ;  /* 0x00000008ba047c10 */ /* 0x000fe2000ff1e0ff */
[----:B------:R-:W-:Y:S02]  /*19a0*/  ULDC.64 UR8, c[0x0][0x428] ;  /* 0x00010a0000087ab9 */ /* 0x000fe40000000a00 */
[----:B------:R-:W-:Y:S01]  /*19b0*/  IMAD R6, R5, UR34, RZ ;  /* 0x0000002205067c24 */ /* 0x000fe2000f8e02ff */
[----:B------:R-:W-:Y:S01]  /*19c0*/  IADD3.X R5, R247, UR54, RZ, P0, !PT ;  /* 0x00000036f7057c10 */ /* 0x000fe200087fe4ff */
[----:B------:R-:W-:Y:S02]  /*19d0*/  UIMAD UR6, UR13, UR8, URZ ;  /* 0x000000080d0672a4 */ /* 0x000fe4000f8e023f */
[C---:B------:R-:W-:Y:S02]  /*19e0*/  IMAD R9, R0.reuse, UR35, R6 ;  /* 0x0000002300097c24 */ /* 0x040fe4000f8e0206 */
[----:B------:R-:W-:Y:S01]  /*19f0*/  IMAD.WIDE.U32 R6, R0, UR34, R246 ;  /* 0x0000002200067c25 */ /* 0x000fe2000f8e00f6 */
[----:B------:R-:W-:-:S03]  /*1a00*/  UIMAD UR6, UR59, UR9, UR6 ;  /* 0x000000093b0672a4 */ /* 0x000fc6000f8e0206 */
[----:B------:R-:W-:Y:S01]  /*1a10*/  IMAD R0, R15, UR12, R8 ;  /* 0x0000000c0f007c24 */ /* 0x000fe2000f8e0208 */
[----:B------:R-:W-:Y:S01]  /*1a20*/  IADD3 R8, P0, R6, UR57, RZ ;  /* 0x0000003906087c10 */ /* 0x000fe2000ff1e0ff */
[----:B------:R-:W-:Y:S01]  /*1a30*/  IMAD.WIDE.U32 R4, R14, UR12, R4 ;  /* 0x0000000c0e047c25 */ /* 0x000fe2000f8e0004 */
[----:B------:R-:W-:Y:S02]  /*1a40*/  USHF.L.U32 UR12, UR25, 0x6, URZ ;  /* 0x00000006190c7899 */ /* 0x000fe4000800063f */
[----:B------:R-:W-:Y:S01]  /*1a50*/  IADD3.X R9, R7, UR49, R9, P0, !PT ;  /* 0x0000003107097c10 */ /* 0x000fe200087fe409 */
[----:B------:R-:W-:Y:S01]  /*1a60*/  IMAD.IADD R5, R5, 0x1, R0 ;  /* 0x0000000105057824 */ /* 0x000fe200078e0200 */
[----:B------:R-:W-:Y:S01]  /*1a70*/  UIADD3 UR14, UP2, UP1, UR22, UR12, UR26 ;  /* 0x0000000c160e7290 */ /* 0x000fe2000f95e01a */
[----:B------:R-:W-:Y:S01]  /*1a80*/  IMAD.U32 R0, RZ, RZ, UR8 ;  /* 0x00000008ff007e24 */ /* 0x000fe2000f8e00ff */
[----:B------:R-:W-:Y:S01]  /*1a90*/  ULDC.64 UR8, c[0x0][0x258] ;  /* 0x0000960000087ab9 */ /* 0x000fe20000000a00 */
[-C--:B------:R-:W-:Y:S01]  /*1aa0*/  IMAD R6, R18, R14.reuse, RZ ;  /* 0x0000000e12067224 */ /* 0x080fe200078e02ff */
[----:B------:R-:W-:Y:S01]  /*1ab0*/  UIMAD UR13, UR13, UR8, URZ ;  /* 0x000000080d0d72a4 */ /* 0x000fe2000f8e023f */
[----:B------:R-:W-:Y:S01]  /*1ac0*/  IMAD.WIDE.U32 R4, R0, UR59, R4 ;  /* 0x0000003b00047c25 */ /* 0x000fe2000f8e0004 */
[----:B------:R-:W-:Y:S01]  /*1ad0*/  LOP3.LUT R0, R11, 0xffffffe0, RZ, 0xc0, !PT ;  /* 0xffffffe00b007812 */ /* 0x000fe200078ec0ff */
[----:B------:R-:W-:Y:S01]  /*1ae0*/  ULDC.64 UR22, c[0x0][0x400] ;  /* 0x0001000000167ab9 */ /* 0x000fe20000000a00 */
[----:B------:R-:W-:Y:S01]  /*1af0*/  SHF.R.S32.HI R11, RZ, 0x5, R11 ;  /* 0x00000005ff0b7819 */ /* 0x000fe2000001140b */
[----:B------:R-:W-:Y:S01]  /*1b00*/  VIADD R5, R5, UR6 ;  /* 0x0000000605057c36 */ /* 0x000fe20008000000 */
[----:B------:R-:W-:Y:S01]  /*1b10*/  USHF.R.S32.HI UR6, URZ, 0x1f, UR12 ;  /* 0x0000001f3f067899 */ /* 0x000fe2000801140c */
[----:B------:R-:W-:Y:S01]  /*1b20*/  IMAD.IADD R10, R19, 0x1, -R0 ;  /* 0x00000001130a7824 */ /* 0x000fe200078e0a00 */
[----:B------:R-:W-:Y:S01]  /*1b30*/  UIMAD UR13, UR59, UR9, UR13 ;  /* 0x000000093b0d72a4 */ /* 0x000fe2000f8e020d */
[C---:B------:R-:W-:Y:S01]  /*1b40*/  IMAD R0, R2.reuse, R15, R6 ;  /* 0x0000000f02007224 */ /* 0x040fe200078e0206 */
[----:B------:R-:W-:Y:S01]  /*1b50*/  UIADD3.X UR9, UR48, UR6, UR53, UP2, UP1 ;  /* 0x0000000630097290 */ /* 0x000fe200097e2435 */
[----:B------:R-:W-:Y:S01]  /*1b60*/  IMAD.WIDE.U32 R6, R2, R14, R4 ;  /* 0x0000000e02067225 */ /* 0x000fe200078e0004 */
[----:B------:R-:W-:-:S02]  /*1b70*/  UIADD3 UR6, UP2, UP1, UR52, UR14, UR56 ;  /* 0x0000000e34067290 */ /* 0x000fc4000f95e038 */
[----:B------:R-:W-:Y:S01]  /*1b80*/  UIMAD.WIDE UR14, UR15, 0x4, UR40 ;  /* 0x000000040f0e78a5 */ /* 0x000fe2000f8e0228 */
[----:B------:R-:W-:Y:S01]  /*1b90*/  IMAD.IADD R0, R7, 0x1, R0 ;  /* 0x0000000107007824 */ /* 0x000fe200078e0200 */
[C---:B------:R-:W-:Y:S01]  /*1ba0*/  LEA R198, P0, R6.reuse, UR16, 0x1 ;  /* 0x0000001006c67c11 */ /* 0x040fe2000f8008ff */
[----:B------:R-:W-:Y:S01]  /*1bb0*/  IMAD R10, R11, UR25, R10 ;  /* 0x000000190b0a7c24 */ /* 0x000fe2000f8e020a */
[----:B------:R-:W-:Y:S01]  /*1bc0*/  UIADD3.X UR9, UR55, UR9, UR50, UP2, UP1 ;  /* 0x0000000937097290 */ /* 0x000fe200097e2432 */
[----:B------:R-:W-:Y:S01]  /*1bd0*/  IMAD.U32 R4, RZ, RZ, UR8 ;  /* 0x00000008ff047e24 */ /* 0x000fe2000f8e00ff */
[----:B------:R-:W-:Y:S01]  /*1be0*/  LEA.HI.X R199, R6, UR17, R0, 0x1, P0 ;  /* 0x0000001106c77c11 */ /* 0x000fe200080f0c00 */
[----:B------:R-:W-:Y:S01]  /*1bf0*/  UIMAD.WIDE UR16, UR31, 0x4, UR42 ;  /* 0x000000041f1078a5 */ /* 0x000fe2000f8e022a */
[----:B------:R-:W-:Y:S01]  /*1c00*/  PLOP3.LUT P0, PT, PT, PT, UP3, 0x80, 0x0 ;  /* 0x000000000000781c */ /* 0x000fe20003f0f038 */
[----:B------:R-:W-:Y:S01]  /*1c10*/  IMAD.WIDE.U32 R4, R4, UR59, R8 ;  /* 0x0000003b04047c25 */ /* 0x000fe2000f8e0008 */
[----:B------:R-:W-:-:S03]  /*1c20*/  IADD3 R0, P2, R10, UR6, RZ ;  /* 0x000000060a007c10 */ /* 0x000fc6000ff5e0ff */
[----:B------:R-:W-:Y:S01]  /*1c30*/  VIADD R5, R5, UR13 ;  /* 0x0000000d05057c36 */ /* 0x000fe20008000000 */
[----:B------:R-:W-:Y:S02]  /*1c40*/  LEA R196, P3, R4, UR36, 0x1 ;  /* 0x0000002404c47c11 */ /* 0x000fe4000f8608ff */
[----:B------:R-:W-:Y:S02]  /*1c50*/  LEA R214, P1, R0, UR22, 0x2 ;  /* 0x0000001600d67c11 */ /* 0x000fe4000f8210ff */
[----:B------:R-:W-:Y:S02]  /*1c60*/  LEA.HI.X.SX32 R10, R10, UR9, 0x1, P2 ;  /* 0x000000090a0a7c11 */ /* 0x000fe400090f0eff */
[----:B------:R-:W-:Y:S02]  /*1c70*/  LEA.HI.X R197, R4, UR37, R5, 0x1, P3 ;  /* 0x0000002504c57c11 */ /* 0x000fe400098f0c05 */
[----:B------:R-:W-:Y:S01]  /*1c80*/  LEA.HI.X R213, R0, UR23, R10, 0x2, P1 ;  /* 0x0000001700d57c11 */ /* 0x000fe200088f140a */
[----:B------:R-:W-:Y:S06]  /*1c90*/  @!P0 BRA `(.L_x_983) ;  /* 0x0000006400c48947 */ /* 0x000fec0003800000 */
[----:B------:R-:W-:Y:S01]  /*1ca0*/  PLOP3.LUT P4, PT, PT, PT, UP0, 0x80, 0x0 ;  /* 0x000000000000781c */ /* 0x000fe20003f8f008 */
[----:B------:R-:W-:Y:S01]  /*1cb0*/  UIMAD UR9, UR32, -0x80, UR7 ;  /* 0xffffff80200978a4 */ /* 0x000fe2000f8e0207 */
[----:B------:R-:W-:Y:S01]  /*1cc0*/  VIADD R0, R2, 0x40 ;  /* 0x0000004002007836 */ /* 0x000fe20000000000 */
[----:B------:R-:W-:Y:S01]  /*1cd0*/  UIMAD UR6, UR28, UR18, URZ ;  /* 0x000000121c0672a4 */ /* 0x000fe2000f8e023f */
[----:B------:R-:W-:Y:S01]  /*1ce0*/  IMAD.U32 R4, RZ, RZ, UR18 ;  /* 0x00000012ff047e24 */ /* 0x000fe2000f8e00ff */
[----:B------:R-:W-:Y:S01]  /*1cf0*/  ULDC.64 UR22, c[0x0][0x268] ;  /* 0x00009a0000167ab9 */ /* 0x000fe20000000a00 */
[----:B------:R-:W-:-:S07]  /*1d00*/  UMOV UR8, UR24 ;  /* 0x0000001800087c82 */ /* 0x000fce0008000000 */
[----:B------:R-:W-:Y:S01]  /*1d10*/  @P4 BAR.SYNC.DEFER_BLOCKING 0x0 ;  /* 0x0000000000004b1d */ /* 0x000fe20000010000 */
[----:B------:R-:W-:Y:S01]  /*1d20*/  ISETP.GE.AND P2, PT, R0, UR9, PT ;  /* 0x0000000900007c0c */ /* 0x000fe2000bf46270 */
[----:B------:R-:W-:Y:S01]  /*1d30*/  UIMAD UR13, UR27, UR19, UR6 ;  /* 0x000000131b0d72a4 */ /* 0x000fe2000f8e0206 */
[----:B------:R-:W-:Y:S01]  /*1d40*/  VIADD R0, R2, 0x60 ;  /* 0x0000006002007836 */ /* 0x000fe20000000000 */
[----:B------:R-:W-:Y:S01]  /*1d50*/  UIMAD UR6, UR8, -0x40, UR29 ;  /* 0xffffffc0080678a4 */ /* 0x000fe2000f8e021d */
[----:B------:R-:W-:Y:S01]  /*1d60*/  IMAD.WIDE.U32 R4, R4, UR27, R246 ;  /* 0x0000001b04047c25 */ /* 0x000fe2000f8e00f6 */
[----:B------:R-:W-:Y:S02]  /*1d70*/  BSSY B0, `(.L_x_984) ;  /* 0x000002b000007945 */ /* 0x000fe40003800000 */
[----:B------:R-:W-:Y:S01]  /*1d80*/  ISETP.GE.AND P1, PT, R0, UR9, PT ;  /* 0x0000000900007c0c */ /* 0x000fe2000bf26270 */
[----:B------:R-:W-:Y:S01]  /*1d90*/  IMAD.U32 R0, RZ, RZ, UR13 ;  /* 0x0000000dff007e24 */ /* 0x000fe2000f8e00ff */
[----:B------:R-:W-:Y:S01]  /*1da0*/  IADD3 R4, P0, R4, UR45, RZ ;  /* 0x0000002d04047c10 */ /* 0x000fe2000ff1e0ff */
[----:B------:R-:W-:Y:S01]  /*1db0*/  ULEA.HI UR13, UR8, UR8, URZ, 0x1 ;  /* 0x00000008080d7291 */ /* 0x000fe2000f8f083f */
[C---:B------:R-:W-:Y:S01]  /*1dc0*/  VIADD R6, R2.reuse, 0x20 ;  /* 0x0000002002067836 */ /* 0x040fe20000000000 */
[----:B------:R-:W-:-:S02]  /*1dd0*/  ISETP.GE.AND P6, PT, R2, UR6, PT ;  /* 0x0000000602007c0c */ /* 0x000fc4000bfc6270 */
[----:B------:R-:W-:Y:S01]  /*1de0*/  IADD3.X R5, R5, UR46, R0, P0, !PT ;  /* 0x0000002e05057c10 */ /* 0x000fe200087fe400 */
[----:B------:R-:W-:Y:S01]  /*1df0*/  IMAD R0, R12, UR22, RZ ;  /* 0x000000160c007c24 */ /* 0x000fe2000f8e02ff */
[----:B------:R-:W-:Y:S01]  /*1e00*/  ISETP.GE.AND P0, PT, R2, UR9, PT ;  /* 0x0000000902007c0c */ /* 0x000fe2000bf06270 */
[----:B------:R-:W-:Y:S01]  /*1e10*/  ULOP3.LUT UR13, UR13, 0xfffffffe, URZ, 0xc0, !UPT ;  /* 0xfffffffe0d0d7892 */ /* 0x000fe2000f8ec03f */
[C---:B------:R-:W-:Y:S01]  /*1e20*/  ISETP.GE.AND P3, PT, R6.reuse, UR9, PT ;  /* 0x0000000906007c0c */ /* 0x040fe2000bf66270 */
[----:B------:R-:W-:Y:S01]  /*1e30*/  IMAD R10, R13, UR23, R0 ;  /* 0x000000170d0a7c24 */ /* 0x000fe2000f8e0200 */
[C---:B------:R-:W-:Y:S01]  /*1e40*/  LEA R0, R243.reuse, UR4, 0x1 ;  /* 0x00000004f3007c11 */ /* 0x040fe2000f8e08ff */
[----:B------:R-:W-:Y:S01]  /*1e50*/  UIADD3 UR13, UR8, -UR13, URZ ;  /* 0x8000000d080d7290 */ /* 0x000fe2000fffe03f */
[----:B------:R-:W-:Y:S01]  /*1e60*/  ISETP.GE.AND P5, PT, R6, UR6, PT ;  /* 0x0000000606007c0c */ /* 0x000fe2000bfa6270 */
[----:B------:R-:W-:Y:S02]  /*1e70*/  VIADD R6, R243, 0x1000 ;  /* 0x00001000f3067836 */ /* 0x000fe40000000000 */
[----:B------:R-:W-:Y:S01]  /*1e80*/  UISETP.NE.AND UP0, UPT, UR13, 0x1, UPT ;  /* 0x000000010d00788c */ /* 0x000fe2000bf05270 */
[----:B------:R-:W-:-:S02]  /*1e90*/  IMAD.WIDE.U32 R4, R13, UR22, R4 ;  /* 0x000000160d047c25 */ /* 0x000fc4000f8e0004 */
[----:B------:R-:W-:Y:S01]  /*1ea0*/  UMOV UR13, UR15 ;  /* 0x0000000f000d7c82 */ /* 0x000fe20008000000 */
[----:B------:R1:W-:Y:S01]  /*1eb0*/  @P0 STS.128 [R0+0xa000], RZ ;  /* 0x00a000ff00000388 */ /* 0x0003e20000000c00 */
[----:B------:R-:W-:Y:S01]  /*1ec0*/  UMOV UR15, UR17 ;  /* 0x00000011000f7c82 */ /* 0x000fe20008000000 */
[----:B------:R-:W-:Y:S01]  /*1ed0*/  PLOP3.LUT P4, PT, PT, PT, UP0, 0x40, 0x0 ;  /* 0x000000000000781c */ /* 0x000fe20003f8e808 */
[----:B------:R-:W-:-:S03]  /*1ee0*/  IMAD.IADD R10, R5, 0x1, R10 ;  /* 0x00000001050a7824 */ /* 0x000fc600078e020a */
[----:B------:R-:W-:Y:S01]  /*1ef0*/  SEL R183, R6, R243, P4 ;  /* 0x000000f306b77207 */ /* 0x000fe20002000000 */
        /* <DEDUP_REMOVED lines=18> */
.L_x_985:
[----:B------:R-:W-:Y:S05]  /*2020*/  BSYNC B0 ;  /* 0x0000000000007941 */ /* 0x000fea0003800000 */
.L_x_984:
        /* <DEDUP_REMOVED lines=22> */
.L_x_987:
[----:B------:R-:W-:Y:S05]  /*2190*/  BSYNC B0 ;  /* 0x0000000000007941 */ /* 0x000fea0003800000 */
.L_x_986:
        /* <DEDUP_REMOVED lines=22> */
.L_x_989:
[----:B------:R-:W-:Y:S05]  /*2300*/  BSYNC B0 ;  /* 0x0000000000007941 */ /* 0x000fea0003800000 */
.L_x_988:
        /* <DEDUP_REMOVED lines=11> */
[----:B---3--:R-:W-:Y:S02]  /*23c0*/  IMAD R8, R6, UR18, RZ ;  /* 0x0000001206087c24 */ /* 0x008fe4000f8e02ff */
        /* <DEDUP_REMOVED lines=10> */
.L_x_991:
[----:B------:R-:W-:Y:S05]  /*2470*/  BSYNC B0 ;  /* 0x0000000000007941 */ /* 0x000fea0003800000 */
.L_x_990:
[----:B------:R-:W0:Y:S01]  /*2480*/  LDGDEPBAR ;  /* 0x00000000000079af */ /* 0x000e220000000000 */
[----:B------:R-:W-:Y:S01]  /*2490*/  BSSY B0, `(.L_x_992) ;  /* 0x000000d000007945 */ /* 0x000fe20003800000 */
[----:B---3--:R-:W-:Y:S02]  /*24a0*/  IADD3 R4, R245, 0x28, RZ ;  /* 0x00000028f5047810 */ /* 0x008fe40007ffe0ff */
[----:B------:R3:W-:Y:S01]  /*24b0*/  @P6 STS.128 [R0+0x4000], RZ ;  /* 0x004000ff00006388 */ /* 0x0007e20000000c00 */
[----:B------:R-:W-:Y:S01]  /*24c0*/  LEA R183, R183, UR4, 0x1 ;  /* 0x00000004b7b77c11 */ /* 0x000fe2000f8e08ff */
        /* <DEDUP_REMOVED lines=9> */
.L_x_993:
[----:B------:R-:W-:Y:S05]  /*2560*/  BSYNC B0 ;  /* 0x0000000000007941 */ /* 0x000fea0003800000 */
.L_x_992:
[----:B------:R1:W-:Y:S01]  /*2570*/  @P5 STS.128 [R0+0x5000], RZ ;  /* 0x005000ff00005388 */ /* 0x0003e20000000c00 */
[----:B------:R-:W-:Y:S04]  /*2580*/  BSSY B0, `(.L_x_994) ;  /* 0x000000c000007945 */ /* 0x000fe80003800000 */
        /* <DEDUP_REMOVED lines=11> */
.L_x_995:
[----:B------:R-:W-:Y:S05]  /*2640*/  BSYNC B0 ;  /* 0x0000000000007941 */ /* 0x000fea0003800000 */
.L_x_994:
[----:B------:R1:W-:Y:S01]  /*2650*/  @P6 STS [R183], RZ ;  /* 0x000000ffb7006388 */ /* 0x0003e20000000800 */
[----:B------:R-:W-:Y:S01]  /*2660*/  BSSY B0, `(.L_x_996) ;  /* 0x0000012000007945 */ /* 0x000fe20003800000 */
[----:B------:R-:W-:Y:S02]  /*2670*/  ISETP.GE.AND P4, PT, R4, UR6, PT ;  /* 0x0000000604007c0c */ /* 0x000fe4000bf86270 */
        /* <DEDUP_REMOVED lines=16> */
.L_x_997:
[----:B------:R-:W-:Y:S05]  /*2780*/  BSYNC B0 ;  /* 0x0000000000007941 */ /* 0x000fea0003800000 */
.L_x_996:
        /* <DEDUP_REMOVED lines=13> */
[----:B-1----:R-:W-:Y:S02]  /*2860*/  IMAD.U32 R7, RZ, RZ, UR34 ;  /* 0x00000022ff077e24 */ /* 0x002fe4000f8e00ff */
[----:B------:R-:W-:-:S03]  /*2870*/  IMAD.U32 R8, RZ, RZ, UR35 ;  /* 0x00000023ff087e24 */ /* 0x000fc6000f8e00ff */
[----:B------:R-:W-:-:S04]  /*2880*/  LEA R6, P5, R7, R196, 0x6 ;  /* 0x000000c407067211 */ /* 0x000fc800078a30ff */
[----:B------:R-:W-:-:S05]  /*2890*/  LEA.HI.X R7, R7, R197, R8, 0x6, P5 ;  /* 0x000000c507077211 */ /* 0x000fca00028f3408 */
[----:B------:R-:W-:Y:S01]  /*28a0*/  @!PT LDS RZ, [RZ] ;  /* 0x00000000fffff984 */ /* 0x000fe20000000800 */
[----:B------:R-:W-:Y:S01]  /*28b0*/  @!PT LDS RZ, [RZ] ;  /* 0x00000000fffff984 */ /* 0x000fe20000000800 */
[----:B------:R-:W-:Y:S01]  /*28c0*/  @!PT LDS RZ, [RZ] ;  /* 0x00000000fffff984 */ /* 0x000fe20000000800 */
[----:B------:R1:W-:Y:S04]  /*28d0*/  LDGSTS.E.BYPASS.LTC128B.128 [R183+0x1000], desc[UR10][R6.64] ;  /* 0x0100000006b77fae */ /* 0x0003e8000b901d4a */
.L_x_999:
[----:B------:R-:W-:Y:S05]  /*28e0*/  BSYNC B0 ;  /* 0x0000000000007941 */ /* 0x000fea0003800000 */
.L_x_998:
[----:B------:R-:W-:Y:S01]  /*28f0*/  UIMAD UR9, UR28, UR20, URZ ;  /* 0x000000141c0972a4 */ /* 0x000fe2000f8e023f */
[----:B-1----:R-:W-:Y:S01]  /*2900*/  IMAD.WIDE.U32 R6, R5, UR27, R246 ;  /* 0x0000001b05067c25 */ /* 0x002fe2000f8e00f6 */
[----:B------:R1:W-:Y:S01]  /*2910*/  @P0 STS.128 [R0+0x6000], RZ ;  /* 0x006000ff00000388 */ /* 0x0003e20000000c00 */
[----:B------:R-:W-:Y:S01]  /*2920*/  SHF.R.S32.HI R5, RZ, 0x1f, R4 ;  /* 0x0000001fff057819 */ /* 0x000fe20000011404 */
[----:B------:R-:W-:Y:S01]  /*2930*/  UIMAD UR9, UR27, UR21, UR9 ;  /* 0x000000151b0972a4 */ /* 0x000fe2000f8e0209 */
[----:B------:R-:W-:Y:S01]  /*2940*/  @!P4 LEA R16, P6, R4, UR14, 0x2 ;  /* 0x0000000e0410cc11 */ /* 0x000fe2000f8c10ff */
[----:B------:R-:W-:Y:S01]  /*2950*/  ULDC.64 UR18, c[0x0][0x260] ;  /* 0x0000980000127ab9 */ /* 0x000fe20000000a00 */
[----:B------:R-:W-:Y:S01]  /*2960*/  IADD3 R8, P5, R6, UR38, RZ ;  /* 0x0000002606087c10 */ /* 0x000fe2000ffbe0ff */
[C---:B------:R-:W-:Y:S01]  /*2970*/  VIADD R11, R245.reuse, 0x8 ;  /* 0x00000008f50b7836 */ /* 0x040fe20000000000 */
[----:B------:R-:W-:Y:S01]  /*2980*/  @!P4 LEA.HI.X R17, R4, UR13, R5, 0x2, P6 ;  /* 0x0000000d0411cc11 */ /* 0x000fe2000b0f1405 */
[----:B------:R-:W-:Y:S01]  /*2990*/  IMAD.U32 R6, RZ, RZ, UR9 ;  /* 0x00000009ff067e24 */ /* 0x000fe2000f8e00ff */
[----:B------:R-:W-:Y:S01]  /*29a0*/  SHF.R.S32.HI R15, RZ, 0x1f, R245 ;  /* 0x0000001fff0f7819 */ /* 0x000fe200000114f5 */
[----:B------:R-:W-:Y:S01]  /*29b0*/  IMAD R4, R12, UR18, RZ ;  /* 0x000000120c047c24 */ /* 0x000fe2000f8e02ff */
[----:B------:R-:W-:Y:S01]  /*29c0*/  P2R R14, PR, RZ, 0x2 ;  /* 0x00000002ff0e7803 */ /* 0x000fe20000000000 */
[----:B------:R-:W-:Y:S01]  /*29d0*/  VIADD R10, R245, 0x20 ;  /* 0x00000020f50a7836 */ /* 0x000fe20000000000 */
[----:B------:R-:W-:Y:S01]  /*29e0*/  IADD3.X R9, R7, UR39, R6, P5, !PT ;  /* 0x0000002707097c10 */ /* 0x000fe2000affe406 */
[C---:B------:R-:W-:Y:S01]  /*29f0*/  IMAD.SHL.U32 R6, R245.reuse, 0x4, RZ ;  /* 0x00000004f5067824 */ /* 0x040fe200078e00ff */
[----:B------:R-:W-:Y:S01]  /*2a00*/  SHF.L.U64.HI R7, R245, 0x2, R15 ;  /* 0x00000002f5077819 */ /* 0x000fe2000001020f */
[----:B------:R-:W-:Y:S01]  /*2a10*/  IMAD R12, R13, UR19, R4 ;  /* 0x000000130d0c7c24 */ /* 0x000fe2000f8e0204 */
[----:B------:R-:W-:Y:S01]  /*2a20*/  ISETP.GE.AND P1, PT, R245, UR6, PT ;  /* 0x00000006f5007c0c */ /* 0x000fe2000bf26270 */
[----:B------:R-:W-:Y:S01]  /*2a30*/  IMAD.WIDE.U32 R4, R13, UR18, R8 ;  /* 0x000000120d047c25 */ /* 0x000fe2000f8e0008 */
[----:B------:R-:W-:Y:S01]  /*2a40*/  IADD3 R6, P5, R6, UR14, RZ ;  /* 0x0000000e06067c10 */ /* 0x000fe2000ffbe0ff */
[----:B------:R-:W-:Y:S01]  /*2a50*/  BSSY B0, `(.L_x_1000) ;  /* 0x0000019000007945 */ /* 0x000fe20003800000 */
[----:B------:R-:W-:Y:S01]  /*2a60*/  P2R R13, PR, RZ, 0x2 ;  /* 0x00000002ff0d7803 */ /* 0x000fe20000000000 */
[----:B------:R-:W-:Y:S01]  /*2a70*/  IMAD.IADD R12, R5, 0x1, R12 ;  /* 0x00000001050c7824 */ /* 0x000fe200078e020c */
[----:B------:R-:W-:-:S02]  /*2a80*/  IADD3.X R7, R7, UR13, RZ, P5, !PT ;  /* 0x0000000d07077c10 */ /* 0x000fc4000affe4ff */
[----:B------:R-:W-:Y:S02]  /*2a90*/  ISETP.GE.AND P6, PT, R11, UR6, PT ;  /* 0x000000060b007c0c */ /* 0x000fe4000bfc6270 */
[----:B------:R-:W-:Y:S02]  /*2aa0*/  ISETP.GE.AND P5, PT, R10, UR6, PT ;  /* 0x000000060a007c0c */ /* 0x000fe4000bfa6270 */
[----:B------:R-:W-:Y:S01]  /*2ab0*/  ISETP.NE.AND P1, PT, R14, RZ, PT ;  /* 0x000000ff0e00720c */ /* 0x000fe20003f25270 */
[----:B-1----:R-:W-:-:S12]  /*2ac0*/  @P0 BRA `(.L_x_1001) ;  /* 0x0000000000440947 */ /* 0x002fd80003800000 */
        /* <DEDUP_REMOVED lines=17> */
.L_x_1001:
[----:B------:R-:W-:Y:S05]  /*2be0*/  BSYNC B0 ;  /* 0x0000000000007941 */ /* 0x000fea0003800000 */
.L_x_1000:
        /* <DEDUP_REMOVED lines=22> */
.L_x_1003:
[----:B------:R-:W-:Y:S05]  /*2d50*/  BSYNC B0 ;  /* 0x0000000000007941 */ /* 0x000fea0003800000 */
.L_x_1002:
        /* <DEDUP_REMOVED lines=22> */
.L_x_1005:
[----:B------:R-:W-:Y:S05]  /*2ec0*/  BSYNC B0 ;  /* 0x0000000000007941 */ /* 0x000fea0003800000 */
.L_x_1004:
        /* <DEDUP_REMOVED lines=22> */
.L_x_1007:
[----:B------:R-:W-:Y:S05]  /*3030*/  BSYNC B0 ;  /* 0x0000000000007941 */ /* 0x000fea0003800000 */
.L_x_1006:
[----:B------:R-:W0:Y:S01]  /*3040*/  LDGDEPBAR ;  /* 0x00000000000079af */ /* 0x000e220000000000 */
[----:B------:R-:W-:Y:S01]  /*3050*/  ISETP.NE.AND P0, PT, R13, RZ, PT ;  /* 0x000000ff0d00720c */ /* 0x000fe20003f05270 */
[----:B------:R-:W-:Y:S02]  /*3060*/  IMAD.MOV.U32 R235, RZ, RZ, 0x7f800000 ;  /* 0x7f800000ffeb7424 */ /* 0x000fe400078e00ff */
[----:B------:R-:W-:Y:S02]  /*3070*/  IMAD.MOV.U32 R236, RZ, RZ, 0x7f800000 ;  /* 0x7f800000ffec7424 */ /* 0x000fe400078e00ff */
[----:B------:R-:W-:Y:S02]  /*3080*/  IMAD.MOV.U32 R237, RZ, RZ, 0x7f800000 ;  /* 0x7f800000ffed7424 */ /* 0x000fe400078e00ff */
[----:B------:R-:W-:Y:S01]  /*3090*/  IMAD.MOV.U32 R234, RZ, RZ, 0x7f800000 ;  /* 0x7f800000ffea7424 */ /* 0x000fe200078e00ff */
[----:B------:R1:W5:Y:S02]  /*30a0*/  @!P4 LDG.E R235, desc[UR10][R16.64] ;  /* 0x0000000a10ebc981 */ /* 0x000364000c1e1900 */
[----:B-1234-:R-:W-:Y:S01]  /*30b0*/  LEA.HI R0, R20, R19, RZ, 0x4 ;  /* 0x0000001314007211 */ /* 0x01efe200078f20ff */
[----:B------:R-:W-:Y:S01]  /*30c0*/  ULDC UR31, c[0x0][0x2d0] ;  /* 0x0000b400001f7ab9 */ /* 0x000fe20000000800 */
[----:B------:R-:W-:Y:S01]  /*30d0*/  LEA R144, R182, UR4, 0x1 ;  /* 0x00000004b6907c11 */ /* 0x000fe2000f8e08ff */
[----:B------:R1:W5:Y:S01]  /*30e0*/  @!P6 LDG.E R237, desc[UR10][R6.64+0x20] ;  /* 0x0000200a06ede981 */ /* 0x000362000c1e1900 */
[----:B------:R-:W-:-:S02]  /*30f0*/  USHF.L.U32 UR23, UR25, 0x4, URZ ;  /* 0x0000000419177899 */ /* 0x000fc4000800063f */
[----:B------:R-:W-:Y:S01]  /*3100*/  USHF.L.U32 UR17, UR25, 0x3, URZ ;  /* 0x0000000319117899 */ /* 0x000fe2000800063f */
[----:B------:R1:W5:Y:S01]  /*3110*/  @!P0 LDG.E R236, desc[UR10][R6.64] ;  /* 0x0000000a06ec8981 */ /* 0x000362000c1e1900 */
[----:B------:R-:W-:Y:S01]  /*3120*/  IMAD.MOV.U32 R179, RZ, RZ, 0x20 ;  /* 0x00000020ffb37424 */ /* 0x000fe200078e00ff */
[----:B------:R-:W-:Y:S01]  /*3130*/  PLOP3.LUT P3, PT, PT, PT, UP0, 0x40, 0x0 ;  /* 0x000000000000781c */ /* 0x000fe20003f6e808 */
[----:B------:R-:W-:Y:S01]  /*3140*/  VIADD R173, R180, 0x1000 ;  /* 0x00001000b4ad7836 */ /* 0x000fe20000000000 */
[----:B------:R1:W5:Y:S01]  /*3150*/  @!P5 LDG.E R234, desc[UR10][R6.64+0x80] ;  /* 0x0000800a06ead981 */ /* 0x000362000c1e1900 */
[----:B------:R-:W-:Y:S01]  /*3160*/  VIADD R172, R181, 0x1000 ;  /* 0x00001000b5ac7836 */ /* 0x000fe20000000000 */
[----:B------:R-:W-:Y:S01]  /*3170*/  PLOP3.LUT P2, PT, PT, PT, UP0, 0x40, 0x0 ;  /* 0x000000000000781c */ /* 0x000fe20003f4e808 */
[----:B------:R-:W-:-:S04]  /*3180*/  DEPBAR.LE SB0, 0x1 ;  /* 0x000080400000791a */ /* 0x000fc80000000000 */
[----:B------:R-:W-:Y:S01]  /*3190*/  BAR.SYNC.DEFER_BLOCKING 0x0 ;  /* 0x0000000000007b1d */ /* 0x000fe20000010000 */
[----:B------:R-:W-:-:S05]  /*31a0*/  LOP3.LUT R0, R0, 0xfffffff0, RZ, 0xc0, !PT ;  /* 0xfffffff000007812 */ /* 0x000fca00078ec0ff */
[----:B------:R-:W-:Y:S01]  /*31b0*/  IMAD.IADD R0, R19, 0x1, -R0 ;  /* 0x0000000113007824 */ /* 0x000fe200078e0a00 */
[----:B------:R-:W-:Y:S01]  /*31c0*/  UIADD3 UR6, UR27, 0x80, URZ ;  /* 0x000000801b067890 */ /* 0x000fe2000fffe03f */
[----:B------:R-:W-:Y:S01]  /*31d0*/  IMAD.MOV.U32 R128, RZ, RZ, 0x40 ;  /* 0x00000040ff807424 */ /* 0x000fe200078e00ff */
[----:B------:R-:W-:Y:S01]  /*31e0*/  CS2R R94, SRZ ;  /* 0x00000000005e7805 */ /* 0x000fe2000001ff00 */
[----:B------:R-:W-:Y:S01]  /*31f0*/  IMAD R238, RZ, RZ, -UR12 ;  /* 0x8000000cffee7e24 */ /* 0x000fe2000f8e02ff */
[----:B------:R-:W-:Y:S01]  /*3200*/  SHF.R.S32.HI R2, RZ, 0x1f, R0 ;  /* 0x0000001fff027819 */ /* 0x000fe20000011400 */
        /* <DEDUP_REMOVED lines=11> */
[----:B------:R-:W-:Y:S01]  /*32c0*/  CS2R R80, SRZ ;  /* 0x0000000000507805 */ /* 0x000fe2000001ff00 */
[----:B------:R1:W2:Y:S01]  /*32d0*/  LDSM.16.M88.4 R140, [R144+0xa000] ;  /* 0x00a00000908c783b */ /* 0x0002a20000000200 */
[----:B------:R-:W-:Y:S02]  /*32e0*/  CS2R R74, SRZ ;  /* 0x00000000004a7805 */ /* 0x000fe4000001ff00 */
[----:B------:R-:W-:Y:S02]  /*32f0*/  CS2R R72, SRZ ;  /* 0x0000000000487805 */ /* 0x000fe4000001ff00 */
[----:B------:R-:W-:Y:S01]  /*3300*/  CS2R R70, SRZ ;  /* 0x0000000000467805 */ /* 0x000fe2000001ff00 */
[----:B------:R-:W3:Y:S01]  /*3310*/  LDSM.16.M88.4 R144, [R144+0xa800] ;  /* 0x00a800009090783b */ /* 0x000ee20000000200 */
[----:B------:R-:W-:-:S02]  /*3320*/  CS2R R68, SRZ ;  /* 0x0000000000447805 */ /* 0x000fc4000001ff00 */
[----:B------:R-:W-:Y:S02]  /*3330*/  CS2R R62, SRZ ;  /* 0x00000000003e7805 */ /* 0x000fe4000001ff00 */
[----:B------:R-:W-:Y:S01]  /*3340*/  CS2R R60, SRZ ;  /* 0x00000000003c7805 */ /* 0x000fe2000001ff00 */
[----:B------:R1:W4:Y:S01]  /*3350*/  LDSM.16.M88.4 R148, [R178] ;  /* 0x00000000b294783b */ /* 0x0003220000000200 */
[----:B------:R-:W-:Y:S02]  /*3360*/  CS2R R66, SRZ ;  /* 0x0000000000427805 */ /* 0x000fe4000001ff00 */
[----:B------:R-:W-:Y:S02]  /*3370*/  CS2R R64, SRZ ;  /* 0x0000000000407805 */ /* 0x000fe4000001ff00 */
[----:B------:R-:W-:Y:S01]  /*3380*/  CS2R R58, SRZ ;  /* 0x00000000003a7805 */ /* 0x000fe2000001ff00 */
[----:B------:R1:W1:Y:S01]  /*3390*/  LDSM.16.M88.4 R152, [R178+0x800] ;  /* 0x00080000b298783b */ /* 0x0002620000000200 */
[----:B------:R-:W-:-:S02]  /*33a0*/  CS2R R56, SRZ ;  /* 0x0000000000387805 */ /* 0x000fc4000001ff00 */
[----:B------:R-:W-:Y:S02]  /*33b0*/  CS2R R54, SRZ ;  /* 0x0000000000367805 */ /* 0x000fe4000001ff00 */
[----:B------:R-:W-:Y:S01]  /*33c0*/  CS2R R52, SRZ ;  /* 0x0000000000347805 */ /* 0x000fe2000001ff00 */
[----:B------:R1:W1:Y:S01]  /*33d0*/  LDSM.16.M88.4 R156, [R176] ;  /* 0x00000000b09c783b */ /* 0x0002620000000200 */
        /* <DEDUP_REMOVED lines=10> */
[----:B------:R-:W-:Y:S01]  /*3480*/  SHF.L.U64.HI R241, R245, 0x2, R15 ;  /* 0x00000002f5f17819 */ /* 0x000fe2000001020f */
[----:B------:R1:W1:Y:S01]  /*3490*/  LDSM.16.M88.4 R168, [R177+0x800] ;  /* 0x00080000b1a8783b */ /* 0x0002620000000200 */
[----:B------:R-:W-:Y:S01]  /*34a0*/  LEA.HI R2, R2, R0, RZ, 0x3 ;  /* 0x0000000002027211 */ /* 0x000fe200078f18ff */
[----:B------:R-:W-:Y:S01]  /*34b0*/  UIADD3 UR22, UR23, 0x20, URZ ;  /* 0x0000002017167890 */ /* 0x000fe2000fffe03f */
[----:B------:R-:W-:Y:S01]  /*34c0*/  IMAD.MOV.U32 R226, RZ, RZ, R183 ;  /* 0x000000ffffe27224 */ /* 0x000fe200078e00b7 */
[----:B------:R-:W-:Y:S01]  /*34d0*/  UIMAD UR29, UR25, 0x18, URZ ;  /* 0x00000018191d78a4 */ /* 0x000fe2000f8e023f */
[----:B------:R-:W-:Y:S01]  /*34e0*/  LOP3.LUT R2, R2, 0xfffffff8, RZ, 0xc0, !PT ;  /* 0xfffffff802027812 */ /* 0x000fe200078ec0ff */
[----:B------:R-:W-:-:S02]  /*34f0*/  UIADD3 UR21, UR17, UR22, URZ ;  /* 0x0000001611157290 */ /* 0x000fc4000fffe03f */
[----:B------:R-:W-:Y:S02]  /*3500*/  USHF.L.U32 UR28, UR25, 0x5, URZ ;  /* 0x00000005191c7899 */ /* 0x000fe4000800063f */
[----:B------:R-:W-:Y:S01]  /*3510*/  IMAD.IADD R0, R0, 0x1, -R2 ;  /* 0x0000000100007824 */ /* 0x000fe200078e0a02 */
[----:B------:R-:W-:Y:S02]  /*3520*/  UIADD3 UR20, UR17, UR21, URZ ;  /* 0x0000001511147290 */ /* 0x000fe4000fffe03f */
[----:B------:R-:W-:Y:S02]  /*3530*/  UIMAD UR26, UR25, 0x30, URZ ;  /* 0x00000030191a78a4 */ /* 0x000fe4000f8e023f */
[C---:B------:R-:W-:Y:S01]  /*3540*/  LOP3.LUT P0, RZ, R0.reuse, 0x2, RZ, 0xc0, !PT ;  /* 0x0000000200ff7812 */ /* 0x040fe2000780c0ff */
[----:B------:R-:W-:Y:S01]  /*3550*/  ULDC UR9, c[0x0][0x2ec] ;  /* 0x0000bb0000097ab9 */ /* 0x000fe20000000800 */
[----:B------:R-:W-:Y:S01]  /*3560*/  LOP3.LUT P1, RZ, R0, 0x4, RZ, 0xc0, !PT ;  /* 0x0000000400ff7812 */ /* 0x000fe2000782c0ff */
[----:B------:R-:W-:Y:S01]  /*3570*/  VIADD R0, R245, 0xffffffc0 ;  /* 0xffffffc0f5007836 */ /* 0x000fe20000000000 */
[----:B------:R-:W-:Y:S01]  /*3580*/  UIADD3 UR19, UR17, UR20, URZ ;  /* 0x0000001411137290 */ /* 0x000fe2000fffe03f */
[----:B------:R-:W-:-:S02]  /*3590*/  SEL R179, R179, 0xffffffe0, !P0 ;  /* 0xffffffe0b3b37807 */ /* 0x000fc40004000000 */
[----:B------:R-:W-:Y:S02]  /*35a0*/  SEL R173, R173, R180, P3 ;  /* 0x000000b4adad7207 */ /* 0x000fe40001800000 */
[----:B------:R-:W-:Y:S02]  /*35b0*/  SHF.R.S32.HI R2, RZ, 0x1f, R0 ;  /* 0x0000001fff027819 */ /* 0x000fe40000011400 */
[----:B------:R-:W-:Y:S01]  /*35c0*/  SEL R172, R172, R181, P2 ;  /* 0x000000b5acac7207 */ /* 0x000fe20001000000 */
[----:B------:R-:W-:Y:S01]  /*35d0*/  UIADD3 UR18, UR17, UR19, URZ ;  /* 0x0000001311127290 */ /* 0x000fe2000fffe03f */
[C---:B------:R-:W-:Y:S01]  /*35e0*/  SHF.L.U64.HI R240, R0.reuse, 0x2, R2 ;  /* 0x0000000200f07819 */ /* 0x040fe20000010202 */
[----:B------:R-:W-:Y:S01]  /*35f0*/  IMAD.SHL.U32 R239, R0, 0x4, RZ ;  /* 0x0000000400ef7824 */ /* 0x000fe200078e00ff */
[----:B------:R-:W-:Y:S01]  /*3600*/  LEA R173, R173, UR4, 0x1 ;  /* 0x00000004adad7c11 */ /* 0x000fe2000f8e08ff */
[----:B------:R-:W-:Y:S01]  /*3610*/  IMAD.IADD R175, R174, 0x1, R179 ;  /* 0x00000001aeaf7824 */ /* 0x000fe200078e02b3 */
[----:B------:R-:W-:-:S02]  /*3620*/  LEA R172, R172, UR4, 0x1 ;  /* 0x00000004acac7c11 */ /* 0x000fc4000f8e08ff */
[----:B------:R-:W-:Y:S01]  /*3630*/  SEL R128, R128, 0xffffffc0, !P1 ;  /* 0xffffffc080807807 */ /* 0x000fe20004800000 */
[----:B------:R-:W-:Y:S02]  /*3640*/  UIMAD UR27, UR25, 0x28, URZ ;  /* 0x00000028191b78a4 */ /* 0x000fe4000f8e023f */
[----:B------:R-:W-:Y:S02]  /*3650*/  UISETP.GE.AND UP0, UPT, UR6, UR7, UPT ;  /* 0x000000070600728c */ /* 0x000fe4000bf06270 */
[----:B------:R-:W-:Y:S02]  /*3660*/  UIMAD UR25, UR25, 0x38, URZ ;  /* 0x00000038191978a4 */ /* 0x000fe4000f8e023f */
[----:B------:R-:W-:Y:S01]  /*3670*/  UIADD3 UR24, UR17, UR18, URZ ;  /* 0x0000001211187290 */ /* 0x000fe2000fffe03f */
[----:B-1234-:R-:W-:-:S11]  /*3680*/  ULDC UR6, c[0x0][0x39c] ;  /* 0x0000e70000067ab9 */ /* 0x01efd60000000800 */
.L_x_1010:
        /* <DEDUP_REMOVED lines=38> */
[-C--:B------:R-:W-:Y:S01]  /*38f0*/  HMMA.16816.F32.BF16 R12, R112, R110.reuse, R12 ;  /* 0x0000006e700c723c */ /* 0x080fe2000004180c */
[----:B------:R-:W-:Y:S05]  /*3900*/  MOV R109, 0x40 ;  /* 0x00000040006d7802 */ /* 0x000fea0000000f00 */
        /* <DEDUP_REMOVED lines=28> */
[----:B------:R-:W2:Y:S01]  /*3ad0*/  MUFU.TANH R207, R5 ;  /* 0x0000000500cf7308 */ /* 0x000ea20000002400 */
        /* <DEDUP_REMOVED lines=9> */
[----:B-1----:R-:W-:Y:S07]  /*3b70*/  MOV R2, R208 ;  /* 0x000000d000027202 */ /* 0x002fee0000000f00 */
[----:B------:R1:W-:Y:S10]  /*3b80*/  MUFU.TANH R217, R7 ;  /* 0x0000000700d97308 */ /* 0x0003f40000002400 */
[----:B------:R3:W-:Y:S10]  /*3b90*/  MUFU.TANH R122, R9 ;  /* 0x00000009007a7308 */ /* 0x0007f40000002400 */
[----:B------:R4:W-:Y:S01]  /*3ba0*/  MUFU.TANH R124, R8 ;  /* 0x00000008007c7308 */ /* 0x0009e20000002400 */
[----:B-1----:R-:W1:Y:S09]  /*3bb0*/  LDSM.16.M88.4 R4, [R177+-0x3800] ;  /* 0xffc80000b104783b */ /* 0x002e720000000200 */
[----:B------:R2:W-:Y:S01]  /*3bc0*/  MUFU.TANH R136, R11 ;  /* 0x0000000b00887308 */ /* 0x0005e20000002400 */
[----:B---3--:R-:W-:Y:S05]  /*3bd0*/  IMAD.U32 R9, RZ, RZ, UR32 ;  /* 0x00000020ff097e24 */ /* 0x008fea000f8e00ff */
[----:B------:R-:W-:Y:S04]  /*3be0*/  @P2 LEA R9, R9, R244, 0x7 ;  /* 0x000000f409092211 */ /* 0x000fe800078e38ff */
[----:B------:R-:W3:Y:S01]  /*3bf0*/  MUFU.TANH R137, R10 ;  /* 0x0000000a00897308 */ /* 0x000ee20000002400 */
[----:B------:R-:W-:Y:S01]  /*3c00*/  PLOP3.LUT P2, PT, PT, PT, UP0, 0x80, 0x0 ;  /* 0x000000000000781c */ /* 0x000fe20003f4f008 */
[----:B----4-:R-:W-:Y:S01]  /*3c10*/  FMUL.FTZ R8, R236, 1.4426950216293334961 ;  /* 0x3fb8aa3bec087820 */ /* 0x010fe20000410000 */
[C---:B------:R-:W-:Y:S02]  /*3c20*/  @P0 IADD3 R0, R9.reuse, 0x1, RZ ;  /* 0x0000000109000810 */ /* 0x040fe40007ffe0ff */
[----:B------:R-:W-:Y:S02]  /*3c30*/  PLOP3.LUT P0, PT, PT, PT, UP0, 0x80, 0x0 ;  /* 0x000000000000781c */ /* 0x000fe40003f0f008 */
[----:B------:R-:W-:Y:S03]  /*3c40*/  @P5 ISETP.GE.AND P5, PT, R9, UR7, PT ;  /* 0x0000000709005c0c */ /* 0x000fe6000bfa6270 */
[----:B------:R-:W-:Y:S01]  /*3c50*/  MUFU.TANH R120, R12 ;  /* 0x0000000c00787308 */ /* 0x000fe20000002400 */
[----:B------:R-:W-:Y:S01]  /*3c60*/  FSEL R8, R8, RZ, P4 ;  /* 0x000000ff08087208 */ /* 0x000fe20002000000 */
[----:B--2---:R-:W-:Y:S01]  /*3c70*/  FMUL.FTZ R11, R235, 1.4426950216293334961 ;  /* 0x3fb8aa3beb0b7820 */ /* 0x004fe20000410000 */
[----:B------:R-:W-:Y:S01]  /*3c80*/  @P6 ISETP.GE.AND P6, PT, R0, UR7, PT ;  /* 0x0000000700006c0c */ /* 0x000fe2000bfc6270 */
[----:B------:R-:W-:Y:S01]  /*3c90*/  IMAD.MOV.U32 R0, RZ, RZ, R207 ;  /* 0x000000ffff007224 */ /* 0x000fe200078e00cf */
[----:B------:R-:W-:Y:S02]  /*3ca0*/  FSETP.NEU.FTZ.AND P4, PT, R237, -INF , PT ;  /* 0xff800000ed00780b */ /* 0x000fe40003f9d000 */
[----:B------:R-:W-:Y:S03]  /*3cb0*/  @P2 FSEL R2, R208, -INF , !P5 ;  /* 0xff800000d0022808 */ /* 0x000fe60006800000 */
[----:B------:R-:W-:Y:S01]  /*3cc0*/  MUFU.TANH R119, R13 ;  /* 0x0000000d00777308 */ /* 0x000fe20000002400 */
[----:B------:R-:W-:Y:S02]  /*3cd0*/  PLOP3.LUT P2, PT, PT, PT, UP0, 0x80, 0x0 ;  /* 0x000000000000781c */ /* 0x000fe40003f4f008 */
[----:B------:R-:W-:Y:S01]  /*3ce0*/  @P0 FSEL R0, R207, -INF , !P6 ;  /* 0xff800000cf000808 */ /* 0x000fe20007000000 */
[--C-:B------:R-:W-:Y:S01]  /*3cf0*/  FFMA.FTZ R2, R2, UR9, -R8.reuse ;  /* 0x0000000902027c23 */ /* 0x100fe20008010808 */
[----:B------:R-:W-:Y:S02]  /*3d00*/  PLOP3.LUT P0, PT, PT, PT, UP0, 0x80, 0x0 ;  /* 0x000000000000781c */ /* 0x000fe40003f0f008 */
[----:B---3--:R-:W-:Y:S03]  /*3d10*/  MOV R10, R137 ;  /* 0x00000089000a7202 */ /* 0x008fe60000000f00 */
[----:B------:R2:W-:Y:S01]  /*3d20*/  MUFU.EX2 R231, R2 ;  /* 0x0000000200e77308 */ /* 0x0005e20000000800 */
[-C--:B-1----:R-:W-:Y:S03]  /*3d30*/  HMMA.16816.F32.BF16 R20, R132, R4.reuse, R20 ;  /* 0x000000048414723c */ /* 0x082fe60000041814 */
[----:B------:R-:W-:Y:S03]  /*3d40*/  FFMA.FTZ R0, R0, UR9, -R8 ;  /* 0x0000000900007c23 */ /* 0x000fe60008010808 */
[C---:B------:R-:W-:Y:S03]  /*3d50*/  HMMA.16816.F32.BF16 R24, R104.reuse, R4, R24 ;  /* 0x000000046818723c */ /* 0x040fe60000041818 */
[----:B------:R1:W-:Y:S03]  /*3d60*/  MUFU.EX2 R230, R0 ;  /* 0x0000000000e67308 */ /* 0x0003e60000000800 */
[-C--:B------:R-:W-:Y:S07]  /*3d70*/  HMMA.16816.F32.BF16 R28, R104, R6.reuse, R28 ;  /* 0x00000006681c723c */ /* 0x080fee000004181c */
[----:B------:R-:W-:Y:S01]  /*3d80*/  MUFU.TANH R130, R14 ;  /* 0x0000000e00827308 */ /* 0x000fe20000002400 */
[----:B------:R-:W-:Y:S03]  /*3d90*/  FMUL.FTZ R4, R237, 1.4426950216293334961 ;  /* 0x3fb8aa3bed047820 */ /* 0x000fe60000410000 */
[----:B--2---:R-:W-:Y:S01]  /*3da0*/  MOV R2, R218 ;  /* 0x000000da00027202 */ /* 0x004fe20000000f00 */
[----:B------:R-:W-:Y:S05]  /*3db0*/  HMMA.16816.F32.BF16 R32, R132, R6, R32 ;  /* 0x000000068420723c */ /* 0x000fea0000041820 */
[----:B------:R-:W2:Y:S01]  /*3dc0*/  MUFU.TANH R127, R15 ;  /* 0x0000000f007f7308 */ /* 0x000ea20000002400 */
[----:B------:R-:W-:Y:S01]  /*3dd0*/  FSEL R4, R4, RZ, P4 ;  /* 0x000000ff04047208 */ /* 0x000fe20002000000 */
[----:B------:R-:W-:Y:S01]  /*3de0*/  FMUL.FTZ R20, R20, UR6 ;  /* 0x0000000614147c20 */ /* 0x000fe20008410000 */
[----:B------:R-:W-:Y:S03]  /*3df0*/  @P3 FSEL R2, R218, -INF , !P5 ;  /* 0xff800000da023808 */ /* 0x000fe60006800000 */
[----:B------:R-:W-:Y:S01]  /*3e00*/  FMUL.FTZ R21, R21, UR6 ;  /* 0x0000000615157c20 */ /* 0x000fe20008410000 */
[----:B------:R-:W-:Y:S02]  /*3e10*/  FSETP.NEU.FTZ.AND P4, PT, R234, -INF , PT ;  /* 0xff800000ea00780b */ /* 0x000fe40003f9d000 */
[----:B------:R-:W-:Y:S01]  /*3e20*/  MOV R5, R217 ;  /* 0x000000d900057202 */ /* 0x000fe20000000f00 */
[----:B------:R-:W3:Y:S01]  /*3e30*/  MUFU.TANH R206, R16 ;  /* 0x0000001000ce7308 */ /* 0x000ee20000002400 */
[--C-:B-1----:R-:W-:Y:S01]  /*3e40*/  FFMA.FTZ R0, R2, UR9, -R4.reuse ;  /* 0x0000000902007c23 */ /* 0x102fe20008010804 */
[----:B------:R-:W-:Y:S01]  /*3e50*/  FMUL.FTZ R22, R22, UR6 ;  /* 0x0000000616167c20 */ /* 0x000fe20008410000 */
[----:B------:R-:W-:Y:S01]  /*3e60*/  FMUL.FTZ R23, R23, UR6 ;  /* 0x0000000617177c20 */ /* 0x000fe20008410000 */
[----:B------:R-:W-:Y:S01]  /*3e70*/  FMUL.FTZ R24, R24, UR6 ;  /* 0x0000000618187c20 */ /* 0x000fe20008410000 */
[----:B------:R-:W-:Y:S01]  /*3e80*/  FMUL.FTZ R28, R28, UR6 ;  /* 0x000000061c1c7c20 */ /* 0x000fe20008410000 */
[----:B------:R-:W-:Y:S01]  /*3e90*/  FMUL.FTZ R29, R29, UR6 ;  /* 0x000000061d1d7c20 */ /* 0x000fe20008410000 */
[----:B------:R-:W-:Y:S03]  /*3ea0*/  FMUL.FTZ R30, R30, UR6 ;  /* 0x000000061e1e7c20 */ /* 0x000fe60008410000 */
[----:B------:R1:W-:Y:S01]  /*3eb0*/  MUFU.EX2 R232, R0 ;  /* 0x0000000000e87308 */ /* 0x0003e20000000800 */
[----:B------:R-:W-:Y:S01]  /*3ec0*/  @P2 FSEL R5, R217, -INF , !P6 ;  /* 0xff800000d9052808 */ /* 0x000fe20007000000 */
[----:B------:R-:W-:Y:S01]  /*3ed0*/  FMUL.FTZ R2, R234, 1.4426950216293334961 ;  /* 0x3fb8aa3bea027820 */ /* 0x000fe20000410000 */
[----:B------:R-:W-:Y:S01]  /*3ee0*/  PLOP3.LUT P2, PT, PT, PT, UP0, 0x80, 0x0 ;  /* 0x000000000000781c */ /* 0x000fe20003f4f008 */
[----:B--2---:R-:W-:Y:S01]  /*3ef0*/  IMAD.MOV.U32 R7, RZ, RZ, R127 ;  /* 0x000000ffff077224 */ /* 0x004fe200078e007f */
[----:B------:R-:W-:Y:S01]  /*3f00*/  PLOP3.LUT P3, PT, PT, PT, UP0, 0x80, 0x0 ;  /* 0x000000000000781c */ /* 0x000fe20003f6f008 */
[----:B------:R-:W-:Y:S01]  /*3f10*/  FMUL.FTZ R32, R32, UR6 ;  /* 0x0000000620207c20 */ /* 0x000fe20008410000 */
[----:B------:R-:W-:Y:S03]  /*3f20*/  FSEL R2, R2, RZ, P4 ;  /* 0x000000ff02027208 */ /* 0x000fe60002000000 */
[----:B------:R-:W-:Y:S01]  /*3f30*/  MUFU.TANH R205, R17 ;  /* 0x0000001100cd7308 */ /* 0x000fe20000002400 */
[----:B------:R-:W-:Y:S01]  /*3f40*/  FSETP.NEU.FTZ.AND P4, PT, R235, -INF , PT ;  /* 0xff800000eb00780b */ /* 0x000fe20003f9d000 */
[----:B------:R-:W-:Y:S01]  /*3f50*/  FMUL.FTZ R33, R33, UR6 ;  /* 0x0000000621217c20 */ /* 0x000fe20008410000 */
[----:B------:R-:W-:Y:S01]  /*3f60*/  FMUL.FTZ R34, R34, UR6 ;  /* 0x0000000622227c20 */ /* 0x000fe20008410000 */
[----:B------:R-:W-:Y:S01]  /*3f70*/  FMUL.FTZ R35, R35, UR6 ;  /* 0x0000000623237c20 */ /* 0x000fe20008410000 */
[----:B------:R-:W-:Y:S01]  /*3f80*/  FMUL.FTZ R31, R31, UR6 ;  /* 0x000000061f1f7c20 */ /* 0x000fe20008410000 */
[----:B------:R-:W-:Y:S01]  /*3f90*/  FMUL.FTZ R25, R25, UR6 ;  /* 0x0000000619197c20 */ /* 0x000fe20008410000 */
[----:B------:R-:W-:Y:S03]  /*3fa0*/  FMUL.FTZ R26, R26, UR6 ;  /* 0x000000061a1a7c20 */ /* 0x000fe60008410000 */
[----:B------:R-:W2:Y:S01]  /*3fb0*/  MUFU.TANH R211, R18 ;  /* 0x0000001200d37308 */ /* 0x000ea20000002400 */
[----:B-1----:R-:W-:Y:S01]  /*3fc0*/  FFMA.FTZ R0, R5, UR9, -R4 ;  /* 0x0000000905007c23 */ /* 0x002fe20008010804 */
[----:B------:R-:W-:Y:S01]  /*3fd0*/  FMUL.FTZ R27, R27, UR6 ;  /* 0x000000061b1b7c20 */ /* 0x000fe20008410000 */
[----:B------:R-:W-:Y:S01]  /*3fe0*/  @P3 FSEL R10, R137, -INF , !P5 ;  /* 0xff800000890a3808 */ /* 0x000fe20006800000 */
[----:B------:R-:W-:Y:S01]  /*3ff0*/  IMAD.MOV.U32 R5, RZ, RZ, R122 ;  /* 0x000000ffff057224 */ /* 0x000fe200078e007a */
[----:B------:R-:W-:Y:S02]  /*4000*/  @P0 FSEL R5, R122, -INF , !P6 ;  /* 0xff8000007a050808 */ /* 0x000fe40007000000 */
[----:B------:R-:W-:Y:S03]  /*4010*/  PLOP3.LUT P3, PT, PT, PT, UP0, 0x80, 0x0 ;  /* 0x000000000000781c */ /* 0x000fe60003f6f008 */
[----:B------:R1:W-:Y:S01]  /*4020*/  MUFU.EX2 R233, R0 ;  /* 0x0000000000e97308 */ /* 0x0003e20000000800 */
[----:B------:R-:W-:Y:S01]  /*4030*/  PLOP3.LUT P0, PT, PT, PT, UP0, 0x80, 0x0 ;  /* 0x000000000000781c */ /* 0x000fe20003f0f008 */
[--C-:B------:R-:W-:Y:S08]  /*4040*/  FFMA.FTZ R5, R5, UR9, -R2.reuse ;  /* 0x0000000905057c23 */ /* 0x100ff00008010802 */
[----:B------:R-:W-:Y:S10]  /*4050*/  MUFU.EX2 R184, R5 ;  /* 0x0000000500b87308 */ /* 0x000ff40000000800 */
[----:B------:R-:W-:Y:S01]  /*4060*/  MUFU.TANH R210, R19 ;  /* 0x0000001300d27308 */ /* 0x000fe20000002400 */
        /* <DEDUP_REMOVED lines=9> */
[----:B----4-:R-:W-:Y:S02]  /*4100*/  FSEL R0, R11, RZ, P4 ;  /* 0x000000ff0b007208 */ /* 0x010fe40002000000 */
[----:B------:R-:W-:Y:S02]  /*4110*/  MOV R11, R136 ;  /* 0x00000088000b7202 */ /* 0x000fe40000000f00 */
[----:B------:R-:W-:Y:S01]  /*4120*/  @P2 FSEL R11, R136, -INF , !P6 ;  /* 0xff800000880b2808 */ /* 0x000fe20007000000 */
[--C-:B------:R-:W-:Y:S01]  /*4130*/  FFMA.FTZ R5, R10, UR9, -R0.reuse ;  /* 0x000000090a057c23 */ /* 0x100fe20008010800 */
[----:B------:R-:W-:Y:S03]  /*4140*/  PLOP3.LUT P2, PT, PT, PT, UP0, 0x80, 0x0 ;  /* 0x000000000000781c */ /* 0x000fe60003f4f008 */
[----:B------:R-:W-:Y:S01]  /*4150*/  MUFU.TANH R209, R23 ;  /* 0x0000001700d17308 */ /* 0x000fe20000002400 */
[----:B------:R-:W-:Y:S02]  /*4160*/  MOV R10, R120 ;  /* 0x00000078000a7202 */ /* 0x000fe40000000f00 */
[----:B------:R-:W-:Y:S02]  /*4170*/  PLOP3.LUT P4, PT, PT, PT, UP0, 0x80, 0x0 ;  /* 0x000000000000781c */ /* 0x000fe40003f8f008 */
[----:B------:R-:W-:Y:S05]  /*4180*/  PLOP3.LUT P6, PT, PT, PT, UP0, 0x80, 0x0 ;  /* 0x000000000000781c */ /* 0x000fea0003fcf008 */
[----:B------:R4:W-:Y:S10]  /*4190*/  MUFU.EX2 R190, R5 ;  /* 0x0000000500be7308 */ /* 0x0009f40000000800 */
[----:B------:R-:W1:Y:S10]  /*41a0*/  MUFU.TANH R116, R24 ;  /* 0x0000001800747308 */ /* 0x000e740000002400 */
[----:B------:R-:W-:Y:S01]  /*41b0*/  MUFU.TANH R115, R25 ;  /* 0x0000001900737308 */ /* 0x000fe20000002400 */
[----:B----4-:R-:W-:Y:S09]  /*41c0*/  FFMA.FTZ R5, R11, UR9, -R0 ;  /* 0x000000090b057c23 */ /* 0x010ff20008010800 */
[----:B------:R4:W-:Y:S10]  /*41d0*/  MUFU.EX2 R189, R5 ;  /* 0x0000000500bd7308 */ /* 0x0009f40000000800 */
[----:B------:R-:W1:Y:S10]  /*41e0*/  MUFU.TANH R123, R26 ;  /* 0x0000001a007b7308 */ /* 0x000e740000002400 */
[----:B------:R-:W-:Y:S01]  /*41f0*/  MUFU.TANH R121, R27 ;  /* 0x0000001b00797308 */ /* 0x000fe20000002400 */
[----:B----4-:R-:W-:Y:S02]  /*4200*/  @P3 IADD3 R5, R9, 0x8, RZ ;  /* 0x0000000809053810 */ /* 0x010fe40007ffe0ff */
[----:B------:R-:W-:Y:S02]  /*4210*/  PLOP3.LUT P3, PT, PT, PT, UP0, 0x80, 0x0 ;  /* 0x000000000000781c */ /* 0x000fe40003f6f008 */
[----:B------:R-:W-:Y:S01]  /*4220*/  @P5 ISETP.GE.AND P5, PT, R5, UR7, PT ;  /* 0x0000000705005c0c */ /* 0x000fe2000bfa6270 */
[----:B------:R-:W-:Y:S01]  /*4230*/  @P0 VIADD R5, R9, 0x9 ;  /* 0x0000000909050836 */ /* 0x000fe20000000000 */
[----:B------:R-:W-:Y:S03]  /*4240*/  PLOP3.LUT P0, PT, PT, PT, UP0, 0x80, 0x0 ;  /* 0x000000000000781c */ /* 0x000fe60003f0f008 */
[----:B------:R-:W4:Y:S01]  /*4250*/  MUFU.TANH R114, R28 ;  /* 0x0000001c00727308 */ /* 0x000f220000002400 */
[----:B------:R-:W-:Y:S02]  /*4260*/  @P2 FSEL R10, R120, -INF , !P5 ;  /* 0xff800000780a2808 */ /* 0x000fe40006800000 */
[----:B------:R-:W-:Y:S02]  /*4270*/  @P6 ISETP.GE.AND P6, PT, R5, UR7, PT ;  /* 0x0000000705006c0c */ /* 0x000fe4000bfc6270 */
[----:B------:R-:W-:Y:S01]  /*4280*/  MOV R5, R119 ;  /* 0x0000007700057202 */ /* 0x000fe20000000f00 */
[--C-:B------:R-:W-:Y:S01]  /*4290*/  FFMA.FTZ R6, R10, UR9, -R2.reuse ;  /* 0x000000090a067c23 */ /* 0x100fe20008010802 */
[----:B------:R-:W-:Y:S03]  /*42a0*/  PLOP3.LUT P2, PT, PT, PT, UP0, 0x80, 0x0 ;  /* 0x000000000000781c */ /* 0x000fe60003f4f008 */
[----:B------:R-:W-:Y:S01]  /*42b0*/  MUFU.TANH R111, R29 ;  /* 0x0000001d006f7308 */ /* 0x000fe20000002400 */
[----:B------:R-:W-:Y:S02]  /*42c0*/  @P0 FSEL R5, R119, -INF , !P6 ;  /* 0xff80000077050808 */ /* 0x000fe40007000000 */
[----:B------:R-:W-:Y:S07]  /*42d0*/  PLOP3.LUT P0, PT, PT, PT, UP0, 0x80, 0x0 ;  /* 0x000000000000781c */ /* 0x000fee0003f0f008 */
[----:B------:R3:W-:Y:S01]  /*42e0*/  MUFU.EX2 R134, R6 ;  /* 0x0000000600867308 */ /* 0x0007e20000000800 */
[----:B------:R-:W-:Y:S01]  /*42f0*/  FFMA.FTZ R5, R5, UR9, -R2 ;  /* 0x0000000905057c23 */ /* 0x000fe20008010802 */
[----:B------:R-:W-:Y:S02]  /*4300*/  @P2 FSEL R7, R127, -INF , !P6 ;  /* 0xff8000007f072808 */ /* 0x000fe40007000000 */
[----:B------:R-:W-:Y:S06]  /*4310*/  PLOP3.LUT P2, PT, PT, PT, UP0, 0x80, 0x0 ;  /* 0x000000000000781c */ /* 0x000fec0003f4f008 */
[----:B------:R2:W-:Y:S10]  /*4320*/  MUFU.EX2 R133, R5 ;  /* 0x0000000500857308 */ /* 0x0005f40000000800 */
[----:B------:R-:W4:Y:S01]  /*4330*/  MUFU.TANH R195, R32 ;  /* 0x0000002000c37308 */ /* 0x000f220000002400 */
[----:B---3--:R-:W-:Y:S02]  /*4340*/  MOV R6, R130 ;  /* 0x0000008200067202 */ /* 0x008fe40000000f00 */
[----:B------:R-:W-:Y:S02]  /*4350*/  @P3 FSEL R6, R130, -INF , !P5 ;  /* 0xff80000082063808 */ /* 0x000fe40006800000 */
[----:B------:R-:W-:Y:S05]  /*4360*/  PLOP3.LUT P3, PT, PT, PT, UP0, 0x80, 0x0 ;  /* 0x000000000000781c */ /* 0x000fea0003f6f008 */
[----:B------:R-:W-:Y:S01]  /*4370*/  MUFU.TANH R200, R33 ;  /* 0x0000002100c87308 */ /* 0x000fe20000002400 */
[--C-:B--2---:R-:W-:Y:S01]  /*4380*/  FFMA.FTZ R5, R6, UR9, -R0.reuse ;  /* 0x0000000906057c23 */ /* 0x104fe20008010800 */
[----:B------:R-:W-:Y:S02]  /*4390*/  MOV R6, R206 ;  /* 0x000000ce00067202 */ /* 0x000fe40000000f00 */
[----:B------:R-:W-:Y:S02]  /*43a0*/  @P0 FSEL R6, R206, -INF , !P5 ;  /* 0xff800000ce060808 */ /* 0x000fe40006800000 */
[----:B------:R-:W-:Y:S04]  /*43b0*/  PLOP3.LUT P0, PT, PT, PT, UP0, 0x80, 0x0 ;  /* 0x000000000000781c */ /* 0x000fe80003f0f008 */
[----:B------:R2:W-:Y:S10]  /*43c0*/  MUFU.EX2 R188, R5 ;  /* 0x0000000500bc7308 */ /* 0x0005f40000000800 */
[----:B------:R-:W-:Y:S10]  /*43d0*/  MUFU.TANH R202, R34 ;  /* 0x0000002200ca7308 */ /* 0x000ff40000002400 */
[----:B------:R-:W-:Y:S01]  /*43e0*/  MUFU.TANH R201, R35 ;  /* 0x0000002300c97308 */ /* 0x000fe20000002400 */
[----:B--2---:R-:W-:Y:S01]  /*43f0*/  FFMA.FTZ R5, R7, UR9, -R0 ;  /* 0x0000000907057c23 */ /* 0x004fe20008010800 */
[----:B------:R-:W-:Y:S01]  /*4400*/  FFMA.FTZ R7, R6, UR9, -R8 ;  /* 0x0000000906077c23 */ /* 0x000fe20008010808 */
[----:B------:R-:W-:Y:S02]  /*4410*/  MOV R6, R211 ;  /* 0x000000d300067202 */ /* 0x000fe40000000f00 */
[----:B------:R-:W-:Y:S02]  /*4420*/  @P4 FSEL R6, R211, -INF , !P5 ;  /* 0xff800000d3064808 */ /* 0x000fe40006800000 */
[----:B------:R-:W-:Y:S03]  /*4430*/  PLOP3.LUT P5, PT, PT, PT, UP0, 0x80, 0x0 ;  /* 0x000000000000781c */ /* 0x000fe60003faf008 */
[----:B------:R2:W-:Y:S01]  /*4440*/  MUFU.EX2 R187, R5 ;  /* 0x0000000500bb7308 */ /* 0x0005e20000000800 */
[----:B------:R-:W-:Y:S01]  /*4450*/  PLOP3.LUT P4, PT, PT, PT, UP0, 0x80, 0x0 ;  /* 0x000000000000781c */ /* 0x000fe20003f8f008 */
[----:B------:R-:W-:Y:S08]  /*4460*/  FFMA.FTZ R6, R6, UR9, -R4 ;  /* 0x0000000906067c23 */ /* 0x000ff00008010804 */
[----:B------:R3:W-:Y:S10]  /*4470*/  MUFU.EX2 R222, R7 ;  /* 0x0000000700de7308 */ /* 0x0007f40000000800 */
[----:B------:R1:W-:Y:S01]  /*4480*/  MUFU.EX2 R229, R6 ;  /* 0x0000000600e57308 */ /* 0x0003e20000000800 */
[----:B--2---:R-:W-:Y:S02]  /*4490*/  MOV R5, R205 ;  /* 0x000000cd00057202 */ /* 0x004fe40000000f00 */
[----:B------:R-:W-:Y:S02]  /*44a0*/  @P2 FSEL R5, R205, -INF , !P6 ;  /* 0xff800000cd052808 */ /* 0x000fe40007000000 */
[----:B------:R-:W-:Y:S03]  /*44b0*/  PLOP3.LUT P2, PT, PT, PT, UP0, 0x80, 0x0 ;  /* 0x000000000000781c */ /* 0x000fe60003f4f008 */
[--C-:B------:R-:W-:Y:S01]  /*44c0*/  FFMA.FTZ R5, R5, UR9, -R8.reuse ;  /* 0x0000000905057c23 */ /* 0x100fe20008010808 */
[----:B---3--:R-:W-:Y:S01]  /*44d0*/  @P0 VIADD R7, R9, 0x10 ;  /* 0x0000001009070836 */ /* 0x008fe20000000000 */
[----:B------:R-:W-:Y:S01]  /*44e0*/  PLOP3.LUT P0, PT, PT, PT, UP0, 0x80, 0x0 ;  /* 0x000000000000781c */ /* 0x000fe20003f0f008 */
[----:B------:R-:W2:Y:S03]  /*44f0*/  MUFU.TANH R118, R30 ;  /* 0x0000001e00767308 */ /* 0x000ea60000002400 */
[----:B------:R-:W-:Y:S02]  /*4500*/  @P3 ISETP.GE.AND P3, PT, R7, UR7, PT ;  /* 0x0000000707003c0c */ /* 0x000fe4000bf66270 */
[----:B------:R-:W-:Y:S02]  /*4510*/  @P5 IADD3 R7, R9, 0x11, RZ ;  /* 0x0000001109075810 */ /* 0x000fe40007ffe0ff */
[----:B-1----:R-:W-:Y:S03]  /*4520*/  MOV R6, R203 ;  /* 0x000000cb00067202 */ /* 0x002fe60000000f00 */
[----:B------:R1:W-:Y:S01]  /*4530*/  MUFU.EX2 R221, R5 ;  /* 0x0000000500dd7308 */ /* 0x0003e20000000800 */
[----:B------:R-:W-:Y:S02]  /*4540*/  @P4 ISETP.GE.AND P4, PT, R7, UR7, PT ;  /* 0x0000000707004c0c */ /* 0x000fe4000bf86270 */
[----:B------:R-:W-:Y:S02]  /*4550*/  PLOP3.LUT P5, PT, PT, PT, UP0, 0x80, 0x0 ;  /* 0x000000000000781c */ /* 0x000fe40003faf008 */
[----:B------:R-:W-:Y:S02]  /*4560*/  @P0 FSEL R6, R203, -INF , !P3 ;  /* 0xff800000cb060808 */ /* 0x000fe40005800000 */
[----:B------:R-:W-:Y:S03]  /*4570*/  PLOP3.LUT P0, PT, PT, PT, UP0, 0x80, 0x0 ;  /* 0x000000000000781c */ /* 0x000fe60003f0f008 */
[----:B------:R-:W-:Y:S01]  /*4580*/  MUFU.TANH R117, R31 ;  /* 0x0000001f00757308 */ /* 0x000fe20000002400 */
[----:B------:R-:W-:Y:S09]  /*4590*/  FFMA.FTZ R6, R6, UR9, -R8 ;  /* 0x0000000906067c23 */ /* 0x000ff20008010808 */
[----:B------:R3:W-:Y:S01]  /*45a0*/  MUFU.EX2 R219, R6 ;  /* 0x0000000600db7308 */ /* 0x0007e20000000800 */
[----:B-1----:R-:W-:Y:S02]  /*45b0*/  MOV R5, R210 ;  /* 0x000000d200057202 */ /* 0x002fe40000000f00 */
[----:B------:R-:W-:Y:S02]  /*45c0*/  @P2 FSEL R5, R210, -INF , !P6 ;  /* 0xff800000d2052808 */ /* 0x000fe40007000000 */
[----:B------:R-:W-:Y:S02]  /*45d0*/  PLOP3.LUT P2, PT, PT, PT, UP0, 0x80, 0x0 ;  /* 0x000000000000781c */ /* 0x000fe40003f4f008 */
[----:B------:R-:W-:Y:S01]  /*45e0*/  PLOP3.LUT P6, PT, PT, PT, UP0, 0x80, 0x0 ;  /* 0x000000000000781c */ /* 0x000fe20003fcf008 */
[--C-:B------:R-:W-:Y:S04]  /*45f0*/  FFMA.FTZ R5, R5, UR9, -R4.reuse ;  /* 0x0000000905057c23 */ /* 0x100fe80008010804 */
[----:B------:R1:W2:Y:S01]  /*4600*/  MUFU.EX2 R228, R5 ;  /* 0x0000000500e47308 */ /* 0x0002a20000000800 */
[----:B---3--:R-:W-:Y:S02]  /*4610*/  MOV R6, R212 ;  /* 0x000000d400067202 */ /* 0x008fe40000000f00 */
[----:B------:R-:W-:Y:S02]  /*4620*/  @P0 FSEL R6, R212, -INF , !P3 ;  /* 0xff800000d4060808 */ /* 0x000fe40005800000 */
[----:B------:R-:W-:Y:S03]  /*4630*/  PLOP3.LUT P0, PT, PT, PT, UP0, 0x80, 0x0 ;  /* 0x000000000000781c */ /* 0x000fe60003f0f008 */
[----:B------:R-:W-:Y:S01]  /*4640*/  @P6 IADD3 R7, R9, 0x18, RZ ;  /* 0x0000001809076810 */ /* 0x000fe20007ffe0ff */
[----:B------:R-:W-:Y:S01]  /*4650*/  FFMA.FTZ R6, R6, UR9, -R4 ;  /* 0x0000000906067c23 */ /* 0x000fe20008010804 */
[----:B------:R-:W-:Y:S03]  /*4660*/  PLOP3.LUT P6, PT, PT, PT, UP0, 0x80, 0x0 ;  /* 0x000000000000781c */ /* 0x000fe60003fcf008 */
[----:B------:R3:W-:Y:S01]  /*4670*/  MUFU.EX2 R225, R6 ;  /* 0x0000000600e17308 */ /* 0x0007e20000000800 */
[----:B-1----:R-:W-:Y:S01]  /*4680*/  IMAD.MOV.U32 R5, RZ, RZ, R204 ;  /* 0x000000ffff057224 */ /* 0x002fe200078e00cc */
[----:B------:R-:W-:Y:S02]  /*4690*/  @P2 FSEL R5, R204, -INF , !P4 ;  /* 0xff800000cc052808 */ /* 0x000fe40006000000 */
[----:B------:R-:W-:Y:S03]  /*46a0*/  PLOP3.LUT P2, PT, PT, PT, UP0, 0x80, 0x0 ;  /* 0x000000000000781c */ /* 0x000fe60003f4f008 */
[----:B------:R-:W-:Y:S04]  /*46b0*/  FFMA.FTZ R5, R5, UR9, -R8 ;  /* 0x0000000905057c23 */ /* 0x000fe80008010808 */
[----:B------:R1:W-:Y:S01]  /*46c0*/  MUFU.EX2 R220, R5 ;  /* 0x0000000500dc7308 */ /* 0x0003e20000000800 */
[----:B---3--:R-:W-:Y:S02]  /*46d0*/  MOV R6, R116 ;  /* 0x0000007400067202 */ /* 0x008fe40000000f00 */
[----:B------:R-:W-:Y:S02]  /*46e0*/  @P5 FSEL R6, R116, -INF , !P3 ;  /* 0xff80000074065808 */ /* 0x000fe40005800000 */
[----:B------:R-:W-:Y:S03]  /*46f0*/  PLOP3.LUT P5, PT, PT, PT, UP0, 0x80, 0x0 ;  /* 0x000000000000781c */ /* 0x000fe60003faf008 */
[----:B------:R-:W-:Y:S01]  /*4700*/  FFMA.FTZ R6, R6, UR9, -R2 ;  /* 0x0000000906067c23 */ /* 0x000fe20008010802 */
[----:B-1----:R-:W-:Y:S03]  /*4710*/  MOV R5, R209 ;  /* 0x000000d100057202 */ /* 0x002fe60000000f00 */
[----:B------:R1:W-:Y:S01]  /*4720*/  MUFU.EX2 R131, R6 ;  /* 0x0000000600837308 */ /* 0x0003e20000000800 */
[----:B------:R-:W-:Y:S02]  /*4730*/  @P2 FSEL R5, R209, -INF , !P4 ;  /* 0xff800000d1052808 */ /* 0x000fe40006000000 */
[----:B------:R-:W-:Y:S03]  /*4740*/  PLOP3.LUT P2, PT, PT, PT, UP0, 0x80, 0x0 ;  /* 0x000000000000781c */ /* 0x000fe60003f4f008 */
[----:B------:R-:W-:Y:S01]  /*4750*/  @P5 ISETP.GE.AND P5, PT, R7, UR7, PT ;  /* 0x0000000707005c0c */ /* 0x000fe2000bfa6270 */
[----:B------:R-:W-:Y:S04]  /*4760*/  FFMA.FTZ R5, R5, UR9, -R4 ;  /* 0x0000000905057c23 */ /* 0x000fe80008010804 */
[----:B------:R3:W-:Y:S01]  /*4770*/  MUFU.EX2 R227, R5 ;  /* 0x0000000500e37308 */ /* 0x0007e20000000800 */
[----:B-1----:R-:W-:Y:S04]  /*4780*/  MOV R6, R123 ;  /* 0x0000007b00067202 */ /* 0x002fe80000000f00 */
[----:B------:R-:W-:Y:S02]  /*4790*/  @P2 FSEL R6, R123, -INF , !P3 ;  /* 0xff8000007b062808 */ /* 0x000fe40005800000 */
[----:B------:R-:W-:Y:S02]  /*47a0*/  PLOP3.LUT P2, PT, PT, PT, UP0, 0x80, 0x0 ;  /* 0x000000000000781c */ /* 0x000fe40003f4f008 */
[----:B------:R-:W-:Y:S01]  /*47b0*/  PLOP3.LUT P3, PT, PT, PT, UP0, 0x80, 0x0 ;  /* 0x000000000000781c */ /* 0x000fe20003f6f008 */
[----:B------:R-:W-:Y:S01]  /*47c0*/  FFMA.FTZ R6, R6, UR9, -R0 ;  /* 0x0000000906067c23 */ /* 0x000fe20008010800 */
[----:B---3--:R-:W-:Y:S01]  /*47d0*/  IMAD.MOV.U32 R5, RZ, RZ, R115 ;  /* 0x000000ffff057224 */ /* 0x008fe200078e0073 */
[----:B------:R-:W-:Y:S02]  /*47e0*/  @P0 FSEL R5, R115, -INF , !P4 ;  /* 0xff80000073050808 */ /* 0x000fe40006000000 */
[----:B------:R4:W-:Y:S01]  /*47f0*/  MUFU.EX2 R139, R6 ;  /* 0x00000006008b7308 */ /* 0x0009e20000000800 */
[----:B------:R-:W-:Y:S02]  /*4800*/  PLOP3.LUT P0, PT, PT, PT, UP0, 0x80, 0x0 ;  /* 0x000000000000781c */ /* 0x000fe40003f0f008 */
[----:B------:R-:W-:Y:S05]  /*4810*/  FFMA.FTZ R5, R5, UR9, -R2 ;  /* 0x0000000905057c23 */ /* 0x000fea0008010802 */
[----:B------:R-:W-:Y:S02]  /*4820*/  @P3 IADD3 R9, R9, 0x19, RZ ;  /* 0x0000001909093810 */ /* 0x000fe40007ffe0ff */
[----:B------:R1:W-:Y:S01]  /*4830*/  MUFU.EX2 R129, R5 ;  /* 0x0000000500817308 */ /* 0x0003e20000000800 */
[----:B------:R-:W-:Y:S02]  /*4840*/  PLOP3.LUT P3, PT, PT, PT, UP0, 0x80, 0x0 ;  /* 0x000000000000781c */ /* 0x000fe40003f6f008 */
[----:B------:R-:W-:Y:S01]  /*4850*/  @P6 ISETP.GE.AND P6, PT, R9, UR7, PT ;  /* 0x0000000709006c0c */ /* 0x000fe2000bfc6270 */
[----:B----4-:R-:W-:Y:S01]  /*4860*/  IMAD.MOV.U32 R6, RZ, RZ, R114 ;  /* 0x000000ffff067224 */ /* 0x010fe200078e0072 */
[----:B------:R-:W-:Y:S02]  /*4870*/  @P2 FSEL R6, R114, -INF , !P5 ;  /* 0xff80000072062808 */ /* 0x000fe40006800000 */
[----:B------:R-:W-:Y:S03]  /*4880*/  PLOP3.LUT P2, PT, PT, PT, UP0, 0x80, 0x0 ;  /* 0x000000000000781c */ /* 0x000fe60003f4f008 */
[----:B------:R-:W-:Y:S01]  /*4890*/  FFMA.FTZ R6, R6, UR9, -R2 ;  /* 0x0000000906067c23 */ /* 0x000fe20008010802 */
[----:B-1----:R-:W-:Y:S02]  /*48a0*/  MOV R5, R121 ;  /* 0x0000007900057202 */ /* 0x002fe40000000f00 */
[----:B------:R-:W-:Y:S01]  /*48b0*/  @P0 FSEL R5, R121, -INF , !P4 ;  /* 0xff80000079050808 */ /* 0x000fe20006000000 */
[----:B------:R1:W-:Y:S01]  /*48c0*/  MUFU.EX2 R126, R6 ;  /* 0x00000006007e7308 */ /* 0x0003e20000000800 */
[----:B------:R-:W-:Y:S03]  /*48d0*/  PLOP3.LUT P0, PT, PT, PT, UP0, 0x80, 0x0 ;  /* 0x000000000000781c */ /* 0x000fe60003f0f008 */
[----:B------:R-:W-:Y:S06]  /*48e0*/  FFMA.FTZ R5, R5, UR9, -R0 ;  /* 0x0000000905057c23 */ /* 0x000fec0008010800 */
[----:B------:R3:W-:Y:S01]  /*48f0*/  MUFU.EX2 R138, R5 ;  /* 0x00000005008a7308 */ /* 0x0007e20000000800 */
[----:B-1----:R-:W-:Y:S02]  /*4900*/  MOV R6, R195 ;  /* 0x000000c300067202 */ /* 0x002fe40000000f00 */
[----:B------:R-:W-:Y:S02]  /*4910*/  @P3 FSEL R6, R195, -INF , !P5 ;  /* 0xff800000c3063808 */ /* 0x000fe40006800000 */
[----:B------:R-:W-:Y:S02]  /*4920*/  PLOP3.LUT P3, PT, PT, PT, UP0, 0x80, 0x0 ;  /* 0x000000000000781c */ /* 0x000fe40003f6f008 */
[----:B---3--:R-:W-:Y:S02]  /*4930*/  MOV R5, R111 ;  /* 0x0000006f00057202 */ /* 0x008fe40000000f00 */
[----:B------:R-:W-:Y:S02]  /*4940*/  @P0 FSEL R5, R111, -INF , !P6 ;  /* 0xff8000006f050808 */ /* 0x000fe40007000000 */
[----:B------:R-:W-:Y:S03]  /*4950*/  PLOP3.LUT P0, PT, PT, PT, UP0, 0x80, 0x0 ;  /* 0x000000000000781c */ /* 0x000fe60003f0f008 */
[----:B------:R-:W-:Y:S01]  /*4960*/  FFMA.FTZ R2, R5, UR9, -R2 ;  /* 0x0000000905027c23 */ /* 0x000fe20008010802 */
[----:B------:R-:W-:Y:S01]  /*4970*/  FFMA.FTZ R5, R6, UR9, -R8 ;  /* 0x0000000906057c23 */ /* 0x000fe20008010808 */
[----:B--2---:R-:W-:Y:S02]  /*4980*/  MOV R6, R118 ;  /* 0x0000007600067202 */ /* 0x004fe40000000f00 */
[----:B------:R1:W-:Y:S01]  /*4990*/  MUFU.EX2 R125, R2 ;  /* 0x00000002007d7308 */ /* 0x0003e20000000800 */
[----:B------:R-:W-:Y:S05]  /*49a0*/  @P3 FSEL R6, R118, -INF , !P5 ;  /* 0xff80000076063808 */ /* 0x000fea0006800000 */
[----:B------:R-:W-:Y:S04]  /*49b0*/  FFMA.FTZ R6, R6, UR9, -R0 ;  /* 0x0000000906067c23 */ /* 0x000fe80008010800 */
[----:B------:R2:W-:Y:S10]  /*49c0*/  MUFU.EX2 R216, R5 ;  /* 0x0000000500d87308 */ /* 0x0005f40000000800 */
[----:B------:R3:W-:Y:S01]  /*49d0*/  MUFU.EX2 R135, R6 ;  /* 0x0000000600877308 */ /* 0x0007e20000000800 */
[----:B-1----:R-:W-:Y:S01]  /*49e0*/  IMAD.MOV.U32 R2, RZ, RZ, R200 ;  /* 0x000000ffff027224 */ /* 0x002fe200078e00c8 */
[----:B------:R-:W-:Y:S02]  /*49f0*/  @P0 FSEL R2, R200, -INF , !P6 ;  /* 0xff800000c8020808 */ /* 0x000fe40007000000 */
[----:B------:R-:W-:Y:S03]  /*4a00*/  PLOP3.LUT P0, PT, PT, PT, UP0, 0x80, 0x0 ;  /* 0x000000000000781c */ /* 0x000fe60003f0f008 */
[----:B------:R-:W-:Y:S01]  /*4a10*/  FFMA.FTZ R8, R2, UR9, -R8 ;  /* 0x0000000902087c23 */ /* 0x000fe20008010808 */
[----:B------:R-:W-:Y:S02]  /*4a20*/  MOV R2, R201 ;  /* 0x000000c900027202 */ /* 0x000fe40000000f00 */
[----:B--2---:R-:W-:Y:S01]  /*4a30*/  MOV R5, R202 ;  /* 0x000000ca00057202 */ /* 0x004fe20000000f00 */
[----:B------:R-:W-:Y:S01]  /*4a40*/  MUFU.EX2 R215, R8 ;  /* 0x0000000800d77308 */ /* 0x000fe20000000800 */
[----:B------:R-:W-:Y:S02]  /*4a50*/  @P2 FSEL R5, R202, -INF , !P5 ;  /* 0xff800000ca052808 */ /* 0x000fe40006800000 */
[----:B------:R-:W-:Y:S03]  /*4a60*/  PLOP3.LUT P2, PT, PT, PT, UP0, 0x80, 0x0 ;  /* 0x000000000000781c */ /* 0x000fe60003f4f008 */
[----:B------:R-:W-:Y:S01]  /*4a70*/  @P0 FSEL R2, R201, -INF , !P6 ;  /* 0xff800000c9020808 */ /* 0x000fe20007000000 */
[--C-:B------:R-:W-:Y:S01]  /*4a80*/  FFMA.FTZ R5, R5, UR9, -R4.reuse ;  /* 0x0000000905057c23 */ /* 0x100fe20008010804 */
[----:B---3--:R-:W-:Y:S02]  /*4a90*/  F2FP.BF16.F32.PACK_AB R6, R228, R229 ;  /* 0x000000e5e406723e */ /* 0x008fe400000010ff */
[----:B------:R-:W-:Y:S01]  /*4aa0*/  IADD3 R112, P0, R242, UR16, RZ ;  /* 0x00000010f2707c10 */ /* 0x000fe2000ff1e0ff */
[----:B------:R-:W-:Y:S01]  /*4ab0*/  FFMA.FTZ R4, R2, UR9, -R4 ;  /* 0x0000000902047c23 */ /* 0x000fe20008010804 */
[----:B------:R-:W-:Y:S01]  /*4ac0*/  F2FP.BF16.F32.PACK_AB R2, R230, R231 ;  /* 0x000000e7e602723e */ /* 0x000fe200000010ff */
[----:B------:R1:W-:Y:S01]  /*4ad0*/  MUFU.EX2 R224, R5 ;  /* 0x0000000500e07308 */ /* 0x0003e20000000800 */
[----:B------:R-:W-:Y:S03]  /*4ae0*/  IADD3.X R113, R241, UR15, RZ, P0, !PT ;  /* 0x0000000ff1717c10 */ /* 0x000fe600087fe4ff */
[----:B------:R2:W-:Y:S06]  /*4af0*/  STS [R193+0xe000], R2 ;  /* 0x00e00002c1007388 */ /* 0x0005ec0000000800 */
[----:B------:R3:W4:Y:S01]  /*4b00*/  MUFU.EX2 R223, R4 ;  /* 0x0000000400df7308 */ /* 0x0007220000000800 */
[----:B------:R-:W4:Y:S04]  /*4b10*/  LDG.E R110, desc[UR10][R112.64] ;  /* 0x0000000a706e7981 */ /* 0x000f28000c1e1900 */
[----:B------:R-:W4:Y:S01]  /*4b20*/  LDG.E R109, desc[UR10][R112.64+0x20] ;  /* 0x0000200a706d7981 */ /* 0x000f22000c1e1900 */
[----:B-1----:R-:W-:Y:S01]  /*4b30*/  IMAD.MOV.U32 R5, RZ, RZ, R117 ;  /* 0x000000ffff057224 */ /* 0x002fe200078e0075 */
[----:B------:R-:W-:Y:S02]  /*4b40*/  @P2 FSEL R5, R117, -INF , !P6 ;  /* 0xff80000075052808 */ /* 0x000fe40007000000 */
[----:B------:R1:W5:Y:S01]  /*4b50*/  LDG.E R108, desc[UR10][R112.64+0x80] ;  /* 0x0000800a706c7981 */ /* 0x000362000c1e1900 */
[----:B------:R-:W-:Y:S02]  /*4b60*/  PLOP3.LUT P2, PT, PT, PT, UP3, 0x80, 0x0 ;  /* 0x000000000000781c */ /* 0x000fe40003f4f038 */
[----:B------:R-:W-:Y:S01]  /*4b70*/  FFMA.FTZ R0, R5, UR9, -R0 ;  /* 0x0000000905007c23 */ /* 0x000fe20008010800 */
[----:B------:R-:W-:Y:S02]  /*4b80*/  F2FP.BF16.F32.PACK_AB R5, R184, R185 ;  /* 0x000000b9b805723e */ /* 0x000fe400000010ff */
[----:B---3--:R-:W-:Y:S01]  /*4b90*/  F2FP.BF16.F32.PACK_AB R4, R233, R232 ;  /* 0x000000e8e904723e */ /* 0x008fe200000010ff */
[----:B------:R4:W3:Y:S01]  /*4ba0*/  MUFU.EX2 R132, R0 ;  /* 0x0000000000847308 */ /* 0x0008e20000000800 */
[----:B--2---:R-:W-:Y:S03]  /*4bb0*/  F2FP.BF16.F32.PACK_AB R2, R221, R222 ;  /* 0x000000dedd02723e */ /* 0x004fe600000010ff */
[----:B------:R2:W-:Y:S04]  /*4bc0*/  STS [R193+0xe400], R4 ;  /* 0x00e40004c1007388 */ /* 0x0005e80000000800 */
[----:B------:R1:W-:Y:S04]  /*4bd0*/  STS [R194+0xe000], R2 ;  /* 0x00e00002c2007388 */ /* 0x0003e80000000800 */
[----:B------:R3:W-:Y:S04]  /*4be0*/  STS [R194+0xe400], R6 ;  /* 0x00e40006c2007388 */ /* 0x0007e80000000800 */
[----:B------:R3:W-:Y:S01]  /*4bf0*/  STS [R193+0xf000], R5 ;  /* 0x00f00005c1007388 */ /* 0x0007e20000000800 */
[----:B----4-:R-:W-:Y:S02]  /*4c00*/  F2FP.BF16.F32.PACK_AB R0, R223, R224 ;  /* 0x000000e0df00723e */ /* 0x010fe400000010ff */
[----:B--2---:R-:W-:Y:S02]  /*4c10*/  F2FP.BF16.F32.PACK_AB R4, R189, R190 ;  /* 0x000000bebd04723e */ /* 0x004fe400000010ff */
[----:B-1----:R-:W-:Y:S03]  /*4c20*/  F2FP.BF16.F32.PACK_AB R2, R133, R134 ;  /* 0x000000868502723e */ /* 0x002fe600000010ff */
[----:B------:R1:W-:Y:S01]  /*4c30*/  STS [R193+0xf400], R4 ;  /* 0x00f40004c1007388 */ /* 0x0003e20000000800 */
[----:B---3--:R-:W-:Y:S03]  /*4c40*/  F2FP.BF16.F32.PACK_AB R6, R187, R188 ;  /* 0x000000bcbb06723e */ /* 0x008fe600000010ff */
[----:B------:R2:W-:Y:S01]  /*4c50*/  STS [R194+0xf000], R2 ;  /* 0x00f00002c2007388 */ /* 0x0005e20000000800 */
[----:B------:R-:W-:Y:S03]  /*4c60*/  F2FP.BF16.F32.PACK_AB R5, R220, R219 ;  /* 0x000000dbdc05723e */ /* 0x000fe600000010ff */
        /* <DEDUP_REMOVED lines=9> */
[----:B------:R-:W-:Y:S04]  /*4d00*/  STS [R192+0xf000], R6 ;  /* 0x00f00006c0007388 */ /* 0x000fe80000000800 */
[----:B------:R-:W-:Y:S01]  /*4d10*/  STS [R192+0xf400], R5 ;  /* 0x00f40005c0007388 */ /* 0x000fe20000000800 */
[----:B-1----:R-:W-:Y:S02]  /*4d20*/  F2FP.BF16.F32.PACK_AB R4, R125, R126 ;  /* 0x0000007e7d04723e */ /* 0x002fe400000010ff */
[----:B--2---:R-:W-:Y:S03]  /*4d30*/  F2FP.BF16.F32.PACK_AB R2, R132, R135 ;  /* 0x000000878402723e */ /* 0x004fe600000010ff */
[----:B------:R-:W-:Y:S01]  /*4d40*/  STS [R191+0xf000], R4 ;  /* 0x00f00004bf007388 */ /* 0x000fe20000000800 */
[----:B---3--:R-:W-:Y:S03]  /*4d50*/  LEA R0, R180, UR4, 0x1 ;  /* 0x00000004b4007c11 */ /* 0x008fe6000f8e08ff */
        /* <DEDUP_REMOVED lines=24> */
[----:B------:R1:W2:Y:S08]  /*4ee0*/  LDSM.16.M88.4 R100, [R0+0x4000] ;  /* 0x004000000064783b */ /* 0x0002b00000000200 */
[----:B-1----:R1:W5:Y:S01]  /*4ef0*/  LDG.E R0, desc[UR10][R112.64+0xa0] ;  /* 0x0000a00a70007981 */ /* 0x002362000c1e1900 */
[-C--:B--2---:R-:W-:Y:S06]  /*4f00*/  HMMA.16816.F32.BF16 R4, R100, R156.reuse, R4 ;  /* 0x0000009c6404723c */ /* 0x084fec0000041804 */
[C---:B------:R-:W-:Y:S06]  /*4f10*/  HMMA.16816.F32.BF16 R8, R104.reuse, R156, R8 ;  /* 0x0000009c6808723c */ /* 0x040fec0000041808 */
[-C--:B------:R-:W-:Y:S06]  /*4f20*/  HMMA.16816.F32.BF16 R12, R104, R158.reuse, R12 ;  /* 0x0000009e680c723c */ /* 0x080fec000004180c */
[C---:B------:R-:W-:Y:S06]  /*4f30*/  HMMA.16816.F32.BF16 R16, R100.reuse, R158, R16 ;  /* 0x0000009e6410723c */ /* 0x040fec0000041810 */
[-C--:B------:R-:W-:Y:S06]  /*4f40*/  HMMA.16816.F32.BF16 R20, R100, R160.reuse, R20 ;  /* 0x000000a06414723c */ /* 0x080fec0000041814 */
[C---:B------:R-:W-:Y:S06]  /*4f50*/  HMMA.16816.F32.BF16 R24, R104.reuse, R160, R24 ;  /* 0x000000a06818723c */ /* 0x040fec0000041818 */
[-C--:B------:R-:W-:Y:S06]  /*4f60*/  HMMA.16816.F32.BF16 R28, R104, R162.reuse, R28 ;  /* 0x000000a2681c723c */ /* 0x080fec000004181c */
[----:B------:R-:W-:Y:S05]  /*4f70*/  HMMA.16816.F32.BF16 R32, R100, R162, R32 ;  /* 0x000000a26420723c */ /* 0x000fea0000041820 */
[----:B------:R-:W-:Y:S01]  /*4f80*/  IADD3 R104, R128, R2, RZ ;  /* 0x0000000280687210 */ /* 0x000fe20007ffe0ff */
[----:B------:R-:W-:Y:S04]  /*4f90*/  FFMA.FTZ R2, -R207, R207, 1 ;  /* 0x3f800000cf027423 */ /* 0x000fe800000101cf */
[----:B------:R-:W2:Y:S01]  /*4fa0*/  LDSM.16.M88.4 R100, [R104+0x4000] ;  /* 0x004000006864783b */ /* 0x000ea20000000200 */
[----:B------:R-:W-:Y:S07]  /*4fb0*/  FMUL.FTZ R2, R2, UR6 ;  /* 0x0000000602027c20 */ /* 0x000fee0008410000 */
[----:B------:R-:W3:Y:S01]  /*4fc0*/  LDSM.16.M88.4 R104, [R104+0x5000] ;  /* 0x005000006868783b */ /* 0x000ee20000000200 */
[-C--:B--2---:R-:W-:Y:S06]  /*4fd0*/  HMMA.16816.F32.BF16 R4, R100, R164.reuse, R4 ;  /* 0x000000a46404723c */ /* 0x084fec0000041804 */
[C---:B---3--:R-:W-:Y:S06]  /*4fe0*/  HMMA.16816.F32.BF16 R8, R104.reuse, R164, R8 ;  /* 0x000000a46808723c */ /* 0x048fec0000041808 */
[-C--:B------:R-:W-:Y:S06]  /*4ff0*/  HMMA.16816.F32.BF16 R12, R104, R166.reuse, R12 ;  /* 0x000000a6680c723c */ /* 0x080fec000004180c */
[C---:B------:R-:W-:Y:S06]  /*5000*/  HMMA.16816.F32.BF16 R16, R100.reuse, R166, R16 ;  /* 0x000000a66410723c */ /* 0x040fec0000041810 */
[C---:B------:R-:W-:Y:S01]  /*5010*/  FADD.FTZ R6, -R109.reuse, R6 ;  /* 0x000000066d067221 */ /* 0x040fe20000010100 */
[-C--:B------:R-:W-:Y:S04]  /*5020*/  HMMA.16816.F32.BF16 R20, R100, R168.reuse, R20 ;  /* 0x000000a86414723c */ /* 0x080fe80000041814 */
[----:B------:R-:W-:Y:S02]  /*5030*/  FADD.FTZ R7, -R109, R7 ;  /* 0x000000076d077221 */ /* 0x000fe40000010100 */
[C---:B------:R-:W-:Y:S06]  /*5040*/  HMMA.16816.F32.BF16 R24, R104.reuse, R168, R24 ;  /* 0x000000a86818723c */ /* 0x040fec0000041818 */
[-C--:B------:R-:W-:Y:S06]  /*5050*/  HMMA.16816.F32.BF16 R28, R104, R170.reuse, R28 ;  /* 0x000000aa681c723c */ /* 0x080fec000004181c */
[----:B------:R-:W-:Y:S05]  /*5060*/  HMMA.16816.F32.BF16 R32, R100, R170, R32 ;  /* 0x000000aa6420723c */ /* 0x000fea0000041820 */
[C---:B------:R-:W-:Y:S01]  /*5070*/  FADD.FTZ R105, -R110.reuse, R4 ;  /* 0x000000046e697221 */ /* 0x040fe20000010100 */
[----:B------:R-:W-:Y:S01]  /*5080*/  FADD.FTZ R104, -R110, R5 ;  /* 0x000000056e687221 */ /* 0x000fe20000010100 */
[----:B------:R-:W-:Y:S01]  /*5090*/  FFMA.FTZ R4, -R208, R208, 1 ;  /* 0x3f800000d0047423 */ /* 0x000fe200000101d0 */
[----:B------:R-:W-:Y:S03]  /*50a0*/  FADD.FTZ R17, -R110, R17 ;  /* 0x000000116e117221 */ /* 0x000fe60000010100 */
[----:B------:R-:W-:Y:S01]  /*50b0*/  FMUL.FTZ R5, R231, R105 ;  /* 0x00000069e7057220 */ /* 0x000fe20000410000 */
[----:B------:R-:W-:Y:S01]  /*50c0*/  FMUL.FTZ R104, R230, R104 ;  /* 0x00000068e6687220 */ /* 0x000fe20000410000 */
[----:B------:R-:W-:Y:S01]  /*50d0*/  FMUL.FTZ R4, R4, UR6 ;  /* 0x0000000604047c20 */ /* 0x000fe20008410000 */
[----:B------:R-:W-:Y:S01]  /*50e0*/  FADD.FTZ R100, -R110, R20 ;  /* 0x000000146e647221 */ /* 0x000fe20000010100 */
[----:B------:R-:W-:Y:S01]  /*50f0*/  FMUL.FTZ R20, R221, R17 ;  /* 0x00000011dd147220 */ /* 0x000fe20000410000 */
[----:B------:R-:W-:Y:S01]  /*5100*/  FMUL.FTZ R2, R104, R2 ;  /* 0x0000000268027220 */ /* 0x000fe20000410000 */
[----:B------:R-:W-:Y:S01]  /*5110*/  FMUL.FTZ R4, R5, R4 ;  /* 0x0000000405047220 */ /* 0x000fe20000410000 */
[----:B------:R-:W-:Y:S01]  /*5120*/  FADD.FTZ R5, -R110, R16 ;  /* 0x000000106e057221 */ /* 0x000fe20000010100 */
[----:B------:R-:W-:Y:S01]  /*5130*/  FFMA.FTZ R16, -R206, R206, 1 ;  /* 0x3f800000ce107423 */ /* 0x000fe200000101ce */
[----:B------:R-:W-:Y:S01]  /*5140*/  FADD.FTZ R21, -R110, R21 ;  /* 0x000000156e157221 */ /* 0x000fe20000010100 */
[----:B------:R-:W-:Y:S01]  /*5150*/  FFMA.FTZ R17, -R203, R203, 1 ;  /* 0x3f800000cb117423 */ /* 0x000fe200000101cb */
[----:B------:R-:W-:Y:S01]  /*5160*/  F2FP.BF16.F32.PACK_AB R2, R2, R4 ;  /* 0x000000040202723e */ /* 0x000fe200000010ff */
[----:B------:R-:W-:Y:S01]  /*5170*/  FFMA.FTZ R4, -R205, R205, 1 ;  /* 0x3f800000cd047423 */ /* 0x000fe200000101cd */
[----:B------:R-:W-:Y:S01]  /*5180*/  FMUL.FTZ R5, R222, R5 ;  /* 0x00000005de057220 */ /* 0x000fe20000410000 */
[----:B------:R-:W-:Y:S01]  /*5190*/  FMUL.FTZ R16, R16, UR6 ;  /* 0x0000000610107c20 */ /* 0x000fe20008410000 */
[----:B------:R-:W-:Y:S01]  /*51a0*/  FMUL.FTZ R101, R220, R21 ;  /* 0x00000015dc657220 */ /* 0x000fe20000410000 */
[----:B------:R-:W-:Y:S01]  /*51b0*/  FMUL.FTZ R4, R4, UR6 ;  /* 0x0000000604047c20 */ /* 0x000fe20008410000 */
[----:B------:R-:W-:Y:S01]  /*51c0*/  FFMA.FTZ R21, -R204, R204, 1 ;  /* 0x3f800000cc157423 */ /* 0x000fe200000101cc */
[----:B------:R-:W-:Y:S01]  /*51d0*/  FMUL.FTZ R16, R5, R16 ;  /* 0x0000001005107220 */ /* 0x000fe20000410000 */
[----:B------:R-:W-:Y:S01]  /*51e0*/  FADD.FTZ R5, -R110, R32 ;  /* 0x000000206e057221 */ /* 0x000fe20000010100 */
[----:B------:R-:W-:Y:S01]  /*51f0*/  FMUL.FTZ R4, R20, R4 ;  /* 0x0000000414047220 */ /* 0x000fe20000410000 */
[----:B------:R-:W-:Y:S01]  /*5200*/  FFMA.FTZ R20, -R195, R195, 1 ;  /* 0x3f800000c3147423 */ /* 0x000fe200000101c3 */
[----:B------:R-:W-:Y:S01]  /*5210*/  FMUL.FTZ R100, R219, R100 ;  /* 0x00000064db647220 */ /* 0x000fe20000410000 */
[----:B------:R-:W-:Y:S01]  /*5220*/  FMUL.FTZ R5, R216, R5 ;  /* 0x00000005d8057220 */ /* 0x000fe20000410000 */
[----:B------:R-:W-:Y:S01]  /*5230*/  FMUL.FTZ R17, R17, UR6 ;  /* 0x0000000611117c20 */ /* 0x000fe20008410000 */
[----:B------:R-:W-:Y:S01]  /*5240*/  FMUL.FTZ R20, R20, UR6 ;  /* 0x0000000614147c20 */ /* 0x000fe20008410000 */
[----:B------:R-:W-:Y:S01]  /*5250*/  FMUL.FTZ R21, R21, UR6 ;  /* 0x0000000615157c20 */ /* 0x000fe20008410000 */
[----:B------:R-:W-:Y:S01]  /*5260*/  FADD.FTZ R33, -R110, R33 ;  /* 0x000000216e217221 */ /* 0x000fe20000010100 */
[----:B------:R-:W-:Y:S01]  /*5270*/  FMUL.FTZ R17, R100, R17 ;  /* 0x0000001164117220 */ /* 0x000fe20000410000 */
[----:B------:R-:W-:Y:S01]  /*5280*/  FMUL.FTZ R20, R5, R20 ;  /* 0x0000001405147220 */ /* 0x000fe20000410000 */
[----:B------:R-:W-:Y:S01]  /*5290*/  FFMA.FTZ R5, -R200, R200, 1 ;  /* 0x3f800000c8057423 */ /* 0x000fe200000101c8 */
[----:B------:R-:W-:Y:S01]  /*52a0*/  FMUL.FTZ R100, R232, R6 ;  /* 0x00000006e8647220 */ /* 0x000fe20000410000 */
[----:B------:R-:W-:Y:S01]  /*52b0*/  FMUL.FTZ R21, R101, R21 ;  /* 0x0000001565157220 */ /* 0x000fe20000410000 */
        /* <DEDUP_REMOVED lines=44> */
[----:B-1----:R-:W-:Y:S06]  /*5580*/  @!P2 BRA `(.L_x_1008) ;  /* 0x000000000084a947 */ /* 0x002fec0003800000 */
[----:B------:R-:W1:Y:S01]  /*5590*/  LDC R33, c[0x0][0x240] ;  /* 0x00009000ff217b82 */ /* 0x000e620000000800 */
[----:B------:R-:W-:Y:S01]  /*55a0*/  ISETP.GE.AND P3, PT, R186, UR31, PT ;  /* 0x0000001fba007c0c */ /* 0x000fe2000bf66270 */
[----:B------:R-:W-:Y:S04]  /*55b0*/  ULOP3.LUT UR12, UR8, 0x1, URZ, 0xc0, !UPT ;  /* 0x00000001080c7892 */ /* 0x000fe8000f8ec03f */
[----:B------:R-:W-:Y:S04]  /*55c0*/  UISETP.NE.U32.AND UP1, UPT, UR12, 0x1, UPT ;  /* 0x000000010c00788c */ /* 0x000fe8000bf25070 */
[----:B------:R-:W-:Y:S04]  /*55d0*/  USEL UR12, UR61, 0x2000, !UP1 ;  /* 0x000020003d0c7887 */ /* 0x000fe8000c800000 */
[----:B------:R-:W2:Y:S02]  /*55e0*/  @!P3 LDC R32, c[0x0][0x244] ;  /* 0x00009100ff20bb82 */ /* 0x000ea40000000800 */
[----:B------:R-:W-:Y:S01]  /*55f0*/  VIADD R183, R183, UR12 ;  /* 0x0000000cb7b77c36 */ /* 0x000fe20008000000 */
[----:B------:R-:W-:Y:S01]  /*5600*/  IADD3 R173, R173, UR12, RZ ;  /* 0x0000000cadad7c10 */ /* 0x000fe2000fffe0ff */
[----:B------:R-:W-:Y:S03]  /*5610*/  VIADD R226, R226, UR12 ;  /* 0x0000000ce2e27c36 */ /* 0x000fe60008000000 */
[----:B------:R3:W-:Y:S04]  /*5620*/  @P3 STS [R183], RZ ;  /* 0x000000ffb7003388 */ /* 0x0007e80000000800 */
[----:B------:R3:W-:Y:S04]  /*5630*/  @P3 STS [R183+0x4], RZ ;  /* 0x000004ffb7003388 */ /* 0x0007e80000000800 */
[----:B------:R3:W-:Y:S04]  /*5640*/  @P3 STS [R183+0x8], RZ ;  /* 0x000008ffb7003388 */ /* 0x0007e80000000800 */
[----:B------:R3:W-:Y:S01]  /*5650*/  @P3 STS [R183+0xc], RZ ;  /* 0x00000cffb7003388 */ /* 0x0007e20000000800 */
[C---:B-1----:R-:W-:Y:S05]  /*5660*/  IMAD.U32 R4, R33.reuse, -0x40, RZ ;  /* 0xffffffc021047824 */ /* 0x042fea00078e00ff */
[C---:B------:R-:W-:Y:S04]  /*5670*/  LEA R5, P0, R4.reuse, R196, 0x1 ;  /* 0x000000c404057211 */ /* 0x040fe800078008ff */
[----:B------:R-:W-:Y:S02]  /*5680*/  LEA.HI.X.SX32 R4, R4, R197, 0x1, P0 ;  /* 0x000000c504047211 */ /* 0x000fe400000f0eff */
[----:B------:R-:W-:Y:S03]  /*5690*/  MOV R196, R5 ;  /* 0x0000000500c47202 */ /* 0x000fe60000000f00 */
        /* <DEDUP_REMOVED lines=16> */
.L_x_1008:
[----:B------:R1:W-:Y:S01]  /*57a0*/  STS [R193+0xa000], R2 ;  /* 0x00a00002c1007388 */ /* 0x0003e20000000800 */
[C---:B-----5:R-:W-:Y:S01]  /*57b0*/  FADD.FTZ R8, -R108.reuse, R8 ;  /* 0x000000086c087221 */ /* 0x060fe20000010100 */
[C---:B------:R-:W-:Y:S01]  /*57c0*/  FADD.FTZ R9, -R108.reuse, R9 ;  /* 0x000000096c097221 */ /* 0x040fe20000010100 */
[----:B------:R-:W-:Y:S01]  /*57d0*/  FADD.FTZ R13, -R108, R13 ;  /* 0x0000000d6c0d7221 */ /* 0x000fe20000010100 */
[----:B------:R2:W-:Y:S01]  /*57e0*/  STS [R193+0xa400], R6 ;  /* 0x00a40006c1007388 */ /* 0x0005e20000000800 */
[----:B---3--:R-:W-:Y:S01]  /*57f0*/  FFMA.FTZ R4, -R119, R119, 1 ;  /* 0x3f80000077047423 */ /* 0x008fe20000010177 */
[----:B------:R-:W-:Y:S01]  /*5800*/  FMUL.FTZ R8, R185, R8 ;  /* 0x00000008b9087220 */ /* 0x000fe20000410000 */
[----:B------:R-:W-:Y:S01]  /*5810*/  FMUL.FTZ R9, R184, R9 ;  /* 0x00000009b8097220 */ /* 0x000fe20000410000 */
[----:B------:R3:W-:Y:S01]  /*5820*/  STS [R194+0xa000], R7 ;  /* 0x00a00007c2007388 */ /* 0x0007e20000000800 */
[----:B------:R-:W-:Y:S01]  /*5830*/  FMUL.FTZ R13, R133, R13 ;  /* 0x0000000d850d7220 */ /* 0x000fe20000410000 */
[----:B------:R-:W-:Y:S01]  /*5840*/  FMUL.FTZ R4, R4, UR6 ;  /* 0x0000000604047c20 */ /* 0x000fe20008410000 */
[----:B------:R-:W-:Y:S01]  /*5850*/  FADD.FTZ R12, -R108, R12 ;  /* 0x0000000c6c0c7221 */ /* 0x000fe20000010100 */
[----:B------:R-:W-:Y:S01]  /*5860*/  FFMA.FTZ R5, -R120, R120, 1 ;  /* 0x3f80000078057423 */ /* 0x000fe20000010178 */
[----:B------:R-:W-:Y:S01]  /*5870*/  FADD.FTZ R29, -R108, R29 ;  /* 0x0000001d6c1d7221 */ /* 0x000fe20000010100 */
[----:B------:R-:W-:Y:S01]  /*5880*/  FMUL.FTZ R13, R13, R4 ;  /* 0x000000040d0d7220 */ /* 0x000fe20000410000 */
[----:B------:R-:W-:Y:S01]  /*5890*/  FFMA.FTZ R4, -R111, R111, 1 ;  /* 0x3f8000006f047423 */ /* 0x000fe2000001016f */
[----:B------:R-:W-:Y:S01]  /*58a0*/  FMUL.FTZ R12, R134, R12 ;  /* 0x0000000c860c7220 */ /* 0x000fe20000410000 */
[----:B------:R-:W-:Y:S01]  /*58b0*/  FMUL.FTZ R5, R5, UR6 ;  /* 0x0000000605057c20 */ /* 0x000fe20008410000 */
[----:B------:R-:W-:Y:S01]  /*58c0*/  FADD.FTZ R24, -R108, R24 ;  /* 0x000000186c187221 */ /* 0x000fe20000010100 */
[----:B------:R-:W-:Y:S01]  /*58d0*/  FMUL.FTZ R29, R125, R29 ;  /* 0x0000001d7d1d7220 */ /* 0x000fe20000410000 */
[----:B------:R-:W-:Y:S01]  /*58e0*/  FMUL.FTZ R4, R4, UR6 ;  /* 0x0000000604047c20 */ /* 0x000fe20008410000 */
[----:B------:R-:W-:Y:S01]  /*58f0*/  FADD.FTZ R25, -R108, R25 ;  /* 0x000000196c197221 */ /* 0x000fe20000010100 */
[----:B------:R-:W-:Y:S01]  /*5900*/  FMUL.FTZ R12, R12, R5 ;  /* 0x000000050c0c7220 */ /* 0x000fe20000410000 */
[----:B------:R-:W-:Y:S01]  /*5910*/  FMUL.FTZ R24, R131, R24 ;  /* 0x0000001883187220 */ /* 0x000fe20000410000 */
[----:B------:R-:W-:Y:S01]  /*5920*/  FADD.FTZ R10, -R0, R10 ;  /* 0x0000000a000a7221 */ /* 0x000fe20000010100 */
[----:B-1----:R-:W-:Y:S01]  /*5930*/  F2FP.BF16.F32.PACK_AB R2, R16, R17 ;  /* 0x000000111002723e */ /* 0x002fe200000010ff */
[----:B------:R-:W-:Y:S01]  /*5940*/  FMUL.FTZ R25, R129, R25 ;  /* 0x0000001981197220 */ /* 0x000fe20000410000 */
[----:B------:R-:W-:Y:S01]  /*5950*/  F2FP.BF16.F32.PACK_AB R16, R18, R19 ;  /* 0x000000131210723e */ /* 0x000fe200000010ff */
[----:B------:R-:W-:Y:S01]  /*5960*/  FADD.FTZ R28, -R108, R28 ;  /* 0x0000001c6c1c7221 */ /* 0x000fe20000010100 */
[----:B--2---:R-:W-:Y:S01]  /*5970*/  FFMA.FTZ R6, -R122, R122, 1 ;  /* 0x3f8000007a067423 */ /* 0x004fe2000001017a */
[----:B------:R1:W-:Y:S01]  /*5980*/  STS [R194+0xa400], R2 ;  /* 0x00a40002c2007388 */ /* 0x0003e20000000800 */
[----:B------:R-:W-:Y:S01]  /*5990*/  FFMA.FTZ R5, -R114, R114, 1 ;  /* 0x3f80000072057423 */ /* 0x000fe20000010172 */
[----:B------:R-:W-:Y:S01]  /*59a0*/  FADD.FTZ R15, -R0, R15 ;  /* 0x0000000f000f7221 */ /* 0x000fe20000010100 */
[----:B---3--:R-:W-:Y:S01]  /*59b0*/  FFMA.FTZ R7, -R124, R124, 1 ;  /* 0x3f8000007c077423 */ /* 0x008fe2000001017c */
[----:B------:R-:W-:Y:S01]  /*59c0*/  FMUL.FTZ R6, R6, UR6 ;  /* 0x0000000606067c20 */ /* 0x000fe20008410000 */
[----:B------:R-:W-:Y:S01]  /*59d0*/  FMUL.FTZ R28, R126, R28 ;  /* 0x0000001c7e1c7220 */ /* 0x000fe20000410000 */
[----:B------:R-:W-:Y:S01]  /*59e0*/  FMUL.FTZ R5, R5, UR6 ;  /* 0x0000000605057c20 */ /* 0x000fe20008410000 */
        /* <DEDUP_REMOVED lines=8> */
[----:B------:R-:W-:Y:S01]  /*5a70*/  FFMA.FTZ R4, -R127, R127, 1 ;  /* 0x3f8000007f047423 */ /* 0x000fe2000001017f */
[----:B------:R-:W-:Y:S01]  /*5a80*/  FMUL.FTZ R7, R7, UR6 ;  /* 0x0000000607077c20 */ /* 0x000fe20008410000 */
[----:B------:R-:W-:Y:S01]  /*5a90*/  FADD.FTZ R11, -R0, R11 ;  /* 0x0000000b000b7221 */ /* 0x000fe20000010100 */
[----:B------:R-:W-:Y:S01]  /*5aa0*/  FMUL.FTZ R9, R25, R6 ;  /* 0x0000000619097220 */ /* 0x000fe20000410000 */
[----:B------:R-:W-:Y:S01]  /*5ab0*/  FMUL.FTZ R4, R4, UR6 ;  /* 0x0000000604047c20 */ /* 0x000fe20008410000 */
[----:B------:R-:W-:Y:S01]  /*5ac0*/  FMUL.FTZ R24, R24, R7 ;  /* 0x0000000718187220 */ /* 0x000fe20000410000 */
[----:B------:R-:W-:Y:S01]  /*5ad0*/  F2FP.BF16.F32.PACK_AB R7, R13, R12 ;  /* 0x0000000c0d07723e */ /* 0x000fe200000010ff */
[----:B------:R-:W-:Y:S01]  /*5ae0*/  FMUL.FTZ R12, R190, R10 ;  /* 0x0000000abe0c7220 */ /* 0x000fe20000410000 */
[----:B------:R-:W-:Y:S01]  /*5af0*/  FFMA.FTZ R10, -R137, R137, 1 ;  /* 0x3f800000890a7423 */ /* 0x000fe20000010189 */
[----:B------:R-:W-:Y:S01]  /*5b00*/  FFMA.FTZ R6, -R136, R136, 1 ;  /* 0x3f80000088067423 */ /* 0x000fe20000010188 */
[----:B-1----:R-:W-:Y:S01]  /*5b10*/  F2FP.BF16.F32.PACK_AB R2, R18, R19 ;  /* 0x000000131202723e */ /* 0x002fe200000010ff */
[----:B------:R-:W-:Y:S01]  /*5b20*/  FMUL.FTZ R28, R28, R5 ;  /* 0x000000051c1c7220 */ /* 0x000fe20000410000 */
[----:B------:R-:W-:Y:S01]  /*5b30*/  FMUL.FTZ R15, R15, R4 ;  /* 0x000000040f0f7220 */ /* 0x000fe20000410000 */
[----:B------:R-:W-:Y:S01]  /*5b40*/  FMUL.FTZ R11, R189, R11 ;  /* 0x0000000bbd0b7220 */ /* 0x000fe20000410000 */
[----:B------:R-:W-:Y:S01]  /*5b50*/  FMUL.FTZ R10, R10, UR6 ;  /* 0x000000060a0a7c20 */ /* 0x000fe20008410000 */
[----:B------:R1:W-:Y:S01]  /*5b60*/  STS [R193+0xb000], R2 ;  /* 0x00b00002c1007388 */ /* 0x0003e20000000800 */
[----:B------:R-:W-:Y:S01]  /*5b70*/  FMUL.FTZ R6, R6, UR6 ;  /* 0x0000000606067c20 */ /* 0x000fe20008410000 */
[----:B------:R-:W-:Y:S01]  /*5b80*/  FADD.FTZ R14, -R0, R14 ;  /* 0x0000000e000e7221 */ /* 0x000fe20000010100 */
[----:B------:R-:W-:Y:S01]  /*5b90*/  FFMA.FTZ R5, -R130, R130, 1 ;  /* 0x3f80000082057423 */ /* 0x000fe20000010182 */
[----:B------:R-:W-:Y:S01]  /*5ba0*/  FADD.FTZ R30, -R0, R30 ;  /* 0x0000001e001e7221 */ /* 0x000fe20000010100 */
[----:B------:R-:W-:Y:S01]  /*5bb0*/  FFMA.FTZ R4, -R118, R118, 1 ;  /* 0x3f80000076047423 */ /* 0x000fe20000010176 */
        /* <DEDUP_REMOVED lines=10> */
[----:B------:R-:W-:Y:S01]  /*5c60*/  F2FP.BF16.F32.PACK_AB R4, R11, R10 ;  /* 0x0000000a0b04723e */ /* 0x000fe200000010ff */
[C---:B------:R-:W-:Y:S01]  /*5c70*/  FADD.FTZ R27, -R0.reuse, R27 ;  /* 0x0000001b001b7221 */ /* 0x040fe20000010100 */
[----:B------:R-:W-:Y:S01]  /*5c80*/  FFMA.FTZ R5, -R121, R121, 1 ;  /* 0x3f80000079057423 */ /* 0x000fe20000010179 */
[----:B------:R-:W-:Y:S01]  /*5c90*/  FADD.FTZ R31, -R0, R31 ;  /* 0x0000001f001f7221 */ /* 0x000fe20000010100 */
[----:B------:R-:W-:Y:S01]  /*5ca0*/  FMUL.FTZ R26, R139, R26 ;  /* 0x0000001a8b1a7220 */ /* 0x000fe20000410000 */
[----:B------:R-:W-:Y:S01]  /*5cb0*/  STS [R193+0xb400], R4 ;  /* 0x00b40004c1007388 */ /* 0x000fe20000000800 */
[----:B------:R-:W-:Y:S01]  /*5cc0*/  FMUL.FTZ R6, R6, UR6 ;  /* 0x0000000606067c20 */ /* 0x000fe20008410000 */
[----:B------:R-:W-:Y:S01]  /*5cd0*/  FMUL.FTZ R27, R138, R27 ;  /* 0x0000001b8a1b7220 */ /* 0x000fe20000410000 */
[----:B------:R-:W-:Y:S01]  /*5ce0*/  FMUL.FTZ R5, R5, UR6 ;  /* 0x0000000605057c20 */ /* 0x000fe20008410000 */
[----:B-1----:R-:W-:Y:S01]  /*5cf0*/  F2FP.BF16.F32.PACK_AB R2, R15, R14 ;  /* 0x0000000e0f02723e */ /* 0x002fe200000010ff */
[----:B------:R-:W-:Y:S01]  /*5d00*/  FFMA.FTZ R0, -R117, R117, 1 ;  /* 0x3f80000075007423 */ /* 0x000fe20000010175 */
[----:B------:R-:W-:Y:S01]  /*5d10*/  STS [R194+0xb000], R7 ;  /* 0x00b00007c2007388 */ /* 0x000fe20000000800 */
[----:B------:R-:W-:Y:S01]  /*5d20*/  FMUL.FTZ R26, R26, R6 ;  /* 0x000000061a1a7220 */ /* 0x000fe20000410000 */
[----:B------:R-:W-:Y:S01]  /*5d30*/  FMUL.FTZ R31, R132, R31 ;  /* 0x0000001f841f7220 */ /* 0x000fe20000410000 */
[----:B------:R-:W-:Y:S01]  /*5d40*/  FMUL.FTZ R6, R27, R5 ;  /* 0x000000051b067220 */ /* 0x000fe20000410000 */
[----:B------:R1:W-:Y:S01]  /*5d50*/  STS [R194+0xb400], R2 ;  /* 0x00b40002c2007388 */ /* 0x0003e20000000800 */
[----:B------:R-:W-:Y:S01]  /*5d60*/  FMUL.FTZ R0, R0, UR6 ;  /* 0x0000000600007c20 */ /* 0x000fe20008410000 */
[----:B------:R-:W-:Y:S02]  /*5d70*/  F2FP.BF16.F32.PACK_AB R17, R22, R23 ;  /* 0x000000171611723e */ /* 0x000fe400000010ff */
        /* <DEDUP_REMOVED lines=8> */
[----:B------:R-:W-:Y:S01]  /*5e00*/  SHF.L.U32 R100, R181, 0x1, RZ ;  /* 0x00000001b5647819 */ /* 0x000fe200000006ff */
[----:B------:R-:W-:Y:S01]  /*5e10*/  STS [R191+0xa400], R17 ;  /* 0x00a40011bf007388 */ /* 0x000fe20000000800 */
[----:B------:R-:W-:Y:S02]  /*5e20*/  MOV R0, UR4 ;  /* 0x0000000400007c02 */ /* 0x000fe40008000f00 */
[----:B------:R-:W-:Y:S01]  /*5e30*/  LEA R116, R243, UR4, 0x1 ;  /* 0x00000004f3747c11 */ /* 0x000fe2000f8e08ff */
[----:B------:R-:W-:Y:S01]  /*5e40*/  STS [R192+0xb000], R9 ;  /* 0x00b00009c0007388 */ /* 0x000fe20000000800 */
[----:B------:R-:W-:Y:S02]  /*5e50*/  IADD3 R0, R100, 0x4000, R0 ;  /* 0x0000400064007810 */ /* 0x000fe40007ffe000 */
[----:B------:R-:W-:Y:S01]  /*5e60*/  MOV R114, R214 ;  /* 0x000000d600727202 */ /* 0x000fe20000000f00 */
[----:B------:R-:W-:Y:S01]  /*5e70*/  STS [R192+0xb400], R6 ;  /* 0x00b40006c0007388 */ /* 0x000fe20000000800 */
[C---:B-1----:R-:W-:Y:S02]  /*5e80*/  IADD3 R2, R0.reuse, 0x40, RZ ;  /* 0x0000004000027810 */ /* 0x042fe40007ffe0ff */
[----:B------:R-:W-:Y:S01]  /*5e90*/  @P1 IADD3 R2, R0, -0x40, RZ ;  /* 0xffffffc000021810 */ /* 0x000fe20007ffe0ff */
[----:B------:R-:W-:Y:S01]  /*5ea0*/  STS [R191+0xb000], R8 ;  /* 0x00b00008bf007388 */ /* 0x000fe20000000800 */
[----:B------:R-:W-:Y:S03]  /*5eb0*/  MOV R115, R213 ;  /* 0x000000d500737202 */ /* 0x000fe60000000f00 */
        /* <DEDUP_REMOVED lines=76> */
.L_x_1009:
[----:B------:R-:W-:Y:S01]  /*6380*/  LDSM.16.M88.4 R16, [R174] ;  /* 0x00000000ae10783b */ /* 0x000fe20000000200 */
[----:B------:R-:W-:Y:S01]  /*6390*/  VIADD R2, R100, UR5 ;  /* 0x0000000564027c36 */ /* 0x000fe20008000000 */
[----:B------:R-:W-:Y:S01]  /*63a0*/  LEA R214, P0, R238, R114, 0x2 ;  /* 0x00000072eed67211 */ /* 0x000fe200078010ff */
[--C-:B------:R-:W-:Y:S01]  /*63b0*/  IMAD.IADD R112, R174, 0x1, R128.reuse ;  /* 0x00000001ae707824 */ /* 0x100fe200078e0280 */
[----:B------:R-:W2:Y:S01]  /*63c0*/  LDSM.16.MT88.4 R8, [R0+0x2000] ;  /* 0x002000000008783b */ /* 0x000ea20000004200 */
[----:B------:R-:W-:Y:S01]  /*63d0*/  IMAD.IADD R2, R2, 0x1, R128 ;  /* 0x0000000102027824 */ /* 0x000fe200078e0280 */
[----:B------:R-:W-:Y:S01]  /*63e0*/  LEA.HI.X.SX32 R213, R238, R115, 0x2, P0 ;  /* 0x00000073eed57211 */ /* 0x000fe200000f16ff */
[----:B------:R-:W-:Y:S01]  /*63f0*/  IMAD.IADD R113, R128, 0x1, R175 ;  /* 0x0000000180717824 */ /* 0x000fe200078e02af */
[----:B------:R-:W-:Y:S01]  /*6400*/  LDSM.16.M88.4 R24, [R175] ;  /* 0x00000000af18783b */ /* 0x000fe20000000200 */
[----:B------:R-:W-:Y:S03]  /*6410*/  ULOP3.LUT UR12, UR8, 0x1, URZ, 0xc0, !UPT ;  /* 0x00000001080c7892 */ /* 0x000fe6000f8ec03f */
[----:B------:R-:W1:Y:S01]  /*6420*/  LDSM.16.MT88.4 R20, [R2] ;  /* 0x000000000214783b */ /* 0x000e620000004200 */
[----:B------:R-:W-:Y:S02]  /*6430*/  UISETP.NE.U32.AND UP1, UPT, UR12, 0x1, UPT ;  /* 0x000000010c00788c */ /* 0x000fe4000bf25070 */
[----:B------:R-:W-:Y:S01]  /*6440*/  UIADD3 UR12, UR8, -0x1, URZ ;  /* 0xffffffff080c7890 */ /* 0x000fe2000fffe03f */
        /* <DEDUP_REMOVED lines=272> */
[----:B------:R-:W-:Y:S01]  /*7550*/  F2FP.BF16.F32.PACK_AB R60, R61, R60 ;  /* 0x0000003c3d3c723e */ /* 0x000fe200000010ff */
[----:B------:R1:W-:Y:S01]  /*7560*/  STS [R250+0x400], R4 ;  /* 0x00040004fa007388 */ /* 0x0003e20000000800 */
[----:B------:R-:W-:Y:S02]  /*7570*/  F2FP.BF16.F32.PACK_AB R62, R63, R62 ;  /* 0x0000003e3f3e723e */ /* 0x000fe400000010ff */
[----:B------:R-:W-:Y:S01]  /*7580*/  PLOP3.LUT P0, PT, PT, PT, UP0, 0x80, 0x0 ;  /* 0x000000000000781c */ /* 0x000fe20003f0f008 */
        /* <DEDUP_REMOVED lines=35> */
.L_x_1011:
        /* <DEDUP_REMOVED lines=23> */
.L_x_1012:
[----:B------:R-:W-:Y:S01]  /*7930*/  BAR.SYNC.DEFER_BLOCKING 0x0 ;  /* 0x0000000000007b1d */ /* 0x000fe20000010000 */
[----:B------:R-:W-:Y:S01]  /*7940*/  LEA.HI R2, R2, R4, RZ, 0x3 ;  /* 0x0000000402027211 */ /* 0x000fe200078f18ff */
[----:B------:R-:W-:Y:S01]  /*7950*/  IMAD.MOV.U32 R17, RZ, RZ, R0 ;  /* 0x000000ffff117224 */ /* 0x000fe200078e0000 */
[----:B------:R-:W-:Y:S01]  /*7960*/  USHF.R.S32.HI UR14, URZ, 0x1f, UR6 ;  /* 0x0000001f3f0e7899 */ /* 0x000fe20008011406 */
[----:B------:R-:W-:Y:S01]  /*7970*/  IMAD.MOV.U32 R16, RZ, RZ, R186 ;  /* 0x000000ffff107224 */ /* 0x000fe200078e00ba */
[----:B------:R-:W-:Y:S01]  /*7980*/  SHF.R.S32.HI R0, RZ, 0x3, R2 ;  /* 0x00000003ff007819 */ /* 0x000fe20000011402 */
[----:B------:R-:W-:Y:S01]  /*7990*/  UIMAD UR7, UR32, -0x80, UR7 ;  /* 0xffffff80200778a4 */ /* 0x000fe2000f8e0207 */
[----:B------:R-:W-:Y:S01]  /*79a0*/  IMAD.U32 R2, RZ, RZ, UR8 ;  /* 0x00000008ff027e24 */ /* 0x000fe2000f8e00ff */
[----:B------:R-:W-:Y:S01]  /*79b0*/  UIMAD UR15, UR14, UR8, URZ ;  /* 0x000000080e0f72a4 */ /* 0x000fe2000f8e023f */
[C---:B------:R-:W-:Y:S01]  /*79c0*/  IADD3 R7, R0.reuse, 0x40, RZ ;  /* 0x0000004000077810 */ /* 0x040fe20007ffe0ff */
[----:B------:R-:W-:Y:S01]  /*79d0*/  ULDC UR16, c[0x0][0x2d0] ;  /* 0x0000b40000107ab9 */ /* 0x000fe20000000800 */
[----:B------:R-:W-:Y:S01]  /*79e0*/  VIADD R6, R0, 0x20 ;  /* 0x0000002000067836 */ /* 0x000fe20000000000 */
[----:B------:R-:W-:Y:S01]  /*79f0*/  ISETP.GE.AND P4, PT, R186, UR16, PT ;  /* 0x00000010ba007c0c */ /* 0x000fe2000bf86270 */
[----:B------:R-:W-:Y:S01]  /*7a00*/  UIMAD UR15, UR6, UR9, UR15 ;  /* 0x00000009060f72a4 */ /* 0x000fe2000f8e020f */
[----:B------:R-:W-:Y:S01]  /*7a10*/  IMAD.WIDE.U32 R4, R2, UR6, R16 ;  /* 0x0000000602047c25 */ /* 0x000fe2000f8e0010 */
[----:B------:R-:W-:Y:S01]  /*7a20*/  USHF.R.S32.HI UR22, URZ, 0x1f, UR59 ;  /* 0x0000001f3f167899 */ /* 0x000fe2000801143b */
[----:B------:R-:W-:Y:S01]  /*7a30*/  ISETP.GE.OR P3, PT, R6, UR7, P4 ;  /* 0x0000000706007c0c */ /* 0x000fe2000a766670 */
[----:B------:R-:W-:Y:S01]  /*7a40*/  ULDC.64 UR16, c[0x0][0x468] ;  /* 0x00011a0000107ab9 */ /* 0x000fe20000000a00 */
[----:B------:R-:W-:Y:S01]  /*7a50*/  VIADD R6, R0, 0x60 ;  /* 0x0000006000067836 */ /* 0x000fe20000000000 */
[----:B------:R-:W-:Y:S01]  /*7a60*/  IADD3 R4, P0, R4, UR20, RZ ;  /* 0x0000001404047c10 */ /* 0x000fe2000ff1e0ff */
[----:B------:R-:W-:Y:S01]  /*7a70*/  IMAD.U32 R2, RZ, RZ, UR15 ;  /* 0x0000000fff027e24 */ /* 0x000fe2000f8e00ff */
[----:B------:R-:W-:Y:S01]  /*7a80*/  ISETP.GE.OR P2, PT, R7, UR7, P4 ;  /* 0x0000000707007c0c */ /* 0x000fe2000a746670 */
        /* <DEDUP_REMOVED lines=26> */
.L_x_1014:
[----:B------:R-:W-:Y:S05]  /*7c30*/  BSYNC B0 ;  /* 0x0000000000007941 */ /* 0x000fea0003800000 */
.L_x_1013:
[----:B------:R-:W-:Y:S04]  /*7c40*/  BSSY B0, `(.L_x_1015) ;  /* 0x000000e000007945 */ /* 0x000fe80003800000 */
[----:B------:R-:W-:Y:S05]  /*7c50*/  @P3 BRA `(.L_x_1016) ;  /* 0x0000000000303947 */ /* 0x000fea0003800000 */
[----:B------:R-:W-:Y:S01]  /*7c60*/  IADD3 R2, P0, R0, 0x20, RZ ;  /* 0x0000002000027810 */ /* 0x000fe20007f1e0ff */
[----:B------:R-:W-:Y:S01]  /*7c70*/  ULDC.64 UR16, c[0x0][0x3f0] ;  /* 0x0000fc0000107ab9 */ /* 0x000fe20000000a00 */
[----:B------:R-:W-:-:S03]  /*7c80*/  MOV R7, R10 ;  /* 0x0000000a00077202 */ /* 0x000fc60000000f00 */
[----:B------:R-:W-:-:S04]  /*7c90*/  IMAD.X R6, RZ, RZ, R11, P0 ;  /* 0x000000ffff067224 */ /* 0x000fc800000e060b */
[----:B--2---:R-:W-:Y:S02]  /*7ca0*/  IMAD R8, R6, UR8, RZ ;  /* 0x0000000806087c24 */ /* 0x004fe4000f8e02ff */
[----:B------:R-:W-:-:S04]  /*7cb0*/  IMAD.MOV.U32 R6, RZ, RZ, R4 ;  /* 0x000000ffff067224 */ /* 0x000fc800078e0004 */
[----:B------:R-:W-:-:S04]  /*7cc0*/  IMAD.WIDE.U32 R6, R2, UR8, R6 ;  /* 0x0000000802067c25 */ /* 0x000fc8000f8e0006 */
[----:B------:R-:W-:Y:S01]  /*7cd0*/  IMAD R2, R2, UR9, R8 ;  /* 0x0000000902027c24 */ /* 0x000fe2000f8e0208 */
[----:B------:R-:W-:-:S04]  /*7ce0*/  LEA R8, P0, R6, UR16, 0x1 ;  /* 0x0000001006087c11 */ /* 0x000fc8000f8008ff */
[----:B------:R-:W-:-:S04]  /*7cf0*/  IADD3 R2, R7, R2, RZ ;  /* 0x0000000207027210 */ /* 0x000fc80007ffe0ff */
[----:B------:R-:W-:-:S05]  /*7d00*/  LEA.HI.X R9, R6, UR17, R2, 0x1, P0 ;  /* 0x0000001106097c11 */ /* 0x000fca00080f0c02 */
[----:B------:R2:W-:Y:S02]  /*7d10*/  STG.E.128 desc[UR10][R8.64], R20 ;  /* 0x0000001408007986 */ /* 0x0005e4000c101d0a */
.L_x_1016:
[----:B------:R-:W-:Y:S05]  /*7d20*/  BSYNC B0 ;  /* 0x0000000000007941 */ /* 0x000fea0003800000 */
.L_x_1015:
        /* <DEDUP_REMOVED lines=8> */
[----:B------:R-:W-:-:S04]  /*7db0*/  IMAD.MOV.U32 R6, RZ, RZ, R4 ;  /* 0x000000ffff067224 */ /* 0x000fc800078e0004 */
[----:B------:R-:W-:-:S04]  /*7dc0*/  IMAD.WIDE.U32 R6, R2, UR8, R6 ;  /* 0x0000000802067c25 */ /* 0x000fc8000f8e0006 */
[----:B------:R-:W-:Y:S01]  /*7dd0*/  IMAD R2, R2, UR9, R8 ;  /* 0x0000000902027c24 */ /* 0x000fe2000f8e0208 */
[----:B------:R-:W-:-:S04]  /*7de0*/  LEA R8, P0, R6, UR16, 0x1 ;  /* 0x0000001006087c11 */ /* 0x000fc8000f8008ff */
[----:B------:R-:W-:-:S04]  /*7df0*/  IADD3 R2, R7, R2, RZ ;  /* 0x0000000207027210 */ /* 0x000fc80007ffe0ff */
[----:B------:R-:W-:-:S05]  /*7e00*/  LEA.HI.X R9, R6, UR17, R2, 0x1, P0 ;  /* 0x0000001106097c11 */ /* 0x000fca00080f0c02 */
[----:B-1----:R1:W-:Y:S02]  /*7e10*/  STG.E.128 desc[UR10][R8.64], R12 ;  /* 0x0000000c08007986 */ /* 0x0023e4000c101d0a */
.L_x_1018:
[----:B------:R-:W-:Y:S05]  /*7e20*/  BSYNC B0 ;  /* 0x0000000000007941 */ /* 0x000fea0003800000 */
.L_x_1017:
        /* <DEDUP_REMOVED lines=14> */
[----:B-1----:R1:W-:Y:S02]  /*7f10*/  STG.E.128 desc[UR10][R4.64], R12 ;  /* 0x0000000c04007986 */ /* 0x0023e4000c101d0a */
.L_x_1020:
[----:B------:R-:W-:Y:S05]  /*7f20*/  BSYNC B0 ;  /* 0x0000000000007941 */ /* 0x000fea0003800000 */
.L_x_1019:
[----:B-12---:R-:W1:Y:S01]  /*7f30*/  LDS.128 R116, [R116+0xa000] ;  /* 0x00a0000074747984 */ /* 0x006e620000000c00 */
        /* <DEDUP_REMOVED lines=26> */
.L_x_1022:
[----:B------:R-:W-:Y:S05]  /*80e0*/  BSYNC B0 ;  /* 0x0000000000007941 */ /* 0x000fea0003800000 */
.L_x_1021:
        /* <DEDUP_REMOVED lines=13> */
[----:B---3--:R2:W-:Y:S02]  /*81c0*/  STG.E.128 desc[UR10][R8.64], R24 ;  /* 0x0000001808007986 */ /* 0x0085e4000c101d0a */
.L_x_1024:
[----:B------:R-:W-:Y:S05]  /*81d0*/  BSYNC B0 ;  /* 0x0000000000007941 */ /* 0x000fea0003800000 */
.L_x_1023:
        /* <DEDUP_REMOVED lines=13> */
[----:B----4-:R2:W-:Y:S02]  /*82b0*/  STG.E.128 desc[UR10][R8.64], R28 ;  /* 0x0000001c08007986 */ /* 0x0105e4000c101d0a */
.L_x_1026:
[----:B------:R-:W-:Y:S05]  /*82c0*/  BSYNC B0 ;  /* 0x0000000000007941 */ /* 0x000fea0003800000 */
.L_x_1025:
        /* <DEDUP_REMOVED lines=14> */
.L_x_983:
        /* <DEDUP_REMOVED lines=26> */
.L_x_1028:
        /* <DEDUP_REMOVED lines=23> */
.L_x_1029:
        /* <DEDUP_REMOVED lines=36> */
.L_x_1031:
[----:B------:R-:W-:Y:S05]  /*8900*/  BSYNC B0 ;  /* 0x0000000000007941 */ /* 0x000fea0003800000 */
.L_x_1030:
[----:B------:R-:W-:Y:S04]  /*8910*/  BSSY B0, `(.L_x_1032) ;  /* 0x000000e000007945 */ /* 0x000fe80003800000 */
        /* <DEDUP_REMOVED lines=12> */
[----:B------:R2:W-:Y:S02]  /*89e0*/  STG.E.128 desc[UR10][R8.64], RZ ;  /* 0x000000ff08007986 */ /* 0x0005e4000c101d0a */
.L_x_1033:
[----:B------:R-:W-:Y:S05]  /*89f0*/  BSYNC B0 ;  /* 0x0000000000007941 */ /* 0x000fea0003800000 */
.L_x_1032:
[----:B------:R-:W-:Y:S04]  /*8a00*/  BSSY B0, `(.L_x_1034) ;  /* 0x000000e000007945 */ /* 0x000fe80003800000 */
[----:B------:R-:W-:Y:S05]  /*8a10*/  @P2 BRA `(.L_x_1035) ;  /* 0x0000000000302947 */ /* 0x000fea0003800000 */
[----:B------:R-:W-:Y:S01]  /*8a20*/  IADD3 R2, P0, R0, 0x40, RZ ;  /* 0x0000004000027810 */ /* 0x000fe20007f1e0ff */
[----:B------:R-:W-:Y:S01]  /*8a30*/  ULDC.64 UR12, c[0x0][0x3f0] ;  /* 0x0000fc00000c7ab9 */ /* 0x000fe20000000a00 */
[----:B------:R-:W-:-:S03]  /*8a40*/  MOV R7, R10 ;  /* 0x0000000a00077202 */ /* 0x000fc60000000f00 */
[----:B------:R-:W-:-:S04]  /*8a50*/  IMAD.X R6, RZ, RZ, R11, P0 ;  /* 0x000000ffff067224 */ /* 0x000fc800000e060b */
[----:B-12---:R-:W-:Y:S02]  /*8a60*/  IMAD R8, R6, UR6, RZ ;  /* 0x0000000606087c24 */ /* 0x006fe4000f8e02ff */
[----:B------:R-:W-:-:S04]  /*8a70*/  IMAD.MOV.U32 R6, RZ, RZ, R4 ;  /* 0x000000ffff067224 */ /* 0x000fc800078e0004 */
[----:B------:R-:W-:-:S04]  /*8a80*/  IMAD.WIDE.U32 R6, R2, UR6, R6 ;  /* 0x0000000602067c25 */ /* 0x000fc8000f8e0006 */
[----:B------:R-:W-:Y:S01]  /*8a90*/  IMAD R2, R2, UR7, R8 ;  /* 0x0000000702027c24 */ /* 0x000fe2000f8e0208 */
[----:B------:R-:W-:-:S04]  /*8aa0*/  LEA R8, P0, R6, UR12, 0x1 ;  /* 0x0000000c06087c11 */ /* 0x000fc8000f8008ff */
[----:B------:R-:W-:-:S04]  /*8ab0*/  IADD3 R2, R2, R7, RZ ;  /* 0x0000000702027210 */ /* 0x000fc80007ffe0ff */
[----:B------:R-:W-:-:S05]  /*8ac0*/  LEA.HI.X R9, R6, UR13, R2, 0x1, P0 ;  /* 0x0000000d06097c11 */ /* 0x000fca00080f0c02 */
[----:B------:R3:W-:Y:S02]  /*8ad0*/  STG.E.128 desc[UR10][R8.64], RZ ;  /* 0x000000ff08007986 */ /* 0x0007e4000c101d0a */
.L_x_1035:
[----:B------:R-:W-:Y:S05]  /*8ae0*/  BSYNC B0 ;  /* 0x0000000000007941 */ /* 0x000fea0003800000 */
.L_x_1034:
        /* <DEDUP_REMOVED lines=14> */
.L_x_1037:
[----:B------:R-:W-:Y:S05]  /*8bd0*/  BSYNC B0 ;  /* 0x0000000000007941 */ /* 0x000fea0003800000 */
.L_x_1036:
        /* <DEDUP_REMOVED lines=23> */
[----:B-123--:R-:W-:-:S04]  /*8d50*/  LEA R8, P0, R6, UR6, 0x1 ;  /* 0x0000000606087c11 */ /* 0x00efc8000f8008ff */
[----:B------:R-:W-:-:S05]  /*8d60*/  LEA.HI.X R9, R6, UR7, R2, 0x1, P0 ;  /* 0x0000000706097c11 */ /* 0x000fca00080f0c02 */
[----:B------:R4:W-:Y:S04]  /*8d70*/  STG.E.128 desc[UR10][R8.64], RZ ;  /* 0x000000ff08007986 */ /* 0x0009e8000c101d0a */
.L_x_1039:
[----:B------:R-:W-:Y:S05]  /*8d80*/  BSYNC B0 ;  /* 0x0000000000007941 */ /* 0x000fea0003800000 */
.L_x_1038:
[----:B------:R-:W-:Y:S04]  /*8d90*/  BSSY B0, `(.L_x_1040) ;  /* 0x000000e000007945 */ /* 0x000fe80003800000 */
[----:B------:R-:W-:Y:S05]  /*8da0*/  @P3 BRA `(.L_x_1041) ;  /* 0x0000000000303947 */ /* 0x000fea0003800000 */
[----:B------:R-:W-:Y:S01]  /*8db0*/  IADD3 R2, P0, R0, 0x20, RZ ;  /* 0x0000002000027810 */ /* 0x000fe20007f1e0ff */
[----:B------:R-:W-:Y:S01]  /*8dc0*/  ULDC.64 UR6, c[0x0][0x3f8] ;  /* 0x0000fe0000067ab9 */ /* 0x000fe20000000a00 */
[----:B------:R-:W-:-:S03]  /*8dd0*/  MOV R7, R10 ;  /* 0x0000000a00077202 */ /* 0x000fc60000000f00 */
[----:B------:R-:W-:-:S04]  /*8de0*/  IMAD.X R6, RZ, RZ, R11, P0 ;  /* 0x000000ffff067224 */ /* 0x000fc800000e060b */
[----:B-1234-:R-:W-:Y:S02]  /*8df0*/  IMAD R8, R6, UR8, RZ ;  /* 0x0000000806087c24 */ /* 0x01efe4000f8e02ff */
[----:B------:R-:W-:-:S04]  /*8e00*/  IMAD.MOV.U32 R6, RZ, RZ, R4 ;  /* 0x000000ffff067224 */ /* 0x000fc800078e0004 */
[----:B------:R-:W-:-:S04]  /*8e10*/  IMAD.WIDE.U32 R6, R2, UR8, R6 ;  /* 0x0000000802067c25 */ /* 0x000fc8000f8e0006 */
[----:B------:R-:W-:Y:S01]  /*8e20*/  IMAD R2, R2, UR9, R8 ;  /* 0x0000000902027c24 */ /* 0x000fe2000f8e0208 */
[----:B------:R-:W-:-:S04]  /*8e30*/  LEA R8, P0, R6, UR6, 0x1 ;  /* 0x0000000606087c11 */ /* 0x000fc8000f8008ff */
[----:B------:R-:W-:-:S04]  /*8e40*/  IADD3 R2, R2, R7, RZ ;  /* 0x0000000702027210 */ /* 0x000fc80007ffe0ff */
[----:B------:R-:W-:-:S05]  /*8e50*/  LEA.HI.X R9, R6, UR7, R2, 0x1, P0 ;  /* 0x0000000706097c11 */ /* 0x000fca00080f0c02 */
[----:B------:R1:W-:Y:S02]  /*8e60*/  STG.E.128 desc[UR10][R8.64], RZ ;  /* 0x000000ff08007986 */ /* 0x0003e4000c101d0a */
.L_x_1041:
[----:B------:R-:W-:Y:S05]  /*8e70*/  BSYNC B0 ;  /* 0x0000000000007941 */ /* 0x000fea0003800000 */
.L_x_1040:
        /* <DEDUP_REMOVED lines=14> */
.L_x_1043:
[----:B------:R-:W-:Y:S05]  /*8f60*/  BSYNC B0 ;  /* 0x0000000000007941 */ /* 0x000fea0003800000 */
.L_x_1042:
        /* <DEDUP_REMOVED lines=13> */
.L_x_1027:
[----:B------:R-:W-:Y:S05]  /*9040*/  BSYNC B1 ;  /* 0x0000000000017941 */ /* 0x000fea0003800000 */
.L_x_978:
[----:B------:R-:W3:Y:S01]  /*9050*/  LDL R2, [R1] ;  /* 0x0000000001027983 */ /* 0x000ee20000100800 */
[----:B------:R-:W-:Y:S02]  /*9060*/  ULDC UR6, c[0x0][0xc] ;  /* 0x0000030000067ab9 */ /* 0x000fe40000000800 */
[----:B------:R-:W-:Y:S01]  /*9070*/  UIADD3 UR32, UR6, UR32, URZ ;  /* 0x0000002006207290 */ /* 0x000fe2000fffe03f */
[----:B---3--:R-:W-:-:S13]  /*9080*/  R2UR UR7, R2 ;  /* 0x00000000020772ca */ /* 0x008fda00000e0000 */
[----:B------:R-:W-:-:S06]  /*9090*/  UISETP.GE.AND UP0, UPT, UR32, UR7, UPT ;  /* 0x000000072000728c */ /* 0x000fcc000bf06270 */
[----:B------:R-:W-:-:S13]  /*90a0*/  PLOP3.LUT P0, PT, PT, PT, UP0, 0x80, 0x0 ;  /* 0x000000000000781c */ /* 0x000fda0003f0f008 */
[----:B------:R-:W-:Y:S05]  /*90b0*/  @P0 BRA `(.L_x_1044) ;  /* 0x0000000000040947 */ /* 0x000fea0003800000 */
[----:B------:R-:W-:Y:S05]  /*90c0*/  BRA `(.L_x_1045) ;  /* 0xffffff7800447947 */ /* 0x000fea000383ffff */
.L_x_1044:
[----:B------:R-:W-:Y:S05]  /*90d0*/  EXIT ;  /* 0x000000000000794d */ /* 0x000fea0003800000 */
.L_x_1046:
        /* <DEDUP_REMOVED lines=10> */
.L_x_2473:


//--------------------- .text._ZN5flash44flash_bwd_dq_dk_dv_loop_seqk_parallel_kernelI23Flash_bwd_kernel_traitsILi64ELi64ELi128ELi8ELi2ELi4ELi4ELb1ELb0EN7cutlass10bfloat16_tE19Flash_kernel_traitsILi64ELi64ELi128ELi8ES3_EELb1ELb0ELb1ELb0ELb0ELb0ELb0EEEvNS_16Flash_bwd_paramsE --------------------------
	.section	.text._ZN5flash44flash_bwd_dq_dk_dv_loop_seqk_parallel_kernelI23Flash_bwd_kernel_traitsILi64ELi64ELi128ELi8ELi2ELi4ELi4ELb1ELb0EN7cutlass10bfloat16_tE19Flash_kernel_traitsILi64ELi64ELi128ELi8ES3_EELb1ELb0ELb1ELb0ELb0ELb0ELb0EEEvNS_16Flash_bwd_paramsE,"ax",@progbits
	.align	128
        .global         _ZN5flash44flash_bwd_dq_dk_dv_loop_seqk_parallel_kernelI23Flash_bwd_kernel_traitsILi64ELi64ELi128ELi8ELi2ELi4ELi4ELb1ELb0EN7cutlass10bfloat16_tE19Flash_kernel_traitsILi64ELi64ELi128ELi8ES3_EELb1ELb0ELb1ELb0ELb0ELb0ELb0EEEvNS_16Flash_bwd_paramsE
        .type           _ZN5flash44flash_bwd_dq_dk_dv_loop_seqk_parallel_kernelI23Flash_bwd_kernel_traitsILi64ELi64ELi128ELi8ELi2ELi4ELi4ELb1ELb0EN7cutlass10bfloat16_tE19Flash_kernel_traitsILi64ELi64ELi128ELi8ES3_EELb1ELb0ELb1ELb0ELb0ELb0ELb0EEEvNS_16Flash_bwd_paramsE,@function
        .size           _ZN5flash44flash_bwd_dq_dk_dv_loop_seqk_parallel_kernelI23Flash_bwd_kernel_traitsILi64ELi64ELi128ELi8ELi2ELi4ELi4ELb1ELb0EN7cutlass10bfloat16_tE19Flash_kernel_traitsILi64ELi64ELi128ELi8ES3_EELb1ELb0ELb1ELb0ELb0ELb0ELb0EEEvNS_16Flash_bwd_paramsE,(.L_x_2474 - _ZN5flash44flash_bwd_dq_dk_dv_loop_seqk_parallel_kernelI23Flash_bwd_kernel_traitsILi64ELi64ELi128ELi8ELi2ELi4ELi4ELb1ELb0EN7cutlass10bfloat16_tE19Flash_kernel_traitsILi64ELi64ELi128ELi8ES3_EELb1ELb0ELb1ELb0ELb0ELb0ELb0EEEvNS_16Flash_bwd_paramsE)
        .other          _ZN5flash44flash_bwd_dq_dk_dv_loop_seqk_parallel_kernelI23Flash_bwd_kernel_traitsILi64ELi64ELi128ELi8ELi2ELi4ELi4ELb1ELb0EN7cutlass10bfloat16_tE19Flash_kernel_traitsILi64ELi64ELi128ELi8ES3_EELb1ELb0ELb1ELb0ELb0ELb0ELb0EEEvNS_16Flash_bwd_paramsE,@"STO_CUDA_ENTRY STV_DEFAULT"
_ZN5flash44flash_bwd_dq_dk_dv_loop_seqk_parallel_kernelI23Flash_bwd_kernel_traitsILi64ELi64ELi128ELi8ELi2ELi4ELi4ELb1ELb0EN7cutlass10bfloat16_tE19Flash_kernel_traitsILi64ELi64ELi128ELi8ES3_EELb1ELb0ELb1ELb0ELb0ELb0ELb0EEEvNS_16Flash_bwd_paramsE:
.text._ZN5flash44flash_bwd_dq_dk_dv_loop_seqk_parallel_kernelI23Flash_bwd_kernel_traitsILi64ELi64ELi128ELi8ELi2ELi4ELi4ELb1ELb0EN7cutlass10bfloat16_tE19Flash_kernel_traitsILi64ELi64ELi128ELi8ES3_EELb1ELb0ELb1ELb0ELb0ELb0ELb0EEEvNS_16Flash_bwd_paramsE:
        /* <DEDUP_REMOVED lines=14> */
[----:B------:R-:W-:Y:S01]  /*00e0*/  IMAD.MOV.U32 R196, RZ, RZ, -0x10 ;  /* 0xfffffff0ffc47424 */ /* 0x000fe200078e00ff */
        /* <DEDUP_REMOVED lines=10> */
[----:B------:R-:W-:Y:S02]  /*0190*/  LEA.HI R6, R0, R13, RZ, 0x4 ;  /* 0x0000000d00067211 */ /* 0x000fe400078f20ff */
[----:B------:R-:W-:Y:S02]  /*01a0*/  LOP3.LUT R8, R178, 0xffffffe0, RZ, 0xc0, !PT ;  /* 0xffffffe0b2087812 */ /* 0x000fe400078ec0ff */
[----:B------:R-:W-:-:S02]  /*01b0*/  LOP3.LUT R4, R5, 0x7ffffffc, RZ, 0xc0, !PT ;  /* 0x7ffffffc05047812 */ /* 0x000fc400078ec0ff */
[----:B------:R-:W-:Y:S01]  /*01c0*/  LOP3.LUT R9, R14, 0xfffffff8, RZ, 0xc0, !PT ;  /* 0xfffffff80e097812 */ /* 0x000fe200078ec0ff */
[C---:B------:R-:W-:Y:S01]  /*01d0*/  IMAD.IADD R8, R13.reuse, 0x1, -R8 ;  /* 0x000000010d087824 */ /* 0x040fe200078e0a08 */
[----:B------:R-:W-:Y:S01]  /*01e0*/  LOP3.LUT R2, R6, 0xfffffff0, RZ, 0xc0, !PT ;  /* 0xfffffff006027812 */ /* 0x000fe200078ec0ff */
[C---:B------:R-:W-:Y:S01]  /*01f0*/  IMAD.IADD R4, R13.reuse, 0x1, -R4 ;  /* 0x000000010d047824 */ /* 0x040fe200078e0a04 */
[--C-:B------:R-:W-:Y:S01]  /*0200*/  SHF.R.S32.HI R11, RZ, 0x5, R178.reuse ;  /* 0x00000005ff0b7819 */ /* 0x100fe200000114b2 */
[----:B------:R-:W-:Y:S01]  /*0210*/  IMAD.IADD R9, R13, 0x1, -R9 ;  /* 0x000000010d097824 */ /* 0x000fe200078e0a09 */
[----:B------:R-:W-:Y:S01]  /*0220*/  SHF.R.S32.HI R3, RZ, 0x1f, R178 ;  /* 0x0000001fff037819 */ /* 0x000fe200000114b2 */
[----:B------:R-:W-:Y:S01]  /*0230*/  IMAD.SHL.U32 R4, R4, 0x2, RZ ;  /* 0x0000000204047824 */ /* 0x000fe200078e00ff */
[CC--:B------:R-:W-:Y:S01]  /*0240*/  LEA.HI R179, R0.reuse, R13.reuse, RZ, 0x6 ;  /* 0x0000000d00b37211 */ /* 0x0c0fe200078f30ff */
[----:B------:R-:W-:Y:S01]  /*0250*/  IMAD.SHL.U32 R182, R9, 0x8, RZ ;  /* 0x0000000809b67824 */ /* 0x000fe200078e00ff */
[----:B------:R-:W-:Y:S01]  /*0260*/  LEA.HI R0, R0, R13, RZ, 0x7 ;  /* 0x0000000d00007211 */ /* 0x000fe200078f38ff */
[----:B------:R-:W-:Y:S01]  /*0270*/  IMAD.IADD R13, R13, 0x1, -R2 ;  /* 0x000000010d0d7824 */ /* 0x000fe200078e0a02 */
[----:B------:R-:W-:-:S02]  /*0280*/  SHF.R.S32.HI R2, RZ, 0x4, R6 ;  /* 0x00000004ff027819 */ /* 0x000fc40000011406 */
[----:B------:R-:W-:Y:S02]  /*0290*/  LEA.HI R3, R3, R11, RZ, 0x2 ;  /* 0x0000000b03037211 */ /* 0x000fe400078f10ff */
[----:B------:R-:W-:Y:S02]  /*02a0*/  LEA.HI R6, R6, R2, RZ, 0x1 ;  /* 0x0000000206067211 */ /* 0x000fe400078f08ff */
[----:B------:R-:W-:Y:S02]  /*02b0*/  LOP3.LUT R3, R3, 0xfffffffc, RZ, 0xc0, !PT ;  /* 0xfffffffc03037812 */ /* 0x000fe400078ec0ff */
[--C-:B------:R-:W-:Y:S02]  /*02c0*/  SHF.R.S32.HI R10, RZ, 0x2, R5.reuse ;  /* 0x00000002ff0a7819 */ /* 0x100fe40000011405 */
[----:B------:R-:W-:Y:S01]  /*02d0*/  SHF.R.S32.HI R5, RZ, 0x1f, R5 ;  /* 0x0000001fff057819 */ /* 0x000fe20000011405 */
[----:B------:R-:W-:Y:S01]  /*02e0*/  IMAD.IADD R3, R11, 0x1, -R3 ;  /* 0x000000010b037824 */ /* 0x000fe200078e0a03 */
[----:B------:R-:W-:-:S02]  /*02f0*/  SHF.R.S32.HI R180, RZ, 0x3, R14 ;  /* 0x00000003ffb47819 */ /* 0x000fc4000001140e */
[----:B------:R-:W-:Y:S01]  /*0300*/  LOP3.LUT R6, R6, 0xfffffffe, RZ, 0xc0, !PT ;  /* 0xfffffffe06067812 */ /* 0x000fe200078ec0ff */
[----:B------:R-:W-:Y:S01]  /*0310*/  IMAD.SHL.U32 R170, R3, 0x10, RZ ;  /* 0x0000001003aa7824 */ /* 0x000fe200078e00ff */
[C---:B------:R-:W-:Y:S01]  /*0320*/  LOP3.LUT P4, RZ, R9.reuse, 0x2, RZ, 0xc0, !PT ;  /* 0x0000000209ff7812 */ /* 0x040fe2000788c0ff */
[----:B------:R-:W-:Y:S01]  /*0330*/  IMAD.SHL.U32 R7, R180, 0x40, RZ ;  /* 0x00000040b4077824 */ /* 0x000fe200078e00ff */
[C---:B------:R-:W-:Y:S01]  /*0340*/  LOP3.LUT P3, RZ, R9.reuse, 0x4, RZ, 0xc0, !PT ;  /* 0x0000000409ff7812 */ /* 0x040fe2000786c0ff */
[----:B------:R-:W-:Y:S01]  /*0350*/  IMAD.SHL.U32 R9, R9, 0x40, RZ ;  /* 0x0000004009097824 */ /* 0x000fe200078e00ff */
[----:B------:R-:W-:Y:S01]  /*0360*/  LEA.HI R5, R5, R10, RZ, 0x3 ;  /* 0x0000000a05057211 */ /* 0x000fe200078f18ff */
[----:B------:R-:W-:Y:S01]  /*0370*/  IMAD.IADD R6, R2, 0x1, -R6 ;  /* 0x0000000102067824 */ /* 0x000fe200078e0a06 */
[----:B------:R-:W-:Y:S02]  /*0380*/  SHF.R.S32.HI R2, RZ, 0x1f, R8 ;  /* 0x0000001fff027819 */ /* 0x000fe40000011408 */
[----:B------:R-:W-:Y:S01]  /*0390*/  LOP3.LUT R9, R9, 0x1c0, RZ, 0xc0, !PT ;  /* 0x000001c009097812 */ /* 0x000fe200078ec0ff */
[----:B------:R-:W-:Y:S01]  /*03a0*/  IMAD.SHL.U32 R172, R6, 0x10, RZ ;  /* 0x0000001006ac7824 */ /* 0x000fe200078e00ff */
[----:B------:R-:W-:-:S02]  /*03b0*/  LOP3.LUT R5, R5, 0xfffffff8, RZ, 0xc0, !PT ;  /* 0xfffffff805057812 */ /* 0x000fc400078ec0ff */
[----:B------:R-:W-:Y:S02]  /*03c0*/  LEA.HI R178, R178, R11, RZ, 0x1 ;  /* 0x0000000bb2b27211 */ /* 0x000fe400078f08ff */
[----:B------:R-:W-:Y:S01]  /*03d0*/  LOP3.LUT R7, R7, 0x1c0, RZ, 0xc0, !PT ;  /* 0x000001c007077812 */ /* 0x000fe200078ec0ff */
[----:B------:R-:W-:Y:S01]  /*03e0*/  IMAD.IADD R5, R10, 0x1, -R5 ;  /* 0x000000010a057824 */ /* 0x000fe200078e0a05 */
[----:B------:R-:W-:Y:S01]  /*03f0*/  LEA.HI R2, R2, R8, RZ, 0x2 ;  /* 0x0000000802027211 */ /* 0x000fe200078f10ff */
[C---:B------:R-:W-:Y:S01]  /*0400*/  IMAD.SHL.U32 R10, R6.reuse, 0x200, RZ ;  /* 0x00000200060a7824 */ /* 0x040fe200078e00ff */
[----:B------:R-:W-:Y:S01]  /*0410*/  LOP3.LUT R170, R9, 0x30, R170, 0xf8, !PT ;  /* 0x0000003009aa7812 */ /* 0x000fe200078ef8aa */
[----:B------:R-:W-:Y:S01]  /*0420*/  IMAD.SHL.U32 R6, R6, 0x8, RZ ;  /* 0x0000000806067824 */ /* 0x000fe200078e00ff */
[----:B------:R-:W-:Y:S02]  /*0430*/  SHF.R.S32.HI R8, RZ, 0x1f, R13 ;  /* 0x0000001fff087819 */ /* 0x000fe4000001140d */
[----:B------:R-:W-:-:S02]  /*0440*/  LOP3.LUT R178, R178, 0xfffffffe, RZ, 0xc0, !PT ;  /* 0xfffffffeb2b27812 */ /* 0x000fc400078ec0ff */
[----:B------:R-:W-:Y:S02]  /*0450*/  SHF.R.U32.HI R186, RZ, 0x3, R7 ;  /* 0x00000003ffba7819 */ /* 0x000fe40000011607 */
[----:B------:R-:W-:Y:S01]  /*0460*/  SHF.R.S32.HI R179, RZ, 0x6, R179 ;  /* 0x00000006ffb37819 */ /* 0x000fe200000114b3 */
[----:B------:R-:W-:Y:S01]  /*0470*/  IMAD.IADD R178, R11, 0x1, -R178 ;  /* 0x000000010bb27824 */ /* 0x000fe200078e0ab2 */
[----:B------:R-:W-:Y:S02]  /*0480*/  LOP3.LUT R165, R9, 0x8, R14, 0xf8, !PT ;  /* 0x0000000809a57812 */ /* 0x000fe400078ef80e */
[----:B------:R-:W-:Y:S01]  /*0490*/  LOP3.LUT R7, R7, 0x38, R182, 0xf8, !PT ;  /* 0x0000003807077812 */ /* 0x000fe200078ef8b6 */
[----:B------:R-:W-:Y:S01]  /*04a0*/  IMAD R12, R179, 0x800, R10 ;  /* 0x00000800b30c7824 */ /* 0x000fe200078e020a */
[----:B------:R-:W-:Y:S02]  /*04b0*/  SHF.R.U32.HI R9, RZ, 0x3, R9 ;  /* 0x00000003ff097819 */ /* 0x000fe40000011609 */
[----:B------:R-:W-:-:S02]  /*04c0*/  LOP3.LUT R170, R170, 0x8, R14, 0xf8, !PT ;  /* 0x00000008aaaa7812 */ /* 0x000fc400078ef80e */
[----:B------:R-:W-:Y:S02]  /*04d0*/  LEA.HI R8, R8, R13, RZ, 0x3 ;  /* 0x0000000d08087211 */ /* 0x000fe400078f18ff */
[----:B------:R-:W-:Y:S02]  /*04e0*/  LOP3.LUT R186, R7, R186, RZ, 0x3c, !PT ;  /* 0x000000ba07ba7212 */ /* 0x000fe400078e3cff */
[----:B------:R-:W-:Y:S01]  /*04f0*/  LOP3.LUT R170, R10, R170, R9, 0xf6, !PT ;  /* 0x000000aa0aaa7212 */ /* 0x000fe200078ef609 */
[C---:B------:R-:W-:Y:S01]  /*0500*/  IMAD.SHL.U32 R10, R5.reuse, 0x40, RZ ;  /* 0x00000040050a7824 */ /* 0x040fe200078e00ff */
[C---:B------:R-:W-:Y:S01]  /*0510*/  LOP3.LUT R7, R8.reuse, 0xfffffff8, RZ, 0xc0, !PT ;  /* 0xfffffff808077812 */ /* 0x040fe200078ec0ff */
[----:B------:R-:W-:Y:S01]  /*0520*/  IMAD.SHL.U32 R8, R8, 0x40, RZ ;  /* 0x0000004008087824 */ /* 0x000fe200078e00ff */
[----:B------:R-:W-:Y:S01]  /*0530*/  LOP3.LUT R11, R5, 0x1, RZ, 0xc0, !PT ;  /* 0x00000001050b7812 */ /* 0x000fe200078ec0ff */
[----:B------:R-:W-:Y:S01]  /*0540*/  IMAD R186, R179, 0x200, R186 ;  /* 0x00000200b3ba7824 */ /* 0x000fe200078e02ba */
[----:B------:R-:W-:Y:S01]  /*0550*/  LOP3.LUT R165, R165, R9, RZ, 0x3c, !PT ;  /* 0x00000009a5a57212 */ /* 0x000fe200078e3cff */
[----:B------:R-:W-:Y:S01]  /*0560*/  IMAD.SHL.U32 R9, R179, 0x20, RZ ;  /* 0x00000020b3097824 */ /* 0x000fe200078e00ff */
[----:B------:R-:W-:Y:S01]  /*0570*/  ISETP.NE.U32.AND P0, PT, R11, 0x1, PT ;  /* 0x000000010b00780c */ /* 0x000fe20003f05070 */
[----:B------:R-:W-:Y:S01]  /*0580*/  IMAD.IADD R7, R13, 0x1, -R7 ;  /* 0x000000010d077824 */ /* 0x000fe200078e0a07 */
[----:B------:R-:W-:Y:S01]  /*0590*/  SHF.R.S32.HI R0, RZ, 0x7, R0 ;  /* 0x00000007ff007819 */ /* 0x000fe20000011400 */
[----:B------:R-:W-:Y:S01]  /*05a0*/  IMAD.IADD R165, R12, 0x1, R165 ;  /* 0x000000010ca57824 */ /* 0x000fe200078e02a5 */
[----:B------:R-:W-:Y:S01]  /*05b0*/  LOP3.LUT R10, R10, 0x1c0, RZ, 0xc0, !PT ;  /* 0x000001c00a0a7812 */ /* 0x000fe200078ec0ff */
[----:B------:R-:W-:Y:S01]  /*05c0*/  IMAD.SHL.U32 R7, R7, 0x40, RZ ;  /* 0x0000004007077824 */ /* 0x000fe200078e00ff */
[----:B------:R-:W-:Y:S01]  /*05d0*/  R2P PR, R5, 0x6 ;  /* 0x0000000605007804 */ /* 0x000fe20000000000 */
[C---:B------:R-:W-:Y:S01]  /*05e0*/  IMAD.SHL.U32 R188, R0.reuse, 0x8, RZ ;  /* 0x0000000800bc7824 */ /* 0x040fe200078e00ff */
[----:B------:R-:W-:Y:S01]  /*05f0*/  SHF.R.U32.HI R5, RZ, 0x3, R10 ;  /* 0x00000003ff057819 */ /* 0x000fe2000001160a */
[--C-:B------:R-:W-:Y:S01]  /*0600*/  IMAD R0, R0, 0x1000, R4.reuse ;  /* 0x0000100000007824 */ /* 0x100fe200078e0204 */
[----:B------:R-:W-:Y:S01]  /*0610*/  LOP3.LUT R9, R10, 0x20, R9, 0xf8, !PT ;  /* 0x000000200a097812 */ /* 0x000fe200078ef809 */
[----:B------:R-:W-:Y:S01]  /*0620*/  IMAD R4, R3, 0x400, R4 ;  /* 0x0000040003047824 */ /* 0x000fe200078e0204 */
[----:B------:R-:W-:Y:S01]  /*0630*/  LOP3.LUT R188, R188, 0x8, RZ, 0xc0, !PT ;  /* 0x00000008bcbc7812 */ /* 0x000fe200078ec0ff */
[----:B------:R-:W-:Y:S01]  /*0640*/  IMAD R0, R178, 0x400, R0 ;  /* 0x00000400b2007824 */ /* 0x000fe200078e0200 */
[----:B------:R-:W-:-:S02]  /*0650*/  LOP3.LUT R9, R9, R5, RZ, 0x3c, !PT ;  /* 0x0000000509097212 */ /* 0x000fc400078e3cff */
[----:B------:R-:W-:Y:S02]  /*0660*/  LOP3.LUT R7, R7, 0x1c0, RZ, 0xc0, !PT ;  /* 0x000001c007077812 */ /* 0x000fe400078ec0ff */
[----:B------:R-:W-:Y:S01]  /*0670*/  LOP3.LUT R172, R188, 0x10, R172, 0xf8, !PT ;  /* 0x00000010bcac7812 */ /* 0x000fe200078ef8ac */
[----:B------:R-:W-:Y:S01]  /*0680*/  IMAD.IADD R189, R9, 0x1, R0 ;  /* 0x0000000109bd7824 */ /* 0x000fe200078e0200 */
[--C-:B------:R-:W-:Y:S02]  /*0690*/  SHF.R.U32.HI R171, RZ, 0x3, R7.reuse ;  /* 0x00000003ffab7819 */ /* 0x100fe40000011607 */
[----:B------:R-:W-:Y:S02]  /*06a0*/  LOP3.LUT R6, R7, 0x8, R6, 0xf8, !PT ;  /* 0x0000000807067812 */ /* 0x000fe400078ef806 */
[----:B------:R-:W-:Y:S02]  /*06b0*/  LOP3.LUT R0, R8, 0xfffffe00, RZ, 0xc0, !PT ;  /* 0xfffffe0008007812 */ /* 0x000fe400078ec0ff */
[----:B------:R-:W-:-:S02]  /*06c0*/  LOP3.LUT R172, R171, R172, R7, 0x1e, !PT ;  /* 0x000000acabac7212 */ /* 0x000fc400078e1e07 */
[----:B------:R-:W-:Y:S01]  /*06d0*/  LOP3.LUT R171, R6, R171, RZ, 0x3c, !PT ;  /* 0x000000ab06ab7212 */ /* 0x000fe200078e3cff */
[----:B------:R-:W-:Y:S01]  /*06e0*/  IMAD R173, R178, 0x400, R0 ;  /* 0x00000400b2ad7824 */ /* 0x000fe200078e0200 */
[----:B------:R-:W-:Y:S01]  /*06f0*/  LOP3.LUT R188, R5, R10, R188, 0x1e, !PT ;  /* 0x0000000a05bc7212 */ /* 0x000fe200078e1ebc */
[----:B------:R-:W-:Y:S01]  /*0700*/  IMAD R3, R3, 0x400, R0 ;  /* 0x0000040003037824 */ /* 0x000fe200078e0200 */
[----:B------:R-:W-:Y:S01]  /*0710*/  SHF.R.S32.HI R185, RZ, 0x2, R2 ;  /* 0x00000002ffb97819 */ /* 0x000fe20000011402 */
[----:B------:R-:W-:Y:S01]  /*0720*/  IMAD.IADD R173, R173, 0x1, R171 ;  /* 0x00000001adad7824 */ /* 0x000fe200078e02ab */
[----:B------:R-:W-:Y:S01]  /*0730*/  SEL R2, R195, 0xffffffe0, !P4 ;  /* 0xffffffe0c3027807 */ /* 0x000fe20006000000 */
[----:B------:R-:W-:Y:S01]  /*0740*/  IMAD.IADD R188, R4, 0x1, R188 ;  /* 0x0000000104bc7824 */ /* 0x000fe200078e02bc */
[----:B------:R-:W-:Y:S01]  /*0750*/  LOP3.LUT R172, R172, R0, RZ, 0xfc, !PT ;  /* 0x00000000acac7212 */ /* 0x000fe200078efcff */
[----:B------:R-:W-:Y:S01]  /*0760*/  IMAD.IADD R171, R171, 0x1, R3 ;  /* 0x00000001abab7824 */ /* 0x000fe200078e0203 */
[----:B------:R-:W-:Y:S01]  /*0770*/  LEA R165, R165, UR6, 0x1 ;  /* 0x00000006a5a57c11 */ /* 0x000fe2000f8e08ff */
[----:B------:R-:W-:Y:S01]  /*0780*/  IMAD.MOV.U32 R3, RZ, RZ, 0x40 ;  /* 0x00000040ff037424 */ /* 0x000fe200078e00ff */
[----:B------:R-:W-:Y:S01]  /*0790*/  LEA R188, R188, UR4, 0x1 ;  /* 0x00000004bcbc7c11 */ /* 0x000fe2000f8e08ff */
[----:B------:R-:W-:Y:S01]  /*07a0*/  IMAD.SHL.U32 R169, R172, 0x2, RZ ;  /* 0x00000002aca97824 */ /* 0x000fe200078e00ff */
[----:B------:R-:W-:Y:S01]  /*07b0*/  SEL R195, R195, 0xffffffe0, !P1 ;  /* 0xffffffe0c3c37807 */ /* 0x000fe20004800000 */
[--C-:B------:R-:W-:Y:S01]  /*07c0*/  IMAD.IADD R164, R2, 0x1, R165.reuse ;  /* 0x0000000102a47824 */ /* 0x100fe200078e02a5 */
[----:B------:R-:W-:Y:S01]  /*07d0*/  SEL R3, R3, 0xffffffc0, !P3 ;  /* 0xffffffc003037807 */ /* 0x000fe20005800000 */
[C---:B------:R-:W-:Y:S01]  /*07e0*/  VIADD R190, R188.reuse, 0x40 ;  /* 0x00000040bcbe7836 */ /* 0x040fe20000000000 */
[----:B------:R-:W-:Y:S01]  /*07f0*/  LEA R189, R189, UR6, 0x1 ;  /* 0x00000006bdbd7c11 */ /* 0x000fe2000f8e08ff */
[----:B------:R-:W-:Y:S01]  /*0800*/  @P2 VIADD R190, R188, 0xffffffc0 ;  /* 0xffffffc0bcbe2836 */ /* 0x000fe20000000000 */
[----:B------:R-:W-:Y:S01]  /*0810*/  SEL R196, R196, 0x10, !P0 ;  /* 0x00000010c4c47807 */ /* 0x000fe20004000000 */
[----:B------:R-:W-:Y:S01]  /*0820*/  IMAD.IADD R3, R3, 0x1, R165 ;  /* 0x0000000103037824 */ /* 0x000fe200078e02a5 */
[----:B------:R-:W-:Y:S01]  /*0830*/  LEA R170, R170, UR6, 0x1 ;  /* 0x00000006aaaa7c11 */ /* 0x000fe2000f8e08ff */
[----:B------:R-:W-:Y:S01]  /*0840*/  IMAD.IADD R193, R189, 0x1, R195 ;  /* 0x00000001bdc17824 */ /* 0x000fe200078e02c3 */
[----:B------:R-:W-:Y:S01]  /*0850*/  LEA R171, R171, UR5, 0x1 ;  /* 0x00000005abab7c11 */ /* 0x000fe2000f8e08ff */
[----:B------:R-:W-:-:S02]  /*0860*/  VIADD R191, R188, 0x420 ;  /* 0x00000420bcbf7836 */ /* 0x000fc40000000000 */
[----:B------:R-:W-:Y:S02]  /*0870*/  IMAD.IADD R194, R189, 0x1, R196 ;  /* 0x00000001bdc27824 */ /* 0x000fe400078e02c4 */
[----:B------:R-:W-:Y:S02]  /*0880*/  IMAD.IADD R192, R195, 0x1, R188 ;  /* 0x00000001c3c07824 */ /* 0x000fe400078e02bc */
[----:B------:R-:W-:Y:S02]  /*0890*/  IMAD R185, R178, 0x10, R185 ;  /* 0x00000010b2b97824 */ /* 0x000fe400078e02b9 */
[----:B------:R-:W-:Y:S02]  /*08a0*/  IMAD.IADD R2, R2, 0x1, R3 ;  /* 0x0000000102027824 */ /* 0x000fe400078e0203 */
[----:B------:R-:W-:Y:S02]  /*08b0*/  @P1 VIADD R191, R188, 0x3e0 ;  /* 0x000003e0bcbf1836 */ /* 0x000fe40000000000 */
[----:B------:R-:W-:-:S02]  /*08c0*/  IMAD.IADD R196, R196, 0x1, R193 ;  /* 0x00000001c4c47824 */ /* 0x000fc400078e02c1 */
[----:B------:R-:W-:Y:S02]  /*08d0*/  IMAD.IADD R195, R195, 0x1, R190 ;  /* 0x00000001c3c37824 */ /* 0x000fe400078e02be */
[----:B---34-:R-:W-:-:S07]  /*08e0*/  VIADD R169, R169, UR4 ;  /* 0x00000004a9a97c36 */ /* 0x018fce0008000000 */
.L_x_1117:
[----:B-1----:R-:W1:Y:S01]  /*08f0*/  LDC.64 R6, c[0x0][0x2f0] ;  /* 0x0000bc00ff067b82 */ /* 0x002e620000000a00 */
[C---:B--2---:R-:W-:Y:S01]  /*0900*/  IMAD.SHL.U32 R10, R184.reuse, 0x4, RZ ;  /* 0x00000004b80a7824 */ /* 0x044fe200078e00ff */
        /* <DEDUP_REMOVED lines=10> */
[----:B--2---:R-:W-:-:S04]  /*09b0*/  ISETP.NE.U32.AND P2, PT, R4, RZ, PT ;  /* 0x000000ff0400720c */ /* 0x004fc80003f45070 */
[----:B------:R-:W-:-:S05]  /*09c0*/  ISETP.NE.AND.EX P2, PT, R5, RZ, PT, P2 ;  /* 0x000000ff0500720c */ /* 0x000fca0003f45320 */
[----:B------:R-:W2:Y:S04]  /*09d0*/  @P5 LDG.E R31, desc[UR16][R6.64] ;  /* 0x00000010061f5981 */ /* 0x000ea8000c1e1900 */
[----:B------:R1:W2:Y:S01]  /*09e0*/  @P5 LDG.E R226, desc[UR16][R6.64+0x4] ;  /* 0x0000041006e25981 */ /* 0x0002a2000c1e1900 */
[C---:B----4-:R-:W-:Y:S01]  /*09f0*/  @P3 IADD3 R12, P1, R10.reuse, UR12, RZ ;  /* 0x0000000c0a0c3c10 */ /* 0x050fe2000ff3e0ff */
[----:B------:R-:W-:Y:S01]  /*0a00*/  IMAD.MOV.U32 R225, RZ, RZ, RZ ;  /* 0x000000ffffe17224 */ /* 0x000fe200078e00ff */
[----:B------:R-:W3:Y:S01]  /*0a10*/  LDC.U8 R9, c[0x0][0x3c2] ;  /* 0x0000f080ff097b82 */ /* 0x000ee20000000000 */
[----:B------:R-:W-:Y:S02]  /*0a20*/  @P2 IADD3 R4, P0, R10, R4, RZ ;  /* 0x000000040a042210 */ /* 0x000fe40007f1e0ff */
[----:B------:R-:W-:-:S03]  /*0a30*/  @P3 IADD3.X R13, R8, UR13, RZ, P1, !PT ;  /* 0x0000000d080d3c10 */ /* 0x000fc60008ffe4ff */
[----:B------:R-:W-:Y:S02]  /*0a40*/  @P2 IMAD.X R5, R8, 0x1, R5, P0 ;  /* 0x0000000108052824 */ /* 0x000fe400000e0605 */
[----:B------:R-:W4:Y:S04]  /*0a50*/  @P3 LDG.E R225, desc[UR16][R12.64] ;  /* 0x000000100ce13981 */ /* 0x000f28000c1e1900 */
[----:B------:R3:W4:Y:S01]  /*0a60*/  @P2 LDG.E R224, desc[UR16][R4.64] ;  /* 0x0000001004e02981 */ /* 0x000722000c1e1900 */
[----:B-1----:R-:W1:Y:S01]  /*0a70*/  LDC.64 R6, c[0x0][0x2f8] ;  /* 0x0000be00ff067b82 */ /* 0x002e620000000a00 */
[----:B---3--:R-:W-:-:S07]  /*0a80*/  ISETP.NE.AND P3, PT, R9, RZ, PT ;  /* 0x000000ff0900720c */ /* 0x008fce0003f65270 */
[----:B------:R-:W3:Y:S01]  /*0a90*/  @!P2 LDC.64 R4, c[0x0][0x318] ;  /* 0x0000c600ff04ab82 */ /* 0x000ee20000000a00 */
[----:B-1----:R-:W-:-:S04]  /*0aa0*/  ISETP.EQ.U32.AND P1, PT, R6, RZ, PT ;  /* 0x000000ff0600720c */ /* 0x002fc80003f22070 */
[----:B------:R-:W-:Y:S02]  /*0ab0*/  ISETP.EQ.OR.EX P1, PT, R7, RZ, !P3, P1 ;  /* 0x000000ff0700720c */ /* 0x000fe40005f22710 */
[----:B------:R-:W-:Y:S01]  /*0ac0*/  IADD3 R10, P0, R10, R6, RZ ;  /* 0x000000060a0a7210 */ /* 0x000fe20007f1e0ff */
[----:B------:R-:W-:-:S04]  /*0ad0*/  IMAD.MOV.U32 R227, RZ, RZ, -0x1 ;  /* 0xffffffffffe37424 */ /* 0x000fc800078e00ff */
[----:B------:R-:W-:Y:S02]  /*0ae0*/  IMAD.X R11, R8, 0x1, R7, P0 ;  /* 0x00000001080b7824 */ /* 0x000fe400000e0607 */
[----:B------:R-:W1:Y:S01]  /*0af0*/  @!P2 LDC R8, c[0x0][0x2cc] ;  /* 0x0000b300ff08ab82 */ /* 0x000e620000000800 */
[----:B---3--:R-:W-:-:S03]  /*0b00*/  @!P2 ISETP.NE.U32.AND P0, PT, R4, RZ, PT ;  /* 0x000000ff0400a20c */ /* 0x008fc60003f05070 */
        /* <DEDUP_REMOVED lines=13> */
.L_x_1047:
[----:B------:R-:W-:Y:S01]  /*0be0*/  IMAD.SHL.U32 R203, R187, 0x80, RZ ;  /* 0x00000080bbcb7824 */ /* 0x000fe200078e00ff */
[----:B-----5:R-:W-:-:S04]  /*0bf0*/  @!P2 IADD3 R224, R8, R4, -R225 ;  /* 0x0000000408e0a210 */ /* 0x020fc80007ffe8e1 */
[----:B------:R-:W-:-:S13]  /*0c00*/  ISETP.GT.AND P0, PT, R224, R203, PT ;  /* 0x000000cbe000720c */ /* 0x000fda0003f04270 */
[----:B------:R-:W-:Y:S05]  /*0c10*/  @!P0 BRA `(.L_x_1048) ;  /* 0x0000008400588947 */ /* 0x000fea0003800000 */
[----:B------:R-:W3:Y:S01]  /*0c20*/  LDC R6, c[0x0][0x278] ;  /* 0x00009e00ff067b82 */ /* 0x000ee20000000800 */
[----:B--2---:R-:W-:Y:S01]  /*0c30*/  IABS R11, R181 ;  /* 0x000000b5000b7213 */ /* 0x004fe20000000000 */
[----:B-1----:R-:W-:Y:S01]  /*0c40*/  VIADD R14, R226, 0x3f ;  /* 0x0000003fe20e7836 */ /* 0x002fe20000000000 */
[----:B------:R-:W-:Y:S01]  /*0c50*/  ISETP.NE.AND P0, PT, R227, -0x1, PT ;  /* 0xffffffffe300780c */ /* 0x000fe20003f05270 */
[----:B------:R-:W1:Y:S01]  /*0c60*/  S2R R21, SR_CTAID.X ;  /* 0x0000000000157919 */ /* 0x000e620000002500 */
[----:B------:R-:W-:Y:S02]  /*0c70*/  ISETP.NE.AND P2, PT, R31, -0x1, PT ;  /* 0xffffffff1f00780c */ /* 0x000fe40003f45270 */
[----:B------:R-:W-:Y:S01]  /*0c80*/  SHF.R.S32.HI R13, RZ, 0x1f, R14 ;  /* 0x0000001fff0d7819 */ /* 0x000fe2000001140e */
[----:B------:R-:W2:Y:S03]  /*0c90*/  LDC.64 R4, c[0x0][0x228] ;  /* 0x00008a00ff047b82 */ /* 0x000ea60000000a00 */
[----:B------:R-:W-:-:S04]  /*0ca0*/  LEA.HI R13, R13, R14, RZ, 0x6 ;  /* 0x0000000e0d0d7211 */ /* 0x000fc800078f30ff */
[----:B------:R-:W-:Y:S01]  /*0cb0*/  SHF.R.S32.HI R13, RZ, 0x6, R13 ;  /* 0x00000006ff0d7819 */ /* 0x000fe2000001140d */
[----:B------:R-:W4:Y:S01]  /*0cc0*/  LDC R10, c[0x0][0x394] ;  /* 0x0000e500ff0a7b82 */ /* 0x000f220000000800 */
[----:B------:R-:W-:Y:S01]  /*0cd0*/  @P0 IMAD.IADD R34, R225, 0x1, R227 ;  /* 0x00000001e1220824 */ /* 0x000fe200078e02e3 */
[----:B---3--:R-:W-:-:S06]  /*0ce0*/  IABS R7, R6 ;  /* 0x0000000600077213 */ /* 0x008fcc0000000000 */
[----:B------:R-:W3:Y:S01]  /*0cf0*/  LDC R20, c[0x0][0x2d4] ;  /* 0x0000b500ff147b82 */ /* 0x000ee20000000800 */
[----:B------:R-:W5:Y:S01]  /*0d00*/  I2F.RP R8, R7 ;  /* 0x0000000700087306 */ /* 0x000f620000209400 */
[----:B--2---:R-:W-:-:S06]  /*0d10*/  IMAD R25, R0, R4, RZ ;  /* 0x0000000400197224 */ /* 0x004fcc00078e02ff */
[----:B------:R-:W2:Y:S01]  /*0d20*/  LDC R209, c[0x0][0x2dc] ;  /* 0x0000b700ffd17b82 */ /* 0x000ea20000000800 */
[----:B------:R-:W-:-:S04]  /*0d30*/  IMAD.WIDE.U32 R26, R184, R4, RZ ;  /* 0x00000004b81a7225 */ /* 0x000fc800078e00ff */
[----:B------:R-:W-:-:S03]  /*0d40*/  IMAD R25, R184, R5, R25 ;  /* 0x00000005b8197224 */ /* 0x000fc600078e0219 */
[----:B------:R-:W2:Y:S01]  /*0d50*/  LDC R16, c[0x0][0x270] ;  /* 0x00009c00ff107b82 */ /* 0x000ea20000000800 */
[----:B-----5:R-:W5:Y:S01]  /*0d60*/  MUFU.RCP R8, R8 ;  /* 0x0000000800087308 */ /* 0x020f620000001000 */
[----:B------:R-:W-:-:S06]  /*0d70*/  IADD3 R25, R27, R25, RZ ;  /* 0x000000191b197210 */ /* 0x000fcc0007ffe0ff */
[----:B------:R-:W1:Y:S01]  /*0d80*/  LDC.U8 R4, c[0x0][0x3d8] ;  /* 0x0000f600ff047b82 */ /* 0x000e620000000000 */
[----:B---3--:R-:W-:Y:S01]  /*0d90*/  SHF.R.S32.HI R5, RZ, 0x1f, R20 ;  /* 0x0000001fff057819 */ /* 0x008fe20000011414 */
[----:B------:R-:W-:-:S04]  /*0da0*/  IMAD.WIDE.U32 R32, R184, R20, RZ ;  /* 0x00000014b8207225 */ /* 0x000fc800078e00ff */
[----:B------:R-:W-:Y:S02]  /*0db0*/  IMAD R5, R5, R184, RZ ;  /* 0x000000b805057224 */ /* 0x000fe400078e02ff */
[----:B------:R-:W3:Y:S02]  /*0dc0*/  LDC R22, c[0x0][0x2c4] ;  /* 0x0000b100ff167b82 */ /* 0x000ee40000000800 */
[----:B------:R-:W-:Y:S01]  /*0dd0*/  IMAD R5, R0, R20, R5 ;  /* 0x0000001400057224 */ /* 0x000fe200078e0205 */
[----:B-----5:R-:W-:-:S04]  /*0de0*/  IADD3 R8, R8, 0xffffffe, RZ ;  /* 0x0ffffffe08087810 */ /* 0x020fc80007ffe0ff */
[----:B------:R-:W5:Y:S01]  /*0df0*/  F2I.FTZ.U32.TRUNC.NTZ R9, R8 ;  /* 0x0000000800097305 */ /* 0x000f62000021f000 */
[----:B--2---:R-:W-:Y:S01]  /*0e00*/  IMAD.WIDE R36, R209, R16, RZ ;  /* 0x00000010d1247225 */ /* 0x004fe200078e02ff */
[----:B------:R-:W-:Y:S01]  /*0e10*/  IADD3 R5, R33, R5, RZ ;  /* 0x0000000521057210 */ /* 0x000fe20007ffe0ff */
[----:B------:R-:W2:Y:S02]  /*0e20*/  LDC.U8 R23, c[0x0][0x480] ;  /* 0x00012000ff177b82 */ /* 0x000ea40000000000 */
[-C--:B------:R-:W-:Y:S02]  /*0e30*/  IMAD R24, R37, R32.reuse, RZ ;  /* 0x0000002025187224 */ /* 0x080fe400078e02ff */
[----:B------:R-:W-:Y:S01]  /*0e40*/  IMAD.WIDE.U32 R32, R36, R32, RZ ;  /* 0x0000002024207225 */ /* 0x000fe200078e00ff */
[----:B-1----:R-:W-:-:S03]  /*0e50*/  ISETP.NE.AND P3, PT, R4, RZ, PT ;  /* 0x000000ff0400720c */ /* 0x002fc60003f65270 */
[C---:B------:R-:W-:Y:S02]  /*0e60*/  IMAD R24, R36.reuse, R5, R24 ;  /* 0x0000000524187224 */ /* 0x040fe400078e0218 */
[-C--:B------:R-:W-:Y:S02]  /*0e70*/  IMAD R4, R37, R31.reuse, RZ ;  /* 0x0000001f25047224 */ /* 0x080fe400078e02ff */
[----:B-----5:R-:W-:Y:S01]  /*0e80*/  IMAD.MOV R17, RZ, RZ, -R9 ;  /* 0x000000ffff117224 */ /* 0x020fe200078e0a09 */
[----:B------:R-:W-:Y:S01]  /*0e90*/  MOV R8, RZ ;  /* 0x000000ff00087202 */ /* 0x000fe20000000f00 */
[----:B------:R-:W-:-:S04]  /*0ea0*/  IMAD.WIDE.U32 R28, R36, R31, RZ ;  /* 0x0000001f241c7225 */ /* 0x000fc800078e00ff */
[----:B------:R-:W-:Y:S01]  /*0eb0*/  IMAD R17, R17, R7, RZ ;  /* 0x0000000711117224 */ /* 0x000fe200078e02ff */
[----:B------:R-:W1:Y:S01]  /*0ec0*/  @P3 LDC R30, c[0x0][0x2e4] ;  /* 0x0000b900ff1e3b82 */ /* 0x000e620000000800 */
[----:B------:R-:W-:Y:S01]  /*0ed0*/  IMAD.IADD R24, R33, 0x1, R24 ;  /* 0x0000000121187824 */ /* 0x000fe200078e0218 */
[----:B------:R-:W-:Y:S01]  /*0ee0*/  SEL R28, R32, R28, !P2 ;  /* 0x0000001c201c7207 */ /* 0x000fe20005000000 */
[----:B------:R-:W-:Y:S01]  /*0ef0*/  IMAD.HI.U32 R17, R9, R17, R8 ;  /* 0x0000001109117227 */ /* 0x000fe200078e0008 */
[C---:B------:R-:W-:Y:S02]  /*0f00*/  SHF.L.U32 R32, R184.reuse, 0x7, RZ ;  /* 0x00000007b8207819 */ /* 0x040fe400000006ff */
[----:B------:R-:W-:Y:S01]  /*0f10*/  SHF.L.U64.HI R33, R184, 0x7, R0 ;  /* 0x00000007b8217819 */ /* 0x000fe20000010200 */
[----:B------:R-:W-:Y:S01]  /*0f20*/  @P2 IMAD.IADD R24, R29, 0x1, R4 ;  /* 0x000000011d182824 */ /* 0x000fe200078e0204 */
[----:B------:R-:W5:Y:S01]  /*0f30*/  LDC.64 R8, c[0x0][0x240] ;  /* 0x00009000ff087b82 */ /* 0x000f620000000a00 */
[----:B------:R-:W-:Y:S01]  /*0f40*/  IMAD.HI.U32 R17, R17, R11, RZ ;  /* 0x0000000b11117227 */ /* 0x000fe200078e00ff */
[----:B------:R-:W-:-:S02]  /*0f50*/  SEL R32, R32, RZ, P5 ;  /* 0x000000ff20207207 */ /* 0x000fc40002800000 */
[----:B------:R-:W-:Y:S02]  /*0f60*/  SEL R33, R33, RZ, P5 ;  /* 0x000000ff21217207 */ /* 0x000fe40002800000 */
[----:B------:R-:W-:Y:S02]  /*0f70*/  IADD3 R12, -R17, RZ, RZ ;  /* 0x000000ff110c7210 */ /* 0x000fe40007ffe1ff */
[----:B------:R-:W1:Y:S03]  /*0f80*/  LDC.64 R4, c[0x0][0x488] ;  /* 0x00012200ff047b82 */ /* 0x000e660000000a00 */
[----:B------:R-:W-:Y:S01]  /*0f90*/  IMAD R12, R7, R12, R11 ;  /* 0x0000000c070c7224 */ /* 0x000fe200078e020b */
[----:B------:R-:W-:-:S04]  /*0fa0*/  IADD3 R11, R226, 0x80, R203 ;  /* 0x00000080e20b7810 */ /* 0x000fc80007ffe0cb */
[----:B------:R-:W-:Y:S02]  /*0fb0*/  ISETP.GT.U32.AND P4, PT, R7, R12, PT ;  /* 0x0000000c0700720c */ /* 0x000fe40003f84070 */
[----:B----4-:R-:W-:-:S05]  /*0fc0*/  IADD3 R10, R11, R10, -R224 ;  /* 0x0000000a0b0a7210 */ /* 0x010fca0007ffe8e0 */
[----:B------:R-:W-:Y:S02]  /*0fd0*/  VIADD R10, R10, 0x3f ;  /* 0x0000003f0a0a7836 */ /* 0x000fe40000000000 */
[----:B-----5:R-:W-:-:S03]  /*0fe0*/  IMAD.WIDE.U32 R14, R31, R8, RZ ;  /* 0x000000081f0e7225 */ /* 0x020fc600078e00ff */
[----:B------:R-:W-:Y:S01]  /*0ff0*/  SHF.R.S32.HI R223, RZ, 0x1f, R10 ;  /* 0x0000001fffdf7819 */ /* 0x000fe2000001140a */
[----:B------:R-:W-:Y:S01]  /*1000*/  @!P4 IMAD.IADD R12, R12, 0x1, -R7 ;  /* 0x000000010c0cc824 */ /* 0x000fe200078e0a07 */
[----:B------:R-:W-:Y:S02]  /*1010*/  SEL R26, R26, R14, !P2 ;  /* 0x0000000e1a1a7207 */ /* 0x000fe40005000000 */
[----:B------:R-:W-:Y:S02]  /*1020*/  LEA.HI R223, R223, R10, RZ, 0x6 ;  /* 0x0000000adfdf7211 */ /* 0x000fe400078f30ff */
[----:B------:R-:W4:Y:S01]  /*1030*/  @P0 LDC.64 R10, c[0x0][0x250] ;  /* 0x00009400ff0a0b82 */ /* 0x000f220000000a00 */
[----:B------:R-:W-:Y:S01]  /*1040*/  ISETP.GE.U32.AND P6, PT, R12, R7, PT ;  /* 0x000000070c00720c */ /* 0x000fe20003fc6070 */
[----:B------:R-:W-:Y:S01]  /*1050*/  IMAD R12, R31, R9, RZ ;  /* 0x000000091f0c7224 */ /* 0x000fe200078e02ff */
[----:B------:R-:W-:Y:S02]  /*1060*/  SHF.R.S32.HI R223, RZ, 0x6, R223 ;  /* 0x00000006ffdf7819 */ /* 0x000fe400000114df */
[----:B------:R-:W-:Y:S01]  /*1070*/  LOP3.LUT R7, R181, R6, RZ, 0x3c, !PT ;  /* 0x00000006b5077212 */ /* 0x000fe200078e3cff */
[----:B------:R-:W-:Y:S01]  /*1080*/  @P2 IMAD.IADD R25, R15, 0x1, R12 ;  /* 0x000000010f192824 */ /* 0x000fe200078e020c */
[----:B------:R-:W-:Y:S01]  /*1090*/  VIMNMX R223, R13, R223, PT ;  /* 0x000000df0ddf7248 */ /* 0x000fe20003fe0100 */
[----:B------:R-:W5:Y:S01]  /*10a0*/  @P2 LDC.64 R14, c[0x0][0x420] ;  /* 0x00010800ff0e2b82 */ /* 0x000f620000000a00 */
[----:B------:R-:W-:-:S02]  /*10b0*/  ISETP.GE.AND P1, PT, R7, RZ, PT ;  /* 0x000000ff0700720c */ /* 0x000fc40003f26270 */
[----:B------:R-:W-:Y:S02]  /*10c0*/  @!P4 IADD3 R17, R17, 0x1, RZ ;  /* 0x000000011111c810 */ /* 0x000fe40007ffe0ff */
[----:B------:R-:W-:Y:S02]  /*10d0*/  ISETP.NE.AND P4, PT, R6, RZ, PT ;  /* 0x000000ff0600720c */ /* 0x000fe40003f85270 */
[----:B------:R-:W-:Y:S01]  /*10e0*/  @P6 IADD3 R17, R17, 0x1, RZ ;  /* 0x0000000111116810 */ /* 0x000fe20007ffe0ff */
[----:B------:R-:W2:Y:S01]  /*10f0*/  @!P2 LDC.64 R12, c[0x0][0x418] ;  /* 0x00010600ff0cab82 */ /* 0x000ea20000000a00 */
[----:B------:R-:W-:-:S04]  /*1100*/  LEA R29, R223, 0xffffffc0, 0x6 ;  /* 0xffffffc0df1d7811 */ /* 0x000fc800078e30ff */
[----:B------:R-:W-:Y:S01]  /*1110*/  SHF.R.S32.HI R27, RZ, 0x1f, R29 ;  /* 0x0000001fff1b7819 */ /* 0x000fe2000001141d */
[----:B------:R-:W-:Y:S01]  /*1120*/  @!P1 IMAD.MOV R17, RZ, RZ, -R17 ;  /* 0x000000ffff119224 */ /* 0x000fe200078e0a11 */
[----:B------:R-:W-:Y:S01]  /*1130*/  IADD3 R32, P1, R29, R32, RZ ;  /* 0x000000201d207210 */ /* 0x000fe20007f3e0ff */
[C---:B----4-:R-:W-:Y:S02]  /*1140*/  @P0 IMAD R18, R34.reuse, R11, RZ ;  /* 0x0000000b22120224 */ /* 0x050fe400078e02ff */
[----:B------:R-:W-:Y:S01]  /*1150*/  @!P4 LOP3.LUT R17, RZ, R6, RZ, 0x33, !PT ;  /* 0x00000006ff11c212 */ /* 0x000fe200078e33ff */
[----:B------:R-:W-:Y:S01]  /*1160*/  @P0 IMAD.WIDE.U32 R34, R34, R10, RZ ;  /* 0x0000000a22220225 */ /* 0x000fe200078e00ff */
[----:B------:R-:W4:Y:S04]  /*1170*/  @P0 LDC.64 R6, c[0x0][0x248] ;  /* 0x00009200ff060b82 */ /* 0x000f280000000a00 */
[----:B------:R-:W-:-:S02]  /*1180*/  @P0 IADD3 R18, R35, R18, RZ ;  /* 0x0000001223120210 */ /* 0x000fc40007ffe0ff */
[----:B------:R-:W-:Y:S01]  /*1190*/  @P0 MOV R19, R34 ;  /* 0x0000002200130202 */ /* 0x000fe20000000f00 */
[----:B-----5:R-:W-:-:S04]  /*11a0*/  @P2 IMAD.WIDE.U32 R34, R31, R14, RZ ;  /* 0x0000000e1f222225 */ /* 0x020fc800078e00ff */
[----:B---3--:R-:W-:Y:S02]  /*11b0*/  @P3 IMAD R14, R184, R22, RZ ;  /* 0x00000016b80e3224 */ /* 0x008fe400078e02ff */
[----:B--2---:R-:W-:Y:S02]  /*11c0*/  @!P2 IMAD R38, R0, R12, RZ ;  /* 0x0000000c0026a224 */ /* 0x004fe400078e02ff */
[----:B------:R-:W-:Y:S01]  /*11d0*/  @P2 IMAD R15, R31, R15, R35 ;  /* 0x0000000f1f0f2224 */ /* 0x000fe200078e0223 */
[----:B------:R-:W-:Y:S01]  /*11e0*/  @P3 SEL R14, R14, R31, !P2 ;  /* 0x0000001f0e0e3207 */ /* 0x000fe20005000000 */
[----:B------:R-:W-:Y:S02]  /*11f0*/  @!P2 IMAD R13, R184, R13, R38 ;  /* 0x0000000db80da224 */ /* 0x000fe400078e0226 */
[----:B------:R-:W-:Y:S01]  /*1200*/  IMAD.X R35, R27, 0x1, R33, P1 ;  /* 0x000000011b237824 */ /* 0x000fe200008e0621 */
[----:B------:R-:W-:Y:S01]  /*1210*/  ISETP.NE.AND P1, PT, R23, RZ, PT ;  /* 0x000000ff1700720c */ /* 0x000fe20003f25270 */
[----:B------:R-:W-:-:S02]  /*1220*/  IMAD R38, R37, R32, RZ ;  /* 0x0000002025267224 */ /* 0x000fc400078e02ff */
[----:B------:R-:W-:-:S04]  /*1230*/  IMAD.WIDE.U32 R32, R36, R32, RZ ;  /* 0x0000002024207225 */ /* 0x000fc800078e00ff */
[----:B------:R-:W-:Y:S02]  /*1240*/  IMAD R38, R36, R35, R38 ;  /* 0x0000002324267224 */ /* 0x000fe400078e0226 */
[----:B------:R-:W-:-:S04]  /*1250*/  @!P2 IMAD.WIDE.U32 R40, R184, R12, RZ ;  /* 0x0000000cb828a225 */ /* 0x000fc800078e00ff */
[----:B-1----:R-:W-:Y:S01]  /*1260*/  IMAD.WIDE.U32 R36, R21, R4, RZ ;  /* 0x0000000415247225 */ /* 0x002fe200078e00ff */
[----:B------:R-:W-:Y:S02]  /*1270*/  @P0 IADD3 R4, R225, R227, RZ ;  /* 0x000000e3e1040210 */ /* 0x000fe40007ffe0ff */
[----:B------:R-:W-:Y:S01]  /*1280*/  @!P2 IADD3 R15, R41, R13, RZ ;  /* 0x0000000d290fa210 */ /* 0x000fe20007ffe0ff */
[--C-:B------:R-:W-:Y:S01]  /*1290*/  @!P3 IMAD R12, R184, R16, R181.reuse ;  /* 0x00000010b80cb224 */ /* 0x100fe200078e02b5 */
[----:B------:R-:W-:Y:S01]  /*12a0*/  SEL R35, R36, RZ, P1 ;  /* 0x000000ff24237207 */ /* 0x000fe20000800000 */
[----:B------:R-:W-:Y:S01]  /*12b0*/  @P3 IMAD R14, R181, R30, R14 ;  /* 0x0000001eb50e3224 */ /* 0x000fe200078e020e */
[----:B------:R-:W-:Y:S01]  /*12c0*/  SHF.R.S32.HI R13, RZ, 0x1f, R181 ;  /* 0x0000001fff0d7819 */ /* 0x000fe200000114b5 */
[----:B------:R-:W-:Y:S01]  /*12d0*/  @!P3 IMAD R14, R12, R22, RZ ;  /* 0x000000160c0eb224 */ /* 0x000fe200078e02ff */
[----:B------:R-:W-:Y:S01]  /*12e0*/  SHF.R.S32.HI R12, RZ, 0x1f, R203 ;  /* 0x0000001fff0c7819 */ /* 0x000fe200000114cb */
[----:B------:R-:W-:-:S02]  /*12f0*/  IMAD R5, R21, R5, R37 ;  /* 0x0000000515057224 */ /* 0x000fc400078e0225 */
[----:B------:R-:W-:Y:S02]  /*1300*/  IMAD R37, R181, R209, RZ ;  /* 0x000000d1b5257224 */ /* 0x000fe400078e02ff */
[C---:B----4-:R-:W-:Y:S01]  /*1310*/  @P0 IMAD R21, R4.reuse, R7, RZ ;  /* 0x0000000704150224 */ /* 0x050fe200078e02ff */
[----:B------:R-:W-:Y:S01]  /*1320*/  SEL R30, R5, RZ, P1 ;  /* 0x000000ff051e7207 */ /* 0x000fe20000800000 */
[----:B------:R-:W-:Y:S01]  /*1330*/  @P0 IMAD.WIDE.U32 R22, R4, R6, RZ ;  /* 0x0000000604160225 */ /* 0x000fe200078e00ff */
[----:B------:R-:W-:-:S03]  /*1340*/  SHF.R.S32.HI R36, RZ, 0x1f, R37 ;  /* 0x0000001fff247819 */ /* 0x000fc60000011425 */
[----:B------:R-:W-:Y:S01]  /*1350*/  @!P2 IMAD.MOV.U32 R34, RZ, RZ, R40 ;  /* 0x000000ffff22a224 */ /* 0x000fe200078e0028 */
        /* <DEDUP_REMOVED lines=14> */
.L_x_1049:
        /* <DEDUP_REMOVED lines=13> */
.L_x_1050:
        /* <DEDUP_REMOVED lines=10> */
.L_x_1051:
[----:B------:R-:W-:-:S04]  /*15b0*/  IMAD R31, R184, R16, R181 ;  /* 0x00000010b81f7224 */ /* 0x000fc800078e02b5 */
[----:B------:R-:W-:-:S07]  /*15c0*/  IMAD R31, R31, R20, RZ ;  /* 0x000000141f1f7224 */ /* 0x000fce00078e02ff */
.L_x_1052:
[----:B------:R-:W1:Y:S01]  /*15d0*/  S2R R20, SR_TID.X ;  /* 0x0000000000147919 */ /* 0x000e620000002100 */
[----:B------:R-:W2:Y:S01]  /*15e0*/  LDC.64 R4, c[0x0][0x420] ;  /* 0x00010800ff047b82 */ /* 0x000ea20000000a00 */
[----:B------:R-:W-:Y:S01]  /*15f0*/  IMAD R209, R209, R16, RZ ;  /* 0x00000010d1d17224 */ /* 0x000fe200078e02ff */
[----:B------:R-:W-:Y:S01]  /*1600*/  IADD3 R40, P2, R182, R34, RZ ;  /* 0x00000022b6287210 */ /* 0x000fe20007f5e0ff */
[----:B------:R-:W-:Y:S01]  /*1610*/  IMAD.IADD R31, R29, 0x1, R31 ;  /* 0x000000011d1f7824 */ /* 0x000fe200078e021f */
[----:B------:R-:W-:Y:S01]  /*1620*/  SHF.R.S32.HI R183, RZ, 0x1f, R182 ;  /* 0x0000001fffb77819 */ /* 0x000fe200000114b6 */
[----:B------:R-:W-:Y:S01]  /*1630*/  IMAD.SHL.U32 R205, R209, 0x40, RZ ;  /* 0x00000040d1cd7824 */ /* 0x000fe200078e00ff */
[----:B------:R-:W-:Y:S01]  /*1640*/  ULDC UR14, c[0x0][0x398] ;  /* 0x0000e600000e7ab9 */ /* 0x000fe20000000800 */
[----:B------:R-:W-:Y:S01]  /*1650*/  IMAD.IADD R234, R29, 0x1, R14 ;  /* 0x000000011dea7824 */ /* 0x000fe200078e020e */
[----:B------:R-:W-:Y:S01]  /*1660*/  SHF.R.S32.HI R14, RZ, 0x1f, R180 ;  /* 0x0000001fff0e7819 */ /* 0x000fe200000114b4 */
[----:B------:R-:W-:Y:S01]  /*1670*/  IMAD.X R41, R183, 0x1, R15, P2 ;  /* 0x00000001b7297824 */ /* 0x000fe200010e060f */
[----:B------:R-:W-:Y:S01]  /*1680*/  IADD3 R32, P3, P2, R32, R205, R37 ;  /* 0x000000cd20207210 */ /* 0x000fe20007a7e025 */
[----:B------:R-:W-:Y:S01]  /*1690*/  ULDC.64 UR4, c[0x0][0x428] ;  /* 0x00010a0000047ab9 */ /* 0x000fe20000000a00 */
[----:B------:R-:W-:Y:S01]  /*16a0*/  SHF.R.S32.HI R15, RZ, 0x1f, R205 ;  /* 0x0000001fff0f7819 */ /* 0x000fe200000114cd */
[----:B------:R-:W-:Y:S01]  /*16b0*/  IMAD R34, R13, UR4, RZ ;  /* 0x000000040d227c24 */ /* 0x000fe2000f8e02ff */
[----:B------:R-:W-:Y:S01]  /*16c0*/  IADD3 R37, -R224, R226, R203 ;  /* 0x000000e2e0257210 */ /* 0x000fe20007ffe1cb */
[----:B------:R-:W-:Y:S01]  /*16d0*/  ULDC.64 UR10, c[0x0][0x210] ;  /* 0x00008400000a7ab9 */ /* 0x000fe20000000a00 */
[----:B------:R-:W-:Y:S01]  /*16e0*/  IADD3.X R36, R38, R15, R36, P3, P2 ;  /* 0x0000000f26247210 */ /* 0x000fe20001fe4424 */
[----:B------:R-:W-:Y:S01]  /*16f0*/  IMAD R34, R181, UR5, R34 ;  /* 0x00000005b5227c24 */ /* 0x000fe2000f8e0222 */
[----:B------:R-:W-:Y:S01]  /*1700*/  IADD3 R28, P3, P2, R35, R32, R28 ;  /* 0x00000020231c7210 */ /* 0x000fe20007a7e01c */
[----:B------:R-:W3:Y:S01]  /*1710*/  LDC.64 R38, c[0x0][0x478] ;  /* 0x00011e00ff267b82 */ /* 0x000ee20000000a00 */
[----:B------:R-:W-:Y:S01]  /*1720*/  IADD3 R37, R37, -UR14, RZ ;  /* 0x8000000e25257c10 */ /* 0x000fe2000fffe0ff */
[----:B------:R-:W-:Y:S01]  /*1730*/  ULDC.64 UR8, c[0x0][0x3e0] ;  /* 0x0000f80000087ab9 */ /* 0x000fe20000000a00 */
[----:B------:R-:W-:Y:S01]  /*1740*/  IADD3.X R24, R30, R36, R24, P3, P2 ;  /* 0x000000241e187210 */ /* 0x000fe20001fe4418 */
[----:B------:R-:W-:Y:S01]  /*1750*/  BSSY B1, `(.L_x_1048) ;  /* 0x00007a2000017945 */ /* 0x000fe20003800000 */
[----:B--2---:R-:W-:-:S02]  /*1760*/  IMAD R33, R27, R4, RZ ;  /* 0x000000041b217224 */ /* 0x004fc400078e02ff */
[----:B------:R-:W-:-:S04]  /*1770*/  IMAD.WIDE.U32 R40, R29, R4, R40 ;  /* 0x000000041d287225 */ /* 0x000fc800078e0028 */
[----:B------:R-:W-:Y:S01]  /*1780*/  IMAD R33, R29, R5, R33 ;  /* 0x000000051d217224 */ /* 0x000fe200078e0221 */
[----:B------:R-:W-:Y:S02]  /*1790*/  IADD3 R29, P4, R180, R29, RZ ;  /* 0x0000001db41d7210 */ /* 0x000fe40007f9e0ff */
[----:B-1----:R-:W-:Y:S01]  /*17a0*/  SHF.R.S32.HI R15, RZ, 0x1f, R20 ;  /* 0x0000001fff0f7819 */ /* 0x002fe20000011414 */
[----:B------:R-:W-:Y:S01]  /*17b0*/  IMAD.IADD R33, R41, 0x1, R33 ;  /* 0x0000000129217824 */ /* 0x000fe200078e0221 */
[----:B------:R-:W-:Y:S01]  /*17c0*/  MOV R32, R40 ;  /* 0x0000002800207202 */ /* 0x000fe20000000f00 */
[----:B------:R-:W-:Y:S01]  /*17d0*/  IMAD.X R35, R14, 0x1, R27, P4 ;  /* 0x000000010e237824 */ /* 0x000fe200020e061b */
[----:B------:R-:W-:Y:S01]  /*17e0*/  LEA.HI R27, R15, R20, RZ, 0x5 ;  /* 0x000000140f1b7211 */ /* 0x000fe200078f28ff */
[----:B------:R-:W-:-:S03]  /*17f0*/  IMAD.WIDE.U32 R40, R29, R8, R182 ;  /* 0x000000081d287225 */ /* 0x000fc600078e00b6 */
[----:B------:R-:W-:Y:S01]  /*1800*/  LOP3.LUT R208, R27, 0xffffffe0, RZ, 0xc0, !PT ;  /* 0xffffffe01bd07812 */ /* 0x000fe200078ec0ff */
[----:B------:R-:W-:Y:S01]  /*1810*/  IMAD R35, R35, R8, RZ ;  /* 0x0000000823237224 */ /* 0x000fe200078e02ff */
[----:B------:R-:W-:Y:S01]  /*1820*/  SHF.R.S32.HI R27, RZ, 0x5, R27 ;  /* 0x00000005ff1b7819 */ /* 0x000fe2000001141b */
[----:B------:R-:W-:Y:S01]  /*1830*/  IMAD.WIDE.U32 R32, R181, UR4, R32 ;  /* 0x00000004b5207c25 */ /* 0x000fe2000f8e0020 */
[----:B------:R-:W-:Y:S01]  /*1840*/  IADD3 R40, P4, R26, R40, RZ ;  /* 0x000000281a287210 */ /* 0x000fe20007f9e0ff */
[----:B------:R-:W-:Y:S02]  /*1850*/  ULDC.64 UR4, c[0x0][0x258] ;  /* 0x0000960000047ab9 */ /* 0x000fe40000000a00 */
[----:B------:R-:W-:Y:S02]  /*1860*/  IMAD.IADD R208, R20, 0x1, -R208 ;  /* 0x0000000114d07824 */ /* 0x000fe400078e0ad0 */
[----:B------:R-:W-:Y:S01]  /*1870*/  IMAD R35, R29, R9, R35 ;  /* 0x000000091d237224 */ /* 0x000fe200078e0223 */
[----:B------:R-:W-:Y:S01]  /*1880*/  SHF.R.S32.HI R29, RZ, 0x1f, R37 ;  /* 0x0000001fff1d7819 */ /* 0x000fe20000011425 */
[----:B------:R-:W-:-:S02]  /*1890*/  IMAD R27, R27, R209, R208 ;  /* 0x000000d11b1b7224 */ /* 0x000fc400078e02d0 */
[----:B------:R-:W-:Y:S01]  /*18a0*/  IMAD.IADD R33, R33, 0x1, R34 ;  /* 0x0000000121217824 */ /* 0x000fe200078e0222 */
[----:B------:R-:W-:Y:S01]  /*18b0*/  IADD3.X R41, R25, R41, R35, P4, !PT ;  /* 0x0000002919297210 */ /* 0x000fe200027fe423 */
[----:B------:R-:W-:Y:S01]  /*18c0*/  IMAD R25, R13, UR4, RZ ;  /* 0x000000040d197c24 */ /* 0x000fe2000f8e02ff */
[----:B------:R-:W-:Y:S01]  /*18d0*/  LEA.HI R29, R29, R37, RZ, 0x6 ;  /* 0x000000251d1d7211 */ /* 0x000fe200078f30ff */
[----:B------:R-:W-:Y:S01]  /*18e0*/  IMAD.WIDE.U32 R32, R180, R4, R32 ;  /* 0x00000004b4207225 */ /* 0x000fe200078e0020 */
[----:B------:R-:W-:Y:S02]  /*18f0*/  IADD3 R28, P2, R27, R28, RZ ;  /* 0x0000001c1b1c7210 */ /* 0x000fe40007f5e0ff */
[----:B------:R-:W-:Y:S01]  /*1900*/  SHF.R.S32.HI R29, RZ, 0x6, R29 ;  /* 0x00000006ff1d7819 */ /* 0x000fe2000001141d */
[----:B------:R-:W-:Y:S01]  /*1910*/  IMAD R30, R181, UR5, R25 ;  /* 0x00000005b51e7c24 */ /* 0x000fe2000f8e0219 */
[----:B------:R-:W-:Y:S01]  /*1920*/  LEA.HI.X.SX32 R24, R27, R24, 0x1, P2 ;  /* 0x000000181b187211 */ /* 0x000fe200010f0eff */
[----:B------:R-:W-:Y:S01]  /*1930*/  IMAD.WIDE.U32 R40, R181, UR4, R40 ;  /* 0x00000004b5287c25 */ /* 0x000fe2000f8e0028 */
[----:B------:R-:W1:Y:S01]  /*1940*/  LDC.64 R26, c[0x0][0x2b0] ;  /* 0x0000ac00ff1a7b82 */ /* 0x000e620000000a00 */
[----:B------:R-:W-:Y:S01]  /*1950*/  VIMNMX R204, RZ, R29, !PT ;  /* 0x0000001dffcc7248 */ /* 0x000fe20007fe0100 */
[----:B------:R-:W-:Y:S01]  /*1960*/  ULDC.64 UR4, c[0x0][0x400] ;  /* 0x0001000000047ab9 */ /* 0x000fe20000000a00 */
[----:B------:R-:W-:Y:S01]  /*1970*/  IMAD R25, R14, R4, RZ ;  /* 0x000000040e197224 */ /* 0x000fe200078e02ff */
[----:B------:R-:W-:Y:S01]  /*1980*/  IADD3 R29, R41, R30, RZ ;  /* 0x0000001e291d7210 */ /* 0x000fe20007ffe0ff */
[----:B---3--:R-:W-:Y:S01]  /*1990*/  IMAD.WIDE R38, R31, 0x4, R38 ;  /* 0x000000041f267825 */ /* 0x008fe200078e0226 */
[----:B------:R-:W-:-:S02]  /*19a0*/  LEA R232, P4, R40, UR10, 0x1 ;  /* 0x0000000a28e87c11 */ /* 0x000fc4000f8808ff */
[----:B------:R-:W-:Y:S01]  /*19b0*/  LEA R236, P2, R28, UR4, 0x2 ;  /* 0x000000041cec7c11 */ /* 0x000fe2000f8410ff */
[----:B------:R-:W-:Y:S01]  /*19c0*/  IMAD R25, R180, R5, R25 ;  /* 0x00000005b4197224 */ /* 0x000fe200078e0219 */
[----:B------:R-:W-:Y:S01]  /*19d0*/  LEA.HI.X R233, R40, UR11, R29, 0x1, P4 ;  /* 0x0000000b28e97c11 */ /* 0x000fe2000a0f0c1d */
[----:B------:R-:W-:Y:S01]  /*19e0*/  IMAD.MOV.U32 R207, RZ, RZ, R38 ;  /* 0x000000ffffcf7224 */ /* 0x000fe200078e0026 */
[----:B------:R-:W-:Y:S01]  /*19f0*/  ISETP.GT.AND P4, PT, R223, R204, PT ;  /* 0x000000ccdf00720c */ /* 0x000fe20003f84270 */
[----:B------:R-:W-:Y:S01]  /*1a00*/  IMAD.IADD R25, R33, 0x1, R25 ;  /* 0x0000000121197824 */ /* 0x000fe200078e0219 */
[----:B------:R-:W-:Y:S01]  /*1a10*/  LEA R230, P3, R32, UR8, 0x1 ;  /* 0x0000000820e67c11 */ /* 0x000fe2000f8608ff */
[----:B------:R-:W-:Y:S01]  /*1a20*/  VIADD R223, R223, 0xffffffff ;  /* 0xffffffffdfdf7836 */ /* 0x000fe20000000000 */
[----:B------:R-:W-:Y:S02]  /*1a30*/  LEA.HI.X R237, R28, UR5, R24, 0x2, P2 ;  /* 0x000000051ced7c11 */ /* 0x000fe400090f1418 */
[----:B------:R-:W-:-:S02]  /*1a40*/  LEA.HI.X R231, R32, UR9, R25, 0x1, P3 ;  /* 0x0000000920e77c11 */ /* 0x000fc400098f0c19 */
[----:B------:R-:W-:Y:S01]  /*1a50*/  MOV R206, R39 ;  /* 0x0000002700ce7202 */ /* 0x000fe20000000f00 */
[----:B-1----:R-:W-:-:S04]  /*1a60*/  IMAD.WIDE R234, R234, 0x4, R26 ;  /* 0x00000004eaea7825 */ /* 0x002fc800078e021a */
        /* <DEDUP_REMOVED lines=8> */
[C---:B--2---:R-:W-:Y:S02]  /*1af0*/  @P0 IMAD R10, R8.reuse, R7, RZ ;  /* 0x00000007080a0224 */ /* 0x044fe400078e02ff */
        /* <DEDUP_REMOVED lines=16> */
.L_x_1054:
        /* <DEDUP_REMOVED lines=11> */
[----:B------:R-:W-:-:S07]  /*1cb0*/  IADD3 R15, R17, R0, RZ ;  /* 0x00000000110f7210 */ /* 0x000fce0007ffe0ff */
.L_x_1055:
        /* <DEDUP_REMOVED lines=9> */
[----:B------:R-:W-:Y:S01]  /*1d50*/  VIADD R11, R180, 0x40 ;  /* 0x00000040b40b7836 */ /* 0x000fe20000000000 */
[----:B------:R-:W-:Y:S01]  /*1d60*/  IADD3.X R9, R10, R9, R0, P0, !PT ;  /* 0x000000090a097210 */ /* 0x000fe200007fe400 */
[C---:B------:R-:W-:Y:S01]  /*1d70*/  VIADD R0, R180.reuse, 0x20 ;  /* 0x00000020b4007836 */ /* 0x040fe20000000000 */
[----:B------:R-:W-:-:S02]  /*1d80*/  IADD3 R10, R180, 0x60, RZ ;  /* 0x00000060b40a7810 */ /* 0x000fc40007ffe0ff */
[-C--:B------:R-:W-:Y:S02]  /*1d90*/  ISETP.GE.OR P1, PT, R11, R224.reuse, P3 ;  /* 0x000000e00b00720c */ /* 0x080fe40001f26670 */
[-C--:B------:R-:W-:Y:S01]  /*1da0*/  ISETP.GE.OR P2, PT, R0, R224.reuse, P3 ;  /* 0x000000e00000720c */ /* 0x080fe20001f46670 */
[----:B------:R-:W-:Y:S01]  /*1db0*/  IMAD R0, R13, UR4, RZ ;  /* 0x000000040d007c24 */ /* 0x000fe2000f8e02ff */
[-C--:B------:R-:W-:Y:S01]  /*1dc0*/  ISETP.GE.OR P0, PT, R10, R224.reuse, P3 ;  /* 0x000000e00a00720c */ /* 0x080fe20001f06670 */
[----:B------:R-:W-:Y:S01]  /*1dd0*/  IMAD.WIDE.U32 R10, R181, UR4, R8 ;  /* 0x00000004b50a7c25 */ /* 0x000fe2000f8e0008 */
[----:B------:R-:W-:-:S03]  /*1de0*/  ISETP.GE.OR P3, PT, R180, R224, P3 ;  /* 0x000000e0b400720c */ /* 0x000fc60001f66670 */
[----:B------:R-:W-:-:S05]  /*1df0*/  IMAD R0, R181, UR5, R0 ;  /* 0x00000005b5007c24 */ /* 0x000fca000f8e0200 */
[----:B------:R-:W-:-:S05]  /*1e00*/  IADD3 R0, R11, R0, RZ ;  /* 0x000000000b007210 */ /* 0x000fca0007ffe0ff */
        /* <DEDUP_REMOVED lines=11> */
.L_x_1057:
[----:B------:R-:W-:Y:S05]  /*1ec0*/  BSYNC B0 ;  /* 0x0000000000007941 */ /* 0x000fea0003800000 */
.L_x_1056:
        /* <DEDUP_REMOVED lines=14> */
.L_x_1059:
[----:B------:R-:W-:Y:S05]  /*1fb0*/  BSYNC B0 ;  /* 0x0000000000007941 */ /* 0x000fea0003800000 */
.L_x_1058:
        /* <DEDUP_REMOVED lines=14> */
.L_x_1061:
[----:B------:R-:W-:Y:S05]  /*20a0*/  BSYNC B0 ;  /* 0x0000000000007941 */ /* 0x000fea0003800000 */
.L_x_1060:
        /* <DEDUP_REMOVED lines=13> */
.L_x_1063:
[----:B------:R-:W-:Y:S05]  /*2180*/  BSYNC B0 ;  /* 0x0000000000007941 */ /* 0x000fea0003800000 */
.L_x_1062:
        /* <DEDUP_REMOVED lines=22> */
.L_x_1065:
[----:B------:R-:W-:Y:S05]  /*22f0*/  BSYNC B0 ;  /* 0x0000000000007941 */ /* 0x000fea0003800000 */
.L_x_1064:
        /* <DEDUP_REMOVED lines=14> */
.L_x_1067:
[----:B------:R-:W-:Y:S05]  /*23e0*/  BSYNC B0 ;  /* 0x0000000000007941 */ /* 0x000fea0003800000 */
.L_x_1066:
        /* <DEDUP_REMOVED lines=14> */
.L_x_1069:
[----:B------:R-:W-:Y:S05]  /*24d0*/  BSYNC B0 ;  /* 0x0000000000007941 */ /* 0x000fea0003800000 */
.L_x_1068:
        /* <DEDUP_REMOVED lines=14> */
.L_x_1053:
[----:B------:R-:W-:Y:S01]  /*25c0*/  IMAD R25, R187, -0x80, R224 ;  /* 0xffffff80bb197824 */ /* 0x000fe200078e02e0 */
[----:B------:R-:W-:Y:S01]  /*25d0*/  @P1 BAR.SYNC.DEFER_BLOCKING 0x0 ;  /* 0x0000000000001b1d */ /* 0x000fe20000010000 */
[C---:B------:R-:W-:Y:S02]  /*25e0*/  VIADD R13, R180.reuse, 0x40 ;  /* 0x00000040b40d7836 */ /* 0x040fe40000000000 */
[C---:B------:R-:W-:Y:S01]  /*25f0*/  VIADD R0, R180.reuse, 0x60 ;  /* 0x00000060b4007836 */ /* 0x040fe20000000000 */
[-C--:B------:R-:W-:Y:S01]  /*2600*/  ISETP.GE.AND P3, PT, R180, R25.reuse, PT ;  /* 0x00000019b400720c */ /* 0x080fe20003f66270 */
[-C--:B------:R-:W-:Y:S01]  /*2610*/  IMAD R24, R12, R10.reuse, RZ ;  /* 0x0000000a0c187224 */ /* 0x080fe200078e02ff */
[-C--:B------:R-:W-:Y:S01]  /*2620*/  ISETP.GE.AND P5, PT, R13, R25.reuse, PT ;  /* 0x000000190d00720c */ /* 0x080fe20003fa6270 */
[----:B------:R-:W-:Y:S01]  /*2630*/  VIADD R13, R180, 0x20 ;  /* 0x00000020b40d7836 */ /* 0x000fe20000000000 */
[-C--:B------:R-:W-:Y:S01]  /*2640*/  ISETP.GE.AND P4, PT, R0, R25.reuse, PT ;  /* 0x000000190000720c */ /* 0x080fe20003f86270 */
[----:B------:R-:W-:Y:S01]  /*2650*/  IMAD R0, R223, -0x40, R226 ;  /* 0xffffffc0df007824 */ /* 0x000fe200078e02e2 */
[----:B------:R-:W-:Y:S01]  /*2660*/  ULDC.64 UR4, c[0x0][0x268] ;  /* 0x00009a0000047ab9 */ /* 0x000fe20000000a00 */
[----:B------:R-:W-:Y:S01]  /*2670*/  IMAD.WIDE.U32 R26, R203, R10, R182 ;  /* 0x0000000acb1a7225 */ /* 0x000fe200078e00b6 */
[C---:B------:R-:W-:Y:S01]  /*2680*/  ISETP.GE.AND P6, PT, R13.reuse, R25, PT ;  /* 0x000000190d00720c */ /* 0x040fe20003fc6270 */
[----:B------:R-:W-:Y:S01]  /*2690*/  BSSY B0, `(.L_x_1071) ;  /* 0x0000027000007945 */ /* 0x000fe20003800000 */
[----:B------:R-:W-:Y:S01]  /*26a0*/  ISETP.GE.AND P2, PT, R13, R0, PT ;  /* 0x000000000d00720c */ /* 0x000fe20003f46270 */
[C---:B------:R-:W-:Y:S01]  /*26b0*/  IMAD R24, R203.reuse, R11, R24 ;  /* 0x0000000bcb187224 */ /* 0x040fe200078e0218 */
[----:B------:R-:W-:Y:S01]  /*26c0*/  P2R R13, PR, RZ, 0x8 ;  /* 0x00000008ff0d7803 */ /* 0x000fe20000000000 */
[----:B------:R-:W-:Y:S01]  /*26d0*/  IMAD.WIDE.U32 R28, R203, R6, R182 ;  /* 0x00000006cb1c7225 */ /* 0x000fe200078e00b6 */
[----:B------:R-:W-:-:S02]  /*26e0*/  IADD3 R26, P0, R19, R26, RZ ;  /* 0x0000001a131a7210 */ /* 0x000fc40007f1e0ff */
[----:B------:R-:W-:Y:S01]  /*26f0*/  ISETP.NE.AND P1, PT, R13, RZ, PT ;  /* 0x000000ff0d00720c */ /* 0x000fe20003f25270 */
[----:B------:R-:W-:Y:S01]  /*2700*/  IMAD R25, R23, UR4, RZ ;  /* 0x0000000417197c24 */ /* 0x000fe2000f8e02ff */
[----:B------:R-:W-:Y:S01]  /*2710*/  IADD3.X R27, R18, R27, R24, P0, !PT ;  /* 0x0000001b121b7210 */ /* 0x000fe200007fe418 */
[----:B------:R-:W-:Y:S01]  /*2720*/  IMAD R18, R12, R6, RZ ;  /* 0x000000060c127224 */ /* 0x000fe200078e02ff */
[----:B------:R-:W-:Y:S02]  /*2730*/  LEA R12, R186, UR6, 0x1 ;  /* 0x00000006ba0c7c11 */ /* 0x000fe4000f8e08ff */
[----:B------:R-:W-:Y:S01]  /*2740*/  IADD3 R24, P0, R22, R28, RZ ;  /* 0x0000001c16187210 */ /* 0x000fe20007f1e0ff */
[----:B------:R-:W-:Y:S01]  /*2750*/  IMAD R18, R203, R7, R18 ;  /* 0x00000007cb127224 */ /* 0x000fe200078e0212 */
[----:B------:R-:W-:Y:S01]  /*2760*/  LEA.HI R19, R223, R223, RZ, 0x1 ;  /* 0x000000dfdf137211 */ /* 0x000fe200078f08ff */
[C---:B------:R-:W-:Y:S01]  /*2770*/  IMAD R22, R17.reuse, UR5, R25 ;  /* 0x0000000511167c24 */ /* 0x040fe2000f8e0219 */
[----:B------:R-:W-:Y:S01]  /*2780*/  ISETP.GE.AND P3, PT, R180, R0, PT ;  /* 0x00000000b400720c */ /* 0x000fe20003f66270 */
[----:B------:R-:W-:Y:S01]  /*2790*/  IMAD.WIDE.U32 R26, R17, UR4, R26 ;  /* 0x00000004111a7c25 */ /* 0x000fe2000f8e001a */
[----:B------:R-:W-:Y:S01]  /*27a0*/  IADD3.X R25, R21, R29, R18, P0, !PT ;  /* 0x0000001d15197210 */ /* 0x000fe200007fe412 */
[----:B------:R1:W-:Y:S01]  /*27b0*/  @P1 STS.128 [R12+0xa000], RZ ;  /* 0x00a000ff0c001388 */ /* 0x0003e20000000c00 */
[----:B------:R-:W-:Y:S01]  /*27c0*/  LOP3.LUT R19, R19, 0xfffffffe, RZ, 0xc0, !PT ;  /* 0xfffffffe13137812 */ /* 0x000fe200078ec0ff */
[----:B------:R-:W-:Y:S01]  /*27d0*/  IMAD.IADD R22, R27, 0x1, R22 ;  /* 0x000000011b167824 */ /* 0x000fe200078e0216 */
[----:B------:R-:W-:Y:S07]  /*27e0*/  @P1 BRA `(.L_x_1072) ;  /* 0x0000000000441947 */ /* 0x000fee0003800000 */
        /* <DEDUP_REMOVED lines=17> */
.L_x_1072:
[----:B------:R-:W-:Y:S05]  /*2900*/  BSYNC B0 ;  /* 0x0000000000007941 */ /* 0x000fea0003800000 */
.L_x_1071:
        /* <DEDUP_REMOVED lines=22> */
.L_x_1074:
[----:B------:R-:W-:Y:S05]  /*2a70*/  BSYNC B0 ;  /* 0x0000000000007941 */ /* 0x000fea0003800000 */
.L_x_1073:
        /* <DEDUP_REMOVED lines=22> */
.L_x_1076:
[----:B------:R-:W-:Y:S05]  /*2be0*/  BSYNC B0 ;  /* 0x0000000000007941 */ /* 0x000fea0003800000 */
.L_x_1075:
        /* <DEDUP_REMOVED lines=21> */
.L_x_1078:
[----:B------:R-:W-:Y:S05]  /*2d40*/  BSYNC B0 ;  /* 0x0000000000007941 */ /* 0x000fea0003800000 */
.L_x_1077:
        /* <DEDUP_REMOVED lines=13> */
.L_x_1080:
[----:B------:R-:W-:Y:S05]  /*2e20*/  BSYNC B0 ;  /* 0x0000000000007941 */ /* 0x000fea0003800000 */
.L_x_1079:
[----:B------:R1:W-:Y:S01]  /*2e30*/  @P2 STS.128 [R12+0x5000], RZ ;  /* 0x005000ff0c002388 */ /* 0x0003e20000000c00 */
[----:B------:R-:W-:Y:S01]  /*2e40*/  VIADD R222, R186, 0x1000 ;  /* 0x00001000bade7836 */ /* 0x000fe20000000000 */
        /* <DEDUP_REMOVED lines=9> */
[----:B-1----:R-:W-:-:S04]  /*2ee0*/  LEA R10, P0, R4, R230, 0x6 ;  /* 0x000000e6040a7211 */ /* 0x002fc800078030ff */
[----:B------:R-:W-:-:S05]  /*2ef0*/  LEA.HI.X R11, R4, R231, R5, 0x6, P0 ;  /* 0x000000e7040b7211 */ /* 0x000fca00000f3405 */
[----:B------:R-:W-:Y:S01]  /*2f00*/  @!PT LDS RZ, [RZ] ;  /* 0x00000000fffff984 */ /* 0x000fe20000000800 */
[----:B------:R-:W-:Y:S01]  /*2f10*/  @!PT LDS RZ, [RZ] ;  /* 0x00000000fffff984 */ /* 0x000fe20000000800 */
[----:B------:R-:W-:Y:S01]  /*2f20*/  @!PT LDS RZ, [RZ] ;  /* 0x00000000fffff984 */ /* 0x000fe20000000800 */
[----:B------:R1:W-:Y:S04]  /*2f30*/  LDGSTS.E.BYPASS.LTC128B.128 [R12+0x5000], desc[UR16][R10.64] ;  /* 0x050000000a0c7fae */ /* 0x0003e8000b901d50 */
.L_x_1082:
[----:B------:R-:W-:Y:S05]  /*2f40*/  BSYNC B0 ;  /* 0x0000000000007941 */ /* 0x000fea0003800000 */
.L_x_1081:
        /* <DEDUP_REMOVED lines=17> */
.L_x_1084:
[----:B------:R-:W-:Y:S05]  /*3060*/  BSYNC B0 ;  /* 0x0000000000007941 */ /* 0x000fea0003800000 */
.L_x_1083:
        /* <DEDUP_REMOVED lines=19> */
.L_x_1086:
[----:B------:R-:W-:Y:S05]  /*31a0*/  BSYNC B0 ;  /* 0x0000000000007941 */ /* 0x000fea0003800000 */
.L_x_1085:
[----:B------:R-:W-:Y:S01]  /*31b0*/  ISETP.NE.AND P0, PT, R13, RZ, PT ;  /* 0x000000ff0d00720c */ /* 0x000fe20003f05270 */
[----:B------:R-:W-:Y:S01]  /*31c0*/  ULDC.64 UR4, c[0x0][0x260] ;  /* 0x0000980000047ab9 */ /* 0x000fe20000000a00 */
[----:B------:R-:W-:Y:S01]  /*31d0*/  BSSY B0, `(.L_x_1087) ;  /* 0x0000019000007945 */ /* 0x000fe20003800000 */
[----:B------:R-:W-:Y:S01]  /*31e0*/  IMAD R23, R23, UR4, RZ ;  /* 0x0000000417177c24 */ /* 0x000fe2000f8e02ff */
[----:B-1----:R-:W-:Y:S01]  /*31f0*/  IADD3 R10, R185, 0x8, RZ ;  /* 0x00000008b90a7810 */ /* 0x002fe20007ffe0ff */
[----:B------:R-:W-:Y:S01]  /*3200*/  IMAD.WIDE.U32 R24, R17, UR4, R24 ;  /* 0x0000000411187c25 */ /* 0x000fe2000f8e0018 */
[----:B------:R-:W-:-:S03]  /*3210*/  IADD3 R4, R185, 0x28, RZ ;  /* 0x00000028b9047810 */ /* 0x000fc60007ffe0ff */
        /* <DEDUP_REMOVED lines=20> */
.L_x_1088:
[----:B------:R-:W-:Y:S05]  /*3360*/  BSYNC B0 ;  /* 0x0000000000007941 */ /* 0x000fea0003800000 */
.L_x_1087:
        /* <DEDUP_REMOVED lines=22> */
.L_x_1090:
[----:B------:R-:W-:Y:S05]  /*34d0*/  BSYNC B0 ;  /* 0x0000000000007941 */ /* 0x000fea0003800000 */
.L_x_1089:
        /* <DEDUP_REMOVED lines=22> */
.L_x_1092:
[----:B------:R-:W-:Y:S05]  /*3640*/  BSYNC B0 ;  /* 0x0000000000007941 */ /* 0x000fea0003800000 */
.L_x_1091:
        /* <DEDUP_REMOVED lines=21> */
.L_x_1094:
[----:B------:R-:W-:Y:S05]  /*37a0*/  BSYNC B0 ;  /* 0x0000000000007941 */ /* 0x000fea0003800000 */
.L_x_1093:
[----:B------:R-:W0:Y:S01]  /*37b0*/  LDGDEPBAR ;  /* 0x00000000000079af */ /* 0x000e220000000000 */
[C---:B------:R-:W-:Y:S01]  /*37c0*/  VIADD R5, R185.reuse, 0x20 ;  /* 0x00000020b9057836 */ /* 0x040fe20000000000 */
[-C--:B------:R-:W-:Y:S01]  /*37d0*/  ISETP.GE.AND P0, PT, R4, R0.reuse, PT ;  /* 0x000000000400720c */ /* 0x080fe20003f06270 */
[----:B------:R-:W-:Y:S01]  /*37e0*/  IMAD.MOV.U32 R219, RZ, RZ, 0x7f800000 ;  /* 0x7f800000ffdb7424 */ /* 0x000fe200078e00ff */
[-C--:B------:R-:W-:Y:S01]  /*37f0*/  ISETP.GE.AND P4, PT, R185, R0.reuse, PT ;  /* 0x00000000b900720c */ /* 0x080fe20003f86270 */
[----:B------:R-:W-:Y:S01]  /*3800*/  IMAD.MOV.U32 R220, RZ, RZ, 0x7f800000 ;  /* 0x7f800000ffdc7424 */ /* 0x000fe200078e00ff */
[-C--:B------:R-:W-:Y:S01]  /*3810*/  ISETP.GE.AND P3, PT, R10, R0.reuse, PT ;  /* 0x000000000a00720c */ /* 0x080fe20003f66270 */
[----:B------:R-:W-:Y:S01]  /*3820*/  IMAD.MOV.U32 R221, RZ, RZ, 0x7f800000 ;  /* 0x7f800000ffdd7424 */ /* 0x000fe200078e00ff */
[----:B------:R-:W-:Y:S01]  /*3830*/  ISETP.GE.AND P2, PT, R5, R0, PT ;  /* 0x000000000500720c */ /* 0x000fe20003f46270 */
[----:B------:R-:W-:Y:S01]  /*3840*/  IMAD.MOV.U32 R218, RZ, RZ, 0x7f800000 ;  /* 0x7f800000ffda7424 */ /* 0x000fe200078e00ff */
[----:B------:R-:W2:Y:S01]  /*3850*/  LDC.64 R176, c[0x0][0x3b8] ;  /* 0x0000ee00ffb07b82 */ /* 0x000ea20000000a00 */
[----:B-1----:R-:W-:Y:S01]  /*3860*/  IMAD.WIDE R6, R185, 0x4, R234 ;  /* 0x00000004b9067825 */ /* 0x002fe200078e02ea */
[----:B------:R-:W-:Y:S01]  /*3870*/  SHF.R.S32.HI R229, RZ, 0x1f, R208 ;  /* 0x0000001fffe57819 */ /* 0x000fe200000114d0 */
[----:B------:R-:W-:Y:S01]  /*3880*/  ULDC UR4, c[0x0][0x2d0] ;  /* 0x0000b40000047ab9 */ /* 0x000fe20000000800 */
[----:B------:R-:W-:Y:S01]  /*3890*/  ULDC UR5, c[0x0][0x398] ;  /* 0x0000e60000057ab9 */ /* 0x000fe20000000800 */
[----:B------:R-:W-:-:S04]  /*38a0*/  @!P0 IMAD.WIDE R4, R4, 0x4, R234 ;  /* 0x0000000404048825 */ /* 0x000fc800078e02ea */
[C---:B------:R-:W-:Y:S01]  /*38b0*/  IMAD.SHL.U32 R214, R209.reuse, 0x10, RZ ;  /* 0x00000010d1d67824 */ /* 0x040fe200078e00ff */
[----:B------:R-:W5:Y:S01]  /*38c0*/  @!P4 LDG.E R220, desc[UR16][R6.64] ;  /* 0x0000001006dcc981 */ /* 0x000f62000c1e1900 */
[----:B------:R-:W-:Y:S01]  /*38d0*/  IMAD.SHL.U32 R215, R209, 0x8, RZ ;  /* 0x00000008d1d77824 */ /* 0x000fe200078e00ff */
[----:B------:R-:W1:Y:S08]  /*38e0*/  LDC R217, c[0x0][0x394] ;  /* 0x0000e500ffd97b82 */ /* 0x000e700000000800 */
[----:B------:R-:W1:Y:S01]  /*38f0*/  LDC R202, c[0x0][0x394] ;  /* 0x0000e500ffca7b82 */ /* 0x000e620000000800 */
[----:B------:R-:W5:Y:S01]  /*3900*/  @!P3 LDG.E R221, desc[UR16][R6.64+0x20] ;  /* 0x0000201006ddb981 */ /* 0x000f62000c1e1900 */
[----:B------:R-:W-:-:S04]  /*3910*/  DEPBAR.LE SB0, 0x1 ;  /* 0x000080400000791a */ /* 0x000fc80000000000 */
[----:B------:R-:W5:Y:S01]  /*3920*/  @!P2 LDG.E R218, desc[UR16][R6.64+0x80] ;  /* 0x0000801006daa981 */ /* 0x000f62000c1e1900 */
[----:B------:R-:W-:Y:S02]  /*3930*/  IMAD.IADD R203, R203, 0x1, R226 ;  /* 0x00000001cbcb7824 */ /* 0x000fe400078e02e2 */
[----:B------:R-:W-:Y:S01]  /*3940*/  IMAD.MOV.U32 R166, RZ, RZ, 0x20 ;  /* 0x00000020ffa67424 */ /* 0x000fe200078e00ff */
[----:B------:R3:W5:Y:S01]  /*3950*/  @!P0 LDG.E R219, desc[UR16][R4.64] ;  /* 0x0000001004db8981 */ /* 0x000762000c1e1900 */
[----:B------:R-:W-:Y:S02]  /*3960*/  VIADD R168, R173, 0x1000 ;  /* 0x00001000ada87836 */ /* 0x000fe40000000000 */
[----:B------:R-:W-:Y:S01]  /*3970*/  VIADD R167, R172, 0x1000 ;  /* 0x00001000aca77836 */ /* 0x000fe20000000000 */
[----:B------:R-:W-:Y:S01]  /*3980*/  BAR.SYNC.DEFER_BLOCKING 0x0 ;  /* 0x0000000000007b1d */ /* 0x000fe20000010000 */
[----:B------:R-:W-:Y:S01]  /*3990*/  IMAD.MOV.U32 R174, RZ, RZ, 0x40 ;  /* 0x00000040ffae7424 */ /* 0x000fe200078e00ff */
[----:B------:R-:W-:Y:S01]  /*39a0*/  CS2R R94, SRZ ;  /* 0x00000000005e7805 */ /* 0x000fe2000001ff00 */
[C---:B------:R-:W-:Y:S01]  /*39b0*/  IMAD R213, R209.reuse, 0x18, RZ ;  /* 0x00000018d1d57824 */ /* 0x040fe200078e02ff */
[----:B------:R-:W-:Y:S01]  /*39c0*/  CS2R R92, SRZ ;  /* 0x00000000005c7805 */ /* 0x000fe2000001ff00 */
[C---:B------:R-:W-:Y:S01]  /*39d0*/  IMAD.SHL.U32 R212, R209.reuse, 0x20, RZ ;  /* 0x00000020d1d47824 */ /* 0x040fe200078e00ff */
[----:B------:R-:W-:Y:S01]  /*39e0*/  CS2R R98, SRZ ;  /* 0x0000000000627805 */ /* 0x000fe2000001ff00 */
[C---:B------:R-:W-:Y:S01]  /*39f0*/  IMAD R211, R209.reuse, 0x28, RZ ;  /* 0x00000028d1d37824 */ /* 0x040fe200078e02ff */
[----:B------:R-:W-:Y:S01]  /*3a00*/  CS2R R96, SRZ ;  /* 0x0000000000607805 */ /* 0x000fe2000001ff00 */
[----:B------:R-:W-:Y:S01]  /*3a10*/  IMAD R210, R209, 0x30, RZ ;  /* 0x00000030d1d27824 */ /* 0x000fe200078e02ff */
[----:B------:R-:W-:Y:S01]  /*3a20*/  CS2R R90, SRZ ;  /* 0x00000000005a7805 */ /* 0x000fe2000001ff00 */
[----:B------:R-:W-:Y:S01]  /*3a30*/  IMAD.MOV R205, RZ, RZ, -R205 ;  /* 0x000000ffffcd7224 */ /* 0x000fe200078e0acd */
        /* <DEDUP_REMOVED lines=11> */
[----:B------:R-:W-:Y:S01]  /*3af0*/  CS2R R62, SRZ ;  /* 0x00000000003e7805 */ /* 0x000fe2000001ff00 */
[----:B--2---:R-:W2:Y:S01]  /*3b00*/  LDG.E.64 R6, desc[UR16][R176.64+0x8] ;  /* 0x00000810b0067981 */ /* 0x004ea2000c1e1b00 */
[----:B------:R-:W-:-:S02]  /*3b10*/  LEA.HI R0, R15, R20, RZ, 0x4 ;  /* 0x000000140f007211 */ /* 0x000fc400078f20ff */
        /* <DEDUP_REMOVED lines=19> */
[----:B------:R-:W-:Y:S01]  /*3c50*/  CS2R R36, SRZ ;  /* 0x0000000000247805 */ /* 0x000fe2000001ff00 */
[----:B------:R-:W-:Y:S01]  /*3c60*/  IMAD.MOV.U32 R216, RZ, RZ, R222 ;  /* 0x000000ffffd87224 */ /* 0x000fe200078e00de */
[----:B------:R-:W-:Y:S01]  /*3c70*/  ULDC.U8 UR9, c[0x0][0x388] ;  /* 0x0000e20000097ab9 */ /* 0x000fe20000000000 */
[----:B------:R1:W1:Y:S01]  /*3c80*/  LDSM.16.M88.4 R152, [R3+0xa800] ;  /* 0x00a800000398783b */ /* 0x0002620000000200 */
[----:B------:R-:W-:-:S03]  /*3c90*/  ULDC UR8, c[0x0][0x2ec] ;  /* 0x0000bb0000087ab9 */ /* 0x000fc60000000800 */
[----:B------:R-:W4:Y:S01]  /*3ca0*/  LDG.E.64 R176, desc[UR16][R176.64] ;  /* 0x00000010b0b07981 */ /* 0x000f22000c1e1b00 */
[----:B------:R-:W-:Y:S01]  /*3cb0*/  LOP3.LUT R0, R0, 0xfffffff0, RZ, 0xc0, !PT ;  /* 0xfffffff000007812 */ /* 0x000fe200078ec0ff */
[----:B------:R-:W-:Y:S01]  /*3cc0*/  VIADD R201, R214, 0x20 ;  /* 0x00000020d6c97836 */ /* 0x000fe20000000000 */
[----:B------:R-:W-:Y:S01]  /*3cd0*/  IADD3 R203, -R224, 0x80, R203 ;  /* 0x00000080e0cb7810 */ /* 0x000fe20007ffe1cb */
[----:B------:R1:W1:Y:S01]  /*3ce0*/  LDSM.16.M88.4 R156, [R2+0xa000] ;  /* 0x00a00000029c783b */ /* 0x0002620000000200 */
[----:B---3--:R-:W-:Y:S01]  /*3cf0*/  IMAD R4, R184, R16, R181 ;  /* 0x00000010b8047224 */ /* 0x008fe200078e02b5 */
[----:B------:R-:W-:Y:S01]  /*3d00*/  SEL R168, R168, R173, !P1 ;  /* 0x000000ada8a87207 */ /* 0x000fe20004800000 */
[----:B------:R-:W-:Y:S01]  /*3d10*/  IMAD.IADD R0, R20, 0x1, -R0 ;  /* 0x0000000114007824 */ /* 0x000fe200078e0a00 */
[----:B------:R3:W1:Y:S01]  /*3d20*/  LDSM.16.M88.4 R160, [R2+0xa800] ;  /* 0x00a8000002a0783b */ /* 0x0006620000000200 */
[----:B------:R-:W-:Y:S01]  /*3d30*/  IMAD.IADD R200, R215, 0x1, R201 ;  /* 0x00000001d7c87824 */ /* 0x000fe200078e02c9 */
[----:B------:R-:W-:Y:S01]  /*3d40*/  SEL R167, R167, R172, !P1 ;  /* 0x000000aca7a77207 */ /* 0x000fe20004800000 */
[----:B------:R-:W-:Y:S01]  /*3d50*/  IMAD.SHL.U32 R4, R4, 0x20, RZ ;  /* 0x0000002004047824 */ /* 0x000fe200078e00ff */
[----:B------:R-:W-:Y:S01]  /*3d60*/  SHF.R.S32.HI R5, RZ, 0x1f, R0 ;  /* 0x0000001fff057819 */ /* 0x000fe20000011400 */
[----:B------:R-:W-:Y:S01]  /*3d70*/  IMAD.IADD R199, R215, 0x1, R200 ;  /* 0x00000001d7c77824 */ /* 0x000fe200078e02c8 */
[----:B------:R-:W-:Y:S01]  /*3d80*/  LEA R168, R168, UR6, 0x1 ;  /* 0x00000006a8a87c11 */ /* 0x000fe2000f8e08ff */
[----:B------:R-:W-:Y:S01]  /*3d90*/  IMAD R209, R209, 0x38, RZ ;  /* 0x00000038d1d17824 */ /* 0x000fe200078e02ff */
[----:B------:R-:W-:Y:S01]  /*3da0*/  LEA.HI R5, R5, R0, RZ, 0x3 ;  /* 0x0000000005057211 */ /* 0x000fe200078f18ff */
[----:B------:R-:W-:Y:S01]  /*3db0*/  IMAD.IADD R198, R215, 0x1, R199 ;  /* 0x00000001d7c67824 */ /* 0x000fe200078e02c7 */
[----:B------:R-:W-:Y:S01]  /*3dc0*/  LEA R167, R167, UR6, 0x1 ;  /* 0x00000006a7a77c11 */ /* 0x000fe2000f8e08ff */
[----:B------:R-:W-:Y:S01]  /*3dd0*/  VIADD R203, R203, -UR14 ;  /* 0x8000000ecbcb7c36 */ /* 0x000fe20008000000 */
[----:B------:R-:W-:Y:S01]  /*3de0*/  LOP3.LUT R5, R5, 0xfffffff8, RZ, 0xc0, !PT ;  /* 0xfffffff805057812 */ /* 0x000fe200078ec0ff */
[----:B------:R-:W-:-:S04]  /*3df0*/  IMAD.IADD R197, R215, 0x1, R198 ;  /* 0x00000001d7c57824 */ /* 0x000fc800078e02c6 */
[----:B------:R-:W-:Y:S02]  /*3e00*/  IMAD.IADD R0, R0, 0x1, -R5 ;  /* 0x0000000100007824 */ /* 0x000fe400078e0a05 */
[----:B------:R-:W-:-:S03]  /*3e10*/  IMAD.IADD R228, R215, 0x1, R197 ;  /* 0x00000001d7e47824 */ /* 0x000fc600078e02c5 */
[C---:B------:R-:W-:Y:S02]  /*3e20*/  LOP3.LUT P0, RZ, R0.reuse, 0x2, RZ, 0xc0, !PT ;  /* 0x0000000200ff7812 */ /* 0x040fe4000780c0ff */
[----:B------:R-:W-:Y:S02]  /*3e30*/  LOP3.LUT P2, RZ, R0, 0x4, RZ, 0xc0, !PT ;  /* 0x0000000400ff7812 */ /* 0x000fe4000784c0ff */
[----:B------:R-:W-:Y:S02]  /*3e40*/  SEL R166, R166, 0xffffffe0, !P0 ;  /* 0xffffffe0a6a67807 */ /* 0x000fe40004000000 */
[----:B------:R-:W-:-:S03]  /*3e50*/  SEL R174, R174, 0xffffffc0, !P2 ;  /* 0xffffffc0aeae7807 */ /* 0x000fc60005000000 */
[----:B------:R-:W-:Y:S01]  /*3e60*/  IMAD.IADD R0, R171, 0x1, R166 ;  /* 0x00000001ab007824 */ /* 0x000fe200078e02a6 */
[----:B--2---:R-:W-:Y:S02]  /*3e70*/  IADD3 R208, P4, P3, R4, R6, R208 ;  /* 0x0000000604d07210 */ /* 0x004fe40007b9e0d0 */
[----:B------:R-:W-:-:S04]  /*3e80*/  SHF.R.S32.HI R4, RZ, 0x1f, R4 ;  /* 0x0000001fff047819 */ /* 0x000fc80000011404 */
[----:B------:R-:W-:-:S04]  /*3e90*/  IADD3.X R229, R4, R7, R229, P4, P3 ;  /* 0x0000000704e57210 */ /* 0x000fc800027e64e5 */
[----:B-1-34-:R-:W-:-:S07]  /*3ea0*/  LOP3.LUT R229, R229, R176, RZ, 0x3c, !PT ;  /* 0x000000b0e5e57212 */ /* 0x01afce00078e3cff */
.L_x_1099:
[----:B------:R-:W0:Y:S01]  /*3eb0*/  LDGDEPBAR ;  /* 0x00000000000079af */ /* 0x000e220000000000 */
[----:B------:R-:W-:Y:S01]  /*3ec0*/  IMAD.MOV.U32 R4, RZ, RZ, R207 ;  /* 0x000000ffff047224 */ /* 0x000fe200078e00cf */
[C---:B------:R-:W-:Y:S01]  /*3ed0*/  IADD3 R175, R168.reuse, R166, RZ ;  /* 0x000000a6a8af7210 */ /* 0x040fe20007ffe0ff */
[----:B------:R-:W-:Y:S02]  /*3ee0*/  IMAD.MOV.U32 R5, RZ, RZ, R206 ;  /* 0x000000ffff057224 */ /* 0x000fe400078e00ce */
[----:B------:R-:W-:Y:S01]  /*3ef0*/  IMAD.IADD R124, R168, 0x1, R174 ;  /* 0x00000001a87c7824 */ /* 0x000fe200078e02ae */
[C---:B------:R-:W-:Y:S04]  /*3f00*/  LEA R4, P0, R185.reuse, R4, 0x2 ;  /* 0x00000004b9047211 */ /* 0x040fe800078010ff */
[----:B------:R-:W-:Y:S01]  /*3f10*/  LEA.HI.X.SX32 R5, R185, R5, 0x2, P0 ;  /* 0x00000005b9057211 */ /* 0x000fe200000f16ff */
        /* <DEDUP_REMOVED lines=11> */
[----:B------:R-:W4:Y:S04]  /*3fd0*/  LDSM.16.M88.4 R108, [R164+0x6000] ;  /* 0x00600000a46c783b */ /* 0x000f280000000200 */
[----:B------:R-:W4:Y:S04]  /*3fe0*/  LDSM.16.M88.4 R112, [R175+0x1000] ;  /* 0x00100000af70783b */ /* 0x000f280000000200 */
[----:B------:R-:W4:Y:S04]  /*3ff0*/  LDSM.16.M88.4 R116, [R164+0x6800] ;  /* 0x00680000a474783b */ /* 0x000f280000000200 */
[----:B------:R-:W-:Y:S04]  /*4000*/  LDSM.16.M88.4 R120, [R3+0x6000] ;  /* 0x006000000378783b */ /* 0x000fe80000000200 */
[----:B------:R-:W-:Y:S01]  /*4010*/  LDSM.16.M88.4 R128, [R3+0x6800] ;  /* 0x006800000380783b */ /* 0x000fe20000000200 */
[-C--:B-1----:R-:W-:Y:S06]  /*4020*/  HMMA.16816.F32.BF16 R4, R32, R16.reuse, RZ ;  /* 0x000000102004723c */ /* 0x082fec00000418ff */
[C---:B--2---:R-:W-:Y:S06]  /*4030*/  HMMA.16816.F32.BF16 R8, R28.reuse, R16, RZ ;  /* 0x000000101c08723c */ /* 0x044fec00000418ff */
        /* <DEDUP_REMOVED lines=12> */
[----:B------:R-:W-:Y:S05]  /*4100*/  LDSM.16.M88.4 R108, [R2+0x6000] ;  /* 0x00600000026c783b */ /* 0x000fea0000000200 */
[-C--:B------:R-:W-:Y:S06]  /*4110*/  HMMA.16816.F32.BF16 R20, R104, R116.reuse, R20 ;  /* 0x000000746814723c */ /* 0x080fec0000041814 */
[C---:B------:R-:W-:Y:S06]  /*4120*/  HMMA.16816.F32.BF16 R24, R112.reuse, R116, R24 ;  /* 0x000000747018723c */ /* 0x040fec0000041818 */
[-C--:B------:R-:W-:Y:S06]  /*4130*/  HMMA.16816.F32.BF16 R28, R112, R118.reuse, R28 ;  /* 0x00000076701c723c */ /* 0x080fec000004181c */
[----:B------:R-:W-:Y:S01]  /*4140*/  HMMA.16816.F32.BF16 R32, R104, R118, R32 ;  /* 0x000000766820723c */ /* 0x000fe20000041820 */
[----:B------:R-:W-:Y:S04]  /*4150*/  LDSM.16.M88.4 R116, [R2+0x6800] ;  /* 0x006800000274783b */ /* 0x000fe80000000200 */
[----:B------:R-:W-:Y:S01]  /*4160*/  IADD3 R112, R175, R174, RZ ;  /* 0x000000aeaf707210 */ /* 0x000fe20007ffe0ff */
[-C--:B-1----:R-:W-:Y:S04]  /*4170*/  HMMA.16816.F32.BF16 R4, R100, R120.reuse, R4 ;  /* 0x000000786404723c */ /* 0x082fe80000041804 */
[----:B------:R-:W1:Y:S02]  /*4180*/  LDSM.16.M88.4 R104, [R112] ;  /* 0x000000007068783b */ /* 0x000e640000000200 */
[C---:B--2---:R-:W-:Y:S02]  /*4190*/  HMMA.16816.F32.BF16 R8, R124.reuse, R120, R8 ;  /* 0x000000787c08723c */ /* 0x044fe40000041808 */
[----:B------:R-:W2:Y:S04]  /*41a0*/  LDSM.16.M88.4 R112, [R112+0x1000] ;  /* 0x001000007070783b */ /* 0x000ea80000000200 */
[-C--:B------:R-:W-:Y:S06]  /*41b0*/  HMMA.16816.F32.BF16 R12, R124, R122.reuse, R12 ;  /* 0x0000007a7c0c723c */ /* 0x080fec000004180c */
[C---:B------:R-:W-:Y:S06]  /*41c0*/  HMMA.16816.F32.BF16 R16, R100.reuse, R122, R16 ;  /* 0x0000007a6410723c */ /* 0x040fec0000041810 */
[-C--:B------:R-:W-:Y:S06]  /*41d0*/  HMMA.16816.F32.BF16 R20, R100, R128.reuse, R20 ;  /* 0x000000806414723c */ /* 0x080fec0000041814 */
[C---:B------:R-:W-:Y:S06]  /*41e0*/  HMMA.16816.F32.BF16 R24, R124.reuse, R128, R24 ;  /* 0x000000807c18723c */ /* 0x040fec0000041818 */
[-C--:B------:R-:W-:Y:S06]  /*41f0*/  HMMA.16816.F32.BF16 R28, R124, R130.reuse, R28 ;  /* 0x000000827c1c723c */ /* 0x080fec000004181c */
[----:B------:R-:W-:Y:S06]  /*4200*/  HMMA.16816.F32.BF16 R32, R100, R130, R32 ;  /* 0x000000826420723c */ /* 0x000fec0000041820 */
[-C--:B-1----:R-:W-:Y:S05]  /*4210*/  HMMA.16816.F32.BF16 R4, R104, R108.reuse, R4 ;  /* 0x0000006c6804723c */ /* 0x082fea0000041804 */
[----:B------:R-:W-:Y:S01]  /*4220*/  MOV R100, R202 ;  /* 0x000000ca00647202 */ /* 0x000fe20000000f00 */
[C---:B--2---:R-:W-:Y:S06]  /*4230*/  HMMA.16816.F32.BF16 R8, R112.reuse, R108, R8 ;  /* 0x0000006c7008723c */ /* 0x044fec0000041808 */
[-C--:B------:R-:W-:Y:S05]  /*4240*/  HMMA.16816.F32.BF16 R12, R112, R110.reuse, R12 ;  /* 0x0000006e700c723c */ /* 0x080fea000004180c */
[----:B------:R-:W-:Y:S01]  /*4250*/  IMAD.SHL.U32 R108, R223, 0x40, RZ ;  /* 0x00000040df6c7824 */ /* 0x000fe200078e00ff */
[C---:B------:R-:W-:Y:S04]  /*4260*/  HMMA.16816.F32.BF16 R16, R104.reuse, R110, R16 ;  /* 0x0000006e6810723c */ /* 0x040fe80000041810 */
[----:B------:R-:W-:Y:S02]  /*4270*/  ISETP.GE.AND P0, PT, R108, R203, PT ;  /* 0x000000cb6c00720c */ /* 0x000fe40003f06270 */
[-C--:B------:R-:W-:Y:S06]  /*4280*/  HMMA.16816.F32.BF16 R20, R104, R116.reuse, R20 ;  /* 0x000000746814723c */ /* 0x080fec0000041814 */
[C---:B------:R-:W-:Y:S06]  /*4290*/  HMMA.16816.F32.BF16 R24, R112.reuse, R116, R24 ;  /* 0x000000747018723c */ /* 0x040fec0000041818 */
[-C--:B------:R-:W-:Y:S05]  /*42a0*/  HMMA.16816.F32.BF16 R28, R112, R118.reuse, R28 ;  /* 0x00000076701c723c */ /* 0x080fea000004181c */
[----:B------:R-:W-:Y:S01]  /*42b0*/  IMAD.MOV.U32 R116, RZ, RZ, R236 ;  /* 0x000000ffff747224 */ /* 0x000fe200078e00ec */
[----:B------:R-:W-:Y:S05]  /*42c0*/  HMMA.16816.F32.BF16 R32, R104, R118, R32 ;  /* 0x000000766820723c */ /* 0x000fea0000041820 */
[----:B------:R-:W-:Y:S01]  /*42d0*/  MOV R117, R237 ;  /* 0x000000ed00757202 */ /* 0x000fe20000000f00 */
[----:B------:R-:W-:Y:S07]  /*42e0*/  @!UPT UIADD3 URZ, URZ, URZ, URZ ;  /* 0x0000003f3f3ff290 */ /* 0x000fee000fffe03f */
[----:B------:R-:W-:Y:S11]  /*42f0*/  @!P0 BRA `(.L_x_1095) ;  /* 0x0000000000248947 */ /* 0x000ff60003800000 */
[----:B------:R-:W-:Y:S01]  /*4300*/  IADD3 R102, R108, 0x40, RZ ;  /* 0x000000406c667810 */ /* 0x000fe20007ffe0ff */
[----:B------:R-:W-:Y:S04]  /*4310*/  IMAD.SHL.U32 R101, R187, 0x80, RZ ;  /* 0x00000080bb657824 */ /* 0x000fe800078e00ff */
[C---:B------:R-:W-:Y:S02]  /*4320*/  IMAD.IADD R100, R101.reuse, 0x1, R226 ;  /* 0x0000000165647824 */ /* 0x040fe400078e02e2 */
[----:B------:R-:W-:Y:S03]  /*4330*/  VIADD R101, R101, 0x80 ;  /* 0x0000008065657836 */ /* 0x000fe60000000000 */
[----:B------:R-:W-:Y:S02]  /*4340*/  IADD3 R100, R217, R100, -R224 ;  /* 0x00000064d9647210 */ /* 0x000fe40007ffe8e0 */
[----:B------:R-:W-:Y:S02]  /*4350*/  ISETP.LT.AND P0, PT, R101, R224, PT ;  /* 0x000000e06500720c */ /* 0x000fe40003f01270 */
[----:B------:R-:W-:Y:S02]  /*4360*/  ISETP.GE.AND P1, PT, R102, R100, PT ;  /* 0x000000646600720c */ /* 0x000fe40003f26270 */
[----:B------:R-:W-:Y:S11]  /*4370*/  MOV R100, R217 ;  /* 0x000000d900647202 */ /* 0x000ff60000000f00 */
[----:B------:R-:W-:Y:S05]  /*4380*/  @!P1 BRA P0, `(.L_x_1096) ;  /* 0x0000000400fc9947 */ /* 0x000fea0000000000 */
.L_x_1095:
[--C-:B------:R-:W-:Y:S01]  /*4390*/  IADD3 R114, R224, 0x1, -R226.reuse ;  /* 0x00000001e0727810 */ /* 0x100fe20007ffe8e2 */
[----:B------:R-:W1:Y:S01]  /*43a0*/  S2R R101, SR_TID.X ;  /* 0x0000000000657919 */ /* 0x000e620000002100 */
[----:B------:R-:W-:Y:S01]  /*43b0*/  IADD3 R115, -R100, R224, -R226 ;  /* 0x000000e064737210 */ /* 0x000fe20007ffe9e2 */
[----:B------:R-:W-:Y:S02]  /*43c0*/  IMAD.SHL.U32 R107, R179, 0x20, RZ ;  /* 0x00000020b36b7824 */ /* 0x000fe400078e00ff */
[----:B------:R-:W-:Y:S02]  /*43d0*/  IMAD.IADD R108, R185, 0x1, R108 ;  /* 0x00000001b96c7824 */ /* 0x000fe400078e026c */
[----:B------:R-:W-:Y:S02]  /*43e0*/  VIADD R114, R114, UR5 ;  /* 0x0000000572727c36 */ /* 0x000fe40008000000 */
[C---:B------:R-:W-:Y:S02]  /*43f0*/  VIADD R106, R108.reuse, 0x8 ;  /* 0x000000086c6a7836 */ /* 0x040fe40000000000 */
[----:B------:R-:W-:Y:S01]  /*4400*/  VIADD R104, R108, 0x20 ;  /* 0x000000206c687836 */ /* 0x000fe20000000000 */
[----:B------:R-:W-:Y:S01]  /*4410*/  IADD3 R105, R114, 0x8, R108 ;  /* 0x0000000872697810 */ /* 0x000fe20007ffe06c */
[----:B------:R-:W-:Y:S01]  /*4420*/  VIADD R102, R108, 0x28 ;  /* 0x000000286c667836 */ /* 0x000fe20000000000 */
[C---:B------:R-:W-:Y:S01]  /*4430*/  VIADDMNMX R106, R115.reuse, R106, RZ, !PT ;  /* 0x0000006a736a7246 */ /* 0x040fe200078001ff */
[----:B------:R-:W-:Y:S01]  /*4440*/  IMAD.MOV.U32 R217, RZ, RZ, R100 ;  /* 0x000000ffffd97224 */ /* 0x000fe200078e0064 */
[C---:B------:R-:W-:Y:S02]  /*4450*/  VIADDMNMX R104, R115.reuse, R104, RZ, !PT ;  /* 0x0000006873687246 */ /* 0x040fe400078001ff */
[C---:B------:R-:W-:Y:S02]  /*4460*/  VIADDMNMX R102, R115.reuse, R102, RZ, !PT ;  /* 0x0000006673667246 */ /* 0x040fe400078001ff */
[----:B------:R-:W-:Y:S02]  /*4470*/  VIADDMNMX R115, R115, R108, RZ, !PT ;  /* 0x0000006c73737246 */ /* 0x000fe400078001ff */
[C-C-:B------:R-:W-:Y:S02]  /*4480*/  IADD3 R103, R114.reuse, 0x20, R108.reuse ;  /* 0x0000002072677810 */ /* 0x140fe40007ffe06c */
[-C--:B------:R-:W-:Y:S02]  /*4490*/  VIMNMX R105, R105, R224.reuse, PT ;  /* 0x000000e069697248 */ /* 0x080fe40003fe0100 */
[----:B------:R-:W-:Y:S01]  /*44a0*/  VIMNMX R103, R103, R224, PT ;  /* 0x000000e067677248 */ /* 0x000fe20003fe0100 */
[----:B-1----:R-:W-:Y:S05]  /*44b0*/  IMAD.SHL.U32 R101, R101, 0x2, RZ ;  /* 0x0000000265657824 */ /* 0x002fea00078e00ff */
[----:B------:R-:W-:Y:S02]  /*44c0*/  LOP3.LUT R107, R107, 0x6, R101, 0xf8, !PT ;  /* 0x000000066b6b7812 */ /* 0x000fe400078ef865 */
[C---:B------:R-:W-:Y:S02]  /*44d0*/  IADD3 R101, R114.reuse, 0x28, R108 ;  /* 0x0000002872657810 */ /* 0x040fe40007ffe06c */
[----:B------:R-:W-:Y:S01]  /*44e0*/  VIADDMNMX R114, R114, R108, R224, PT ;  /* 0x0000006c72727246 */ /* 0x000fe200038001e0 */
[----:B------:R-:W-:Y:S01]  /*44f0*/  IMAD R107, R187, 0x80, R107 ;  /* 0x00000080bb6b7824 */ /* 0x000fe200078e026b */
[----:B------:R-:W-:Y:S03]  /*4500*/  VIMNMX R101, R101, R224, PT ;  /* 0x000000e065657248 */ /* 0x000fe60003fe0100 */
[C---:B------:R-:W-:Y:S01]  /*4510*/  VIADD R113, R107.reuse, 0x1 ;  /* 0x000000016b717836 */ /* 0x040fe20000000000 */
[C---:B------:R-:W-:Y:S01]  /*4520*/  ISETP.GE.AND P1, PT, R107.reuse, R115, PT ;  /* 0x000000736b00720c */ /* 0x040fe20003f26270 */
[C---:B------:R-:W-:Y:S01]  /*4530*/  VIADD R112, R107.reuse, 0x8 ;  /* 0x000000086b707836 */ /* 0x040fe20000000000 */
[C---:B------:R-:W-:Y:S01]  /*4540*/  ISETP.GE.AND P0, PT, R107.reuse, R106, PT ;  /* 0x0000006a6b00720c */ /* 0x040fe20003f06270 */
[C---:B------:R-:W-:Y:S01]  /*4550*/  VIADD R111, R107.reuse, 0x9 ;  /* 0x000000096b6f7836 */ /* 0x040fe20000000000 */
[C---:B------:R-:W-:Y:S01]  /*4560*/  ISETP.GE.OR P1, PT, R107.reuse, R114, !P1 ;  /* 0x000000726b00720c */ /* 0x040fe20004f26670 */
[C---:B------:R-:W-:Y:S01]  /*4570*/  VIADD R110, R107.reuse, 0x10 ;  /* 0x000000106b6e7836 */ /* 0x040fe20000000000 */
[C---:B------:R-:W-:Y:S01]  /*4580*/  ISETP.GE.OR P0, PT, R107.reuse, R105, !P0 ;  /* 0x000000696b00720c */ /* 0x040fe20004706670 */
[C---:B------:R-:W-:Y:S01]  /*4590*/  VIADD R109, R107.reuse, 0x11 ;  /* 0x000000116b6d7836 */ /* 0x040fe20000000000 */
[C---:B------:R-:W-:Y:S01]  /*45a0*/  ISETP.GE.AND P6, PT, R107.reuse, R104, PT ;  /* 0x000000686b00720c */ /* 0x040fe20003fc6270 */
[C---:B------:R-:W-:Y:S01]  /*45b0*/  VIADD R108, R107.reuse, 0x18 ;  /* 0x000000186b6c7836 */ /* 0x040fe20000000000 */
[----:B------:R-:W-:Y:S02]  /*45c0*/  ISETP.GE.AND P5, PT, R107, R102, PT ;  /* 0x000000666b00720c */ /* 0x000fe40003fa6270 */
[----:B------:R-:W-:Y:S02]  /*45d0*/  FSEL R4, R4, -INF , !P1 ;  /* 0xff80000004047808 */ /* 0x000fe40004800000 */
[----:B------:R-:W-:Y:S02]  /*45e0*/  FSEL R6, R6, -INF , !P0 ;  /* 0xff80000006067808 */ /* 0x000fe40004000000 */
[-C--:B------:R-:W-:Y:S02]  /*45f0*/  ISETP.GE.AND P4, PT, R113, R115.reuse, PT ;  /* 0x000000737100720c */ /* 0x080fe40003f86270 */
[-C--:B------:R-:W-:Y:S02]  /*4600*/  ISETP.GE.AND P3, PT, R112, R115.reuse, PT ;  /* 0x000000737000720c */ /* 0x080fe40003f66270 */
[-C--:B------:R-:W-:Y:S02]  /*4610*/  ISETP.GE.AND P1, PT, R111, R115.reuse, PT ;  /* 0x000000736f00720c */ /* 0x080fe40003f26270 */
[----:B------:R-:W-:Y:S02]  /*4620*/  ISETP.GE.AND P0, PT, R110, R115, PT ;  /* 0x000000736e00720c */ /* 0x000fe40003f06270 */
[C---:B------:R-:W-:Y:S02]  /*4630*/  ISETP.GE.OR P6, PT, R107.reuse, R103, !P6 ;  /* 0x000000676b00720c */ /* 0x040fe400077c6670 */
[C---:B------:R-:W-:Y:S01]  /*4640*/  ISETP.GE.OR P5, PT, R107.reuse, R101, !P5 ;  /* 0x000000656b00720c */ /* 0x040fe20006fa6670 */
[----:B------:R-:W-:Y:S01]  /*4650*/  VIADD R107, R107, 0x19 ;  /* 0x000000196b6b7836 */ /* 0x000fe20000000000 */
        /* <DEDUP_REMOVED lines=12> */
[----:B------:R-:W-:Y:S02]  /*4720*/  ISETP.GE.AND P4, PT, R107, R115, PT ;  /* 0x000000736b00720c */ /* 0x000fe40003f86270 */
[-C--:B------:R-:W-:Y:S02]  /*4730*/  ISETP.GE.AND P3, PT, R113, R106.reuse, PT ;  /* 0x0000006a7100720c */ /* 0x080fe40003f66270 */
[-C--:B------:R-:W-:Y:S02]  /*4740*/  ISETP.GE.AND P1, PT, R112, R106.reuse, PT ;  /* 0x0000006a7000720c */ /* 0x080fe40003f26270 */
[----:B------:R-:W-:Y:S02]  /*4750*/  ISETP.GE.AND P0, PT, R111, R106, PT ;  /* 0x0000006a6f00720c */ /* 0x000fe40003f06270 */
[-C--:B------:R-:W-:Y:S02]  /*4760*/  ISETP.GE.OR P6, PT, R109, R114.reuse, !P6 ;  /* 0x000000726d00720c */ /* 0x080fe400077c6670 */
[-C--:B------:R-:W-:Y:S02]  /*4770*/  ISETP.GE.OR P5, PT, R108, R114.reuse, !P5 ;  /* 0x000000726c00720c */ /* 0x080fe40006fa6670 */
[----:B------:R-:W-:Y:S02]  /*4780*/  ISETP.GE.OR P4, PT, R107, R114, !P4 ;  /* 0x000000726b00720c */ /* 0x000fe40006786670 */
        /* <DEDUP_REMOVED lines=13> */
[-C--:B------:R-:W-:Y:S02]  /*4860*/  ISETP.GE.AND P1, PT, R113, R104.reuse, PT ;  /* 0x000000687100720c */ /* 0x080fe40003f26270 */
[-C--:B------:R-:W-:Y:S02]  /*4870*/  ISETP.GE.AND P0, PT, R112, R104.reuse, PT ;  /* 0x000000687000720c */ /* 0x080fe40003f06270 */
        /* <DEDUP_REMOVED lines=18> */
[-C--:B------:R-:W-:Y:S02]  /*49a0*/  ISETP.GE.OR P6, PT, R111, R103.reuse, !P6 ;  /* 0x000000676f00720c */ /* 0x080fe400077c6670 */
[-C--:B------:R-:W-:Y:S02]  /*49b0*/  ISETP.GE.OR P5, PT, R110, R103.reuse, !P5 ;  /* 0x000000676e00720c */ /* 0x080fe40006fa6670 */
[-C--:B------:R-:W-:Y:S02]  /*49c0*/  ISETP.GE.OR P4, PT, R109, R103.reuse, !P4 ;  /* 0x000000676d00720c */ /* 0x080fe40006786670 */
[-C--:B------:R-:W-:Y:S02]  /*49d0*/  ISETP.GE.OR P3, PT, R108, R103.reuse, !P3 ;  /* 0x000000676c00720c */ /* 0x080fe40005f66670 */
[----:B------:R-:W-:Y:S02]  /*49e0*/  ISETP.GE.OR P1, PT, R107, R103, !P1 ;  /* 0x000000676b00720c */ /* 0x000fe40004f26670 */
        /* <DEDUP_REMOVED lines=25> */
.L_x_1096:
[C---:B------:R-:W-:Y:S01]  /*4b80*/  FSETP.NEU.FTZ.AND P0, PT, R220.reuse, -INF , PT ;  /* 0xff800000dc00780b */ /* 0x040fe20003f1d000 */
[----:B------:R-:W-:Y:S01]  /*4b90*/  FMUL.FTZ R100, R220, 1.4426950216293334961 ;  /* 0x3fb8aa3bdc647820 */ /* 0x000fe20000410000 */
[C---:B------:R-:W-:Y:S01]  /*4ba0*/  FSETP.NEU.FTZ.AND P1, PT, R218.reuse, -INF , PT ;  /* 0xff800000da00780b */ /* 0x040fe20003f3d000 */
[C---:B------:R-:W-:Y:S01]  /*4bb0*/  FMUL.FTZ R101, R221.reuse, 1.4426950216293334961 ;  /* 0x3fb8aa3bdd657820 */ /* 0x040fe20000410000 */
[----:B------:R-:W-:Y:S01]  /*4bc0*/  FMUL.FTZ R102, R218, 1.4426950216293334961 ;  /* 0x3fb8aa3bda667820 */ /* 0x000fe20000410000 */
[----:B------:R-:W-:Y:S01]  /*4bd0*/  IMAD.U32 R112, RZ, RZ, UR6 ;  /* 0x00000006ff707e24 */ /* 0x000fe2000f8e00ff */
[----:B------:R-:W-:Y:S01]  /*4be0*/  FSEL R100, R100, RZ, P0 ;  /* 0x000000ff64647208 */ /* 0x000fe20000000000 */
[----:B------:R-:W-:Y:S01]  /*4bf0*/  IMAD.MOV.U32 R174, RZ, RZ, 0x40 ;  /* 0x00000040ffae7424 */ /* 0x000fe200078e00ff */
[----:B------:R-:W-:Y:S03]  /*4c00*/  FSETP.NEU.FTZ.AND P0, PT, R221, -INF , PT ;  /* 0xff800000dd00780b */ /* 0x000fe60003f1d000 */
[--C-:B------:R-:W-:Y:S01]  /*4c10*/  FFMA.FTZ R33, R33, UR8, -R100.reuse ;  /* 0x0000000821217c23 */ /* 0x100fe20008010864 */
[----:B------:R-:W-:Y:S01]  /*4c20*/  FSEL R101, R101, RZ, P0 ;  /* 0x000000ff65657208 */ /* 0x000fe20000000000 */
[--C-:B------:R-:W-:Y:S01]  /*4c30*/  FFMA.FTZ R16, R16, UR8, -R100.reuse ;  /* 0x0000000810107c23 */ /* 0x100fe20008010864 */
[----:B------:R-:W-:Y:S01]  /*4c40*/  FSETP.NEU.FTZ.AND P0, PT, R219, -INF , PT ;  /* 0xff800000db00780b */ /* 0x000fe20003f1d000 */
[--C-:B------:R-:W-:Y:S01]  /*4c50*/  FFMA.FTZ R20, R20, UR8, -R100.reuse ;  /* 0x0000000814147c23 */ /* 0x100fe20008010864 */
[----:B------:R-:W-:Y:S01]  /*4c60*/  SEL R174, R174, 0xffffffc0, !P2 ;  /* 0xffffffc0aeae7807 */ /* 0x000fe20005000000 */
[--C-:B------:R-:W-:Y:S01]  /*4c70*/  FFMA.FTZ R111, R35, UR8, -R101.reuse ;  /* 0x00000008236f7c23 */ /* 0x100fe20008010865 */
[----:B------:R-:W-:Y:S01]  /*4c80*/  FSEL R35, R102, RZ, P1 ;  /* 0x000000ff66237208 */ /* 0x000fe20000800000 */
[--C-:B------:R-:W-:Y:S01]  /*4c90*/  FFMA.FTZ R23, R23, UR8, -R101.reuse ;  /* 0x0000000817177c23 */ /* 0x100fe20008010865 */
[----:B------:R1:W-:Y:S01]  /*4ca0*/  MUFU.EX2 R115, R16 ;  /* 0x0000001000737308 */ /* 0x0003e20000000800 */
[----:B------:R-:W-:Y:S01]  /*4cb0*/  FFMA.FTZ R7, R7, UR8, -R101 ;  /* 0x0000000807077c23 */ /* 0x000fe20008010865 */
[----:B------:R-:W-:Y:S04]  /*4cc0*/  IMAD.WIDE.U32 R102, R208, -0x2daee0ad, RZ ;  /* 0xd2511f53d0667825 */ /* 0x000fe800078e00ff */
[----:B------:R-:W-:Y:S01]  /*4cd0*/  FFMA.FTZ R28, R28, UR8, -R35 ;  /* 0x000000081c1c7c23 */ /* 0x000fe20008010823 */
[--C-:B------:R-:W-:Y:S01]  /*4ce0*/  FFMA.FTZ R4, R4, UR8, -R100.reuse ;  /* 0x0000000804047c23 */ /* 0x100fe20008010864 */
[----:B------:R-:W-:Y:S01]  /*4cf0*/  FFMA.FTZ R118, R19, UR8, -R101 ;  /* 0x0000000813767c23 */ /* 0x000fe20008010865 */
[--C-:B------:R-:W-:Y:S01]  /*4d00*/  FFMA.FTZ R12, R12, UR8, -R35.reuse ;  /* 0x000000080c0c7c23 */ /* 0x100fe20008010823 */
[----:B------:R2:W-:Y:S01]  /*4d10*/  MUFU.EX2 R113, R28 ;  /* 0x0000001c00717308 */ /* 0x0005e20000000800 */
[--C-:B------:R-:W-:Y:S01]  /*4d20*/  FFMA.FTZ R8, R8, UR8, -R35.reuse ;  /* 0x0000000808087c23 */ /* 0x100fe20008010823 */
[--C-:B------:R-:W-:Y:S01]  /*4d30*/  FFMA.FTZ R13, R13, UR8, -R35.reuse ;  /* 0x000000080d0d7c23 */ /* 0x100fe20008010823 */
[--C-:B------:R-:W-:Y:S01]  /*4d40*/  FFMA.FTZ R9, R9, UR8, -R35.reuse ;  /* 0x0000000809097c23 */ /* 0x100fe20008010823 */
[--C-:B------:R-:W-:Y:S01]  /*4d50*/  FFMA.FTZ R24, R24, UR8, -R35.reuse ;  /* 0x0000000818187c23 */ /* 0x100fe20008010823 */
[--C-:B------:R-:W-:Y:S01]  /*4d60*/  FFMA.FTZ R25, R25, UR8, -R35.reuse ;  /* 0x0000000819197c23 */ /* 0x100fe20008010823 */
[----:B------:R-:W-:Y:S01]  /*4d70*/  FFMA.FTZ R35, R29, UR8, -R35 ;  /* 0x000000081d237c23 */ /* 0x000fe20008010823 */
[--C-:B------:R-:W-:Y:S03]  /*4d80*/  FFMA.FTZ R34, R34, UR8, -R101.reuse ;  /* 0x0000000822227c23 */ /* 0x100fe60008010865 */
[----:B------:R3:W-:Y:S01]  /*4d90*/  MUFU.EX2 R120, R23 ;  /* 0x0000001700787308 */ /* 0x0007e20000000800 */
[----:B-1----:R-:W-:Y:S02]  /*4da0*/  VIADD R16, R177, 0xbb67ae85 ;  /* 0xbb67ae85b1107836 */ /* 0x002fe40000000000 */
[--C-:B------:R-:W-:Y:S01]  /*4db0*/  FFMA.FTZ R6, R6, UR8, -R101.reuse ;  /* 0x0000000806067c23 */ /* 0x100fe20008010865 */
[--C-:B------:R-:W-:Y:S01]  /*4dc0*/  FFMA.FTZ R17, R17, UR8, -R100.reuse ;  /* 0x0000000811117c23 */ /* 0x100fe20008010864 */
[--C-:B------:R-:W-:Y:S01]  /*4dd0*/  FFMA.FTZ R22, R22, UR8, -R101.reuse ;  /* 0x0000000816167c23 */ /* 0x100fe20008010865 */
[--C-:B------:R-:W-:Y:S01]  /*4de0*/  FFMA.FTZ R32, R32, UR8, -R100.reuse ;  /* 0x0000000820207c23 */ /* 0x100fe20008010864 */
[----:B------:R-:W-:Y:S01]  /*4df0*/  LOP3.LUT R16, R102, R16, RZ, 0x3c, !PT ;  /* 0x0000001066107212 */ /* 0x000fe200078e3cff */
[----:B------:R-:W-:Y:S02]  /*4e00*/  FFMA.FTZ R18, R18, UR8, -R101 ;  /* 0x0000000812127c23 */ /* 0x000fe40008010865 */
[----:B------:R1:W-:Y:S01]  /*4e10*/  MUFU.EX2 R119, R20 ;  /* 0x0000001400777308 */ /* 0x0003e20000000800 */
[----:B--2---:R-:W-:Y:S02]  /*4e20*/  IMAD R28, R187, 0x4, R179 ;  /* 0x00000004bb1c7824 */ /* 0x004fe400078e02b3 */
[--C-:B------:R-:W-:Y:S01]  /*4e30*/  FFMA.FTZ R21, R21, UR8, -R100.reuse ;  /* 0x0000000815157c23 */ /* 0x100fe20008010864 */
[----:B------:R-:W-:Y:S01]  /*4e40*/  FFMA.FTZ R5, R5, UR8, -R100 ;  /* 0x0000000805057c23 */ /* 0x000fe20008010864 */
[----:B------:R-:W-:Y:S01]  /*4e50*/  VIADD R102, R176, 0x9e3779b9 ;  /* 0x9e3779b9b0667836 */ /* 0x000fe20000000000 */
[----:B------:R-:W-:Y:S04]  /*4e60*/  LOP3.LUT R19, R103, R177, R28, 0x96, !PT ;  /* 0x000000b167137212 */ /* 0x000fe800078e961c */
[----:B------:R2:W-:Y:S01]  /*4e70*/  MUFU.EX2 R248, R7 ;  /* 0x0000000700f87308 */ /* 0x0005e20000000800 */
[----:B---3--:R-:W-:Y:S02]  /*4e80*/  IMAD R23, R223, 0x4, R178 ;  /* 0x00000004df177824 */ /* 0x008fe400078e02b2 */
[----:B------:R-:W-:Y:S04]  /*4e90*/  IMAD.WIDE.U32 R100, R19, -0x326172a9, RZ ;  /* 0xcd9e8d5713647825 */ /* 0x000fe800078e00ff */
[C---:B------:R-:W-:Y:S03]  /*4ea0*/  IMAD.WIDE.U32 R104, R23.reuse, -0x326172a9, RZ ;  /* 0xcd9e8d5717687825 */ /* 0x040fe600078e00ff */
[----:B------:R3:W-:Y:S01]  /*4eb0*/  MUFU.EX2 R249, R4 ;  /* 0x0000000400f97308 */ /* 0x0007e20000000800 */
[----:B-1----:R-:W-:Y:S01]  /*4ec0*/  VIADD R20, R23, 0x2 ;  /* 0x0000000217147836 */ /* 0x002fe20000000000 */
[--C-:B------:R-:W-:Y:S03]  /*4ed0*/  LOP3.LUT R104, R101, R104, R102.reuse, 0x96, !PT ;  /* 0x0000006865687212 */ /* 0x100fe600078e9666 */
[----:B------:R-:W-:Y:S01]  /*4ee0*/  IMAD.WIDE.U32 R28, R20, -0x326172a9, RZ ;  /* 0xcd9e8d57141c7825 */ /* 0x000fe200078e00ff */
[-C--:B------:R-:W-:Y:S04]  /*4ef0*/  LOP3.LUT R20, R105, R229.reuse, RZ, 0x3c, !PT ;  /* 0x000000e569147212 */ /* 0x080fe800078e3cff */
[----:B------:R-:W-:Y:S01]  /*4f00*/  MUFU.EX2 R131, R18 ;  /* 0x0000001200837308 */ /* 0x000fe20000000800 */
[----:B------:R-:W-:Y:S01]  /*4f10*/  IMAD.WIDE.U32 R104, R104, -0x2daee0ad, RZ ;  /* 0xd2511f5368687825 */ /* 0x000fe200078e00ff */
[----:B------:R-:W-:Y:S02]  /*4f20*/  LOP3.LUT R19, R29, R229, RZ, 0x3c, !PT ;  /* 0x000000e51d137212 */ /* 0x000fe400078e3cff */
[----:B------:R-:W-:Y:S01]  /*4f30*/  LOP3.LUT R102, R101, R28, R102, 0x96, !PT ;  /* 0x0000001c65667212 */ /* 0x000fe200078e9666 */
[----:B--2---:R-:W-:Y:S05]  /*4f40*/  VIADD R7, R176, 0x3c6ef372 ;  /* 0x3c6ef372b0077836 */ /* 0x004fea0000000000 */
[----:B------:R1:W-:Y:S01]  /*4f50*/  MUFU.EX2 R242, R12 ;  /* 0x0000000c00f27308 */ /* 0x0003e20000000800 */
[----:B------:R-:W-:Y:S01]  /*4f60*/  IMAD.WIDE.U32 R108, R20, -0x2daee0ad, RZ ;  /* 0xd2511f53146c7825 */ /* 0x000fe200078e00ff */
[----:B---3--:R-:W-:Y:S03]  /*4f70*/  LOP3.LUT R4, R100, R7, RZ, 0x3c, !PT ;  /* 0x0000000764047212 */ /* 0x008fe600078e3cff */
[----:B------:R-:W-:Y:S01]  /*4f80*/  IMAD.WIDE.U32 R106, R19, -0x2daee0ad, RZ ;  /* 0xd2511f53136a7825 */ /* 0x000fe200078e00ff */
[C---:B------:R-:W-:Y:S04]  /*4f90*/  LOP3.LUT R7, R16.reuse, R109, RZ, 0x3c, !PT ;  /* 0x0000006d10077212 */ /* 0x040fe800078e3cff */
[----:B------:R2:W-:Y:S01]  /*4fa0*/  MUFU.EX2 R110, R32 ;  /* 0x00000020006e7308 */ /* 0x0005e20000000800 */
[----:B------:R-:W-:Y:S01]  /*4fb0*/  VIADD R28, R177, 0x76cf5d0a ;  /* 0x76cf5d0ab11c7836 */ /* 0x000fe20000000000 */
[----:B------:R-:W-:Y:S01]  /*4fc0*/  LOP3.LUT R16, R16, R107, RZ, 0x3c, !PT ;  /* 0x0000006b10107212 */ /* 0x000fe200078e3cff */
[----:B------:R-:W-:Y:S03]  /*4fd0*/  IMAD.WIDE.U32 R102, R102, -0x2daee0ad, RZ ;  /* 0xd2511f5366667825 */ /* 0x000fe600078e00ff */
[--C-:B------:R-:W-:Y:S01]  /*4fe0*/  LOP3.LUT R108, R105, R108, R28.reuse, 0x96, !PT ;  /* 0x0000006c696c7212 */ /* 0x100fe200078e961c */
[----:B------:R-:W-:Y:S01]  /*4ff0*/  IMAD.WIDE.U32 R100, R16, -0x326172a9, RZ ;  /* 0xcd9e8d5710647825 */ /* 0x000fe200078e00ff */
[----:B------:R-:W-:Y:S02]  /*5000*/  LOP3.LUT R28, R103, R106, R28, 0x96, !PT ;  /* 0x0000006a671c7212 */ /* 0x000fe400078e961c */
[----:B------:R-:W-:Y:S01]  /*5010*/  MUFU.EX2 R121, R34 ;  /* 0x0000002200797308 */ /* 0x000fe20000000800 */
[----:B------:R-:W-:Y:S01]  /*5020*/  IMAD.WIDE.U32 R106, R7, -0x326172a9, RZ ;  /* 0xcd9e8d57076a7825 */ /* 0x000fe200078e00ff */
[----:B-1----:R-:W-:Y:S03]  /*5030*/  LOP3.LUT R12, R4, R101, RZ, 0x3c, !PT ;  /* 0x00000065040c7212 */ /* 0x002fe600078e3cff */
[----:B------:R-:W-:Y:S01]  /*5040*/  IMAD.WIDE.U32 R108, R108, -0x326172a9, RZ ;  /* 0xcd9e8d576c6c7825 */ /* 0x000fe200078e00ff */
[----:B------:R-:W-:Y:S04]  /*5050*/  LOP3.LUT R7, R4, R107, RZ, 0x3c, !PT ;  /* 0x0000006b04077212 */ /* 0x000fe800078e3cff */
[----:B------:R-:W1:Y:S01]  /*5060*/  MUFU.EX2 R111, R111 ;  /* 0x0000006f006f7308 */ /* 0x000e620000000800 */
[----:B--2---:R-:W-:Y:S01]  /*5070*/  FMUL.FTZ R32, R219, 1.4426950216293334961 ;  /* 0x3fb8aa3bdb207820 */ /* 0x004fe20000410000 */
[----:B------:R-:W-:Y:S02]  /*5080*/  VIADD R18, R176, 0xdaa66d2b ;  /* 0xdaa66d2bb0127836 */ /* 0x000fe40000000000 */
[----:B------:R-:W-:Y:S03]  /*5090*/  IMAD.WIDE.U32 R28, R28, -0x326172a9, RZ ;  /* 0xcd9e8d571c1c7825 */ /* 0x000fe600078e00ff */
[--C-:B------:R-:W-:Y:S03]  /*50a0*/  LOP3.LUT R106, R109, R106, R18.reuse, 0x96, !PT ;  /* 0x0000006a6d6a7212 */ /* 0x100fe600078e9612 */
[----:B------:R-:W-:Y:S01]  /*50b0*/  MUFU.EX2 R127, R35 ;  /* 0x00000023007f7308 */ /* 0x000fe20000000800 */
[----:B------:R-:W-:Y:S01]  /*50c0*/  LOP3.LUT R18, R29, R100, R18, 0x96, !PT ;  /* 0x000000641d127212 */ /* 0x000fe200078e9612 */
[----:B------:R-:W-:Y:S01]  /*50d0*/  IMAD.WIDE.U32 R124, R7, -0x2daee0ad, RZ ;  /* 0xd2511f53077c7825 */ /* 0x000fe200078e00ff */
[----:B------:R-:W-:Y:S03]  /*50e0*/  FSEL R32, R32, RZ, P0 ;  /* 0x000000ff20207208 */ /* 0x000fe60000000000 */
[----:B------:R-:W-:Y:S02]  /*50f0*/  VIADD R4, R177, 0x32370b8f ;  /* 0x32370b8fb1047836 */ /* 0x000fe40000000000 */
[----:B------:R-:W-:Y:S04]  /*5100*/  IMAD.WIDE.U32 R122, R12, -0x2daee0ad, RZ ;  /* 0xd2511f530c7a7825 */ /* 0x000fe800078e00ff */
[----:B------:R-:W-:Y:S01]  /*5110*/  FFMA.FTZ R15, R15, UR8, -R32 ;  /* 0x000000080f0f7c23 */ /* 0x000fe20008010820 */
[----:B------:R-:W-:Y:S01]  /*5120*/  MUFU.EX2 R247, R8 ;  /* 0x0000000800f77308 */ /* 0x000fe20000000800 */
[--C-:B------:R-:W-:Y:S01]  /*5130*/  LOP3.LUT R12, R125, R104, R4.reuse, 0x96, !PT ;  /* 0x000000687d0c7212 */ /* 0x100fe200078e9604 */
[----:B------:R-:W-:Y:S01]  /*5140*/  IMAD.WIDE.U32 R106, R106, -0x2daee0ad, RZ ;  /* 0xd2511f536a6a7825 */ /* 0x000fe200078e00ff */
[----:B------:R-:W-:Y:S03]  /*5150*/  LOP3.LUT R4, R123, R102, R4, 0x96, !PT ;  /* 0x000000667b047212 */ /* 0x000fe600078e9604 */
[--C-:B------:R-:W-:Y:S01]  /*5160*/  FFMA.FTZ R31, R31, UR8, -R32.reuse ;  /* 0x000000081f1f7c23 */ /* 0x100fe20008010820 */
[----:B------:R-:W-:Y:S02]  /*5170*/  VIADD R100, R177, 0xed9eba14 ;  /* 0xed9eba14b1647836 */ /* 0x000fe40000000000 */
[----:B------:R-:W-:Y:S01]  /*5180*/  FFMA.FTZ R11, R11, UR8, -R32 ;  /* 0x000000080b0b7c23 */ /* 0x000fe20008010820 */
[----:B------:R-:W-:Y:S01]  /*5190*/  IMAD.WIDE.U32 R18, R18, -0x2daee0ad, RZ ;  /* 0xd2511f5312127825 */ /* 0x000fe200078e00ff */
[----:B------:R-:W-:Y:S02]  /*51a0*/  MUFU.EX2 R123, R33 ;  /* 0x00000021007b7308 */ /* 0x000fe40000000800 */
[--C-:B------:R-:W-:Y:S01]  /*51b0*/  LOP3.LUT R102, R107, R124, R100.reuse, 0x96, !PT ;  /* 0x0000007c6b667212 */ /* 0x100fe200078e9664 */
[----:B------:R-:W-:Y:S01]  /*51c0*/  IMAD.WIDE.U32 R124, R12, -0x326172a9, RZ ;  /* 0xcd9e8d570c7c7825 */ /* 0x000fe200078e00ff */
[----:B------:R-:W-:Y:S03]  /*51d0*/  LOP3.LUT R100, R19, R122, R100, 0x96, !PT ;  /* 0x0000007a13647212 */ /* 0x000fe600078e9664 */
[--C-:B------:R-:W-:Y:S01]  /*51e0*/  FFMA.FTZ R14, R14, UR8, -R32.reuse ;  /* 0x000000080e0e7c23 */ /* 0x100fe20008010820 */
[----:B------:R-:W-:Y:S02]  /*51f0*/  VIADD R7, R176, 0x78dde6e4 ;  /* 0x78dde6e4b0077836 */ /* 0x000fe40000000000 */
[----:B------:R2:W-:Y:S01]  /*5200*/  MUFU.EX2 R122, R22 ;  /* 0x00000016007a7308 */ /* 0x0005e20000000800 */
[----:B------:R-:W-:Y:S04]  /*5210*/  IMAD.WIDE.U32 R102, R102, -0x326172a9, RZ ;  /* 0xcd9e8d5766667825 */ /* 0x000fe800078e00ff */
[--C-:B------:R-:W-:Y:S01]  /*5220*/  FFMA.FTZ R10, R10, UR8, -R32.reuse ;  /* 0x000000080a0a7c23 */ /* 0x100fe20008010820 */
[--C-:B------:R-:W-:Y:S01]  /*5230*/  FFMA.FTZ R27, R27, UR8, -R32.reuse ;  /* 0x000000081b1b7c23 */ /* 0x100fe20008010820 */
[----:B------:R-:W-:Y:S02]  /*5240*/  VIADD R104, R176, 0x1715609d ;  /* 0x1715609db0687836 */ /* 0x000fe40000000000 */
[----:B------:R-:W-:Y:S01]  /*5250*/  FFMA.FTZ R26, R26, UR8, -R32 ;  /* 0x000000081a1a7c23 */ /* 0x000fe20008010820 */
[----:B------:R-:W-:Y:S01]  /*5260*/  IMAD.WIDE.U32 R100, R100, -0x326172a9, RZ ;  /* 0xcd9e8d5764647825 */ /* 0x000fe200078e00ff */
[----:B------:R3:W-:Y:S02]  /*5270*/  MUFU.EX2 R236, R15 ;  /* 0x0000000f00ec7308 */ /* 0x0007e40000000800 */
[----:B------:R-:W-:Y:S01]  /*5280*/  LOP3.LUT R12, R103, R124, R104, 0x96, !PT ;  /* 0x0000007c670c7212 */ /* 0x000fe200078e9668 */
[----:B------:R-:W-:Y:S07]  /*5290*/  FFMA.FTZ R32, R30, UR8, -R32 ;  /* 0x000000081e207c23 */ /* 0x000fee0008010820 */
[----:B------:R4:W1:Y:S01]  /*52a0*/  MUFU.EX2 R114, R31 ;  /* 0x0000001f00727308 */ /* 0x0008620000000800 */
[----:B--2---:R-:W-:Y:S04]  /*52b0*/  IMAD.WIDE.U32 R22, R4, -0x326172a9, RZ ;  /* 0xcd9e8d5704167825 */ /* 0x004fe800078e00ff */
[----:B------:R-:W-:Y:S01]  /*52c0*/  VIADD R4, R177, 0x646e171e ;  /* 0x646e171eb1047836 */ /* 0x000fe20000000000 */
[----:B------:R-:W-:Y:S04]  /*52d0*/  LOP3.LUT R104, R101, R22, R104, 0x96, !PT ;  /* 0x0000001665687212 */ /* 0x000fe800078e9668 */
[----:B------:R-:W-:Y:S01]  /*52e0*/  MUFU.EX2 R175, R17 ;  /* 0x0000001100af7308 */ /* 0x000fe20000000800 */
[--C-:B---3--:R-:W-:Y:S01]  /*52f0*/  LOP3.LUT R15, R125, R108, R7.reuse, 0x96, !PT ;  /* 0x0000006c7d0f7212 */ /* 0x108fe200078e9607 */
[----:B------:R-:W-:Y:S01]  /*5300*/  IMAD.WIDE.U32 R108, R12, -0x2daee0ad, RZ ;  /* 0xd2511f530c6c7825 */ /* 0x000fe200078e00ff */
[----:B------:R-:W-:Y:S03]  /*5310*/  LOP3.LUT R7, R23, R28, R7, 0x96, !PT ;  /* 0x0000001c17077212 */ /* 0x000fe600078e9607 */
[----:B------:R-:W-:Y:S01]  /*5320*/  VIADD R28, R177, 0xa9066899 ;  /* 0xa9066899b11c7836 */ /* 0x000fe20000000000 */
[--C-:B------:R-:W-:Y:S01]  /*5330*/  SHF.R.U32.HI R20, RZ, 0x18, R108.reuse ;  /* 0x00000018ff147819 */ /* 0x100fe2000001166c */
[----:B------:R-:W-:Y:S01]  /*5340*/  IMAD.WIDE.U32 R22, R15, -0x2daee0ad, RZ ;  /* 0xd2511f530f167825 */ /* 0x000fe200078e00ff */
[----:B------:R-:W-:Y:S01]  /*5350*/  SHF.R.U32.HI R19, RZ, 0x10, R108 ;  /* 0x00000010ff137819 */ /* 0x000fe2000001166c */
[----:B------:R2:W-:Y:S01]  /*5360*/  MUFU.EX2 R243, R11 ;  /* 0x0000000b00f37308 */ /* 0x0005e20000000800 */
[----:B------:R-:W-:Y:S01]  /*5370*/  ISETP.LE.U32.AND P3, PT, R20, UR9, PT ;  /* 0x0000000914007c0c */ /* 0x000fe2000bf63070 */
[----:B------:R-:W-:Y:S01]  /*5380*/  IMAD.WIDE.U32 R124, R7, -0x2daee0ad, RZ ;  /* 0xd2511f53077c7825 */ /* 0x000fe200078e00ff */
[----:B------:R-:W-:Y:S02]  /*5390*/  LOP3.LUT R23, R23, R106, R28, 0x96, !PT ;  /* 0x0000006a17177212 */ /* 0x000fe400078e961c */
[----:B------:R-:W-:Y:S01]  /*53a0*/  LOP3.LUT R12, R109, R22, R4, 0x96, !PT ;  /* 0x000000166d0c7212 */ /* 0x000fe200078e9604 */
[----:B------:R-:W-:Y:S01]  /*53b0*/  IMAD.WIDE.U32 R104, R104, -0x2daee0ad, RZ ;  /* 0xd2511f5368687825 */ /* 0x000fe200078e00ff */
[----:B------:R-:W-:Y:S03]  /*53c0*/  LOP3.LUT R28, R125, R18, R28, 0x96, !PT ;  /* 0x000000127d1c7212 */ /* 0x000fe600078e961c */
[----:B------:R-:W-:Y:S01]  /*53d0*/  MUFU.EX2 R250, R6 ;  /* 0x0000000600fa7308 */ /* 0x000fe20000000800 */
[----:B------:R-:W-:Y:S01]  /*53e0*/  LOP3.LUT R22, R108, 0xff, RZ, 0xc0, !PT ;  /* 0x000000ff6c167812 */ /* 0x000fe200078ec0ff */
[----:B----4-:R-:W-:Y:S01]  /*53f0*/  IMAD.WIDE.U32 R30, R23, -0x326172a9, RZ ;  /* 0xcd9e8d57171e7825 */ /* 0x010fe200078e00ff */
[----:B------:R-:W-:Y:S02]  /*5400*/  LOP3.LUT R15, R104, 0xff, RZ, 0xc0, !PT ;  /* 0x000000ff680f7812 */ /* 0x000fe400078ec0ff */
[----:B------:R-:W-:Y:S01]  /*5410*/  SHF.R.U32.HI R18, RZ, 0x18, R104 ;  /* 0x00000018ff127819 */ /* 0x000fe20000011668 */
[----:B------:R-:W-:Y:S01]  /*5420*/  IMAD.WIDE.U32 R28, R28, -0x326172a9, RZ ;  /* 0xcd9e8d571c1c7825 */ /* 0x000fe200078e00ff */
[----:B------:R-:W-:Y:S03]  /*5430*/  ISETP.LE.U32.AND P1, PT, R15, UR9, PT ;  /* 0x000000090f007c0c */ /* 0x000fe6000bf23070 */
[----:B------:R-:W-:Y:S01]  /*5440*/  MUFU.EX2 R237, R14 ;  /* 0x0000000e00ed7308 */ /* 0x000fe20000000800 */
[----:B------:R-:W-:Y:S01]  /*5450*/  ISETP.LE.U32.AND P0, PT, R18, UR9, PT ;  /* 0x0000000912007c0c */ /* 0x000fe2000bf03070 */
[----:B------:R-:W-:Y:S01]  /*5460*/  VIADD R23, R176, 0xb54cda56 ;  /* 0xb54cda56b0177836 */ /* 0x000fe20000000000 */
[----:B------:R-:W-:Y:S02]  /*5470*/  SHF.R.U32.HI R20, RZ, 0x18, R30 ;  /* 0x00000018ff147819 */ /* 0x000fe4000001161e */
[----:B------:R-:W-:Y:S02]  /*5480*/  ISETP.LE.U32.AND P4, PT, R22, UR9, PT ;  /* 0x0000000916007c0c */ /* 0x000fe4000bf83070 */
[----:B------:R-:W-:Y:S03]  /*5490*/  LOP3.LUT R22, R30, 0xff, RZ, 0xc0, !PT ;  /* 0x000000ff1e167812 */ /* 0x000fe600078ec0ff */
[----:B------:R-:W3:Y:S01]  /*54a0*/  MUFU.EX2 R118, R118 ;  /* 0x0000007600767308 */ /* 0x000ee20000000800 */
[----:B------:R-:W-:Y:S02]  /*54b0*/  ISETP.LE.U32.AND P5, PT, R20, UR9, PT ;  /* 0x0000000914007c0c */ /* 0x000fe4000bfa3070 */
[----:B------:R-:W-:Y:S02]  /*54c0*/  LOP3.LUT R4, R105, R124, R4, 0x96, !PT ;  /* 0x0000007c69047212 */ /* 0x000fe400078e9604 */
[----:B--2---:R-:W-:Y:S02]  /*54d0*/  SHF.R.U32.HI R11, RZ, 0x18, R12 ;  /* 0x00000018ff0b7819 */ /* 0x004fe4000001160c */
[----:B------:R-:W-:Y:S03]  /*54e0*/  ISETP.LE.U32.AND P6, PT, R22, UR9, PT ;  /* 0x0000000916007c0c */ /* 0x000fe6000bfc3070 */
[----:B------:R2:W-:Y:S01]  /*54f0*/  MUFU.EX2 R251, R5 ;  /* 0x0000000500fb7308 */ /* 0x0005e20000000800 */
[----:B------:R-:W-:Y:S02]  /*5500*/  LOP3.LUT R19, R19, 0xff, RZ, 0xc0, !PT ;  /* 0x000000ff13137812 */ /* 0x000fe400078ec0ff */
[----:B------:R-:W-:Y:S02]  /*5510*/  LOP3.LUT R22, R4, 0xff, RZ, 0xc0, !PT ;  /* 0x000000ff04167812 */ /* 0x000fe400078ec0ff */
[--C-:B------:R-:W-:Y:S02]  /*5520*/  LOP3.LUT R15, R31, R102, R23.reuse, 0x96, !PT ;  /* 0x000000661f0f7212 */ /* 0x100fe400078e9617 */
[----:B------:R-:W-:Y:S03]  /*5530*/  SHF.R.U32.HI R18, RZ, 0x10, R30 ;  /* 0x00000010ff127819 */ /* 0x000fe6000001161e */
[----:B------:R-:W-:Y:S01]  /*5540*/  MUFU.EX2 R124, R32 ;  /* 0x00000020007c7308 */ /* 0x000fe20000000800 */
[----:B------:R-:W-:Y:S02]  /*5550*/  LOP3.LUT R20, R12, 0xff, RZ, 0xc0, !PT ;  /* 0x000000ff0c147812 */ /* 0x000fe400078ec0ff */
[----:B------:R-:W-:Y:S02]  /*5560*/  LOP3.LUT R18, R18, 0xff, RZ, 0xc0, !PT ;  /* 0x000000ff12127812 */ /* 0x000fe400078ec0ff */
[----:B------:R-:W-:Y:S01]  /*5570*/  LOP3.LUT R16, R108, 0xffff, RZ, 0xc0, !PT ;  /* 0x0000ffff6c107812 */ /* 0x000fe200078ec0ff */
[----:B------:R-:W-:Y:S01]  /*5580*/  IMAD.SHL.U32 R109, R173, 0x2, RZ ;  /* 0x00000002ad6d7824 */ /* 0x000fe200078e00ff */
[----:B------:R-:W-:Y:S03]  /*5590*/  LOP3.LUT R8, R29, R100, R23, 0x96, !PT ;  /* 0x000000641d087212 */ /* 0x000fe600078e9617 */
[----:B------:R-:W-:Y:S01]  /*55a0*/  MUFU.EX2 R244, R10 ;  /* 0x0000000a00f47308 */ /* 0x000fe20000000800 */
[----:B--2---:R-:W-:Y:S02]  /*55b0*/  SHF.R.U32.HI R5, RZ, 0x10, R12 ;  /* 0x00000010ff057819 */ /* 0x004fe4000001160c */
[----:B------:R-:W-:Y:S02]  /*55c0*/  SHF.R.U32.HI R16, RZ, 0x8, R16 ;  /* 0x00000008ff107819 */ /* 0x000fe40000011610 */
[----:B------:R-:W-:Y:S02]  /*55d0*/  LOP3.LUT R5, R5, 0xff, RZ, 0xc0, !PT ;  /* 0x000000ff05057812 */ /* 0x000fe400078ec0ff */
[----:B------:R-:W-:Y:S03]  /*55e0*/  LOP3.LUT R16, R16, 0xffff, RZ, 0xc0, !PT ;  /* 0x0000ffff10107812 */ /* 0x000fe600078ec0ff */
[----:B------:R2:W-:Y:S01]  /*55f0*/  MUFU.EX2 R130, R21 ;  /* 0x0000001500827308 */ /* 0x0005e20000000800 */
[----:B------:R-:W-:Y:S02]  /*5600*/  SHF.R.U32.HI R23, RZ, 0x18, R15 ;  /* 0x00000018ff177819 */ /* 0x000fe4000001160f */
[----:B------:R-:W-:Y:S02]  /*5610*/  LOP3.LUT R17, R30, 0xffff, RZ, 0xc0, !PT ;  /* 0x0000ffff1e117812 */ /* 0x000fe400078ec0ff */
[----:B------:R-:W-:Y:S02]  /*5620*/  LOP3.LUT R12, R12, 0xffff, RZ, 0xc0, !PT ;  /* 0x0000ffff0c0c7812 */ /* 0x000fe400078ec0ff */
[----:B------:R-:W-:Y:S03]  /*5630*/  SHF.R.U32.HI R17, RZ, 0x8, R17 ;  /* 0x00000008ff117819 */ /* 0x000fe60000011611 */
[----:B------:R-:W-:Y:S01]  /*5640*/  MUFU.EX2 R246, R9 ;  /* 0x0000000900f67308 */ /* 0x000fe20000000800 */
[----:B------:R-:W-:Y:S02]  /*5650*/  SHF.R.U32.HI R12, RZ, 0x8, R12 ;  /* 0x00000008ff0c7819 */ /* 0x000fe4000001160c */
[----:B------:R-:W-:Y:S02]  /*5660*/  LOP3.LUT R17, R17, 0xffff, RZ, 0xc0, !PT ;  /* 0x0000ffff11117812 */ /* 0x000fe400078ec0ff */
[----:B------:R-:W-:Y:S02]  /*5670*/  LOP3.LUT R12, R12, 0xffff, RZ, 0xc0, !PT ;  /* 0x0000ffff0c0c7812 */ /* 0x000fe400078ec0ff */
[----:B------:R-:W-:Y:S03]  /*5680*/  SHF.R.U32.HI R14, RZ, 0x10, R28 ;  /* 0x00000010ff0e7819 */ /* 0x000fe6000001161c */
[----:B------:R-:W-:Y:S01]  /*5690*/  MUFU.EX2 R245, R13 ;  /* 0x0000000d00f57308 */ /* 0x000fe20000000800 */
[----:B--2---:R-:W-:Y:S02]  /*56a0*/  SHF.R.U32.HI R21, RZ, 0x18, R4 ;  /* 0x00000018ff157819 */ /* 0x004fe40000011604 */
[----:B------:R-:W-:Y:S02]  /*56b0*/  LOP3.LUT R14, R14, 0xff, RZ, 0xc0, !PT ;  /* 0x000000ff0e0e7812 */ /* 0x000fe400078ec0ff */
[----:B------:R-:W-:Y:S02]  /*56c0*/  SHF.R.U32.HI R7, RZ, 0x10, R104 ;  /* 0x00000010ff077819 */ /* 0x000fe40000011668 */
[----:B------:R-:W-:Y:S03]  /*56d0*/  LOP3.LUT R6, R104, 0xffff, RZ, 0xc0, !PT ;  /* 0x0000ffff68067812 */ /* 0x000fe600078ec0ff */
[----:B------:R-:W2:Y:S01]  /*56e0*/  MUFU.EX2 R129, R24 ;  /* 0x0000001800817308 */ /* 0x000ea20000000800 */
[----:B------:R-:W-:Y:S02]  /*56f0*/  LOP3.LUT R7, R7, 0xff, RZ, 0xc0, !PT ;  /* 0x000000ff07077812 */ /* 0x000fe400078ec0ff */
[----:B------:R-:W-:Y:S04]  /*5700*/  SHF.R.U32.HI R6, RZ, 0x8, R6 ;  /* 0x00000008ff067819 */ /* 0x000fe80000011606 */
[----:B------:R-:W-:Y:S03]  /*5710*/  LOP3.LUT R6, R6, 0xffff, RZ, 0xc0, !PT ;  /* 0x0000ffff06067812 */ /* 0x000fe600078ec0ff */
[----:B------:R-:W-:Y:S10]  /*5720*/  MUFU.EX2 R125, R27 ;  /* 0x0000001b007d7308 */ /* 0x000ff40000000800 */
[----:B------:R-:W-:Y:S10]  /*5730*/  MUFU.EX2 R128, R25 ;  /* 0x0000001900807308 */ /* 0x000ff40000000800 */
[----:B------:R-:W4:Y:S01]  /*5740*/  MUFU.EX2 R126, R26 ;  /* 0x0000001a007e7308 */ /* 0x000f220000000800 */
[----:B-1----:R-:W-:Y:S01]  /*5750*/  @!P3 FADD.FTZ R111, -R111, -RZ ;  /* 0x800000ff6f6fb221 */ /* 0x002fe20000010100 */
[----:B------:R-:W-:Y:S01]  /*5760*/  ISETP.LE.U32.AND P3, PT, R11, UR9, PT ;  /* 0x000000090b007c0c */ /* 0x000fe2000bf63070 */
[----:B------:R-:W-:Y:S01]  /*5770*/  @!P1 FADD.FTZ R113, -R113, -RZ ;  /* 0x800000ff71719221 */ /* 0x000fe20000010100 */
[----:B------:R-:W-:Y:S01]  /*5780*/  ISETP.LE.U32.AND P1, PT, R19, UR9, PT ;  /* 0x0000000913007c0c */ /* 0x000fe2000bf23070 */
[----:B------:R-:W-:Y:S01]  /*5790*/  @!P0 FADD.FTZ R114, -R114, -RZ ;  /* 0x800000ff72728221 */ /* 0x000fe20000010100 */
[----:B------:R-:W-:Y:S01]  /*57a0*/  ISETP.LE.U32.AND P0, PT, R22, UR9, PT ;  /* 0x0000000916007c0c */ /* 0x000fe2000bf03070 */
[----:B---3--:R-:W-:Y:S01]  /*57b0*/  @!P5 FADD.FTZ R118, -R118, -RZ ;  /* 0x800000ff7676d221 */ /* 0x008fe20000010100 */
[----:B------:R-:W-:Y:S01]  /*57c0*/  LOP3.LUT R22, R15, 0xff, RZ, 0xc0, !PT ;  /* 0x000000ff0f167812 */ /* 0x000fe200078ec0ff */
[----:B------:R-:W-:Y:S01]  /*57d0*/  @!P4 FADD.FTZ R110, -R110, -RZ ;  /* 0x800000ff6e6ec221 */ /* 0x000fe20000010100 */
[----:B------:R-:W-:Y:S01]  /*57e0*/  ISETP.LE.U32.AND P4, PT, R20, UR9, PT ;  /* 0x0000000914007c0c */ /* 0x000fe2000bf83070 */
[----:B------:R-:W-:Y:S01]  /*57f0*/  @!P6 FADD.FTZ R115, -R115, -RZ ;  /* 0x800000ff7373e221 */ /* 0x000fe20000010100 */
[----:B------:R-:W-:Y:S02]  /*5800*/  ISETP.LE.U32.AND P5, PT, R22, UR9, PT ;  /* 0x0000000916007c0c */ /* 0x000fe4000bfa3070 */
[----:B------:R-:W-:Y:S01]  /*5810*/  LOP3.LUT R20, R28, 0xff, RZ, 0xc0, !PT ;  /* 0x000000ff1c147812 */ /* 0x000fe200078ec0ff */
[----:B------:R-:W-:Y:S01]  /*5820*/  @!P3 FADD.FTZ R120, -R120, -RZ ;  /* 0x800000ff7878b221 */ /* 0x000fe20000010100 */
[----:B------:R-:W-:Y:S01]  /*5830*/  ISETP.LE.U32.AND P3, PT, R18, UR9, PT ;  /* 0x0000000912007c0c */ /* 0x000fe2000bf63070 */
[----:B------:R-:W-:Y:S01]  /*5840*/  @!P1 FADD.FTZ R121, -R121, -RZ ;  /* 0x800000ff79799221 */ /* 0x000fe20000010100 */
[----:B------:R-:W-:Y:S01]  /*5850*/  ISETP.LE.U32.AND P1, PT, R20, UR9, PT ;  /* 0x0000000914007c0c */ /* 0x000fe2000bf23070 */
[----:B--2---:R-:W-:Y:S01]  /*5860*/  @!P0 FADD.FTZ R129, -R129, -RZ ;  /* 0x800000ff81818221 */ /* 0x004fe20000010100 */
[----:B------:R-:W-:Y:S02]  /*5870*/  ISETP.LE.U32.AND P6, PT, R23, UR9, PT ;  /* 0x0000000917007c0c */ /* 0x000fe4000bfc3070 */
[----:B------:R-:W-:Y:S01]  /*5880*/  SHF.R.U32.HI R19, RZ, 0x18, R28 ;  /* 0x00000018ff137819 */ /* 0x000fe2000001161c */
[----:B------:R-:W-:Y:S01]  /*5890*/  @!P4 FADD.FTZ R119, -R119, -RZ ;  /* 0x800000ff7777c221 */ /* 0x000fe20000010100 */
[----:B------:R-:W-:Y:S01]  /*58a0*/  LOP3.LUT R11, R28, 0xffff, RZ, 0xc0, !PT ;  /* 0x0000ffff1c0b7812 */ /* 0x000fe200078ec0ff */
[----:B------:R-:W-:Y:S01]  /*58b0*/  @!P5 FADD.FTZ R249, -R249, -RZ ;  /* 0x800000fff9f9d221 */ /* 0x000fe20000010100 */
[----:B------:R-:W-:Y:S02]  /*58c0*/  ISETP.LE.U32.AND P5, PT, R5, UR9, PT ;  /* 0x0000000905007c0c */ /* 0x000fe4000bfa3070 */
[----:B------:R-:W-:Y:S01]  /*58d0*/  SHF.R.U32.HI R5, RZ, 0x10, R15 ;  /* 0x00000010ff057819 */ /* 0x000fe2000001160f */
[----:B------:R-:W-:Y:S01]  /*58e0*/  @!P3 FADD.FTZ R131, -R131, -RZ ;  /* 0x800000ff8383b221 */ /* 0x000fe20000010100 */
[----:B------:R-:W-:Y:S01]  /*58f0*/  ISETP.LE.U32.AND P3, PT, R16, UR9, PT ;  /* 0x0000000910007c0c */ /* 0x000fe2000bf63070 */
[----:B------:R-:W-:Y:S01]  /*5900*/  @!P1 FADD.FTZ R242, -R242, -RZ ;  /* 0x800000fff2f29221 */ /* 0x000fe20000010100 */
[----:B------:R-:W-:Y:S01]  /*5910*/  LOP3.LUT R5, R5, 0xff, RZ, 0xc0, !PT ;  /* 0x000000ff05057812 */ /* 0x000fe200078ec0ff */
[----:B------:R-:W-:Y:S01]  /*5920*/  @!P6 FADD.FTZ R248, -R248, -RZ ;  /* 0x800000fff8f8e221 */ /* 0x000fe20000010100 */
[----:B------:R-:W-:Y:S02]  /*5930*/  ISETP.LE.U32.AND P6, PT, R19, UR9, PT ;  /* 0x0000000913007c0c */ /* 0x000fe4000bfc3070 */
[----:B------:R-:W-:Y:S02]  /*5940*/  ISETP.LE.U32.AND P1, PT, R5, UR9, PT ;  /* 0x0000000905007c0c */ /* 0x000fe4000bf23070 */
[----:B------:R-:W-:Y:S01]  /*5950*/  LOP3.LUT R5, R8, 0xff, RZ, 0xc0, !PT ;  /* 0x000000ff08057812 */ /* 0x000fe200078ec0ff */
[----:B------:R-:W-:Y:S01]  /*5960*/  @!P5 FADD.FTZ R122, -R122, -RZ ;  /* 0x800000ff7a7ad221 */ /* 0x000fe20000010100 */
[----:B------:R-:W-:Y:S02]  /*5970*/  LOP3.LUT R15, R15, 0xffff, RZ, 0xc0, !PT ;  /* 0x0000ffff0f0f7812 */ /* 0x000fe400078ec0ff */
[----:B------:R-:W-:Y:S01]  /*5980*/  ISETP.LE.U32.AND P5, PT, R5, UR9, PT ;  /* 0x0000000905007c0c */ /* 0x000fe2000bfa3070 */
[----:B------:R-:W-:Y:S01]  /*5990*/  @!P3 FADD.FTZ R123, -R123, -RZ ;  /* 0x800000ff7b7bb221 */ /* 0x000fe20000010100 */
[--C-:B------:R-:W-:Y:S02]  /*59a0*/  SHF.R.U32.HI R5, RZ, 0x18, R8.reuse ;  /* 0x00000018ff057819 */ /* 0x100fe40000011608 */
[----:B------:R-:W-:Y:S01]  /*59b0*/  SHF.R.U32.HI R15, RZ, 0x8, R15 ;  /* 0x00000008ff0f7819 */ /* 0x000fe2000001160f */
[----:B------:R-:W-:Y:S01]  /*59c0*/  @!P6 FADD.FTZ R236, -R236, -RZ ;  /* 0x800000ffecece221 */ /* 0x000fe20000010100 */
[----:B------:R-:W-:Y:S01]  /*59d0*/  ISETP.LE.U32.AND P3, PT, R5, UR9, PT ;  /* 0x0000000905007c0c */ /* 0x000fe2000bf63070 */
[----:B------:R-:W-:Y:S01]  /*59e0*/  @!P1 FADD.FTZ R250, -R250, -RZ ;  /* 0x800000fffafa9221 */ /* 0x000fe20000010100 */
[----:B------:R-:W-:Y:S02]  /*59f0*/  SHF.R.U32.HI R5, RZ, 0x10, R8 ;  /* 0x00000010ff057819 */ /* 0x000fe40000011608 */
[----:B------:R-:W-:Y:S02]  /*5a00*/  ISETP.LE.U32.AND P6, PT, R17, UR9, PT ;  /* 0x0000000911007c0c */ /* 0x000fe4000bfc3070 */
[----:B------:R-:W-:Y:S01]  /*5a10*/  LOP3.LUT R5, R5, 0xff, RZ, 0xc0, !PT ;  /* 0x000000ff05057812 */ /* 0x000fe200078ec0ff */
[----:B------:R-:W-:Y:S01]  /*5a20*/  @!P5 FADD.FTZ R247, -R247, -RZ ;  /* 0x800000fff7f7d221 */ /* 0x000fe20000010100 */
[----:B------:R-:W-:Y:S02]  /*5a30*/  LOP3.LUT R8, R8, 0xffff, RZ, 0xc0, !PT ;  /* 0x0000ffff08087812 */ /* 0x000fe400078ec0ff */
[----:B------:R-:W-:Y:S02]  /*5a40*/  LOP3.LUT R15, R15, 0xffff, RZ, 0xc0, !PT ;  /* 0x0000ffff0f0f7812 */ /* 0x000fe400078ec0ff */
[----:B------:R-:W-:Y:S01]  /*5a50*/  SHF.R.U32.HI R8, RZ, 0x8, R8 ;  /* 0x00000008ff087819 */ /* 0x000fe20000011608 */
[----:B------:R-:W-:Y:S01]  /*5a60*/  @!P3 FADD.FTZ R243, -R243, -RZ ;  /* 0x800000fff3f3b221 */ /* 0x000fe20000010100 */
[----:B------:R-:W-:Y:S02]  /*5a70*/  ISETP.LE.U32.AND P3, PT, R5, UR9, PT ;  /* 0x0000000905007c0c */ /* 0x000fe4000bf63070 */
[----:B------:R-:W-:Y:S01]  /*5a80*/  SHF.R.U32.HI R5, RZ, 0x10, R4 ;  /* 0x00000010ff057819 */ /* 0x000fe20000011604 */
[----:B------:R-:W-:Y:S01]  /*5a90*/  @!P6 FADD.FTZ R175, -R175, -RZ ;  /* 0x800000ffafafe221 */ /* 0x000fe20000010100 */
[----:B------:R-:W-:Y:S02]  /*5aa0*/  ISETP.LE.U32.AND P6, PT, R12, UR9, PT ;  /* 0x000000090c007c0c */ /* 0x000fe4000bfc3070 */
[----:B------:R-:W-:Y:S02]  /*5ab0*/  LOP3.LUT R5, R5, 0xff, RZ, 0xc0, !PT ;  /* 0x000000ff05057812 */ /* 0x000fe400078ec0ff */
[----:B------:R-:W-:Y:S02]  /*5ac0*/  ISETP.LE.U32.AND P5, PT, R15, UR9, PT ;  /* 0x000000090f007c0c */ /* 0x000fe4000bfa3070 */
[----:B------:R-:W-:Y:S02]  /*5ad0*/  ISETP.LE.U32.AND P1, PT, R14, UR9, PT ;  /* 0x000000090e007c0c */ /* 0x000fe4000bf23070 */
[----:B------:R-:W-:Y:S01]  /*5ae0*/  LOP3.LUT R8, R8, 0xffff, RZ, 0xc0, !PT ;  /* 0x0000ffff08087812 */ /* 0x000fe200078ec0ff */
[----:B------:R-:W-:Y:S01]  /*5af0*/  @!P3 FADD.FTZ R244, -R244, -RZ ;  /* 0x800000fff4f4b221 */ /* 0x000fe20000010100 */
[----:B------:R-:W-:Y:S02]  /*5b00*/  ISETP.LE.U32.AND P3, PT, R5, UR9, PT ;  /* 0x0000000905007c0c */ /* 0x000fe4000bf63070 */
[----:B------:R-:W-:Y:S01]  /*5b10*/  F2FP.RELU.BF16.F32.PACK_AB R5, R248, R250 ;  /* 0x000000faf805723e */ /* 0x000fe200000018ff */
[----:B------:R-:W-:Y:S01]  /*5b20*/  @!P6 FADD.FTZ R130, -R130, -RZ ;  /* 0x800000ff8282e221 */ /* 0x000fe20000010100 */
[----:B------:R-:W-:Y:S02]  /*5b30*/  SHF.R.U32.HI R11, RZ, 0x8, R11 ;  /* 0x00000008ff0b7819 */ /* 0x000fe4000001160b */
[----:B------:R-:W-:Y:S01]  /*5b40*/  ISETP.LE.U32.AND P6, PT, R8, UR9, PT ;  /* 0x0000000908007c0c */ /* 0x000fe2000bfc3070 */
[----:B------:R1:W-:Y:S01]  /*5b50*/  STS [R189+0xe400], R5 ;  /* 0x00e40005bd007388 */ /* 0x0003e20000000800 */
[----:B------:R-:W-:Y:S01]  /*5b60*/  LOP3.LUT R4, R4, 0xffff, RZ, 0xc0, !PT ;  /* 0x0000ffff04047812 */ /* 0x000fe200078ec0ff */
[----:B------:R-:W-:Y:S01]  /*5b70*/  @!P5 FADD.FTZ R251, -R251, -RZ ;  /* 0x800000fffbfbd221 */ /* 0x000fe20000010100 */
[----:B------:R-:W-:Y:S01]  /*5b80*/  LOP3.LUT R11, R11, 0xffff, RZ, 0xc0, !PT ;  /* 0x0000ffff0b0b7812 */ /* 0x000fe200078ec0ff */
[----:B------:R-:W-:Y:S01]  /*5b90*/  @!P1 FADD.FTZ R237, -R237, -RZ ;  /* 0x800000ffeded9221 */ /* 0x000fe20000010100 */
[----:B------:R-:W-:Y:S01]  /*5ba0*/  SHF.R.U32.HI R4, RZ, 0x8, R4 ;  /* 0x00000008ff047819 */ /* 0x000fe20000011604 */
[----:B----4-:R-:W-:Y:S01]  /*5bb0*/  @!P3 FADD.FTZ R126, -R126, -RZ ;  /* 0x800000ff7e7eb221 */ /* 0x010fe20000010100 */
[----:B------:R-:W-:Y:S02]  /*5bc0*/  ISETP.LE.U32.AND P1, PT, R11, UR9, PT ;  /* 0x000000090b007c0c */ /* 0x000fe4000bf23070 */
[----:B------:R-:W-:Y:S02]  /*5bd0*/  LOP3.LUT R4, R4, 0xffff, RZ, 0xc0, !PT ;  /* 0x0000ffff04047812 */ /* 0x000fe400078ec0ff */
[----:B------:R-:W-:Y:S01]  /*5be0*/  F2FP.RELU.BF16.F32.PACK_AB R8, R251, R249 ;  /* 0x000000f9fb08723e */ /* 0x000fe200000018ff */
[----:B------:R-:W-:Y:S01]  /*5bf0*/  @!P6 FADD.FTZ R246, -R246, -RZ ;  /* 0x800000fff6f6e221 */ /* 0x000fe20000010100 */
[----:B------:R-:W-:Y:S02]  /*5c00*/  ISETP.LE.U32.AND P6, PT, R4, UR9, PT ;  /* 0x0000000904007c0c */ /* 0x000fe4000bfc3070 */
[----:B------:R-:W-:Y:S01]  /*5c10*/  F2FP.RELU.BF16.F32.PACK_AB R4, R118, R131 ;  /* 0x000000837604723e */ /* 0x000fe200000018ff */
[----:B------:R2:W-:Y:S01]  /*5c20*/  STS [R189+0xe000], R8 ;  /* 0x00e00008bd007388 */ /* 0x0005e20000000800 */
[----:B------:R-:W-:Y:S02]  /*5c30*/  ISETP.LE.U32.AND P5, PT, R7, UR9, PT ;  /* 0x0000000907007c0c */ /* 0x000fe4000bfa3070 */
[----:B------:R-:W-:Y:S01]  /*5c40*/  F2FP.RELU.BF16.F32.PACK_AB R7, R246, R247 ;  /* 0x000000f7f607723e */ /* 0x000fe200000018ff */
[----:B------:R3:W-:Y:S01]  /*5c50*/  STS [R194+0xe400], R4 ;  /* 0x00e40004c2007388 */ /* 0x0007e20000000800 */
[----:B------:R-:W-:Y:S01]  /*5c60*/  @!P1 FADD.FTZ R245, -R245, -RZ ;  /* 0x800000fff5f59221 */ /* 0x000fe20000010100 */
[----:B------:R-:W-:Y:S02]  /*5c70*/  ISETP.LE.U32.AND P1, PT, R6, UR9, PT ;  /* 0x0000000906007c0c */ /* 0x000fe4000bf23070 */
[----:B------:R-:W-:Y:S02]  /*5c80*/  F2FP.RELU.BF16.F32.PACK_AB R6, R243, R244 ;  /* 0x000000f4f306723e */ /* 0x000fe400000018ff */
[----:B-1----:R-:W-:Y:S01]  /*5c90*/  F2FP.RELU.BF16.F32.PACK_AB R5, R175, R115 ;  /* 0x00000073af05723e */ /* 0x002fe200000018ff */
[----:B------:R-:W-:Y:S01]  /*5ca0*/  @!P6 FADD.FTZ R128, -R128, -RZ ;  /* 0x800000ff8080e221 */ /* 0x000fe20000010100 */
[----:B------:R-:W-:Y:S02]  /*5cb0*/  ISETP.LE.U32.AND P4, PT, R21, UR9, PT ;  /* 0x0000000915007c0c */ /* 0x000fe4000bf83070 */
[----:B------:R-:W-:Y:S01]  /*5cc0*/  @!P5 FADD.FTZ R124, -R124, -RZ ;  /* 0x800000ff7c7cd221 */ /* 0x000fe20000010100 */
[----:B------:R1:W-:Y:S01]  /*5cd0*/  STS [R194+0xe000], R5 ;  /* 0x00e00005c2007388 */ /* 0x0003e20000000800 */
[----:B------:R-:W-:Y:S02]  /*5ce0*/  FSETP.GE.FTZ.AND P0, PT, R248, RZ, PT ;  /* 0x000000fff800720b */ /* 0x000fe40003f16000 */
[----:B------:R-:W-:Y:S01]  /*5cf0*/  FSETP.GE.FTZ.AND P3, PT, R251, RZ, PT ;  /* 0x000000fffb00720b */ /* 0x000fe20003f76000 */
[----:B------:R4:W-:Y:S01]  /*5d00*/  STS [R189+0xf000], R7 ;  /* 0x00f00007bd007388 */ /* 0x0009e20000000800 */
[----:B------:R-:W-:Y:S01]  /*5d10*/  @!P1 FADD.FTZ R127, -R127, -RZ ;  /* 0x800000ff7f7f9221 */ /* 0x000fe20000010100 */
[----:B------:R-:W-:Y:S02]  /*5d20*/  FSETP.GE.FTZ.AND P1, PT, R250, RZ, PT ;  /* 0x000000fffa00720b */ /* 0x000fe40003f36000 */
[----:B------:R4:W-:Y:S01]  /*5d30*/  STS [R189+0xf400], R6 ;  /* 0x00f40006bd007388 */ /* 0x0009e20000000800 */
[----:B------:R-:W-:Y:S01]  /*5d40*/  FSETP.GE.FTZ.AND P5, PT, R123, RZ, PT ;  /* 0x000000ff7b00720b */ /* 0x000fe20003fb6000 */
[----:B------:R-:W-:Y:S01]  /*5d50*/  @!P4 FADD.FTZ R125, -R125, -RZ ;  /* 0x800000ff7d7dc221 */ /* 0x000fe20000010100 */
[----:B--2---:R-:W-:Y:S02]  /*5d60*/  F2FP.RELU.BF16.F32.PACK_AB R8, R245, R242 ;  /* 0x000000f2f508723e */ /* 0x004fe400000018ff */
[----:B------:R-:W-:Y:S02]  /*5d70*/  FSETP.GE.FTZ.AND P4, PT, R249, RZ, PT ;  /* 0x000000fff900720b */ /* 0x000fe40003f96000 */
[----:B---3--:R-:W-:Y:S01]  /*5d80*/  F2FP.RELU.BF16.F32.PACK_AB R4, R123, R110 ;  /* 0x0000006e7b04723e */ /* 0x008fe200000018ff */
[----:B------:R-:W-:Y:S01]  /*5d90*/  STS [R194+0xf000], R8 ;  /* 0x00f00008c2007388 */ /* 0x000fe20000000800 */
[----:B------:R-:W-:Y:S02]  /*5da0*/  ISETP.GT.AND P6, PT, R223, R204, PT ;  /* 0x000000ccdf00720c */ /* 0x000fe40003fc4270 */
[----:B-1----:R-:W-:Y:S02]  /*5db0*/  F2FP.RELU.BF16.F32.PACK_AB R5, R120, R122 ;  /* 0x0000007a7805723e */ /* 0x002fe400000018ff */
[----:B----4-:R-:W-:Y:S02]  /*5dc0*/  F2FP.RELU.BF16.F32.PACK_AB R7, R236, R237 ;  /* 0x000000edec07723e */ /* 0x010fe400000018ff */
[----:B------:R-:W-:Y:S03]  /*5dd0*/  F2FP.RELU.BF16.F32.PACK_AB R6, R130, R119 ;  /* 0x000000778206723e */ /* 0x000fe600000018ff */
[----:B------:R1:W-:Y:S04]  /*5de0*/  STS [R194+0xf400], R7 ;  /* 0x00f40007c2007388 */ /* 0x0003e80000000800 */
[----:B------:R2:W-:Y:S04]  /*5df0*/  STS [R193+0xe000], R6 ;  /* 0x00e00006c1007388 */ /* 0x0005e80000000800 */
[----:B------:R3:W-:Y:S04]  /*5e00*/  STS [R193+0xe400], R5 ;  /* 0x00e40005c1007388 */ /* 0x0007e80000000800 */
[----:B------:R4:W-:Y:S01]  /*5e10*/  STS [R196+0xe000], R4 ;  /* 0x00e00004c4007388 */ /* 0x0009e20000000800 */
[----:B-1----:R-:W-:Y:S02]  /*5e20*/  F2FP.RELU.BF16.F32.PACK_AB R7, R128, R129 ;  /* 0x000000818007723e */ /* 0x002fe400000018ff */
[----:B--2---:R-:W-:Y:S02]  /*5e30*/  F2FP.RELU.BF16.F32.PACK_AB R6, R125, R126 ;  /* 0x0000007e7d06723e */ /* 0x004fe400000018ff */
[----:B---3--:R-:W-:Y:S02]  /*5e40*/  F2FP.RELU.BF16.F32.PACK_AB R5, R127, R113 ;  /* 0x000000717f05723e */ /* 0x008fe400000018ff */
[----:B----4-:R-:W-:Y:S05]  /*5e50*/  F2FP.RELU.BF16.F32.PACK_AB R4, R111, R121 ;  /* 0x000000796f04723e */ /* 0x010fea00000018ff */
[----:B------:R1:W-:Y:S04]  /*5e60*/  STS [R196+0xe400], R4 ;  /* 0x00e40004c4007388 */ /* 0x0003e80000000800 */
[----:B------:R-:W-:Y:S04]  /*5e70*/  STS [R193+0xf000], R7 ;  /* 0x00f00007c1007388 */ /* 0x000fe80000000800 */
[----:B------:R-:W-:Y:S04]  /*5e80*/  STS [R193+0xf400], R6 ;  /* 0x00f40006c1007388 */ /* 0x000fe80000000800 */
[----:B------:R-:W-:Y:S01]  /*5e90*/  STS [R196+0xf000], R5 ;  /* 0x00f00005c4007388 */ /* 0x000fe20000000800 */
[----:B-1----:R-:W-:Y:S05]  /*5ea0*/  F2FP.RELU.BF16.F32.PACK_AB R4, R114, R124 ;  /* 0x0000007c7204723e */ /* 0x002fea00000018ff */
[----:B------:R-:W-:Y:S04]  /*5eb0*/  STS [R196+0xf400], R4 ;  /* 0x00f40004c4007388 */ /* 0x000fe80000000800 */
[----:B------:R-:W1:Y:S08]  /*5ec0*/  LDSM.16.M88.4 R32, [R109+UR6+0x4000] ;  /* 0x004000066d20783b */ /* 0x000e700008000200 */
[----:B------:R2:W3:Y:S02]  /*5ed0*/  LDSM.16.M88.4 R28, [R109+UR6+0x5000] ;  /* 0x005000066d1c783b */ /* 0x0004e40008000200 */
[----:B--2---:R-:W-:Y:S05]  /*5ee0*/  IADD3 R109, R109, 0x4000, R112 ;  /* 0x000040006d6d7810 */ /* 0x004fea0007ffe070 */
[C---:B------:R-:W-:Y:S01]  /*5ef0*/  IMAD.IADD R108, R109.reuse, 0x1, R166 ;  /* 0x000000016d6c7824 */ /* 0x040fe200078e02a6 */
[-C--:B-1----:R-:W-:Y:S04]  /*5f00*/  HMMA.16816.F32.BF16 R4, R32, R132.reuse, RZ ;  /* 0x000000842004723c */ /* 0x082fe800000418ff */
[----:B------:R-:W1:Y:S02]  /*5f10*/  LDSM.16.M88.4 R100, [R108] ;  /* 0x000000006c64783b */ /* 0x000e640000000200 */
[C---:B---3--:R-:W-:Y:S06]  /*5f20*/  HMMA.16816.F32.BF16 R8, R28.reuse, R132, RZ ;  /* 0x000000841c08723c */ /* 0x048fec00000418ff */
[----:B------:R2:W3:Y:S01]  /*5f30*/  LDSM.16.M88.4 R104, [R108+0x1000] ;  /* 0x001000006c68783b */ /* 0x0004e20000000200 */
[-C--:B------:R-:W-:Y:S06]  /*5f40*/  HMMA.16816.F32.BF16 R12, R28, R134.reuse, RZ ;  /* 0x000000861c0c723c */ /* 0x080fec00000418ff */
[C---:B------:R-:W-:Y:S06]  /*5f50*/  HMMA.16816.F32.BF16 R16, R32.reuse, R134, RZ ;  /* 0x000000862010723c */ /* 0x040fec00000418ff */
[-C--:B------:R-:W-:Y:S06]  /*5f60*/  HMMA.16816.F32.BF16 R20, R32, R136.reuse, RZ ;  /* 0x000000882014723c */ /* 0x080fec00000418ff */
[C---:B------:R-:W-:Y:S02]  /*5f70*/  HMMA.16816.F32.BF16 R24, R28.reuse, R136, RZ ;  /* 0x000000881c18723c */ /* 0x040fe400000418ff */
[----:B--2---:R-:W-:Y:S04]  /*5f80*/  IMAD.IADD R108, R174, 0x1, R108 ;  /* 0x00000001ae6c7824 */ /* 0x004fe800078e026c */
        /* <DEDUP_REMOVED lines=8> */
[-C--:B------:R-:W-:Y:S06]  /*6010*/  HMMA.16816.F32.BF16 R28, R104, R146.reuse, R28 ;  /* 0x00000092681c723c */ /* 0x080fec000004181c */
[----:B------:R-:W-:Y:S05]  /*6020*/  HMMA.16816.F32.BF16 R32, R100, R146, R32 ;  /* 0x000000926420723c */ /* 0x000fea0000041820 */
[----:B------:R-:W-:Y:S05]  /*6030*/  IMAD.IADD R104, R109, 0x1, R174 ;  /* 0x000000016d687824 */ /* 0x000fea00078e02ae */
[----:B------:R-:W1:Y:S08]  /*6040*/  LDSM.16.M88.4 R100, [R104] ;  /* 0x000000006864783b */ /* 0x000e700000000200 */
[----:B------:R-:W2:Y:S01]  /*6050*/  LDSM.16.M88.4 R104, [R104+0x1000] ;  /* 0x001000006868783b */ /* 0x000ea20000000200 */
[-C--:B-1----:R-:W-:Y:S06]  /*6060*/  HMMA.16816.F32.BF16 R4, R100, R148.reuse, R4 ;  /* 0x000000946404723c */ /* 0x082fec0000041804 */
[C---:B--2---:R-:W-:Y:S06]  /*6070*/  HMMA.16816.F32.BF16 R8, R104.reuse, R148, R8 ;  /* 0x000000946808723c */ /* 0x044fec0000041808 */
[-C--:B------:R-:W-:Y:S06]  /*6080*/  HMMA.16816.F32.BF16 R12, R104, R150.reuse, R12 ;  /* 0x00000096680c723c */ /* 0x080fec000004180c */
[C---:B------:R-:W-:Y:S06]  /*6090*/  HMMA.16816.F32.BF16 R16, R100.reuse, R150, R16 ;  /* 0x000000966410723c */ /* 0x040fec0000041810 */
[-C--:B------:R-:W-:Y:S06]  /*60a0*/  HMMA.16816.F32.BF16 R20, R100, R152.reuse, R20 ;  /* 0x000000986414723c */ /* 0x080fec0000041814 */
[C---:B------:R-:W-:Y:S06]  /*60b0*/  HMMA.16816.F32.BF16 R24, R104.reuse, R152, R24 ;  /* 0x000000986818723c */ /* 0x040fec0000041818 */
[-C--:B------:R-:W-:Y:S01]  /*60c0*/  HMMA.16816.F32.BF16 R28, R104, R154.reuse, R28 ;  /* 0x0000009a681c723c */ /* 0x080fe2000004181c */
[----:B------:R-:W1:Y:S05]  /*60d0*/  LDSM.16.M88.4 R104, [R108] ;  /* 0x000000006c68783b */ /* 0x000e6a0000000200 */
[----:B------:R-:W-:Y:S03]  /*60e0*/  HMMA.16816.F32.BF16 R32, R100, R154, R32 ;  /* 0x0000009a6420723c */ /* 0x000fe60000041820 */
[----:B------:R2:W3:Y:S02]  /*60f0*/  LDSM.16.M88.4 R100, [R108+0x1000] ;  /* 0x001000006c64783b */ /* 0x0004e40000000200 */
[----:B--2---:R-:W-:Y:S06]  /*6100*/  IMAD.SHL.U32 R108, R172, 0x2, RZ ;  /* 0x00000002ac6c7824 */ /* 0x004fec00078e00ff */
[----:B------:R-:W-:Y:S01]  /*6110*/  IADD3 R112, R108, 0x4000, R112 ;  /* 0x000040006c707810 */ /* 0x000fe20007ffe070 */
[-C--:B-1----:R-:W-:Y:S06]  /*6120*/  HMMA.16816.F32.BF16 R4, R104, R156.reuse, R4 ;  /* 0x0000009c6804723c */ /* 0x082fec0000041804 */
[C---:B---3--:R-:W-:Y:S06]  /*6130*/  HMMA.16816.F32.BF16 R8, R100.reuse, R156, R8 ;  /* 0x0000009c6408723c */ /* 0x048fec0000041808 */
[-C--:B------:R-:W-:Y:S06]  /*6140*/  HMMA.16816.F32.BF16 R12, R100, R158.reuse, R12 ;  /* 0x0000009e640c723c */ /* 0x080fec000004180c */
[C---:B------:R-:W-:Y:S06]  /*6150*/  HMMA.16816.F32.BF16 R16, R104.reuse, R158, R16 ;  /* 0x0000009e6810723c */ /* 0x040fec0000041810 */
[----:B-----5:R-:W-:Y:S01]  /*6160*/  FADD.FTZ R7, -R240, R7 ;  /* 0x00000007f0077221 */ /* 0x020fe20000010100 */
[-C--:B------:R-:W-:Y:S04]  /*6170*/  HMMA.16816.F32.BF16 R20, R104, R160.reuse, R20 ;  /* 0x000000a06814723c */ /* 0x080fe80000041814 */
[----:B------:R-:W-:Y:S02]  /*6180*/  FSEL R7, R7, R240, P0 ;  /* 0x000000f007077208 */ /* 0x000fe40000000000 */
[C---:B------:R-:W-:Y:S04]  /*6190*/  HMMA.16816.F32.BF16 R24, R100.reuse, R160, R24 ;  /* 0x000000a06418723c */ /* 0x040fe80000041818 */
[----:B------:R-:W-:Y:S01]  /*61a0*/  FSETP.GE.FTZ.AND P0, PT, R243, RZ, PT ;  /* 0x000000fff300720b */ /* 0x000fe20003f16000 */
[----:B------:R-:W-:Y:S01]  /*61b0*/  FADD.FTZ R5, -R241, R5 ;  /* 0x00000005f1057221 */ /* 0x000fe20000010100 */
[----:B------:R-:W-:Y:S01]  /*61c0*/  FADD.FTZ R11, -R238, R11 ;  /* 0x0000000bee0b7221 */ /* 0x000fe20000010100 */
[----:B------:R-:W-:Y:S01]  /*61d0*/  FADD.FTZ R6, -R240, R6 ;  /* 0x00000006f0067221 */ /* 0x000fe20000010100 */
[----:B------:R-:W-:Y:S01]  /*61e0*/  FADD.FTZ R9, -R239, R9 ;  /* 0x00000009ef097221 */ /* 0x000fe20000010100 */
[-C--:B------:R-:W-:Y:S03]  /*61f0*/  HMMA.16816.F32.BF16 R28, R100, R162.reuse, R28 ;  /* 0x000000a2641c723c */ /* 0x080fe6000004181c */
[----:B------:R-:W-:Y:S01]  /*6200*/  FSEL R5, R5, R241, P3 ;  /* 0x000000f105057208 */ /* 0x000fe20001800000 */
[C---:B------:R-:W-:Y:S01]  /*6210*/  FADD.FTZ R15, -R238.reuse, R15 ;  /* 0x0000000fee0f7221 */ /* 0x040fe20000010100 */
[----:B------:R-:W-:Y:S01]  /*6220*/  FSEL R11, R11, R238, P0 ;  /* 0x000000ee0b0b7208 */ /* 0x000fe20000000000 */
[----:B------:R-:W-:Y:S01]  /*6230*/  FADD.FTZ R10, -R238, R10 ;  /* 0x0000000aee0a7221 */ /* 0x000fe20000010100 */
[----:B------:R-:W-:Y:S01]  /*6240*/  FSEL R6, R6, R240, P1 ;  /* 0x000000f006067208 */ /* 0x000fe20000800000 */
[----:B------:R-:W-:Y:S01]  /*6250*/  FADD.FTZ R13, -R239, R13 ;  /* 0x0000000def0d7221 */ /* 0x000fe20000010100 */
[----:B------:R-:W-:Y:S01]  /*6260*/  FSETP.GE.FTZ.AND P3, PT, R246, RZ, PT ;  /* 0x000000fff600720b */ /* 0x000fe20003f76000 */
[----:B------:R-:W-:Y:S04]  /*6270*/  HMMA.16816.F32.BF16 R32, R104, R162, R32 ;  /* 0x000000a26820723c */ /* 0x000fe80000041820 */
[----:B------:R-:W-:Y:S01]  /*6280*/  FSETP.GE.FTZ.AND P0, PT, R236, RZ, PT ;  /* 0x000000ffec00720b */ /* 0x000fe20003f16000 */
[----:B------:R-:W-:Y:S01]  /*6290*/  FADD.FTZ R19, -R240, R19 ;  /* 0x00000013f0137221 */ /* 0x000fe20000010100 */
[----:B------:R-:W-:Y:S01]  /*62a0*/  FSETP.GE.FTZ.AND P1, PT, R244, RZ, PT ;  /* 0x000000fff400720b */ /* 0x000fe20003f36000 */
[----:B------:R-:W-:Y:S01]  /*62b0*/  FADD.FTZ R14, -R238, R14 ;  /* 0x0000000eee0e7221 */ /* 0x000fe20000010100 */
[-C--:B------:R-:W-:Y:S02]  /*62c0*/  FSEL R9, R9, R239.reuse, P3 ;  /* 0x000000ef09097208 */ /* 0x080fe40001800000 */
[----:B------:R-:W-:Y:S01]  /*62d0*/  FSETP.GE.FTZ.AND P3, PT, R245, RZ, PT ;  /* 0x000000fff500720b */ /* 0x000fe20003f76000 */
[----:B------:R-:W-:Y:S01]  /*62e0*/  FADD.FTZ R4, -R241, R4 ;  /* 0x00000004f1047221 */ /* 0x000fe20000010100 */
[-C--:B------:R-:W-:Y:S01]  /*62f0*/  FSEL R15, R15, R238.reuse, P0 ;  /* 0x000000ee0f0f7208 */ /* 0x080fe20000000000 */
[----:B------:R-:W-:Y:S01]  /*6300*/  FADD.FTZ R17, -R241, R17 ;  /* 0x00000011f1117221 */ /* 0x000fe20000010100 */
[----:B------:R-:W-:Y:S01]  /*6310*/  FSEL R10, R10, R238, P1 ;  /* 0x000000ee0a0a7208 */ /* 0x000fe20000800000 */
[----:B------:R-:W-:Y:S01]  /*6320*/  FADD.FTZ R23, -R240, R23 ;  /* 0x00000017f0177221 */ /* 0x000fe20000010100 */
[----:B------:R-:W-:Y:S01]  /*6330*/  FSETP.GE.FTZ.AND P0, PT, R118, RZ, PT ;  /* 0x000000ff7600720b */ /* 0x000fe20003f16000 */
[----:B------:R-:W-:Y:S01]  /*6340*/  FADD.FTZ R18, -R240, R18 ;  /* 0x00000012f0127221 */ /* 0x000fe20000010100 */
[----:B------:R-:W-:Y:S01]  /*6350*/  FSETP.GE.FTZ.AND P1, PT, R237, RZ, PT ;  /* 0x000000ffed00720b */ /* 0x000fe20003f36000 */
[----:B------:R-:W-:Y:S01]  /*6360*/  FADD.FTZ R8, -R239, R8 ;  /* 0x00000008ef087221 */ /* 0x000fe20000010100 */
[----:B------:R-:W-:Y:S01]  /*6370*/  FSEL R13, R13, R239, P3 ;  /* 0x000000ef0d0d7208 */ /* 0x000fe20001800000 */
[----:B------:R-:W-:Y:S01]  /*6380*/  FADD.FTZ R21, -R241, R21 ;  /* 0x00000015f1157221 */ /* 0x000fe20000010100 */
[----:B------:R-:W-:Y:S01]  /*6390*/  FSEL R19, R19, R240, P0 ;  /* 0x000000f013137208 */ /* 0x000fe20000000000 */
[----:B------:R-:W-:Y:S01]  /*63a0*/  FADD.FTZ R24, -R239, R24 ;  /* 0x00000018ef187221 */ /* 0x000fe20000010100 */
[----:B------:R-:W-:Y:S01]  /*63b0*/  FSEL R14, R14, R238, P1 ;  /* 0x000000ee0e0e7208 */ /* 0x000fe20000800000 */
[----:B------:R-:W-:Y:S01]  /*63c0*/  FADD.FTZ R22, -R240, R22 ;  /* 0x00000016f0167221 */ /* 0x000fe20000010100 */
[----:B------:R-:W-:Y:S01]  /*63d0*/  FSETP.GE.FTZ.AND P3, PT, R175, RZ, PT ;  /* 0x000000ffaf00720b */ /* 0x000fe20003f76000 */
[C---:B------:R-:W-:Y:S01]  /*63e0*/  FADD.FTZ R12, -R239.reuse, R12 ;  /* 0x0000000cef0c7221 */ /* 0x040fe20000010100 */
[----:B------:R-:W-:Y:S01]  /*63f0*/  FSETP.GE.FTZ.AND P0, PT, R120, RZ, PT ;  /* 0x000000ff7800720b */ /* 0x000fe20003f16000 */
[----:B------:R-:W-:Y:S01]  /*6400*/  FADD.FTZ R25, -R239, R25 ;  /* 0x00000019ef197221 */ /* 0x000fe20000010100 */
[----:B------:R-:W-:Y:S01]  /*6410*/  FSETP.GE.FTZ.AND P1, PT, R131, RZ, PT ;  /* 0x000000ff8300720b */ /* 0x000fe20003f36000 */
[----:B------:R-:W-:Y:S01]  /*6420*/  FADD.FTZ R27, -R238, R27 ;  /* 0x0000001bee1b7221 */ /* 0x000fe20000010100 */
[-C--:B------:R-:W-:Y:S01]  /*6430*/  FSEL R4, R4, R241.reuse, P4 ;  /* 0x000000f104047208 */ /* 0x080fe20002000000 */
[C---:B------:R-:W-:Y:S01]  /*6440*/  FADD.FTZ R26, -R238.reuse, R26 ;  /* 0x0000001aee1a7221 */ /* 0x040fe20000010100 */
[----:B------:R-:W-:Y:S01]  /*6450*/  FSETP.GE.FTZ.AND P4, PT, R247, RZ, PT ;  /* 0x000000fff700720b */ /* 0x000fe20003f96000 */
[----:B------:R-:W-:Y:S01]  /*6460*/  FADD.FTZ R16, -R241, R16 ;  /* 0x00000010f1107221 */ /* 0x000fe20000010100 */
[----:B------:R-:W-:Y:S01]  /*6470*/  FSEL R17, R17, R241, P3 ;  /* 0x000000f111117208 */ /* 0x000fe20001800000 */
        /* <DEDUP_REMOVED lines=9> */
[----:B------:R-:W-:Y:S01]  /*6510*/  FSETP.GE.FTZ.AND P1, PT, R122, RZ, PT ;  /* 0x000000ff7a00720b */ /* 0x000fe20003f36000 */
[----:B------:R-:W-:Y:S01]  /*6520*/  FMUL.FTZ R249, R249, R4 ;  /* 0x00000004f9f97220 */ /* 0x000fe20000410000 */
[----:B------:R-:W-:Y:S01]  /*6530*/  FSEL R8, R8, R239, P4 ;  /* 0x000000ef08087208 */ /* 0x000fe20002000000 */
[----:B------:R-:W-:Y:S01]  /*6540*/  FMUL.FTZ R5, R251, R5 ;  /* 0x00000005fb057220 */ /* 0x000fe20000410000 */
[----:B------:R-:W-:Y:S01]  /*6550*/  FSETP.GE.FTZ.AND P4, PT, R242, RZ, PT ;  /* 0x000000fff200720b */ /* 0x000fe20003f96000 */
[----:B------:R-:W-:Y:S01]  /*6560*/  FMUL.FTZ R6, R250, R6 ;  /* 0x00000006fa067220 */ /* 0x000fe20000410000 */
[----:B------:R-:W-:Y:S01]  /*6570*/  FSEL R21, R21, R241, P3 ;  /* 0x000000f115157208 */ /* 0x000fe20001800000 */
[----:B------:R-:W-:Y:S01]  /*6580*/  FMUL.FTZ R7, R248, R7 ;  /* 0x00000007f8077220 */ /* 0x000fe20000410000 */
        /* <DEDUP_REMOVED lines=16> */
[-C--:B------:R-:W-:Y:S01]  /*6690*/  FSEL R27, R27, R238.reuse, P0 ;  /* 0x000000ee1b1b7208 */ /* 0x080fe20000000000 */
        /* <DEDUP_REMOVED lines=18> */
[----:B------:R-:W-:Y:S01]  /*67c0*/  @P0 FADD.FTZ R238, -R238, R31 ;  /* 0x0000001feeee0221 */ /* 0x000fe20000010100 */
[----:B------:R-:W-:Y:S01]  /*67d0*/  FSETP.GE.FTZ.AND P4, PT, R113, RZ, PT ;  /* 0x000000ff7100720b */ /* 0x000fe20003f96000 */
[----:B------:R-:W-:Y:S01]  /*67e0*/  FMUL.FTZ R26, R126, R26 ;  /* 0x0000001a7e1a7220 */ /* 0x000fe20000410000 */
[----:B------:R-:W-:Y:S01]  /*67f0*/  FSETP.GE.FTZ.AND P0, PT, R121, RZ, PT ;  /* 0x000000ff7900720b */ /* 0x000fe20003f16000 */
[----:B------:R-:W-:Y:S01]  /*6800*/  FMUL.FTZ R20, R119, R20 ;  /* 0x0000001477147220 */ /* 0x000fe20000410000 */
[----:B------:R-:W-:Y:S01]  /*6810*/  FSEL R28, R28, R239, P4 ;  /* 0x000000ef1c1c7208 */ /* 0x000fe20002000000 */
[----:B------:R-:W-:Y:S01]  /*6820*/  @P3 FADD.FTZ R239, -R239, R29 ;  /* 0x0000001defef3221 */ /* 0x000fe20000010100 */
[----:B------:R-:W-:Y:S01]  /*6830*/  FSETP.GE.FTZ.AND P3, PT, R110, RZ, PT ;  /* 0x000000ff6e00720b */ /* 0x000fe20003f76000 */
[----:B------:R-:W-:Y:S01]  /*6840*/  FMUL.FTZ R27, R125, R27 ;  /* 0x0000001b7d1b7220 */ /* 0x000fe20000410000 */
[----:B------:R-:W-:Y:S01]  /*6850*/  FSEL R34, R34, R240, P0 ;  /* 0x000000f022227208 */ /* 0x000fe20000000000 */
[----:B------:R-:W-:Y:S01]  /*6860*/  FMUL.FTZ R28, R113, R28 ;  /* 0x0000001c711c7220 */ /* 0x000fe20000410000 */
[----:B------:R-:W-:Y:S01]  /*6870*/  FSEL R32, R32, R241, P3 ;  /* 0x000000f120207208 */ /* 0x000fe20001800000 */
[----:B------:R-:W-:Y:S01]  /*6880*/  FMUL.FTZ R30, R124, R30 ;  /* 0x0000001e7c1e7220 */ /* 0x000fe20000410000 */
[----:B------:R-:W-:Y:S01]  /*6890*/  F2FP.BF16.F32.PACK_AB R5, R5, R249 ;  /* 0x000000f90505723e */ /* 0x000fe200000010ff */
[----:B------:R-:W-:Y:S01]  /*68a0*/  FMUL.FTZ R127, R127, R239 ;  /* 0x000000ef7f7f7220 */ /* 0x000fe20000410000 */
[----:B------:R-:W-:Y:S01]  /*68b0*/  F2FP.BF16.F32.PACK_AB R6, R7, R6 ;  /* 0x000000060706723e */ /* 0x000fe200000010ff */
[----:B------:R-:W-:Y:S01]  /*68c0*/  FMUL.FTZ R114, R114, R238 ;  /* 0x000000ee72727220 */ /* 0x000fe20000410000 */
[----:B------:R-:W-:Y:S01]  /*68d0*/  F2FP.BF16.F32.PACK_AB R9, R9, R247 ;  /* 0x000000f70909723e */ /* 0x000fe200000010ff */
[----:B------:R-:W-:Y:S01]  /*68e0*/  @P5 FADD.FTZ R241, -R241, R33 ;  /* 0x00000021f1f15221 */ /* 0x000fe20000010100 */
[----:B------:R-:W-:Y:S01]  /*68f0*/  F2FP.BF16.F32.PACK_AB R10, R11, R10 ;  /* 0x0000000a0b0a723e */ /* 0x000fe200000010ff */
[----:B------:R-:W-:Y:S01]  /*6900*/  @P1 FADD.FTZ R240, -R240, R35 ;  /* 0x00000023f0f01221 */ /* 0x000fe20000010100 */
[----:B------:R-:W-:Y:S01]  /*6910*/  F2FP.BF16.F32.PACK_AB R13, R13, R242 ;  /* 0x000000f20d0d723e */ /* 0x000fe200000010ff */
[----:B------:R-:W-:Y:S01]  /*6920*/  FMUL.FTZ R32, R110, R32 ;  /* 0x000000206e207220 */ /* 0x000fe20000410000 */
[----:B------:R-:W-:Y:S01]  /*6930*/  F2FP.BF16.F32.PACK_AB R14, R15, R14 ;  /* 0x0000000e0f0e723e */ /* 0x000fe200000010ff */
[----:B------:R-:W-:Y:S01]  /*6940*/  FMUL.FTZ R34, R121, R34 ;  /* 0x0000002279227220 */ /* 0x000fe20000410000 */
[----:B------:R-:W-:Y:S01]  /*6950*/  F2FP.BF16.F32.PACK_AB R16, R17, R16 ;  /* 0x000000101110723e */ /* 0x000fe200000010ff */
[----:B------:R-:W-:Y:S01]  /*6960*/  FMUL.FTZ R123, R123, R241 ;  /* 0x000000f17b7b7220 */ /* 0x000fe20000410000 */
[----:B------:R-:W-:Y:S01]  /*6970*/  F2FP.BF16.F32.PACK_AB R18, R19, R18 ;  /* 0x000000121312723e */ /* 0x000fe200000010ff */
[----:B------:R-:W-:Y:S01]  /*6980*/  FMUL.FTZ R111, R111, R240 ;  /* 0x000000f06f6f7220 */ /* 0x000fe20000410000 */
[----:B------:R-:W-:Y:S02]  /*6990*/  F2FP.BF16.F32.PACK_AB R20, R21, R20 ;  /* 0x000000141514723e */ /* 0x000fe400000010ff */
[----:B------:R-:W-:Y:S02]  /*69a0*/  F2FP.BF16.F32.PACK_AB R22, R23, R22 ;  /* 0x000000161716723e */ /* 0x000fe400000010ff */
[----:B------:R-:W-:Y:S02]  /*69b0*/  F2FP.BF16.F32.PACK_AB R24, R25, R24 ;  /* 0x000000181918723e */ /* 0x000fe400000010ff */
[----:B------:R-:W-:Y:S02]  /*69c0*/  F2FP.BF16.F32.PACK_AB R26, R27, R26 ;  /* 0x0000001a1b1a723e */ /* 0x000fe400000010ff */
[----:B------:R-:W-:Y:S02]  /*69d0*/  F2FP.BF16.F32.PACK_AB R28, R127, R28 ;  /* 0x0000001c7f1c723e */ /* 0x000fe400000010ff */
[----:B------:R-:W-:Y:S01]  /*69e0*/  F2FP.BF16.F32.PACK_AB R30, R114, R30 ;  /* 0x0000001e721e723e */ /* 0x000fe200000010ff */
        /* <DEDUP_REMOVED lines=15> */
[C---:B-1----:R-:W-:Y:S05]  /*6ae0*/  IMAD.U32 R8, R7.reuse, -0x40, RZ ;  /* 0xffffffc007087824 */ /* 0x042fea00078e00ff */
        /* <DEDUP_REMOVED lines=17> */
.L_x_1097:
[----:B------:R-:W-:Y:S01]  /*6c00*/  STS [R189+0xa000], R5 ;  /* 0x00a00005bd007388 */ /* 0x000fe20000000800 */
[----:B------:R-:W-:Y:S01]  /*6c10*/  F2FP.BF16.F32.PACK_AB R32, R123, R32 ;  /* 0x000000207b20723e */ /* 0x000fe200000010ff */
[C---:B---3--:R-:W-:Y:S01]  /*6c20*/  VIADD R100, R112.reuse, 0x40 ;  /* 0x0000004070647836 */ /* 0x048fe20000000000 */
[----:B------:R-:W-:Y:S01]  /*6c30*/  F2FP.BF16.F32.PACK_AB R34, R111, R34 ;  /* 0x000000226f22723e */ /* 0x000fe200000010ff */
[----:B------:R-:W-:Y:S01]  /*6c40*/  STS [R189+0xa400], R6 ;  /* 0x00a40006bd007388 */ /* 0x000fe20000000800 */
[----:B------:R-:W-:Y:S01]  /*6c50*/  @P2 VIADD R100, R112, 0xffffffc0 ;  /* 0xffffffc070642836 */ /* 0x000fe20000000000 */
[----:B------:R-:W-:Y:S02]  /*6c60*/  LEA R118, R186, UR6, 0x1 ;  /* 0x00000006ba767c11 */ /* 0x000fe4000f8e08ff */
        /* <DEDUP_REMOVED lines=87> */
.L_x_1098:
[----:B------:R-:W-:Y:S01]  /*71e0*/  LDSM.16.M88.4 R16, [R171] ;  /* 0x00000000ab10783b */ /* 0x000fe20000000200 */
[--C-:B------:R-:W-:Y:S01]  /*71f0*/  IMAD.IADD R113, R169, 0x1, R174.reuse ;  /* 0x00000001a9717824 */ /* 0x100fe200078e02ae */
[----:B------:R-:W-:Y:S01]  /*7200*/  LEA R236, P0, R205, R116, 0x2 ;  /* 0x00000074cdec7211 */ /* 0x000fe200078010ff */
[----:B------:R-:W-:Y:S01]  /*7210*/  IMAD.IADD R115, R171, 0x1, R174 ;  /* 0x00000001ab737824 */ /* 0x000fe200078e02ae */
[----:B------:R-:W2:Y:S01]  /*7220*/  LDSM.16.MT88.4 R8, [R112+0x2000] ;  /* 0x002000007008783b */ /* 0x000ea20000004200 */
[C---:B------:R-:W-:Y:S01]  /*7230*/  IMAD.IADD R114, R174.reuse, 0x1, R0 ;  /* 0x00000001ae727824 */ /* 0x040fe200078e0200 */
[----:B------:R-:W-:Y:S02]  /*7240*/  LEA.HI.X.SX32 R237, R205, R117, 0x2, P0 ;  /* 0x00000075cded7211 */ /* 0x000fe400000f16ff */
        /* <DEDUP_REMOVED lines=52> */
[----:B------:R-:W-:Y:S04]  /*7590*/  LDSM.16.MT88.4 R28, [R170+0xa800] ;  /* 0x00a80000aa1c783b */ /* 0x000fe80000004200 */
[----:B------:R-:W-:Y:S01]  /*75a0*/  @P6 VIADD R20, R185, 0xffffffc0 ;  /* 0xffffffc0b9146836 */ /* 0x000fe20000000000 */
[C---:B--2---:R-:W-:Y:S05]  /*75b0*/  HMMA.16816.F32.BF16 R4, R32.reuse, R108, R4 ;  /* 0x0000006c2004723c */ /* 0x044fea0000041804 */
[----:B------:R-:W-:Y:S01]  /*75c0*/  @P6 IMAD.WIDE R20, R20, 0x4, R234 ;  /* 0x0000000414146825 */ /* 0x000fe200078e02ea */
[C---:B------:R-:W-:Y:S04]  /*75d0*/  HMMA.16816.F32.BF16 R8, R32.reuse, R110, R8 ;  /* 0x0000006e2008723c */ /* 0x040fe80000041808 */
[----:B------:R-:W5:Y:S01]  /*75e0*/  @P6 LDG.E R220, desc[UR16][R20.64] ;  /* 0x0000001014dc6981 */ /* 0x000f62000c1e1900 */
[CC--:B------:R-:W-:Y:S01]  /*75f0*/  LEA R22, P1, R215.reuse, R236.reuse, 0x2 ;  /* 0x000000ecd7167211 */ /* 0x0c0fe200078210ff */
[C---:B---3--:R-:W-:Y:S02]  /*7600*/  HMMA.16816.F32.BF16 R12, R32.reuse, R24, R12 ;  /* 0x00000018200c723c */ /* 0x048fe4000004180c */
[----:B------:R-:W5:Y:S03]  /*7610*/  @P6 LDG.E R221, desc[UR16][R20.64+0x20] ;  /* 0x0000201014dd6981 */ /* 0x000f66000c1e1900 */
[-C--:B------:R-:W-:Y:S01]  /*7620*/  LEA.HI.X.SX32 R23, R215, R237.reuse, 0x2, P1 ;  /* 0x000000edd7177211 */ /* 0x080fe200008f16ff */
[----:B------:R-:W-:Y:S01]  /*7630*/  HMMA.16816.F32.BF16 R16, R32, R26, R16 ;  /* 0x0000001a2010723c */ /* 0x000fe20000041810 */
[----:B------:R-:W5:Y:S04]  /*7640*/  @P6 LDG.E R218, desc[UR16][R20.64+0x80] ;  /* 0x0000801014da6981 */ /* 0x000f68000c1e1900 */
[----:B------:R1:W5:Y:S04]  /*7650*/  @P6 LDG.E R219, desc[UR16][R20.64+0xa0] ;  /* 0x0000a01014db6981 */ /* 0x000368000c1e1900 */
        /* <DEDUP_REMOVED lines=15> */
[-C--:B--2---:R-:W-:Y:S02]  /*7750*/  LEA.HI.X.SX32 R7, R210, R237.reuse, 0x2, P1 ;  /* 0x000000edd2077211 */ /* 0x084fe400008f16ff */
[CC--:B------:R-:W-:Y:S01]  /*7760*/  LEA R4, P0, R209.reuse, R236.reuse, 0x2 ;  /* 0x000000ecd1047211 */ /* 0x0c0fe200078010ff */
[----:B------:R1:W-:Y:S01]  /*7770*/  REDG.E.ADD.F32.FTZ.RN.STRONG.GPU desc[UR16][R20.64], R9 ;  /* 0x00000009140079a6 */ /* 0x0003e2000c10f390 */
[CC--:B---3--:R-:W-:Y:S02]  /*7780*/  LEA R24, P5, R200.reuse, R236.reuse, 0x2 ;  /* 0x000000ecc8187211 */ /* 0x0c8fe400078a10ff */
[-C--:B------:R-:W-:Y:S01]  /*7790*/  LEA.HI.X.SX32 R5, R209, R237.reuse, 0x2, P0 ;  /* 0x000000edd1057211 */ /* 0x080fe200000f16ff */
[----:B------:R2:W-:Y:S01]  /*77a0*/  REDG.E.ADD.F32.FTZ.RN.STRONG.GPU desc[UR16][R6.64], R10 ;  /* 0x0000000a060079a6 */ /* 0x0005e2000c10f390 */
[-C--:B------:R-:W-:Y:S02]  /*77b0*/  LEA.HI.X.SX32 R25, R200, R237.reuse, 0x2, P5 ;  /* 0x000000edc8197211 */ /* 0x080fe400028f16ff */
[-C--:B------:R-:W-:Y:S01]  /*77c0*/  LEA R8, P1, R197, R236.reuse, 0x2 ;  /* 0x000000ecc5087211 */ /* 0x080fe200078210ff */
[----:B------:R3:W-:Y:S04]  /*77d0*/  REDG.E.ADD.F32.FTZ.RN.STRONG.GPU desc[UR16][R4.64], R11 ;  /* 0x0000000b040079a6 */ /* 0x0007e8000c10f390 */
[----:B------:R-:W-:Y:S04]  /*77e0*/  REDG.E.ADD.F32.FTZ.RN.STRONG.GPU desc[UR16][R236.64+0x80], R12 ;  /* 0x0000800cec0079a6 */ /* 0x000fe8000c10f390 */
[----:B------:R-:W-:Y:S01]  /*77f0*/  REDG.E.ADD.F32.FTZ.RN.STRONG.GPU desc[UR16][R22.64+0x80], R13 ;  /* 0x0000800d160079a6 */ /* 0x000fe2000c10f390 */
[-C--:B-1----:R-:W-:Y:S02]  /*7800*/  LEA R20, P4, R199, R236.reuse, 0x2 ;  /* 0x000000ecc7147211 */ /* 0x082fe400078810ff */
[-C--:B------:R-:W-:Y:S02]  /*7810*/  LEA.HI.X.SX32 R9, R197, R237.reuse, 0x2, P1 ;  /* 0x000000edc5097211 */ /* 0x080fe400008f16ff */
[CC--:B--2---:R-:W-:Y:S02]  /*7820*/  LEA R6, P0, R201.reuse, R236.reuse, 0x2 ;  /* 0x000000ecc9067211 */ /* 0x0c4fe400078010ff */
[CC--:B------:R-:W-:Y:S02]  /*7830*/  LEA R10, P3, R198.reuse, R236.reuse, 0x2 ;  /* 0x000000ecc60a7211 */ /* 0x0c0fe400078610ff */
[-C--:B------:R-:W-:Y:S02]  /*7840*/  LEA.HI.X.SX32 R7, R201, R237.reuse, 0x2, P0 ;  /* 0x000000edc9077211 */ /* 0x080fe400000f16ff */
[-C--:B------:R-:W-:Y:S02]  /*7850*/  LEA.HI.X.SX32 R21, R199, R237.reuse, 0x2, P4 ;  /* 0x000000edc7157211 */ /* 0x080fe400020f16ff */
[-C--:B---3--:R-:W-:Y:S01]  /*7860*/  LEA.HI.X.SX32 R11, R198, R237.reuse, 0x2, P3 ;  /* 0x000000edc60b7211 */ /* 0x088fe200018f16ff */
[----:B------:R-:W-:Y:S01]  /*7870*/  REDG.E.ADD.F32.FTZ.RN.STRONG.GPU desc[UR16][R6.64], R14 ;  /* 0x0000000e060079a6 */ /* 0x000fe2000c10f390 */
[C---:B------:R-:W-:Y:S02]  /*7880*/  LEA R4, P0, R228.reuse, R236, 0x2 ;  /* 0x000000ece4047211 */ /* 0x040fe400078010ff */
[----:B------:R-:W-:Y:S01]  /*7890*/  ISETP.GT.AND P4, PT, R223, R204, PT ;  /* 0x000000ccdf00720c */ /* 0x000fe20003f84270 */
[----:B------:R-:W-:Y:S01]  /*78a0*/  REDG.E.ADD.F32.FTZ.RN.STRONG.GPU desc[UR16][R24.64], R15 ;  /* 0x0000000f180079a6 */ /* 0x000fe2000c10f390 */
[----:B------:R-:W-:Y:S02]  /*78b0*/  LEA.HI.X.SX32 R5, R228, R237, 0x2, P0 ;  /* 0x000000ede4057211 */ /* 0x000fe400000f16ff */
[----:B------:R-:W-:Y:S01]  /*78c0*/  @P6 IADD3 R207, P1, R207, -0x100, RZ ;  /* 0xffffff00cfcf6810 */ /* 0x000fe20007f3e0ff */
[----:B------:R-:W-:Y:S03]  /*78d0*/  REDG.E.ADD.F32.FTZ.RN.STRONG.GPU desc[UR16][R20.64], R16 ;  /* 0x00000010140079a6 */ /* 0x000fe6000c10f390 */
[----:B------:R-:W-:Y:S01]  /*78e0*/  @P6 IADD3.X R206, R206, -0x1, RZ, P1, !PT ;  /* 0xffffffffcece6810 */ /* 0x000fe20000ffe4ff */
[----:B------:R-:W-:Y:S04]  /*78f0*/  REDG.E.ADD.F32.FTZ.RN.STRONG.GPU desc[UR16][R10.64], R17 ;  /* 0x000000110a0079a6 */ /* 0x000fe8000c10f390 */
[----:B------:R-:W-:Y:S04]  /*7900*/  REDG.E.ADD.F32.FTZ.RN.STRONG.GPU desc[UR16][R8.64], R18 ;  /* 0x00000012080079a6 */ /* 0x000fe8000c10f390 */
        /* <DEDUP_REMOVED lines=37> */
[C---:B------:R-:W-:Y:S01]  /*7b60*/  LOP3.LUT R4, R223.reuse, 0x1, RZ, 0xc0, !PT ;  /* 0x00000001df047812 */ /* 0x040fe200078ec0ff */
[----:B------:R-:W-:Y:S04]  /*7b70*/  HMMA.16816.F32.BF16 R96, R8, R6, R96 ;  /* 0x000000060860723c */ /* 0x000fe80000041860 */
[----:B------:R-:W-:Y:S01]  /*7b80*/  ISETP.NE.U32.AND P0, PT, R4, 0x1, PT ;  /* 0x000000010400780c */ /* 0x000fe20003f05070 */
[----:B------:R-:W-:Y:S01]  /*7b90*/  VIADD R223, R223, 0xffffffff ;  /* 0xffffffffdfdf7836 */ /* 0x000fe20000000000 */
[-C--:B---3--:R-:W-:Y:S05]  /*7ba0*/  HMMA.16816.F32.BF16 R68, R12, R24.reuse, R68 ;  /* 0x000000180c44723c */ /* 0x088fea0000041844 */
[----:B------:R-:W-:Y:S01]  /*7bb0*/  @P6 IADD3 R5, P3, R234, -0x100, RZ ;  /* 0xffffff00ea056810 */ /* 0x000fe20007f7e0ff */
[C---:B----4-:R-:W-:Y:S05]  /*7bc0*/  HMMA.16816.F32.BF16 R72, R32.reuse, R24, R72 ;  /* 0x000000182048723c */ /* 0x050fea0000041848 */
[----:B------:R-:W-:Y:S01]  /*7bd0*/  VIADD R6, R167, 0xffffe000 ;  /* 0xffffe000a7067836 */ /* 0x000fe20000000000 */
        /* <DEDUP_REMOVED lines=16> */
[----:B------:R-:W-:-:S03]  /*7ce0*/  SHF.L.U32 R28, R187, 0x7, RZ ;  /* 0x00000007bb1c7819 */ /* 0x000fc600000006ff */
        /* <DEDUP_REMOVED lines=92> */
[----:B------:R-:W2:Y:S01]  /*82b0*/  @P0 LDC.64 R6, c[0x0][0x450] ;  /* 0x00011400ff060b82 */ /* 0x000ea20000000a00 */
[----:B------:R1:W-:Y:S01]  /*82c0*/  STS [R195], R96 ;  /* 0x00000060c3007388 */ /* 0x0003e20000000800 */
[----:B------:R-:W-:Y:S01]  /*82d0*/  FMUL.FTZ R60, R60, UR5 ;  /* 0x000000053c3c7c20 */ /* 0x000fe20008410000 */
[----:B------:R-:W-:Y:S01]  /*82e0*/  FMUL.FTZ R61, R61, UR5 ;  /* 0x000000053d3d7c20 */ /* 0x000fe20008410000 */
[----:B------:R-:W-:Y:S01]  /*82f0*/  FMUL.FTZ R62, R62, UR5 ;  /* 0x000000053e3e7c20 */ /* 0x000fe20008410000 */
[----:B------:R1:W-:Y:S01]  /*8300*/  STS [R195+0x400], R98 ;  /* 0x00040062c3007388 */ /* 0x0003e20000000800 */
[----:B------:R-:W-:Y:S01]  /*8310*/  FMUL.FTZ R63, R63, UR5 ;  /* 0x000000053f3f7c20 */ /* 0x000fe20008410000 */
[----:B------:R-:W-:Y:S01]  /*8320*/  F2FP.BF16.F32.PACK_AB R40, R41, R40 ;  /* 0x000000282928723e */ /* 0x000fe200000010ff */
[----:B------:R-:W3:Y:S01]  /*8330*/  @P0 LDC.64 R4, c[0x0][0x458] ;  /* 0x00011600ff040b82 */ /* 0x000ee20000000a00 */
        /* <DEDUP_REMOVED lines=28> */
[----:B------:R-:W-:Y:S02]  /*8500*/  @P0 IADD3 R24, R11, R24, RZ ;  /* 0x000000180b180210 */ /* 0x000fe40007ffe0ff */
[----:B------:R-:W-:Y:S01]  /*8510*/  SHF.R.S32.HI R10, RZ, 0x1f, R184 ;  /* 0x0000001fff0a7819 */ /* 0x000fe200000114b8 */
[----:B------:R1:W-:Y:S01]  /*8520*/  STS [R192+0x6000], R44 ;  /* 0x0060002cc0007388 */ /* 0x0003e20000000800 */
[----:B------:R-:W-:Y:S02]  /*8530*/  @P0 IADD3 R0, R9, R0, RZ ;  /* 0x0000000009000210 */ /* 0x000fe40007ffe0ff */
[----:B------:R-:W-:Y:S01]  /*8540*/  @P0 MOV R31, R8 ;  /* 0x00000008001f0202 */ /* 0x000fe20000000f00 */
        /* <DEDUP_REMOVED lines=23> */
.L_x_1100:
        /* <DEDUP_REMOVED lines=13> */
.L_x_1101:
[----:B------:R-:W-:Y:S01]  /*8790*/  BAR.SYNC.DEFER_BLOCKING 0x0 ;  /* 0x0000000000007b1d */ /* 0x000fe20000010000 */
[--C-:B------:R-:W-:Y:S01]  /*87a0*/  SHF.R.S32.HI R37, RZ, 0x1f, R182.reuse ;  /* 0x0000001fff257819 */ /* 0x100fe200000114b6 */
[----:B-1----:R-:W-:Y:S01]  /*87b0*/  IMAD.MOV.U32 R36, RZ, RZ, R182 ;  /* 0x000000ffff247224 */ /* 0x002fe200078e00b6 */
[----:B------:R-:W-:Y:S01]  /*87c0*/  SHF.R.S32.HI R32, RZ, 0x1f, R28 ;  /* 0x0000001fff207819 */ /* 0x000fe2000001141c */
[----:B------:R-:W-:Y:S01]  /*87d0*/  IMAD R224, R187, -0x80, R224 ;  /* 0xffffff80bbe07824 */ /* 0x000fe200078e02e0 */
[----:B------:R-:W-:Y:S01]  /*87e0*/  SHF.R.S32.HI R29, RZ, 0x1f, R181 ;  /* 0x0000001fff1d7819 */ /* 0x000fe200000114b5 */
[-C--:B------:R-:W-:Y:S01]  /*87f0*/  IMAD.WIDE.U32 R34, R28, R6.reuse, R36 ;  /* 0x000000061c227225 */ /* 0x080fe200078e0024 */
[----:B------:R-:W-:Y:S01]  /*8800*/  ULDC UR4, c[0x0][0x2d0] ;  /* 0x0000b40000047ab9 */ /* 0x000fe20000000800 */
[----:B------:R-:W-:Y:S01]  /*8810*/  BSSY B0, `(.L_x_1102) ;  /* 0x0000023000007945 */ /* 0x000fe20003800000 */
[----:B------:R-:W-:Y:S01]  /*8820*/  ISETP.GE.AND P4, PT, R182, UR4, PT ;  /* 0x00000004b6007c0c */ /* 0x000fe2000bf86270 */
[----:B------:R-:W-:Y:S01]  /*8830*/  IMAD R26, R32, R6, RZ ;  /* 0x00000006201a7224 */ /* 0x000fe200078e02ff */
[----:B------:R-:W-:Y:S01]  /*8840*/  IADD3 R38, P0, R25, R34, RZ ;  /* 0x0000002219267210 */ /* 0x000fe20007f1e0ff */
[----:B------:R-:W-:Y:S01]  /*8850*/  ULDC.64 UR4, c[0x0][0x468] ;  /* 0x00011a0000047ab9 */ /* 0x000fe20000000a00 */
[----:B------:R-:W-:Y:S01]  /*8860*/  IADD3 R25, R180, 0x40, RZ ;  /* 0x00000040b4197810 */ /* 0x000fe20007ffe0ff */
[----:B------:R-:W-:Y:S01]  /*8870*/  IMAD R26, R28, R7, R26 ;  /* 0x000000071c1a7224 */ /* 0x000fe200078e021a */
[----:B------:R-:W-:Y:S01]  /*8880*/  SHF.R.S32.HI R30, RZ, 0x1f, R180 ;  /* 0x0000001fff1e7819 */ /* 0x000fe200000114b4 */
[----:B------:R-:W-:Y:S01]  /*8890*/  IMAD R33, R29, UR4, RZ ;  /* 0x000000041d217c24 */ /* 0x000fe2000f8e02ff */
[----:B------:R-:W-:-:S02]  /*88a0*/  ISETP.GE.OR P2, PT, R25, R224, P4 ;  /* 0x000000e01900720c */ /* 0x000fc40002746670 */
[----:B------:R-:W-:Y:S01]  /*88b0*/  IADD3.X R39, R24, R35, R26, P0, !PT ;  /* 0x0000002318277210 */ /* 0x000fe200007fe41a */
[C---:B------:R-:W-:Y:S02]  /*88c0*/  VIADD R26, R180.reuse, 0x20 ;  /* 0x00000020b41a7836 */ /* 0x040fe40000000000 */
[----:B------:R-:W-:Y:S01]  /*88d0*/  VIADD R24, R180, 0x60 ;  /* 0x00000060b4187836 */ /* 0x000fe20000000000 */
[----:B------:R1:W2:Y:S02]  /*88e0*/  LDS.128 R20, [R118+0x7000] ;  /* 0x0070000076147984 */ /* 0x0002a40000000c00 */
[-C--:B------:R-:W-:Y:S01]  /*88f0*/  ISETP.GE.OR P3, PT, R26, R224.reuse, P4 ;  /* 0x000000e01a00720c */ /* 0x080fe20002766670 */
[C---:B------:R-:W-:Y:S01]  /*8900*/  IMAD R33, R181.reuse, UR5, R33 ;  /* 0x00000005b5217c24 */ /* 0x040fe2000f8e0221 */
[-C--:B------:R-:W-:Y:S01]  /*8910*/  ISETP.GE.OR P1, PT, R24, R224.reuse, P4 ;  /* 0x000000e01800720c */ /* 0x080fe20002726670 */
[----:B------:R1:W3:Y:S01]  /*8920*/  LDS.128 R16, [R118+0xb000] ;  /* 0x00b0000076107984 */ /* 0x0002e20000000c00 */
[----:B------:R-:W-:Y:S01]  /*8930*/  ISETP.GE.OR P4, PT, R180, R224, P4 ;  /* 0x000000e0b400720c */ /* 0x000fe20002786670 */
[----:B------:R-:W-:-:S02]  /*8940*/  IMAD.WIDE.U32 R38, R181, UR4, R38 ;  /* 0x00000004b5267c25 */ /* 0x000fc4000f8e0026 */
[----:B------:R1:W4:Y:S03]  /*8950*/  LDS.128 R12, [R118+0xc000] ;  /* 0x00c00000760c7984 */ /* 0x0003260000000c00 */
[----:B------:R-:W-:Y:S01]  /*8960*/  IADD3 R33, R33, R39, RZ ;  /* 0x0000002721217210 */ /* 0x000fe20007ffe0ff */
[----:B------:R1:W1:Y:S06]  /*8970*/  LDS.128 R8, [R118+0xd000] ;  /* 0x00d0000076087984 */ /* 0x00026c0000000c00 */
        /* <DEDUP_REMOVED lines=12> */
.L_x_1103:
[----:B------:R-:W-:Y:S05]  /*8a40*/  BSYNC B0 ;  /* 0x0000000000007941 */ /* 0x000fea0003800000 */
.L_x_1102:
        /* <DEDUP_REMOVED lines=14> */
.L_x_1105:
[----:B------:R-:W-:Y:S05]  /*8b30*/  BSYNC B0 ;  /* 0x0000000000007941 */ /* 0x000fea0003800000 */
.L_x_1104:
        /* <DEDUP_REMOVED lines=15> */
.L_x_1107:
[----:B------:R-:W-:Y:S05]  /*8c30*/  BSYNC B0 ;  /* 0x0000000000007941 */ /* 0x000fea0003800000 */
.L_x_1106:
        /* <DEDUP_REMOVED lines=15> */
.L_x_1109:
[----:B------:R-:W-:Y:S05]  /*8d30*/  BSYNC B0 ;  /* 0x0000000000007941 */ /* 0x000fea0003800000 */
.L_x_1108:
[----:B-12---:R-:W1:Y:S01]  /*8d40*/  LDS.128 R116, [R118+0xa000] ;  /* 0x00a0000076747984 */ /* 0x006e620000000c00 */
[-C--:B------:R-:W-:Y:S01]  /*8d50*/  IMAD.WIDE.U32 R36, R28, R4.reuse, R36 ;  /* 0x000000041c247225 */ /* 0x080fe200078e0024 */
        /* <DEDUP_REMOVED lines=21> */
.L_x_1111:
[----:B------:R-:W-:Y:S05]  /*8eb0*/  BSYNC B0 ;  /* 0x0000000000007941 */ /* 0x000fea0003800000 */
.L_x_1110:
        /* <DEDUP_REMOVED lines=9> */
[----:B--2---:R-:W-:-:S03]  /*8f50*/  LEA R24, P0, R22, UR4, 0x1 ;  /* 0x0000000416187c11 */ /* 0x004fc6000f8008ff */
[----:B------:R-:W-:-:S05]  /*8f60*/  IMAD R0, R7, R5, R0 ;  /* 0x0000000507007224 */ /* 0x000fca00078e0200 */
[----:B------:R-:W-:-:S04]  /*8f70*/  IADD3 R0, R0, R23, RZ ;  /* 0x0000001700007210 */ /* 0x000fc80007ffe0ff */
[----:B------:R-:W-:-:S05]  /*8f80*/  LEA.HI.X R25, R22, UR5, R0, 0x1, P0 ;  /* 0x0000000516197c11 */ /* 0x000fca00080f0c00 */
[----:B---3--:R2:W-:Y:S02]  /*8f90*/  STG.E.128 desc[UR16][R24.64], R16 ;  /* 0x0000001018007986 */ /* 0x0085e4000c101d10 */
.L_x_1113:
[----:B------:R-:W-:Y:S05]  /*8fa0*/  BSYNC B0 ;  /* 0x0000000000007941 */ /* 0x000fea0003800000 */
.L_x_1112:
[----:B------:R-:W-:Y:S04]  /*8fb0*/  BSSY B0, `(.L_x_1114) ;  /* 0x000000e000007945 */ /* 0x000fe80003800000 */
[----:B------:R-:W-:Y:S05]  /*8fc0*/  @P2 BRA `(.L_x_1115) ;  /* 0x0000000000302947 */ /* 0x000fea0003800000 */
[----:B------:R-:W-:Y:S01]  /*8fd0*/  IADD3 R7, P0, R180, 0x40, RZ ;  /* 0x00000040b4077810 */ /* 0x000fe20007f1e0ff */
[----:B--23--:R-:W-:Y:S01]  /*8fe0*/  IMAD.MOV.U32 R16, RZ, RZ, R20 ;  /* 0x000000ffff107224 */ /* 0x00cfe200078e0014 */
        /* <DEDUP_REMOVED lines=10> */
.L_x_1115:
[----:B------:R-:W-:Y:S05]  /*9090*/  BSYNC B0 ;  /* 0x0000000000007941 */ /* 0x000fea0003800000 */
.L_x_1114:
[----:B------:R-:W-:Y:S05]  /*90a0*/  @P1 BRA `(.L_x_1070) ;  /* 0x0000000000301947 */ /* 0x000fea0003800000 */
[----:B------:R-:W-:Y:S01]  /*90b0*/  IADD3 R0, P0, R180, 0x60, RZ ;  /* 0x00000060b4007810 */ /* 0x000fe20007f1e0ff */
[----:B--2-4-:R-:W-:Y:S01]  /*90c0*/  IMAD.MOV.U32 R12, RZ, RZ, R20 ;  /* 0x000000ffff0c7224 */ /* 0x014fe200078e0014 */
        /* <DEDUP_REMOVED lines=10> */
.L_x_1070:
[----:B------:R-:W-:Y:S05]  /*9170*/  BSYNC B1 ;  /* 0x0000000000017941 */ /* 0x000fea0003800000 */
.L_x_1048:
[----:B------:R-:W3:Y:S02]  /*9180*/  LDC R0, c[0x0][0xc] ;  /* 0x00000300ff007b82 */ /* 0x000ee40000000800 */
[----:B---3--:R-:W-:-:S04]  /*9190*/  IADD3 R187, R0, R187, RZ ;  /* 0x000000bb00bb7210 */ /* 0x008fc80007ffe0ff */
[----:B------:R-:W-:-:S13]  /*91a0*/  ISETP.GE.AND P0, PT, R187, UR7, PT ;  /* 0x00000007bb007c0c */ /* 0x000fda000bf06270 */
[----:B------:R-:W-:Y:S05]  /*91b0*/  @P0 BRA `(.L_x_1116) ;  /* 0x0000000000040947 */ /* 0x000fea0003800000 */
[----:B------:R-:W-:Y:S05]  /*91c0*/  BRA `(.L_x_1117) ;  /* 0xffffff7400c87947 */ /* 0x000fea000383ffff */
.L_x_1116:
[----:B------:R-:W-:Y:S05]  /*91d0*/  EXIT ;  /* 0x000000000000794d */ /* 0x000fea0003800000 */
.L_x_1118:
        /* <DEDUP_REMOVED lines=10> */
.L_x_2474:


//--------------------- .text._ZN5flash44flash_bwd_dq_dk_dv_loop_seqk_parallel_kernelI23Flash_bwd_kernel_traitsILi64ELi64ELi128ELi8ELi2ELi4ELi4ELb1ELb0EN7cutlass10bfloat16_tE19Flash_kernel_traitsILi64ELi64ELi128ELi8ES3_EELb0ELb0ELb1ELb0ELb0ELb0ELb1EEEvNS_16Flash_bwd_paramsE --------------------------
	.section	.text._ZN5flash44flash_bwd_dq_dk_dv_loop_seqk_parallel_kernelI23Flash_bwd_kernel_traitsILi64ELi64ELi128ELi8ELi2ELi4ELi4ELb1ELb0EN7cutlass10bfloat16_tE19Flash_kernel_traitsILi64ELi64ELi128ELi8ES3_EELb0ELb0ELb1ELb0ELb0ELb0ELb1EEEvNS_16Flash_bwd_paramsE,"ax",@progbits
	.align	128
        .global         _ZN5flash44flash_bwd_dq_dk_dv_loop_seqk_parallel_kernelI23Flash_bwd_kernel_traitsILi64ELi64ELi128ELi8ELi2ELi4ELi4ELb1ELb0EN7cutlass10bfloat16_tE19Flash_kernel_traitsILi64ELi64ELi128ELi8ES3_EELb0ELb0ELb1ELb0ELb0ELb0ELb1EEEvNS_16Flash_bwd_paramsE
        .type           _ZN5flash44flash_bwd_dq_dk_dv_loop_seqk_parallel_kernelI23Flash_bwd_kernel_traitsILi64ELi64ELi128ELi8ELi2ELi4ELi4ELb1ELb0EN7cutlass10bfloat16_tE19Flash_kernel_traitsILi64ELi64ELi128ELi8ES3_EELb0ELb0ELb1ELb0ELb0ELb0ELb1EEEvNS_16Flash_bwd_paramsE,@function
        .size           _ZN5flash44flash_bwd_dq_dk_dv_loop_seqk_parallel_kernelI23Flash_bwd_kernel_traitsILi64ELi64ELi128ELi8ELi2ELi4ELi4ELb1ELb0EN7cutlass10bfloat16_tE19Flash_kernel_traitsILi64ELi64ELi128ELi8ES3_EELb0ELb0ELb1ELb0ELb0ELb0ELb1EEEvNS_16Flash_bwd_paramsE,(.L_x_2475 - _ZN5flash44flash_bwd_dq_dk_dv_loop_seqk_parallel_kernelI23Flash_bwd_kernel_traitsILi64ELi64ELi128ELi8ELi2ELi4ELi4ELb1ELb0EN7cutlass10bfloat16_tE19Flash_kernel_traitsILi64ELi64ELi128ELi8ES3_EELb0ELb0ELb1ELb0ELb0ELb0ELb1EEEvNS_16Flash_bwd_paramsE)
        .other          _ZN5flash44flash_bwd_dq_dk_dv_loop_seqk_parallel_kernelI23Flash_bwd_kernel_traitsILi64ELi64ELi128ELi8ELi2ELi4ELi4ELb1ELb0EN7cutlass10bfloat16_tE19Flash_kernel_traitsILi64ELi64ELi128ELi8ES3_EELb0ELb0ELb1ELb0ELb0ELb0ELb1EEEvNS_16Flash_bwd_paramsE,@"STO_CUDA_ENTRY STV_DEFAULT"
_ZN5flash44flash_bwd_dq_dk_dv_loop_seqk_parallel_kernelI23Flash_bwd_kernel_traitsILi64ELi64ELi128ELi8ELi2ELi4ELi4ELb1ELb0EN7cutlass10bfloat16_tE19Flash_kernel_traitsILi64ELi64ELi128ELi8ES3_EELb0ELb0ELb1ELb0ELb0ELb0ELb1EEEvNS_16Flash_bwd_paramsE:
.text._ZN5flash44flash_bwd_dq_dk_dv_loop_seqk_parallel_kernelI23Flash_bwd_kernel_traitsILi64ELi64ELi128ELi8ELi2ELi4ELi4ELb1ELb0EN7cutlass10bfloat16_tE19Flash_kernel_traitsILi64ELi64ELi128ELi8ES3_EELb0ELb0ELb1ELb0ELb0ELb0ELb1EEEvNS_16Flash_bwd_paramsE:
        /* <DEDUP_REMOVED lines=16> */
[----:B------:R-:W-:Y:S01]  /*0100*/  ULDC UR60, c[0x0][0x394] ;  /* 0x0000e500003c7ab9 */ /* 0x000fe20000000800 */
[----:B------:R-:W-:-:S03]  /*0110*/  UMOV UR61, 0xffffe000 ;  /* 0xffffe000003d7882 */ /* 0x000fc60000000000 */
[----:B------:R-:W3:Y:S08]  /*0120*/  S2UR UR57, SR_CTAID.Z ;  /* 0x00000000003979c3 */ /* 0x000ef00000002700 */
[----:B------:R-:W4:Y:S01]  /*0130*/  S2UR UR52, SR_CTAID.Y ;  /* 0x00000000003479c3 */ /* 0x000f220000002600 */
[----:B--2---:R-:W-:-:S04]  /*0140*/  ULEA UR4, UR4, UR5, 0x18 ;  /* 0x0000000504047291 */ /* 0x004fc8000f8ec03f */
[----:B------:R-:W-:Y:S01]  /*0150*/  UIADD3 UR7, UR4, 0x6000, URZ ;  /* 0x0000600004077890 */ /* 0x000fe2000fffe03f */
[----:B-1----:R-:W-:Y:S01]  /*0160*/  SHF.R.S32.HI R17, RZ, 0x1f, R11 ;  /* 0x0000001fff117819 */ /* 0x002fe2000001140b */
[----:B------:R-:W-:Y:S01]  /*0170*/  IMAD.SHL.U32 R244, R11, 0x2, RZ ;  /* 0x000000020bf47824 */ /* 0x000fe200078e00ff */
[----:B---3--:R-:W-:Y:S02]  /*0180*/  USHF.R.S32.HI UR5, URZ, 0x1f, UR57 ;  /* 0x0000001f3f057899 */ /* 0x008fe40008011439 */
[CC--:B------:R-:W-:Y:S02]  /*0190*/  LEA.HI R4, R17.reuse, R11.reuse, RZ, 0x5 ;  /* 0x0000000b11047211 */ /* 0x0c0fe400078f28ff */
[----:B------:R-:W-:Y:S02]  /*01a0*/  LEA.HI R9, R17, R11, RZ, 0x4 ;  /* 0x0000000b11097211 */ /* 0x000fe400078f20ff */
[--C-:B------:R-:W-:Y:S01]  /*01b0*/  SHF.R.S32.HI R5, RZ, 0x5, R4.reuse ;  /* 0x00000005ff057819 */ /* 0x100fe20000011404 */
[----:B----4-:R-:W-:Y:S01]  /*01c0*/  USHF.R.S32.HI UR6, URZ, 0x1f, UR52 ;  /* 0x0000001f3f067899 */ /* 0x010fe20008011434 */
[----:B------:R-:W-:-:S02]  /*01d0*/  SHF.R.S32.HI R0, RZ, 0x1f, R4 ;  /* 0x0000001fff007819 */ /* 0x000fc40000011404 */
[-C--:B------:R-:W-:Y:S02]  /*01e0*/  LEA.HI R2, R4, R5.reuse, RZ, 0x1 ;  /* 0x0000000504027211 */ /* 0x080fe400078f08ff */
[----:B------:R-:W-:Y:S02]  /*01f0*/  LEA.HI R0, R0, R5, RZ, 0x2 ;  /* 0x0000000500007211 */ /* 0x000fe400078f10ff */
[----:B------:R-:W-:Y:S02]  /*0200*/  SHF.R.S32.HI R7, RZ, 0x4, R9 ;  /* 0x00000004ff077819 */ /* 0x000fe40000011409 */
[----:B------:R-:W-:Y:S02]  /*0210*/  LEA.HI R19, R17, R11, RZ, 0x2 ;  /* 0x0000000b11137211 */ /* 0x000fe400078f10ff */
[----:B------:R-:W-:Y:S02]  /*0220*/  LOP3.LUT R2, R2, 0xfffffffe, RZ, 0xc0, !PT ;  /* 0xfffffffe02027812 */ /* 0x000fe400078ec0ff */
[----:B------:R-:W-:-:S02]  /*0230*/  LOP3.LUT R0, R0, 0xfffffffc, RZ, 0xc0, !PT ;  /* 0xfffffffc00007812 */ /* 0x000fc400078ec0ff */
[----:B------:R-:W-:Y:S01]  /*0240*/  LEA.HI R3, R9, R7, RZ, 0x1 ;  /* 0x0000000709037211 */ /* 0x000fe200078f08ff */
[C---:B------:R-:W-:Y:S01]  /*0250*/  IMAD.IADD R16, R5.reuse, 0x1, -R2 ;  /* 0x0000000105107824 */ /* 0x040fe200078e0a02 */
[--C-:B------:R-:W-:Y:S01]  /*0260*/  SHF.R.S32.HI R8, RZ, 0x2, R19.reuse ;  /* 0x00000002ff087819 */ /* 0x100fe20000011413 */
[----:B------:R-:W-:Y:S01]  /*0270*/  IMAD.IADD R174, R5, 0x1, -R0 ;  /* 0x0000000105ae7824 */ /* 0x000fe200078e0a00 */
[----:B------:R-:W-:Y:S02]  /*0280*/  SHF.R.S32.HI R6, RZ, 0x1f, R19 ;  /* 0x0000001fff067819 */ /* 0x000fe40000011413 */
[----:B------:R-:W-:Y:S02]  /*0290*/  LOP3.LUT R2, R3, 0xfffffffe, RZ, 0xc0, !PT ;  /* 0xfffffffe03027812 */ /* 0x000fe400078ec0ff */
[----:B------:R-:W-:Y:S02]  /*02a0*/  LEA.HI R0, R6, R8, RZ, 0x3 ;  /* 0x0000000806007211 */ /* 0x000fe400078f18ff */
[----:B------:R-:W-:Y:S01]  /*02b0*/  LOP3.LUT R3, R4, 0xffffffe0, RZ, 0xc0, !PT ;  /* 0xffffffe004037812 */ /* 0x000fe200078ec0ff */
[----:B------:R-:W-:Y:S01]  /*02c0*/  IMAD.IADD R12, R7, 0x1, -R2 ;  /* 0x00000001070c7824 */ /* 0x000fe200078e0a02 */
[----:B------:R-:W-:-:S02]  /*02d0*/  LEA.HI R14, R17, R11, RZ, 0x3 ;  /* 0x0000000b110e7211 */ /* 0x000fc400078f18ff */
[----:B------:R-:W-:Y:S01]  /*02e0*/  LOP3.LUT R0, R0, 0xfffffff8, RZ, 0xc0, !PT ;  /* 0xfffffff800007812 */ /* 0x000fe200078ec0ff */
[C---:B------:R-:W-:Y:S01]  /*02f0*/  IMAD.IADD R2, R11.reuse, 0x1, -R3 ;  /* 0x000000010b027824 */ /* 0x040fe200078e0a03 */
[----:B------:R-:W-:Y:S01]  /*0300*/  LOP3.LUT R4, R14, 0xfffffff8, RZ, 0xc0, !PT ;  /* 0xfffffff80e047812 */ /* 0x000fe200078ec0ff */
[----:B------:R-:W-:Y:S01]  /*0310*/  IMAD.SHL.U32 R10, R12, 0x200, RZ ;  /* 0x000002000c0a7824 */ /* 0x000fe200078e00ff */
[----:B------:R-:W-:Y:S01]  /*0320*/  SHF.R.S32.HI R3, RZ, 0x3, R14 ;  /* 0x00000003ff037819 */ /* 0x000fe2000001140e */
[----:B------:R-:W-:Y:S01]  /*0330*/  IMAD.IADD R8, R8, 0x1, -R0 ;  /* 0x0000000108087824 */ /* 0x000fe200078e0a00 */
[----:B------:R-:W-:Y:S01]  /*0340*/  SHF.R.S32.HI R5, RZ, 0x1f, R2 ;  /* 0x0000001fff057819 */ /* 0x000fe20000011402 */
[----:B------:R-:W-:Y:S01]  /*0350*/  IMAD.IADD R0, R11, 0x1, -R4 ;  /* 0x000000010b007824 */ /* 0x000fe200078e0a04 */
[----:B------:R-:W-:Y:S01]  /*0360*/  LOP3.LUT R4, R9, 0xfffffff0, RZ, 0xc0, !PT ;  /* 0xfffffff009047812 */ /* 0x000fe200078ec0ff */
[----:B------:R-:W-:Y:S01]  /*0370*/  IMAD.SHL.U32 R3, R3, 0x40, RZ ;  /* 0x0000004003037824 */ /* 0x000fe200078e00ff */
[----:B------:R-:W-:Y:S01]  /*0380*/  LEA.HI R18, R5, R2, RZ, 0x2 ;  /* 0x0000000205127211 */ /* 0x000fe200078f10ff */
[C---:B------:R-:W-:Y:S01]  /*0390*/  IMAD.SHL.U32 R193, R0.reuse, 0x8, RZ ;  /* 0x0000000800c17824 */ /* 0x040fe200078e00ff */
[----:B------:R-:W-:Y:S01]  /*03a0*/  LOP3.LUT P4, RZ, R0, 0x2, RZ, 0xc0, !PT ;  /* 0x0000000200ff7812 */ /* 0x000fe2000788c0ff */
[----:B------:R-:W-:Y:S01]  /*03b0*/  IMAD.IADD R2, R11, 0x1, -R4 ;  /* 0x000000010b027824 */ /* 0x000fe200078e0a04 */
[----:B------:R-:W-:-:S02]  /*03c0*/  LOP3.LUT R3, R3, 0x1c0, RZ, 0xc0, !PT ;  /* 0x000001c003037812 */ /* 0x000fc400078ec0ff */
[C---:B------:R-:W-:Y:S01]  /*03d0*/  LOP3.LUT P3, RZ, R0.reuse, 0x4, RZ, 0xc0, !PT ;  /* 0x0000000400ff7812 */ /* 0x040fe2000786c0ff */
[----:B------:R-:W-:Y:S01]  /*03e0*/  IMAD.SHL.U32 R0, R0, 0x40, RZ ;  /* 0x0000004000007824 */ /* 0x000fe200078e00ff */
[----:B------:R-:W-:Y:S02]  /*03f0*/  SHF.R.U32.HI R4, RZ, 0x3, R3 ;  /* 0x00000003ff047819 */ /* 0x000fe40000011603 */
[----:B------:R-:W-:Y:S02]  /*0400*/  LOP3.LUT R3, R3, 0x38, R193, 0xf8, !PT ;  /* 0x0000003803037812 */ /* 0x000fe400078ef8c1 */
[----:B------:R-:W-:Y:S02]  /*0410*/  SHF.R.S32.HI R5, RZ, 0x1f, R2 ;  /* 0x0000001fff057819 */ /* 0x000fe40000011402 */
[----:B------:R-:W-:Y:S01]  /*0420*/  LOP3.LUT R243, R3, R4, RZ, 0x3c, !PT ;  /* 0x0000000403f37212 */ /* 0x000fe200078e3cff */
[----:B------:R-:W-:Y:S01]  /*0430*/  IMAD.SHL.U32 R3, R174, 0x10, RZ ;  /* 0x00000010ae037824 */ /* 0x000fe200078e00ff */
[----:B------:R-:W-:-:S02]  /*0440*/  LEA.HI R13, R5, R2, RZ, 0x3 ;  /* 0x00000002050d7211 */ /* 0x000fc400078f18ff */
[----:B------:R-:W-:Y:S02]  /*0450*/  LEA.HI R4, R17, R11, RZ, 0x6 ;  /* 0x0000000b11047211 */ /* 0x000fe400078f30ff */
[----:B------:R-:W-:Y:S02]  /*0460*/  LOP3.LUT R0, R0, 0x1c0, RZ, 0xc0, !PT ;  /* 0x000001c000007812 */ /* 0x000fe400078ec0ff */
[----:B------:R-:W-:Y:S02]  /*0470*/  LOP3.LUT R6, R13, 0xfffffff8, RZ, 0xc0, !PT ;  /* 0xfffffff80d067812 */ /* 0x000fe400078ec0ff */
[----:B------:R-:W-:Y:S02]  /*0480*/  SHF.R.S32.HI R4, RZ, 0x6, R4 ;  /* 0x00000006ff047819 */ /* 0x000fe40000011404 */
[----:B------:R-:W-:Y:S01]  /*0490*/  LOP3.LUT R5, R0, 0x8, R14, 0xf8, !PT ;  /* 0x0000000800057812 */ /* 0x000fe200078ef80e */
[----:B------:R-:W-:Y:S01]  /*04a0*/  IMAD.IADD R15, R2, 0x1, -R6 ;  /* 0x00000001020f7824 */ /* 0x000fe200078e0a06 */
[----:B------:R-:W-:Y:S01]  /*04b0*/  SHF.R.U32.HI R9, RZ, 0x3, R0 ;  /* 0x00000003ff097819 */ /* 0x000fe20000011600 */
[----:B------:R-:W-:Y:S01]  /*04c0*/  IMAD R2, R4, 0x800, R10 ;  /* 0x0000080004027824 */ /* 0x000fe200078e020a */
[----:B------:R-:W-:Y:S01]  /*04d0*/  LOP3.LUT R7, R0, 0x30, R3, 0xf8, !PT ;  /* 0x0000003000077812 */ /* 0x000fe200078ef803 */
[C---:B------:R-:W-:Y:S01]  /*04e0*/  IMAD R243, R4.reuse, 0x200, R243 ;  /* 0x0000020004f37824 */ /* 0x040fe200078e02f3 */
[----:B------:R-:W-:Y:S01]  /*04f0*/  LOP3.LUT R0, R5, R9, RZ, 0x3c, !PT ;  /* 0x0000000905007212 */ /* 0x000fe200078e3cff */
[----:B------:R-:W-:Y:S01]  /*0500*/  IMAD.SHL.U32 R5, R4, 0x20, RZ ;  /* 0x0000002004057824 */ /* 0x000fe200078e00ff */
[----:B------:R-:W-:-:S02]  /*0510*/  LEA.HI R6, R17, R11, RZ, 0x7 ;  /* 0x0000000b11067211 */ /* 0x000fc400078f38ff */
[----:B------:R-:W-:Y:S01]  /*0520*/  LOP3.LUT R3, R8, 0x1, RZ, 0xc0, !PT ;  /* 0x0000000108037812 */ /* 0x000fe200078ec0ff */
[----:B------:R-:W-:Y:S01]  /*0530*/  IMAD.IADD R182, R2, 0x1, R0 ;  /* 0x0000000102b67824 */ /* 0x000fe200078e0200 */
[----:B------:R-:W-:Y:S01]  /*0540*/  LOP3.LUT R0, R19, 0x7ffffffc, RZ, 0xc0, !PT ;  /* 0x7ffffffc13007812 */ /* 0x000fe200078ec0ff */
[----:B------:R-:W-:Y:S01]  /*0550*/  IMAD.SHL.U32 R2, R8, 0x40, RZ ;  /* 0x0000004008027824 */ /* 0x000fe200078e00ff */
[----:B------:R-:W-:Y:S02]  /*0560*/  SHF.R.S32.HI R6, RZ, 0x7, R6 ;  /* 0x00000007ff067819 */ /* 0x000fe40000011406 */
[----:B------:R-:W-:Y:S01]  /*0570*/  ISETP.NE.U32.AND P0, PT, R3, 0x1, PT ;  /* 0x000000010300780c */ /* 0x000fe20003f05070 */
[----:B------:R-:W-:Y:S01]  /*0580*/  IMAD.IADD R0, R11, 0x1, -R0 ;  /* 0x000000010b007824 */ /* 0x000fe200078e0a00 */
[----:B------:R-:W-:Y:S01]  /*0590*/  LOP3.LUT R14, R7, 0x8, R14, 0xf8, !PT ;  /* 0x00000008070e7812 */ /* 0x000fe200078ef80e */
[----:B------:R-:W-:Y:S01]  /*05a0*/  IMAD.SHL.U32 R3, R6, 0x8, RZ ;  /* 0x0000000806037824 */ /* 0x000fe200078e00ff */
[----:B------:R-:W-:Y:S01]  /*05b0*/  R2P PR, R8, 0x6 ;  /* 0x0000000608007804 */ /* 0x000fe20000000000 */
[----:B------:R-:W-:Y:S01]  /*05c0*/  IMAD.SHL.U32 R4, R0, 0x2, RZ ;  /* 0x0000000200047824 */ /* 0x000fe200078e00ff */
[----:B------:R-:W-:Y:S01]  /*05d0*/  LOP3.LUT R0, R2, 0x1c0, RZ, 0xc0, !PT ;  /* 0x000001c002007812 */ /* 0x000fe200078ec0ff */
[----:B------:R-:W-:Y:S01]  /*05e0*/  IMAD.SHL.U32 R8, R12, 0x10, RZ ;  /* 0x000000100c087824 */ /* 0x000fe200078e00ff */
[----:B------:R-:W-:Y:S01]  /*05f0*/  LOP3.LUT R2, R3, 0x8, RZ, 0xc0, !PT ;  /* 0x0000000803027812 */ /* 0x000fe200078ec0ff */
[----:B------:R-:W-:Y:S01]  /*0600*/  IMAD R6, R6, 0x1000, R4 ;  /* 0x0000100006067824 */ /* 0x000fe200078e0204 */
[----:B------:R-:W-:-:S02]  /*0610*/  SHF.R.U32.HI R3, RZ, 0x3, R0 ;  /* 0x00000003ff037819 */ /* 0x000fc40000011600 */
[----:B------:R-:W-:Y:S02]  /*0620*/  LOP3.LUT R7, R0, 0x20, R5, 0xf8, !PT ;  /* 0x0000002000077812 */ /* 0x000fe400078ef805 */
[----:B------:R-:W-:Y:S02]  /*0630*/  LOP3.LUT R11, R2, 0x10, R8, 0xf8, !PT ;  /* 0x00000010020b7812 */ /* 0x000fe400078ef808 */
[----:B------:R-:W-:Y:S01]  /*0640*/  LOP3.LUT R8, R3, R0, R2, 0x1e, !PT ;  /* 0x0000000003087212 */ /* 0x000fe200078e1e02 */
[----:B------:R-:W-:Y:S01]  /*0650*/  IMAD R0, R174, 0x400, R4 ;  /* 0x00000400ae007824 */ /* 0x000fe200078e0204 */
[----:B------:R-:W-:Y:S01]  /*0660*/  LOP3.LUT R7, R7, R3, RZ, 0x3c, !PT ;  /* 0x0000000307077212 */ /* 0x000fe200078e3cff */
[----:B------:R-:W-:Y:S01]  /*0670*/  IMAD.SHL.U32 R3, R15, 0x40, RZ ;  /* 0x000000400f037824 */ /* 0x000fe200078e00ff */
[----:B------:R-:W-:Y:S01]  /*0680*/  SHF.R.S32.HI R4, RZ, 0x2, R18 ;  /* 0x00000002ff047819 */ /* 0x000fe20000011412 */
[----:B------:R-:W-:Y:S01]  /*0690*/  IMAD.IADD R8, R0, 0x1, R8 ;  /* 0x0000000100087824 */ /* 0x000fe200078e0208 */
[----:B------:R-:W-:Y:S01]  /*06a0*/  SEL R195, R195, 0x10, !P0 ;  /* 0x00000010c3c37807 */ /* 0x000fe20004000000 */
[----:B------:R-:W-:Y:S01]  /*06b0*/  IMAD R2, R16, 0x400, R6 ;  /* 0x0000040010027824 */ /* 0x000fe200078e0206 */
[----:B------:R-:W-:Y:S01]  /*06c0*/  LOP3.LUT R3, R3, 0x1c0, RZ, 0xc0, !PT ;  /* 0x000001c003037812 */ /* 0x000fe200078ec0ff */
[----:B------:R-:W-:Y:S01]  /*06d0*/  IMAD.SHL.U32 R0, R12, 0x8, RZ ;  /* 0x000000080c007824 */ /* 0x000fe200078e00ff */
[----:B------:R-:W-:Y:S01]  /*06e0*/  LEA R245, R8, UR7, 0x1 ;  /* 0x0000000708f57c11 */ /* 0x000fe2000f8e08ff */
[----:B------:R-:W-:Y:S01]  /*06f0*/  IMAD.SHL.U32 R6, R13, 0x40, RZ ;  /* 0x000000400d067824 */ /* 0x000fe200078e00ff */
[----:B------:R-:W-:Y:S01]  /*0700*/  LOP3.LUT R244, R5, 0x6, R244, 0xf8, !PT ;  /* 0x0000000605f47812 */ /* 0x000fe200078ef8f4 */
[----:B------:R-:W-:Y:S01]  /*0710*/  IMAD.IADD R197, R7, 0x1, R2 ;  /* 0x0000000107c57824 */ /* 0x000fe200078e0202 */
[--C-:B------:R-:W-:Y:S01]  /*0720*/  SHF.R.U32.HI R2, RZ, 0x3, R3.reuse ;  /* 0x00000003ff027819 */ /* 0x100fe20000011603 */
[----:B------:R-:W-:Y:S01]  /*0730*/  IMAD R238, R16, 0x10, R4 ;  /* 0x0000001010ee7824 */ /* 0x000fe200078e0204 */
[----:B------:R-:W-:Y:S01]  /*0740*/  LOP3.LUT R7, R3, 0x8, R0, 0xf8, !PT ;  /* 0x0000000803077812 */ /* 0x000fe200078ef800 */
[----:B------:R-:W-:Y:S01]  /*0750*/  VIADD R248, R245, 0x40 ;  /* 0x00000040f5f87836 */ /* 0x000fe20000000000 */
[----:B------:R-:W-:Y:S01]  /*0760*/  LOP3.LUT R0, R6, 0xfffffe00, RZ, 0xc0, !PT ;  /* 0xfffffe0006007812 */ /* 0x000fe200078ec0ff */
[----:B------:R-:W-:Y:S01]  /*0770*/  IMAD.U32 R6, RZ, RZ, UR5 ;  /* 0x00000005ff067e24 */ /* 0x000fe2000f8e00ff */
[----:B------:R-:W-:Y:S01]  /*0780*/  LOP3.LUT R3, R2, R11, R3, 0x1e, !PT ;  /* 0x0000000b02037212 */ /* 0x000fe200078e1e03 */
[----:B------:R-:W-:Y:S01]  /*0790*/  USHF.L.U32 UR5, UR52, 0x7, URZ ;  /* 0x0000000734057899 */ /* 0x000fe2000800063f */
[----:B------:R-:W-:Y:S01]  /*07a0*/  LOP3.LUT R2, R7, R2, RZ, 0x3c, !PT ;  /* 0x0000000207027212 */ /* 0x000fe200078e3cff */
[--C-:B------:R-:W-:Y:S01]  /*07b0*/  IMAD R4, R16, 0x400, R0.reuse ;  /* 0x0000040010047824 */ /* 0x100fe200078e0200 */
[----:B------:R-:W-:Y:S01]  /*07c0*/  LOP3.LUT R181, R3, R0, RZ, 0xfc, !PT ;  /* 0x0000000003b57212 */ /* 0x000fe200078efcff */
[----:B------:R-:W-:Y:S01]  /*07d0*/  IMAD R174, R174, 0x400, R0 ;  /* 0x00000400aeae7824 */ /* 0x000fe200078e0200 */
[----:B------:R-:W-:Y:S01]  /*07e0*/  LEA R197, R197, UR4, 0x1 ;  /* 0x00000004c5c57c11 */ /* 0x000fe2000f8e08ff */
[----:B------:R-:W-:Y:S01]  /*07f0*/  IMAD.IADD R180, R4, 0x1, R2 ;  /* 0x0000000104b47824 */ /* 0x000fe200078e0202 */
[----:B------:R-:W-:Y:S01]  /*0800*/  LOP3.LUT R5, R10, R14, R9, 0xf6, !PT ;  /* 0x0000000e0a057212 */ /* 0x000fe200078ef609 */
[----:B------:R-:W-:-:S02]  /*0810*/  IMAD.IADD R174, R2, 0x1, R174 ;  /* 0x0000000102ae7824 */ /* 0x000fc400078e02ae */
[----:B------:R-:W-:Y:S01]  /*0820*/  IMAD.U32 R0, RZ, RZ, UR5 ;  /* 0x00000005ff007e24 */ /* 0x000fe2000f8e00ff */
[----:B------:R-:W-:Y:S01]  /*0830*/  USHF.R.S32.HI UR5, URZ, 0x1f, UR57 ;  /* 0x0000001f3f057899 */ /* 0x000fe20008011439 */
[----:B------:R-:W-:Y:S01]  /*0840*/  IMAD.U32 R2, RZ, RZ, UR6 ;  /* 0x00000006ff027e24 */ /* 0x000fe2000f8e00ff */
[----:B------:R-:W-:Y:S01]  /*0850*/  UIADD3 UR6, UR4, 0xa000, URZ ;  /* 0x0000a00004067890 */ /* 0x000fe2000fffe03f */
[----:B------:R-:W-:Y:S01]  /*0860*/  IMAD.MOV.U32 R4, RZ, RZ, 0x20 ;  /* 0x00000020ff047424 */ /* 0x000fe200078e00ff */
[----:B------:R-:W-:Y:S01]  /*0870*/  LEA R3, R5, UR4, 0x1 ;  /* 0x0000000405037c11 */ /* 0x000fe2000f8e08ff */
[----:B------:R-:W-:Y:S02]  /*0880*/  IMAD.MOV.U32 R2, RZ, RZ, 0x40 ;  /* 0x00000040ff027424 */ /* 0x000fe400078e00ff */
[----:B------:R-:W-:Y:S01]  /*0890*/  IMAD.U32 R0, RZ, RZ, UR5 ;  /* 0x00000005ff007e24 */ /* 0x000fe2000f8e00ff */
[----:B------:R-:W-:Y:S01]  /*08a0*/  SEL R177, R4, 0xffffffe0, !P4 ;  /* 0xffffffe004b17807 */ /* 0x000fe20006000000 */
[C---:B------:R-:W-:Y:S01]  /*08b0*/  @P2 VIADD R248, R245.reuse, 0xffffffc0 ;  /* 0xffffffc0f5f82836 */ /* 0x040fe20000000000 */
[----:B------:R-:W-:Y:S01]  /*08c0*/  SEL R2, R2, 0xffffffc0, !P3 ;  /* 0xffffffc002027807 */ /* 0x000fe20005800000 */
[----:B------:R-:W-:Y:S01]  /*08d0*/  VIADD R251, R245, 0x420 ;  /* 0x00000420f5fb7836 */ /* 0x000fe20000000000 */
[----:B------:R-:W-:Y:S01]  /*08e0*/  LEA R0, R182, UR6, 0x1 ;  /* 0x00000006b6007c11 */ /* 0x000fe2000f8e08ff */
[----:B------:R-:W-:Y:S01]  /*08f0*/  IMAD.IADD R198, R197, 0x1, R195 ;  /* 0x00000001c5c67824 */ /* 0x000fe200078e02c3 */
[----:B------:R-:W-:Y:S01]  /*0900*/  SEL R4, R4, 0xffffffe0, !P1 ;  /* 0xffffffe004047807 */ /* 0x000fe20004800000 */
[----:B------:R-:W-:Y:S01]  /*0910*/  @P1 VIADD R251, R245, 0x3e0 ;  /* 0x000003e0f5fb1836 */ /* 0x000fe20000000000 */
[----:B------:R-:W-:Y:S01]  /*0920*/  LEA R174, R174, UR6, 0x1 ;  /* 0x00000006aeae7c11 */ /* 0x000fe2000f8e08ff */
[----:B------:R-:W-:Y:S01]  /*0930*/  IMAD.IADD R176, R0, 0x1, R2 ;  /* 0x0000000100b07824 */ /* 0x000fe200078e0202 */
[----:B------:R-:W-:Y:S01]  /*0940*/  UIADD3 UR5, UR4, 0x6000, URZ ;  /* 0x0000600004057890 */ /* 0x000fe2000fffe03f */
[----:B------:R-:W-:-:S02]  /*0950*/  IMAD.IADD R196, R197, 0x1, R4 ;  /* 0x00000001c5c47824 */ /* 0x000fc400078e0204 */
[----:B------:R-:W-:Y:S02]  /*0960*/  IMAD.IADD R178, R0, 0x1, R177 ;  /* 0x0000000100b27824 */ /* 0x000fe400078e02b1 */
[----:B------:R-:W-:Y:S02]  /*0970*/  IMAD.IADD R177, R177, 0x1, R176 ;  /* 0x00000001b1b17824 */ /* 0x000fe400078e02b0 */
[C---:B------:R-:W-:Y:S02]  /*0980*/  IMAD.IADD R250, R4.reuse, 0x1, R245 ;  /* 0x0000000104fa7824 */ /* 0x040fe400078e02f5 */
[----:B------:R-:W-:Y:S02]  /*0990*/  IMAD.IADD R195, R195, 0x1, R196 ;  /* 0x00000001c3c37824 */ /* 0x000fe400078e02c4 */
[----:B------:R-:W-:-:S07]  /*09a0*/  IMAD.IADD R249, R4, 0x1, R248 ;  /* 0x0000000104f97824 */ /* 0x000fce00078e02f8 */
.L_x_1189:
        /* <DEDUP_REMOVED lines=16> */
[----:B-1----:R-:W-:Y:S01]  /*0ab0*/  IMAD.U32 R4, RZ, RZ, UR8 ;  /* 0x00000008ff047e24 */ /* 0x002fe2000f8e00ff */
[----:B------:R-:W-:Y:S01]  /*0ac0*/  UISETP.NE.U32.AND UP1, UPT, UR12, URZ, UPT ;  /* 0x0000003f0c00728c */ /* 0x000fe2000bf25070 */
[----:B------:R-:W-:Y:S01]  /*0ad0*/  IMAD.U32 R6, RZ, RZ, UR10 ;  /* 0x0000000aff067e24 */ /* 0x000fe2000f8e00ff */
        /* <DEDUP_REMOVED lines=48> */
.L_x_1119:
        /* <DEDUP_REMOVED lines=11> */
[----:B------:R-:W-:Y:S01]  /*0e90*/  ULDC UR59, c[0x0][0x2d4] ;  /* 0x0000b500003b7ab9 */ /* 0x000fe20000000800 */
[----:B------:R-:W-:Y:S02]  /*0ea0*/  UIMAD UR12, UR58, UR8, URZ ;  /* 0x000000083a0c72a4 */ /* 0x000fe4000f8e023f */
[----:B------:R-:W2:Y:S01]  /*0eb0*/  S2UR UR16, SR_CTAID.X ;  /* 0x00000000001079c3 */ /* 0x000ea20000002500 */
[----:B------:R-:W-:Y:S02]  /*0ec0*/  UIMAD.WIDE.U32 UR20, UR52, UR8, URZ ;  /* 0x00000008341472a5 */ /* 0x000fe4000f8e003f */
[----:B------:R-:W-:-:S02]  /*0ed0*/  UIMAD UR24, UR52, UR9, UR12 ;  /* 0x00000009341872a4 */ /* 0x000fc4000f8e020c */
[----:B------:R-:W-:Y:S01]  /*0ee0*/  UIADD3 UR12, UR13, 0x3f, URZ ;  /* 0x0000003f0d0c7890 */ /* 0x000fe2000fffe03f */
[----:B------:R-:W-:Y:S01]  /*0ef0*/  @!UP2 ULDC.64 UR8, c[0x0][0x418] ;  /* 0x000106000008aab9 */ /* 0x000fe20000000a00 */
[----:B------:R-:W-:Y:S01]  /*0f00*/  ULDC UR28, c[0x0][0x394] ;  /* 0x0000e500001c7ab9 */ /* 0x000fe20000000800 */
[----:B------:R-:W-:Y:S01]  /*0f10*/  @!UP2 UIMAD.WIDE.U32 UR42, UR52, UR8, URZ ;  /* 0x00000008342aa2a5 */ /* 0x000fe2000f8e003f */
[----:B------:R-:W-:Y:S01]  /*0f20*/  ULDC UR30, c[0x0][0x2dc] ;  /* 0x0000b700001e7ab9 */ /* 0x000fe20000000800 */
[----:B------:R-:W-:Y:S01]  /*0f30*/  ULDC UR34, c[0x0][0x270] ;  /* 0x00009c0000227ab9 */ /* 0x000fe20000000800 */
[----:B------:R-:W-:Y:S01]  /*0f40*/  USHF.R.S32.HI UR17, URZ, 0x1f, UR59 ;  /* 0x0000001f3f117899 */ /* 0x000fe2000801143b */
[----:B------:R-:W-:Y:S01]  /*0f50*/  ULDC.64 UR32, c[0x0][0x240] ;  /* 0x0000900000207ab9 */ /* 0x000fe20000000a00 */
[----:B-1----:R-:W-:Y:S01]  /*0f60*/  IABS R6, R7 ;  /* 0x0000000700067213 */ /* 0x002fe20000000000 */
[----:B------:R-:W-:Y:S02]  /*0f70*/  UIMAD.WIDE.U32 UR18, UR6, UR32, URZ ;  /* 0x00000020061272a5 */ /* 0x000fe4000f8e003f */
[----:B------:R-:W-:Y:S01]  /*0f80*/  UISETP.NE.AND UP1, UPT, UR40, -0x1, UPT ;  /* 0xffffffff2800788c */ /* 0x000fe2000bf25270 */
[----:B------:R-:W1:Y:S01]  /*0f90*/  I2F.RP R4, R6 ;  /* 0x0000000600047306 */ /* 0x000e620000209400 */
[----:B------:R-:W-:Y:S01]  /*0fa0*/  USEL UR56, UR20, UR18, !UP2 ;  /* 0x0000001214387287 */ /* 0x000fe2000d000000 */
[----:B------:R-:W-:Y:S01]  /*0fb0*/  ULDC.U8 UR25, c[0x0][0x3d8] ;  /* 0x0000f60000197ab9 */ /* 0x000fe20000000000 */
[----:B--2---:R-:W-:-:S02]  /*0fc0*/  UIMAD.WIDE.U32 UR46, UR16, UR10, URZ ;  /* 0x0000000a102e72a5 */ /* 0x004fc4000f8e003f */
[----:B------:R-:W-:Y:S01]  /*0fd0*/  PLOP3.LUT P0, PT, PT, PT, UP1, 0x80, 0x0 ;  /* 0x000000000000781c */ /* 0x000fe20003f0f018 */
[----:B------:R-:W-:Y:S02]  /*0fe0*/  UIADD3 UR53, UR21, UR24, URZ ;  /* 0x0000001815357290 */ /* 0x000fe4000fffe03f */
[----:B------:R-:W-:Y:S02]  /*0ff0*/  UIMAD UR41, UR16, UR11, UR47 ;  /* 0x0000000b102972a4 */ /* 0x000fe4000f8e022f */
[----:B------:R-:W-:Y:S01]  /*1000*/  USHF.L.U32 UR16, UR52, 0x7, URZ ;  /* 0x0000000734107899 */ /* 0x000fe2000800063f */
[----:B------:R-:W-:Y:S01]  /*1010*/  @UP2 ULDC.64 UR10, c[0x0][0x420] ;  /* 0x00010800000a2ab9 */ /* 0x000fe20000000a00 */
[----:B------:R-:W-:Y:S01]  /*1020*/  UISETP.NE.AND UP3, UPT, UR25, URZ, UPT ;  /* 0x0000003f1900728c */ /* 0x000fe2000bf65270 */
[----:B-1----:R-:W1:Y:S01]  /*1030*/  MUFU.RCP R4, R4 ;  /* 0x0000000400047308 */ /* 0x002e620000001000 */
[----:B------:R-:W-:Y:S02]  /*1040*/  @UP2 UIMAD.WIDE.U32 UR44, UR6, UR10, URZ ;  /* 0x0000000a062c22a5 */ /* 0x000fe4000f8e003f */
[----:B------:R-:W-:-:S02]  /*1050*/  @!UP2 UIMAD UR10, UR58, UR8, URZ ;  /* 0x000000083a0aa2a4 */ /* 0x000fc4000f8e023f */
[----:B------:R-:W-:Y:S02]  /*1060*/  UIADD3 UR8, UR13, 0x80, UR23 ;  /* 0x000000800d087890 */ /* 0x000fe4000fffe017 */
[----:B------:R-:W-:Y:S02]  /*1070*/  USEL UR35, UR16, URZ, UP4 ;  /* 0x0000003f10237287 */ /* 0x000fe4000a000000 */
[----:B------:R-:W-:Y:S02]  /*1080*/  USHF.R.S32.HI UR16, URZ, 0x1f, UR12 ;  /* 0x0000001f3f107899 */ /* 0x000fe4000801140c */
[----:B------:R-:W-:Y:S02]  /*1090*/  @!UP2 UIMAD UR39, UR52, UR9, UR10 ;  /* 0x000000093427a2a4 */ /* 0x000fe4000f8e020a */
[----:B------:R-:W-:Y:S02]  /*10a0*/  UIADD3 UR28, UR8, UR28, -UR7 ;  /* 0x0000001c081c7290 */ /* 0x000fe4000fffe807 */
[----:B------:R-:W-:Y:S01]  /*10b0*/  UIMAD.WIDE UR8, UR30, UR34, URZ ;  /* 0x000000221e0872a5 */ /* 0x000fe2000f8e023f */
[----:B-1----:R-:W-:Y:S01]  /*10c0*/  VIADD R4, R4, 0xffffffe ;  /* 0x0ffffffe04047836 */ /* 0x002fe20000000000 */
[----:B------:R-:W-:-:S02]  /*10d0*/  ULEA.HI UR30, UR16, UR12, URZ, 0x6 ;  /* 0x0000000c101e7291 */ /* 0x000fc4000f8f303f */
[----:B------:R-:W-:Y:S01]  /*10e0*/  UIMAD UR12, UR17, UR52, URZ ;  /* 0x00000034110c72a4 */ /* 0x000fe2000f8e023f */
[----:B------:R-:W1:Y:S01]  /*10f0*/  F2I.FTZ.U32.TRUNC.NTZ R5, R4 ;  /* 0x0000000400057305 */ /* 0x000e62000021f000 */
[----:B------:R-:W-:Y:S02]  /*1100*/  @UP2 UIMAD UR54, UR6, UR11, UR45 ;  /* 0x0000000b063622a4 */ /* 0x000fe4000f8e022d */
[----:B------:R-:W-:Y:S02]  /*1110*/  UIMAD.WIDE.U32 UR10, UR52, UR59, URZ ;  /* 0x0000003b340a72a5 */ /* 0x000fe4000f8e003f */
[----:B------:R-:W-:Y:S02]  /*1120*/  UIMAD UR12, UR58, UR59, UR12 ;  /* 0x0000003b3a0c72a4 */ /* 0x000fe4000f8e020c */
[----:B------:R-:W-:Y:S02]  /*1130*/  UIMAD.WIDE.U32 UR16, UR8, UR10, URZ ;  /* 0x0000000a081072a5 */ /* 0x000fe4000f8e003f */
[----:B------:R-:W-:-:S02]  /*1140*/  UIMAD UR18, UR9, UR10, URZ ;  /* 0x0000000a091272a4 */ /* 0x000fc4000f8e023f */
[----:B------:R-:W-:Y:S02]  /*1150*/  UIADD3 UR10, UR11, UR12, URZ ;  /* 0x0000000c0b0a7290 */ /* 0x000fe4000fffe03f */
[----:B------:R-:W-:Y:S01]  /*1160*/  UIADD3 UR12, UR28, 0x3f, URZ ;  /* 0x0000003f1c0c7890 */ /* 0x000fe2000fffe03f */
[----:B-1----:R-:W-:Y:S01]  /*1170*/  IADD3 R0, RZ, -R5, RZ ;  /* 0x80000005ff007210 */ /* 0x002fe20007ffe0ff */
[----:B------:R-:W-:Y:S01]  /*1180*/  IMAD.MOV.U32 R4, RZ, RZ, RZ ;  /* 0x000000ffff047224 */ /* 0x000fe200078e00ff */
[----:B------:R-:W-:Y:S02]  /*1190*/  UIMAD UR10, UR8, UR10, UR18 ;  /* 0x0000000a080a72a4 */ /* 0x000fe4000f8e0212 */
[----:B------:R-:W-:Y:S01]  /*11a0*/  UIMAD.WIDE.U32 UR20, UR8, UR6, URZ ;  /* 0x00000006081472a5 */ /* 0x000fe2000f8e003f */
[----:B------:R-:W-:Y:S01]  /*11b0*/  IMAD R0, R0, R6, RZ ;  /* 0x0000000600007224 */ /* 0x000fe200078e02ff */
[----:B------:R-:W-:Y:S02]  /*11c0*/  USHF.R.S32.HI UR18, URZ, 0x1f, UR12 ;  /* 0x0000001f3f127899 */ /* 0x000fe4000801140c */
[----:B------:R-:W-:Y:S01]  /*11d0*/  USEL UR55, UR16, UR20, !UP2 ;  /* 0x0000001410377287 */ /* 0x000fe2000d000000 */
[----:B------:R-:W-:Y:S01]  /*11e0*/  IMAD.HI.U32 R0, R5, R0, R4 ;  /* 0x0000000005007227 */ /* 0x000fe200078e0004 */
[----:B------:R-:W-:-:S02]  /*11f0*/  ULEA.HI UR12, UR18, UR12, URZ, 0x6 ;  /* 0x0000000c120c7291 */ /* 0x000fc4000f8f303f */
[----:B------:R-:W-:Y:S02]  /*1200*/  UIMAD UR29, UR6, UR33, URZ ;  /* 0x00000021061d72a4 */ /* 0x000fe4000f8e023f */
[----:B------:R-:W-:Y:S01]  /*1210*/  UIMAD UR16, UR9, UR6, URZ ;  /* 0x00000006091072a4 */ /* 0x000fe2000f8e023f */
[----:B------:R-:W-:Y:S01]  /*1220*/  IMAD.HI.U32 R0, R0, R2, RZ ;  /* 0x0000000200007227 */ /* 0x000fe200078e00ff */
[----:B------:R-:W-:Y:S02]  /*1230*/  @UP1 UIADD3 UR26, UR36, UR40, URZ ;  /* 0x00000028241a1290 */ /* 0x000fe4000fffe03f */
[----:B------:R-:W-:Y:S02]  /*1240*/  UIADD3 UR51, UR17, UR10, URZ ;  /* 0x0000000a11337290 */ /* 0x000fe4000fffe03f */
[----:B------:R-:W-:Y:S01]  /*1250*/  IADD3 R4, -R0, RZ, RZ ;  /* 0x000000ff00047210 */ /* 0x000fe20007ffe1ff */
[----:B------:R-:W-:Y:S01]  /*1260*/  @UP1 ULDC.64 UR24, c[0x0][0x248] ;  /* 0x0000920000181ab9 */ /* 0x000fe20000000a00 */
[----:B------:R-:W-:-:S02]  /*1270*/  USHF.R.S32.HI UR18, URZ, 0x6, UR30 ;  /* 0x000000063f127899 */ /* 0x000fc4000801141e */
[----:B------:R-:W-:Y:S01]  /*1280*/  USHF.R.S32.HI UR12, URZ, 0x6, UR12 ;  /* 0x000000063f0c7899 */ /* 0x000fe2000801140c */
[C---:B------:R-:W-:Y:S01]  /*1290*/  IMAD R2, R6.reuse, R4, R2 ;  /* 0x0000000406027224 */ /* 0x040fe200078e0202 */
[----:B------:R-:W-:Y:S02]  /*12a0*/  @UP2 UIADD3 UR53, UR19, UR29, URZ ;  /* 0x0000001d13352290 */ /* 0x000fe4000fffe03f */
[----:B------:R-:W-:Y:S01]  /*12b0*/  @UP2 UIADD3 UR51, UR21, UR16, URZ ;  /* 0x0000001015332290 */ /* 0x000fe2000fffe03f */
[----:B------:R-:W-:Y:S01]  /*12c0*/  ULDC UR48, c[0x0][0x2c4] ;  /* 0x0000b10000307ab9 */ /* 0x000fe20000000800 */
[----:B------:R-:W-:Y:S01]  /*12d0*/  @UP1 UIMAD.WIDE.U32 UR16, UR26, UR24, URZ ;  /* 0x000000181a1012a5 */ /* 0x000fe2000f8e003f */
[----:B------:R-:W-:Y:S01]  /*12e0*/  ISETP.GT.U32.AND P2, PT, R6, R2, PT ;  /* 0x000000020600720c */ /* 0x000fe20003f44070 */
[----:B------:R-:W-:Y:S02]  /*12f0*/  @UP1 UIMAD UR19, UR26, UR25, URZ ;  /* 0x000000191a1312a4 */ /* 0x000fe4000f8e023f */
[----:B------:R-:W-:-:S02]  /*1300*/  @UP3 UIMAD UR20, UR52, UR48, URZ ;  /* 0x00000030341432a4 */ /* 0x000fc4000f8e023f */
[----:B------:R-:W-:Y:S02]  /*1310*/  UISETP.LT.AND UP0, UPT, UR18, UR12, UPT ;  /* 0x0000000c1200728c */ /* 0x000fe4000bf01270 */
[----:B------:R-:W-:Y:S02]  /*1320*/  @UP1 UIADD3 UR38, UR17, UR19, URZ ;  /* 0x0000001311261290 */ /* 0x000fe4000fffe03f */
[----:B------:R-:W-:Y:S02]  /*1330*/  @!UP3 UIMAD UR19, UR52, UR34, UR57 ;  /* 0x000000223413b2a4 */ /* 0x000fe4000f8e0239 */
[----:B------:R-:W-:Y:S02]  /*1340*/  @UP3 USEL UR17, UR20, UR6, !UP2 ;  /* 0x0000000614113287 */ /* 0x000fe4000d000000 */
[----:B------:R-:W-:Y:S01]  /*1350*/  USEL UR34, UR18, UR12, UP0 ;  /* 0x0000000c12227287 */ /* 0x000fe20008000000 */
[----:B------:R-:W-:Y:S01]  /*1360*/  @!P2 IMAD.IADD R2, R2, 0x1, -R6 ;  /* 0x000000010202a824 */ /* 0x000fe200078e0a06 */
[----:B------:R-:W-:Y:S01]  /*1370*/  @UP1 UIADD3 UR27, UR36, UR40, URZ ;  /* 0x00000028241b1290 */ /* 0x000fe2000fffe03f */
[----:B------:R-:W-:Y:S01]  /*1380*/  @UP1 UMOV UR37, UR16 ;  /* 0x0000001000251c82 */ /* 0x000fe20008000000 */
[----:B------:R-:W-:Y:S01]  /*1390*/  @UP3 ULDC UR16, c[0x0][0x2e4] ;  /* 0x0000b90000103ab9 */ /* 0x000fe20000000800 */
[----:B------:R-:W-:Y:S01]  /*13a0*/  USHF.L.U64.HI UR31, UR52, 0x7, UR58 ;  /* 0x00000007341f7899 */ /* 0x000fe2000801023a */
[----:B------:R-:W-:Y:S01]  /*13b0*/  ISETP.GE.U32.AND P3, PT, R2, R6, PT ;  /* 0x000000060200720c */ /* 0x000fe20003f66070 */
[----:B------:R-:W-:Y:S01]  /*13c0*/  @UP1 ULDC.64 UR10, c[0x0][0x250] ;  /* 0x00009400000a1ab9 */ /* 0x000fe20000000a00 */
[----:B------:R-:W-:Y:S01]  /*13d0*/  @UP3 UIMAD UR49, UR57, UR16, UR17 ;  /* 0x00000010393132a4 */ /* 0x000fe2000f8e0211 */
[----:B------:R-:W-:Y:S01]  /*13e0*/  LOP3.LUT R2, R7, UR57, RZ, 0x3c, !PT ;  /* 0x0000003907027c12 */ /* 0x000fe2000f8e3cff */
[----:B------:R-:W-:-:S02]  /*13f0*/  ULEA UR12, UR34, 0xffffffc0, 0x6 ;  /* 0xffffffc0220c7891 */ /* 0x000fc4000f8e303f */
[----:B------:R-:W-:Y:S02]  /*1400*/  @UP1 UIMAD.WIDE.U32 UR16, UR27, UR10, URZ ;  /* 0x0000000a1b1012a5 */ /* 0x000fe4000f8e003f */
[----:B------:R-:W-:Y:S02]  /*1410*/  @!UP3 UIMAD UR49, UR19, UR48, URZ ;  /* 0x000000301331b2a4 */ /* 0x000fe4000f8e023f */
[----:B------:R-:W-:Y:S02]  /*1420*/  USEL UR19, UR31, URZ, UP4 ;  /* 0x0000003f1f137287 */ /* 0x000fe4000a000000 */
[----:B------:R-:W-:Y:S02]  /*1430*/  @UP1 UIMAD UR18, UR27, UR11, URZ ;  /* 0x0000000b1b1212a4 */ /* 0x000fe4000f8e023f */
[----:B------:R-:W-:Y:S02]  /*1440*/  USHF.R.S32.HI UR31, URZ, 0x1f, UR12 ;  /* 0x0000001f3f1f7899 */ /* 0x000fe4000801140c */
[----:B------:R-:W-:-:S02]  /*1450*/  UIADD3 UR20, UP0, UR12, UR35, URZ ;  /* 0x000000230c147290 */ /* 0x000fc4000ff1e03f */
        /* <DEDUP_REMOVED lines=17> */
.L_x_1121:
        /* <DEDUP_REMOVED lines=13> */
.L_x_1122:
        /* <DEDUP_REMOVED lines=8> */
[----:B------:R-:W-:Y:S01]  /*16c0*/  ULDC UR16, c[0x0][0x2dc] ;  /* 0x0000b70000107ab9 */ /* 0x000fe20000000800 */
[----:B------:R-:W-:-:S02]  /*16d0*/  UIMAD.WIDE.U32 UR8, UR8, UR20, URZ ;  /* 0x00000014080872a5 */ /* 0x000fc4000f8e003f */
[----:B------:R-:W-:Y:S01]  /*16e0*/  @!P1 IMAD.MOV R11, RZ, RZ, -R11 ;  /* 0x000000ffff0b9224 */ /* 0x000fe200078e0a0b */
[----:B------:R-:W-:Y:S01]  /*16f0*/  PLOP3.LUT P1, PT, PT, PT, UP3, 0x80, 0x0 ;  /* 0x000000000000781c */ /* 0x000fe20003f2f038 */
[----:B------:R-:W-:Y:S01]  /*1700*/  UIMAD UR16, UR57, UR16, URZ ;  /* 0x00000010391072a4 */ /* 0x000fe2000f8e023f */
[----:B------:R-:W-:Y:S01]  /*1710*/  @!P2 LOP3.LUT R11, RZ, R7, RZ, 0x33, !PT ;  /* 0x00000007ff0ba212 */ /* 0x000fe200078e33ff */
[----:B------:R-:W-:Y:S02]  /*1720*/  UISETP.NE.AND UP0, UPT, UR18, URZ, UPT ;  /* 0x0000003f1200728c */ /* 0x000fe4000bf05270 */
[----:B------:R-:W-:Y:S01]  /*1730*/  UIADD3 UR19, UR9, UR17, URZ ;  /* 0x0000001109137290 */ /* 0x000fe2000fffe03f */
[----:B------:R-:W-:Y:S01]  /*1740*/  SHF.R.S32.HI R17, RZ, 0x1f, R11 ;  /* 0x0000001fff117819 */ /* 0x000fe2000001140b */
[----:B------:R-:W-:Y:S01]  /*1750*/  USHF.R.S32.HI UR29, URZ, 0x1f, UR23 ;  /* 0x0000001f3f1d7899 */ /* 0x000fe20008011417 */
        /* <DEDUP_REMOVED lines=13> */
.L_x_1123:
[----:B------:R-:W-:Y:S02]  /*1830*/  ULDC UR6, c[0x0][0x270] ;  /* 0x00009c0000067ab9 */ /* 0x000fe40000000800 */
[----:B------:R-:W-:-:S04]  /*1840*/  UIMAD UR6, UR52, UR6, UR57 ;  /* 0x00000006340672a4 */ /* 0x000fc8000f8e0239 */
[----:B------:R-:W-:-:S12]  /*1850*/  UIMAD UR6, UR6, UR59, URZ ;  /* 0x0000003b060672a4 */ /* 0x000fd8000f8e023f */
.L_x_1124:
[----:B------:R-:W1:Y:S01]  /*1860*/  S2R R21, SR_TID.X ;  /* 0x0000000000157919 */ /* 0x000e620000002100 */
[----:B------:R-:W-:Y:S01]  /*1870*/  ULDC UR18, c[0x0][0x2dc] ;  /* 0x0000b70000127ab9 */ /* 0x000fe20000000800 */
[----:B------:R-:W-:Y:S01]  /*1880*/  ULDC UR20, c[0x0][0x270] ;  /* 0x00009c0000147ab9 */ /* 0x000fe20000000800 */
[----:B------:R-:W2:Y:S01]  /*1890*/  LDC.64 R12, c[0x0][0x420] ;  /* 0x00010800ff0c7b82 */ /* 0x000ea20000000a00 */
[----:B------:R-:W-:Y:S01]  /*18a0*/  UIMAD UR30, UR18, UR20, URZ ;  /* 0x00000014121e72a4 */ /* 0x000fe2000f8e023f */
[--C-:B------:R-:W-:Y:S01]  /*18b0*/  SHF.R.S32.HI R247, RZ, 0x1f, R193.reuse ;  /* 0x0000001ffff77819 */ /* 0x100fe200000114c1 */
[----:B------:R-:W-:Y:S01]  /*18c0*/  UIADD3 UR41, UR12, UR6, URZ ;  /* 0x000000060c297290 */ /* 0x000fe2000fffe03f */
[----:B------:R-:W-:Y:S01]  /*18d0*/  IMAD.MOV.U32 R246, RZ, RZ, R193 ;  /* 0x000000fffff67224 */ /* 0x000fe200078e00c1 */
[----:B------:R-:W-:Y:S01]  /*18e0*/  USHF.L.U32 UR28, UR30, 0x6, URZ ;  /* 0x000000061e1c7899 */ /* 0x000fe2000800063f */
[----:B------:R-:W-:Y:S01]  /*18f0*/  BSSY B1, `(.L_x_1120) ;  /* 0x00007ab000017945 */ /* 0x000fe20003800000 */
[----:B------:R-:W-:-:S02]  /*1900*/  UIADD3 UR6, -UR7, UR13, UR23 ;  /* 0x0000000d07067290 */ /* 0x000fc4000fffe117 */
[----:B------:R-:W-:Y:S02]  /*1910*/  USHF.R.S32.HI UR18, URZ, 0x1f, UR28 ;  /* 0x0000001f3f127899 */ /* 0x000fe4000801141c */
[----:B------:R-:W-:Y:S01]  /*1920*/  UIADD3 UR16, UP3, UP2, UR8, UR28, UR16 ;  /* 0x0000001c08107290 */ /* 0x000fe2000fa7e010 */
[----:B------:R-:W-:Y:S01]  /*1930*/  ULDC UR42, c[0x0][0x398] ;  /* 0x0000e600002a7ab9 */ /* 0x000fe20000000800 */
[----:B------:R-:W-:Y:S02]  /*1940*/  USHF.R.S32.HI UR43, URZ, 0x1f, UR57 ;  /* 0x0000001f3f2b7899 */ /* 0x000fe40008011439 */
[----:B------:R-:W-:Y:S02]  /*1950*/  UIADD3.X UR18, UR19, UR18, UR26, UP3, UP2 ;  /* 0x0000001213127290 */ /* 0x000fe40009fe441a */
[----:B------:R-:W-:Y:S02]  /*1960*/  UIADD3 UR16, UP3, UP2, UR35, UR16, UR55 ;  /* 0x0000001023107290 */ /* 0x000fe4000fa7e037 */
[----:B------:R-:W-:Y:S01]  /*1970*/  UIADD3 UR6, UR6, -UR42, URZ ;  /* 0x8000002a06067290 */ /* 0x000fe2000fffe03f */
[----:B------:R-:W-:Y:S01]  /*1980*/  ULDC.64 UR26, c[0x0][0x400] ;  /* 0x00010000001a7ab9 */ /* 0x000fe20000000a00 */
[----:B------:R-:W-:-:S02]  /*1990*/  ULDC.64 UR8, c[0x0][0x428] ;  /* 0x00010a0000087ab9 */ /* 0x000fc40000000a00 */
[----:B------:R-:W-:Y:S01]  /*19a0*/  USHF.R.S32.HI UR35, URZ, 0x1f, UR6 ;  /* 0x0000001f3f237899 */ /* 0x000fe20008011406 */
[----:B--2---:R-:W-:Y:S01]  /*19b0*/  IMAD R9, R12, UR31, RZ ;  /* 0x0000001f0c097c24 */ /* 0x004fe2000f8e02ff */
[----:B------:R-:W-:Y:S01]  /*19c0*/  ULDC.64 UR20, c[0x0][0x258] ;  /* 0x0000960000147ab9 */ /* 0x000fe20000000a00 */
[----:B------:R-:W-:Y:S01]  /*19d0*/  UIMAD UR19, UR43, UR8, URZ ;  /* 0x000000082b1372a4 */ /* 0x000fe2000f8e023f */
[----:B-1----:R-:W-:Y:S01]  /*19e0*/  SHF.R.S32.HI R20, RZ, 0x1f, R21 ;  /* 0x0000001fff147819 */ /* 0x002fe20000011415 */
[----:B------:R-:W-:Y:S01]  /*19f0*/  ULEA.HI UR35, UR35, UR6, URZ, 0x6 ;  /* 0x0000000623237291 */ /* 0x000fe2000f8f303f */
[----:B------:R-:W-:Y:S01]  /*1a00*/  IMAD R9, R13, UR12, R9 ;  /* 0x0000000c0d097c24 */ /* 0x000fe2000f8e0209 */
[----:B------:R-:W-:Y:S01]  /*1a10*/  UIMAD UR9, UR57, UR9, UR19 ;  /* 0x00000009390972a4 */ /* 0x000fe2000f8e0213 */
[CC--:B------:R-:W-:Y:S01]  /*1a20*/  LEA.HI R4, R20.reuse, R21.reuse, RZ, 0x5 ;  /* 0x0000001514047211 */ /* 0x0c0fe200078f28ff */
[----:B------:R-:W-:Y:S01]  /*1a30*/  USHF.R.S32.HI UR35, URZ, 0x6, UR35 ;  /* 0x000000063f237899 */ /* 0x000fe20008011423 */
[----:B------:R-:W-:Y:S01]  /*1a40*/  LEA.HI R2, R20, R21, RZ, 0x3 ;  /* 0x0000001514027211 */ /* 0x000fe200078f18ff */
[----:B------:R-:W-:Y:S01]  /*1a50*/  ULDC.64 UR44, c[0x0][0x2b0] ;  /* 0x0000ac00002c7ab9 */ /* 0x000fe20000000a00 */
[----:B------:R-:W-:-:S02]  /*1a60*/  LOP3.LUT R0, R4, 0xffffffe0, RZ, 0xc0, !PT ;  /* 0xffffffe004007812 */ /* 0x000fc400078ec0ff */
[----:B------:R-:W-:-:S03]  /*1a70*/  SHF.R.S32.HI R4, RZ, 0x5, R4 ;  /* 0x00000005ff047819 */ /* 0x000fc60000011404 */
[----:B------:R-:W-:-:S04]  /*1a80*/  IMAD.IADD R0, R21, 0x1, -R0 ;  /* 0x0000000115007824 */ /* 0x000fc800078e0a00 */
[----:B------:R-:W-:Y:S01]  /*1a90*/  IMAD R8, R4, UR30, R0 ;  /* 0x0000001e04087c24 */ /* 0x000fe2000f8e0200 */
[----:B------:R-:W-:Y:S02]  /*1aa0*/  SHF.R.S32.HI R0, RZ, 0x3, R2 ;  /* 0x00000003ff007819 */ /* 0x000fe40000011402 */
[----:B------:R-:W-:Y:S01]  /*1ab0*/  IADD3 R4, P1, R193, UR17, RZ ;  /* 0x00000011c1047c10 */ /* 0x000fe2000ff3e0ff */
[----:B------:R-:W-:Y:S01]  /*1ac0*/  UIADD3.X UR17, UR39, UR18, UR51, UP3, UP2 ;  /* 0x0000001227117290 */ /* 0x000fe20009fe4433 */
[----:B------:R-:W-:Y:S01]  /*1ad0*/  SHF.R.S32.HI R19, RZ, 0x1f, R0 ;  /* 0x0000001fff137819 */ /* 0x000fe20000011400 */
[----:B------:R-:W-:Y:S01]  /*1ae0*/  UISETP.LT.AND UP2, UPT, URZ, UR35, UPT ;  /* 0x000000233f00728c */ /* 0x000fe2000bf41270 */
[----:B------:R-:W-:Y:S01]  /*1af0*/  IADD3 R2, P2, R0, UR12, RZ ;  /* 0x0000000c00027c10 */ /* 0x000fe2000ff5e0ff */
[----:B------:R-:W-:Y:S01]  /*1b00*/  ULDC.64 UR18, c[0x0][0x3e0] ;  /* 0x0000f80000127ab9 */ /* 0x000fe20000000a00 */
[----:B------:R-:W-:Y:S01]  /*1b10*/  IADD3.X R5, R247, UR54, RZ, P1, !PT ;  /* 0x00000036f7057c10 */ /* 0x000fe20008ffe4ff */
[----:B------:R-:W-:Y:S01]  /*1b20*/  USEL UR35, URZ, UR35, !UP2 ;  /* 0x000000233f237287 */ /* 0x000fe2000d000000 */
[----:B------:R-:W-:Y:S01]  /*1b30*/  IADD3.X R6, R19, UR31, RZ, P2, !PT ;  /* 0x0000001f13067c10 */ /* 0x000fe200097fe4ff */
[----:B------:R-:W-:-:S02]  /*1b40*/  IMAD.WIDE.U32 R4, R12, UR12, R4 ;  /* 0x0000000c0c047c25 */ /* 0x000fc4000f8e0004 */
[----:B------:R-:W-:Y:S02]  /*1b50*/  UISETP.GT.AND UP2, UPT, UR34, UR35, UPT ;  /* 0x000000232200728c */ /* 0x000fe4000bf44270 */
[----:B------:R-:W-:Y:S02]  /*1b60*/  IMAD R6, R6, UR32, RZ ;  /* 0x0000002006067c24 */ /* 0x000fe4000f8e02ff */
[----:B------:R-:W-:Y:S02]  /*1b70*/  IMAD.IADD R5, R5, 0x1, R9 ;  /* 0x0000000105057824 */ /* 0x000fe400078e0209 */
[C---:B------:R-:W-:Y:S02]  /*1b80*/  IMAD R10, R2.reuse, UR33, R6 ;  /* 0x00000021020a7c24 */ /* 0x040fe4000f8e0206 */
[----:B------:R-:W-:Y:S01]  /*1b90*/  IMAD.WIDE.U32 R6, R2, UR32, R246 ;  /* 0x0000002002067c25 */ /* 0x000fe2000f8e00f6 */
[----:B------:R-:W-:Y:S01]  /*1ba0*/  IADD3 R2, P1, R8, UR16, RZ ;  /* 0x0000001008027c10 */ /* 0x000fe2000ff3e0ff */
[----:B------:R-:W-:-:S03]  /*1bb0*/  UIMAD UR16, UR43, UR20, URZ ;  /* 0x000000142b1072a4 */ /* 0x000fc6000f8e023f */
[----:B------:R-:W-:Y:S01]  /*1bc0*/  LEA.HI.X.SX32 R8, R8, UR17, 0x1, P1 ;  /* 0x0000001108087c11 */ /* 0x000fe200088f0eff */
[----:B------:R-:W-:Y:S01]  /*1bd0*/  UIMAD UR21, UR57, UR21, UR16 ;  /* 0x00000015391572a4 */ /* 0x000fe2000f8e0210 */
[----:B------:R-:W-:Y:S01]  /*1be0*/  LEA R190, P1, R2, UR26, 0x2 ;  /* 0x0000001a02be7c11 */ /* 0x000fe2000f8210ff */
[----:B------:R-:W-:Y:S01]  /*1bf0*/  UIADD3 UR16, UR12, UR49, URZ ;  /* 0x000000310c107290 */ /* 0x000fe2000fffe03f */
[----:B------:R-:W-:Y:S02]  /*1c00*/  IADD3 R6, P2, R6, UR56, RZ ;  /* 0x0000003806067c10 */ /* 0x000fe4000ff5e0ff */
[----:B------:R-:W-:Y:S01]  /*1c10*/  LEA.HI.X R189, R2, UR27, R8, 0x2, P1 ;  /* 0x0000001b02bd7c11 */ /* 0x000fe200088f1408 */
[----:B------:R-:W-:Y:S01]  /*1c20*/  IMAD.U32 R2, RZ, RZ, UR8 ;  /* 0x00000008ff027e24 */ /* 0x000fe2000f8e00ff */
[----:B------:R-:W-:Y:S01]  /*1c30*/  IADD3.X R7, R7, UR53, R10, P2, !PT ;  /* 0x0000003507077c10 */ /* 0x000fe200097fe40a */
[----:B------:R-:W-:Y:S01]  /*1c40*/  IMAD.U32 R8, RZ, RZ, UR20 ;  /* 0x00000014ff087e24 */ /* 0x000fe2000f8e00ff */
[----:B------:R-:W-:Y:S01]  /*1c50*/  ULDC.64 UR26, c[0x0][0x478] ;  /* 0x00011e00001a7ab9 */ /* 0x000fe20000000a00 */
[----:B------:R-:W-:Y:S01]  /*1c60*/  IMAD.WIDE.U32 R4, R2, UR57, R4 ;  /* 0x0000003902047c25 */ /* 0x000fe2000f8e0004 */
[----:B------:R-:W-:-:S03]  /*1c70*/  UIMAD.WIDE UR16, UR16, 0x4, UR44 ;  /* 0x00000004101078a5 */ /* 0x000fc6000f8e022c */
[----:B------:R-:W-:-:S04]  /*1c80*/  IMAD.WIDE.U32 R6, R8, UR57, R6 ;  /* 0x0000003908067c25 */ /* 0x000fc8000f8e0006 */
[----:B------:R-:W-:Y:S01]  /*1c90*/  VIADD R5, R5, UR9 ;  /* 0x0000000905057c36 */ /* 0x000fe20008000000 */
[----:B------:R-:W-:Y:S01]  /*1ca0*/  ULDC.64 UR8, c[0x0][0x210] ;  /* 0x0000840000087ab9 */ /* 0x000fe20000000a00 */
[----:B------:R-:W-:Y:S01]  /*1cb0*/  VIADD R7, R7, UR21 ;  /* 0x0000001507077c36 */ /* 0x000fe20008000000 */
[----:B------:R-:W-:Y:S01]  /*1cc0*/  LEA R202, P1, R6, UR8, 0x1 ;  /* 0x0000000806ca7c11 */ /* 0x000fe2000f8208ff */
[-C--:B------:R-:W-:Y:S01]  /*1cd0*/  IMAD R2, R19, R12.reuse, RZ ;  /* 0x0000000c13027224 */ /* 0x080fe200078e02ff */
[----:B------:R-:W-:Y:S01]  /*1ce0*/  UIMAD.WIDE UR20, UR41, 0x4, UR26 ;  /* 0x00000004291478a5 */ /* 0x000fe2000f8e021a */
[----:B------:R-:W-:Y:S01]  /*1cf0*/  IMAD.WIDE.U32 R4, R0, R12, R4 ;  /* 0x0000000c00047225 */ /* 0x000fe200078e0004 */
[----:B------:R-:W-:Y:S01]  /*1d00*/  LEA.HI.X R203, R6, UR9, R7, 0x1, P1 ;  /* 0x0000000906cb7c11 */ /* 0x000fe200088f0c07 */
[----:B------:R-:W-:Y:S01]  /*1d10*/  UIADD3 UR8, UR34, -0x1, URZ ;  /* 0xffffffff22087890 */ /* 0x000fe2000fffe03f */
[----:B------:R-:W-:Y:S01]  /*1d20*/  PLOP3.LUT P1, PT, PT, PT, UP2, 0x80, 0x0 ;  /* 0x000000000000781c */ /* 0x000fe20003f2f028 */
[----:B------:R-:W-:Y:S01]  /*1d30*/  IMAD R2, R0, R13, R2 ;  /* 0x0000000d00027224 */ /* 0x000fe200078e0202 */
[----:B------:R-:W-:Y:S01]  /*1d40*/  LEA R200, P2, R4, UR18, 0x1 ;  /* 0x0000001204c87c11 */ /* 0x000fe2000f8408ff */
[----:B------:R-:W-:-:S02]  /*1d50*/  UMOV UR18, UR16 ;  /* 0x0000001000127c82 */ /* 0x000fc40008000000 */
[----:B------:R-:W-:-:S05]  /*1d60*/  IMAD.IADD R2, R5, 0x1, R2 ;  /* 0x0000000105027824 */ /* 0x000fca00078e0202 */
        /* <DEDUP_REMOVED lines=22> */
.L_x_1126:
[----:B------:R-:W-:Y:S02]  /*1ed0*/  @UP1 UIADD3 UR11, UR36, UR40, URZ ;  /* 0x00000028240b1290 */ /* 0x000fe4000fffe03f */
[----:B------:R-:W-:-:S03]  /*1ee0*/  UIMAD UR10, UR22, -0x80, UR7 ;  /* 0xffffff80160a78a4 */ /* 0x000fc6000f8e0207 */
[----:B------:R-:W-:Y:S02]  /*1ef0*/  @UP1 ULDC.64 UR6, c[0x0][0x458] ;  /* 0x0001160000061ab9 */ /* 0x000fe40000000a00 */
        /* <DEDUP_REMOVED lines=17> */
.L_x_1127:
        /* <DEDUP_REMOVED lines=35> */
.L_x_1129:
[----:B------:R-:W-:Y:S05]  /*2240*/  BSYNC B0 ;  /* 0x0000000000007941 */ /* 0x000fea0003800000 */
.L_x_1128:
        /* <DEDUP_REMOVED lines=14> */
.L_x_1131:
[----:B------:R-:W-:Y:S05]  /*2330*/  BSYNC B0 ;  /* 0x0000000000007941 */ /* 0x000fea0003800000 */
.L_x_1130:
        /* <DEDUP_REMOVED lines=14> */
.L_x_1133:
[----:B------:R-:W-:Y:S05]  /*2420*/  BSYNC B0 ;  /* 0x0000000000007941 */ /* 0x000fea0003800000 */
.L_x_1132:
        /* <DEDUP_REMOVED lines=14> */
.L_x_1135:
[----:B------:R-:W-:Y:S05]  /*2510*/  BSYNC B0 ;  /* 0x0000000000007941 */ /* 0x000fea0003800000 */
.L_x_1134:
        /* <DEDUP_REMOVED lines=26> */
.L_x_1137:
[----:B------:R-:W-:Y:S05]  /*26c0*/  BSYNC B0 ;  /* 0x0000000000007941 */ /* 0x000fea0003800000 */
.L_x_1136:
        /* <DEDUP_REMOVED lines=14> */
.L_x_1139:
[----:B------:R-:W-:Y:S05]  /*27b0*/  BSYNC B0 ;  /* 0x0000000000007941 */ /* 0x000fea0003800000 */
.L_x_1138:
        /* <DEDUP_REMOVED lines=14> */
.L_x_1141:
[----:B------:R-:W-:Y:S05]  /*28a0*/  BSYNC B0 ;  /* 0x0000000000007941 */ /* 0x000fea0003800000 */
.L_x_1140:
        /* <DEDUP_REMOVED lines=14> */
.L_x_1125:
[----:B------:R-:W-:Y:S01]  /*2990*/  PLOP3.LUT P4, PT, PT, PT, UP0, 0x80, 0x0 ;  /* 0x000000000000781c */ /* 0x000fe20003f8f008 */
[----:B------:R-:W-:Y:S01]  /*29a0*/  UIMAD UR6, UR29, UR10, URZ ;  /* 0x0000000a1d0672a4 */ /* 0x000fe2000f8e023f */
[----:B------:R-:W-:Y:S01]  /*29b0*/  IMAD.U32 R4, RZ, RZ, UR10 ;  /* 0x0000000aff047e24 */ /* 0x000fe2000f8e00ff */
[----:B------:R-:W-:Y:S01]  /*29c0*/  UIMAD UR9, UR22, -0x80, UR7 ;  /* 0xffffff80160978a4 */ /* 0x000fe2000f8e0207 */
[----:B------:R-:W-:Y:S01]  /*29d0*/  VIADD R6, R0, 0x60 ;  /* 0x0000006000067836 */ /* 0x000fe20000000000 */
[----:B------:R-:W-:Y:S01]  /*29e0*/  UIMAD UR6, UR23, UR11, UR6 ;  /* 0x0000000b170672a4 */ /* 0x000fe2000f8e0206 */
[----:B------:R-:W-:Y:S01]  /*29f0*/  IMAD.WIDE.U32 R4, R4, UR23, R246 ;  /* 0x0000001704047c25 */ /* 0x000fe2000f8e00f6 */
[----:B------:R-:W-:Y:S01]  /*2a00*/  ULDC.64 UR26, c[0x0][0x268] ;  /* 0x00009a00001a7ab9 */ /* 0x000fe20000000a00 */
[----:B------:R-:W-:-:S05]  /*2a10*/  ULEA.HI UR12, UR8, UR8, URZ, 0x1 ;  /* 0x00000008080c7291 */ /* 0x000fca000f8f083f */
[----:B------:R-:W-:Y:S01]  /*2a20*/  @P4 BAR.SYNC.DEFER_BLOCKING 0x0 ;  /* 0x0000000000004b1d */ /* 0x000fe20000010000 */
[----:B------:R-:W-:Y:S01]  /*2a30*/  IMAD.U32 R2, RZ, RZ, UR6 ;  /* 0x00000006ff027e24 */ /* 0x000fe2000f8e00ff */
[----:B------:R-:W-:Y:S01]  /*2a40*/  IADD3 R4, P0, R4, UR48, RZ ;  /* 0x0000003004047c10 */ /* 0x000fe2000ff1e0ff */
[----:B------:R-:W-:Y:S01]  /*2a50*/  ULOP3.LUT UR12, UR12, 0xfffffffe, URZ, 0xc0, !UPT ;  /* 0xfffffffe0c0c7892 */ /* 0x000fe2000f8ec03f */
[----:B------:R-:W-:Y:S01]  /*2a60*/  ISETP.GE.AND P1, PT, R6, UR9, PT ;  /* 0x0000000906007c0c */ /* 0x000fe2000bf26270 */
[----:B------:R-:W-:Y:S01]  /*2a70*/  UIMAD UR6, UR8, -0x40, UR13 ;  /* 0xffffffc0080678a4 */ /* 0x000fe2000f8e020d */
[----:B------:R-:W-:Y:S01]  /*2a80*/  IADD3.X R5, R5, UR50, R2, P0, !PT ;  /* 0x0000003205057c10 */ /* 0x000fe200087fe402 */
[----:B------:R-:W-:Y:S01]  /*2a90*/  IMAD R2, R17, UR26, RZ ;  /* 0x0000001a11027c24 */ /* 0x000fe2000f8e02ff */
[C---:B------:R-:W-:Y:S01]  /*2aa0*/  ISETP.GE.AND P0, PT, R0.reuse, UR9, PT ;  /* 0x0000000900007c0c */ /* 0x040fe2000bf06270 */
[----:B------:R-:W-:Y:S01]  /*2ab0*/  UIADD3 UR12, UR8, -UR12, URZ ;  /* 0x8000000c080c7290 */ /* 0x000fe2000fffe03f */
[----:B------:R-:W-:Y:S01]  /*2ac0*/  VIADD R6, R0, 0x20 ;  /* 0x0000002000067836 */ /* 0x000fe20000000000 */
[----:B------:R-:W-:Y:S01]  /*2ad0*/  BSSY B0, `(.L_x_1143) ;  /* 0x0000021000007945 */ /* 0x000fe20003800000 */
[----:B------:R-:W-:Y:S01]  /*2ae0*/  IMAD R10, R11, UR27, R2 ;  /* 0x0000001b0b0a7c24 */ /* 0x000fe2000f8e0202 */
[C---:B------:R-:W-:Y:S01]  /*2af0*/  LEA R2, R243.reuse, UR4, 0x1 ;  /* 0x00000004f3027c11 */ /* 0x040fe2000f8e08ff */
[----:B------:R-:W-:Y:S01]  /*2b00*/  UISETP.NE.AND UP0, UPT, UR12, 0x1, UPT ;  /* 0x000000010c00788c */ /* 0x000fe2000bf05270 */
[----:B------:R-:W-:Y:S01]  /*2b10*/  ISETP.GE.AND P3, PT, R6, UR9, PT ;  /* 0x0000000906007c0c */ /* 0x000fe2000bf66270 */
[----:B------:R-:W-:Y:S01]  /*2b20*/  VIADD R7, R0, 0x40 ;  /* 0x0000004000077836 */ /* 0x000fe20000000000 */
[----:B------:R-:W-:Y:S01]  /*2b30*/  ISETP.GE.AND P5, PT, R6, UR6, PT ;  /* 0x0000000606007c0c */ /* 0x000fe2000bfa6270 */
[----:B------:R-:W-:Y:S01]  /*2b40*/  VIADD R6, R243, 0x1000 ;  /* 0x00001000f3067836 */ /* 0x000fe20000000000 */
[----:B------:R-:W-:Y:S01]  /*2b50*/  ISETP.GE.AND P6, PT, R0, UR6, PT ;  /* 0x0000000600007c0c */ /* 0x000fe2000bfc6270 */
[----:B------:R-:W-:Y:S01]  /*2b60*/  IMAD.WIDE.U32 R4, R11, UR26, R4 ;  /* 0x0000001a0b047c25 */ /* 0x000fe2000f8e0004 */
[----:B------:R-:W-:-:S02]  /*2b70*/  PLOP3.LUT P4, PT, PT, PT, UP0, 0x40, 0x0 ;  /* 0x000000000000781c */ /* 0x000fc40003f8e808 */
[----:B------:R-:W-:Y:S01]  /*2b80*/  ISETP.GE.AND P2, PT, R7, UR9, PT ;  /* 0x0000000907007c0c */ /* 0x000fe2000bf46270 */
[----:B------:R1:W-:Y:S01]  /*2b90*/  @P0 STS.128 [R2+0xa000], RZ ;  /* 0x00a000ff02000388 */ /* 0x0003e20000000c00 */
[----:B------:R-:W-:Y:S01]  /*2ba0*/  SEL R187, R6, R243, P4 ;  /* 0x000000f306bb7207 */ /* 0x000fe20002000000 */
[----:B------:R-:W-:Y:S01]  /*2bb0*/  IMAD.IADD R10, R5, 0x1, R10 ;  /* 0x00000001050a7824 */ /* 0x000fe200078e020a */
[----:B------:R-:W-:Y:S09]  /*2bc0*/  @P0 BRA `(.L_x_1144) ;  /* 0x0000000000440947 */ /* 0x000ff20003800000 */
        /* <DEDUP_REMOVED lines=17> */
.L_x_1144:
[----:B------:R-:W-:Y:S05]  /*2ce0*/  BSYNC B0 ;  /* 0x0000000000007941 */ /* 0x000fea0003800000 */
.L_x_1143:
        /* <DEDUP_REMOVED lines=22> */
.L_x_1146:
[----:B------:R-:W-:Y:S05]  /*2e50*/  BSYNC B0 ;  /* 0x0000000000007941 */ /* 0x000fea0003800000 */
.L_x_1145:
        /* <DEDUP_REMOVED lines=22> */
.L_x_1148:
[----:B------:R-:W-:Y:S05]  /*2fc0*/  BSYNC B0 ;  /* 0x0000000000007941 */ /* 0x000fea0003800000 */
.L_x_1147:
        /* <DEDUP_REMOVED lines=22> */
.L_x_1150:
[----:B------:R-:W-:Y:S05]  /*3130*/  BSYNC B0 ;  /* 0x0000000000007941 */ /* 0x000fea0003800000 */
.L_x_1149:
        /* <DEDUP_REMOVED lines=14> */
.L_x_1152:
[----:B------:R-:W-:Y:S05]  /*3220*/  BSYNC B0 ;  /* 0x0000000000007941 */ /* 0x000fea0003800000 */
.L_x_1151:
        /* <DEDUP_REMOVED lines=13> */
.L_x_1154:
[----:B------:R-:W-:Y:S05]  /*3300*/  BSYNC B0 ;  /* 0x0000000000007941 */ /* 0x000fea0003800000 */
.L_x_1153:
        /* <DEDUP_REMOVED lines=19> */
.L_x_1156:
[----:B------:R-:W-:Y:S05]  /*3440*/  BSYNC B0 ;  /* 0x0000000000007941 */ /* 0x000fea0003800000 */
.L_x_1155:
        /* <DEDUP_REMOVED lines=21> */
.L_x_1158:
[----:B------:R-:W-:Y:S05]  /*35a0*/  BSYNC B0 ;  /* 0x0000000000007941 */ /* 0x000fea0003800000 */
.L_x_1157:
        /* <DEDUP_REMOVED lines=8> */
[----:B------:R-:W-:Y:S01]  /*3630*/  VIADD R13, R238, 0x8 ;  /* 0x00000008ee0d7836 */ /* 0x000fe20000000000 */
[----:B------:R-:W-:Y:S01]  /*3640*/  @!P4 LEA.HI.X R15, R4, UR17, R5, 0x2, P6 ;  /* 0x00000011040fcc11 */ /* 0x000fe2000b0f1405 */
[----:B------:R-:W-:Y:S01]  /*3650*/  IMAD.U32 R6, RZ, RZ, UR9 ;  /* 0x00000009ff067e24 */ /* 0x000fe2000f8e00ff */
[----:B------:R-:W-:Y:S01]  /*3660*/  SHF.R.S32.HI R18, RZ, 0x1f, R238 ;  /* 0x0000001fff127819 */ /* 0x000fe200000114ee */
[----:B------:R-:W-:Y:S01]  /*3670*/  IMAD R4, R17, UR10, RZ ;  /* 0x0000000a11047c24 */ /* 0x000fe2000f8e02ff */
[----:B------:R-:W-:Y:S01]  /*3680*/  P2R R16, PR, RZ, 0x2 ;  /* 0x00000002ff107803 */ /* 0x000fe20000000000 */
[C---:B------:R-:W-:Y:S01]  /*3690*/  VIADD R10, R238.reuse, 0x20 ;  /* 0x00000020ee0a7836 */ /* 0x040fe20000000000 */
[----:B------:R-:W-:Y:S01]  /*36a0*/  IADD3.X R9, R7, UR38, R6, P5, !PT ;  /* 0x0000002607097c10 */ /* 0x000fe2000affe406 */
[C---:B------:R-:W-:Y:S01]  /*36b0*/  IMAD.SHL.U32 R6, R238.reuse, 0x4, RZ ;  /* 0x00000004ee067824 */ /* 0x040fe200078e00ff */
[C---:B------:R-:W-:Y:S01]  /*36c0*/  SHF.L.U64.HI R7, R238.reuse, 0x2, R18 ;  /* 0x00000002ee077819 */ /* 0x040fe20000010212 */
[C---:B------:R-:W-:Y:S01]  /*36d0*/  IMAD R12, R11.reuse, UR11, R4 ;  /* 0x0000000b0b0c7c24 */ /* 0x040fe2000f8e0204 */
[----:B------:R-:W-:Y:S01]  /*36e0*/  ISETP.GE.AND P1, PT, R238, UR6, PT ;  /* 0x00000006ee007c0c */ /* 0x000fe2000bf26270 */
[----:B------:R-:W-:Y:S01]  /*36f0*/  IMAD.WIDE.U32 R4, R11, UR10, R8 ;  /* 0x0000000a0b047c25 */ /* 0x000fe2000f8e0008 */
[----:B------:R-:W-:Y:S01]  /*3700*/  IADD3 R6, P5, R6, UR18, RZ ;  /* 0x0000001206067c10 */ /* 0x000fe2000ffbe0ff */
[----:B------:R-:W-:Y:S01]  /*3710*/  BSSY B0, `(.L_x_1159) ;  /* 0x0000019000007945 */ /* 0x000fe20003800000 */
[----:B------:R-:W-:Y:S01]  /*3720*/  ISETP.GE.AND P6, PT, R13, UR6, PT ;  /* 0x000000060d007c0c */ /* 0x000fe2000bfc6270 */
[----:B------:R-:W-:Y:S01]  /*3730*/  IMAD.IADD R12, R5, 0x1, R12 ;  /* 0x00000001050c7824 */ /* 0x000fe200078e020c */
[----:B------:R-:W-:-:S02]  /*3740*/  IADD3.X R7, R7, UR17, RZ, P5, !PT ;  /* 0x0000001107077c10 */ /* 0x000fc4000affe4ff */
[----:B------:R-:W-:Y:S02]  /*3750*/  P2R R13, PR, RZ, 0x2 ;  /* 0x00000002ff0d7803 */ /* 0x000fe40000000000 */
        /* <DEDUP_REMOVED lines=20> */
.L_x_1160:
[----:B------:R-:W-:Y:S05]  /*38a0*/  BSYNC B0 ;  /* 0x0000000000007941 */ /* 0x000fea0003800000 */
.L_x_1159:
        /* <DEDUP_REMOVED lines=22> */
.L_x_1162:
[----:B------:R-:W-:Y:S05]  /*3a10*/  BSYNC B0 ;  /* 0x0000000000007941 */ /* 0x000fea0003800000 */
.L_x_1161:
        /* <DEDUP_REMOVED lines=22> */
.L_x_1164:
[----:B------:R-:W-:Y:S05]  /*3b80*/  BSYNC B0 ;  /* 0x0000000000007941 */ /* 0x000fea0003800000 */
.L_x_1163:
        /* <DEDUP_REMOVED lines=22> */
.L_x_1166:
[----:B------:R-:W-:Y:S05]  /*3cf0*/  BSYNC B0 ;  /* 0x0000000000007941 */ /* 0x000fea0003800000 */
.L_x_1165:
[----:B------:R-:W0:Y:S01]  /*3d00*/  LDGDEPBAR ;  /* 0x00000000000079af */ /* 0x000e220000000000 */
[----:B------:R-:W-:Y:S01]  /*3d10*/  ISETP.NE.AND P0, PT, R13, RZ, PT ;  /* 0x000000ff0d00720c */ /* 0x000fe20003f05270 */
[----:B------:R-:W-:Y:S02]  /*3d20*/  IMAD.MOV.U32 R234, RZ, RZ, 0x7f800000 ;  /* 0x7f800000ffea7424 */ /* 0x000fe400078e00ff */
[----:B------:R-:W-:Y:S02]  /*3d30*/  IMAD.MOV.U32 R235, RZ, RZ, 0x7f800000 ;  /* 0x7f800000ffeb7424 */ /* 0x000fe400078e00ff */
[----:B------:R-:W-:Y:S02]  /*3d40*/  IMAD.MOV.U32 R236, RZ, RZ, 0x7f800000 ;  /* 0x7f800000ffec7424 */ /* 0x000fe400078e00ff */
[----:B------:R-:W-:Y:S01]  /*3d50*/  IMAD.MOV.U32 R233, RZ, RZ, 0x7f800000 ;  /* 0x7f800000ffe97424 */ /* 0x000fe200078e00ff */
[----:B------:R1:W5:Y:S01]  /*3d60*/  @!P4 LDG.E R234, desc[UR14][R14.64] ;  /* 0x0000000e0eeac981 */ /* 0x000362000c1e1900 */
[----:B------:R-:W-:Y:S01]  /*3d70*/  LEA.HI R0, R20, R21, RZ, 0x4 ;  /* 0x0000001514007211 */ /* 0x000fe200078f20ff */
[----:B------:R-:W-:Y:S01]  /*3d80*/  ULDC UR38, c[0x0][0x2d0] ;  /* 0x0000b40000267ab9 */ /* 0x000fe20000000800 */
[----:B------:R-:W-:Y:S01]  /*3d90*/  LEA R144, R182, UR4, 0x1 ;  /* 0x00000004b6907c11 */ /* 0x000fe2000f8e08ff */
[----:B------:R1:W5:Y:S01]  /*3da0*/  @!P6 LDG.E R236, desc[UR14][R6.64+0x20] ;  /* 0x0000200e06ece981 */ /* 0x000362000c1e1900 */
[----:B------:R-:W-:Y:S01]  /*3db0*/  IMAD R237, RZ, RZ, -UR28 ;  /* 0x8000001cffed7e24 */ /* 0x000fe2000f8e02ff */
[----:B------:R-:W-:-:S02]  /*3dc0*/  USHF.L.U32 UR21, UR30, 0x3, URZ ;  /* 0x000000031e157899 */ /* 0x000fc4000800063f */
        /* <DEDUP_REMOVED lines=11> */
[----:B------:R-:W-:Y:S01]  /*3e80*/  UIADD3 UR23, UR23, UR13, URZ ;  /* 0x0000000d17177290 */ /* 0x000fe2000fffe03f */
[----:B------:R-:W-:Y:S01]  /*3e90*/  IMAD.MOV.U32 R128, RZ, RZ, 0x40 ;  /* 0x00000040ff807424 */ /* 0x000fe200078e00ff */
[----:B------:R-:W-:Y:S01]  /*3ea0*/  CS2R R94, SRZ ;  /* 0x00000000005e7805 */ /* 0x000fe2000001ff00 */
[----:B------:R-:W-:Y:S01]  /*3eb0*/  IMAD.SHL.U32 R242, R238, 0x4, RZ ;  /* 0x00000004eef27824 */ /* 0x000fe200078e00ff */
[----:B-1234-:R-:W-:Y:S02]  /*3ec0*/  SHF.R.S32.HI R2, RZ, 0x1f, R0 ;  /* 0x0000001fff027819 */ /* 0x01efe40000011400 */
        /* <DEDUP_REMOVED lines=38> */
[----:B------:R-:W-:Y:S01]  /*4130*/  SHF.L.U64.HI R241, R238, 0x2, R18 ;  /* 0x00000002eef17819 */ /* 0x000fe20000010212 */
[----:B------:R-:W-:Y:S01]  /*4140*/  ULDC UR6, c[0x0][0x394] ;  /* 0x0000e50000067ab9 */ /* 0x000fe20000000800 */
[----:B------:R1:W1:Y:S01]  /*4150*/  LDSM.16.M88.4 R168, [R177+0x800] ;  /* 0x00080000b1a8783b */ /* 0x0002620000000200 */
[----:B------:R-:W-:Y:S01]  /*4160*/  LEA.HI R2, R2, R0, RZ, 0x3 ;  /* 0x0000000002027211 */ /* 0x000fe200078f18ff */
[----:B------:R-:W-:Y:S01]  /*4170*/  USHF.L.U32 UR28, UR30, 0x4, URZ ;  /* 0x000000041e1c7899 */ /* 0x000fe2000800063f */
[----:B------:R-:W-:Y:S01]  /*4180*/  IMAD.MOV.U32 R220, RZ, RZ, R187 ;  /* 0x000000ffffdc7224 */ /* 0x000fe200078e00bb */
[----:B------:R-:W-:Y:S01]  /*4190*/  UIMAD UR34, UR30, 0x18, URZ ;  /* 0x000000181e2278a4 */ /* 0x000fe2000f8e023f */
[----:B------:R-:W-:Y:S01]  /*41a0*/  LOP3.LUT R2, R2, 0xfffffff8, RZ, 0xc0, !PT ;  /* 0xfffffff802027812 */ /* 0x000fe200078ec0ff */
[----:B------:R-:W-:-:S02]  /*41b0*/  UIADD3 UR27, UR28, 0x20, URZ ;  /* 0x000000201c1b7890 */ /* 0x000fc4000fffe03f */
[----:B------:R-:W-:Y:S02]  /*41c0*/  USHF.L.U32 UR33, UR30, 0x5, URZ ;  /* 0x000000051e217899 */ /* 0x000fe4000800063f */
[----:B------:R-:W-:Y:S01]  /*41d0*/  IMAD.IADD R0, R0, 0x1, -R2 ;  /* 0x0000000100007824 */ /* 0x000fe200078e0a02 */
[----:B------:R-:W-:Y:S02]  /*41e0*/  UIADD3 UR26, UR21, UR27, URZ ;  /* 0x0000001b151a7290 */ /* 0x000fe4000fffe03f */
[----:B------:R-:W-:Y:S02]  /*41f0*/  UIMAD UR32, UR30, 0x28, URZ ;  /* 0x000000281e2078a4 */ /* 0x000fe4000f8e023f */
[C---:B------:R-:W-:Y:S01]  /*4200*/  LOP3.LUT P0, RZ, R0.reuse, 0x2, RZ, 0xc0, !PT ;  /* 0x0000000200ff7812 */ /* 0x040fe2000780c0ff */
[----:B------:R-:W-:Y:S01]  /*4210*/  UIADD3 UR25, UR21, UR26, URZ ;  /* 0x0000001a15197290 */ /* 0x000fe2000fffe03f */
[----:B------:R-:W-:Y:S01]  /*4220*/  LOP3.LUT P1, RZ, R0, 0x4, RZ, 0xc0, !PT ;  /* 0x0000000400ff7812 */ /* 0x000fe2000782c0ff */
[----:B------:R-:W-:Y:S01]  /*4230*/  VIADD R0, R238, 0xffffffc0 ;  /* 0xffffffc0ee007836 */ /* 0x000fe20000000000 */
[----:B------:R-:W-:Y:S01]  /*4240*/  SEL R179, R179, 0xffffffe0, !P0 ;  /* 0xffffffe0b3b37807 */ /* 0x000fe20004000000 */
[----:B------:R-:W-:Y:S01]  /*4250*/  UIADD3 UR24, UR21, UR25, URZ ;  /* 0x0000001915187290 */ /* 0x000fe2000fffe03f */
[----:B------:R-:W-:Y:S01]  /*4260*/  SEL R173, R173, R180, P3 ;  /* 0x000000b4adad7207 */ /* 0x000fe20001800000 */
[----:B------:R-:W-:Y:S01]  /*4270*/  UIMAD UR31, UR30, 0x30, URZ ;  /* 0x000000301e1f78a4 */ /* 0x000fe2000f8e023f */
[----:B------:R-:W-:Y:S01]  /*4280*/  SHF.R.S32.HI R2, RZ, 0x1f, R0 ;  /* 0x0000001fff027819 */ /* 0x000fe20000011400 */
[----:B------:R-:W-:Y:S01]  /*4290*/  ULDC UR39, c[0x0][0x398] ;  /* 0x0000e60000277ab9 */ /* 0x000fe20000000800 */
[----:B------:R-:W-:Y:S01]  /*42a0*/  SEL R172, R172, R181, P2 ;  /* 0x000000b5acac7207 */ /* 0x000fe20001000000 */
[----:B------:R-:W-:Y:S01]  /*42b0*/  UIADD3 UR37, -UR7, 0x80, UR23 ;  /* 0x0000008007257890 */ /* 0x000fe2000fffe117 */
[C---:B------:R-:W-:Y:S01]  /*42c0*/  SHF.L.U64.HI R240, R0.reuse, 0x2, R2 ;  /* 0x0000000200f07819 */ /* 0x040fe20000010202 */
[----:B------:R-:W-:Y:S01]  /*42d0*/  UIADD3 UR23, UR21, UR24, URZ ;  /* 0x0000001815177290 */ /* 0x000fe2000fffe03f */
[----:B------:R-:W-:Y:S01]  /*42e0*/  IMAD.SHL.U32 R239, R0, 0x4, RZ ;  /* 0x0000000400ef7824 */ /* 0x000fe200078e00ff */
[----:B------:R-:W-:Y:S01]  /*42f0*/  LEA R173, R173, UR4, 0x1 ;  /* 0x00000004adad7c11 */ /* 0x000fe2000f8e08ff */
[----:B------:R-:W-:Y:S01]  /*4300*/  IMAD.IADD R175, R174, 0x1, R179 ;  /* 0x00000001aeaf7824 */ /* 0x000fe200078e02b3 */
[----:B------:R-:W-:Y:S01]  /*4310*/  LEA R172, R172, UR4, 0x1 ;  /* 0x00000004acac7c11 */ /* 0x000fe2000f8e08ff */
[----:B------:R-:W-:Y:S01]  /*4320*/  ULDC UR12, c[0x0][0x2ec] ;  /* 0x0000bb00000c7ab9 */ /* 0x000fe20000000800 */
[----:B------:R-:W-:Y:S01]  /*4330*/  SEL R128, R128, 0xffffffc0, !P1 ;  /* 0xffffffc080807807 */ /* 0x000fe20004800000 */
[----:B------:R-:W-:Y:S01]  /*4340*/  UMOV UR16, UR6 ;  /* 0x0000000600107c82 */ /* 0x000fe20008000000 */
[----:B------:R-:W-:-:S02]  /*4350*/  UIMAD UR30, UR30, 0x38, URZ ;  /* 0x000000381e1e78a4 */ /* 0x000fc4000f8e023f */
[----:B------:R-:W-:Y:S02]  /*4360*/  UIADD3 UR37, UR37, -UR42, URZ ;  /* 0x8000002a25257290 */ /* 0x000fe4000fffe03f */
[----:B------:R-:W-:Y:S01]  /*4370*/  UIADD3 UR29, UR21, UR23, URZ ;  /* 0x00000017151d7290 */ /* 0x000fe2000fffe03f */
[----:B-1234-:R-:W-:-:S11]  /*4380*/  ULDC UR6, c[0x0][0x39c] ;  /* 0x0000e70000067ab9 */ /* 0x01efd60000000800 */
.L_x_1171:
[----:B------:R-:W0:Y:S01]  /*4390*/  LDGDEPBAR ;  /* 0x00000000000079af */ /* 0x000e220000000000 */
[----:B------:R-:W-:Y:S01]  /*43a0*/  LEA R100, R182, UR4, 0x1 ;  /* 0x00000004b6647c11 */ /* 0x000fe2000f8e08ff */
[----:B------:R-:W-:Y:S01]  /*43b0*/  USHF.L.U32 UR9, UR8, 0x6, URZ ;  /* 0x0000000608097899 */ /* 0x000fe2000800063f */
[----:B------:R-:W-:Y:S01]  /*43c0*/  IADD3 R4, P0, R242, UR20, RZ ;  /* 0x00000014f2047c10 */ /* 0x000fe2000ff1e0ff */
[----:B------:R-:W-:Y:S01]  /*43d0*/  UMOV UR11, UR60 ;  /* 0x0000003c000b7c82 */ /* 0x000fe20008000000 */
[----:B------:R-:W-:Y:S01]  /*43e0*/  IADD3 R0, R173, R179, RZ ;  /* 0x000000b3ad007210 */ /* 0x000fe20007ffe0ff */
[----:B------:R-:W-:Y:S01]  /*43f0*/  UISETP.GE.AND UP0, UPT, UR9, UR37, UPT ;  /* 0x000000250900728c */ /* 0x000fe2000bf06270 */
[----:B------:R-:W-:Y:S02]  /*4400*/  IADD3.X R5, R241, UR19, RZ, P0, !PT ;  /* 0x00000013f1057c10 */ /* 0x000fe400087fe4ff */
[----:B------:R-:W-:Y:S02]  /*4410*/  IADD3 R2, R173, R128, RZ ;  /* 0x00000080ad027210 */ /* 0x000fe40007ffe0ff */
[----:B------:R-:W-:Y:S02]  /*4420*/  MOV R210, R190 ;  /* 0x000000be00d27202 */ /* 0x000fe40000000f00 */
[----:B------:R-:W-:Y:S02]  /*4430*/  PLOP3.LUT P0, PT, PT, PT, UP0, 0x80, 0x0 ;  /* 0x000000000000781c */ /* 0x000fe40003f0f008 */
[----:B------:R-:W-:Y:S01]  /*4440*/  MOV R211, R189 ;  /* 0x000000bd00d37202 */ /* 0x000fe20000000f00 */
[----:B------:R-:W-:Y:S04]  /*4450*/  DEPBAR.LE SB0, 0x0 ;  /* 0x000080000000791a */ /* 0x000fe80000000000 */
[----:B------:R-:W-:Y:S06]  /*4460*/  BAR.SYNC.DEFER_BLOCKING 0x0 ;  /* 0x0000000000007b1d */ /* 0x000fec0000010000 */
[----:B------:R-:W-:Y:S08]  /*4470*/  LDSM.16.M88.4 R32, [R173] ;  /* 0x00000000ad20783b */ /* 0x000ff00000000200 */
[----:B------:R-:W1:Y:S08]  /*4480*/  LDSM.16.M88.4 R16, [R100+0x6000] ;  /* 0x006000006410783b */ /* 0x000e700000000200 */
[----:B------:R-:W2:Y:S08]  /*4490*/  LDSM.16.M88.4 R28, [R173+0x1000] ;  /* 0x00100000ad1c783b */ /* 0x000eb00000000200 */
[----:B-----5:R-:W5:Y:S04]  /*44a0*/  LDG.E R185, desc[UR14][R4.64] ;  /* 0x0000000e04b97981 */ /* 0x020f68000c1e1900 */
[----:B------:R-:W5:Y:S04]  /*44b0*/  LDG.E R186, desc[UR14][R4.64+0x20] ;  /* 0x0000200e04ba7981 */ /* 0x000f68000c1e1900 */
[----:B------:R-:W5:Y:S04]  /*44c0*/  LDG.E R184, desc[UR14][R4.64+0x80] ;  /* 0x0000800e04b87981 */ /* 0x000f68000c1e1900 */
[----:B------:R1:W5:Y:S04]  /*44d0*/  LDG.E R183, desc[UR14][R4.64+0xa0] ;  /* 0x0000a00e04b77981 */ /* 0x000368000c1e1900 */
[----:B------:R-:W3:Y:S08]  /*44e0*/  LDSM.16.M88.4 R100, [R100+0x6800] ;  /* 0x006800006464783b */ /* 0x000ef00000000200 */
[----:B------:R-:W-:Y:S08]  /*44f0*/  LDSM.16.M88.4 R104, [R0] ;  /* 0x000000000068783b */ /* 0x000ff00000000200 */
[----:B------:R-:W4:Y:S01]  /*4500*/  LDSM.16.M88.4 R108, [R178+-0x4000] ;  /* 0xffc00000b26c783b */ /* 0x000f220000000200 */
[-C--:B-1----:R-:W-:Y:S07]  /*4510*/  HMMA.16816.F32.BF16 R4, R32, R16.reuse, RZ ;  /* 0x000000102004723c */ /* 0x082fee00000418ff */
[----:B------:R1:W4:Y:S01]  /*4520*/  LDSM.16.M88.4 R112, [R0+0x1000] ;  /* 0x001000000070783b */ /* 0x0003220000000200 */
[C---:B--2---:R-:W-:Y:S07]  /*4530*/  HMMA.16816.F32.BF16 R8, R28.reuse, R16, RZ ;  /* 0x000000101c08723c */ /* 0x044fee00000418ff */
[----:B------:R-:W2:Y:S01]  /*4540*/  LDSM.16.M88.4 R116, [R178+-0x3800] ;  /* 0xffc80000b274783b */ /* 0x000ea20000000200 */
[-C--:B------:R-:W-:Y:S06]  /*4550*/  HMMA.16816.F32.BF16 R12, R28, R18.reuse, RZ ;  /* 0x000000121c0c723c */ /* 0x080fec00000418ff */
[C---:B------:R-:W-:Y:S01]  /*4560*/  HMMA.16816.F32.BF16 R16, R32.reuse, R18, RZ ;  /* 0x000000122010723c */ /* 0x040fe200000418ff */
[----:B------:R-:W-:Y:S05]  /*4570*/  LDSM.16.M88.4 R120, [R2] ;  /* 0x000000000278783b */ /* 0x000fea0000000200 */
[-C--:B---3--:R-:W-:Y:S01]  /*4580*/  HMMA.16816.F32.BF16 R20, R32, R100.reuse, RZ ;  /* 0x000000642014723c */ /* 0x088fe200000418ff */
[----:B-1----:R-:W-:Y:S02]  /*4590*/  IADD3 R0, R0, R128, RZ ;  /* 0x0000008000007210 */ /* 0x002fe40007ffe0ff */
[----:B------:R-:W1:Y:S03]  /*45a0*/  LDSM.16.M88.4 R124, [R176+-0x4000] ;  /* 0xffc00000b07c783b */ /* 0x000e660000000200 */
[C---:B------:R-:W-:Y:S05]  /*45b0*/  HMMA.16816.F32.BF16 R24, R28.reuse, R100, RZ ;  /* 0x000000641c18723c */ /* 0x040fea00000418ff */
[----:B------:R-:W-:Y:S01]  /*45c0*/  LDSM.16.M88.4 R128, [R176+-0x3800] ;  /* 0xffc80000b080783b */ /* 0x000fe20000000200 */
[-C--:B------:R-:W-:Y:S06]  /*45d0*/  HMMA.16816.F32.BF16 R28, R28, R102.reuse, RZ ;  /* 0x000000661c1c723c */ /* 0x080fec00000418ff */
[----:B------:R-:W-:Y:S01]  /*45e0*/  HMMA.16816.F32.BF16 R32, R32, R102, RZ ;  /* 0x000000662020723c */ /* 0x000fe200000418ff */
[----:B------:R-:W3:Y:S05]  /*45f0*/  LDSM.16.M88.4 R100, [R2+0x1000] ;  /* 0x001000000264783b */ /* 0x000eea0000000200 */
[-C--:B----4-:R-:W-:Y:S03]  /*4600*/  HMMA.16816.F32.BF16 R4, R104, R108.reuse, R4 ;  /* 0x0000006c6804723c */ /* 0x090fe60000041804 */
[----:B------:R-:W-:Y:S03]  /*4610*/  LDSM.16.M88.4 R132, [R0] ;  /* 0x000000000084783b */ /* 0x000fe60000000200 */
[C---:B------:R-:W-:Y:S05]  /*4620*/  HMMA.16816.F32.BF16 R8, R112.reuse, R108, R8 ;  /* 0x0000006c7008723c */ /* 0x040fea0000041808 */
[----:B------:R-:W4:Y:S01]  /*4630*/  LDSM.16.M88.4 R136, [R177+-0x4000] ;  /* 0xffc00000b188783b */ /* 0x000f220000000200 */
[-C--:B------:R-:W-:Y:S06]  /*4640*/  HMMA.16816.F32.BF16 R12, R112, R110.reuse, R12 ;  /* 0x0000006e700c723c */ /* 0x080fec000004180c */
[C---:B------:R-:W-:Y:S06]  /*4650*/  HMMA.16816.F32.BF16 R16, R104.reuse, R110, R16 ;  /* 0x0000006e6810723c */ /* 0x040fec0000041810 */
[-C--:B--2---:R-:W-:Y:S06]  /*4660*/  HMMA.16816.F32.BF16 R20, R104, R116.reuse, R20 ;  /* 0x000000746814723c */ /* 0x084fec0000041814 */
[C---:B------:R-:W-:Y:S06]  /*4670*/  HMMA.16816.F32.BF16 R24, R112.reuse, R116, R24 ;  /* 0x000000747018723c */ /* 0x040fec0000041818 */
[-C--:B------:R-:W-:Y:S06]  /*4680*/  HMMA.16816.F32.BF16 R28, R112, R118.reuse, R28 ;  /* 0x00000076701c723c */ /* 0x080fec000004181c */
[----:B------:R-:W-:Y:S01]  /*4690*/  HMMA.16816.F32.BF16 R32, R104, R118, R32 ;  /* 0x000000766820723c */ /* 0x000fe20000041820 */
[----:B------:R-:W2:Y:S05]  /*46a0*/  LDSM.16.M88.4 R104, [R0+0x1000] ;  /* 0x001000000068783b */ /* 0x000eaa0000000200 */
[-C--:B-1----:R-:W-:Y:S06]  /*46b0*/  HMMA.16816.F32.BF16 R4, R120, R124.reuse, R4 ;  /* 0x0000007c7804723c */ /* 0x082fec0000041804 */
[C---:B---3--:R-:W-:Y:S06]  /*46c0*/  HMMA.16816.F32.BF16 R8, R100.reuse, R124, R8 ;  /* 0x0000007c6408723c */ /* 0x048fec0000041808 */
        /* <DEDUP_REMOVED lines=26> */
[----:B------:R3:W4:Y:S01]  /*4870*/  MUFU.TANH R109, R6 ;  /* 0x00000006006d7308 */ /* 0x0007220000002400 */
[----:B------:R-:W-:Y:S01]  /*4880*/  FMUL.FTZ R18, R18, UR6 ;  /* 0x0000000612127c20 */ /* 0x000fe20008410000 */
[----:B------:R-:W-:Y:S08]  /*4890*/  FMUL.FTZ R19, R19, UR6 ;  /* 0x0000000613137c20 */ /* 0x000ff00008410000 */
[----:B------:R-:W1:Y:S10]  /*48a0*/  MUFU.TANH R108, R108 ;  /* 0x0000006c006c7308 */ /* 0x000e740000002400 */
[----:B------:R1:W1:Y:S01]  /*48b0*/  MUFU.TANH R115, R8 ;  /* 0x0000000800737308 */ /* 0x0002620000002400 */
[----:B---3--:R-:W3:Y:S09]  /*48c0*/  LDSM.16.M88.4 R4, [R177+-0x3800] ;  /* 0xffc80000b104783b */ /* 0x008ef20000000200 */
[----:B------:R1:W1:Y:S10]  /*48d0*/  MUFU.TANH R114, R9 ;  /* 0x0000000900727308 */ /* 0x0002740000002400 */
[----:B------:R1:W1:Y:S10]  /*48e0*/  MUFU.TANH R113, R10 ;  /* 0x0000000a00717308 */ /* 0x0002740000002400 */
[----:B------:R1:W1:Y:S10]  /*48f0*/  MUFU.TANH R112, R11 ;  /* 0x0000000b00707308 */ /* 0x0002740000002400 */
[----:B------:R1:W1:Y:S10]  /*4900*/  MUFU.TANH R119, R12 ;  /* 0x0000000c00777308 */ /* 0x0002740000002400 */
[----:B------:R1:W1:Y:S01]  /*4910*/  MUFU.TANH R118, R13 ;  /* 0x0000000d00767308 */ /* 0x0002620000002400 */
[-C--:B---3--:R-:W-:Y:S06]  /*4920*/  HMMA.16816.F32.BF16 R20, R132, R4.reuse, R20 ;  /* 0x000000048414723c */ /* 0x088fec0000041814 */
[C---:B------:R-:W-:Y:S03]  /*4930*/  HMMA.16816.F32.BF16 R24, R104.reuse, R4, R24 ;  /* 0x000000046818723c */ /* 0x040fe60000041818 */
[----:B------:R3:W1:Y:S03]  /*4940*/  MUFU.TANH R117, R14 ;  /* 0x0000000e00757308 */ /* 0x0006660000002400 */
[-C--:B------:R-:W-:Y:S07]  /*4950*/  HMMA.16816.F32.BF16 R28, R104, R6.reuse, R28 ;  /* 0x00000006681c723c */ /* 0x080fee000004181c */
[----:B------:R3:W1:Y:S01]  /*4960*/  MUFU.TANH R116, R15 ;  /* 0x0000000f00747308 */ /* 0x0006620000002400 */
[----:B------:R-:W-:Y:S09]  /*4970*/  HMMA.16816.F32.BF16 R32, R132, R6, R32 ;  /* 0x000000068420723c */ /* 0x000ff20000041820 */
[----:B------:R3:W1:Y:S02]  /*4980*/  MUFU.TANH R123, R16 ;  /* 0x00000010007b7308 */ /* 0x0006640000002400 */
[----:B------:R-:W-:Y:S01]  /*4990*/  FMUL.FTZ R20, R20, UR6 ;  /* 0x0000000614147c20 */ /* 0x000fe20008410000 */
[----:B------:R-:W-:Y:S01]  /*49a0*/  FMUL.FTZ R21, R21, UR6 ;  /* 0x0000000615157c20 */ /* 0x000fe20008410000 */
[----:B------:R-:W-:Y:S01]  /*49b0*/  FMUL.FTZ R22, R22, UR6 ;  /* 0x0000000616167c20 */ /* 0x000fe20008410000 */
[----:B------:R-:W-:Y:S01]  /*49c0*/  FMUL.FTZ R23, R23, UR6 ;  /* 0x0000000617177c20 */ /* 0x000fe20008410000 */
[----:B------:R-:W-:Y:S04]  /*49d0*/  FMUL.FTZ R24, R24, UR6 ;  /* 0x0000000618187c20 */ /* 0x000fe80008410000 */
[----:B------:R3:W1:Y:S01]  /*49e0*/  MUFU.TANH R122, R17 ;  /* 0x00000011007a7308 */ /* 0x0006620000002400 */
[----:B------:R-:W-:Y:S01]  /*49f0*/  FMUL.FTZ R25, R25, UR6 ;  /* 0x0000000619197c20 */ /* 0x000fe20008410000 */
        /* <DEDUP_REMOVED lines=10> */
[----:B------:R-:W-:Y:S05]  /*4aa0*/  FMUL.FTZ R35, R35, UR6 ;  /* 0x0000000623237c20 */ /* 0x000fea0008410000 */
[----:B------:R3:W1:Y:S10]  /*4ab0*/  MUFU.TANH R120, R19 ;  /* 0x0000001300787308 */ /* 0x0006740000002400 */
        /* <DEDUP_REMOVED lines=15> */
[----:B------:R3:W1:Y:S01]  /*4bb0*/  MUFU.TANH R134, R35 ;  /* 0x0000002300867308 */ /* 0x0006620000002400 */
[----:B--2-4-:R-:W-:Y:S05]  /*4bc0*/  @!P0 BRA `(.L_x_1167) ;  /* 0x0000000000b08947 */ /* 0x014fea0003800000 */
[----:B-1----:R-:W-:Y:S01]  /*4bd0*/  MOV R11, R130 ;  /* 0x00000082000b7202 */ /* 0x002fe20000000f00 */
[----:B------:R-:W-:Y:S01]  /*4be0*/  USHF.L.U32 UR10, UR22, 0x7, URZ ;  /* 0x00000007160a7899 */ /* 0x000fe2000800063f */
[----:B---3--:R-:W-:Y:S01]  /*4bf0*/  MOV R18, R132 ;  /* 0x0000008400127202 */ /* 0x008fe20000000f00 */
[----:B------:R-:W-:Y:S01]  /*4c00*/  IMAD.MOV.U32 R10, RZ, RZ, R131 ;  /* 0x000000ffff0a7224 */ /* 0x000fe200078e0083 */
[----:B------:R-:W-:Y:S01]  /*4c10*/  MOV R28, R134 ;  /* 0x00000086001c7202 */ /* 0x000fe20000000f00 */
        /* <DEDUP_REMOVED lines=21> */
[----:B------:R-:W-:Y:S01]  /*4d70*/  UIADD3 UR11, UR10, 0x80, URZ ;  /* 0x000000800a0b7890 */ /* 0x000fe2000fffe03f */
[----:B------:R-:W-:Y:S01]  /*4d80*/  MOV R24, R114 ;  /* 0x0000007200187202 */ /* 0x000fe20000000f00 */
[----:B------:R-:W-:Y:S01]  /*4d90*/  IMAD.MOV.U32 R13, RZ, RZ, R113 ;  /* 0x000000ffff0d7224 */ /* 0x000fe200078e0071 */
[----:B------:R-:W-:Y:S01]  /*4da0*/  UIADD3 UR10, UR10, UR13, URZ ;  /* 0x0000000d0a0a7290 */ /* 0x000fe2000fffe03f */
[----:B------:R-:W-:Y:S01]  /*4db0*/  MOV R30, R108 ;  /* 0x0000006c001e7202 */ /* 0x000fe20000000f00 */
[----:B------:R-:W-:Y:S01]  /*4dc0*/  IMAD.MOV.U32 R21, RZ, RZ, R115 ;  /* 0x000000ffff157224 */ /* 0x000fe200078e0073 */
[----:B------:R-:W-:Y:S01]  /*4dd0*/  MOV R34, R110 ;  /* 0x0000006e00227202 */ /* 0x000fe20000000f00 */
[----:B------:R-:W-:Y:S01]  /*4de0*/  UIADD3 UR10, UR16, UR10, -UR7 ;  /* 0x0000000a100a7290 */ /* 0x000fe2000fffe807 */
[----:B------:R-:W-:Y:S01]  /*4df0*/  IMAD.U32 R0, RZ, RZ, UR11 ;  /* 0x0000000bff007e24 */ /* 0x000fe2000f8e00ff */
[----:B------:R-:W-:Y:S01]  /*4e00*/  UIADD3 UR11, UR9, 0x40, URZ ;  /* 0x00000040090b7890 */ /* 0x000fe2000fffe03f */
[----:B------:R-:W-:Y:S02]  /*4e10*/  IMAD.MOV.U32 R29, RZ, RZ, R109 ;  /* 0x000000ffff1d7224 */ /* 0x000fe400078e006d */
[----:B------:R-:W-:Y:S01]  /*4e20*/  IMAD.MOV.U32 R33, RZ, RZ, R111 ;  /* 0x000000ffff217224 */ /* 0x000fe200078e006f */
[----:B------:R-:W-:Y:S01]  /*4e30*/  ISETP.LT.AND P0, PT, R0, UR7, PT ;  /* 0x0000000700007c0c */ /* 0x000fe2000bf01270 */
[----:B------:R-:W-:Y:S03]  /*4e40*/  UISETP.GE.AND UP0, UPT, UR11, UR10, UPT ;  /* 0x0000000a0b00728c */ /* 0x000fe6000bf06270 */
[----:B------:R-:W-:Y:S03]  /*4e50*/  UMOV UR11, UR16 ;  /* 0x00000010000b7c82 */ /* 0x000fe60008000000 */
[----:B------:R-:W-:Y:S11]  /*4e60*/  PLOP3.LUT P2, PT, PT, PT, UP0, 0x80, 0x0 ;  /* 0x000000000000781c */ /* 0x000ff60003f4f008 */
[----:B------:R-:W-:Y:S02]  /*4e70*/  @!UPT UIADD3 URZ, URZ, URZ, URZ ;  /* 0x0000003f3f3ff290 */ /* 0x000fe4000fffe03f */
[----:B------:R-:W-:Y:S05]  /*4e80*/  @!P2 BRA P0, `(.L_x_1168) ;  /* 0x000000080000a947 */ /* 0x000fea0000000000 */
.L_x_1167:
        /* <DEDUP_REMOVED lines=8> */
[C---:B-1----:R-:W-:Y:S01]  /*4f10*/  VIADD R13, R0.reuse, 0x1 ;  /* 0x00000001000d7836 */ /* 0x042fe20000000000 */
[----:B------:R-:W-:Y:S01]  /*4f20*/  UMOV UR16, UR11 ;  /* 0x0000000b00107c82 */ /* 0x000fe20008000000 */
        /* <DEDUP_REMOVED lines=13> */
[----:B---3--:R-:W-:Y:S01]  /*5000*/  FSEL R33, R111, -INF , !P2 ;  /* 0xff8000006f217808 */ /* 0x008fe20005000000 */
[----:B------:R-:W-:Y:S01]  /*5010*/  IMAD.U32 R15, RZ, RZ, UR9 ;  /* 0x00000009ff0f7e24 */ /* 0x000fe2000f8e00ff */
[----:B------:R-:W-:Y:S01]  /*5020*/  FSEL R34, R110, -INF , !P0 ;  /* 0xff8000006e227808 */ /* 0x000fe20004000000 */
[----:B------:R-:W-:Y:S01]  /*5030*/  IMAD.U32 R14, RZ, RZ, UR9 ;  /* 0x00000009ff0e7e24 */ /* 0x000fe2000f8e00ff */
        /* <DEDUP_REMOVED lines=49> */
[----:B------:R-:W-:Y:S02]  /*5350*/  VIMNMX R5, R15, UR7, PT ;  /* 0x000000070f057c48 */ /* 0x000fe4000bfe0100 */
[----:B------:R-:W-:Y:S02]  /*5360*/  ISETP.GE.AND P0, PT, R11, R6, PT ;  /* 0x000000060b00720c */ /* 0x000fe40003f06270 */
[-C--:B------:R-:W-:Y:S02]  /*5370*/  ISETP.GE.OR P6, PT, R8, R2.reuse, !P6 ;  /* 0x000000020800720c */ /* 0x080fe400077c6670 */
[----:B------:R-:W-:Y:S02]  /*5380*/  ISETP.GE.OR P5, PT, R7, R2, !P5 ;  /* 0x000000020700720c */ /* 0x000fe40006fa6670 */
        /* <DEDUP_REMOVED lines=16> */
[----:B------:R-:W-:Y:S02]  /*5490*/  ISETP.GE.AND P0, PT, R13, R4, PT ;  /* 0x000000040d00720c */ /* 0x000fe40003f06270 */
[----:B------:R-:W-:Y:S02]  /*54a0*/  VIMNMX R2, R14, UR7, PT ;  /* 0x000000070e027c48 */ /* 0x000fe4000bfe0100 */
        /* <DEDUP_REMOVED lines=30> */
.L_x_1168:
        /* <DEDUP_REMOVED lines=8> */
[----:B------:R-:W-:Y:S01]  /*5710*/  MOV R128, 0x40 ;  /* 0x0000004000807802 */ /* 0x000fe20000000f00 */
[--C-:B------:R-:W-:Y:S01]  /*5720*/  FFMA.FTZ R0, R33, UR12, -R5.reuse ;  /* 0x0000000c21007c23 */ /* 0x100fe20008010805 */
[----:B------:R-:W-:Y:S02]  /*5730*/  FSEL R4, R4, RZ, P0 ;  /* 0x000000ff04047208 */ /* 0x000fe40000000000 */
[----:B------:R-:W-:Y:S01]  /*5740*/  SEL R128, R128, 0xffffffc0, !P1 ;  /* 0xffffffc080807807 */ /* 0x000fe20004800000 */
[----:B------:R1:W-:Y:S01]  /*5750*/  MUFU.EX2 R190, R0 ;  /* 0x0000000000be7308 */ /* 0x0003e20000000800 */
[----:B------:R-:W-:Y:S02]  /*5760*/  FSETP.NEU.FTZ.AND P0, PT, R233, -INF , PT ;  /* 0xff800000e900780b */ /* 0x000fe40003f1d000 */
[----:B------:R-:W-:Y:S02]  /*5770*/  PLOP3.LUT P2, PT, PT, PT, UP3, 0x80, 0x0 ;  /* 0x000000000000781c */ /* 0x000fe40003f4f038 */
[----:B------:R-:W-:Y:S02]  /*5780*/  FSEL R2, R2, RZ, P0 ;  /* 0x000000ff02027208 */ /* 0x000fe40000000000 */
[----:B------:R-:W-:Y:S01]  /*5790*/  FSETP.NEU.FTZ.AND P0, PT, R234, -INF , PT ;  /* 0xff800000ea00780b */ /* 0x000fe20003f1d000 */
[--C-:B-1----:R-:W-:Y:S04]  /*57a0*/  FFMA.FTZ R0, R34, UR12, -R5.reuse ;  /* 0x0000000c22007c23 */ /* 0x102fe80008010805 */
[----:B------:R1:W2:Y:S02]  /*57b0*/  MUFU.EX2 R189, R0 ;  /* 0x0000000000bd7308 */ /* 0x0002a40000000800 */
[--C-:B-1----:R-:W-:Y:S08]  /*57c0*/  FFMA.FTZ R0, R29, UR12, -R4.reuse ;  /* 0x0000000c1d007c23 */ /* 0x102ff00008010804 */
[----:B------:R1:W-:Y:S02]  /*57d0*/  MUFU.EX2 R205, R0 ;  /* 0x0000000000cd7308 */ /* 0x0003e40000000800 */
        /* <DEDUP_REMOVED lines=8> */
[----:B-1----:R-:W-:Y:S08]  /*5860*/  FFMA.FTZ R0, R20, UR12, -R4 ;  /* 0x0000000c14007c23 */ /* 0x002ff00008010804 */
[----:B------:R1:W3:Y:S02]  /*5870*/  MUFU.EX2 R212, R0 ;  /* 0x0000000000d47308 */ /* 0x0002e40000000800 */
[--C-:B-1----:R-:W-:Y:S08]  /*5880*/  FFMA.FTZ R0, R21, UR12, -R2.reuse ;  /* 0x0000000c15007c23 */ /* 0x102ff00008010802 */
[----:B------:R1:W-:Y:S02]  /*5890*/  MUFU.EX2 R194, R0 ;  /* 0x0000000000c27308 */ /* 0x0003e40000000800 */
[----:B-1----:R-:W-:Y:S01]  /*58a0*/  FSEL R0, R12, RZ, P0 ;  /* 0x000000ff0c007208 */ /* 0x002fe20000000000 */
[----:B------:R-:W-:Y:S04]  /*58b0*/  FFMA.FTZ R12, R24, UR12, -R2 ;  /* 0x0000000c180c7c23 */ /* 0x000fe80008010802 */
[--C-:B------:R-:W-:Y:S03]  /*58c0*/  FFMA.FTZ R6, R6, UR12, -R0.reuse ;  /* 0x0000000c06067c23 */ /* 0x100fe60008010800 */
[----:B------:R1:W4:Y:S10]  /*58d0*/  MUFU.EX2 R192, R12 ;  /* 0x0000000c00c07308 */ /* 0x0003340000000800 */
[----:B------:R2:W-:Y:S01]  /*58e0*/  MUFU.EX2 R207, R6 ;  /* 0x0000000600cf7308 */ /* 0x0005e20000000800 */
[--C-:B-1----:R-:W-:Y:S09]  /*58f0*/  FFMA.FTZ R12, R13, UR12, -R0.reuse ;  /* 0x0000000c0d0c7c23 */ /* 0x102ff20008010800 */
[----:B------:R1:W-:Y:S01]  /*5900*/  MUFU.EX2 R191, R12 ;  /* 0x0000000c00bf7308 */ /* 0x0003e20000000800 */
[--C-:B--2---:R-:W-:Y:S09]  /*5910*/  FFMA.FTZ R6, R7, UR12, -R0.reuse ;  /* 0x0000000c07067c23 */ /* 0x104ff20008010800 */
[----:B------:R2:W-:Y:S01]  /*5920*/  MUFU.EX2 R206, R6 ;  /* 0x0000000600ce7308 */ /* 0x0005e20000000800 */
[----:B-1----:R-:W-:Y:S09]  /*5930*/  FFMA.FTZ R12, R14, UR12, -R0 ;  /* 0x0000000c0e0c7c23 */ /* 0x002ff20008010800 */
[----:B------:R1:W-:Y:S01]  /*5940*/  MUFU.EX2 R199, R12 ;  /* 0x0000000c00c77308 */ /* 0x0003e20000000800 */
[--C-:B--2---:R-:W-:Y:S09]  /*5950*/  FFMA.FTZ R6, R35, UR12, -R5.reuse ;  /* 0x0000000c23067c23 */ /* 0x104ff20008010805 */
[----:B------:R2:W-:Y:S01]  /*5960*/  MUFU.EX2 R219, R6 ;  /* 0x0000000600db7308 */ /* 0x0005e20000000800 */
[--C-:B-1----:R-:W-:Y:S09]  /*5970*/  FFMA.FTZ R12, R22, UR12, -R2.reuse ;  /* 0x0000000c160c7c23 */ /* 0x102ff20008010802 */
[----:B------:R1:W-:Y:S01]  /*5980*/  MUFU.EX2 R209, R12 ;  /* 0x0000000c00d17308 */ /* 0x0003e20000000800 */
[--C-:B--2---:R-:W-:Y:S09]  /*5990*/  FFMA.FTZ R6, R100, UR12, -R5.reuse ;  /* 0x0000000c64067c23 */ /* 0x104ff20008010805 */
[----:B------:R2:W-:Y:S01]  /*59a0*/  MUFU.EX2 R218, R6 ;  /* 0x0000000600da7308 */ /* 0x0005e20000000800 */
[----:B-1----:R-:W-:Y:S09]  /*59b0*/  FFMA.FTZ R12, R23, UR12, -R2 ;  /* 0x0000000c170c7c23 */ /* 0x002ff20008010802 */
[----:B------:R-:W-:Y:S01]  /*59c0*/  MUFU.EX2 R208, R12 ;  /* 0x0000000c00d07308 */ /* 0x000fe20000000800 */
[--C-:B--2---:R-:W-:Y:S09]  /*59d0*/  FFMA.FTZ R6, R25, UR12, -R4.reuse ;  /* 0x0000000c19067c23 */ /* 0x104ff20008010804 */
[----:B------:R1:W-:Y:S02]  /*59e0*/  MUFU.EX2 R217, R6 ;  /* 0x0000000600d97308 */ /* 0x0003e40000000800 */
[----:B-1----:R-:W-:Y:S08]  /*59f0*/  FFMA.FTZ R6, R26, UR12, -R4 ;  /* 0x0000000c1a067c23 */ /* 0x002ff00008010804 */
[----:B------:R1:W-:Y:S02]  /*5a00*/  MUFU.EX2 R216, R6 ;  /* 0x0000000600d87308 */ /* 0x0003e40000000800 */
[--C-:B-1----:R-:W-:Y:S01]  /*5a10*/  FFMA.FTZ R6, R101, UR12, -R5.reuse ;  /* 0x0000000c65067c23 */ /* 0x102fe20008010805 */
[----:B------:R-:W-:Y:S07]  /*5a20*/  FFMA.FTZ R5, R102, UR12, -R5 ;  /* 0x0000000c66057c23 */ /* 0x000fee0008010805 */
[----:B------:R1:W-:Y:S10]  /*5a30*/  MUFU.EX2 R232, R6 ;  /* 0x0000000600e87308 */ /* 0x0003f40000000800 */
[----:B------:R2:W-:Y:S01]  /*5a40*/  MUFU.EX2 R231, R5 ;  /* 0x0000000500e77308 */ /* 0x0005e20000000800 */
[----:B-1----:R-:W-:Y:S09]  /*5a50*/  FFMA.FTZ R6, R15, UR12, -R2 ;  /* 0x0000000c0f067c23 */ /* 0x002ff20008010802 */
[----:B------:R1:W-:Y:S01]  /*5a60*/  MUFU.EX2 R224, R6 ;  /* 0x0000000600e07308 */ /* 0x0003e20000000800 */
[--C-:B--2---:R-:W-:Y:S01]  /*5a70*/  FFMA.FTZ R5, R27, UR12, -R4.reuse ;  /* 0x0000000c1b057c23 */ /* 0x104fe20008010804 */
[----:B------:R-:W-:Y:S08]  /*5a80*/  FFMA.FTZ R4, R28, UR12, -R4 ;  /* 0x0000000c1c047c23 */ /* 0x000ff00008010804 */
[----:B------:R-:W-:Y:S10]  /*5a90*/  MUFU.EX2 R230, R5 ;  /* 0x0000000500e67308 */ /* 0x000ff40000000800 */
[----:B------:R2:W4:Y:S01]  /*5aa0*/  MUFU.EX2 R229, R4 ;  /* 0x0000000400e57308 */ /* 0x0005220000000800 */
[----:B-1----:R-:W-:Y:S09]  /*5ab0*/  FFMA.FTZ R6, R10, UR12, -R0 ;  /* 0x0000000c0a067c23 */ /* 0x002ff20008010800 */
[----:B------:R-:W-:Y:S01]  /*5ac0*/  MUFU.EX2 R226, R6 ;  /* 0x0000000600e27308 */ /* 0x000fe20000000800 */
[----:B--2---:R-:W-:Y:S09]  /*5ad0*/  FFMA.FTZ R4, R16, UR12, -R2 ;  /* 0x0000000c10047c23 */ /* 0x004ff20008010802 */
[----:B------:R1:W2:Y:S02]  /*5ae0*/  MUFU.EX2 R223, R4 ;  /* 0x0000000400df7308 */ /* 0x0002a40000000800 */
[--C-:B-1----:R-:W-:Y:S01]  /*5af0*/  FFMA.FTZ R4, R8, UR12, -R0.reuse ;  /* 0x0000000c08047c23 */ /* 0x102fe20008010800 */
[----:B------:R-:W-:Y:S02]  /*5b00*/  F2FP.BF16.F32.PACK_AB R5, R189, R190 ;  /* 0x000000bebd05723e */ /* 0x000fe400000010ff */
[----:B---3--:R-:W-:Y:S05]  /*5b10*/  F2FP.BF16.F32.PACK_AB R6, R212, R213 ;  /* 0x000000d5d406723e */ /* 0x008fea00000010ff */
[----:B------:R1:W-:Y:S01]  /*5b20*/  MUFU.EX2 R222, R4 ;  /* 0x0000000400de7308 */ /* 0x0003e20000000800 */
[----:B------:R4:W-:Y:S01]  /*5b30*/  STS [R197+0xe000], R5 ;  /* 0x00e00005c5007388 */ /* 0x0009e20000000800 */
[--C-:B-1----:R-:W-:Y:S01]  /*5b40*/  FFMA.FTZ R4, R9, UR12, -R0.reuse ;  /* 0x0000000c09047c23 */ /* 0x102fe20008010800 */
[----:B------:R-:W-:Y:S07]  /*5b50*/  FFMA.FTZ R0, R11, UR12, -R0 ;  /* 0x0000000c0b007c23 */ /* 0x000fee0008010800 */
[----:B------:R1:W3:Y:S01]  /*5b60*/  MUFU.EX2 R221, R4 ;  /* 0x0000000400dd7308 */ /* 0x0002e20000000800 */
[----:B----4-:R-:W-:Y:S09]  /*5b70*/  F2FP.BF16.F32.PACK_AB R5, R192, R194 ;  /* 0x000000c2c005723e */ /* 0x010ff200000010ff */
[----:B------:R4:W-:Y:S01]  /*5b80*/  MUFU.EX2 R225, R0 ;  /* 0x0000000000e17308 */ /* 0x0009e20000000800 */
[--C-:B-1----:R-:W-:Y:S01]  /*5b90*/  FFMA.FTZ R4, R17, UR12, -R2.reuse ;  /* 0x0000000c11047c23 */ /* 0x102fe20008010802 */
[----:B------:R-:W-:Y:S08]  /*5ba0*/  FFMA.FTZ R2, R18, UR12, -R2 ;  /* 0x0000000c12027c23 */ /* 0x000ff00008010802 */
[----:B------:R1:W-:Y:S01]  /*5bb0*/  MUFU.EX2 R228, R4 ;  /* 0x0000000400e47308 */ /* 0x0003e20000000800 */
[----:B----4-:R-:W-:Y:S09]  /*5bc0*/  F2FP.BF16.F32.PACK_AB R0, R229, R230 ;  /* 0x000000e6e500723e */ /* 0x010ff200000010ff */
[----:B------:R4:W3:Y:S01]  /*5bd0*/  MUFU.EX2 R227, R2 ;  /* 0x0000000200e37308 */ /* 0x0008e20000000800 */
[----:B-1----:R-:W-:Y:S05]  /*5be0*/  F2FP.BF16.F32.PACK_AB R4, R204, R205 ;  /* 0x000000cdcc04723e */ /* 0x002fea00000010ff */
[----:B------:R1:W-:Y:S01]  /*5bf0*/  STS [R197+0xe400], R4 ;  /* 0x00e40004c5007388 */ /* 0x0003e20000000800 */
[----:B----4-:R-:W-:Y:S03]  /*5c00*/  F2FP.BF16.F32.PACK_AB R2, R214, R215 ;  /* 0x000000d7d602723e */ /* 0x010fe600000010ff */
[----:B------:R4:W-:Y:S04]  /*5c10*/  STS [R198+0xe400], R6 ;  /* 0x00e40006c6007388 */ /* 0x0009e80000000800 */
[----:B------:R2:W-:Y:S04]  /*5c20*/  STS [R198+0xe000], R2 ;  /* 0x00e00002c6007388 */ /* 0x0005e80000000800 */
[----:B------:R3:W-:Y:S01]  /*5c30*/  STS [R197+0xf000], R5 ;  /* 0x00f00005c5007388 */ /* 0x0007e20000000800 */
[----:B-1----:R-:W-:Y:S02]  /*5c40*/  F2FP.BF16.F32.PACK_AB R4, R199, R191 ;  /* 0x000000bfc704723e */ /* 0x002fe400000010ff */
[----:B----4-:R-:W-:Y:S03]  /*5c50*/  F2FP.BF16.F32.PACK_AB R6, R206, R207 ;  /* 0x000000cfce06723e */ /* 0x010fe600000010ff */
[----:B------:R1:W-:Y:S01]  /*5c60*/  STS [R197+0xf400], R4 ;  /* 0x00f40004c5007388 */ /* 0x0003e20000000800 */
[----:B--2---:R-:W-:Y:S03]  /*5c70*/  F2FP.BF16.F32.PACK_AB R2, R208, R209 ;  /* 0x000000d1d002723e */ /* 0x004fe600000010ff */
[----:B------:R2:W-:Y:S01]  /*5c80*/  STS [R198+0xf400], R6 ;  /* 0x00f40006c6007388 */ /* 0x0005e20000000800 */
[----:B---3--:R-:W-:Y:S03]  /*5c90*/  F2FP.BF16.F32.PACK_AB R5, R218, R219 ;  /* 0x000000dbda05723e */ /* 0x008fe600000010ff */
        /* <DEDUP_REMOVED lines=12> */
[----:B--2---:R-:W-:Y:S03]  /*5d60*/  LEA R0, R180, UR4, 0x1 ;  /* 0x00000004b4007c11 */ /* 0x004fe6000f8e08ff */
[----:B------:R-:W-:Y:S01]  /*5d70*/  STS [R195+0xf000], R4 ;  /* 0x00f00004c3007388 */ /* 0x000fe20000000800 */
[----:B---3--:R-:W-:Y:S05]  /*5d80*/  F2FP.BF16.F32.PACK_AB R2, R225, R226 ;  /* 0x000000e2e102723e */ /* 0x008fea00000010ff */
        /* <DEDUP_REMOVED lines=25> */
[----:B--2---:R-:W-:Y:S01]  /*5f20*/  IADD3 R0, R128, R2, RZ ;  /* 0x0000000280007210 */ /* 0x004fe20007ffe0ff */
[----:B------:R-:W-:Y:S05]  /*5f30*/  FFMA.FTZ R2, -R109, R109, 1 ;  /* 0x3f8000006d027423 */ /* 0x000fea000001016d */
[----:B------:R-:W-:Y:S01]  /*5f40*/  FMUL.FTZ R2, R2, UR6 ;  /* 0x0000000602027c20 */ /* 0x000fe20008410000 */
        /* <DEDUP_REMOVED lines=10> */
[----:B--2---:R-:W-:Y:S06]  /*5ff0*/  FFMA.FTZ R0, -R108, R108, 1 ;  /* 0x3f8000006c007423 */ /* 0x004fec000001016c */
[----:B------:R-:W-:Y:S01]  /*6000*/  FMUL.FTZ R0, R0, UR6 ;  /* 0x0000000600007c20 */ /* 0x000fe20008410000 */
[-C--:B-1----:R-:W-:Y:S06]  /*6010*/  HMMA.16816.F32.BF16 R4, R100, R164.reuse, R4 ;  /* 0x000000a46404723c */ /* 0x082fec0000041804 */
[C---:B---3--:R-:W-:Y:S06]  /*6020*/  HMMA.16816.F32.BF16 R8, R104.reuse, R164, R8 ;  /* 0x000000a46808723c */ /* 0x048fec0000041808 */
[-C--:B------:R-:W-:Y:S06]  /*6030*/  HMMA.16816.F32.BF16 R12, R104, R166.reuse, R12 ;  /* 0x000000a6680c723c */ /* 0x080fec000004180c */
[C---:B------:R-:W-:Y:S06]  /*6040*/  HMMA.16816.F32.BF16 R16, R100.reuse, R166, R16 ;  /* 0x000000a66410723c */ /* 0x040fec0000041810 */
[C---:B-----5:R-:W-:Y:S01]  /*6050*/  FADD.FTZ R4, -R185.reuse, R4 ;  /* 0x00000004b9047221 */ /* 0x060fe20000010100 */
[----:B------:R-:W-:Y:S01]  /*6060*/  FADD.FTZ R5, -R185, R5 ;  /* 0x00000005b9057221 */ /* 0x000fe20000010100 */
[C---:B------:R-:W-:Y:S03]  /*6070*/  FADD.FTZ R6, -R186.reuse, R6 ;  /* 0x00000006ba067221 */ /* 0x040fe60000010100 */
[----:B------:R-:W-:Y:S01]  /*6080*/  FADD.FTZ R7, -R186, R7 ;  /* 0x00000007ba077221 */ /* 0x000fe20000010100 */
[-C--:B------:R-:W-:Y:S03]  /*6090*/  HMMA.16816.F32.BF16 R20, R100, R168.reuse, R20 ;  /* 0x000000a86414723c */ /* 0x080fe60000041814 */
[----:B------:R-:W-:Y:S01]  /*60a0*/  FADD.FTZ R9, -R184, R9 ;  /* 0x00000009b8097221 */ /* 0x000fe20000010100 */
[----:B------:R-:W-:Y:S01]  /*60b0*/  FMUL.FTZ R190, R190, R4 ;  /* 0x00000004bebe7220 */ /* 0x000fe20000410000 */
[----:B------:R-:W-:Y:S01]  /*60c0*/  FMUL.FTZ R189, R189, R5 ;  /* 0x00000005bdbd7220 */ /* 0x000fe20000410000 */
[----:B------:R-:W-:Y:S01]  /*60d0*/  FMUL.FTZ R6, R205, R6 ;  /* 0x00000006cd067220 */ /* 0x000fe20000410000 */
[----:B------:R-:W-:Y:S01]  /*60e0*/  FFMA.FTZ R5, -R111, R111, 1 ;  /* 0x3f8000006f057423 */ /* 0x000fe2000001016f */
[----:B------:R-:W-:Y:S01]  /*60f0*/  FFMA.FTZ R4, -R110, R110, 1 ;  /* 0x3f8000006e047423 */ /* 0x000fe2000001016e */
[C---:B------:R-:W-:Y:S04]  /*6100*/  HMMA.16816.F32.BF16 R24, R104.reuse, R168, R24 ;  /* 0x000000a86818723c */ /* 0x040fe80000041818 */
[----:B------:R-:W-:Y:S01]  /*6110*/  FMUL.FTZ R192, R192, R9 ;  /* 0x00000009c0c07220 */ /* 0x000fe20000410000 */
[----:B------:R-:W-:Y:S01]  /*6120*/  FADD.FTZ R8, -R184, R8 ;  /* 0x00000008b8087221 */ /* 0x000fe20000010100 */
[----:B------:R-:W-:Y:S01]  /*6130*/  FMUL.FTZ R9, R6, R2 ;  /* 0x0000000206097220 */ /* 0x000fe20000410000 */
[----:B------:R-:W-:Y:S01]  /*6140*/  FADD.FTZ R10, -R183, R10 ;  /* 0x0000000ab70a7221 */ /* 0x000fe20000010100 */
[----:B------:R-:W-:Y:S01]  /*6150*/  FMUL.FTZ R5, R5, UR6 ;  /* 0x0000000605057c20 */ /* 0x000fe20008410000 */
[-C--:B------:R-:W-:Y:S03]  /*6160*/  HMMA.16816.F32.BF16 R28, R104, R170.reuse, R28 ;  /* 0x000000aa681c723c */ /* 0x080fe6000004181c */
[----:B------:R-:W-:Y:S01]  /*6170*/  FMUL.FTZ R4, R4, UR6 ;  /* 0x0000000604047c20 */ /* 0x000fe20008410000 */
[----:B------:R-:W-:Y:S01]  /*6180*/  FFMA.FTZ R2, -R113, R113, 1 ;  /* 0x3f80000071027423 */ /* 0x000fe20000010171 */
[----:B------:R-:W-:Y:S01]  /*6190*/  FMUL.FTZ R194, R194, R8 ;  /* 0x00000008c2c27220 */ /* 0x000fe20000410000 */
[----:B------:R-:W-:Y:S01]  /*61a0*/  FADD.FTZ R12, -R184, R12 ;  /* 0x0000000cb80c7221 */ /* 0x000fe20000010100 */
[----:B------:R-:W-:Y:S01]  /*61b0*/  FMUL.FTZ R191, R191, R10 ;  /* 0x0000000abfbf7220 */ /* 0x000fe20000410000 */
[----:B------:R-:W-:Y:S01]  /*61c0*/  FMUL.FTZ R8, R190, R5 ;  /* 0x00000005be087220 */ /* 0x000fe20000410000 */
[----:B------:R-:W-:Y:S04]  /*61d0*/  HMMA.16816.F32.BF16 R32, R100, R170, R32 ;  /* 0x000000aa6420723c */ /* 0x000fe80000041820 */
[----:B------:R-:W-:Y:S01]  /*61e0*/  FMUL.FTZ R109, R189, R4 ;  /* 0x00000004bd6d7220 */ /* 0x000fe20000410000 */
[----:B------:R-:W-:Y:S01]  /*61f0*/  FMUL.FTZ R2, R2, UR6 ;  /* 0x0000000602027c20 */ /* 0x000fe20008410000 */
[----:B------:R-:W-:Y:S01]  /*6200*/  FFMA.FTZ R5, -R115, R115, 1 ;  /* 0x3f80000073057423 */ /* 0x000fe20000010173 */
[----:B------:R-:W-:Y:S01]  /*6210*/  FFMA.FTZ R4, -R114, R114, 1 ;  /* 0x3f80000072047423 */ /* 0x000fe20000010172 */
[----:B------:R-:W-:Y:S03]  /*6220*/  FMUL.FTZ R7, R204, R7 ;  /* 0x00000007cc077220 */ /* 0x000fe60000410000 */
[----:B------:R-:W-:Y:S01]  /*6230*/  F2FP.BF16.F32.PACK_AB R109, R109, R8 ;  /* 0x000000086d6d723e */ /* 0x000fe200000010ff */
[----:B------:R-:W-:Y:S01]  /*6240*/  FMUL.FTZ R110, R209, R12 ;  /* 0x0000000cd16e7220 */ /* 0x000fe20000410000 */
[----:B------:R-:W-:Y:S01]  /*6250*/  FMUL.FTZ R12, R191, R2 ;  /* 0x00000002bf0c7220 */ /* 0x000fe20000410000 */
[----:B------:R-:W-:Y:S01]  /*6260*/  FADD.FTZ R14, -R183, R14 ;  /* 0x0000000eb70e7221 */ /* 0x000fe20000010100 */
[----:B------:R-:W-:Y:S01]  /*6270*/  FMUL.FTZ R5, R5, UR6 ;  /* 0x0000000605057c20 */ /* 0x000fe20008410000 */
[----:B------:R-:W-:Y:S01]  /*6280*/  FMUL.FTZ R4, R4, UR6 ;  /* 0x0000000604047c20 */ /* 0x000fe20008410000 */
[----:B------:R-:W-:Y:S01]  /*6290*/  FFMA.FTZ R2, -R117, R117, 1 ;  /* 0x3f80000075027423 */ /* 0x000fe20000010175 */
[----:B------:R-:W-:Y:S01]  /*62a0*/  FMUL.FTZ R108, R7, R0 ;  /* 0x00000000076c7220 */ /* 0x000fe20000410000 */
[----:B------:R-:W-:Y:S01]  /*62b0*/  FADD.FTZ R11, -R183, R11 ;  /* 0x0000000bb70b7221 */ /* 0x000fe20000010100 */
[----:B------:R-:W-:Y:S01]  /*62c0*/  FFMA.FTZ R0, -R112, R112, 1 ;  /* 0x3f80000070007423 */ /* 0x000fe20000010170 */
[----:B------:R-:W-:Y:S01]  /*62d0*/  FMUL.FTZ R10, R207, R14 ;  /* 0x0000000ecf0a7220 */ /* 0x000fe20000410000 */
[----:B------:R-:W-:Y:S01]  /*62e0*/  FMUL.FTZ R7, R194, R5 ;  /* 0x00000005c2077220 */ /* 0x000fe20000410000 */
[----:B------:R-:W-:Y:S01]  /*62f0*/  FMUL.FTZ R6, R192, R4 ;  /* 0x00000004c0067220 */ /* 0x000fe20000410000 */
[----:B------:R-:W-:Y:S01]  /*6300*/  FMUL.FTZ R2, R2, UR6 ;  /* 0x0000000602027c20 */ /* 0x000fe20008410000 */
[----:B------:R-:W-:Y:S01]  /*6310*/  FADD.FTZ R13, -R184, R13 ;  /* 0x0000000db80d7221 */ /* 0x000fe20000010100 */
[----:B------:R-:W-:Y:S01]  /*6320*/  FFMA.FTZ R5, -R119, R119, 1 ;  /* 0x3f80000077057423 */ /* 0x000fe20000010177 */
[----:B------:R-:W-:Y:S01]  /*6330*/  FFMA.FTZ R4, -R118, R118, 1 ;  /* 0x3f80000076047423 */ /* 0x000fe20000010176 */
[----:B------:R-:W-:Y:S01]  /*6340*/  FMUL.FTZ R11, R199, R11 ;  /* 0x0000000bc70b7220 */ /* 0x000fe20000410000 */
[----:B------:R-:W-:Y:S01]  /*6350*/  FMUL.FTZ R0, R0, UR6 ;  /* 0x0000000600007c20 */ /* 0x000fe20008410000 */
[----:B------:R-:W-:Y:S01]  /*6360*/  FADD.FTZ R15, -R183, R15 ;  /* 0x0000000fb70f7221 */ /* 0x000fe20000010100 */
        /* <DEDUP_REMOVED lines=28> */
[----:B------:R-:W-:Y:S01]  /*6530*/  F2FP.BF16.F32.PACK_AB R17, R6, R7 ;  /* 0x000000070611723e */ /* 0x000fe200000010ff */
[----:B------:R-:W-:Y:S01]  /*6540*/  FFMA.FTZ R0, -R120, R120, 1 ;  /* 0x3f80000078007423 */ /* 0x000fe20000010178 */
[----:B------:R-:W-:Y:S01]  /*6550*/  FMUL.FTZ R11, R217, R22 ;  /* 0x00000016d90b7220 */ /* 0x000fe20000410000 */
[----:B------:R-:W-:Y:S01]  /*6560*/  FMUL.FTZ R6, R112, R5 ;  /* 0x0000000570067220 */ /* 0x000fe20000410000 */
[----:B------:R-:W-:Y:S01]  /*6570*/  FMUL.FTZ R13, R111, R4 ;  /* 0x000000046f0d7220 */ /* 0x000fe20000410000 */
[----:B------:R-:W-:Y:S01]  /*6580*/  FMUL.FTZ R2, R2, UR6 ;  /* 0x0000000602027c20 */ /* 0x000fe20008410000 */
[C---:B------:R-:W-:Y:S01]  /*6590*/  FADD.FTZ R20, -R185.reuse, R20 ;  /* 0x00000014b9147221 */ /* 0x040fe20000010100 */
[----:B------:R-:W-:Y:S01]  /*65a0*/  FADD.FTZ R21, -R185, R21 ;  /* 0x00000015b9157221 */ /* 0x000fe20000010100 */
[----:B------:R-:W-:Y:S01]  /*65b0*/  FFMA.FTZ R5, -R129, R129, 1 ;  /* 0x3f80000081057423 */ /* 0x000fe20000010181 */
[----:B------:R-:W-:Y:S01]  /*65c0*/  FFMA.FTZ R4, -R127, R127, 1 ;  /* 0x3f8000007f047423 */ /* 0x000fe2000001017f */
[----:B------:R-:W-:Y:S01]  /*65d0*/  F2FP.BF16.F32.PACK_AB R108, R108, R9 ;  /* 0x000000096c6c723e */ /* 0x000fe200000010ff */
[----:B------:R-:W-:Y:S01]  /*65e0*/  FMUL.FTZ R9, R212, R19 ;  /* 0x00000013d4097220 */ /* 0x000fe20000410000 */
[----:B------:R-:W-:Y:S01]  /*65f0*/  FMUL.FTZ R0, R0, UR6 ;  /* 0x0000000600007c20 */ /* 0x000fe20008410000 */
[----:B------:R-:W-:Y:S01]  /*6600*/  FMUL.FTZ R11, R11, R2 ;  /* 0x000000020b0b7220 */ /* 0x000fe20000410000 */
        /* <DEDUP_REMOVED lines=14> */
[----:B------:R-:W-:Y:S01]  /*66f0*/  FADD.FTZ R25, -R184, R25 ;  /* 0x00000019b8197221 */ /* 0x000fe20000010100 */
[----:B------:R-:W-:Y:S01]  /*6700*/  FADD.FTZ R26, -R183, R26 ;  /* 0x0000001ab71a7221 */ /* 0x000fe20000010100 */
[----:B------:R-:W-:Y:S01]  /*6710*/  FFMA.FTZ R5, -R137, R137, 1 ;  /* 0x3f80000089057423 */ /* 0x000fe20000010189 */
[----:B------:R-:W-:Y:S01]  /*6720*/  FFMA.FTZ R4, -R136, R136, 1 ;  /* 0x3f80000088047423 */ /* 0x000fe20000010188 */
[----:B------:R-:W-:Y:S01]  /*6730*/  FMUL.FTZ R23, R216, R23 ;  /* 0x00000017d8177220 */ /* 0x000fe20000410000 */
[----:B------:R-:W-:Y:S01]  /*6740*/  FMUL.FTZ R0, R0, UR6 ;  /* 0x0000000600007c20 */ /* 0x000fe20008410000 */
[----:B------:R-:W-:Y:S01]  /*6750*/  F2FP.BF16.F32.PACK_AB R13, R13, R6 ;  /* 0x000000060d0d723e */ /* 0x000fe200000010ff */
[----:B------:R-:W-:Y:S01]  /*6760*/  FADD.FTZ R24, -R184, R24 ;  /* 0x00000018b8187221 */ /* 0x000fe20000010100 */
[----:B------:R-:W-:Y:S01]  /*6770*/  FFMA.FTZ R6, -R138, R138, 1 ;  /* 0x3f8000008a067423 */ /* 0x000fe2000001018a */
[----:B------:R-:W-:Y:S01]  /*6780*/  FMUL.FTZ R21, R21, R2 ;  /* 0x0000000215157220 */ /* 0x000fe20000410000 */
[----:B------:R-:W-:Y:S01]  /*6790*/  FADD.FTZ R31, -R183, R31 ;  /* 0x0000001fb71f7221 */ /* 0x000fe20000010100 */
[----:B------:R-:W-:Y:S01]  /*67a0*/  FMUL.FTZ R25, R223, R25 ;  /* 0x00000019df197220 */ /* 0x000fe20000410000 */
[----:B------:R-:W-:Y:S01]  /*67b0*/  FMUL.FTZ R22, R222, R26 ;  /* 0x0000001ade167220 */ /* 0x000fe20000410000 */
[----:B------:R-:W-:Y:S01]  /*67c0*/  FMUL.FTZ R5, R5, UR6 ;  /* 0x0000000605057c20 */ /* 0x000fe20008410000 */
[----:B------:R-:W-:Y:S01]  /*67d0*/  FMUL.FTZ R4, R4, UR6 ;  /* 0x0000000604047c20 */ /* 0x000fe20008410000 */
[----:B------:R-:W-:Y:S01]  /*67e0*/  FFMA.FTZ R2, -R130, R130, 1 ;  /* 0x3f80000082027423 */ /* 0x000fe20000010182 */
[----:B------:R-:W-:Y:S01]  /*67f0*/  F2FP.BF16.F32.PACK_AB R14, R14, R10 ;  /* 0x0000000a0e0e723e */ /* 0x000fe200000010ff */
[----:B------:R-:W-:Y:S01]  /*6800*/  FMUL.FTZ R10, R23, R0 ;  /* 0x00000000170a7220 */ /* 0x000fe20000410000 */
[----:B------:R-:W-:Y:S01]  /*6810*/  FMUL.FTZ R24, R224, R24 ;  /* 0x00000018e0187220 */ /* 0x000fe20000410000 */
[----:B------:R-:W-:Y:S01]  /*6820*/  F2FP.BF16.F32.PACK_AB R0, R9, R12 ;  /* 0x0000000c0900723e */ /* 0x000fe200000010ff */
[----:B------:R-:W-:Y:S01]  /*6830*/  FMUL.FTZ R6, R6, UR6 ;  /* 0x0000000606067c20 */ /* 0x000fe20008410000 */
[----:B------:R-:W-:Y:S01]  /*6840*/  F2FP.BF16.F32.PACK_AB R7, R7, R8 ;  /* 0x000000080707723e */ /* 0x000fe200000010ff */
[----:B------:R-:W-:Y:S01]  /*6850*/  FADD.FTZ R28, -R184, R28 ;  /* 0x0000001cb81c7221 */ /* 0x000fe20000010100 */
[----:B------:R-:W-:Y:S01]  /*6860*/  FMUL.FTZ R19, R225, R31 ;  /* 0x0000001fe1137220 */ /* 0x000fe20000410000 */
[----:B------:R-:W-:Y:S01]  /*6870*/  FMUL.FTZ R12, R25, R5 ;  /* 0x00000005190c7220 */ /* 0x000fe20000410000 */
[----:B------:R-:W-:Y:S01]  /*6880*/  FMUL.FTZ R22, R22, R4 ;  /* 0x0000000416167220 */ /* 0x000fe20000410000 */
[----:B------:R-:W-:Y:S01]  /*6890*/  FFMA.FTZ R8, -R133, R133, 1 ;  /* 0x3f80000085087423 */ /* 0x000fe20000010185 */
[----:B------:R-:W-:Y:S01]  /*68a0*/  FMUL.FTZ R2, R2, UR6 ;  /* 0x0000000602027c20 */ /* 0x000fe20008410000 */
[----:B------:R-:W-:Y:S01]  /*68b0*/  FADD.FTZ R29, -R184, R29 ;  /* 0x0000001db81d7221 */ /* 0x000fe20000010100 */
[----:B------:R-:W-:Y:S01]  /*68c0*/  FADD.FTZ R30, -R183, R30 ;  /* 0x0000001eb71e7221 */ /* 0x000fe20000010100 */
[----:B------:R-:W-:Y:S01]  /*68d0*/  FFMA.FTZ R5, -R132, R132, 1 ;  /* 0x3f80000084057423 */ /* 0x000fe20000010184 */
[----:B------:R-:W-:Y:S01]  /*68e0*/  FFMA.FTZ R4, -R131, R131, 1 ;  /* 0x3f80000083047423 */ /* 0x000fe20000010183 */
[----:B------:R-:W-:Y:S01]  /*68f0*/  FMUL.FTZ R9, R24, R6 ;  /* 0x0000000618097220 */ /* 0x000fe20000410000 */
[----:B------:R-:W-:Y:S01]  /*6900*/  FMUL.FTZ R18, R228, R28 ;  /* 0x0000001ce4127220 */ /* 0x000fe20000410000 */
[----:B------:R-:W-:Y:S01]  /*6910*/  FMUL.FTZ R8, R8, UR6 ;  /* 0x0000000608087c20 */ /* 0x000fe20008410000 */
[----:B------:R-:W-:Y:S01]  /*6920*/  FMUL.FTZ R19, R19, R2 ;  /* 0x0000000213137220 */ /* 0x000fe20000410000 */
[----:B------:R-:W-:Y:S01]  /*6930*/  FMUL.FTZ R29, R227, R29 ;  /* 0x0000001de31d7220 */ /* 0x000fe20000410000 */
[----:B------:R-:W-:Y:S01]  /*6940*/  FMUL.FTZ R20, R226, R30 ;  /* 0x0000001ee2147220 */ /* 0x000fe20000410000 */
[----:B------:R-:W-:Y:S01]  /*6950*/  FMUL.FTZ R5, R5, UR6 ;  /* 0x0000000605057c20 */ /* 0x000fe20008410000 */
[----:B------:R-:W-:Y:S01]  /*6960*/  FMUL.FTZ R4, R4, UR6 ;  /* 0x0000000604047c20 */ /* 0x000fe20008410000 */
[----:B------:R-:W-:Y:S01]  /*6970*/  FFMA.FTZ R2, -R188, R188, 1 ;  /* 0x3f800000bc027423 */ /* 0x000fe200000101bc */
[----:B------:R-:W-:Y:S01]  /*6980*/  FMUL.FTZ R18, R18, R8 ;  /* 0x0000000812127220 */ /* 0x000fe20000410000 */
[----:B------:R-:W-:Y:S01]  /*6990*/  F2FP.BF16.F32.PACK_AB R12, R12, R9 ;  /* 0x000000090c0c723e */ /* 0x000fe200000010ff */
[----:B------:R-:W-:Y:S01]  /*69a0*/  FMUL.FTZ R8, R29, R5 ;  /* 0x000000051d087220 */ /* 0x000fe20000410000 */
[----:B------:R-:W-:Y:S01]  /*69b0*/  FMUL.FTZ R20, R20, R4 ;  /* 0x0000000414147220 */ /* 0x000fe20000410000 */
[----:B------:R-:W-:Y:S01]  /*69c0*/  FMUL.FTZ R9, R2, UR6 ;  /* 0x0000000602097c20 */ /* 0x000fe20008410000 */
[C---:B------:R-:W-:Y:S01]  /*69d0*/  FADD.FTZ R32, -R185.reuse, R32 ;  /* 0x00000020b9207221 */ /* 0x040fe20000010100 */
[----:B------:R-:W-:Y:S01]  /*69e0*/  FADD.FTZ R33, -R185, R33 ;  /* 0x00000021b9217221 */ /* 0x000fe20000010100 */
[C---:B------:R-:W-:Y:S01]  /*69f0*/  FADD.FTZ R34, -R186.reuse, R34 ;  /* 0x00000022ba227221 */ /* 0x040fe20000010100 */
[----:B------:R-:W-:Y:S01]  /*6a00*/  FADD.FTZ R35, -R186, R35 ;  /* 0x00000023ba237221 */ /* 0x000fe20000010100 */
[----:B------:R-:W-:Y:S01]  /*6a10*/  FFMA.FTZ R5, -R139, R139, 1 ;  /* 0x3f8000008b057423 */ /* 0x000fe2000001018b */
        /* <DEDUP_REMOVED lines=9> */
[----:B------:R-:W-:Y:S01]  /*6ab0*/  FMUL.FTZ R10, R2, UR6 ;  /* 0x00000006020a7c20 */ /* 0x000fe20008410000 */
[----:B------:R-:W-:Y:S01]  /*6ac0*/  FMUL.FTZ R5, R32, R9 ;  /* 0x0000000920057220 */ /* 0x000fe20000410000 */
[----:B------:R-:W-:Y:S01]  /*6ad0*/  F2FP.BF16.F32.PACK_AB R9, R8, R18 ;  /* 0x000000120809723e */ /* 0x000fe200000010ff */
[----:B------:R-:W-:Y:S01]  /*6ae0*/  FMUL.FTZ R2, R33, R11 ;  /* 0x0000000b21027220 */ /* 0x000fe20000410000 */
[----:B------:R-:W-:Y:S01]  /*6af0*/  F2FP.BF16.F32.PACK_AB R11, R21, R22 ;  /* 0x00000016150b723e */ /* 0x000fe200000010ff */
[----:B------:R-:W-:Y:S01]  /*6b00*/  FMUL.FTZ R4, R34, R4 ;  /* 0x0000000422047220 */ /* 0x000fe20000410000 */
[----:B------:R-:W-:Y:S01]  /*6b10*/  F2FP.BF16.F32.PACK_AB R8, R19, R20 ;  /* 0x000000141308723e */ /* 0x000fe200000010ff */
[----:B------:R-:W-:Y:S01]  /*6b20*/  FMUL.FTZ R10, R35, R10 ;  /* 0x0000000a230a7220 */ /* 0x000fe20000410000 */
[----:B------:R-:W-:Y:S04]  /*6b30*/  F2FP.BF16.F32.PACK_AB R2, R2, R5 ;  /* 0x000000050202723e */ /* 0x000fe800000010ff */
[----:B------:R-:W-:Y:S01]  /*6b40*/  F2FP.BF16.F32.PACK_AB R10, R10, R4 ;  /* 0x000000040a0a723e */ /* 0x000fe200000010ff */
[----:B------:R-:W-:Y:S06]  /*6b50*/  @!P2 BRA `(.L_x_1169) ;  /* 0x000000000084a947 */ /* 0x000fec0003800000 */
        /* <DEDUP_REMOVED lines=33> */
.L_x_1169:
[----:B------:R-:W-:Y:S01]  /*6d70*/  STS [R197+0xa000], R109 ;  /* 0x00a0006dc5007388 */ /* 0x000fe20000000800 */
[----:B------:R-:W-:Y:S01]  /*6d80*/  IMAD.SHL.U32 R100, R181, 0x2, RZ ;  /* 0x00000002b5647824 */ /* 0x000fe200078e00ff */
[----:B------:R-:W-:Y:S02]  /*6d90*/  LEA R114, R243, UR4, 0x1 ;  /* 0x00000004f3727c11 */ /* 0x000fe4000f8e08ff */
[----:B------:R-:W-:Y:S04]  /*6da0*/  STS [R197+0xa400], R108 ;  /* 0x00a4006cc5007388 */ /* 0x000fe80000000800 */
[----:B------:R-:W-:Y:S04]  /*6db0*/  STS [R198+0xa000], R13 ;  /* 0x00a0000dc6007388 */ /* 0x000fe80000000800 */
[----:B------:R1:W-:Y:S04]  /*6dc0*/  STS [R198+0xa400], R0 ;  /* 0x00a40000c6007388 */ /* 0x0003e80000000800 */
[----:B------:R-:W-:Y:S04]  /*6dd0*/  STS [R197+0xb000], R17 ;  /* 0x00b00011c5007388 */ /* 0x000fe80000000800 */
[----:B------:R-:W-:Y:S04]  /*6de0*/  STS [R197+0xb400], R16 ;  /* 0x00b40010c5007388 */ /* 0x000fe80000000800 */
[----:B------:R-:W-:Y:S04]  /*6df0*/  STS [R198+0xb000], R15 ;  /* 0x00b0000fc6007388 */ /* 0x000fe80000000800 */
[----:B------:R-:W-:Y:S04]  /*6e00*/  STS [R198+0xb400], R14 ;  /* 0x00b4000ec6007388 */ /* 0x000fe80000000800 */
[----:B------:R-:W-:Y:S04]  /*6e10*/  STS [R196+0xa000], R7 ;  /* 0x00a00007c4007388 */ /* 0x000fe80000000800 */
[----:B------:R-:W-:Y:S01]  /*6e20*/  STS [R196+0xa400], R6 ;  /* 0x00a40006c4007388 */ /* 0x000fe20000000800 */
[----:B-1----:R-:W-:Y:S03]  /*6e30*/  IMAD.U32 R0, RZ, RZ, UR4 ;  /* 0x00000004ff007e24 */ /* 0x002fe6000f8e00ff */
[----:B------:R1:W-:Y:S02]  /*6e40*/  STS [R195+0xa000], R2 ;  /* 0x00a00002c3007388 */ /* 0x0003e40000000800 */
[----:B------:R-:W-:Y:S02]  /*6e50*/  IADD3 R0, R100, 0x4000, R0 ;  /* 0x0000400064007810 */ /* 0x000fe40007ffe000 */
[----:B------:R-:W-:Y:S04]  /*6e60*/  STS [R195+0xa400], R10 ;  /* 0x00a4000ac3007388 */ /* 0x000fe80000000800 */
[----:B------:R-:W-:Y:S04]  /*6e70*/  STS [R196+0xb000], R12 ;  /* 0x00b0000cc4007388 */ /* 0x000fe80000000800 */
[----:B------:R-:W-:Y:S04]  /*6e80*/  STS [R196+0xb400], R11 ;  /* 0x00b4000bc4007388 */ /* 0x000fe80000000800 */
[----:B------:R-:W-:Y:S04]  /*6e90*/  STS [R195+0xb000], R9 ;  /* 0x00b00009c3007388 */ /* 0x000fe80000000800 */
[----:B------:R-:W-:Y:S01]  /*6ea0*/  STS [R195+0xb400], R8 ;  /* 0x00b40008c3007388 */ /* 0x000fe20000000800 */
[----:B------:R-:W-:Y:S01]  /*6eb0*/  BAR.SYNC.DEFER_BLOCKING 0x0 ;  /* 0x0000000000007b1d */ /* 0x000fe20000010000 */
[C---:B-1----:R-:W-:Y:S01]  /*6ec0*/  IADD3 R2, R0.reuse, 0x40, RZ ;  /* 0x0000004000027810 */ /* 0x042fe20007ffe0ff */
[----:B------:R-:W-:Y:S04]  /*6ed0*/  @P1 VIADD R2, R0, 0xffffffc0 ;  /* 0xffffffc000021836 */ /* 0x000fe80000000000 */
        /* <DEDUP_REMOVED lines=74> */
.L_x_1170:
[----:B------:R-:W-:Y:S01]  /*7380*/  LDSM.16.M88.4 R16, [R174] ;  /* 0x00000000ae10783b */ /* 0x000fe20000000200 */
[----:B------:R-:W-:Y:S01]  /*7390*/  VIADD R2, R100, UR5 ;  /* 0x0000000564027c36 */ /* 0x000fe20008000000 */
[C---:B------:R-:W-:Y:S01]  /*73a0*/  LEA R190, P0, R237.reuse, R210, 0x2 ;  /* 0x000000d2edbe7211 */ /* 0x040fe200078010ff */
[--C-:B------:R-:W-:Y:S01]  /*73b0*/  IMAD.IADD R112, R174, 0x1, R128.reuse ;  /* 0x00000001ae707824 */ /* 0x100fe200078e0280 */
[----:B------:R-:W2:Y:S01]  /*73c0*/  LDSM.16.MT88.4 R8, [R0+0x2000] ;  /* 0x002000000008783b */ /* 0x000ea20000004200 */
[----:B------:R-:W-:Y:S01]  /*73d0*/  IMAD.IADD R2, R2, 0x1, R128 ;  /* 0x0000000102027824 */ /* 0x000fe200078e0280 */
[----:B------:R-:W-:Y:S01]  /*73e0*/  LEA.HI.X.SX32 R189, R237, R211, 0x2, P0 ;  /* 0x000000d3edbd7211 */ /* 0x000fe200000f16ff */
[----:B------:R-:W-:Y:S01]  /*73f0*/  IMAD.IADD R113, R128, 0x1, R175 ;  /* 0x0000000180717824 */ /* 0x000fe200078e02af */
[----:B------:R-:W-:Y:S01]  /*7400*/  LDSM.16.M88.4 R24, [R175] ;  /* 0x00000000af18783b */ /* 0x000fe20000000200 */
[----:B------:R-:W-:Y:S02]  /*7410*/  ULOP3.LUT UR9, UR8, 0x1, URZ, 0xc0, !UPT ;  /* 0x0000000108097892 */ /* 0x000fe4000f8ec03f */
[----:B------:R-:W-:Y:S01]  /*7420*/  UISETP.GT.AND UP2, UPT, UR8, UR35, UPT ;  /* 0x000000230800728c */ /* 0x000fe2000bf44270 */
        /* <DEDUP_REMOVED lines=313> */
.L_x_1172:
        /* <DEDUP_REMOVED lines=23> */
.L_x_1173:
        /* <DEDUP_REMOVED lines=48> */
.L_x_1175:
[----:B------:R-:W-:Y:S05]  /*8c30*/  BSYNC B0 ;  /* 0x0000000000007941 */ /* 0x000fea0003800000 */
.L_x_1174:
        /* <DEDUP_REMOVED lines=14> */
.L_x_1177:
[----:B------:R-:W-:Y:S05]  /*8d20*/  BSYNC B0 ;  /* 0x0000000000007941 */ /* 0x000fea0003800000 */
.L_x_1176:
        /* <DEDUP_REMOVED lines=15> */
.L_x_1179:
[----:B------:R-:W-:Y:S05]  /*8e20*/  BSYNC B0 ;  /* 0x0000000000007941 */ /* 0x000fea0003800000 */
.L_x_1178:
        /* <DEDUP_REMOVED lines=15> */
.L_x_1181:
[----:B------:R-:W-:Y:S05]  /*8f20*/  BSYNC B0 ;  /* 0x0000000000007941 */ /* 0x000fea0003800000 */
.L_x_1180:
        /* <DEDUP_REMOVED lines=27> */
.L_x_1183:
[----:B------:R-:W-:Y:S05]  /*90e0*/  BSYNC B0 ;  /* 0x0000000000007941 */ /* 0x000fea0003800000 */
.L_x_1182:
        /* <DEDUP_REMOVED lines=14> */
.L_x_1185:
[----:B------:R-:W-:Y:S05]  /*91d0*/  BSYNC B0 ;  /* 0x0000000000007941 */ /* 0x000fea0003800000 */
.L_x_1184:
        /* <DEDUP_REMOVED lines=14> */
.L_x_1187:
[----:B------:R-:W-:Y:S05]  /*92c0*/  BSYNC B0 ;  /* 0x0000000000007941 */ /* 0x000fea0003800000 */
.L_x_1186:
        /* <DEDUP_REMOVED lines=12> */
[----:B------:R1:W-:Y:S02]  /*9390*/  STG.E.128 desc[UR14][R4.64], R32 ;  /* 0x0000002004007986 */ /* 0x0003e4000c101d0e */
.L_x_1142:
[----:B------:R-:W-:Y:S05]  /*93a0*/  BSYNC B1 ;  /* 0x0000000000017941 */ /* 0x000fea0003800000 */
.L_x_1120:
[----:B------:R-:W-:Y:S01]  /*93b0*/  R2UR UR7, R252 ;  /* 0x00000000fc0772ca */ /* 0x000fe200000e0000 */
[----:B------:R-:W-:Y:S02]  /*93c0*/  ULDC UR6, c[0x0][0xc] ;  /* 0x0000030000067ab9 */ /* 0x000fe40000000800 */
[----:B------:R-:W-:-:S10]  /*93d0*/  UIADD3 UR22, UR6, UR22, URZ ;  /* 0x0000001606167290 */ /* 0x000fd4000fffe03f */
[----:B------:R-:W-:-:S06]  /*93e0*/  UISETP.GE.AND UP0, UPT, UR22, UR7, UPT ;  /* 0x000000071600728c */ /* 0x000fcc000bf06270 */
[----:B------:R-:W-:-:S13]  /*93f0*/  PLOP3.LUT P0, PT, PT, PT, UP0, 0x80, 0x0 ;  /* 0x000000000000781c */ /* 0x000fda0003f0f008 */
[----:B------:R-:W-:Y:S05]  /*9400*/  @P0 BRA `(.L_x_1188) ;  /* 0x0000000000040947 */ /* 0x000fea0003800000 */
[----:B------:R-:W-:Y:S05]  /*9410*/  BRA `(.L_x_1189) ;  /* 0xffffff7400647947 */ /* 0x000fea000383ffff */
.L_x_1188:
[----:B------:R-:W-:Y:S05]  /*9420*/  EXIT ;  /* 0x000000000000794d */ /* 0x000fea0003800000 */
.L_x_1190:
        /* <DEDUP_REMOVED lines=13> */
.L_x_2475:


//--------------------- .text._ZN5flash44flash_bwd_dq_dk_dv_loop_seqk_parallel_kernelI23Flash_bwd_kernel_traitsILi64ELi64ELi128ELi8ELi2ELi4ELi4ELb1ELb0EN7cutlass10bfloat16_tE19Flash_kernel_traitsILi64ELi64ELi128ELi8ES3_EELb1ELb0ELb0ELb0ELb1ELb1ELb0EEEvNS_16Flash_bwd_paramsE --------------------------
	.section	.text._ZN5flash44flash_bwd_dq_dk_dv_loop_seqk_parallel_kernelI23Flash_bwd_kernel_traitsILi64ELi64ELi128ELi8ELi2ELi4ELi4ELb1ELb0EN7cutlass10bfloat16_tE19Flash_kernel_traitsILi64ELi64ELi128ELi8ES3_EELb1ELb0ELb0ELb0ELb1ELb1ELb0EEEvNS_16Flash_bwd_paramsE,"ax",@progbits
	.align	128
        .global         _ZN5flash44flash_bwd_dq_dk_dv_loop_seqk_parallel_kernelI23Flash_bwd_kernel_traitsILi64ELi64ELi128ELi8ELi2ELi4ELi4ELb1ELb0EN7cutlass10bfloat16_tE19Flash_kernel_traitsILi64ELi64ELi128ELi8ES3_EELb1ELb0ELb0ELb0ELb1ELb1ELb0EEEvNS_16Flash_bwd_paramsE
        .type           _ZN5flash44flash_bwd_dq_dk_dv_loop_seqk_parallel_kernelI23Flash_bwd_kernel_traitsILi64ELi64ELi128ELi8ELi2ELi4ELi4ELb1ELb0EN7cutlass10bfloat16_tE19Flash_kernel_traitsILi64ELi64ELi128ELi8ES3_EELb1ELb0ELb0ELb0ELb1ELb1ELb0EEEvNS_16Flash_bwd_paramsE,@function
        .size           _ZN5flash44flash_bwd_dq_dk_dv_loop_seqk_parallel_kernelI23Flash_bwd_kernel_traitsILi64ELi64ELi128ELi8ELi2ELi4ELi4ELb1ELb0EN7cutlass10bfloat16_tE19Flash_kernel_traitsILi64ELi64ELi128ELi8ES3_EELb1ELb0ELb0ELb0ELb1ELb1ELb0EEEvNS_16Flash_bwd_paramsE,(.L_x_2476 - _ZN5flash44flash_bwd_dq_dk_dv_loop_seqk_parallel_kernelI23Flash_bwd_kernel_traitsILi64ELi64ELi128ELi8ELi2ELi4ELi4ELb1ELb0EN7cutlass10bfloat16_tE19Flash_kernel_traitsILi64ELi64ELi128ELi8ES3_EELb1ELb0ELb0ELb0ELb1ELb1ELb0EEEvNS_16Flash_bwd_paramsE)
        .other          _ZN5flash44flash_bwd_dq_dk_dv_loop_seqk_parallel_kernelI23Flash_bwd_kernel_traitsILi64ELi64ELi128ELi8ELi2ELi4ELi4ELb1ELb0EN7cutlass10bfloat16_tE19Flash_kernel_traitsILi64ELi64ELi128ELi8ES3_EELb1ELb0ELb0ELb0ELb1ELb1ELb0EEEvNS_16Flash_bwd_paramsE,@"STO_CUDA_ENTRY STV_DEFAULT"
_ZN5flash44flash_bwd_dq_dk_dv_loop_seqk_parallel_kernelI23Flash_bwd_kernel_traitsILi64ELi64ELi128ELi8ELi2ELi4ELi4ELb1ELb0EN7cutlass10bfloat16_tE19Flash_kernel_traitsILi64ELi64ELi128ELi8ES3_EELb1ELb0ELb0ELb0ELb1ELb1ELb0EEEvNS_16Flash_bwd_paramsE:
.text._ZN5flash44flash_bwd_dq_dk_dv_loop_seqk_parallel_kernelI23Flash_bwd_kernel_traitsILi64ELi64ELi128ELi8ELi2ELi4ELi4ELb1ELb0EN7cutlass10bfloat16_tE19Flash_kernel_traitsILi64ELi64ELi128ELi8ES3_EELb1ELb0ELb0ELb0ELb1ELb1ELb0EEEvNS_16Flash_bwd_paramsE:
        /* <DEDUP_REMOVED lines=29> */
[CC--:B------:R-:W-:Y:S01]  /*01d0*/  LEA.HI R184, R3.reuse, R12.reuse, RZ, 0x5 ;  /* 0x0000000c03b87211 */ /* 0x0c0fe200078f28ff */
[----:B------:R-:W-:Y:S01]  /*01e0*/  UIMAD.WIDE UR40, UR18, 0x80, URZ ;  /* 0x00000080122878a5 */ /* 0x000fe2000f8e023f */
[----:B------:R-:W-:Y:S01]  /*01f0*/  LEA.HI R13, R3, R12, RZ, 0x3 ;  /* 0x0000000c030d7211 */ /* 0x000fe200078f18ff */
[----:B----4-:R-:W-:Y:S01]  /*0200*/  USHF.R.S32.HI UR26, URZ, 0x1f, UR20 ;  /* 0x0000001f3f1a7899 */ /* 0x010fe20008011414 */
[----:B------:R-:W-:-:S02]  /*0210*/  LOP3.LUT R7, R5, 0x7ffffffc, RZ, 0xc0, !PT ;  /* 0x7ffffffc05077812 */ /* 0x000fc400078ec0ff */
[--C-:B------:R-:W-:Y:S02]  /*0220*/  SHF.R.S32.HI R2, RZ, 0x2, R5.reuse ;  /* 0x00000002ff027819 */ /* 0x100fe40000011405 */
[----:B------:R-:W-:Y:S01]  /*0230*/  SHF.R.S32.HI R5, RZ, 0x1f, R5 ;  /* 0x0000001fff057819 */ /* 0x000fe20000011405 */
[----:B------:R-:W-:Y:S01]  /*0240*/  IMAD.IADD R7, R12, 0x1, -R7 ;  /* 0x000000010c077824 */ /* 0x000fe200078e0a07 */
[--C-:B------:R-:W-:Y:S01]  /*0250*/  SHF.R.S32.HI R15, RZ, 0x5, R184.reuse ;  /* 0x00000005ff0f7819 */ /* 0x100fe200000114b8 */
[----:B-----5:R-:W-:Y:S01]  /*0260*/  USHF.R.S32.HI UR25, URZ, 0x1f, UR17 ;  /* 0x0000001f3f197899 */ /* 0x020fe20008011411 */
[----:B------:R-:W-:Y:S01]  /*0270*/  SHF.R.S32.HI R4, RZ, 0x1f, R184 ;  /* 0x0000001fff047819 */ /* 0x000fe200000114b8 */
[----:B------:R-:W-:Y:S01]  /*0280*/  IMAD.SHL.U32 R7, R7, 0x2, RZ ;  /* 0x0000000207077824 */ /* 0x000fe200078e00ff */
[----:B------:R-:W-:Y:S02]  /*0290*/  LOP3.LUT R11, R13, 0xfffffff8, RZ, 0xc0, !PT ;  /* 0xfffffff80d0b7812 */ /* 0x000fe400078ec0ff */
[----:B------:R-:W-:-:S02]  /*02a0*/  LOP3.LUT R9, R184, 0xffffffe0, RZ, 0xc0, !PT ;  /* 0xffffffe0b8097812 */ /* 0x000fc400078ec0ff */
[----:B------:R-:W-:Y:S01]  /*02b0*/  LEA.HI R5, R5, R2, RZ, 0x3 ;  /* 0x0000000205057211 */ /* 0x000fe200078f18ff */
[C---:B------:R-:W-:Y:S01]  /*02c0*/  IMAD.IADD R6, R12.reuse, 0x1, -R11 ;  /* 0x000000010c067824 */ /* 0x040fe200078e0a0b */
[-C--:B------:R-:W-:Y:S01]  /*02d0*/  LEA.HI R0, R3, R12.reuse, RZ, 0x4 ;  /* 0x0000000c03007211 */ /* 0x080fe200078f20ff */
[----:B------:R-:W-:Y:S01]  /*02e0*/  IMAD.IADD R9, R12, 0x1, -R9 ;  /* 0x000000010c097824 */ /* 0x000fe200078e0a09 */
[----:B------:R-:W-:Y:S01]  /*02f0*/  LEA.HI R4, R4, R15, RZ, 0x2 ;  /* 0x0000000f04047211 */ /* 0x000fe200078f10ff */
[----:B------:R-:W-:Y:S01]  /*0300*/  IMAD.SHL.U32 R188, R6, 0x8, RZ ;  /* 0x0000000806bc7824 */ /* 0x000fe200078e00ff */
[----:B------:R-:W-:Y:S01]  /*0310*/  LOP3.LUT R5, R5, 0xfffffff8, RZ, 0xc0, !PT ;  /* 0xfffffff805057812 */ /* 0x000fe200078ec0ff */
[----:B-1----:R-:W-:Y:S01]  /*0320*/  USHF.R.S32.HI UR24, URZ, 0x1f, UR16 ;  /* 0x0000001f3f187899 */ /* 0x002fe20008011410 */
[----:B------:R-:W-:Y:S02]  /*0330*/  SHF.R.S32.HI R11, RZ, 0x4, R0 ;  /* 0x00000004ff0b7819 */ /* 0x000fe40000011400 */
[----:B------:R-:W-:Y:S01]  /*0340*/  LOP3.LUT R4, R4, 0xfffffffc, RZ, 0xc0, !PT ;  /* 0xfffffffc04047812 */ /* 0x000fe200078ec0ff */
[----:B------:R-:W-:Y:S01]  /*0350*/  IMAD.IADD R5, R2, 0x1, -R5 ;  /* 0x0000000102057824 */ /* 0x000fe200078e0a05 */
[----:B------:R-:W-:-:S02]  /*0360*/  LEA.HI R185, R3, R12, RZ, 0x6 ;  /* 0x0000000c03b97211 */ /* 0x000fc400078f30ff */
[----:B------:R-:W-:Y:S01]  /*0370*/  LEA.HI R8, R3, R12, RZ, 0x7 ;  /* 0x0000000c03087211 */ /* 0x000fe200078f38ff */
[----:B------:R-:W-:Y:S01]  /*0380*/  IMAD.IADD R4, R15, 0x1, -R4 ;  /* 0x000000010f047824 */ /* 0x000fe200078e0a04 */
[C---:B------:R-:W-:Y:S02]  /*0390*/  LOP3.LUT R3, R0.reuse, 0xfffffff0, RZ, 0xc0, !PT ;  /* 0xfffffff000037812 */ /* 0x040fe400078ec0ff */
[----:B------:R-:W-:Y:S02]  /*03a0*/  LEA.HI R0, R0, R11, RZ, 0x1 ;  /* 0x0000000b00007211 */ /* 0x000fe400078f08ff */
[----:B------:R-:W-:Y:S01]  /*03b0*/  LOP3.LUT P4, RZ, R6, 0x2, RZ, 0xc0, !PT ;  /* 0x0000000206ff7812 */ /* 0x000fe2000788c0ff */
[----:B------:R-:W-:Y:S01]  /*03c0*/  IMAD.IADD R12, R12, 0x1, -R3 ;  /* 0x000000010c0c7824 */ /* 0x000fe200078e0a03 */
[----:B------:R-:W-:Y:S02]  /*03d0*/  SHF.R.S32.HI R2, RZ, 0x1f, R9 ;  /* 0x0000001fff027819 */ /* 0x000fe40000011409 */
[C---:B------:R-:W-:Y:S01]  /*03e0*/  LOP3.LUT P3, RZ, R6.reuse, 0x4, RZ, 0xc0, !PT ;  /* 0x0000000406ff7812 */ /* 0x040fe2000786c0ff */
[----:B------:R-:W-:Y:S01]  /*03f0*/  IMAD.SHL.U32 R6, R6, 0x40, RZ ;  /* 0x0000004006067824 */ /* 0x000fe200078e00ff */
[----:B------:R-:W-:-:S02]  /*0400*/  SHF.R.S32.HI R186, RZ, 0x3, R13 ;  /* 0x00000003ffba7819 */ /* 0x000fc4000001140d */
[----:B------:R-:W-:Y:S02]  /*0410*/  LOP3.LUT R0, R0, 0xfffffffe, RZ, 0xc0, !PT ;  /* 0xfffffffe00007812 */ /* 0x000fe400078ec0ff */
[----:B------:R-:W-:Y:S01]  /*0420*/  LEA.HI R2, R2, R9, RZ, 0x2 ;  /* 0x0000000902027211 */ /* 0x000fe200078f10ff */
[----:B------:R-:W-:Y:S01]  /*0430*/  IMAD.SHL.U32 R9, R4, 0x10, RZ ;  /* 0x0000001004097824 */ /* 0x000fe200078e00ff */
[----:B------:R-:W-:Y:S01]  /*0440*/  LOP3.LUT R6, R6, 0x1c0, RZ, 0xc0, !PT ;  /* 0x000001c006067812 */ /* 0x000fe200078ec0ff */
[----:B------:R-:W-:Y:S01]  /*0450*/  IMAD.SHL.U32 R3, R186, 0x40, RZ ;  /* 0x00000040ba037824 */ /* 0x000fe200078e00ff */
[----:B------:R-:W-:Y:S01]  /*0460*/  SHF.R.S32.HI R185, RZ, 0x6, R185 ;  /* 0x00000006ffb97819 */ /* 0x000fe200000114b9 */
[----:B------:R-:W-:Y:S01]  /*0470*/  IMAD.IADD R0, R11, 0x1, -R0 ;  /* 0x000000010b007824 */ /* 0x000fe200078e0a00 */
[C---:B------:R-:W-:Y:S02]  /*0480*/  LOP3.LUT R176, R6.reuse, 0x30, R9, 0xf8, !PT ;  /* 0x0000003006b07812 */ /* 0x040fe400078ef809 */
[----:B------:R-:W-:Y:S01]  /*0490*/  LOP3.LUT R10, R6, 0x8, R13, 0xf8, !PT ;  /* 0x00000008060a7812 */ /* 0x000fe200078ef80d */
[C---:B------:R-:W-:Y:S01]  /*04a0*/  IMAD.SHL.U32 R178, R0.reuse, 0x10, RZ ;  /* 0x0000001000b27824 */ /* 0x040fe200078e00ff */
[----:B------:R-:W-:Y:S01]  /*04b0*/  SHF.R.U32.HI R9, RZ, 0x3, R6 ;  /* 0x00000003ff097819 */ /* 0x000fe20000011606 */
[C---:B------:R-:W-:Y:S01]  /*04c0*/  IMAD.SHL.U32 R6, R0.reuse, 0x200, RZ ;  /* 0x0000020000067824 */ /* 0x040fe200078e00ff */
[----:B------:R-:W-:Y:S01]  /*04d0*/  LOP3.LUT R3, R3, 0x1c0, RZ, 0xc0, !PT ;  /* 0x000001c003037812 */ /* 0x000fe200078ec0ff */
[----:B------:R-:W-:Y:S01]  /*04e0*/  IMAD.SHL.U32 R0, R0, 0x8, RZ ;  /* 0x0000000800007824 */ /* 0x000fe200078e00ff */
[----:B------:R-:W-:Y:S01]  /*04f0*/  LOP3.LUT R171, R10, R9, RZ, 0x3c, !PT ;  /* 0x000000090aab7212 */ /* 0x000fe200078e3cff */
[----:B------:R-:W-:Y:S01]  /*0500*/  IMAD R10, R185, 0x800, R6 ;  /* 0x00000800b90a7824 */ /* 0x000fe200078e0206 */
[----:B------:R-:W-:-:S02]  /*0510*/  LOP3.LUT R11, R5, 0x1, RZ, 0xc0, !PT ;  /* 0x00000001050b7812 */ /* 0x000fc400078ec0ff */
[----:B------:R-:W-:Y:S01]  /*0520*/  SHF.R.U32.HI R190, RZ, 0x3, R3 ;  /* 0x00000003ffbe7819 */ /* 0x000fe20000011603 */
[----:B------:R-:W-:Y:S01]  /*0530*/  IMAD.IADD R171, R10, 0x1, R171 ;  /* 0x000000010aab7824 */ /* 0x000fe200078e02ab */
[----:B------:R-:W-:Y:S01]  /*0540*/  LOP3.LUT R3, R3, 0x38, R188, 0xf8, !PT ;  /* 0x0000003803037812 */ /* 0x000fe200078ef8bc */
[----:B------:R-:W-:Y:S01]  /*0550*/  IMAD.SHL.U32 R10, R5, 0x40, RZ ;  /* 0x00000040050a7824 */ /* 0x000fe200078e00ff */
[----:B------:R-:W-:Y:S02]  /*0560*/  ISETP.NE.U32.AND P0, PT, R11, 0x1, PT ;  /* 0x000000010b00780c */ /* 0x000fe40003f05070 */
[----:B------:R-:W-:Y:S02]  /*0570*/  LEA.HI R184, R184, R15, RZ, 0x1 ;  /* 0x0000000fb8b87211 */ /* 0x000fe400078f08ff */
[----:B------:R-:W-:Y:S02]  /*0580*/  LOP3.LUT R190, R3, R190, RZ, 0x3c, !PT ;  /* 0x000000be03be7212 */ /* 0x000fe400078e3cff */
[----:B------:R-:W-:-:S02]  /*0590*/  SHF.R.S32.HI R3, RZ, 0x1f, R12 ;  /* 0x0000001fff037819 */ /* 0x000fc4000001140c */
[----:B------:R-:W-:Y:S01]  /*05a0*/  SHF.R.S32.HI R8, RZ, 0x7, R8 ;  /* 0x00000007ff087819 */ /* 0x000fe20000011408 */
[----:B------:R-:W-:Y:S01]  /*05b0*/  IMAD R190, R185, 0x200, R190 ;  /* 0x00000200b9be7824 */ /* 0x000fe200078e02be */
[----:B------:R-:W-:Y:S01]  /*05c0*/  R2P PR, R5, 0x6 ;  /* 0x0000000605007804 */ /* 0x000fe20000000000 */
[----:B------:R-:W-:Y:S01]  /*05d0*/  IMAD.SHL.U32 R5, R185, 0x20, RZ ;  /* 0x00000020b9057824 */ /* 0x000fe200078e00ff */
[----:B------:R-:W-:Y:S01]  /*05e0*/  LOP3.LUT R184, R184, 0xfffffffe, RZ, 0xc0, !PT ;  /* 0xfffffffeb8b87812 */ /* 0x000fe200078ec0ff */
[----:B------:R-:W-:Y:S01]  /*05f0*/  IMAD.SHL.U32 R191, R8, 0x8, RZ ;  /* 0x0000000808bf7824 */ /* 0x000fe200078e00ff */
[----:B------:R-:W-:Y:S01]  /*0600*/  LOP3.LUT R10, R10, 0x1c0, RZ, 0xc0, !PT ;  /* 0x000001c00a0a7812 */ /* 0x000fe200078ec0ff */
[----:B------:R-:W-:Y:S01]  /*0610*/  IMAD R11, R8, 0x1000, R7 ;  /* 0x00001000080b7824 */ /* 0x000fe200078e0207 */
[----:B------:R-:W-:Y:S01]  /*0620*/  LEA.HI R3, R3, R12, RZ, 0x3 ;  /* 0x0000000c03037211 */ /* 0x000fe200078f18ff */
[----:B------:R-:W-:Y:S01]  /*0630*/  IMAD.IADD R184, R15, 0x1, -R184 ;  /* 0x000000010fb87824 */ /* 0x000fe200078e0ab8 */
[----:B------:R-:W-:-:S02]  /*0640*/  LOP3.LUT R5, R10, 0x20, R5, 0xf8, !PT ;  /* 0x000000200a057812 */ /* 0x000fc400078ef805 */
[----:B------:R-:W-:Y:S01]  /*0650*/  SHF.R.U32.HI R8, RZ, 0x3, R10 ;  /* 0x00000003ff087819 */ /* 0x000fe2000001160a */
[----:B------:R-:W-:Y:S01]  /*0660*/  IMAD R192, R184, 0x400, R11 ;  /* 0x00000400b8c07824 */ /* 0x000fe200078e020b */
[C---:B------:R-:W-:Y:S01]  /*0670*/  LOP3.LUT R183, R3.reuse, 0xfffffff8, RZ, 0xc0, !PT ;  /* 0xfffffff803b77812 */ /* 0x040fe200078ec0ff */
[----:B------:R-:W-:Y:S01]  /*0680*/  IMAD.SHL.U32 R3, R3, 0x40, RZ ;  /* 0x0000004003037824 */ /* 0x000fe200078e00ff */
[----:B------:R-:W-:Y:S02]  /*0690*/  LOP3.LUT R5, R5, R8, RZ, 0x3c, !PT ;  /* 0x0000000805057212 */ /* 0x000fe400078e3cff */
[----:B------:R-:W-:Y:S01]  /*06a0*/  LOP3.LUT R191, R191, 0x8, RZ, 0xc0, !PT ;  /* 0x00000008bfbf7812 */ /* 0x000fe200078ec0ff */
[----:B------:R-:W-:Y:S01]  /*06b0*/  IMAD.IADD R183, R12, 0x1, -R183 ;  /* 0x000000010cb77824 */ /* 0x000fe200078e0ab7 */
[----:B------:R-:W-:Y:S01]  /*06c0*/  LOP3.LUT R176, R176, 0x8, R13, 0xf8, !PT ;  /* 0x00000008b0b07812 */ /* 0x000fe200078ef80d */
[----:B------:R-:W-:Y:S01]  /*06d0*/  IMAD.IADD R192, R5, 0x1, R192 ;  /* 0x0000000105c07824 */ /* 0x000fe200078e02c0 */
[----:B------:R-:W-:Y:S01]  /*06e0*/  LOP3.LUT R178, R191, 0x10, R178, 0xf8, !PT ;  /* 0x00000010bfb27812 */ /* 0x000fe200078ef8b2 */
[----:B------:R-:W-:Y:S01]  /*06f0*/  IMAD.SHL.U32 R5, R183, 0x40, RZ ;  /* 0x00000040b7057824 */ /* 0x000fe200078e00ff */
[----:B------:R-:W-:-:S02]  /*0700*/  LOP3.LUT R3, R3, 0xfffffe00, RZ, 0xc0, !PT ;  /* 0xfffffe0003037812 */ /* 0x000fc400078ec0ff */
[----:B------:R-:W-:Y:S02]  /*0710*/  LOP3.LUT R191, R8, R10, R191, 0x1e, !PT ;  /* 0x0000000a08bf7212 */ /* 0x000fe400078e1ebf */
[----:B------:R-:W-:Y:S02]  /*0720*/  LOP3.LUT R5, R5, 0x1c0, RZ, 0xc0, !PT ;  /* 0x000001c005057812 */ /* 0x000fe400078ec0ff */
[----:B------:R-:W-:Y:S01]  /*0730*/  LOP3.LUT R176, R6, R176, R9, 0xf6, !PT ;  /* 0x000000b006b07212 */ /* 0x000fe200078ef609 */
[C---:B------:R-:W-:Y:S01]  /*0740*/  IMAD R6, R4.reuse, 0x400, R7 ;  /* 0x0000040004067824 */ /* 0x040fe200078e0207 */
[----:B------:R-:W-:Y:S01]  /*0750*/  SHF.R.U32.HI R177, RZ, 0x3, R5 ;  /* 0x00000003ffb17819 */ /* 0x000fe20000011605 */
[----:B------:R-:W-:Y:S01]  /*0760*/  IMAD R4, R4, 0x400, R3 ;  /* 0x0000040004047824 */ /* 0x000fe200078e0203 */
[----:B------:R-:W-:Y:S01]  /*0770*/  LOP3.LUT R0, R5, 0x8, R0, 0xf8, !PT ;  /* 0x0000000805007812 */ /* 0x000fe200078ef800 */
[----:B------:R-:W-:Y:S01]  /*0780*/  IMAD.IADD R191, R6, 0x1, R191 ;  /* 0x0000000106bf7824 */ /* 0x000fe200078e02bf */
[----:B------:R-:W-:-:S02]  /*0790*/  LOP3.LUT R178, R177, R178, R5, 0x1e, !PT ;  /* 0x000000b2b1b27212 */ /* 0x000fc400078e1e05 */
[----:B------:R-:W-:Y:S01]  /*07a0*/  LOP3.LUT R177, R0, R177, RZ, 0x3c, !PT ;  /* 0x000000b100b17212 */ /* 0x000fe200078e3cff */
[----:B------:R-:W-:Y:S01]  /*07b0*/  IMAD R0, R184, 0x400, R3 ;  /* 0x00000400b8007824 */ /* 0x000fe200078e0203 */
[----:B------:R-:W-:Y:S02]  /*07c0*/  SEL R168, R200, 0xffffffe0, !P4 ;  /* 0xffffffe0c8a87807 */ /* 0x000fe40006000000 */
[----:B------:R-:W-:Y:S01]  /*07d0*/  LEA R191, R191, UR6, 0x1 ;  /* 0x00000006bfbf7c11 */ /* 0x000fe2000f8e08ff */
[----:B------:R-:W-:Y:S01]  /*07e0*/  IMAD.IADD R179, R0, 0x1, R177 ;  /* 0x0000000100b37824 */ /* 0x000fe200078e02b1 */
[----:B------:R-:W-:Y:S01]  /*07f0*/  LEA R171, R171, UR5, 0x1 ;  /* 0x00000005abab7c11 */ /* 0x000fe2000f8e08ff */
[----:B------:R-:W-:Y:S01]  /*0800*/  IMAD.MOV.U32 R0, RZ, RZ, 0x40 ;  /* 0x00000040ff007424 */ /* 0x000fe200078e00ff */
[----:B------:R-:W-:Y:S01]  /*0810*/  SEL R200, R200, 0xffffffe0, !P1 ;  /* 0xffffffe0c8c87807 */ /* 0x000fe20004800000 */
[----:B------:R-:W-:Y:S01]  /*0820*/  IMAD.IADD R177, R177, 0x1, R4 ;  /* 0x00000001b1b17824 */ /* 0x000fe200078e0204 */
[----:B------:R-:W-:Y:S01]  /*0830*/  LEA R192, R192, UR5, 0x1 ;  /* 0x00000005c0c07c11 */ /* 0x000fe2000f8e08ff */
[C---:B------:R-:W-:Y:S01]  /*0840*/  VIADD R193, R191.reuse, 0x40 ;  /* 0x00000040bfc17836 */ /* 0x040fe20000000000 */
[----:B------:R-:W-:Y:S01]  /*0850*/  SEL R0, R0, 0xffffffc0, !P3 ;  /* 0xffffffc000007807 */ /* 0x000fe20005800000 */
[----:B------:R-:W-:Y:S01]  /*0860*/  @P2 VIADD R193, R191, 0xffffffc0 ;  /* 0xffffffc0bfc12836 */ /* 0x000fe20000000000 */
[----:B------:R-:W-:Y:S01]  /*0870*/  SEL R207, R207, 0x10, !P0 ;  /* 0x00000010cfcf7807 */ /* 0x000fe20004000000 */
[----:B------:R-:W-:Y:S01]  /*0880*/  IMAD.IADD R196, R192, 0x1, R200 ;  /* 0x00000001c0c47824 */ /* 0x000fe200078e02c8 */
[----:B------:R-:W-:Y:S01]  /*0890*/  SHF.R.S32.HI R187, RZ, 0x2, R2 ;  /* 0x00000002ffbb7819 */ /* 0x000fe20000011402 */
[--C-:B------:R-:W-:Y:S01]  /*08a0*/  IMAD.IADD R169, R0, 0x1, R171.reuse ;  /* 0x0000000100a97824 */ /* 0x100fe200078e02ab */
[----:B------:R-:W-:Y:S01]  /*08b0*/  LOP3.LUT R178, R178, R3, RZ, 0xfc, !PT ;  /* 0x00000003b2b27212 */ /* 0x000fe200078efcff */
[----:B------:R-:W-:Y:S01]  /*08c0*/  IMAD.IADD R170, R168, 0x1, R171 ;  /* 0x00000001a8aa7824 */ /* 0x000fe200078e02ab */
[----:B------:R-:W-:Y:S01]  /*08d0*/  LEA R176, R176, UR5, 0x1 ;  /* 0x00000005b0b07c11 */ /* 0x000fe2000f8e08ff */
[----:B------:R-:W-:Y:S01]  /*08e0*/  VIADD R194, R191, 0x420 ;  /* 0x00000420bfc27836 */ /* 0x000fe20000000000 */
[----:B------:R-:W-:Y:S01]  /*08f0*/  LEA R177, R177, UR4, 0x1 ;  /* 0x00000004b1b17c11 */ /* 0x000fe2000f8e08ff */
[----:B------:R-:W-:-:S02]  /*0900*/  IMAD.IADD R197, R192, 0x1, R207 ;  /* 0x00000001c0c57824 */ /* 0x000fc400078e02cf */
[----:B------:R-:W-:Y:S02]  /*0910*/  IMAD.IADD R195, R200, 0x1, R191 ;  /* 0x00000001c8c37824 */ /* 0x000fe400078e02bf */
[----:B------:R-:W-:Y:S02]  /*0920*/  IMAD R187, R184, 0x10, R187 ;  /* 0x00000010b8bb7824 */ /* 0x000fe400078e02bb */
[----:B------:R-:W-:Y:S02]  /*0930*/  IMAD.IADD R168, R168, 0x1, R169 ;  /* 0x00000001a8a87824 */ /* 0x000fe400078e02a9 */
[----:B------:R-:W-:Y:S02]  /*0940*/  @P1 VIADD R194, R191, 0x3e0 ;  /* 0x000003e0bfc21836 */ /* 0x000fe40000000000 */
[----:B------:R-:W-:Y:S02]  /*0950*/  IMAD.IADD R207, R207, 0x1, R196 ;  /* 0x00000001cfcf7824 */ /* 0x000fe400078e02c4 */
[----:B------:R-:W-:-:S07]  /*0960*/  IMAD.IADD R200, R200, 0x1, R193 ;  /* 0x00000001c8c87824 */ /* 0x000fce00078e02c1 */
.L_x_1199:
        /* <DEDUP_REMOVED lines=70> */
[-C--:B------:R-:W-:Y:S01]  /*0dd0*/  @!P1 IADD3 R6, R6, -R5.reuse, RZ ;  /* 0x8000000506069210 */ /* 0x080fe20007ffe0ff */
[----:B------:R-:W-:Y:S01]  /*0de0*/  @!P1 VIADD R11, R11, 0x1 ;  /* 0x000000010b0b9836 */ /* 0x000fe20000000000 */
[----:B------:R-:W-:Y:S02]  /*0df0*/  ISETP.NE.AND P1, PT, RZ, UR7, PT ;  /* 0x00000007ff007c0c */ /* 0x000fe4000bf25270 */
[----:B------:R-:W-:Y:S02]  /*0e00*/  ISETP.GE.U32.AND P3, PT, R6, R5, PT ;  /* 0x000000050600720c */ /* 0x000fe40003f66070 */
[----:B------:R-:W-:Y:S01]  /*0e10*/  LOP3.LUT R5, R0, UR20, RZ, 0x3c, !PT ;  /* 0x0000001400057c12 */ /* 0x000fe2000f8e3cff */
[----:B-1----:R-:W-:-:S03]  /*0e20*/  IMAD.WIDE.U32 R8, R4, R2, RZ ;  /* 0x0000000204087225 */ /* 0x002fc600078e00ff */
[----:B------:R-:W-:Y:S01]  /*0e30*/  ISETP.GE.AND P0, PT, R5, RZ, PT ;  /* 0x000000ff0500720c */ /* 0x000fe20003f06270 */
[----:B------:R-:W-:Y:S01]  /*0e40*/  IMAD R3, R4, R3, R9 ;  /* 0x0000000304037224 */ /* 0x000fe200078e0209 */
[----:B------:R-:W-:-:S05]  /*0e50*/  SEL R8, R8, RZ, P1 ;  /* 0x000000ff08087207 */ /* 0x000fca0000800000 */
[----:B------:R-:W-:-:S06]  /*0e60*/  @P3 VIADD R11, R11, 0x1 ;  /* 0x000000010b0b3836 */ /* 0x000fcc0000000000 */
        /* <DEDUP_REMOVED lines=14> */
.L_x_1192:
[----:B------:R-:W-:Y:S01]  /*0f50*/  UIMAD UR37, UR18, UR31, UR20 ;  /* 0x0000001f122572a4 */ /* 0x000fe2000f8e0214 */
[----:B------:R-:W-:-:S03]  /*0f60*/  ULDC UR29, c[0x0][0x2d4] ;  /* 0x0000b500001d7ab9 */ /* 0x000fc60000000800 */
[----:B------:R-:W-:-:S12]  /*0f70*/  UIMAD UR37, UR37, UR29, URZ ;  /* 0x0000001d252572a4 */ /* 0x000fd8000f8e023f */
.L_x_1193:
[----:B------:R-:W1:Y:S01]  /*0f80*/  LDC.64 R4, c[0x0][0x238] ;  /* 0x00008e00ff047b82 */ /* 0x000e620000000a00 */
[----:B------:R-:W-:Y:S01]  /*0f90*/  SHF.R.S32.HI R9, RZ, 0x1f, R186 ;  /* 0x0000001fff097819 */ /* 0x000fe200000114ba */
[----:B------:R-:W-:Y:S01]  /*0fa0*/  ULDC.64 UR10, c[0x0][0x250] ;  /* 0x00009400000a7ab9 */ /* 0x000fe20000000a00 */
[----:B------:R-:W-:Y:S01]  /*0fb0*/  SHF.R.S32.HI R189, RZ, 0x1f, R188 ;  /* 0x0000001fffbd7819 */ /* 0x000fe200000114bc */
[----:B------:R-:W-:Y:S01]  /*0fc0*/  IMAD.WIDE.U32 R12, R186, UR10, RZ ;  /* 0x0000000aba0c7c25 */ /* 0x000fe2000f8e00ff */
[----:B------:R-:W-:Y:S01]  /*0fd0*/  UIADD3 UR28, UP0, UR28, UR8, URZ ;  /* 0x000000081c1c7290 */ /* 0x000fe2000ff1e03f */
[----:B------:R-:W-:Y:S01]  /*0fe0*/  LEA R206, R190, UR5, 0x1 ;  /* 0x00000005bece7c11 */ /* 0x000fe2000f8e08ff */
[----:B------:R-:W-:Y:S01]  /*0ff0*/  ULDC.64 UR6, c[0x0][0x248] ;  /* 0x0000920000067ab9 */ /* 0x000fe20000000a00 */
[----:B------:R-:W2:Y:S01]  /*1000*/  LDC.64 R2, c[0x0][0x418] ;  /* 0x00010600ff027b82 */ /* 0x000ea20000000a00 */
[----:B------:R-:W-:Y:S01]  /*1010*/  IMAD R7, R9, UR10, RZ ;  /* 0x0000000a09077c24 */ /* 0x000fe2000f8e02ff */
[----:B------:R-:W-:Y:S01]  /*1020*/  ULDC.64 UR8, c[0x0][0x268] ;  /* 0x00009a0000087ab9 */ /* 0x000fe20000000a00 */
[----:B------:R-:W-:Y:S01]  /*1030*/  UIADD3.X UR4, UR45, UR4, URZ, UP0, !UPT ;  /* 0x000000042d047290 */ /* 0x000fe200087fe43f */
[----:B------:R-:W-:Y:S01]  /*1040*/  IMAD.WIDE.U32 R20, R186, UR6, RZ ;  /* 0x00000006ba147c25 */ /* 0x000fe2000f8e00ff */
[----:B------:R-:W-:-:S02]  /*1050*/  USHF.L.U32 UR46, UR10, 0x6, URZ ;  /* 0x000000060a2e7899 */ /* 0x000fc4000800063f */
[----:B------:R-:W-:Y:S01]  /*1060*/  UIMAD UR45, UR4, UR10, URZ ;  /* 0x0000000a042d72a4 */ /* 0x000fe2000f8e023f */
[----:B------:R-:W-:Y:S01]  /*1070*/  IMAD R6, R186, UR11, R7 ;  /* 0x0000000bba067c24 */ /* 0x000fe2000f8e0207 */
[----:B------:R-:W-:Y:S01]  /*1080*/  ULEA.HI.SX32 UR44, UR44, 0xffffffff, 0x1a ;  /* 0xffffffff2c2c7891 */ /* 0x000fe2000f8fd23f */
[----:B------:R-:W-:Y:S01]  /*1090*/  VIADD R205, R190, 0x1000 ;  /* 0x00001000becd7836 */ /* 0x000fe20000000000 */
[----:B------:R-:W-:Y:S01]  /*10a0*/  UIMAD UR45, UR28, UR11, UR45 ;  /* 0x0000000b1c2d72a4 */ /* 0x000fe2000f8e022d */
[----:B------:R-:W-:Y:S01]  /*10b0*/  IMAD.IADD R13, R13, 0x1, R6 ;  /* 0x000000010d0d7824 */ /* 0x000fe200078e0206 */
[----:B------:R-:W-:Y:S01]  /*10c0*/  UIADD3 UR38, UR42, UR38, URZ ;  /* 0x000000262a267290 */ /* 0x000fe2000fffe03f */
[----:B------:R-:W3:Y:S01]  /*10d0*/  LDC.64 R6, c[0x0][0x230] ;  /* 0x00008c00ff067b82 */ /* 0x000ee20000000a00 */
[C---:B-1----:R-:W-:Y:S02]  /*10e0*/  IMAD R14, R4.reuse, UR27, RZ ;  /* 0x0000001b040e7c24 */ /* 0x042fe4000f8e02ff */
[----:B------:R-:W-:-:S04]  /*10f0*/  IMAD.WIDE.U32 R18, R4, UR18, R188 ;  /* 0x0000001204127c25 */ /* 0x000fc8000f8e00bc */
[----:B------:R-:W-:Y:S02]  /*1100*/  IMAD R5, R5, UR18, R14 ;  /* 0x0000001205057c24 */ /* 0x000fe4000f8e020e */
[----:B--2---:R-:W-:Y:S02]  /*1110*/  IMAD R16, R2, UR27, RZ ;  /* 0x0000001b02107c24 */ /* 0x004fe4000f8e02ff */
[----:B------:R-:W-:Y:S02]  /*1120*/  IMAD.U32 R14, RZ, RZ, UR10 ;  /* 0x0000000aff0e7e24 */ /* 0x000fe4000f8e00ff */
[----:B------:R-:W-:Y:S02]  /*1130*/  IMAD.IADD R19, R19, 0x1, R5 ;  /* 0x0000000113137824 */ /* 0x000fe400078e0205 */
[----:B------:R-:W-:Y:S02]  /*1140*/  IMAD R4, R10, UR8, RZ ;  /* 0x000000080a047c24 */ /* 0x000fe4000f8e02ff */
[----:B------:R-:W-:-:S02]  /*1150*/  IMAD R16, R3, UR18, R16 ;  /* 0x0000001203107c24 */ /* 0x000fc4000f8e0210 */
[----:B------:R-:W-:-:S04]  /*1160*/  IMAD.WIDE.U32 R14, R14, UR28, R12 ;  /* 0x0000001c0e0e7c25 */ /* 0x000fc8000f8e000c */
[C---:B------:R-:W-:Y:S02]  /*1170*/  IMAD R3, R11.reuse, UR9, R4 ;  /* 0x000000090b037c24 */ /* 0x040fe4000f8e0204 */
[----:B------:R-:W-:Y:S01]  /*1180*/  IMAD.WIDE.U32 R18, R11, UR8, R18 ;  /* 0x000000080b127c25 */ /* 0x000fe2000f8e0012 */
[----:B------:R-:W-:-:S03]  /*1190*/  ULDC.64 UR8, c[0x0][0x220] ;  /* 0x0000880000087ab9 */ /* 0x000fc60000000a00 */
[----:B------:R-:W-:-:S04]  /*11a0*/  IMAD.WIDE.U32 R4, R2, UR18, R188 ;  /* 0x0000001202047c25 */ /* 0x000fc8000f8e00bc */
[----:B------:R-:W-:Y:S01]  /*11b0*/  IMAD.IADD R2, R19, 0x1, R3 ;  /* 0x0000000113027824 */ /* 0x000fe200078e0203 */
[----:B------:R-:W-:Y:S01]  /*11c0*/  IADD3 R3, P0, R18, R14, RZ ;  /* 0x0000000e12037210 */ /* 0x000fe20007f1e0ff */
[----:B------:R-:W-:Y:S02]  /*11d0*/  IMAD R13, R9, UR6, RZ ;  /* 0x00000006090d7c24 */ /* 0x000fe4000f8e02ff */
[----:B------:R-:W-:Y:S01]  /*11e0*/  IMAD.IADD R17, R5, 0x1, R16 ;  /* 0x0000000105117824 */ /* 0x000fe200078e0210 */
[----:B------:R-:W-:Y:S01]  /*11f0*/  IADD3.X R2, R2, UR45, R15, P0, !PT ;  /* 0x0000002d02027c10 */ /* 0x000fe200087fe40f */
[----:B------:R-:W-:Y:S01]  /*1200*/  IMAD R12, R186, UR7, R13 ;  /* 0x00000007ba0c7c24 */ /* 0x000fe2000f8e020d */
[----:B------:R-:W-:Y:S01]  /*1210*/  @P1 BAR.SYNC.DEFER_BLOCKING 0x0 ;  /* 0x0000000000001b1d */ /* 0x000fe20000010000 */
[----:B------:R-:W-:Y:S01]  /*1220*/  LEA R18, P0, R3, UR8, 0x1 ;  /* 0x0000000803127c11 */ /* 0x000fe2000f8008ff */
[----:B------:R-:W-:Y:S01]  /*1230*/  IMAD.MOV.U32 R16, RZ, RZ, R4 ;  /* 0x000000ffff107224 */ /* 0x000fe200078e0004 */
[----:B------:R-:W-:Y:S01]  /*1240*/  USHF.L.U64.HI UR45, UR10, 0x6, UR11 ;  /* 0x000000060a2d7899 */ /* 0x000fe2000801020b */
[----:B------:R-:W-:Y:S01]  /*1250*/  IMAD.IADD R21, R21, 0x1, R12 ;  /* 0x0000000115157824 */ /* 0x000fe200078e020c */
[----:B------:R-:W-:-:S03]  /*1260*/  LEA.HI.X R19, R3, UR9, R2, 0x1, P0 ;  /* 0x0000000903137c11 */ /* 0x000fc600080f0c02 */
[----:B------:R-:W1:Y:S01]  /*1270*/  LDC.64 R4, c[0x0][0x240] ;  /* 0x00009000ff047b82 */ /* 0x000e620000000a00 */
[C---:B---3--:R-:W-:Y:S01]  /*1280*/  IMAD R12, R6.reuse, UR27, RZ ;  /* 0x0000001b060c7c24 */ /* 0x048fe2000f8e02ff */
[----:B------:R-:W-:Y:S01]  /*1290*/  ULDC.64 UR8, c[0x0][0x260] ;  /* 0x0000980000087ab9 */ /* 0x000fe20000000a00 */
[----:B------:R-:W-:Y:S01]  /*12a0*/  IMAD.WIDE.U32 R26, R6, UR18, R188 ;  /* 0x00000012061a7c25 */ /* 0x000fe2000f8e00bc */
[----:B------:R-:W-:Y:S01]  /*12b0*/  IADD3 R13, P1, R186, UR42, RZ ;  /* 0x0000002aba0d7c10 */ /* 0x000fe2000ff3e0ff */
[----:B------:R-:W-:Y:S02]  /*12c0*/  ULDC.64 UR10, c[0x0][0x258] ;  /* 0x00009600000a7ab9 */ /* 0x000fe40000000a00 */
[----:B------:R-:W-:Y:S01]  /*12d0*/  IMAD R12, R7, UR18, R12 ;  /* 0x00000012070c7c24 */ /* 0x000fe2000f8e020c */
[----:B------:R-:W2:Y:S01]  /*12e0*/  LDC.64 R2, c[0x0][0x420] ;  /* 0x00010800ff027b82 */ /* 0x000ea20000000a00 */
[----:B------:R-:W-:Y:S02]  /*12f0*/  IMAD.U32 R14, RZ, RZ, UR6 ;  /* 0x00000006ff0e7e24 */ /* 0x000fe4000f8e00ff */
[----:B------:R-:W-:-:S02]  /*1300*/  IMAD.IADD R27, R27, 0x1, R12 ;  /* 0x000000011b1b7824 */ /* 0x000fc400078e020c */
[----:B------:R-:W-:Y:S01]  /*1310*/  IMAD.WIDE.U32 R14, R14, UR28, R20 ;  /* 0x0000001c0e0e7c25 */ /* 0x000fe2000f8e0014 */
[----:B------:R-:W-:Y:S02]  /*1320*/  IADD3 R20, P0, R18, UR46, RZ ;  /* 0x0000002e12147c10 */ /* 0x000fe4000ff1e0ff */
[----:B------:R-:W3:Y:S01]  /*1330*/  LDC.64 R6, c[0x0][0x228] ;  /* 0x00008a00ff067b82 */ /* 0x000ee20000000a00 */
[----:B------:R-:W-:Y:S01]  /*1340*/  IMAD R10, R10, UR8, RZ ;  /* 0x000000080a0a7c24 */ /* 0x000fe2000f8e02ff */
[----:B------:R-:W-:Y:S01]  /*1350*/  @!PT LDS RZ, [RZ] ;  /* 0x00000000fffff984 */ /* 0x000fe20000000800 */
[----:B------:R-:W-:Y:S01]  /*1360*/  @!PT LDS RZ, [RZ] ;  /* 0x00000000fffff984 */ /* 0x000fe20000000800 */
[----:B------:R-:W-:Y:S01]  /*1370*/  @!PT LDS RZ, [RZ] ;  /* 0x00000000fffff984 */ /* 0x000fe20000000800 */
[----:B------:R4:W-:Y:S01]  /*1380*/  LDGSTS.E.BYPASS.LTC128B.128 [R206+0xa000], desc[UR22][R18.64] ;  /* 0x0a00000012ce7fae */ /* 0x0009e2000b901d56 */
[----:B------:R-:W-:Y:S01]  /*1390*/  IADD3.X R21, R19, UR45, RZ, P0, !PT ;  /* 0x0000002d13157c10 */ /* 0x000fe200087fe4ff */
[----:B------:R-:W-:Y:S01]  /*13a0*/  IMAD.WIDE.U32 R26, R11, UR8, R26 ;  /* 0x000000080b1a7c25 */ /* 0x000fe2000f8e001a */
[----:B------:R-:W-:Y:S01]  /*13b0*/  UIMAD UR8, UR4, UR6, URZ ;  /* 0x00000006040872a4 */ /* 0x000fe2000f8e023f */
[----:B------:R-:W-:Y:S02]  /*13c0*/  IADD3 R22, P0, R20, UR46, RZ ;  /* 0x0000002e14167c10 */ /* 0x000fe4000ff1e0ff */
[----:B-1----:R-:W-:Y:S01]  /*13d0*/  IMAD.WIDE.U32 R24, R13, R4, R188 ;  /* 0x000000040d187225 */ /* 0x002fe200078e00bc */
[----:B------:R-:W-:Y:S01]  /*13e0*/  UIMAD UR8, UR28, UR7, UR8 ;  /* 0x000000071c0872a4 */ /* 0x000fe2000f8e0208 */
[----:B------:R-:W-:Y:S01]  /*13f0*/  IADD3.X R23, R21, UR45, RZ, P0, !PT ;  /* 0x0000002d15177c10 */ /* 0x000fe200087fe4ff */
[----:B------:R-:W-:Y:S04]  /*1400*/  LDGSTS.E.BYPASS.LTC128B.128 [R206+0xb000], desc[UR22][R20.64] ;  /* 0x0b00000014ce7fae */ /* 0x000fe8000b901d56 */
[----:B------:R-:W-:Y:S01]  /*1410*/  LDGSTS.E.BYPASS.LTC128B.128 [R206+0xc000], desc[UR22][R22.64] ;  /* 0x0c00000016ce7fae */ /* 0x000fe2000b901d56 */
[----:B--2---:R-:W-:Y:S01]  /*1420*/  IMAD.WIDE.U32 R16, R13, R2, R16 ;  /* 0x000000020d107225 */ /* 0x004fe200078e0010 */
[----:B----4-:R-:W-:-:S03]  /*1430*/  IADD3.X R19, R9, UR43, RZ, P1, !PT ;  /* 0x0000002b09137c10 */ /* 0x010fc60008ffe4ff */
[----:B------:R-:W-:Y:S02]  /*1440*/  IMAD R9, R11, UR9, R10 ;  /* 0x000000090b097c24 */ /* 0x000fe4000f8e020a */
[----:B------:R-:W-:Y:S02]  /*1450*/  IMAD R10, R19, R4, RZ ;  /* 0x00000004130a7224 */ /* 0x000fe400078e02ff */
[----:B------:R-:W-:Y:S01]  /*1460*/  IMAD.IADD R11, R27, 0x1, R9 ;  /* 0x000000011b0b7824 */ /* 0x000fe200078e0209 */
[----:B------:R-:W-:Y:S01]  /*1470*/  IADD3 R9, P0, R26, R14, RZ ;  /* 0x0000000e1a097210 */ /* 0x000fe20007f1e0ff */
[----:B------:R-:W-:Y:S02]  /*1480*/  IMAD R12, R19, R2, RZ ;  /* 0x00000002130c7224 */ /* 0x000fe400078e02ff */
[----:B------:R-:W-:Y:S01]  /*1490*/  IMAD R10, R13, R5, R10 ;  /* 0x000000050d0a7224 */ /* 0x000fe200078e020a */
[----:B------:R-:W-:Y:S01]  /*14a0*/  IADD3.X R14, R11, UR8, R15, P0, !PT ;  /* 0x000000080b0e7c10 */ /* 0x000fe200087fe40f */
[----:B------:R-:W-:Y:S01]  /*14b0*/  IMAD R12, R13, R3, R12 ;  /* 0x000000030d0c7224 */ /* 0x000fe200078e020c */
[----:B------:R-:W-:Y:S01]  /*14c0*/  ULDC.64 UR8, c[0x0][0x428] ;  /* 0x00010a0000087ab9 */ /* 0x000fe20000000a00 */
[----:B------:R-:W-:Y:S01]  /*14d0*/  IMAD.IADD R25, R25, 0x1, R10 ;  /* 0x0000000119197824 */ /* 0x000fe200078e020a */
[----:B------:R-:W-:Y:S01]  /*14e0*/  UIMAD UR47, UR26, UR8, URZ ;  /* 0x000000081a2f72a4 */ /* 0x000fe2000f8e023f */
[----:B---3--:R-:W-:-:S02]  /*14f0*/  IMAD R10, R6, UR27, RZ ;  /* 0x0000001b060a7c24 */ /* 0x008fc4000f8e02ff */
[----:B------:R-:W-:Y:S01]  /*1500*/  IMAD.IADD R17, R17, 0x1, R12 ;  /* 0x0000000111117824 */ /* 0x000fe200078e020c */
[----:B------:R-:W-:Y:S01]  /*1510*/  UIMAD UR47, UR20, UR9, UR47 ;  /* 0x00000009142f72a4 */ /* 0x000fe2000f8e022f */
[----:B------:R-:W-:Y:S02]  /*1520*/  IMAD.U32 R11, RZ, RZ, UR8 ;  /* 0x00000008ff0b7e24 */ /* 0x000fe4000f8e00ff */
[----:B------:R-:W-:Y:S01]  /*1530*/  IMAD R7, R7, UR18, R10 ;  /* 0x0000001207077c24 */ /* 0x000fe2000f8e020a */
[----:B------:R-:W-:Y:S01]  /*1540*/  ULDC.64 UR8, c[0x0][0x3e0] ;  /* 0x0000f80000087ab9 */ /* 0x000fe20000000a00 */
[----:B------:R-:W-:-:S04]  /*1550*/  IMAD.WIDE.U32 R24, R6, UR18, R24 ;  /* 0x0000001206187c25 */ /* 0x000fc8000f8e0018 */
[----:B------:R-:W-:-:S04]  /*1560*/  IMAD.WIDE.U32 R16, R11, UR20, R16 ;  /* 0x000000140b107c25 */ /* 0x000fc8000f8e0010 */
[----:B------:R-:W-:Y:S01]  /*1570*/  IMAD.IADD R25, R25, 0x1, R7 ;  /* 0x0000000119197824 */ /* 0x000fe200078e0207 */
[----:B------:R-:W-:Y:S01]  /*1580*/  LEA R212, P0, R16, UR8, 0x1 ;  /* 0x0000000810d47c11 */ /* 0x000fe2000f8008ff */
[----:B------:R-:W-:Y:S01]  /*1590*/  VIADD R7, R17, UR47 ;  /* 0x0000002f11077c36 */ /* 0x000fe20008000000 */
[----:B------:R-:W-:Y:S01]  /*15a0*/  UIMAD UR47, UR26, UR10, URZ ;  /* 0x0000000a1a2f72a4 */ /* 0x000fe2000f8e023f */
[----:B------:R-:W-:-:S03]  /*15b0*/  IMAD.U32 R6, RZ, RZ, UR10 ;  /* 0x0000000aff067e24 */ /* 0x000fc6000f8e00ff */
[----:B------:R-:W-:Y:S01]  /*15c0*/  UIMAD UR47, UR20, UR11, UR47 ;  /* 0x0000000b142f72a4 */ /* 0x000fe2000f8e022f */
[----:B------:R-:W-:Y:S01]  /*15d0*/  LEA.HI.X R213, R16, UR9, R7, 0x1, P0 ;  /* 0x0000000910d57c11 */ /* 0x000fe200080f0c07 */
[----:B------:R-:W-:Y:S01]  /*15e0*/  IMAD.WIDE.U32 R10, R6, UR20, R24 ;  /* 0x00000014060a7c25 */ /* 0x000fe2000f8e0018 */
[----:B------:R-:W-:Y:S01]  /*15f0*/  IADD3 R16, P0, R22, UR46, RZ ;  /* 0x0000002e16107c10 */ /* 0x000fe2000ff1e0ff */
[----:B------:R-:W-:Y:S01]  /*1600*/  ULDC.64 UR10, c[0x0][0x210] ;  /* 0x00008400000a7ab9 */ /* 0x000fe20000000a00 */
[----:B------:R-:W-:Y:S01]  /*1610*/  ULDC.64 UR8, c[0x0][0x218] ;  /* 0x0000860000087ab9 */ /* 0x000fe20000000a00 */
[----:B------:R-:W-:Y:S01]  /*1620*/  VIADD R6, R11, UR47 ;  /* 0x0000002f0b067c36 */ /* 0x000fe20008000000 */
[----:B------:R-:W-:Y:S01]  /*1630*/  IADD3.X R17, R23, UR45, RZ, P0, !PT ;  /* 0x0000002d17117c10 */ /* 0x000fe200087fe4ff */
[----:B------:R-:W-:Y:S01]  /*1640*/  ULEA.HI UR45, UR44, UR44, URZ, 0x1 ;  /* 0x0000002c2c2d7291 */ /* 0x000fe2000f8f083f */
[C---:B------:R-:W-:Y:S02]  /*1650*/  LEA R214, P1, R10.reuse, UR10, 0x1 ;  /* 0x0000000a0ad67c11 */ /* 0x040fe4000f8208ff */
[C---:B------:R-:W-:Y:S01]  /*1660*/  LEA R12, P0, R9.reuse, UR8, 0x1 ;  /* 0x00000008090c7c11 */ /* 0x040fe2000f8008ff */
[----:B------:R-:W-:Y:S01]  /*1670*/  USHF.L.U32 UR8, UR6, 0x6, URZ ;  /* 0x0000000606087899 */ /* 0x000fe2000800063f */
[----:B------:R-:W-:Y:S01]  /*1680*/  LEA.HI.X R215, R10, UR11, R6, 0x1, P1 ;  /* 0x0000000b0ad77c11 */ /* 0x000fe200088f0c06 */
[----:B------:R-:W-:Y:S01]  /*1690*/  USHF.L.U64.HI UR6, UR6, 0x6, UR7 ;  /* 0x0000000606067899 */ /* 0x000fe20008010207 */
[----:B------:R-:W-:Y:S01]  /*16a0*/  LEA.HI.X R13, R9, UR9, R14, 0x1, P0 ;  /* 0x00000009090d7c11 */ /* 0x000fe200080f0c0e */
[----:B------:R-:W-:Y:S01]  /*16b0*/  ULOP3.LUT UR9, UR45, 0xfffffffe, URZ, 0xc0, !UPT ;  /* 0xfffffffe2d097892 */ /* 0x000fe2000f8ec03f */
[----:B------:R-:W-:Y:S01]  /*16c0*/  LEA R14, P1, R2, R212, 0x6 ;  /* 0x000000d4020e7211 */ /* 0x000fe200078230ff */
[----:B------:R-:W-:Y:S01]  /*16d0*/  ULDC.64 UR10, c[0x0][0x2b0] ;  /* 0x0000ac00000a7ab9 */ /* 0x000fe20000000a00 */
[----:B------:R-:W-:Y:S01]  /*16e0*/  LEA R6, P0, R4, R214, 0x6 ;  /* 0x000000d604067211 */ /* 0x000fe200078030ff */
[----:B------:R-:W-:Y:S01]  /*16f0*/  UIADD3 UR9, UR44, -UR9, URZ ;  /* 0x800000092c097290 */ /* 0x000fe2000fffe03f */
[----:B------:R-:W-:Y:S01]  /*1700*/  LEA.HI.X R15, R2, R213, R3, 0x6, P1 ;  /* 0x000000d5020f7211 */ /* 0x000fe200008f3403 */
[----:B------:R-:W-:Y:S01]  /*1710*/  UIMAD.WIDE UR10, UR38, 0x4, UR10 ;  /* 0x00000004260a78a5 */ /* 0x000fe2000f8e020a */
[----:B------:R-:W1:Y:S01]  /*1720*/  S2R R3, SR_TID.X ;  /* 0x0000000000037919 */ /* 0x000e620000002100 */
[----:B------:R-:W-:Y:S01]  /*1730*/  UISETP.NE.AND UP0, UPT, UR9, 0x1, UPT ;  /* 0x000000010900788c */ /* 0x000fe2000bf05270 */
[----:B------:R-:W-:Y:S01]  /*1740*/  LEA.HI.X R7, R4, R215, R5, 0x6, P0 ;  /* 0x000000d704077211 */ /* 0x000fe200000f3405 */
[----:B------:R-:W-:Y:S01]  /*1750*/  IMAD.MOV.U32 R2, RZ, RZ, 0x4 ;  /* 0x00000004ff027424 */ /* 0x000fe200078e00ff */
[----:B------:R-:W-:Y:S01]  /*1760*/  IADD3 R4, P0, R12, UR8, RZ ;  /* 0x000000080c047c10 */ /* 0x000fe2000ff1e0ff */
[----:B------:R2:W-:Y:S02]  /*1770*/  LDGSTS.E.BYPASS.LTC128B.128 [R206+0xd000], desc[UR22][R16.64] ;  /* 0x0d00000010ce7fae */ /* 0x0005e4000b901d56 */
[----:B------:R-:W-:-:S02]  /*1780*/  PLOP3.LUT P2, PT, PT, PT, UP0, 0x80, 0x0 ;  /* 0x000000000000781c */ /* 0x000fc40003f4f008 */
[----:B------:R-:W0:Y:S01]  /*1790*/  LDGDEPBAR ;  /* 0x00000000000079af */ /* 0x000e220000000000 */
[----:B------:R-:W-:Y:S02]  /*17a0*/  IADD3.X R5, R13, UR6, RZ, P0, !PT ;  /* 0x000000060d057c10 */ /* 0x000fe400087fe4ff */
[----:B------:R-:W-:Y:S01]  /*17b0*/  SEL R205, R205, R190, !P2 ;  /* 0x000000becdcd7207 */ /* 0x000fe20005000000 */
[----:B------:R-:W-:Y:S01]  /*17c0*/  LDGSTS.E.BYPASS.LTC128B.128 [R206+0x4000], desc[UR22][R212.64] ;  /* 0x04000000d4ce7fae */ /* 0x000fe2000b901d56 */
[----:B------:R-:W-:Y:S02]  /*17d0*/  IADD3 R10, P0, R4, UR8, RZ ;  /* 0x00000008040a7c10 */ /* 0x000fe4000ff1e0ff */
[----:B------:R-:W-:Y:S01]  /*17e0*/  LEA R205, R205, UR5, 0x1 ;  /* 0x00000005cdcd7c11 */ /* 0x000fe2000f8e08ff */
[----:B------:R3:W-:Y:S01]  /*17f0*/  LDGSTS.E.BYPASS.LTC128B.128 [R206+0x5000], desc[UR22][R14.64] ;  /* 0x050000000ece7fae */ /* 0x0007e2000b901d56 */
[----:B------:R-:W-:-:S03]  /*1800*/  IADD3.X R11, R5, UR6, RZ, P0, !PT ;  /* 0x00000006050b7c10 */ /* 0x000fc600087fe4ff */
[----:B------:R-:W-:Y:S04]  /*1810*/  LDGSTS.E.BYPASS.LTC128B.128 [R205], desc[UR22][R214.64] ;  /* 0x00000000d6cd7fae */ /* 0x000fe8000b901d56 */
[----:B------:R-:W-:Y:S04]  /*1820*/  LDGSTS.E.BYPASS.LTC128B.128 [R205+0x1000], desc[UR22][R6.64] ;  /* 0x0100000006cd7fae */ /* 0x000fe8000b901d56 */
[----:B------:R-:W-:Y:S01]  /*1830*/  LDGSTS.E.BYPASS.LTC128B.128 [R206+0x6000], desc[UR22][R12.64] ;  /* 0x060000000cce7fae */ /* 0x000fe2000b901d56 */
[----:B--2---:R-:W-:-:S03]  /*1840*/  IADD3 R16, P0, R10, UR8, RZ ;  /* 0x000000080a107c10 */ /* 0x004fc6000ff1e0ff */
[----:B------:R2:W-:Y:S01]  /*1850*/  LDGSTS.E.BYPASS.LTC128B.128 [R206+0x7000], desc[UR22][R4.64] ;  /* 0x0700000004ce7fae */ /* 0x0005e2000b901d56 */
[----:B------:R-:W-:-:S03]  /*1860*/  IADD3.X R17, R11, UR6, RZ, P0, !PT ;  /* 0x000000060b117c10 */ /* 0x000fc600087fe4ff */
[----:B------:R4:W-:Y:S01]  /*1870*/  LDGSTS.E.BYPASS.LTC128B.128 [R206+0x8000], desc[UR22][R10.64] ;  /* 0x080000000ace7fae */ /* 0x0009e2000b901d56 */
[----:B---3--:R-:W-:Y:S01]  /*1880*/  IMAD.WIDE R14, R187, R2, UR10 ;  /* 0x0000000abb0e7e25 */ /* 0x008fe2000f8e0202 */
[----:B-1----:R-:W-:Y:S02]  /*1890*/  SHF.R.S32.HI R2, RZ, 0x1f, R3 ;  /* 0x0000001fff027819 */ /* 0x002fe40000011403 */
[----:B------:R4:W-:Y:S02]  /*18a0*/  LDGSTS.E.BYPASS.LTC128B.128 [R206+0x9000], desc[UR22][R16.64] ;  /* 0x0900000010ce7fae */ /* 0x0009e4000b901d56 */
[----:B------:R-:W-:Y:S02]  /*18b0*/  LEA.HI R2, R2, R3, RZ, 0x5 ;  /* 0x0000000302027211 */ /* 0x000fe400078f28ff */
[----:B------:R-:W0:Y:S02]  /*18c0*/  LDGDEPBAR ;  /* 0x00000000000079af */ /* 0x000e240000000000 */
[----:B------:R-:W-:Y:S01]  /*18d0*/  LOP3.LUT R218, R2, 0xffffffe0, RZ, 0xc0, !PT ;  /* 0xffffffe002da7812 */ /* 0x000fe200078ec0ff */
[----:B------:R-:W-:Y:S01]  /*18e0*/  UIMAD UR8, UR31, UR30, URZ ;  /* 0x0000001e1f0872a4 */ /* 0x000fe2000f8e023f */
[----:B------:R4:W5:Y:S03]  /*18f0*/  LDG.E R204, desc[UR22][R14.64] ;  /* 0x000000160ecc7981 */ /* 0x000966000c1e1900 */
[----:B------:R-:W-:Y:S01]  /*1900*/  IMAD.IADD R218, R3, 0x1, -R218 ;  /* 0x0000000103da7824 */ /* 0x000fe200078e0ada */
[----:B------:R-:W-:Y:S01]  /*1910*/  SHF.R.S32.HI R3, RZ, 0x5, R2 ;  /* 0x00000005ff037819 */ /* 0x000fe20000011402 */
[----:B------:R-:W-:Y:S01]  /*1920*/  USHF.R.S32.HI UR6, URZ, 0x1f, UR30 ;  /* 0x0000001f3f067899 */ /* 0x000fe2000801141e */
[----:B------:R4:W5:Y:S01]  /*1930*/  LDG.E R203, desc[UR22][R14.64+0x20] ;  /* 0x000020160ecb7981 */ /* 0x000962000c1e1900 */
[----:B------:R-:W-:-:S02]  /*1940*/  USHF.L.U32 UR7, UR8, 0x6, URZ ;  /* 0x0000000608077899 */ /* 0x000fc4000800063f */
[----:B--2---:R-:W-:Y:S01]  /*1950*/  IMAD R4, R3, UR8, R218 ;  /* 0x0000000803047c24 */ /* 0x004fe2000f8e02da */
[----:B------:R-:W-:Y:S01]  /*1960*/  UIMAD UR6, UR6, UR31, URZ ;  /* 0x0000001f060672a4 */ /* 0x000fe2000f8e023f */
[----:B------:R-:W-:Y:S01]  /*1970*/  IMAD.U32 R3, RZ, RZ, UR39 ;  /* 0x00000027ff037e24 */ /* 0x000fe2000f8e00ff */
[----:B------:R-:W-:Y:S01]  /*1980*/  USHF.R.S32.HI UR9, URZ, 0x1f, UR7 ;  /* 0x0000001f3f097899 */ /* 0x000fe20008011407 */
[----:B------:R-:W-:Y:S01]  /*1990*/  IMAD.U32 R2, RZ, RZ, UR35 ;  /* 0x00000023ff027e24 */ /* 0x000fe2000f8e00ff */
[----:B------:R-:W-:Y:S01]  /*19a0*/  UIMAD.WIDE UR46, UR18, UR29, UR42 ;  /* 0x0000001d122e72a5 */ /* 0x000fe2000f8e022a */
[----:B------:R-:W-:Y:S01]  /*19b0*/  SHF.R.S32.HI R5, RZ, 0x1f, R4 ;  /* 0x0000001fff057819 */ /* 0x000fe20000011404 */
[----:B------:R-:W-:Y:S01]  /*19c0*/  UIMAD.WIDE.U32 UR38, UR30, UR31, URZ ;  /* 0x0000001f1e2672a5 */ /* 0x000fe2000f8e003f */
[----:B------:R-:W-:Y:S01]  /*19d0*/  IADD3 R3, P1, P0, R4, UR7, R3 ;  /* 0x0000000704037c10 */ /* 0x000fe2000f83e003 */
[----:B------:R-:W-:Y:S01]  /*19e0*/  UIMAD UR6, UR36, UR30, UR6 ;  /* 0x0000001e240672a4 */ /* 0x000fe2000f8e0206 */
[----:B------:R4:W5:Y:S01]  /*19f0*/  LDG.E R202, desc[UR22][R14.64+0x80] ;  /* 0x000080160eca7981 */ /* 0x000962000c1e1900 */
[----:B------:R-:W-:Y:S01]  /*1a00*/  UIADD3 UR34, UP0, UR46, UR34, URZ ;  /* 0x000000222e227290 */ /* 0x000fe2000ff1e03f */
[----:B------:R-:W-:Y:S01]  /*1a10*/  IADD3.X R5, R5, UR9, R2, P1, P0 ;  /* 0x0000000905057c10 */ /* 0x000fe20008fe0402 */
[----:B------:R-:W-:Y:S01]  /*1a20*/  UIADD3 UR6, UR39, UR6, URZ ;  /* 0x0000000627067290 */ /* 0x000fe2000fffe03f */
[----:B------:R-:W-:Y:S01]  /*1a30*/  IADD3 R8, P0, R3, R8, RZ ;  /* 0x0000000803087210 */ /* 0x000fe20007f1e0ff */
[----:B------:R-:W-:Y:S01]  /*1a40*/  UIADD3.X UR33, UR47, UR33, URZ, UP0, !UPT ;  /* 0x000000212f217290 */ /* 0x000fe200087fe43f */
[----:B------:R4:W5:Y:S01]  /*1a50*/  LDG.E R201, desc[UR22][R14.64+0xa0] ;  /* 0x0000a0160ec97981 */ /* 0x000962000c1e1900 */
[----:B------:R-:W-:Y:S01]  /*1a60*/  UIMAD UR6, UR6, UR34, URZ ;  /* 0x00000022060672a4 */ /* 0x000fe2000f8e023f */
[----:B------:R-:W-:Y:S01]  /*1a70*/  IMAD.U32 R2, RZ, RZ, UR38 ;  /* 0x00000026ff027e24 */ /* 0x000fe2000f8e00ff */
[----:B------:R-:W-:-:S04]  /*1a80*/  DEPBAR.LE SB0, 0x1 ;  /* 0x000080400000791a */ /* 0x000fc80000000000 */
[----:B------:R-:W-:Y:S01]  /*1a90*/  IMAD.X R9, R5, 0x1, R0, P0 ;  /* 0x0000000105097824 */ /* 0x000fe200000e0600 */
[----:B------:R-:W-:Y:S01]  /*1aa0*/  UIMAD UR33, UR33, UR38, UR6 ;  /* 0x00000026212172a4 */ /* 0x000fe2000f8e0206 */
[----:B------:R-:W-:Y:S01]  /*1ab0*/  BAR.SYNC.DEFER_BLOCKING 0x0 ;  /* 0x0000000000007b1d */ /* 0x000fe20000010000 */
[----:B------:R-:W-:Y:S01]  /*1ac0*/  UISETP.GE.AND UP0, UPT, UR32, 0x1, UPT ;  /* 0x000000012000788c */ /* 0x000fe2000bf06270 */
[----:B------:R-:W-:Y:S01]  /*1ad0*/  IMAD.WIDE.U32 R8, R2, UR34, R8 ;  /* 0x0000002202087c25 */ /* 0x000fe2000f8e0008 */
[----:B------:R-:W-:Y:S02]  /*1ae0*/  CS2R R94, SRZ ;  /* 0x00000000005e7805 */ /* 0x000fe4000001ff00 */
[----:B------:R-:W-:Y:S02]  /*1af0*/  CS2R R92, SRZ ;  /* 0x00000000005c7805 */ /* 0x000fe4000001ff00 */
[----:B------:R-:W-:Y:S01]  /*1b00*/  CS2R R98, SRZ ;  /* 0x0000000000627805 */ /* 0x000fe2000001ff00 */
[----:B------:R-:W-:Y:S01]  /*1b10*/  ULDC.64 UR6, c[0x0][0x400] ;  /* 0x0001000000067ab9 */ /* 0x000fe20000000a00 */
[----:B------:R-:W-:Y:S01]  /*1b20*/  VIADD R0, R9, UR33 ;  /* 0x0000002109007c36 */ /* 0x000fe20008000000 */
[----:B------:R-:W-:Y:S01]  /*1b30*/  LEA R210, P0, R8, UR6, 0x2 ;  /* 0x0000000608d27c11 */ /* 0x000fe2000f8010ff */
[----:B------:R-:W-:Y:S01]  /*1b40*/  UIADD3 UR33, UR42, UR37, URZ ;  /* 0x000000252a217290 */ /* 0x000fe2000fffe03f */
[----:B------:R-:W-:Y:S01]  /*1b50*/  IMAD.U32 R3, RZ, RZ, UR39 ;  /* 0x00000027ff037e24 */ /* 0x000fe2000f8e00ff */
[----:B------:R-:W-:-:S02]  /*1b60*/  CS2R R96, SRZ ;  /* 0x0000000000607805 */ /* 0x000fc4000001ff00 */
[----:B------:R-:W-:Y:S01]  /*1b70*/  LEA.HI.X R211, R8, UR7, R0, 0x2, P0 ;  /* 0x0000000708d37c11 */ /* 0x000fe200080f1400 */
[----:B------:R-:W-:Y:S01]  /*1b80*/  ULDC.64 UR6, c[0x0][0x478] ;  /* 0x00011e0000067ab9 */ /* 0x000fe20000000a00 */
[----:B------:R-:W-:Y:S01]  /*1b90*/  PLOP3.LUT P0, PT, PT, PT, UP0, 0x80, 0x0 ;  /* 0x000000000000781c */ /* 0x000fe20003f0f008 */
[----:B------:R-:W-:Y:S01]  /*1ba0*/  UIMAD.WIDE UR32, UR33, 0x4, UR6 ;  /* 0x00000004212078a5 */ /* 0x000fe2000f8e0206 */
        /* <DEDUP_REMOVED lines=8> */
[----:B------:R4:W1:Y:S01]  /*1c30*/  LDSM.16.M88.4 R136, [R171+0xa000] ;  /* 0x00a00000ab88783b */ /* 0x0008620000000200 */
[----:B------:R-:W-:Y:S02]  /*1c40*/  CS2R R74, SRZ ;  /* 0x00000000004a7805 */ /* 0x000fe4000001ff00 */
[----:B------:R-:W-:-:S02]  /*1c50*/  CS2R R72, SRZ ;  /* 0x0000000000487805 */ /* 0x000fc4000001ff00 */
[----:B------:R-:W-:Y:S01]  /*1c60*/  CS2R R70, SRZ ;  /* 0x0000000000467805 */ /* 0x000fe2000001ff00 */
[----:B------:R4:W2:Y:S01]  /*1c70*/  LDSM.16.M88.4 R140, [R171+0xa800] ;  /* 0x00a80000ab8c783b */ /* 0x0008a20000000200 */
[----:B------:R-:W-:Y:S02]  /*1c80*/  CS2R R68, SRZ ;  /* 0x0000000000447805 */ /* 0x000fe4000001ff00 */
[----:B------:R-:W-:Y:S02]  /*1c90*/  CS2R R62, SRZ ;  /* 0x00000000003e7805 */ /* 0x000fe4000001ff00 */
[----:B------:R-:W-:Y:S01]  /*1ca0*/  CS2R R60, SRZ ;  /* 0x00000000003c7805 */ /* 0x000fe2000001ff00 */
[----:B------:R4:W3:Y:S01]  /*1cb0*/  LDSM.16.M88.4 R144, [R170+0xa000] ;  /* 0x00a00000aa90783b */ /* 0x0008e20000000200 */
[----:B------:R-:W-:Y:S02]  /*1cc0*/  CS2R R66, SRZ ;  /* 0x0000000000427805 */ /* 0x000fe4000001ff00 */
[----:B------:R-:W-:-:S02]  /*1cd0*/  CS2R R64, SRZ ;  /* 0x0000000000407805 */ /* 0x000fc4000001ff00 */
[----:B------:R-:W-:Y:S01]  /*1ce0*/  CS2R R58, SRZ ;  /* 0x00000000003a7805 */ /* 0x000fe2000001ff00 */
[----:B------:R4:W1:Y:S01]  /*1cf0*/  LDSM.16.M88.4 R148, [R170+0xa800] ;  /* 0x00a80000aa94783b */ /* 0x0008620000000200 */
[----:B------:R-:W-:Y:S02]  /*1d00*/  CS2R R56, SRZ ;  /* 0x0000000000387805 */ /* 0x000fe4000001ff00 */
[----:B------:R-:W-:Y:S02]  /*1d10*/  CS2R R54, SRZ ;  /* 0x0000000000367805 */ /* 0x000fe4000001ff00 */
[----:B------:R-:W-:Y:S01]  /*1d20*/  CS2R R52, SRZ ;  /* 0x0000000000347805 */ /* 0x000fe2000001ff00 */
[----:B------:R4:W1:Y:S01]  /*1d30*/  LDSM.16.M88.4 R152, [R169+0xa000] ;  /* 0x00a00000a998783b */ /* 0x0008620000000200 */
        /* <DEDUP_REMOVED lines=9> */
[----:B------:R-:W-:Y:S01]  /*1dd0*/  CS2R R36, SRZ ;  /* 0x0000000000247805 */ /* 0x000fe2000001ff00 */
[----:B------:R4:W1:Y:S01]  /*1de0*/  LDSM.16.M88.4 R164, [R168+0xa800] ;  /* 0x00a80000a8a4783b */ /* 0x0008620000000200 */
[----:B------:R-:W-:Y:S05]  /*1df0*/  @!P0 BRA `(.L_x_1194) ;  /* 0x0000003800188947 */ /* 0x000fea0003800000 */
[----:B------:R-:W2:Y:S01]  /*1e00*/  LDC.64 R6, c[0x0][0x3b8] ;  /* 0x0000ee00ff067b82 */ /* 0x000ea20000000a00 */
[----:B------:R-:W-:-:S07]  /*1e10*/  UIMAD UR6, UR18, UR31, UR20 ;  /* 0x0000001f120672a4 */ /* 0x000fce000f8e0214 */
[----:B------:R-:W1:Y:S01]  /*1e20*/  LDC R199, c[0x0][0x2dc] ;  /* 0x0000b700ffc77b82 */ /* 0x000e620000000800 */
[----:B--2---:R-:W2:Y:S04]  /*1e30*/  LDG.E.64 R4, desc[UR22][R6.64+0x8] ;  /* 0x0000081606047981 */ /* 0x004ea8000c1e1b00 */
[----:B------:R-:W3:Y:S01]  /*1e40*/  LDG.E.64 R2, desc[UR22][R6.64] ;  /* 0x0000001606027981 */ /* 0x000ee2000c1e1b00 */
[----:B------:R-:W-:Y:S01]  /*1e50*/  USHF.L.U32 UR6, UR6, 0x5, URZ ;  /* 0x0000000506067899 */ /* 0x000fe2000800063f */
[----:B------:R-:W-:-:S03]  /*1e60*/  SHF.R.S32.HI R208, RZ, 0x1f, R218 ;  /* 0x0000001fffd07819 */ /* 0x000fc600000114da */
[----:B------:R-:W-:Y:S01]  /*1e70*/  USHF.R.S32.HI UR9, URZ, 0x1f, UR6 ;  /* 0x0000001f3f097899 */ /* 0x000fe20008011406 */
[----:B------:R-:W-:Y:S01]  /*1e80*/  VIADD R175, R178, 0x1000 ;  /* 0x00001000b2af7836 */ /* 0x000fe20000000000 */
[----:B------:R-:W-:Y:S01]  /*1e90*/  UMOV UR7, UR33 ;  /* 0x0000002100077c82 */ /* 0x000fe20008000000 */
[----:B------:R-:W-:Y:S01]  /*1ea0*/  USHF.L.U32 UR33, UR8, 0x3, URZ ;  /* 0x0000000308217899 */ /* 0x000fe2000800063f */
[----:B------:R-:W-:Y:S02]  /*1eb0*/  VIADD R174, R179, 0x1000 ;  /* 0x00001000b3ae7836 */ /* 0x000fe40000000000 */
[----:B------:R-:W-:Y:S01]  /*1ec0*/  IMAD.U32 R0, RZ, RZ, UR21 ;  /* 0x00000015ff007e24 */ /* 0x000fe2000f8e00ff */
[----:B------:R-:W-:Y:S01]  /*1ed0*/  SEL R175, R175, R178, !P2 ;  /* 0x000000b2afaf7207 */ /* 0x000fe20005000000 */
[----:B------:R-:W-:Y:S01]  /*1ee0*/  IMAD.MOV.U32 R173, RZ, RZ, 0x20 ;  /* 0x00000020ffad7424 */ /* 0x000fe200078e00ff */
[----:B------:R-:W-:Y:S01]  /*1ef0*/  SEL R174, R174, R179, !P2 ;  /* 0x000000b3aeae7207 */ /* 0x000fe20005000000 */
[----:B------:R-:W-:-:S02]  /*1f00*/  IMAD.MOV.U32 R172, RZ, RZ, 0x40 ;  /* 0x00000040ffac7424 */ /* 0x000fc400078e00ff */
[----:B------:R-:W-:Y:S02]  /*1f10*/  IMAD.MOV.U32 R198, RZ, RZ, 0x4 ;  /* 0x00000004ffc67424 */ /* 0x000fe400078e00ff */
[----:B------:R-:W-:Y:S01]  /*1f20*/  IMAD.MOV.U32 R95, RZ, RZ, RZ ;  /* 0x000000ffff5f7224 */ /* 0x000fe200078e00ff */
[----:B------:R-:W-:Y:S02]  /*1f30*/  UIMAD UR31, UR8, 0x18, URZ ;  /* 0x00000018081f78a4 */ /* 0x000fe4000f8e023f */
[----:B------:R-:W-:Y:S02]  /*1f40*/  USHF.L.U32 UR30, UR8, 0x5, URZ ;  /* 0x00000005081e7899 */ /* 0x000fe4000800063f */
[----:B------:R-:W-:Y:S02]  /*1f50*/  UIMAD UR29, UR8, 0x28, URZ ;  /* 0x00000028081d78a4 */ /* 0x000fe4000f8e023f */
[----:B------:R-:W-:Y:S01]  /*1f60*/  UIMAD UR50, UR8, 0x38, URZ ;  /* 0x00000038083278a4 */ /* 0x000fe2000f8e023f */
[----:B--2---:R-:W-:Y:S01]  /*1f70*/  IADD3 R218, P1, P0, R4, UR6, R218 ;  /* 0x0000000604da7c10 */ /* 0x004fe2000f83e0da */
[----:B------:R-:W-:Y:S01]  /*1f80*/  UMOV UR6, UR32 ;  /* 0x0000002000067c82 */ /* 0x000fe20008000000 */
[----:B------:R-:W-:Y:S01]  /*1f90*/  USHF.L.U32 UR32, UR8, 0x4, URZ ;  /* 0x0000000408207899 */ /* 0x000fe2000800063f */
[----:B---3--:R-:W-:-:S02]  /*1fa0*/  R2UR UR34, R3 ;  /* 0x00000000032272ca */ /* 0x008fc400000e0000 */
[----:B------:R-:W-:Y:S01]  /*1fb0*/  R2UR UR35, R2 ;  /* 0x00000000022372ca */ /* 0x000fe200000e0000 */
[----:B------:R-:W-:Y:S01]  /*1fc0*/  UIADD3 UR49, UR32, 0x20, URZ ;  /* 0x0000002020317890 */ /* 0x000fe2000fffe03f */
[----:B------:R-:W-:Y:S01]  /*1fd0*/  IADD3.X R208, R5, UR9, R208, P1, P0 ;  /* 0x0000000905d07c10 */ /* 0x000fe20008fe04d0 */
[----:B------:R-:W-:Y:S01]  /*1fe0*/  IMAD R5, R0, 0x4, R185 ;  /* 0x0000000400057824 */ /* 0x000fe200078e02b9 */
[C---:B------:R-:W-:Y:S01]  /*1ff0*/  LOP3.LUT P1, RZ, R183.reuse, 0x4, RZ, 0xc0, !PT ;  /* 0x00000004b7ff7812 */ /* 0x040fe2000782c0ff */
[----:B------:R-:W-:Y:S01]  /*2000*/  UIADD3 UR48, UR33, UR49, URZ ;  /* 0x0000003121307290 */ /* 0x000fe2000fffe03f */
[----:B------:R-:W-:Y:S01]  /*2010*/  LOP3.LUT P0, RZ, R183, 0x2, RZ, 0xc0, !PT ;  /* 0x00000002b7ff7812 */ /* 0x000fe2000780c0ff */
[----:B------:R-:W-:Y:S02]  /*2020*/  UIMAD UR9, UR8, 0x30, URZ ;  /* 0x00000030080978a4 */ /* 0x000fe4000f8e023f */
[----:B------:R-:W-:Y:S01]  /*2030*/  UIADD3 UR47, UR33, UR48, URZ ;  /* 0x00000030212f7290 */ /* 0x000fe2000fffe03f */
[----:B------:R-:W-:Y:S01]  /*2040*/  ULDC UR8, c[0x0][0x270] ;  /* 0x00009c0000087ab9 */ /* 0x000fe20000000800 */
[----:B------:R-:W-:Y:S01]  /*2050*/  IMAD.WIDE.U32 R218, R218, -0x2daee0ad, RZ ;  /* 0xd2511f53dada7825 */ /* 0x000fe200078e00ff */
[----:B------:R-:W-:Y:S01]  /*2060*/  SEL R173, R173, 0xffffffe0, !P0 ;  /* 0xffffffe0adad7807 */ /* 0x000fe20004000000 */
[----:B------:R-:W-:Y:S01]  /*2070*/  UIADD3 UR46, UR33, UR47, URZ ;  /* 0x0000002f212e7290 */ /* 0x000fe2000fffe03f */
[----:B------:R-:W-:Y:S01]  /*2080*/  LOP3.LUT R5, R5, UR34, RZ, 0x3c, !PT ;  /* 0x0000002205057c12 */ /* 0x000fe2000f8e3cff */
[----:B------:R-:W-:Y:S01]  /*2090*/  ULDC.U8 UR37, c[0x0][0x388] ;  /* 0x0000e20000257ab9 */ /* 0x000fe20000000000 */
[----:B------:R-:W-:Y:S01]  /*20a0*/  SEL R172, R172, 0xffffffc0, !P1 ;  /* 0xffffffc0acac7807 */ /* 0x000fe20004800000 */
[----:B------:R-:W-:Y:S01]  /*20b0*/  IMAD.IADD R3, R177, 0x1, R173 ;  /* 0x00000001b1037824 */ /* 0x000fe200078e02ad */
[----:B------:R-:W-:Y:S01]  /*20c0*/  LOP3.LUT R216, R219, R5, RZ, 0x3c, !PT ;  /* 0x00000005dbd87212 */ /* 0x000fe200078e3cff */
[----:B------:R-:W-:Y:S01]  /*20d0*/  UIADD3 UR45, UR33, UR46, URZ ;  /* 0x0000002e212d7290 */ /* 0x000fe2000fffe03f */
[----:B------:R-:W-:Y:S01]  /*20e0*/  LEA R175, R175, UR5, 0x1 ;  /* 0x00000005afaf7c11 */ /* 0x000fe2000f8e08ff */
[----:B------:R-:W-:Y:S01]  /*20f0*/  IMAD.IADD R2, R177, 0x1, R172 ;  /* 0x00000001b1027824 */ /* 0x000fe200078e02ac */
[----:B------:R-:W-:Y:S01]  /*2100*/  LEA R174, R174, UR5, 0x1 ;  /* 0x00000005aeae7c11 */ /* 0x000fe2000f8e08ff */
[----:B------:R-:W-:Y:S01]  /*2110*/  IMAD.IADD R0, R172, 0x1, R3 ;  /* 0x00000001ac007824 */ /* 0x000fe200078e0203 */
[----:B------:R-:W-:Y:S01]  /*2120*/  LOP3.LUT R208, R208, UR35, RZ, 0x3c, !PT ;  /* 0x00000023d0d07c12 */ /* 0x000fe2000f8e3cff */
[----:B------:R-:W-:Y:S01]  /*2130*/  IMAD.WIDE.U32 R216, R216, -0x326172a9, RZ ;  /* 0xcd9e8d57d8d87825 */ /* 0x000fe200078e00ff */
[----:B------:R-:W-:Y:S01]  /*2140*/  UIADD3 UR43, UR33, UR45, URZ ;  /* 0x0000002d212b7290 */ /* 0x000fe2000fffe03f */
[----:B-1----:R-:W-:-:S11]  /*2150*/  ULDC UR36, c[0x0][0x2ec] ;  /* 0x0000bb0000247ab9 */ /* 0x002fd60000000800 */
.L_x_1197:
[----:B------:R-:W0:Y:S01]  /*2160*/  LDGDEPBAR ;  /* 0x00000000000079af */ /* 0x000e220000000000 */
[C---:B------:R-:W-:Y:S01]  /*2170*/  IMAD.IADD R181, R174.reuse, 0x1, R173 ;  /* 0x00000001aeb57824 */ /* 0x040fe200078e02ad */
[----:B------:R-:W-:Y:S01]  /*2180*/  UIADD3 UR38, UR35, -0x61c88647, URZ ;  /* 0x9e3779b923267890 */ /* 0x000fe2000fffe03f */
[----:B------:R-:W-:Y:S01]  /*2190*/  IMAD.IADD R182, R174, 0x1, R172 ;  /* 0x00000001aeb67824 */ /* 0x000fe200078e02ac */
[----:B------:R-:W-:Y:S01]  /*21a0*/  UIADD3 UR39, UR34, -0x4498517b, URZ ;  /* 0xbb67ae8522277890 */ /* 0x000fe2000fffe03f */
[----:B------:R-:W-:Y:S01]  /*21b0*/  IMAD.IADD R180, R172, 0x1, R181 ;  /* 0x00000001acb47824 */ /* 0x000fe200078e02b5 */
[----:B------:R-:W-:Y:S01]  /*21c0*/  UIADD3 UR42, UR34, 0x76cf5d0a, URZ ;  /* 0x76cf5d0a222a7890 */ /* 0x000fe2000fffe03f */
[----:B------:R-:W-:Y:S02]  /*21d0*/  IMAD.U32 R209, RZ, RZ, UR44 ;  /* 0x0000002cffd17e24 */ /* 0x000fe4000f8e00ff */
[----:B-----5:R-:W-:Y:S01]  /*21e0*/  FMUL.FTZ R248, R204, 1.4426950216293334961 ;  /* 0x3fb8aa3bccf87820 */ /* 0x020fe20000410000 */
[----:B------:R-:W-:Y:S01]  /*21f0*/  IMAD.U32 R220, RZ, RZ, UR6 ;  /* 0x00000006ffdc7e24 */ /* 0x000fe2000f8e00ff */
[----:B------:R-:W-:Y:S01]  /*2200*/  LOP3.LUT R224, R218, UR39, RZ, 0x3c, !PT ;  /* 0x00000027dae07c12 */ /* 0x000fe2000f8e3cff */
[----:B------:R-:W-:Y:S01]  /*2210*/  IMAD R209, R209, 0x4, R184 ;  /* 0x00000004d1d17824 */ /* 0x000fe200078e02b8 */
[----:B------:R-:W-:Y:S01]  /*2220*/  UIADD3 UR39, UR35, -0x255992d5, URZ ;  /* 0xdaa66d2b23277890 */ /* 0x000fe2000fffe03f */
[----:B------:R-:W-:Y:S01]  /*2230*/  IMAD.U32 R221, RZ, RZ, UR7 ;  /* 0x00000007ffdd7e24 */ /* 0x000fe2000f8e00ff */
[----:B------:R-:W-:Y:S01]  /*2240*/  LEA R232, P0, R187, R220, 0x2 ;  /* 0x000000dcbbe87211 */ /* 0x000fe200078010ff */
[----:B------:R-:W-:Y:S04]  /*2250*/  IMAD.WIDE.U32 R228, R209, -0x326172a9, RZ ;  /* 0xcd9e8d57d1e47825 */ /* 0x000fe800078e00ff */
[----:B------:R-:W-:Y:S01]  /*2260*/  FMUL.FTZ R250, R203, 1.4426950216293334961 ;  /* 0x3fb8aa3bcbfa7820 */ /* 0x000fe20000410000 */
[----:B------:R-:W-:Y:S01]  /*2270*/  UISETP.GE.AND UP2, UPT, UR44, 0x1, UPT ;  /* 0x000000012c00788c */ /* 0x000fe2000bf46270 */
[----:B------:R-:W-:Y:S01]  /*2280*/  LEA.HI.X.SX32 R233, R187, R221, 0x2, P0 ;  /* 0x000000ddbbe97211 */ /* 0x000fe200000f16ff */
[----:B------:R-:W-:Y:S01]  /*2290*/  VIADD R209, R209, 0x2 ;  /* 0x00000002d1d17836 */ /* 0x000fe20000000000 */
[-C--:B------:R-:W-:Y:S01]  /*22a0*/  LOP3.LUT R220, R229, R208.reuse, RZ, 0x3c, !PT ;  /* 0x000000d0e5dc7212 */ /* 0x080fe200078e3cff */
[----:B------:R-:W-:Y:S01]  /*22b0*/  FMUL.FTZ R252, R202, 1.4426950216293334961 ;  /* 0x3fb8aa3bcafc7820 */ /* 0x000fe20000410000 */
[----:B------:R-:W-:Y:S01]  /*22c0*/  LOP3.LUT R228, R217, UR38, R228, 0x96, !PT ;  /* 0x00000026d9e47c12 */ /* 0x000fe2000f8e96e4 */
[----:B------:R-:W-:Y:S01]  /*22d0*/  IMAD.WIDE.U32 R230, R209, -0x326172a9, RZ ;  /* 0xcd9e8d57d1e67825 */ /* 0x000fe200078e00ff */
[----:B------:R-:W-:Y:S04]  /*22e0*/  DEPBAR.LE SB0, 0x0 ;  /* 0x000080000000791a */ /* 0x000fe80000000000 */
[----:B------:R-:W-:Y:S01]  /*22f0*/  BAR.SYNC.DEFER_BLOCKING 0x0 ;  /* 0x0000000000007b1d */ /* 0x000fe20000010000 */
[----:B------:R-:W-:Y:S01]  /*2300*/  IMAD.WIDE.U32 R220, R220, -0x2daee0ad, RZ ;  /* 0xd2511f53dcdc7825 */ /* 0x000fe200078e00ff */
[----:B------:R-:W-:Y:S02]  /*2310*/  FSETP.NEU.FTZ.AND P0, PT, R204, -INF , PT ;  /* 0xff800000cc00780b */ /* 0x000fe40003f1d000 */
[----:B------:R-:W-:Y:S01]  /*2320*/  LOP3.LUT R226, R231, R208, RZ, 0x3c, !PT ;  /* 0x000000d0e7e27212 */ /* 0x000fe200078e3cff */
[----:B------:R-:W-:Y:S01]  /*2330*/  IMAD.WIDE.U32 R228, R228, -0x2daee0ad, RZ ;  /* 0xd2511f53e4e47825 */ /* 0x000fe200078e00ff */
[----:B------:R-:W-:Y:S02]  /*2340*/  LOP3.LUT R225, R224, R221, RZ, 0x3c, !PT ;  /* 0x000000dde0e17212 */ /* 0x000fe400078e3cff */
[----:B------:R-:W-:Y:S01]  /*2350*/  FSEL R248, R248, RZ, P0 ;  /* 0x000000fff8f87208 */ /* 0x000fe20000000000 */
[----:B------:R-:W-:Y:S01]  /*2360*/  IMAD.WIDE.U32 R226, R226, -0x2daee0ad, RZ ;  /* 0xd2511f53e2e27825 */ /* 0x000fe200078e00ff */
[----:B------:R-:W-:Y:S02]  /*2370*/  LOP3.LUT R240, R229, UR42, R220, 0x96, !PT ;  /* 0x0000002ae5f07c12 */ /* 0x000fe4000f8e96dc */
[----:B------:R-:W-:Y:S01]  /*2380*/  LOP3.LUT R230, R217, UR38, R230, 0x96, !PT ;  /* 0x00000026d9e67c12 */ /* 0x000fe2000f8e96e6 */
[----:B------:R-:W-:Y:S01]  /*2390*/  UIADD3 UR38, UR35, 0x3c6ef372, URZ ;  /* 0x3c6ef37223267890 */ /* 0x000fe2000fffe03f */
[----:B------:R-:W-:Y:S01]  /*23a0*/  LOP3.LUT R227, R224, R227, RZ, 0x3c, !PT ;  /* 0x000000e3e0e37212 */ /* 0x000fe200078e3cff */
[----:B------:R-:W-:Y:S01]  /*23b0*/  IMAD.WIDE.U32 R242, R225, -0x326172a9, RZ ;  /* 0xcd9e8d57e1f27825 */ /* 0x000fe200078e00ff */
[----:B------:R-:W-:Y:S03]  /*23c0*/  FSETP.NEU.FTZ.AND P0, PT, R203, -INF , PT ;  /* 0xff800000cb00780b */ /* 0x000fe60003f1d000 */
[----:B------:R-:W-:Y:S01]  /*23d0*/  IMAD.WIDE.U32 R230, R230, -0x2daee0ad, RZ ;  /* 0xd2511f53e6e67825 */ /* 0x000fe200078e00ff */
[----:B------:R-:W-:Y:S01]  /*23e0*/  LOP3.LUT R236, R216, UR38, RZ, 0x3c, !PT ;  /* 0x00000026d8ec7c12 */ /* 0x000fe2000f8e3cff */
[----:B------:R-:W-:Y:S01]  /*23f0*/  UIADD3 UR38, UR34, 0x32370b8f, URZ ;  /* 0x32370b8f22267890 */ /* 0x000fe2000fffe03f */
[----:B------:R-:W-:Y:S01]  /*2400*/  FSEL R250, R250, RZ, P0 ;  /* 0x000000fffafa7208 */ /* 0x000fe20000000000 */
[----:B------:R-:W-:Y:S01]  /*2410*/  IMAD.WIDE.U32 R238, R227, -0x326172a9, RZ ;  /* 0xcd9e8d57e3ee7825 */ /* 0x000fe200078e00ff */
[----:B------:R-:W-:Y:S01]  /*2420*/  LDSM.16.M88.4 R100, [R174] ;  /* 0x00000000ae64783b */ /* 0x000fe20000000200 */
[----:B------:R-:W-:Y:S02]  /*2430*/  FSETP.NEU.FTZ.AND P0, PT, R202, -INF , PT ;  /* 0xff800000ca00780b */ /* 0x000fe40003f1d000 */
[----:B------:R-:W-:Y:S03]  /*2440*/  IMAD.WIDE.U32 R240, R240, -0x326172a9, RZ ;  /* 0xcd9e8d57f0f07825 */ /* 0x000fe600078e00ff */
[----:B------:R-:W-:Y:S02]  /*2450*/  FSEL R252, R252, RZ, P0 ;  /* 0x000000fffcfc7208 */ /* 0x000fe40000000000 */
[----:B------:R-:W1:Y:S01]  /*2460*/  LDSM.16.M88.4 R104, [R171+0x6000] ;  /* 0x00600000ab68783b */ /* 0x000e620000000200 */
[----:B------:R-:W-:Y:S02]  /*2470*/  FSETP.NEU.FTZ.AND P0, PT, R201, -INF , PT ;  /* 0xff800000c900780b */ /* 0x000fe40003f1d000 */
[----:B------:R-:W-:Y:S05]  /*2480*/  LOP3.LUT R242, R241, UR39, R242, 0x96, !PT ;  /* 0x00000027f1f27c12 */ /* 0x000fea000f8e96f2 */
[----:B------:R-:W4:Y:S08]  /*2490*/  LDSM.16.M88.4 R108, [R174+0x1000] ;  /* 0x00100000ae6c783b */ /* 0x000f300000000200 */
[----:B------:R-:W2:Y:S08]  /*24a0*/  LDSM.16.M88.4 R112, [R171+0x6800] ;  /* 0x00680000ab70783b */ /* 0x000eb00000000200 */
[----:B------:R-:W3:Y:S04]  /*24b0*/  LDG.E R222, desc[UR22][R232.64] ;  /* 0x00000016e8de7981 */ /* 0x000ee8000c1e1900 */
[----:B------:R-:W-:Y:S08]  /*24c0*/  LDSM.16.M88.4 R116, [R181] ;  /* 0x00000000b574783b */ /* 0x000ff00000000200 */
[----:B------:R-:W3:Y:S01]  /*24d0*/  LDG.E R221, desc[UR22][R232.64+0x20] ;  /* 0x00002016e8dd7981 */ /* 0x000ee2000c1e1900 */
[-C--:B-1----:R-:W-:Y:S03]  /*24e0*/  HMMA.16816.F32.BF16 R4, R100, R104.reuse, RZ ;  /* 0x000000686404723c */ /* 0x082fe600000418ff */
[----:B------:R-:W1:Y:S03]  /*24f0*/  LDSM.16.M88.4 R120, [R170+0x6000] ;  /* 0x00600000aa78783b */ /* 0x000e660000000200 */
[C---:B----4-:R-:W-:Y:S05]  /*2500*/  HMMA.16816.F32.BF16 R8, R108.reuse, R104, RZ ;  /* 0x000000686c08723c */ /* 0x050fea00000418ff */
[----:B------:R-:W4:Y:S01]  /*2510*/  LDSM.16.M88.4 R124, [R181+0x1000] ;  /* 0x00100000b57c783b */ /* 0x000f220000000200 */
[-C--:B------:R-:W-:Y:S07]  /*2520*/  HMMA.16816.F32.BF16 R12, R108, R106.reuse, RZ ;  /* 0x0000006a6c0c723c */ /* 0x080fee00000418ff */
[----:B------:R-:W4:Y:S01]  /*2530*/  LDSM.16.M88.4 R128, [R170+0x6800] ;  /* 0x00680000aa80783b */ /* 0x000f220000000200 */
[C---:B------:R-:W-:Y:S07]  /*2540*/  HMMA.16816.F32.BF16 R16, R100.reuse, R106, RZ ;  /* 0x0000006a6410723c */ /* 0x040fee00000418ff */
[----:B------:R-:W-:Y:S01]  /*2550*/  LDSM.16.M88.4 R104, [R182] ;  /* 0x00000000b668783b */ /* 0x000fe20000000200 */
[-C--:B--2---:R-:W-:Y:S06]  /*2560*/  HMMA.16816.F32.BF16 R20, R100, R112.reuse, RZ ;  /* 0x000000706414723c */ /* 0x084fec00000418ff */
[C---:B------:R-:W-:Y:S01]  /*2570*/  HMMA.16816.F32.BF16 R24, R108.reuse, R112, RZ ;  /* 0x000000706c18723c */ /* 0x040fe200000418ff */
[----:B------:R-:W2:Y:S05]  /*2580*/  LDSM.16.M88.4 R132, [R169+0x6000] ;  /* 0x00600000a984783b */ /* 0x000eaa0000000200 */
[-C--:B------:R-:W-:Y:S03]  /*2590*/  HMMA.16816.F32.BF16 R28, R108, R114.reuse, RZ ;  /* 0x000000726c1c723c */ /* 0x080fe600000418ff */
[----:B------:R-:W2:Y:S03]  /*25a0*/  LDSM.16.M88.4 R108, [R182+0x1000] ;  /* 0x00100000b66c783b */ /* 0x000ea60000000200 */
[----:B------:R-:W-:Y:S05]  /*25b0*/  HMMA.16816.F32.BF16 R32, R100, R114, RZ ;  /* 0x000000726420723c */ /* 0x000fea00000418ff */
[----:B------:R-:W2:Y:S01]  /*25c0*/  LDSM.16.M88.4 R100, [R169+0x6800] ;  /* 0x00680000a964783b */ /* 0x000ea20000000200 */
[-C--:B-1----:R-:W-:Y:S06]  /*25d0*/  HMMA.16816.F32.BF16 R4, R116, R120.reuse, R4 ;  /* 0x000000787404723c */ /* 0x082fec0000041804 */
[C---:B----4-:R-:W-:Y:S01]  /*25e0*/  HMMA.16816.F32.BF16 R8, R124.reuse, R120, R8 ;  /* 0x000000787c08723c */ /* 0x050fe20000041808 */
[----:B------:R-:W-:Y:S05]  /*25f0*/  LDSM.16.M88.4 R112, [R180] ;  /* 0x00000000b470783b */ /* 0x000fea0000000200 */
[-C--:B------:R-:W-:Y:S03]  /*2600*/  HMMA.16816.F32.BF16 R12, R124, R122.reuse, R12 ;  /* 0x0000007a7c0c723c */ /* 0x080fe6000004180c */
[----:B------:R-:W5:Y:S03]  /*2610*/  LDG.E R220, desc[UR22][R232.64+0x80] ;  /* 0x00008016e8dc7981 */ /* 0x000f66000c1e1900 */
[C---:B------:R-:W-:Y:S01]  /*2620*/  HMMA.16816.F32.BF16 R16, R116.reuse, R122, R16 ;  /* 0x0000007a7410723c */ /* 0x040fe20000041810 */
[----:B------:R-:W1:Y:S05]  /*2630*/  LDSM.16.M88.4 R120, [R168+0x6000] ;  /* 0x00600000a878783b */ /* 0x000e6a0000000200 */
[-C--:B------:R-:W-:Y:S03]  /*2640*/  HMMA.16816.F32.BF16 R20, R116, R128.reuse, R20 ;  /* 0x000000807414723c */ /* 0x080fe60000041814 */
[----:B------:R4:W5:Y:S03]  /*2650*/  LDG.E R209, desc[UR22][R232.64+0xa0] ;  /* 0x0000a016e8d17981 */ /* 0x000966000c1e1900 */
[C---:B------:R-:W-:Y:S06]  /*2660*/  HMMA.16816.F32.BF16 R24, R124.reuse, R128, R24 ;  /* 0x000000807c18723c */ /* 0x040fec0000041818 */
[-C--:B------:R-:W-:Y:S06]  /*2670*/  HMMA.16816.F32.BF16 R28, R124, R130.reuse, R28 ;  /* 0x000000827c1c723c */ /* 0x080fec000004181c */
[----:B------:R-:W-:Y:S01]  /*2680*/  HMMA.16816.F32.BF16 R32, R116, R130, R32 ;  /* 0x000000827420723c */ /* 0x000fe20000041820 */
[----:B------:R-:W1:Y:S05]  /*2690*/  LDSM.16.M88.4 R116, [R180+0x1000] ;  /* 0x00100000b474783b */ /* 0x000e6a0000000200 */
[-C--:B--2---:R-:W-:Y:S05]  /*26a0*/  HMMA.16816.F32.BF16 R4, R104, R132.reuse, R4 ;  /* 0x000000846804723c */ /* 0x084fea0000041804 */
[----:B----4-:R-:W-:Y:S01]  /*26b0*/  LOP3.LUT R232, R231, UR42, R226, 0x96, !PT ;  /* 0x0000002ae7e87c12 */ /* 0x010fe2000f8e96e2 */
[C---:B------:R-:W-:Y:S01]  /*26c0*/  HMMA.16816.F32.BF16 R8, R108.reuse, R132, R8 ;  /* 0x000000846c08723c */ /* 0x040fe20000041808 */
[----:B------:R-:W-:Y:S04]  /*26d0*/  UIADD3 UR42, UR34, -0x126145ec, URZ ;  /* 0xed9eba14222a7890 */ /* 0x000fe8000fffe03f */
[C---:B------:R-:W-:Y:S01]  /*26e0*/  LOP3.LUT R226, R236.reuse, R243, RZ, 0x3c, !PT ;  /* 0x000000f3ece27212 */ /* 0x040fe200078e3cff */
[-C--:B------:R-:W-:Y:S05]  /*26f0*/  HMMA.16816.F32.BF16 R12, R108, R134.reuse, R12 ;  /* 0x000000866c0c723c */ /* 0x080fea000004180c */
[----:B------:R-:W-:Y:S01]  /*2700*/  LOP3.LUT R236, R236, R239, RZ, 0x3c, !PT ;  /* 0x000000efecec7212 */ /* 0x000fe200078e3cff */
[C---:B------:R-:W-:Y:S05]  /*2710*/  HMMA.16816.F32.BF16 R16, R104.reuse, R134, R16 ;  /* 0x000000866810723c */ /* 0x040fea0000041810 */
[----:B------:R-:W-:Y:S01]  /*2720*/  IMAD.WIDE.U32 R234, R226, -0x2daee0ad, RZ ;  /* 0xd2511f53e2ea7825 */ /* 0x000fe200078e00ff */
[-C--:B------:R-:W-:Y:S05]  /*2730*/  HMMA.16816.F32.BF16 R20, R104, R100.reuse, R20 ;  /* 0x000000646814723c */ /* 0x080fea0000041814 */
[----:B------:R-:W-:Y:S01]  /*2740*/  IMAD.WIDE.U32 R232, R232, -0x326172a9, RZ ;  /* 0xcd9e8d57e8e87825 */ /* 0x000fe200078e00ff */
[C---:B------:R-:W-:Y:S05]  /*2750*/  HMMA.16816.F32.BF16 R24, R108.reuse, R100, R24 ;  /* 0x000000646c18723c */ /* 0x040fea0000041818 */
[----:B------:R-:W-:Y:S01]  /*2760*/  LOP3.LUT R238, R233, UR39, R238, 0x96, !PT ;  /* 0x00000027e9ee7c12 */ /* 0x000fe2000f8e96ee */
[-C--:B------:R-:W-:Y:S01]  /*2770*/  HMMA.16816.F32.BF16 R28, R108, R102.reuse, R28 ;  /* 0x000000666c1c723c */ /* 0x080fe2000004181c */
[----:B------:R-:W-:Y:S04]  /*2780*/  UIADD3 UR39, UR35, 0x78dde6e4, URZ ;  /* 0x78dde6e423277890 */ /* 0x000fe8000fffe03f */
[----:B------:R-:W-:Y:S01]  /*2790*/  IMAD.WIDE.U32 R242, R242, -0x2daee0ad, RZ ;  /* 0xd2511f53f2f27825 */ /* 0x000fe200078e00ff */
[----:B------:R-:W-:Y:S01]  /*27a0*/  HMMA.16816.F32.BF16 R32, R104, R102, R32 ;  /* 0x000000666820723c */ /* 0x000fe20000041820 */
[----:B------:R-:W2:Y:S04]  /*27b0*/  LDSM.16.M88.4 R100, [R168+0x6800] ;  /* 0x00680000a864783b */ /* 0x000ea80000000200 */
[----:B------:R-:W-:Y:S01]  /*27c0*/  LOP3.LUT R234, R243, UR42, R234, 0x96, !PT ;  /* 0x0000002af3ea7c12 */ /* 0x000fe2000f8e96ea */
[-C--:B-1----:R-:W-:Y:S05]  /*27d0*/  HMMA.16816.F32.BF16 R4, R112, R120.reuse, R4 ;  /* 0x000000787004723c */ /* 0x082fea0000041804 */
[----:B------:R-:W-:Y:S01]  /*27e0*/  IMAD.WIDE.U32 R236, R236, -0x2daee0ad, RZ ;  /* 0xd2511f53ecec7825 */ /* 0x000fe200078e00ff */
[C---:B------:R-:W-:Y:S05]  /*27f0*/  HMMA.16816.F32.BF16 R8, R116.reuse, R120, R8 ;  /* 0x000000787408723c */ /* 0x040fea0000041808 */
[----:B------:R-:W-:Y:S01]  /*2800*/  LOP3.LUT R230, R237, UR38, R230, 0x96, !PT ;  /* 0x00000026ede67c12 */ /* 0x000fe2000f8e96e6 */
[----:B------:R-:W-:Y:S01]  /*2810*/  IMAD.WIDE.U32 R238, R238, -0x2daee0ad, RZ ;  /* 0xd2511f53eeee7825 */ /* 0x000fe200078e00ff */
[----:B------:R-:W-:Y:S01]  /*2820*/  LEA R120, R179, UR5, 0x1 ;  /* 0x00000005b3787c11 */ /* 0x000fe2000f8e08ff */
[-C--:B------:R-:W-:Y:S03]  /*2830*/  HMMA.16816.F32.BF16 R12, R116, R122.reuse, R12 ;  /* 0x0000007a740c723c */ /* 0x080fe6000004180c */
[----:B------:R-:W-:Y:S01]  /*2840*/  LOP3.LUT R236, R239, UR42, R236, 0x96, !PT ;  /* 0x0000002aefec7c12 */ /* 0x000fe2000f8e96ec */
[----:B------:R-:W-:Y:S01]  /*2850*/  IMAD.WIDE.U32 R244, R230, -0x326172a9, RZ ;  /* 0xcd9e8d57e6f47825 */ /* 0x000fe200078e00ff */
[----:B------:R-:W-:Y:S01]  /*2860*/  UIADD3 UR42, UR34, 0x646e171e, URZ ;  /* 0x646e171e222a7890 */ /* 0x000fe2000fffe03f */
[C---:B------:R-:W-:Y:S05]  /*2870*/  HMMA.16816.F32.BF16 R16, R112.reuse, R122, R16 ;  /* 0x0000007a7010723c */ /* 0x040fea0000041810 */
[----:B------:R-:W-:Y:S01]  /*2880*/  LOP3.LUT R232, R245, UR39, R232, 0x96, !PT ;  /* 0x00000027f5e87c12 */ /* 0x000fe2000f8e96e8 */
[----:B------:R-:W-:Y:S01]  /*2890*/  FFMA.FTZ R229, R5, UR36, -R248 ;  /* 0x0000002405e57c23 */ /* 0x000fe200080108f8 */
[----:B------:R-:W-:Y:S01]  /*28a0*/  FFMA.FTZ R231, R7, UR36, -R250 ;  /* 0x0000002407e77c23 */ /* 0x000fe200080108fa */
[----:B------:R-:W-:Y:S02]  /*28b0*/  FFMA.FTZ R223, R4, UR36, -R248 ;  /* 0x0000002404df7c23 */ /* 0x000fe400080108f8 */
[----:B------:R1:W-:Y:S01]  /*28c0*/  MUFU.EX2 R224, R229 ;  /* 0x000000e500e07308 */ /* 0x0003e20000000800 */
[----:B------:R-:W-:Y:S02]  /*28d0*/  IMAD.IADD R121, R120, 0x1, R173 ;  /* 0x0000000178797824 */ /* 0x000fe400078e02ad */
[----:B------:R-:W-:Y:S01]  /*28e0*/  FFMA.FTZ R227, R8, UR36, -R252 ;  /* 0x0000002408e37c23 */ /* 0x000fe200080108fc */
[----:B------:R-:W-:Y:S02]  /*28f0*/  IMAD.IADD R122, R120, 0x1, R172 ;  /* 0x00000001787a7824 */ /* 0x000fe400078e02ac */
[--C-:B------:R-:W-:Y:S01]  /*2900*/  FFMA.FTZ R225, R6, UR36, -R250.reuse ;  /* 0x0000002406e17c23 */ /* 0x100fe200080108fa */
[-C--:B--2---:R-:W-:Y:S03]  /*2910*/  HMMA.16816.F32.BF16 R20, R112, R100.reuse, R20 ;  /* 0x000000647014723c */ /* 0x084fe60000041814 */
[----:B------:R-:W-:Y:S01]  /*2920*/  IMAD.WIDE.U32 R236, R236, -0x326172a9, RZ ;  /* 0xcd9e8d57ecec7825 */ /* 0x000fe200078e00ff */
[----:B------:R-:W-:Y:S02]  /*2930*/  MUFU.EX2 R226, R231 ;  /* 0x000000e700e27308 */ /* 0x000fe40000000800 */
[C---:B------:R-:W-:Y:S05]  /*2940*/  HMMA.16816.F32.BF16 R24, R116.reuse, R100, R24 ;  /* 0x000000647418723c */ /* 0x040fea0000041818 */
[----:B------:R-:W-:Y:S01]  /*2950*/  FFMA.FTZ R18, R18, UR36, -R250 ;  /* 0x0000002412127c23 */ /* 0x000fe200080108fa */
[----:B-1----:R-:W-:Y:S01]  /*2960*/  LOP3.LUT R229, R235, UR38, R228, 0x96, !PT ;  /* 0x00000026ebe57c12 */ /* 0x002fe2000f8e96e4 */
[----:B------:R-:W-:Y:S01]  /*2970*/  FMUL.FTZ R228, R201, 1.4426950216293334961 ;  /* 0x3fb8aa3bc9e47820 */ /* 0x000fe20000410000 */
[-C--:B------:R-:W-:Y:S01]  /*2980*/  HMMA.16816.F32.BF16 R28, R116, R102.reuse, R28 ;  /* 0x00000066741c723c */ /* 0x080fe2000004181c */
[----:B------:R-:W1:Y:S01]  /*2990*/  MUFU.EX2 R223, R223 ;  /* 0x000000df00df7308 */ /* 0x000e620000000800 */
[----:B------:R-:W-:Y:S01]  /*29a0*/  UIADD3 UR38, UR35, 0x1715609d, URZ ;  /* 0x1715609d23267890 */ /* 0x000fe2000fffe03f */
[----:B------:R-:W-:Y:S01]  /*29b0*/  IMAD.WIDE.U32 R246, R229, -0x326172a9, RZ ;  /* 0xcd9e8d57e5f67825 */ /* 0x000fe200078e00ff */
[----:B------:R-:W-:Y:S02]  /*29c0*/  FSEL R131, R228, RZ, P0 ;  /* 0x000000ffe4837208 */ /* 0x000fe40000000000 */
[----:B------:R-:W-:Y:S05]  /*29d0*/  HMMA.16816.F32.BF16 R32, R112, R102, R32 ;  /* 0x000000667020723c */ /* 0x000fea0000041820 */
[----:B------:R-:W2:Y:S01]  /*29e0*/  MUFU.EX2 R225, R225 ;  /* 0x000000e100e17308 */ /* 0x000ea20000000800 */
[----:B------:R-:W-:Y:S05]  /*29f0*/  LOP3.LUT R230, R247, UR39, R240, 0x96, !PT ;  /* 0x00000027f7e67c12 */ /* 0x000fea000f8e96f0 */
[----:B------:R-:W-:Y:S04]  /*2a00*/  IMAD.WIDE.U32 R234, R234, -0x326172a9, RZ ;  /* 0xcd9e8d57eaea7825 */ /* 0x000fe800078e00ff */
[--C-:B------:R-:W-:Y:S01]  /*2a10*/  FFMA.FTZ R239, R11, UR36, -R131.reuse ;  /* 0x000000240bef7c23 */ /* 0x100fe20008010883 */
[----:B------:R-:W-:Y:S01]  /*2a20*/  UIADD3 UR39, UR34, -0x56f99767, URZ ;  /* 0xa906689922277890 */ /* 0x000fe2000fffe03f */
[----:B------:R-:W-:Y:S01]  /*2a30*/  LOP3.LUT R240, R235, UR38, R246, 0x96, !PT ;  /* 0x00000026ebf07c12 */ /* 0x000fe2000f8e96f6 */
[----:B------:R-:W-:Y:S01]  /*2a40*/  IMAD.WIDE.U32 R246, R230, -0x2daee0ad, RZ ;  /* 0xd2511f53e6f67825 */ /* 0x000fe200078e00ff */
[----:B------:R-:W-:Y:S01]  /*2a50*/  LOP3.LUT R235, R237, UR38, R244, 0x96, !PT ;  /* 0x00000026edeb7c12 */ /* 0x000fe2000f8e96f4 */
[----:B------:R4:W-:Y:S02]  /*2a60*/  MUFU.EX2 R230, R239 ;  /* 0x000000ef00e67308 */ /* 0x0009e40000000800 */
[----:B------:R-:W-:Y:S01]  /*2a70*/  FFMA.FTZ R19, R19, UR36, -R250 ;  /* 0x0000002413137c23 */ /* 0x000fe200080108fa */
[----:B------:R-:W-:Y:S01]  /*2a80*/  IMAD.WIDE.U32 R240, R240, -0x2daee0ad, RZ ;  /* 0xd2511f53f0f07825 */ /* 0x000fe200078e00ff */
[----:B------:R-:W-:Y:S01]  /*2a90*/  LOP3.LUT R233, R247, UR39, R242, 0x96, !PT ;  /* 0x00000027f7e97c12 */ /* 0x000fe2000f8e96f2 */
[----:B------:R-:W-:Y:S02]  /*2aa0*/  UIADD3 UR38, UR35, -0x4ab325aa, URZ ;  /* 0xb54cda5623267890 */ /* 0x000fe4000fffe03f */
[----:B------:R-:W-:Y:S01]  /*2ab0*/  FFMA.FTZ R21, R21, UR36, -R248 ;  /* 0x0000002415157c23 */ /* 0x000fe200080108f8 */
[----:B------:R-:W-:Y:S01]  /*2ac0*/  FFMA.FTZ R23, R23, UR36, -R250 ;  /* 0x0000002417177c23 */ /* 0x000fe200080108fa */
[----:B------:R-:W-:Y:S01]  /*2ad0*/  LOP3.LUT R246, R241, UR42, R246, 0x96, !PT ;  /* 0x0000002af1f67c12 */ /* 0x000fe2000f8e96f6 */
[----:B------:R-:W-:Y:S01]  /*2ae0*/  FFMA.FTZ R25, R25, UR36, -R252 ;  /* 0x0000002419197c23 */ /* 0x000fe200080108fc */
[--C-:B------:R-:W-:Y:S01]  /*2af0*/  SHF.R.U32.HI R237, RZ, 0x18, R240.reuse ;  /* 0x00000018ffed7819 */ /* 0x100fe200000116f0 */
[--C-:B------:R-:W-:Y:S01]  /*2b00*/  FFMA.FTZ R30, R30, UR36, -R131.reuse ;  /* 0x000000241e1e7c23 */ /* 0x100fe20008010883 */
[----:B------:R-:W-:Y:S01]  /*2b10*/  LOP3.LUT R180, R240, 0xffff, RZ, 0xc0, !PT ;  /* 0x0000fffff0b47812 */ /* 0x000fe200078ec0ff */
[--C-:B------:R-:W-:Y:S01]  /*2b20*/  FFMA.FTZ R26, R26, UR36, -R131.reuse ;  /* 0x000000241a1a7c23 */ /* 0x100fe20008010883 */
[----:B------:R-:W-:Y:S01]  /*2b30*/  SHF.R.U32.HI R249, RZ, 0x10, R240 ;  /* 0x00000010fff97819 */ /* 0x000fe200000116f0 */
[--C-:B------:R-:W-:Y:S01]  /*2b40*/  FFMA.FTZ R27, R27, UR36, -R131.reuse ;  /* 0x000000241b1b7c23 */ /* 0x100fe20008010883 */
[----:B------:R-:W-:Y:S01]  /*2b50*/  ISETP.LE.U32.AND P3, PT, R237, UR37, PT ;  /* 0x00000025ed007c0c */ /* 0x000fe2000bf63070 */
[----:B------:R-:W-:Y:S01]  /*2b60*/  IMAD.WIDE.U32 R244, R232, -0x2daee0ad, RZ ;  /* 0xd2511f53e8f47825 */ /* 0x000fe200078e00ff */
[----:B----4-:R-:W-:Y:S01]  /*2b70*/  LOP3.LUT R239, R240, 0xff, RZ, 0xc0, !PT ;  /* 0x000000fff0ef7812 */ /* 0x010fe200078ec0ff */
[----:B------:R-:W4:Y:S01]  /*2b80*/  MUFU.EX2 R227, R227 ;  /* 0x000000e300e37308 */ /* 0x000f220000000800 */
[----:B------:R-:W-:Y:S01]  /*2b90*/  LOP3.LUT R249, R249, 0xff, RZ, 0xc0, !PT ;  /* 0x000000fff9f97812 */ /* 0x000fe200078ec0ff */
[----:B------:R-:W-:Y:S01]  /*2ba0*/  IMAD.WIDE.U32 R240, R233, -0x326172a9, RZ ;  /* 0xcd9e8d57e9f07825 */ /* 0x000fe200078e00ff */
[----:B------:R-:W-:Y:S02]  /*2bb0*/  ISETP.LE.U32.AND P5, PT, R239, UR37, PT ;  /* 0x00000025ef007c0c */ /* 0x000fe4000bfa3070 */
[----:B------:R-:W-:Y:S01]  /*2bc0*/  SHF.R.U32.HI R180, RZ, 0x8, R180 ;  /* 0x00000008ffb47819 */ /* 0x000fe200000116b4 */
[--C-:B------:R-:W-:Y:S01]  /*2bd0*/  FFMA.FTZ R239, R15, UR36, -R131.reuse ;  /* 0x000000240fef7c23 */ /* 0x100fe20008010883 */
[----:B------:R-:W-:Y:S01]  /*2be0*/  LOP3.LUT R237, R241, UR38, R234, 0x96, !PT ;  /* 0x00000026f1ed7c12 */ /* 0x000fe2000f8e96ea */
[----:B------:R-:W-:Y:S01]  /*2bf0*/  IMAD.WIDE.U32 R242, R235, -0x2daee0ad, RZ ;  /* 0xd2511f53ebf27825 */ /* 0x000fe200078e00ff */
[----:B------:R-:W-:Y:S01]  /*2c00*/  LOP3.LUT R235, R245, UR39, R238, 0x96, !PT ;  /* 0x00000027f5eb7c12 */ /* 0x000fe2000f8e96ee */
[----:B------:R1:W-:Y:S01]  /*2c10*/  MUFU.EX2 R234, R239 ;  /* 0x000000ef00ea7308 */ /* 0x0003e20000000800 */
[----:B------:R-:W-:Y:S01]  /*2c20*/  SHF.R.U32.HI R245, RZ, 0x18, R240 ;  /* 0x00000018fff57819 */ /* 0x000fe200000116f0 */
[--C-:B------:R-:W-:Y:S01]  /*2c30*/  FFMA.FTZ R238, R14, UR36, -R131.reuse ;  /* 0x000000240eee7c23 */ /* 0x100fe20008010883 */
[----:B------:R-:W-:Y:S01]  /*2c40*/  LOP3.LUT R135, R242, 0xff, RZ, 0xc0, !PT ;  /* 0x000000fff2877812 */ /* 0x000fe200078ec0ff */
[--C-:B------:R-:W-:Y:S01]  /*2c50*/  FFMA.FTZ R229, R10, UR36, -R131.reuse ;  /* 0x000000240ae57c23 */ /* 0x100fe20008010883 */
[--C-:B------:R-:W-:Y:S01]  /*2c60*/  SHF.R.U32.HI R134, RZ, 0x18, R242.reuse ;  /* 0x00000018ff867819 */ /* 0x100fe200000116f2 */
[----:B------:R-:W-:Y:S01]  /*2c70*/  IMAD.WIDE.U32 R10, R235, -0x326172a9, RZ ;  /* 0xcd9e8d57eb0a7825 */ /* 0x000fe200078e00ff */
[----:B------:R-:W-:Y:S03]  /*2c80*/  SHF.R.U32.HI R133, RZ, 0x10, R242 ;  /* 0x00000010ff857819 */ /* 0x000fe600000116f2 */
[----:B------:R2:W-:Y:S01]  /*2c90*/  MUFU.EX2 R233, R238 ;  /* 0x000000ee00e97308 */ /* 0x0005e20000000800 */
[----:B------:R-:W-:Y:S01]  /*2ca0*/  LOP3.LUT R130, R242, 0xffff, RZ, 0xc0, !PT ;  /* 0x0000fffff2827812 */ /* 0x000fe200078ec0ff */
[----:B------:R-:W-:Y:S01]  /*2cb0*/  FFMA.FTZ R232, R13, UR36, -R252 ;  /* 0x000000240de87c23 */ /* 0x000fe200080108fc */
[----:B------:R-:W-:Y:S01]  /*2cc0*/  LOP3.LUT R242, R240, 0xffff, RZ, 0xc0, !PT ;  /* 0x0000fffff0f27812 */ /* 0x000fe200078ec0ff */
[----:B------:R-:W-:Y:S01]  /*2cd0*/  FFMA.FTZ R235, R16, UR36, -R248 ;  /* 0x0000002410eb7c23 */ /* 0x000fe200080108f8 */
[----:B------:R-:W-:Y:S01]  /*2ce0*/  LOP3.LUT R241, R11, UR38, R236, 0x96, !PT ;  /* 0x000000260bf17c12 */ /* 0x000fe2000f8e96ec */
[----:B------:R-:W-:Y:S01]  /*2cf0*/  FFMA.FTZ R131, R31, UR36, -R131 ;  /* 0x000000241f837c23 */ /* 0x000fe20008010883 */
[----:B------:R-:W-:Y:S01]  /*2d00*/  LOP3.LUT R236, R237, 0xffff, RZ, 0xc0, !PT ;  /* 0x0000ffffedec7812 */ /* 0x000fe200078ec0ff */
[----:B------:R-:W-:Y:S01]  /*2d10*/  FFMA.FTZ R231, R9, UR36, -R252 ;  /* 0x0000002409e77c23 */ /* 0x000fe200080108fc */
[----:B------:R-:W-:Y:S01]  /*2d20*/  LOP3.LUT R251, R243, UR42, R244, 0x96, !PT ;  /* 0x0000002af3fb7c12 */ /* 0x000fe2000f8e96f4 */
[----:B-1----:R-:W-:Y:S01]  /*2d30*/  FFMA.FTZ R239, R17, UR36, -R248 ;  /* 0x0000002411ef7c23 */ /* 0x002fe200080108f8 */
[----:B------:R-:W-:Y:S01]  /*2d40*/  SHF.R.U32.HI R7, RZ, 0x8, R236 ;  /* 0x00000008ff077819 */ /* 0x000fe200000116ec */
[----:B------:R-:W-:Y:S01]  /*2d50*/  FFMA.FTZ R9, R20, UR36, -R248 ;  /* 0x0000002414097c23 */ /* 0x000fe200080108f8 */
[----:B------:R-:W-:Y:S01]  /*2d60*/  LOP3.LUT R243, R240, 0xff, RZ, 0xc0, !PT ;  /* 0x000000fff0f37812 */ /* 0x000fe200078ec0ff */
[----:B------:R1:W-:Y:S01]  /*2d70*/  MUFU.EX2 R236, R239 ;  /* 0x000000ef00ec7308 */ /* 0x0003e20000000800 */
[----:B------:R-:W-:Y:S01]  /*2d80*/  SHF.R.U32.HI R244, RZ, 0x10, R240 ;  /* 0x00000010fff47819 */ /* 0x000fe200000116f0 */
[----:B------:R-:W-:Y:S01]  /*2d90*/  FFMA.FTZ R34, R34, UR36, -R250 ;  /* 0x0000002422227c23 */ /* 0x000fe200080108fa */
[----:B--2---:R-:W-:Y:S02]  /*2da0*/  LOP3.LUT R238, R237, 0xff, RZ, 0xc0, !PT ;  /* 0x000000ffedee7812 */ /* 0x004fe400078ec0ff */
[----:B------:R-:W-:Y:S02]  /*2db0*/  LOP3.LUT R6, R10, 0xff, RZ, 0xc0, !PT ;  /* 0x000000ff0a067812 */ /* 0x000fe400078ec0ff */
[----:B------:R-:W-:Y:S03]  /*2dc0*/  ISETP.LE.U32.AND P6, PT, R238, UR37, PT ;  /* 0x00000025ee007c0c */ /* 0x000fe6000bfc3070 */
[----:B------:R2:W3:Y:S01]  /*2dd0*/  MUFU.EX2 R228, R231 ;  /* 0x000000e700e47308 */ /* 0x0004e20000000800 */
[----:B------:R-:W-:Y:S02]  /*2de0*/  LOP3.LUT R238, R7, 0xffff, RZ, 0xc0, !PT ;  /* 0x0000ffff07ee7812 */ /* 0x000fe400078ec0ff */
[--C-:B------:R-:W-:Y:S02]  /*2df0*/  SHF.R.U32.HI R7, RZ, 0x18, R237.reuse ;  /* 0x00000018ff077819 */ /* 0x100fe400000116ed */
[----:B------:R-:W-:Y:S02]  /*2e00*/  ISETP.LE.U32.AND P2, PT, R238, UR37, PT ;  /* 0x00000025ee007c0c */ /* 0x000fe4000bf43070 */
[----:B------:R-:W-:Y:S03]  /*2e10*/  ISETP.LE.U32.AND P4, PT, R7, UR37, PT ;  /* 0x0000002507007c0c */ /* 0x000fe6000bf83070 */
[----:B------:R-:W3:Y:S01]  /*2e20*/  MUFU.EX2 R229, R229 ;  /* 0x000000e500e57308 */ /* 0x000ee20000000800 */
[----:B-1----:R-:W-:Y:S02]  /*2e30*/  SHF.R.U32.HI R239, RZ, 0x10, R237 ;  /* 0x00000010ffef7819 */ /* 0x002fe400000116ed */
[----:B------:R-:W-:Y:S01]  /*2e40*/  LOP3.LUT R7, R241, 0xff, RZ, 0xc0, !PT ;  /* 0x000000fff1077812 */ /* 0x000fe200078ec0ff */
[----:B------:R-:W-:Y:S01]  /*2e50*/  @!P6 FADD.FTZ R223, -R223, -RZ ;  /* 0x800000ffdfdfe221 */ /* 0x000fe20000010100 */
[----:B------:R-:W-:Y:S02]  /*2e60*/  LOP3.LUT R238, R239, 0xff, RZ, 0xc0, !PT ;  /* 0x000000ffefee7812 */ /* 0x000fe400078ec0ff */
[----:B------:R-:W-:Y:S03]  /*2e70*/  LOP3.LUT R239, R241, 0xffff, RZ, 0xc0, !PT ;  /* 0x0000fffff1ef7812 */ /* 0x000fe600078ec0ff */
[----:B------:R-:W-:Y:S01]  /*2e80*/  MUFU.EX2 R237, R18 ;  /* 0x0000001200ed7308 */ /* 0x000fe20000000800 */
[----:B------:R-:W-:Y:S01]  /*2e90*/  ISETP.LE.U32.AND P0, PT, R238, UR37, PT ;  /* 0x00000025ee007c0c */ /* 0x000fe2000bf03070 */
[----:B--2---:R-:W-:Y:S01]  /*2ea0*/  FFMA.FTZ R231, R12, UR36, -R252 ;  /* 0x000000240ce77c23 */ /* 0x004fe200080108fc */
[----:B------:R-:W-:Y:S01]  /*2eb0*/  ISETP.LE.U32.AND P6, PT, R7, UR37, PT ;  /* 0x0000002507007c0c */ /* 0x000fe2000bfc3070 */
[----:B------:R-:W-:Y:S01]  /*2ec0*/  @!P2 FADD.FTZ R224, -R224, -RZ ;  /* 0x800000ffe0e0a221 */ /* 0x000fe20000010100 */
[----:B------:R-:W-:Y:S01]  /*2ed0*/  SHF.R.U32.HI R239, RZ, 0x8, R239 ;  /* 0x00000008ffef7819 */ /* 0x000fe200000116ef */
[----:B------:R-:W-:Y:S01]  /*2ee0*/  @!P4 FADD.FTZ R226, -R226, -RZ ;  /* 0x800000ffe2e2c221 */ /* 0x000fe20000010100 */
[--C-:B------:R-:W-:Y:S03]  /*2ef0*/  SHF.R.U32.HI R7, RZ, 0x10, R241.reuse ;  /* 0x00000010ff077819 */ /* 0x100fe600000116f1 */
[----:B------:R-:W1:Y:S01]  /*2f00*/  MUFU.EX2 R231, R231 ;  /* 0x000000e700e77308 */ /* 0x000e620000000800 */
[----:B------:R-:W-:Y:S02]  /*2f10*/  LOP3.LUT R239, R239, 0xffff, RZ, 0xc0, !PT ;  /* 0x0000ffffefef7812 */ /* 0x000fe400078ec0ff */
[----:B------:R-:W-:Y:S02]  /*2f20*/  SHF.R.U32.HI R241, RZ, 0x18, R241 ;  /* 0x00000018fff17819 */ /* 0x000fe400000116f1 */
[----:B------:R-:W-:Y:S01]  /*2f30*/  ISETP.LE.U32.AND P2, PT, R239, UR37, PT ;  /* 0x00000025ef007c0c */ /* 0x000fe2000bf43070 */
[----:B------:R-:W-:Y:S01]  /*2f40*/  @!P0 FADD.FTZ R225, -R225, -RZ ;  /* 0x800000ffe1e18221 */ /* 0x000fe20000010100 */
[----:B------:R-:W-:Y:S01]  /*2f50*/  LOP3.LUT R7, R7, 0xff, RZ, 0xc0, !PT ;  /* 0x000000ff07077812 */ /* 0x000fe200078ec0ff */
[----:B----4-:R-:W-:Y:S01]  /*2f60*/  @!P6 FADD.FTZ R227, -R227, -RZ ;  /* 0x800000ffe3e3e221 */ /* 0x010fe20000010100 */
[----:B------:R-:W-:Y:S01]  /*2f70*/  LOP3.LUT R240, R10, 0xffff, RZ, 0xc0, !PT ;  /* 0x0000ffff0af07812 */ /* 0x000fe200078ec0ff */
[----:B------:R-:W2:Y:S01]  /*2f80*/  MUFU.EX2 R232, R232 ;  /* 0x000000e800e87308 */ /* 0x000ea20000000800 */
[----:B------:R-:W-:Y:S01]  /*2f90*/  ISETP.LE.U32.AND P4, PT, R241, UR37, PT ;  /* 0x00000025f1007c0c */ /* 0x000fe2000bf83070 */
[--C-:B------:R-:W-:Y:S01]  /*2fa0*/  FFMA.FTZ R241, R22, UR36, -R250.reuse ;  /* 0x0000002416f17c23 */ /* 0x100fe200080108fa */
[----:B------:R-:W-:Y:S01]  /*2fb0*/  ISETP.LE.U32.AND P0, PT, R7, UR37, PT ;  /* 0x0000002507007c0c */ /* 0x000fe2000bf03070 */
[----:B------:R-:W-:Y:S01]  /*2fc0*/  FFMA.FTZ R250, R35, UR36, -R250 ;  /* 0x0000002423fa7c23 */ /* 0x000fe200080108fa */
[----:B------:R-:W-:Y:S02]  /*2fd0*/  ISETP.LE.U32.AND P6, PT, R6, UR37, PT ;  /* 0x0000002506007c0c */ /* 0x000fe4000bfc3070 */
[----:B------:R-:W-:Y:S01]  /*2fe0*/  SHF.R.U32.HI R7, RZ, 0x8, R240 ;  /* 0x00000008ff077819 */ /* 0x000fe200000116f0 */
[----:B---3--:R-:W-:Y:S01]  /*2ff0*/  @!P2 FADD.FTZ R228, -R228, -RZ ;  /* 0x800000ffe4e4a221 */ /* 0x008fe20000010100 */
[--C-:B------:R-:W-:Y:S01]  /*3000*/  SHF.R.U32.HI R5, RZ, 0x10, R10.reuse ;  /* 0x00000010ff057819 */ /* 0x100fe2000001160a */
[----:B------:R-:W3:Y:S01]  /*3010*/  MUFU.EX2 R235, R235 ;  /* 0x000000eb00eb7308 */ /* 0x000ee20000000800 */
[----:B------:R-:W-:Y:S02]  /*3020*/  LOP3.LUT R7, R7, 0xffff, RZ, 0xc0, !PT ;  /* 0x0000ffff07077812 */ /* 0x000fe400078ec0ff */
[----:B------:R-:W-:Y:S01]  /*3030*/  LOP3.LUT R5, R5, 0xff, RZ, 0xc0, !PT ;  /* 0x000000ff05057812 */ /* 0x000fe200078ec0ff */
[----:B------:R-:W-:Y:S01]  /*3040*/  @!P4 FADD.FTZ R230, -R230, -RZ ;  /* 0x800000ffe6e6c221 */ /* 0x000fe20000010100 */
[----:B------:R-:W-:Y:S01]  /*3050*/  SHF.R.U32.HI R247, RZ, 0x18, R10 ;  /* 0x00000018fff77819 */ /* 0x000fe2000001160a */
[----:B------:R-:W-:Y:S01]  /*3060*/  @!P0 FADD.FTZ R229, -R229, -RZ ;  /* 0x800000ffe5e58221 */ /* 0x000fe20000010100 */
[----:B------:R-:W-:Y:S01]  /*3070*/  ISETP.LE.U32.AND P2, PT, R7, UR37, PT ;  /* 0x0000002507007c0c */ /* 0x000fe2000bf43070 */
[----:B-1----:R-:W-:Y:S01]  /*3080*/  @!P6 FADD.FTZ R231, -R231, -RZ ;  /* 0x800000ffe7e7e221 */ /* 0x002fe20000010100 */
[----:B------:R-:W-:Y:S01]  /*3090*/  ISETP.LE.U32.AND P4, PT, R5, UR37, PT ;  /* 0x0000002505007c0c */ /* 0x000fe2000bf83070 */
[----:B------:R-:W-:Y:S01]  /*30a0*/  FFMA.FTZ R5, R24, UR36, -R252 ;  /* 0x0000002418057c23 */ /* 0x000fe200080108fc */
[----:B------:R-:W-:Y:S01]  /*30b0*/  ISETP.LE.U32.AND P0, PT, R247, UR37, PT ;  /* 0x00000025f7007c0c */ /* 0x000fe2000bf03070 */
[----:B------:R-:W1:Y:S01]  /*30c0*/  MUFU.EX2 R238, R19 ;  /* 0x0000001300ee7308 */ /* 0x000e620000000800 */
[----:B------:R-:W-:Y:S01]  /*30d0*/  ISETP.LE.U32.AND P6, PT, R243, UR37, PT ;  /* 0x00000025f3007c0c */ /* 0x000fe2000bfc3070 */
[----:B------:R-:W-:Y:S01]  /*30e0*/  FFMA.FTZ R7, R32, UR36, -R248 ;  /* 0x0000002420077c23 */ /* 0x000fe200080108f8 */
[----:B------:R-:W-:Y:S01]  /*30f0*/  SHF.R.U32.HI R247, RZ, 0x8, R242 ;  /* 0x00000008fff77819 */ /* 0x000fe200000116f2 */
[----:B------:R-:W-:Y:S01]  /*3100*/  FFMA.FTZ R248, R33, UR36, -R248 ;  /* 0x0000002421f87c23 */ /* 0x000fe200080108f8 */
[----:B------:R-:W-:Y:S02]  /*3110*/  LOP3.LUT R6, R244, 0xff, RZ, 0xc0, !PT ;  /* 0x000000fff4067812 */ /* 0x000fe400078ec0ff */
[----:B------:R-:W-:Y:S03]  /*3120*/  LOP3.LUT R247, R247, 0xffff, RZ, 0xc0, !PT ;  /* 0x0000fffff7f77812 */ /* 0x000fe600078ec0ff */
[----:B------:R4:W-:Y:S01]  /*3130*/  MUFU.EX2 R243, R5 ;  /* 0x0000000500f37308 */ /* 0x0009e20000000800 */
[----:B--2---:R-:W-:Y:S01]  /*3140*/  @!P2 FADD.FTZ R232, -R232, -RZ ;  /* 0x800000ffe8e8a221 */ /* 0x004fe20000010100 */
[----:B------:R-:W-:Y:S01]  /*3150*/  @!P4 FADD.FTZ R233, -R233, -RZ ;  /* 0x800000ffe9e9c221 */ /* 0x000fe20000010100 */
[----:B------:R-:W-:Y:S01]  /*3160*/  ISETP.LE.U32.AND P2, PT, R247, UR37, PT ;  /* 0x00000025f7007c0c */ /* 0x000fe2000bf43070 */
[----:B------:R-:W-:Y:S01]  /*3170*/  @!P0 FADD.FTZ R234, -R234, -RZ ;  /* 0x800000ffeaea8221 */ /* 0x000fe20000010100 */
[----:B------:R-:W-:Y:S01]  /*3180*/  LOP3.LUT R247, R246, 0xff, RZ, 0xc0, !PT ;  /* 0x000000fff6f77812 */ /* 0x000fe200078ec0ff */
[----:B---3--:R-:W-:Y:S01]  /*3190*/  @!P6 FADD.FTZ R235, -R235, -RZ ;  /* 0x800000ffebebe221 */ /* 0x008fe20000010100 */
[----:B------:R-:W-:Y:S03]  /*31a0*/  ISETP.LE.U32.AND P0, PT, R6, UR37, PT ;  /* 0x0000002506007c0c */ /* 0x000fe6000bf03070 */
[----:B------:R-:W-:Y:S01]  /*31b0*/  MUFU.EX2 R241, R241 ;  /* 0x000000f100f17308 */ /* 0x000fe20000000800 */
[----:B------:R-:W-:Y:S02]  /*31c0*/  ISETP.LE.U32.AND P4, PT, R247, UR37, PT ;  /* 0x00000025f7007c0c */ /* 0x000fe4000bf83070 */
[----:B------:R-:W-:Y:S02]  /*31d0*/  LOP3.LUT R247, R246, 0xffff, RZ, 0xc0, !PT ;  /* 0x0000fffff6f77812 */ /* 0x000fe400078ec0ff */
[----:B------:R-:W-:Y:S02]  /*31e0*/  ISETP.LE.U32.AND P6, PT, R245, UR37, PT ;  /* 0x00000025f5007c0c */ /* 0x000fe4000bfc3070 */
[----:B------:R-:W-:Y:S01]  /*31f0*/  SHF.R.U32.HI R247, RZ, 0x8, R247 ;  /* 0x00000008fff77819 */ /* 0x000fe200000116f7 */
[----:B------:R-:W-:Y:S01]  /*3200*/  @!P2 FADD.FTZ R236, -R236, -RZ ;  /* 0x800000ffececa221 */ /* 0x000fe20000010100 */
[--C-:B----4-:R-:W-:Y:S01]  /*3210*/  SHF.R.U32.HI R5, RZ, 0x18, R246.reuse ;  /* 0x00000018ff057819 */ /* 0x110fe200000116f6 */
[----:B------:R-:W2:Y:S01]  /*3220*/  MUFU.EX2 R240, R21 ;  /* 0x0000001500f07308 */ /* 0x000ea20000000800 */
[----:B------:R-:W-:Y:S01]  /*3230*/  LOP3.LUT R247, R247, 0xffff, RZ, 0xc0, !PT ;  /* 0x0000fffff7f77812 */ /* 0x000fe200078ec0ff */
[----:B------:R-:W-:Y:S01]  /*3240*/  @!P0 FADD.FTZ R237, -R237, -RZ ;  /* 0x800000ffeded8221 */ /* 0x000fe20000010100 */
[----:B------:R-:W-:Y:S02]  /*3250*/  ISETP.LE.U32.AND P2, PT, R5, UR37, PT ;  /* 0x0000002505007c0c */ /* 0x000fe4000bf43070 */
[----:B------:R-:W-:Y:S02]  /*3260*/  SHF.R.U32.HI R5, RZ, 0x10, R246 ;  /* 0x00000010ff057819 */ /* 0x000fe400000116f6 */
[----:B------:R-:W-:Y:S01]  /*3270*/  ISETP.LE.U32.AND P0, PT, R247, UR37, PT ;  /* 0x00000025f7007c0c */ /* 0x000fe2000bf03070 */
[----:B-1----:R-:W-:Y:S01]  /*3280*/  @!P6 FADD.FTZ R238, -R238, -RZ ;  /* 0x800000ffeeeee221 */ /* 0x002fe20000010100 */
[----:B------:R-:W-:Y:S01]  /*3290*/  LOP3.LUT R247, R5, 0xff, RZ, 0xc0, !PT ;  /* 0x000000ff05f77812 */ /* 0x000fe200078ec0ff */
[----:B------:R-:W1:Y:S01]  /*32a0*/  MUFU.EX2 R239, R9 ;  /* 0x0000000900ef7308 */ /* 0x000e620000000800 */
[----:B------:R-:W-:Y:S02]  /*32b0*/  LOP3.LUT R5, R251, 0xffff, RZ, 0xc0, !PT ;  /* 0x0000fffffb057812 */ /* 0x000fe400078ec0ff */
[----:B------:R-:W-:Y:S02]  /*32c0*/  ISETP.LE.U32.AND P6, PT, R247, UR37, PT ;  /* 0x00000025f7007c0c */ /* 0x000fe4000bfc3070 */
[----:B------:R-:W-:Y:S02]  /*32d0*/  SHF.R.U32.HI R5, RZ, 0x8, R5 ;  /* 0x00000008ff057819 */ /* 0x000fe40000011605 */
[----:B------:R-:W-:Y:S03]  /*32e0*/  LOP3.LUT R6, R251, 0xff, RZ, 0xc0, !PT ;  /* 0x000000fffb067812 */ /* 0x000fe600078ec0ff */
[----:B------:R-:W3:Y:S01]  /*32f0*/  MUFU.EX2 R247, R7 ;  /* 0x0000000700f77308 */ /* 0x000ee20000000800 */
[----:B------:R-:W-:Y:S01]  /*3300*/  LOP3.LUT R33, R5, 0xffff, RZ, 0xc0, !PT ;  /* 0x0000ffff05217812 */ /* 0x000fe200078ec0ff */
[----:B--2---:R-:W-:Y:S01]  /*3310*/  @!P0 FADD.FTZ R240, -R240, -RZ ;  /* 0x800000fff0f08221 */ /* 0x004fe20000010100 */
[----:B------:R-:W-:Y:S02]  /*3320*/  LOP3.LUT R180, R180, 0xffff, RZ, 0xc0, !PT ;  /* 0x0000ffffb4b47812 */ /* 0x000fe400078ec0ff */
[----:B------:R-:W-:Y:S02]  /*3330*/  ISETP.LE.U32.AND P0, PT, R33, UR37, PT ;  /* 0x0000002521007c0c */ /* 0x000fe4000bf03070 */
[--C-:B------:R-:W-:Y:S01]  /*3340*/  SHF.R.U32.HI R33, RZ, 0x18, R251.reuse ;  /* 0x00000018ff217819 */ /* 0x100fe200000116fb */
[----:B------:R-:W-:Y:S01]  /*3350*/  @!P6 FADD.FTZ R241, -R241, -RZ ;  /* 0x800000fff1f1e221 */ /* 0x000fe20000010100 */
[----:B------:R-:W-:Y:S01]  /*3360*/  ISETP.LE.U32.AND P6, PT, R249, UR37, PT ;  /* 0x00000025f9007c0c */ /* 0x000fe2000bfc3070 */
[----:B------:R-:W2:Y:S01]  /*3370*/  MUFU.EX2 R242, R23 ;  /* 0x0000001700f27308 */ /* 0x000ea20000000800 */
[----:B------:R-:W-:Y:S01]  /*3380*/  SHF.R.U32.HI R251, RZ, 0x10, R251 ;  /* 0x00000010fffb7819 */ /* 0x000fe200000116fb */
[----:B-1----:R-:W-:Y:S01]  /*3390*/  @!P4 FADD.FTZ R239, -R239, -RZ ;  /* 0x800000ffefefc221 */ /* 0x002fe20000010100 */
[----:B------:R-:W-:Y:S02]  /*33a0*/  ISETP.LE.U32.AND P4, PT, R6, UR37, PT ;  /* 0x0000002506007c0c */ /* 0x000fe4000bf83070 */
[----:B------:R-:W-:Y:S01]  /*33b0*/  SHF.R.U32.HI R130, RZ, 0x8, R130 ;  /* 0x00000008ff827819 */ /* 0x000fe20000011682 */
[----:B---3--:R-:W-:Y:S04]  /*33c0*/  @!P5 FADD.FTZ R247, -R247, -RZ ;  /* 0x800000fff7f7d221 */ /* 0x008fe80000010100 */
[----:B------:R1:W3:Y:S01]  /*33d0*/  MUFU.EX2 R249, R34 ;  /* 0x0000002200f97308 */ /* 0x0002e20000000800 */
[----:B------:R-:W-:Y:S01]  /*33e0*/  ISETP.LE.U32.AND P5, PT, R33, UR37, PT ;  /* 0x0000002521007c0c */ /* 0x000fe2000bfa3070 */
[--C-:B------:R-:W-:Y:S01]  /*33f0*/  FFMA.FTZ R33, R28, UR36, -R252.reuse ;  /* 0x000000241c217c23 */ /* 0x100fe200080108fc */
[----:B------:R-:W-:Y:S01]  /*3400*/  FFMA.FTZ R252, R29, UR36, -R252 ;  /* 0x000000241dfc7c23 */ /* 0x000fe200080108fc */
[----:B------:R-:W-:Y:S02]  /*3410*/  LOP3.LUT R29, R130, 0xffff, RZ, 0xc0, !PT ;  /* 0x0000ffff821d7812 */ /* 0x000fe400078ec0ff */
[----:B------:R-:W-:Y:S04]  /*3420*/  LOP3.LUT R133, R133, 0xff, RZ, 0xc0, !PT ;  /* 0x000000ff85857812 */ /* 0x000fe800078ec0ff */
[----:B------:R-:W4:Y:S01]  /*3430*/  MUFU.EX2 R248, R248 ;  /* 0x000000f800f87308 */ /* 0x000f220000000800 */
[----:B--2---:R-:W-:Y:S01]  /*3440*/  @!P2 FADD.FTZ R242, -R242, -RZ ;  /* 0x800000fff2f2a221 */ /* 0x004fe20000010100 */
[----:B------:R-:W-:Y:S01]  /*3450*/  ISETP.LE.U32.AND P2, PT, R180, UR37, PT ;  /* 0x00000025b4007c0c */ /* 0x000fe2000bf43070 */
[----:B------:R-:W-:Y:S01]  /*3460*/  @!P4 FADD.FTZ R243, -R243, -RZ ;  /* 0x800000fff3f3c221 */ /* 0x000fe20000010100 */
[----:B------:R-:W-:Y:S02]  /*3470*/  ISETP.LE.U32.AND P4, PT, R135, UR37, PT ;  /* 0x0000002587007c0c */ /* 0x000fe4000bf83070 */
[----:B------:R-:W-:Y:S04]  /*3480*/  F2FP.RELU.BF16.F32.PACK_AB R135, R226, R225 ;  /* 0x000000e1e287723e */ /* 0x000fe800000018ff */
[----:B------:R-:W2:Y:S01]  /*3490*/  MUFU.EX2 R244, R25 ;  /* 0x0000001900f47308 */ /* 0x000ea20000000800 */
[----:B-1----:R-:W-:Y:S01]  /*34a0*/  LOP3.LUT R34, R251, 0xff, RZ, 0xc0, !PT ;  /* 0x000000fffb227812 */ /* 0x002fe200078ec0ff */
[----:B---3--:R-:W-:Y:S01]  /*34b0*/  @!P6 FADD.FTZ R249, -R249, -RZ ;  /* 0x800000fff9f9e221 */ /* 0x008fe20000010100 */
[----:B------:R-:W-:Y:S01]  /*34c0*/  F2FP.RELU.BF16.F32.PACK_AB R180, R238, R237 ;  /* 0x000000edeeb4723e */ /* 0x000fe200000018ff */
[----:B------:R-:W-:Y:S01]  /*34d0*/  STS [R192+0xe400], R135 ;  /* 0x00e40087c0007388 */ /* 0x000fe20000000800 */
[----:B------:R-:W-:Y:S02]  /*34e0*/  ISETP.LE.U32.AND P6, PT, R34, UR37, PT ;  /* 0x0000002522007c0c */ /* 0x000fe4000bfc3070 */
[----:B------:R-:W-:Y:S03]  /*34f0*/  F2FP.RELU.BF16.F32.PACK_AB R34, R224, R223 ;  /* 0x000000dfe022723e */ /* 0x000fe600000018ff */
[----:B------:R1:W3:Y:S01]  /*3500*/  MUFU.EX2 R251, R33 ;  /* 0x0000002100fb7308 */ /* 0x0002e20000000800 */
[----:B----4-:R-:W-:Y:S01]  /*3510*/  @!P2 FADD.FTZ R248, -R248, -RZ ;  /* 0x800000fff8f8a221 */ /* 0x010fe20000010100 */
[----:B------:R-:W-:Y:S01]  /*3520*/  ISETP.LE.U32.AND P2, PT, R133, UR37, PT ;  /* 0x0000002585007c0c */ /* 0x000fe2000bf43070 */
[----:B------:R4:W-:Y:S01]  /*3530*/  STS [R192+0xe000], R34 ;  /* 0x00e00022c0007388 */ /* 0x0009e20000000800 */
[----:B------:R-:W-:Y:S02]  /*3540*/  F2FP.RELU.BF16.F32.PACK_AB R35, R230, R229 ;  /* 0x000000e5e623723e */ /* 0x000fe400000018ff */
[----:B------:R-:W-:Y:S04]  /*3550*/  F2FP.RELU.BF16.F32.PACK_AB R133, R228, R227 ;  /* 0x000000e3e485723e */ /* 0x000fe800000018ff */
[----:B------:R-:W4:Y:S01]  /*3560*/  MUFU.EX2 R250, R250 ;  /* 0x000000fa00fa7308 */ /* 0x000f220000000800 */
[----:B------:R4:W-:Y:S01]  /*3570*/  STS [R197+0xe400], R180 ;  /* 0x00e400b4c5007388 */ /* 0x0009e20000000800 */
[----:B--2---:R-:W-:Y:S01]  /*3580*/  @!P0 FADD.FTZ R244, -R244, -RZ ;  /* 0x800000fff4f48221 */ /* 0x004fe20000010100 */
[----:B------:R-:W-:Y:S02]  /*3590*/  ISETP.LE.U32.AND P0, PT, R134, UR37, PT ;  /* 0x0000002586007c0c */ /* 0x000fe4000bf03070 */
[----:B------:R-:W-:Y:S02]  /*35a0*/  F2FP.RELU.BF16.F32.PACK_AB R134, R232, R231 ;  /* 0x000000e7e886723e */ /* 0x000fe400000018ff */
[----:B------:R-:W-:Y:S03]  /*35b0*/  F2FP.RELU.BF16.F32.PACK_AB R31, R240, R239 ;  /* 0x000000eff01f723e */ /* 0x000fe600000018ff */
[----:B------:R2:W2:Y:S01]  /*35c0*/  MUFU.EX2 R130, R30 ;  /* 0x0000001e00827308 */ /* 0x0004a20000000800 */
[C---:B-1----:R-:W-:Y:S01]  /*35d0*/  F2FP.RELU.BF16.F32.PACK_AB R33, R236.reuse, R235 ;  /* 0x000000ebec21723e */ /* 0x042fe200000018ff */
[----:B---3--:R-:W-:Y:S01]  /*35e0*/  @!P4 FADD.FTZ R251, -R251, -RZ ;  /* 0x800000fffbfbc221 */ /* 0x008fe20000010100 */
[----:B------:R-:W-:Y:S03]  /*35f0*/  FSETP.GE.FTZ.AND P4, PT, R236, RZ, PT ;  /* 0x000000ffec00720b */ /* 0x000fe60003f96000 */
[----:B------:R-:W-:Y:S04]  /*3600*/  STS [R197+0xe000], R33 ;  /* 0x00e00021c5007388 */ /* 0x000fe80000000800 */
[----:B------:R-:W1:Y:S01]  /*3610*/  MUFU.EX2 R245, R26 ;  /* 0x0000001a00f57308 */ /* 0x000e620000000800 */
[----:B----4-:R-:W-:Y:S01]  /*3620*/  @!P3 FADD.FTZ R250, -R250, -RZ ;  /* 0x800000fffafab221 */ /* 0x010fe20000010100 */
[----:B------:R-:W-:Y:S01]  /*3630*/  STS [R192+0xf000], R133 ;  /* 0x00f00085c0007388 */ /* 0x000fe20000000800 */
[----:B------:R-:W-:Y:S02]  /*3640*/  ISETP.LE.U32.AND P3, PT, R29, UR37, PT ;  /* 0x000000251d007c0c */ /* 0x000fe4000bf63070 */
[----:B------:R-:W-:Y:S01]  /*3650*/  F2FP.RELU.BF16.F32.PACK_AB R34, R234, R233 ;  /* 0x000000e9ea22723e */ /* 0x000fe200000018ff */
[----:B------:R-:W-:Y:S01]  /*3660*/  STS [R192+0xf400], R35 ;  /* 0x00f40023c0007388 */ /* 0x000fe20000000800 */
[----:B------:R-:W-:Y:S03]  /*3670*/  F2FP.RELU.BF16.F32.PACK_AB R29, R242, R241 ;  /* 0x000000f1f21d723e */ /* 0x000fe600000018ff */
[----:B------:R-:W3:Y:S01]  /*3680*/  MUFU.EX2 R246, R27 ;  /* 0x0000001b00f67308 */ /* 0x000ee20000000800 */
[----:B--2---:R-:W-:Y:S01]  /*3690*/  F2FP.RELU.BF16.F32.PACK_AB R30, R248, R247 ;  /* 0x000000f7f81e723e */ /* 0x004fe200000018ff */
[----:B------:R-:W-:Y:S01]  /*36a0*/  STS [R197+0xf000], R134 ;  /* 0x00f00086c5007388 */ /* 0x000fe20000000800 */
[----:B------:R-:W-:Y:S01]  /*36b0*/  F2FP.RELU.BF16.F32.PACK_AB R180, R250, R249 ;  /* 0x000000f9fab4723e */ /* 0x000fe200000018ff */
[----:B------:R-:W-:Y:S01]  /*36c0*/  @!P2 FADD.FTZ R130, -R130, -RZ ;  /* 0x800000ff8282a221 */ /* 0x000fe20000010100 */
[----:B------:R-:W-:Y:S01]  /*36d0*/  FSETP.GE.FTZ.AND P2, PT, R240, RZ, PT ;  /* 0x000000fff000720b */ /* 0x000fe20003f56000 */
[----:B------:R2:W-:Y:S04]  /*36e0*/  STS [R197+0xf400], R34 ;  /* 0x00f40022c5007388 */ /* 0x0005e80000000800 */
[----:B------:R-:W4:Y:S01]  /*36f0*/  MUFU.EX2 R252, R252 ;  /* 0x000000fc00fc7308 */ /* 0x000f220000000800 */
[----:B-1----:R-:W-:Y:S01]  /*3700*/  @!P6 FADD.FTZ R245, -R245, -RZ ;  /* 0x800000fff5f5e221 */ /* 0x002fe20000010100 */
[----:B------:R1:W-:Y:S01]  /*3710*/  STS [R196+0xe000], R31 ;  /* 0x00e0001fc4007388 */ /* 0x0003e20000000800 */
[----:B------:R-:W-:Y:S03]  /*3720*/  FSETP.GE.FTZ.AND P6, PT, R224, RZ, PT ;  /* 0x000000ffe000720b */ /* 0x000fe60003fd6000 */
[----:B------:R1:W-:Y:S04]  /*3730*/  STS [R196+0xe400], R29 ;  /* 0x00e4001dc4007388 */ /* 0x0003e80000000800 */
[----:B------:R-:W1:Y:S01]  /*3740*/  MUFU.EX2 R131, R131 ;  /* 0x0000008300837308 */ /* 0x000e620000000800 */
[----:B---3--:R-:W-:Y:S01]  /*3750*/  @!P5 FADD.FTZ R246, -R246, -RZ ;  /* 0x800000fff6f6d221 */ /* 0x008fe20000010100 */
[----:B------:R3:W-:Y:S01]  /*3760*/  STS [R207+0xe000], R30 ;  /* 0x00e0001ecf007388 */ /* 0x0007e20000000800 */
[----:B------:R-:W-:Y:S03]  /*3770*/  FSETP.GE.FTZ.AND P5, PT, R235, RZ, PT ;  /* 0x000000ffeb00720b */ /* 0x000fe60003fb6000 */
[----:B------:R-:W-:Y:S01]  /*3780*/  STS [R207+0xe400], R180 ;  /* 0x00e400b4cf007388 */ /* 0x000fe20000000800 */
[----:B----4-:R-:W-:Y:S01]  /*3790*/  @!P3 FADD.FTZ R252, -R252, -RZ ;  /* 0x800000fffcfcb221 */ /* 0x010fe20000010100 */
[----:B------:R-:W-:Y:S04]  /*37a0*/  FSETP.GE.FTZ.AND P3, PT, R239, RZ, PT ;  /* 0x000000ffef00720b */ /* 0x000fe80003f76000 */
[----:B--2---:R-:W-:Y:S01]  /*37b0*/  F2FP.RELU.BF16.F32.PACK_AB R34, R252, R251 ;  /* 0x000000fbfc22723e */ /* 0x004fe200000018ff */
[----:B-1----:R-:W-:Y:S01]  /*37c0*/  @!P0 FADD.FTZ R131, -R131, -RZ ;  /* 0x800000ff83838221 */ /* 0x002fe20000010100 */
[----:B------:R-:W-:Y:S02]  /*37d0*/  FSETP.GE.FTZ.AND P0, PT, R223, RZ, PT ;  /* 0x000000ffdf00720b */ /* 0x000fe40003f16000 */
[----:B------:R-:W-:Y:S02]  /*37e0*/  F2FP.RELU.BF16.F32.PACK_AB R31, R244, R243 ;  /* 0x000000f3f41f723e */ /* 0x000fe400000018ff */
[----:B------:R-:W-:Y:S03]  /*37f0*/  F2FP.RELU.BF16.F32.PACK_AB R29, R246, R245 ;  /* 0x000000f5f61d723e */ /* 0x000fe600000018ff */
[----:B------:R-:W-:Y:S01]  /*3800*/  STS [R196+0xf000], R31 ;  /* 0x00f0001fc4007388 */ /* 0x000fe20000000800 */
[----:B---3--:R-:W-:Y:S03]  /*3810*/  F2FP.RELU.BF16.F32.PACK_AB R30, R131, R130 ;  /* 0x00000082831e723e */ /* 0x008fe600000018ff */
[----:B------:R-:W-:Y:S04]  /*3820*/  STS [R196+0xf400], R29 ;  /* 0x00f4001dc4007388 */ /* 0x000fe80000000800 */
[----:B------:R-:W-:Y:S04]  /*3830*/  STS [R207+0xf000], R34 ;  /* 0x00f00022cf007388 */ /* 0x000fe80000000800 */
[----:B------:R-:W-:Y:S04]  /*3840*/  STS [R207+0xf400], R30 ;  /* 0x00f4001ecf007388 */ /* 0x000fe80000000800 */
[----:B------:R-:W1:Y:S08]  /*3850*/  LDSM.16.M88.4 R100, [R120+0x4000] ;  /* 0x004000007864783b */ /* 0x000e700000000200 */
[----:B------:R2:W3:Y:S08]  /*3860*/  LDSM.16.M88.4 R104, [R120+0x5000] ;  /* 0x005000007868783b */ /* 0x0004f00000000200 */
[----:B------:R-:W4:Y:S08]  /*3870*/  LDSM.16.M88.4 R108, [R121+0x4000] ;  /* 0x00400000796c783b */ /* 0x000f300000000200 */
[----:B------:R-:W4:Y:S01]  /*3880*/  LDSM.16.M88.4 R112, [R121+0x5000] ;  /* 0x005000007970783b */ /* 0x000f220000000200 */
[----:B--2---:R-:W-:Y:S07]  /*3890*/  IMAD.IADD R120, R172, 0x1, R121 ;  /* 0x00000001ac787824 */ /* 0x004fee00078e0279 */
[----:B------:R-:W2:Y:S01]  /*38a0*/  LDSM.16.M88.4 R116, [R122+0x4000] ;  /* 0x004000007a74783b */ /* 0x000ea20000000200 */
[-C--:B-1----:R-:W-:Y:S06]  /*38b0*/  HMMA.16816.F32.BF16 R4, R100, R136.reuse, RZ ;  /* 0x000000886404723c */ /* 0x082fec00000418ff */
[C---:B---3--:R-:W-:Y:S06]  /*38c0*/  HMMA.16816.F32.BF16 R8, R104.reuse, R136, RZ ;  /* 0x000000886808723c */ /* 0x048fec00000418ff */
[-C--:B------:R-:W-:Y:S06]  /*38d0*/  HMMA.16816.F32.BF16 R12, R104, R138.reuse, RZ ;  /* 0x0000008a680c723c */ /* 0x080fec00000418ff */
[C---:B------:R-:W-:Y:S06]  /*38e0*/  HMMA.16816.F32.BF16 R16, R100.reuse, R138, RZ ;  /* 0x0000008a6410723c */ /* 0x040fec00000418ff */
[-C--:B------:R-:W-:Y:S06]  /*38f0*/  HMMA.16816.F32.BF16 R20, R100, R140.reuse, RZ ;  /* 0x0000008c6414723c */ /* 0x080fec00000418ff */
[C---:B------:R-:W-:Y:S06]  /*3900*/  HMMA.16816.F32.BF16 R24, R104.reuse, R140, RZ ;  /* 0x0000008c6818723c */ /* 0x040fec00000418ff */
[-C--:B------:R-:W-:Y:S01]  /*3910*/  HMMA.16816.F32.BF16 R28, R104, R142.reuse, RZ ;  /* 0x0000008e681c723c */ /* 0x080fe200000418ff */
[----:B------:R-:W-:Y:S05]  /*3920*/  LDSM.16.M88.4 R104, [R120+0x4000] ;  /* 0x004000007868783b */ /* 0x000fea0000000200 */
        /* <DEDUP_REMOVED lines=10> */
[----:B------:R-:W3:Y:S05]  /*39d0*/  LDSM.16.M88.4 R108, [R120+0x5000] ;  /* 0x00500000786c783b */ /* 0x000eea0000000200 */
[-C--:B--2---:R-:W-:Y:S06]  /*39e0*/  HMMA.16816.F32.BF16 R4, R116, R152.reuse, R4 ;  /* 0x000000987404723c */ /* 0x084fec0000041804 */
        /* <DEDUP_REMOVED lines=19> */
[----:B------:R-:W-:Y:S01]  /*3b20*/  FSEL R133, R133, R222, P6 ;  /* 0x000000de85857208 */ /* 0x000fe20003000000 */
[C---:B------:R-:W-:Y:S01]  /*3b30*/  FADD.FTZ R21, -R222.reuse, R21 ;  /* 0x00000015de157221 */ /* 0x040fe20000010100 */
[----:B------:R-:W-:Y:S01]  /*3b40*/  FMUL.FTZ R223, R223, R134 ;  /* 0x00000086dfdf7220 */ /* 0x000fe20000410000 */
[----:B------:R-:W-:Y:S03]  /*3b50*/  FADD.FTZ R135, -R222, R16 ;  /* 0x00000010de877221 */ /* 0x000fe60000010100 */
[-C--:B------:R-:W-:Y:S01]  /*3b60*/  FSEL R21, R21, R222.reuse, P2 ;  /* 0x000000de15157208 */ /* 0x080fe20001000000 */
[----:B------:R-:W-:Y:S01]  /*3b70*/  FMUL.FTZ R224, R224, R133 ;  /* 0x00000085e0e07220 */ /* 0x000fe20000410000 */
[----:B------:R-:W-:Y:S01]  /*3b80*/  FSETP.GE.FTZ.AND P2, PT, R247, RZ, PT ;  /* 0x000000fff700720b */ /* 0x000fe20003f56000 */
[C---:B------:R-:W-:Y:S01]  /*3b90*/  FADD.FTZ R134, -R222.reuse, R17 ;  /* 0x00000011de867221 */ /* 0x040fe20000010100 */
[-C--:B------:R-:W-:Y:S01]  /*3ba0*/  FSEL R135, R135, R222.reuse, P5 ;  /* 0x000000de87877208 */ /* 0x080fe20002800000 */
[----:B------:R-:W-:Y:S01]  /*3bb0*/  FADD.FTZ R180, -R222, R20 ;  /* 0x00000014deb47221 */ /* 0x000fe20000010100 */
[----:B------:R-:W-:Y:S01]  /*3bc0*/  F2FP.BF16.F32.PACK_AB R223, R224, R223 ;  /* 0x000000dfe0df723e */ /* 0x000fe200000010ff */
[----:B------:R-:W-:Y:S01]  /*3bd0*/  FMUL.FTZ R240, R240, R21 ;  /* 0x00000015f0f07220 */ /* 0x000fe20000410000 */
[-C--:B------:R-:W-:Y:S01]  /*3be0*/  FSEL R134, R134, R222.reuse, P4 ;  /* 0x000000de86867208 */ /* 0x080fe20002000000 */
[----:B------:R-:W-:Y:S01]  /*3bf0*/  FMUL.FTZ R235, R235, R135 ;  /* 0x00000087ebeb7220 */ /* 0x000fe20000410000 */
[----:B------:R-:W-:Y:S02]  /*3c00*/  FSEL R180, R180, R222, P3 ;  /* 0x000000deb4b47208 */ /* 0x000fe40001800000 */
[----:B------:R-:W-:Y:S01]  /*3c10*/  FSETP.GE.FTZ.AND P3, PT, R225, RZ, PT ;  /* 0x000000ffe100720b */ /* 0x000fe20003f76000 */
[----:B------:R-:W-:Y:S01]  /*3c20*/  FADD.FTZ R133, -R222, R32 ;  /* 0x00000020de857221 */ /* 0x000fe20000010100 */
[----:B------:R-:W-:Y:S01]  /*3c30*/  FMUL.FTZ R236, R236, R134 ;  /* 0x00000086ecec7220 */ /* 0x000fe20000410000 */
[----:B------:R-:W-:Y:S03]  /*3c40*/  FMUL.FTZ R239, R239, R180 ;  /* 0x000000b4efef7220 */ /* 0x000fe60000410000 */
[----:B------:R-:W-:Y:S01]  /*3c50*/  FSEL R224, R133, R222, P2 ;  /* 0x000000de85e07208 */ /* 0x000fe20001000000 */
[----:B------:R-:W-:Y:S01]  /*3c60*/  @P0 FADD.FTZ R222, -R222, R33 ;  /* 0x00000021dede0221 */ /* 0x000fe20000010100 */
[----:B------:R-:W-:Y:S02]  /*3c70*/  PLOP3.LUT P0, PT, PT, PT, UP2, 0x80, 0x0 ;  /* 0x000000000000781c */ /* 0x000fe40003f0f028 */
[----:B------:R-:W-:Y:S01]  /*3c80*/  F2FP.BF16.F32.PACK_AB R236, R236, R235 ;  /* 0x000000ebecec723e */ /* 0x000fe200000010ff */
[C---:B------:R-:W-:Y:S01]  /*3c90*/  FADD.FTZ R235, -R221.reuse, R7 ;  /* 0x00000007ddeb7221 */ /* 0x040fe20000010100 */
[----:B------:R-:W-:Y:S01]  /*3ca0*/  F2FP.BF16.F32.PACK_AB R239, R240, R239 ;  /* 0x000000eff0ef723e */ /* 0x000fe200000010ff */
[----:B------:R-:W-:Y:S01]  /*3cb0*/  FADD.FTZ R240, -R221, R6 ;  /* 0x00000006ddf07221 */ /* 0x000fe20000010100 */
[----:B------:R-:W-:Y:S01]  /*3cc0*/  FSETP.GE.FTZ.AND P2, PT, R226, RZ, PT ;  /* 0x000000ffe200720b */ /* 0x000fe20003f56000 */
[----:B------:R-:W-:Y:S01]  /*3cd0*/  FMUL.FTZ R224, R247, R224 ;  /* 0x000000e0f7e07220 */ /* 0x000fe20000410000 */
[----:B------:R-:W-:Y:S02]  /*3ce0*/  FMUL.FTZ R247, R248, R222 ;  /* 0x000000def8f77220 */ /* 0x000fe40000410000 */
[-C--:B------:R-:W-:Y:S02]  /*3cf0*/  FSEL R240, R240, R221.reuse, P3 ;  /* 0x000000ddf0f07208 */ /* 0x080fe40001800000 */
[----:B------:R-:W-:Y:S01]  /*3d00*/  FSEL R235, R235, R221, P2 ;  /* 0x000000ddebeb7208 */ /* 0x000fe20001000000 */
        /* <DEDUP_REMOVED lines=19> */
.L_x_1195:
[----:B------:R-:W-:Y:S01]  /*3e40*/  FADD.FTZ R18, -R221, R18 ;  /* 0x00000012dd127221 */ /* 0x000fe20000010100 */
[----:B------:R-:W-:Y:S01]  /*3e50*/  FSETP.GE.FTZ.AND P2, PT, R237, RZ, PT ;  /* 0x000000ffed00720b */ /* 0x000fe20003f56000 */
[C---:B------:R-:W-:Y:S01]  /*3e60*/  FADD.FTZ R6, -R221.reuse, R23 ;  /* 0x00000017dd067221 */ /* 0x040fe20000010100 */
[----:B------:R-:W-:Y:S01]  /*3e70*/  FADD.FTZ R22, -R221, R22 ;  /* 0x00000016dd167221 */ /* 0x000fe20000010100 */
[----:B------:R-:W-:Y:S01]  /*3e80*/  FSETP.GE.FTZ.AND P4, PT, R241, RZ, PT ;  /* 0x000000fff100720b */ /* 0x000fe20003f96000 */
[C---:B-1----:R-:W-:Y:S01]  /*3e90*/  FADD.FTZ R4, -R221.reuse, R19 ;  /* 0x00000013dd047221 */ /* 0x042fe20000010100 */
[----:B------:R-:W-:Y:S01]  /*3ea0*/  FSETP.GE.FTZ.AND P3, PT, R242, RZ, PT ;  /* 0x000000fff200720b */ /* 0x000fe20003f76000 */
[----:B------:R-:W-:Y:S01]  /*3eb0*/  FADD.FTZ R34, -R221, R34 ;  /* 0x00000022dd227221 */ /* 0x000fe20000010100 */
[-C--:B------:R-:W-:Y:S01]  /*3ec0*/  FSEL R18, R18, R221.reuse, P2 ;  /* 0x000000dd12127208 */ /* 0x080fe20001000000 */
[----:B-----5:R-:W-:Y:S01]  /*3ed0*/  FADD.FTZ R9, -R220, R9 ;  /* 0x00000009dc097221 */ /* 0x020fe20000010100 */
[----:B------:R-:W-:Y:S01]  /*3ee0*/  FSETP.GE.FTZ.AND P2, PT, R250, RZ, PT ;  /* 0x000000fffa00720b */ /* 0x000fe20003f56000 */
[----:B------:R-:W-:Y:S01]  /*3ef0*/  FADD.FTZ R25, -R220, R25 ;  /* 0x00000019dc197221 */ /* 0x000fe20000010100 */
[----:B------:R-:W-:Y:S01]  /*3f00*/  FSETP.GE.FTZ.AND P5, PT, R238, RZ, PT ;  /* 0x000000ffee00720b */ /* 0x000fe20003fb6000 */
[----:B------:R-:W-:Y:S01]  /*3f10*/  FMUL.FTZ R18, R237, R18 ;  /* 0x00000012ed127220 */ /* 0x000fe20000410000 */
[-C--:B------:R-:W-:Y:S01]  /*3f20*/  FSEL R22, R22, R221.reuse, P4 ;  /* 0x000000dd16167208 */ /* 0x080fe20002000000 */
[----:B------:R-:W-:Y:S01]  /*3f30*/  FADD.FTZ R10, -R209, R10 ;  /* 0x0000000ad10a7221 */ /* 0x000fe20000010100 */
        /* <DEDUP_REMOVED lines=8> */
[----:B------:R-:W-:Y:S01]  /*3fc0*/  FSEL R34, R34, R221, P3 ;  /* 0x000000dd22227208 */ /* 0x000fe20001800000 */
[----:B------:R-:W-:Y:S01]  /*3fd0*/  @P2 FADD.FTZ R221, -R221, R35 ;  /* 0x00000023dddd2221 */ /* 0x000fe20000010100 */
[----:B------:R-:W-:Y:S01]  /*3fe0*/  F2FP.BF16.F32.PACK_AB R17, R7, R22 ;  /* 0x000000160711723e */ /* 0x000fe200000010ff */
[C---:B------:R-:W-:Y:S01]  /*3ff0*/  FADD.FTZ R7, -R220.reuse, R12 ;  /* 0x0000000cdc077221 */ /* 0x040fe20000010100 */
[----:B------:R-:W-:Y:S01]  /*4000*/  F2FP.BF16.F32.PACK_AB R18, R5, R18 ;  /* 0x000000120512723e */ /* 0x000fe200000010ff */
[----:B------:R-:W-:Y:S01]  /*4010*/  FADD.FTZ R5, -R220, R8 ;  /* 0x00000008dc057221 */ /* 0x000fe20000010100 */
[----:B------:R-:W-:Y:S01]  /*4020*/  FSETP.GE.FTZ.AND P2, PT, R231, RZ, PT ;  /* 0x000000ffe700720b */ /* 0x000fe20003f56000 */
[----:B------:R-:W-:Y:S01]  /*4030*/  FMUL.FTZ R235, R226, R235 ;  /* 0x000000ebe2eb7220 */ /* 0x000fe20000410000 */
[----:B------:R-:W-:Y:S01]  /*4040*/  FSETP.GE.FTZ.AND P3, PT, R228, RZ, PT ;  /* 0x000000ffe400720b */ /* 0x000fe20003f76000 */
[----:B------:R-:W-:Y:S01]  /*4050*/  FADD.FTZ R14, -R209, R14 ;  /* 0x0000000ed10e7221 */ /* 0x000fe20000010100 */
[-C--:B------:R-:W-:Y:S01]  /*4060*/  FSEL R6, R7, R220.reuse, P2 ;  /* 0x000000dc07067208 */ /* 0x080fe20001000000 */
[----:B------:R-:W-:Y:S01]  /*4070*/  FADD.FTZ R7, -R220, R24 ;  /* 0x00000018dc077221 */ /* 0x000fe20000010100 */
[----:B------:R-:W-:Y:S01]  /*4080*/  FSETP.GE.FTZ.AND P2, PT, R252, RZ, PT ;  /* 0x000000fffc00720b */ /* 0x000fe20003f56000 */
[----:B------:R-:W-:Y:S01]  /*4090*/  STS [R192+0xa000], R223 ;  /* 0x00a000dfc0007388 */ /* 0x000fe20000000800 */
[-C--:B------:R-:W-:Y:S01]  /*40a0*/  FSEL R4, R5, R220.reuse, P4 ;  /* 0x000000dc05047208 */ /* 0x080fe20002000000 */
[C---:B------:R-:W-:Y:S01]  /*40b0*/  FADD.FTZ R5, -R220.reuse, R13 ;  /* 0x0000000ddc057221 */ /* 0x040fe20000010100 */
[----:B------:R-:W-:Y:S01]  /*40c0*/  FSEL R9, R9, R220, P3 ;  /* 0x000000dc09097208 */ /* 0x000fe20001800000 */
[----:B------:R-:W-:Y:S01]  /*40d0*/  FADD.FTZ R13, -R220, R28 ;  /* 0x0000001cdc0d7221 */ /* 0x000fe20000010100 */
[----:B------:R-:W-:Y:S01]  /*40e0*/  FSETP.GE.FTZ.AND P3, PT, R232, RZ, PT ;  /* 0x000000ffe800720b */ /* 0x000fe20003f76000 */
[----:B------:R-:W-:Y:S01]  /*40f0*/  FMUL.FTZ R4, R227, R4 ;  /* 0x00000004e3047220 */ /* 0x000fe20000410000 */
[----:B------:R-:W-:Y:S01]  /*4100*/  FSETP.GE.FTZ.AND P4, PT, R244, RZ, PT ;  /* 0x000000fff400720b */ /* 0x000fe20003f96000 */
[----:B------:R-:W-:Y:S01]  /*4110*/  FMUL.FTZ R9, R228, R9 ;  /* 0x00000009e4097220 */ /* 0x000fe20000410000 */
[----:B------:R-:W-:Y:S01]  /*4120*/  FSEL R5, R5, R220, P3 ;  /* 0x000000dc05057208 */ /* 0x000fe20001800000 */
[----:B------:R-:W-:Y:S01]  /*4130*/  FMUL.FTZ R6, R231, R6 ;  /* 0x00000006e7067220 */ /* 0x000fe20000410000 */
[----:B------:R-:W-:Y:S01]  /*4140*/  FSETP.GE.FTZ.AND P3, PT, R251, RZ, PT ;  /* 0x000000fffb00720b */ /* 0x000fe20003f76000 */
[----:B------:R-:W-:Y:S01]  /*4150*/  FADD.FTZ R26, -R209, R26 ;  /* 0x0000001ad11a7221 */ /* 0x000fe20000010100 */
[----:B------:R-:W-:Y:S01]  /*4160*/  FSETP.GE.FTZ.AND P5, PT, R243, RZ, PT ;  /* 0x000000fff300720b */ /* 0x000fe20003fb6000 */
[----:B------:R-:W-:Y:S01]  /*4170*/  FMUL.FTZ R5, R232, R5 ;  /* 0x00000005e8057220 */ /* 0x000fe20000410000 */
[----:B------:R-:W-:Y:S01]  /*4180*/  F2FP.BF16.F32.PACK_AB R9, R9, R4 ;  /* 0x000000040909723e */ /* 0x000fe200000010ff */
[----:B------:R-:W-:Y:S01]  /*4190*/  FADD.FTZ R4, -R209, R11 ;  /* 0x0000000bd1047221 */ /* 0x000fe20000010100 */
[-C--:B------:R-:W-:Y:S01]  /*41a0*/  FSEL R12, R13, R220.reuse, P3 ;  /* 0x000000dc0d0c7208 */ /* 0x080fe20001800000 */
[----:B------:R-:W-:Y:S01]  /*41b0*/  FADD.FTZ R30, -R209, R30 ;  /* 0x0000001ed11e7221 */ /* 0x000fe20000010100 */
[----:B------:R-:W-:Y:S01]  /*41c0*/  FSEL R8, R7, R220, P5 ;  /* 0x000000dc07087208 */ /* 0x000fe20002800000 */
[----:B------:R-:W-:Y:S01]  /*41d0*/  FMUL.FTZ R34, R249, R34 ;  /* 0x00000022f9227220 */ /* 0x000fe20000410000 */
[----:B------:R-:W-:Y:S01]  /*41e0*/  FSEL R25, R25, R220, P4 ;  /* 0x000000dc19197208 */ /* 0x000fe20002000000 */
[----:B------:R-:W-:Y:S01]  /*41f0*/  @P2 FADD.FTZ R220, -R220, R29 ;  /* 0x0000001ddcdc2221 */ /* 0x000fe20000010100 */
[----:B------:R-:W-:Y:S01]  /*4200*/  FSETP.GE.FTZ.AND P2, PT, R230, RZ, PT ;  /* 0x000000ffe600720b */ /* 0x000fe20003f56000 */
[----:B------:R-:W-:Y:S01]  /*4210*/  FMUL.FTZ R12, R251, R12 ;  /* 0x0000000cfb0c7220 */ /* 0x000fe20000410000 */
[----:B------:R-:W-:Y:S01]  /*4220*/  FSETP.GE.FTZ.AND P3, PT, R229, RZ, PT ;  /* 0x000000ffe500720b */ /* 0x000fe20003f76000 */
[----:B------:R-:W-:Y:S01]  /*4230*/  FMUL.FTZ R7, R252, R220 ;  /* 0x000000dcfc077220 */ /* 0x000fe20000410000 */
[----:B------:R-:W-:Y:S01]  /*4240*/  F2FP.BF16.F32.PACK_AB R6, R5, R6 ;  /* 0x000000060506723e */ /* 0x000fe200000010ff */
[----:B------:R-:W-:Y:S01]  /*4250*/  FMUL.FTZ R8, R243, R8 ;  /* 0x00000008f3087220 */ /* 0x000fe20000410000 */
        /* <DEDUP_REMOVED lines=10> */
[----:B------:R-:W-:Y:S02]  /*4300*/  F2FP.BF16.F32.PACK_AB R102, R7, R12 ;  /* 0x0000000c0766723e */ /* 0x000fe400000010ff */
[-C--:B------:R-:W-:Y:S01]  /*4310*/  FSEL R14, R14, R209.reuse, P3 ;  /* 0x000000d10e0e7208 */ /* 0x080fe20001800000 */
[----:B------:R-:W-:Y:S01]  /*4320*/  STS [R192+0xa400], R235 ;  /* 0x00a400ebc0007388 */ /* 0x000fe20000000800 */
[----:B------:R-:W-:Y:S02]  /*4330*/  FSEL R7, R4, R209, P6 ;  /* 0x000000d104077208 */ /* 0x000fe40003000000 */
        /* <DEDUP_REMOVED lines=13> */
[----:B------:R-:W-:Y:S01]  /*4410*/  FSETP.GE.FTZ.AND P3, PT, R130, RZ, PT ;  /* 0x000000ff8200720b */ /* 0x000fe20003f76000 */
[----:B------:R-:W-:Y:S01]  /*4420*/  STS [R192+0xb400], R5 ;  /* 0x00b40005c0007388 */ /* 0x000fe20000000800 */
[----:B------:R-:W-:Y:S01]  /*4430*/  FSEL R26, R26, R209, P5 ;  /* 0x000000d11a1a7208 */ /* 0x000fe20002800000 */
[----:B------:R-:W-:Y:S01]  /*4440*/  FMUL.FTZ R11, R246, R11 ;  /* 0x0000000bf60b7220 */ /* 0x000fe20000410000 */
[----:B------:R-:W-:Y:S01]  /*4450*/  FSEL R13, R30, R209, P3 ;  /* 0x000000d11e0d7208 */ /* 0x000fe20001800000 */
[----:B------:R-:W-:Y:S01]  /*4460*/  STS [R197+0xb000], R6 ;  /* 0x00b00006c5007388 */ /* 0x000fe20000000800 */
[----:B------:R-:W-:Y:S01]  /*4470*/  @P2 FADD.FTZ R209, -R209, R31 ;  /* 0x0000001fd1d12221 */ /* 0x000fe20000010100 */
[----:B------:R-:W-:Y:S01]  /*4480*/  FMUL.FTZ R26, R245, R26 ;  /* 0x0000001af51a7220 */ /* 0x000fe20000410000 */
[----:B------:R-:W-:Y:S01]  /*4490*/  F2FP.BF16.F32.PACK_AB R34, R221, R34 ;  /* 0x00000022dd22723e */ /* 0x000fe200000010ff */
        /* <DEDUP_REMOVED lines=9> */
[----:B------:R-:W-:Y:S01]  /*4530*/  STS [R207+0xa000], R224 ;  /* 0x00a000e0cf007388 */ /* 0x000fe20000000800 */
[----:B------:R-:W-:Y:S03]  /*4540*/  IMAD.IADD R100, R117, 0x1, R172 ;  /* 0x0000000175647824 */ /* 0x000fe600078e02ac */
[----:B------:R-:W-:Y:S04]  /*4550*/  STS [R207+0xa400], R34 ;  /* 0x00a40022cf007388 */ /* 0x000fe80000000800 */
[----:B------:R-:W-:Y:S04]  /*4560*/  STS [R196+0xb000], R25 ;  /* 0x00b00019c4007388 */ /* 0x000fe80000000800 */
[----:B------:R-:W-:Y:S04]  /*4570*/  STS [R196+0xb400], R29 ;  /* 0x00b4001dc4007388 */ /* 0x000fe80000000800 */
        /* <DEDUP_REMOVED lines=47> */
[----:B------:R-:W-:Y:S01]  /*4870*/  IMAD.U32 R5, R5, -0x40, RZ ;  /* 0xffffffc005057824 */ /* 0x000fe200078e00ff */
        /* <DEDUP_REMOVED lines=24> */
.L_x_1196:
[----:B------:R-:W-:Y:S01]  /*4a00*/  LDSM.16.M88.4 R20, [R177] ;  /* 0x00000000b114783b */ /* 0x000fe20000000200 */
[----:B------:R-:W-:Y:S01]  /*4a10*/  VIADD R5, R117, 0x6000 ;  /* 0x0000600075057836 */ /* 0x000fe20000000000 */
[----:B------:R-:W-:Y:S02]  /*4a20*/  ULOP3.LUT UR38, UR44, 0x1, URZ, 0xc0, !UPT ;  /* 0x000000012c267892 */ /* 0x000fe4000f8ec03f */
[----:B-1----:R-:W1:Y:S01]  /*4a30*/  LDSM.16.MT88.4 R8, [R117+0x6000] ;  /* 0x006000007508783b */ /* 0x002e620000004200 */
[----:B------:R-:W-:Y:S01]  /*4a40*/  IMAD.IADD R116, R5, 0x1, R172 ;  /* 0x0000000105747824 */ /* 0x000fe200078e02ac */
[----:B------:R-:W-:Y:S02]  /*4a50*/  UISETP.NE.U32.AND UP0, UPT, UR38, 0x1, UPT ;  /* 0x000000012600788c */ /* 0x000fe4000bf05070 */
[----:B------:R-:W-:Y:S01]  /*4a60*/  LDSM.16.M88.4 R24, [R3] ;  /* 0x000000000318783b */ /* 0x000fe20000000200 */
[----:B------:R-:W-:Y:S02]  /*4a70*/  @UP2 UIADD3 UR39, UP1, UR10, -0x100, URZ ;  /* 0xffffff000a272890 */ /* 0x000fe4000ff3e03f */
[----:B------:R-:W-:Y:S01]  /*4a80*/  UIADD3 UR42, UR44, -0x1, URZ ;  /* 0xffffffff2c2a7890 */ /* 0x000fe2000fffe03f */
[----:B------:R-:W2:Y:S01]  /*4a90*/  LDSM.16.MT88.4 R16, [R116] ;  /* 0x000000007410783b */ /* 0x000ea20000004200 */
[----:B------:R-:W-:Y:S03]  /*4aa0*/  @UP2 UIADD3.X UR38, UR11, -0x1, URZ, UP1, !UPT ;  /* 0xffffffff0b262890 */ /* 0x000fe60008ffe43f */
        /* <DEDUP_REMOVED lines=44> */
[C---:B------:R-:W-:Y:S05]  /*4d70*/  HMMA.16816.F32.BF16 R4, R108.reuse, R112, R4 ;  /* 0x000000706c04723c */ /* 0x040fea0000041804 */
[----:B------:R-:W-:Y:S01]  /*4d80*/  @P0 VIADD R101, R187, 0xffffffc0 ;  /* 0xffffffc0bb650836 */ /* 0x000fe20000000000 */
[C---:B------:R-:W-:Y:S06]  /*4d90*/  HMMA.16816.F32.BF16 R8, R108.reuse, R114, R8 ;  /* 0x000000726c08723c */ /* 0x040fec0000041808 */
[C---:B-1----:R-:W-:Y:S06]  /*4da0*/  HMMA.16816.F32.BF16 R12, R108.reuse, R20, R12 ;  /* 0x000000146c0c723c */ /* 0x042fec000004180c */
[----:B------:R-:W-:Y:S06]  /*4db0*/  HMMA.16816.F32.BF16 R16, R108, R22, R16 ;  /* 0x000000166c10723c */ /* 0x000fec0000041810 */
[C---:B---3--:R-:W-:Y:S05]  /*4dc0*/  HMMA.16816.F32.BF16 R4, R28.reuse, R32, R4 ;  /* 0x000000201c04723c */ /* 0x048fea0000041804 */
[----:B------:R-:W-:Y:S01]  /*4dd0*/  VIADD R108, R175, 0x40 ;  /* 0x00000040af6c7836 */ /* 0x000fe20000000000 */
[C---:B------:R-:W-:Y:S05]  /*4de0*/  HMMA.16816.F32.BF16 R8, R28.reuse, R34, R8 ;  /* 0x000000221c08723c */ /* 0x040fea0000041808 */
[----:B------:R-:W-:Y:S01]  /*4df0*/  @P0 IMAD.WIDE R32, R101, R198, UR10 ;  /* 0x0000000a65200e25 */ /* 0x000fe2000f8e02c6 */
[C---:B--2---:R-:W-:Y:S01]  /*4e00*/  HMMA.16816.F32.BF16 R12, R28.reuse, R24, R12 ;  /* 0x000000181c0c723c */ /* 0x044fe2000004180c */
[----:B------:R-:W-:Y:S01]  /*4e10*/  @UP2 UMOV UR10, UR39 ;  /* 0x00000027000a2c82 */ /* 0x000fe20008000000 */
[----:B------:R-:W-:Y:S01]  /*4e20*/  MOV R101, UR33 ;  /* 0x0000002100657c02 */ /* 0x000fe20008000f00 */
[----:B------:R-:W-:Y:S01]  /*4e30*/  @UP2 UMOV UR11, UR38 ;  /* 0x00000026000b2c82 */ /* 0x000fe20008000000 */
[----:B------:R-:W5:Y:S01]  /*4e40*/  @P0 LDG.E R204, desc[UR22][R32.64] ;  /* 0x0000001620cc0981 */ /* 0x000f62000c1e1900 */
[----:B------:R-:W-:Y:S01]  /*4e50*/  IMAD.U32 R35, RZ, RZ, UR32 ;  /* 0x00000020ff237e24 */ /* 0x000fe2000f8e00ff */
[----:B------:R-:W-:Y:S01]  /*4e60*/  HMMA.16816.F32.BF16 R16, R28, R26, R16 ;  /* 0x0000001a1c10723c */ /* 0x000fe20000041810 */
[----:B------:R-:W-:Y:S01]  /*4e70*/  IMAD.U32 R25, RZ, RZ, UR33 ;  /* 0x00000021ff197e24 */ /* 0x000fe2000f8e00ff */
[----:B------:R-:W5:Y:S03]  /*4e80*/  @P0 LDG.E R203, desc[UR22][R32.64+0x20] ;  /* 0x0000201620cb0981 */ /* 0x000f66000c1e1900 */
[-C--:B------:R-:W-:Y:S01]  /*4e90*/  LEA R102, P3, R35, R210.reuse, 0x2 ;  /* 0x000000d223667211 */ /* 0x080fe200078610ff */
[----:B------:R-:W5:Y:S01]  /*4ea0*/  @P0 LDG.E R202, desc[UR22][R32.64+0x80] ;  /* 0x0000801620ca0981 */ /* 0x000f62000c1e1900 */
[----:B------:R-:W-:Y:S01]  /*4eb0*/  IMAD.U32 R29, RZ, RZ, UR31 ;  /* 0x0000001fff1d7e24 */ /* 0x000fe2000f8e00ff */
[----:B------:R-:W-:Y:S02]  /*4ec0*/  @P1 IADD3 R108, R175, -0x40, RZ ;  /* 0xffffffc0af6c1810 */ /* 0x000fe40007ffe0ff */
[----:B------:R1:W5:Y:S01]  /*4ed0*/  @P0 LDG.E R201, desc[UR22][R32.64+0xa0] ;  /* 0x0000a01620c90981 */ /* 0x000362000c1e1900 */
[-C--:B------:R-:W-:Y:S01]  /*4ee0*/  LEA R34, P0, R25, R210.reuse, 0x2 ;  /* 0x000000d219227211 */ /* 0x080fe200078010ff */
[----:B------:R-:W-:Y:S01]  /*4ef0*/  IMAD.U32 R31, RZ, RZ, UR32 ;  /* 0x00000020ff1f7e24 */ /* 0x000fe2000f8e00ff */
[-C--:B------:R-:W-:Y:S01]  /*4f00*/  LEA R104, P2, R29, R210.reuse, 0x2 ;  /* 0x000000d21d687211 */ /* 0x080fe200078410ff */
[----:B------:R-:W-:Y:S01]  /*4f10*/  REDG.E.ADD.F32.FTZ.RN.STRONG.GPU desc[UR22][R210.64], R4 ;  /* 0x00000004d20079a6 */ /* 0x000fe2000c10f396 */
[-C--:B------:R-:W-:Y:S01]  /*4f20*/  LEA.HI.X.SX32 R35, R101, R211.reuse, 0x2, P0 ;  /* 0x000000d365237211 */ /* 0x080fe200000f16ff */
[----:B------:R-:W-:Y:S01]  /*4f30*/  IMAD.U32 R25, RZ, RZ, UR31 ;  /* 0x0000001fff197e24 */ /* 0x000fe2000f8e00ff */
[-C--:B------:R-:W-:Y:S01]  /*4f40*/  LEA.HI.X.SX32 R103, R31, R211.reuse, 0x2, P3 ;  /* 0x000000d31f677211 */ /* 0x080fe200018f16ff */
[----:B------:R-:W-:Y:S01]  /*4f50*/  IMAD.U32 R27, RZ, RZ, UR30 ;  /* 0x0000001eff1b7e24 */ /* 0x000fe2000f8e00ff */
[----:B------:R-:W-:Y:S01]  /*4f60*/  LDSM.16.MT88.4 R20, [R108] ;  /* 0x000000006c14783b */ /* 0x000fe20000004200 */
[----:B------:R-:W-:Y:S01]  /*4f70*/  IMAD.U32 R29, RZ, RZ, UR30 ;  /* 0x0000001eff1d7e24 */ /* 0x000fe2000f8e00ff */
[-C--:B------:R-:W-:Y:S01]  /*4f80*/  LEA.HI.X.SX32 R105, R25, R211.reuse, 0x2, P2 ;  /* 0x000000d319697211 */ /* 0x080fe200010f16ff */
[----:B------:R-:W-:Y:S01]  /*4f90*/  IMAD.U32 R25, RZ, RZ, UR29 ;  /* 0x0000001dff197e24 */ /* 0x000fe2000f8e00ff */
[----:B------:R2:W-:Y:S01]  /*4fa0*/  REDG.E.ADD.F32.FTZ.RN.STRONG.GPU desc[UR22][R34.64], R5 ;  /* 0x00000005220079a6 */ /* 0x0005e2000c10f396 */
[-C--:B------:R-:W-:Y:S01]  /*4fb0*/  LEA R106, P0, R27, R210.reuse, 0x2 ;  /* 0x000000d21b6a7211 */ /* 0x080fe200078010ff */
[----:B------:R-:W-:Y:S02]  /*4fc0*/  IMAD.U32 R101, RZ, RZ, UR29 ;  /* 0x0000001dff657e24 */ /* 0x000fe4000f8e00ff */
[----:B------:R3:W-:Y:S01]  /*4fd0*/  REDG.E.ADD.F32.FTZ.RN.STRONG.GPU desc[UR22][R102.64], R6 ;  /* 0x00000006660079a6 */ /* 0x0007e2000c10f396 */
[-C--:B------:R-:W-:Y:S01]  /*4fe0*/  LEA.HI.X.SX32 R107, R29, R211.reuse, 0x2, P0 ;  /* 0x000000d31d6b7211 */ /* 0x080fe200000f16ff */
[----:B------:R-:W-:Y:S01]  /*4ff0*/  IMAD.U32 R29, RZ, RZ, UR50 ;  /* 0x00000032ff1d7e24 */ /* 0x000fe2000f8e00ff */
[-C--:B------:R-:W-:Y:S01]  /*5000*/  LEA R24, P3, R25, R210.reuse, 0x2 ;  /* 0x000000d219187211 */ /* 0x080fe200078610ff */
[----:B------:R4:W-:Y:S01]  /*5010*/  REDG.E.ADD.F32.FTZ.RN.STRONG.GPU desc[UR22][R104.64], R7 ;  /* 0x00000007680079a6 */ /* 0x0009e2000c10f396 */
[----:B------:R-:W-:Y:S02]  /*5020*/  IMAD.U32 R31, RZ, RZ, UR9 ;  /* 0x00000009ff1f7e24 */ /* 0x000fe4000f8e00ff */
[-C--:B------:R-:W-:Y:S01]  /*5030*/  LEA.HI.X.SX32 R25, R101, R211.reuse, 0x2, P3 ;  /* 0x000000d365197211 */ /* 0x080fe200018f16ff */
[----:B------:R-:W-:Y:S01]  /*5040*/  REDG.E.ADD.F32.FTZ.RN.STRONG.GPU desc[UR22][R106.64], R8 ;  /* 0x000000086a0079a6 */ /* 0x000fe2000c10f396 */
[----:B-1----:R-:W-:Y:S01]  /*5050*/  MOV R33, UR9 ;  /* 0x0000000900217c02 */ /* 0x002fe20008000f00 */
[----:B------:R-:W-:Y:S01]  /*5060*/  IMAD.U32 R27, RZ, RZ, UR49 ;  /* 0x00000031ff1b7e24 */ /* 0x000fe2000f8e00ff */
[-C--:B------:R-:W-:Y:S01]  /*5070*/  LEA R100, P0, R29, R210.reuse, 0x2 ;  /* 0x000000d21d647211 */ /* 0x080fe200078010ff */
[----:B------:R1:W-:Y:S01]  /*5080*/  REDG.E.ADD.F32.FTZ.RN.STRONG.GPU desc[UR22][R24.64], R9 ;  /* 0x00000009180079a6 */ /* 0x0003e2000c10f396 */
[-C--:B------:R-:W-:Y:S01]  /*5090*/  LEA R28, P2, R33, R210.reuse, 0x2 ;  /* 0x000000d2211c7211 */ /* 0x080fe200078410ff */
[----:B------:R-:W-:Y:S03]  /*50a0*/  IMAD.U32 R33, RZ, RZ, UR48 ;  /* 0x00000030ff217e24 */ /* 0x000fe6000f8e00ff */
[-C--:B------:R-:W-:Y:S01]  /*50b0*/  LEA.HI.X.SX32 R29, R31, R211.reuse, 0x2, P2 ;  /* 0x000000d31f1d7211 */ /* 0x080fe200010f16ff */
[----:B------:R-:W-:Y:S04]  /*50c0*/  IMAD.U32 R31, RZ, RZ, UR47 ;  /* 0x0000002fff1f7e24 */ /* 0x000fe8000f8e00ff */
[----:B------:R1:W-:Y:S01]  /*50d0*/  REDG.E.ADD.F32.FTZ.RN.STRONG.GPU desc[UR22][R28.64], R10 ;  /* 0x0000000a1c0079a6 */ /* 0x0003e2000c10f396 */
[----:B--2---:R-:W-:Y:S01]  /*50e0*/  IMAD.U32 R5, RZ, RZ, UR50 ;  /* 0x00000032ff057e24 */ /* 0x004fe2000f8e00ff */
[-C--:B---3--:R-:W-:Y:S01]  /*50f0*/  LEA R102, P2, R27, R210.reuse, 0x2 ;  /* 0x000000d21b667211 */ /* 0x088fe200078410ff */
[----:B------:R-:W-:Y:S03]  /*5100*/  IMAD.U32 R27, RZ, RZ, UR46 ;  /* 0x0000002eff1b7e24 */ /* 0x000fe6000f8e00ff */
[-C--:B------:R-:W-:Y:S01]  /*5110*/  LEA.HI.X.SX32 R101, R5, R211.reuse, 0x2, P0 ;  /* 0x000000d305657211 */ /* 0x080fe200000f16ff */
[----:B------:R-:W-:Y:S01]  /*5120*/  IMAD.U32 R5, RZ, RZ, UR48 ;  /* 0x00000030ff057e24 */ /* 0x000fe2000f8e00ff */
[----:B----4-:R-:W-:Y:S02]  /*5130*/  MOV R7, UR49 ;  /* 0x0000003100077c02 */ /* 0x010fe40008000f00 */
[-C--:B------:R-:W-:Y:S01]  /*5140*/  LEA R32, P3, R27, R210.reuse, 0x2 ;  /* 0x000000d21b207211 */ /* 0x080fe200078610ff */
[----:B------:R2:W-:Y:S01]  /*5150*/  REDG.E.ADD.F32.FTZ.RN.STRONG.GPU desc[UR22][R100.64], R11 ;  /* 0x0000000b640079a6 */ /* 0x0005e2000c10f396 */
[-C--:B------:R-:W-:Y:S02]  /*5160*/  LEA.HI.X.SX32 R103, R7, R211.reuse, 0x2, P2 ;  /* 0x000000d307677211 */ /* 0x080fe400010f16ff */
[-C--:B------:R-:W-:Y:S01]  /*5170*/  LEA R30, P0, R5, R210.reuse, 0x2 ;  /* 0x000000d2051e7211 */ /* 0x080fe200078010ff */
[----:B------:R-:W-:Y:S01]  /*5180*/  REDG.E.ADD.F32.FTZ.RN.STRONG.GPU desc[UR22][R210.64+0x80], R12 ;  /* 0x0000800cd20079a6 */ /* 0x000fe2000c10f396 */
[----:B-1----:R-:W-:Y:S01]  /*5190*/  IMAD.U32 R25, RZ, RZ, UR45 ;  /* 0x0000002dff197e24 */ /* 0x002fe2000f8e00ff */
[----:B------:R-:W-:Y:S01]  /*51a0*/  MOV R7, UR43 ;  /* 0x0000002b00077c02 */ /* 0x000fe20008000f00 */
[----:B------:R-:W-:Y:S01]  /*51b0*/  IMAD.U32 R9, RZ, RZ, UR45 ;  /* 0x0000002dff097e24 */ /* 0x000fe2000f8e00ff */
[----:B------:R-:W-:Y:S01]  /*51c0*/  REDG.E.ADD.F32.FTZ.RN.STRONG.GPU desc[UR22][R34.64+0x80], R13 ;  /* 0x0000800d220079a6 */ /* 0x000fe2000c10f396 */
[----:B------:R-:W-:Y:S03]  /*51d0*/  IMAD.U32 R5, RZ, RZ, UR43 ;  /* 0x0000002bff057e24 */ /* 0x000fe6000f8e00ff */
[----:B------:R-:W-:Y:S01]  /*51e0*/  REDG.E.ADD.F32.FTZ.RN.STRONG.GPU desc[UR22][R102.64], R14 ;  /* 0x0000000e660079a6 */ /* 0x000fe2000c10f396 */
[-C--:B------:R-:W-:Y:S01]  /*51f0*/  LEA R28, P4, R31, R210.reuse, 0x2 ;  /* 0x000000d21f1c7211 */ /* 0x080fe200078810ff */
[----:B------:R-:W-:Y:S01]  /*5200*/  IMAD.U32 R29, RZ, RZ, UR47 ;  /* 0x0000002fff1d7e24 */ /* 0x000fe2000f8e00ff */
[-C--:B------:R-:W-:Y:S02]  /*5210*/  LEA.HI.X.SX32 R31, R33, R211.reuse, 0x2, P0 ;  /* 0x000000d3211f7211 */ /* 0x080fe400000f16ff */
[-C--:B------:R-:W-:Y:S02]  /*5220*/  LEA R104, P0, R7, R210.reuse, 0x2 ;  /* 0x000000d207687211 */ /* 0x080fe400078010ff */
[-C--:B------:R-:W-:Y:S01]  /*5230*/  LEA.HI.X.SX32 R29, R29, R211.reuse, 0x2, P4 ;  /* 0x000000d31d1d7211 */ /* 0x080fe200020f16ff */
[----:B------:R-:W-:Y:S01]  /*5240*/  REDG.E.ADD.F32.FTZ.RN.STRONG.GPU desc[UR22][R30.64], R15 ;  /* 0x0000000f1e0079a6 */ /* 0x000fe2000c10f396 */
[-C--:B------:R-:W-:Y:S02]  /*5250*/  LEA.HI.X.SX32 R105, R5, R211.reuse, 0x2, P0 ;  /* 0x000000d305697211 */ /* 0x080fe400000f16ff */
[----:B------:R-:W-:Y:S01]  /*5260*/  PLOP3.LUT P0, PT, PT, PT, UP0, 0x80, 0x0 ;  /* 0x000000000000781c */ /* 0x000fe20003f0f008 */
[----:B------:R-:W-:Y:S01]  /*5270*/  REDG.E.ADD.F32.FTZ.RN.STRONG.GPU desc[UR22][R28.64], R16 ;  /* 0x000000101c0079a6 */ /* 0x000fe2000c10f396 */
[----:B--2---:R-:W-:Y:S01]  /*5280*/  IMAD.U32 R11, RZ, RZ, UR46 ;  /* 0x0000002eff0b7e24 */ /* 0x004fe2000f8e00ff */
[----:B------:R-:W-:Y:S01]  /*5290*/  LEA R100, P2, R25, R210, 0x2 ;  /* 0x000000d219647211 */ /* 0x000fe200078410ff */
[----:B------:R-:W-:Y:S01]  /*52a0*/  @UP2 UIADD3 UR6, UP0, UR6, -0x100, URZ ;  /* 0xffffff0006062890 */ /* 0x000fe2000ff1e03f */
[----:B------:R-:W-:Y:S02]  /*52b0*/  LDSM.16.MT88.4 R4, [R176+0xa000] ;  /* 0x00a00000b004783b */ /* 0x000fe40000004200 */
[-C--:B------:R-:W-:Y:S01]  /*52c0*/  LEA.HI.X.SX32 R33, R11, R211.reuse, 0x2, P3 ;  /* 0x000000d30b217211 */ /* 0x080fe200018f16ff */
[----:B------:R-:W-:Y:S01]  /*52d0*/  @UP2 UIADD3.X UR7, UR7, -0x1, URZ, UP0, !UPT ;  /* 0xffffffff07072890 */ /* 0x000fe200087fe43f */
[----:B------:R-:W-:Y:S01]  /*52e0*/  LEA.HI.X.SX32 R101, R9, R211, 0x2, P2 ;  /* 0x000000d309657211 */ /* 0x000fe200010f16ff */
[----:B------:R-:W-:Y:S01]  /*52f0*/  LDSM.16.MT88.4 R12, [R176+0xc000] ;  /* 0x00c00000b00c783b */ /* 0x000fe20000004200 */
[----:B------:R-:W-:Y:S01]  /*5300*/  ISETP.LT.AND P2, PT, RZ, UR44, PT ;  /* 0x0000002cff007c0c */ /* 0x000fe2000bf41270 */
[----:B------:R-:W-:Y:S02]  /*5310*/  UMOV UR44, UR42 ;  /* 0x0000002a002c7c82 */ /* 0x000fe40008000000 */
[----:B------:R-:W-:Y:S04]  /*5320*/  REDG.E.ADD.F32.FTZ.RN.STRONG.GPU desc[UR22][R32.64], R17 ;  /* 0x00000011200079a6 */ /* 0x000fe8000c10f396 */
[----:B------:R-:W-:Y:S04]  /*5330*/  REDG.E.ADD.F32.FTZ.RN.STRONG.GPU desc[UR22][R100.64], R18 ;  /* 0x00000012640079a6 */ /* 0x000fe8000c10f396 */
[----:B------:R-:W-:Y:S04]  /*5340*/  REDG.E.ADD.F32.FTZ.RN.STRONG.GPU desc[UR22][R104.64], R19 ;  /* 0x00000013680079a6 */ /* 0x000fe8000c10f396 */
[----:B------:R-:W1:Y:S04]  /*5350*/  LDSM.16.MT88.4 R8, [R175] ;  /* 0x00000000af08783b */ /* 0x000e680000004200 */
[----:B------:R-:W-:Y:S04]  /*5360*/  LDSM.16.MT88.4 R24, [R176+0xa800] ;  /* 0x00a80000b018783b */ /* 0x000fe80000004200 */
[----:B------:R-:W2:Y:S04]  /*5370*/  LDSM.16.MT88.4 R28, [R175+0x800] ;  /* 0x00080000af1c783b */ /* 0x000ea80000004200 */
[----:B------:R-:W3:Y:S04]  /*5380*/  LDSM.16.MT88.4 R32, [R176+0xc800] ;  /* 0x00c80000b020783b */ /* 0x000ee80000004200 */
[----:B------:R-:W4:Y:S04]  /*5390*/  LDSM.16.MT88.4 R100, [R108+0x800] ;  /* 0x000800006c64783b */ /* 0x000f280000004200 */
[----:B------:R-:W-:Y:S04]  /*53a0*/  LDSM.16.MT88.4 R16, [R175+0x1000] ;  /* 0x00100000af10783b */ /* 0x000fe80000004200 */
        /* <DEDUP_REMOVED lines=11> */
[----:B------:R-:W-:Y:S04]  /*5460*/  LDSM.16.MT88.4 R4, [R176+0xb800] ;  /* 0x00b80000b004783b */ /* 0x000fe80000004200 */
[----:B------:R-:W1:Y:S01]  /*5470*/  LDSM.16.MT88.4 R20, [R175+0x1800] ;  /* 0x00180000af14783b */ /* 0x000e620000004200 */
        /* <DEDUP_REMOVED lines=22> */
[-C--:B---3--:R-:W-:Y:S06]  /*55e0*/  HMMA.16816.F32.BF16 R84, R4, R32.reuse, R84 ;  /* 0x000000200454723c */ /* 0x088fec0000041854 */
[C---:B------:R-:W-:Y:S06]  /*55f0*/  HMMA.16816.F32.BF16 R88, R28.reuse, R32, R88 ;  /* 0x000000201c58723c */ /* 0x040fec0000041858 */
[-C--:B------:R-:W-:Y:S06]  /*5600*/  HMMA.16816.F32.BF16 R92, R28, R34.reuse, R92 ;  /* 0x000000221c5c723c */ /* 0x080fec000004185c */
[----:B------:R-:W-:Y:S07]  /*5610*/  HMMA.16816.F32.BF16 R96, R4, R34, R96 ;  /* 0x000000220460723c */ /* 0x000fee0000041860 */
[C---:B------:R-:W-:Y:S04]  /*5620*/  VIADD R4, R175.reuse, 0xffffe000 ;  /* 0xffffe000af047836 */ /* 0x040fe80000000000 */
[----:B------:R-:W-:Y:S04]  /*5630*/  @P0 VIADD R4, R175, 0x2000 ;  /* 0x00002000af040836 */ /* 0x000fe80000000000 */
[----:B------:R-:W-:Y:S01]  /*5640*/  IMAD.MOV.U32 R175, RZ, RZ, R4 ;  /* 0x000000ffffaf7224 */ /* 0x000fe200078e0004 */
[----:B------:R-:W-:Y:S08]  /*5650*/  @P2 BRA `(.L_x_1197) ;  /* 0xffffffc800c02947 */ /* 0x000ff0000383ffff */
.L_x_1194:
[----:B------:R-:W-:Y:S01]  /*5660*/  BAR.SYNC.DEFER_BLOCKING 0x0 ;  /* 0x0000000000007b1d */ /* 0x000fe20000010000 */
[----:B------:R-:W-:-:S05]  /*5670*/  SHF.R.S32.HI R0, RZ, 0x1f, R186 ;  /* 0x0000001fff007819 */ /* 0x000fca00000114ba */
        /* <DEDUP_REMOVED lines=70> */
[----:B------:R-:W-:Y:S01]  /*5ae0*/  ULDC.64 UR8, c[0x0][0x450] ;  /* 0x0001140000087ab9 */ /* 0x000fe20000000a00 */
[----:B------:R-:W-:Y:S01]  /*5af0*/  F2FP.BF16.F32.PACK_AB R80, R81, R80 ;  /* 0x000000505150723e */ /* 0x000fe200000010ff */
[----:B------:R-:W-:Y:S01]  /*5b00*/  IMAD R8, R186, UR7, R3 ;  /* 0x00000007ba087c24 */ /* 0x000fe2000f8e0203 */
[----:B------:R-:W-:Y:S01]  /*5b10*/  F2FP.BF16.F32.PACK_AB R83, R83, R82 ;  /* 0x000000525353723e */ /* 0x000fe200000010ff */
[----:B------:R-:W2:Y:S01]  /*5b20*/  LDC.64 R2, c[0x0][0x438] ;  /* 0x00010e00ff027b82 */ /* 0x000ea20000000a00 */
[----:B------:R-:W-:Y:S01]  /*5b30*/  F2FP.BF16.F32.PACK_AB R72, R73, R72 ;  /* 0x000000484948723e */ /* 0x000fe200000010ff */
[----:B------:R-:W-:Y:S01]  /*5b40*/  IMAD R7, R0, UR8, RZ ;  /* 0x0000000800077c24 */ /* 0x000fe2000f8e02ff */
[----:B------:R-:W-:Y:S01]  /*5b50*/  F2FP.BF16.F32.PACK_AB R74, R75, R74 ;  /* 0x0000004a4b4a723e */ /* 0x000fe200000010ff */
[----:B------:R-:W-:Y:S01]  /*5b60*/  STS [R191], R68 ;  /* 0x00000044bf007388 */ /* 0x000fe20000000800 */
[----:B------:R-:W-:Y:S01]  /*5b70*/  F2FP.BF16.F32.PACK_AB R76, R77, R76 ;  /* 0x0000004c4d4c723e */ /* 0x000fe200000010ff */
[C---:B----4-:R-:W-:Y:S01]  /*5b80*/  IMAD.WIDE.U32 R10, R186.reuse, UR8, RZ ;  /* 0x00000008ba0a7c25 */ /* 0x050fe2000f8e00ff */
[----:B------:R-:W-:Y:S01]  /*5b90*/  F2FP.BF16.F32.PACK_AB R78, R79, R78 ;  /* 0x0000004e4f4e723e */ /* 0x000fe200000010ff */
[----:B------:R-:W-:Y:S01]  /*5ba0*/  STS [R191+0x400], R70 ;  /* 0x00040046bf007388 */ /* 0x000fe20000000800 */
[----:B------:R-:W-:Y:S01]  /*5bb0*/  F2FP.BF16.F32.PACK_AB R84, R85, R84 ;  /* 0x000000545554723e */ /* 0x000fe200000010ff */
[C---:B------:R-:W-:Y:S01]  /*5bc0*/  IMAD R0, R186.reuse, UR9, R7 ;  /* 0x00000009ba007c24 */ /* 0x040fe2000f8e0207 */
[----:B------:R-:W-:Y:S01]  /*5bd0*/  F2FP.BF16.F32.PACK_AB R86, R87, R86 ;  /* 0x000000565756723e */ /* 0x000fe200000010ff */
[----:B------:R-:W-:Y:S01]  /*5be0*/  STS [R195], R80 ;  /* 0x00000050c3007388 */ /* 0x000fe20000000800 */
[----:B------:R-:W-:Y:S01]  /*5bf0*/  F2FP.BF16.F32.PACK_AB R97, R97, R96 ;  /* 0x000000606161723e */ /* 0x000fe200000010ff */
[----:B------:R-:W-:Y:S01]  /*5c00*/  IMAD.WIDE.U32 R4, R186, UR6, RZ ;  /* 0x00000006ba047c25 */ /* 0x000fe2000f8e00ff */
[----:B------:R-:W-:Y:S01]  /*5c10*/  F2FP.BF16.F32.PACK_AB R99, R99, R98 ;  /* 0x000000626363723e */ /* 0x000fe200000010ff */
[----:B------:R-:W-:Y:S01]  /*5c20*/  STS [R194], R83 ;  /* 0x00000053c2007388 */ /* 0x000fe20000000800 */
[----:B------:R-:W-:Y:S01]  /*5c30*/  F2FP.BF16.F32.PACK_AB R88, R89, R88 ;  /* 0x000000585958723e */ /* 0x000fe200000010ff */
[----:B------:R-:W4:Y:S01]  /*5c40*/  LDC.64 R6, c[0x0][0x468] ;  /* 0x00011a00ff067b82 */ /* 0x000f220000000a00 */
        /* <DEDUP_REMOVED lines=10> */
[----:B------:R-:W-:Y:S01]  /*5cf0*/  F2FP.BF16.F32.PACK_AB R48, R49, R48 ;  /* 0x000000303130723e */ /* 0x000fe200000010ff */
[----:B------:R-:W-:Y:S01]  /*5d00*/  UIMAD UR4, UR4, UR6, URZ ;  /* 0x00000006040472a4 */ /* 0x000fe2000f8e023f */
[----:B------:R-:W-:Y:S01]  /*5d10*/  F2FP.BF16.F32.PACK_AB R51, R51, R50 ;  /* 0x000000323333723e */ /* 0x000fe200000010ff */
[----:B------:R-:W-:Y:S01]  /*5d20*/  STS [R195+0x2400], R78 ;  /* 0x0024004ec3007388 */ /* 0x000fe20000000800 */
[----:B------:R-:W-:-:S02]  /*5d30*/  F2FP.BF16.F32.PACK_AB R40, R41, R40 ;  /* 0x000000282928723e */ /* 0x000fc400000010ff */
[----:B------:R-:W-:Y:S01]  /*5d40*/  F2FP.BF16.F32.PACK_AB R42, R43, R42 ;  /* 0x0000002a2b2a723e */ /* 0x000fe200000010ff */
[----:B------:R-:W-:Y:S01]  /*5d50*/  STS [R193], R84 ;  /* 0x00000054c1007388 */ /* 0x000fe20000000800 */
[----:B------:R-:W-:Y:S02]  /*5d60*/  F2FP.BF16.F32.PACK_AB R44, R45, R44 ;  /* 0x0000002c2d2c723e */ /* 0x000fe400000010ff */
[----:B------:R-:W-:Y:S01]  /*5d70*/  F2FP.BF16.F32.PACK_AB R46, R47, R46 ;  /* 0x0000002e2f2e723e */ /* 0x000fe200000010ff */
[----:B------:R-:W-:Y:S01]  /*5d80*/  STS [R193+0x400], R86 ;  /* 0x00040056c1007388 */ /* 0x000fe20000000800 */
[----:B------:R-:W-:Y:S01]  /*5d90*/  IADD3 R11, R11, R0, RZ ;  /* 0x000000000b0b7210 */ /* 0x000fe20007ffe0ff */
[----:B--2---:R-:W-:Y:S01]  /*5da0*/  IMAD R0, R2, UR24, RZ ;  /* 0x0000001802007c24 */ /* 0x004fe2000f8e02ff */
[----:B------:R-:W-:Y:S01]  /*5db0*/  MOV R20, UR8 ;  /* 0x0000000800147c02 */ /* 0x000fe20008000f00 */
[----:B------:R-:W-:Y:S01]  /*5dc0*/  STS [R200], R97 ;  /* 0x00000061c8007388 */ /* 0x000fe20000000800 */
[----:B------:R-:W-:Y:S01]  /*5dd0*/  F2FP.BF16.F32.PACK_AB R52, R53, R52 ;  /* 0x000000343534723e */ /* 0x000fe200000010ff */
[----:B------:R-:W-:Y:S01]  /*5de0*/  IMAD R0, R3, UR16, R0 ;  /* 0x0000001003007c24 */ /* 0x000fe2000f8e0200 */
[----:B------:R-:W-:Y:S01]  /*5df0*/  F2FP.BF16.F32.PACK_AB R54, R55, R54 ;  /* 0x000000363736723e */ /* 0x000fe200000010ff */
[----:B------:R-:W-:Y:S01]  /*5e00*/  STS [R200+0x400], R99 ;  /* 0x00040063c8007388 */ /* 0x000fe20000000800 */
[----:B------:R-:W-:Y:S01]  /*5e10*/  F2FP.BF16.F32.PACK_AB R65, R65, R64 ;  /* 0x000000404141723e */ /* 0x000fe200000010ff */
[----:B------:R-:W-:Y:S01]  /*5e20*/  IMAD.WIDE.U32 R20, R20, UR28, R10 ;  /* 0x0000001c14147c25 */ /* 0x000fe2000f8e000a */
[----:B------:R-:W-:Y:S01]  /*5e30*/  F2FP.BF16.F32.PACK_AB R67, R67, R66 ;  /* 0x000000424343723e */ /* 0x000fe200000010ff */
[----:B------:R-:W-:Y:S01]  /*5e40*/  STS [R193+0x2000], R88 ;  /* 0x00200058c1007388 */ /* 0x000fe20000000800 */
[----:B------:R-:W-:-:S02]  /*5e50*/  IADD3 R9, R5, R8, RZ ;  /* 0x0000000805097210 */ /* 0x000fc40007ffe0ff */
[----:B------:R-:W-:Y:S01]  /*5e60*/  F2FP.BF16.F32.PACK_AB R56, R57, R56 ;  /* 0x000000383938723e */ /* 0x000fe200000010ff */
[----:B------:R-:W-:Y:S01]  /*5e70*/  STS [R193+0x2400], R90 ;  /* 0x0024005ac1007388 */ /* 0x000fe20000000800 */
[----:B------:R-:W-:Y:S02]  /*5e80*/  F2FP.BF16.F32.PACK_AB R58, R59, R58 ;  /* 0x0000003a3b3a723e */ /* 0x000fe400000010ff */
[----:B------:R-:W-:Y:S01]  /*5e90*/  MOV R8, R4 ;  /* 0x0000000400087202 */ /* 0x000fe20000000f00 */
[----:B------:R-:W-:Y:S01]  /*5ea0*/  STS [R200+0x2000], R93 ;  /* 0x0020005dc8007388 */ /* 0x000fe20000000800 */
[----:B------:R-:W-:Y:S01]  /*5eb0*/  F2FP.BF16.F32.PACK_AB R61, R61, R60 ;  /* 0x0000003c3d3d723e */ /* 0x000fe200000010ff */
[----:B------:R-:W2:Y:S01]  /*5ec0*/  LDC.64 R4, c[0x0][0x440] ;  /* 0x00011000ff047b82 */ /* 0x000ea20000000a00 */
[----:B------:R-:W-:Y:S01]  /*5ed0*/  F2FP.BF16.F32.PACK_AB R63, R63, R62 ;  /* 0x0000003e3f3f723e */ /* 0x000fe200000010ff */
[----:B------:R-:W-:Y:S01]  /*5ee0*/  STS [R200+0x2400], R95 ;  /* 0x0024005fc8007388 */ /* 0x000fe20000000800 */
[----:B------:R-:W-:-:S02]  /*5ef0*/  SHF.R.S32.HI R11, RZ, 0x1f, R188 ;  /* 0x0000001fff0b7819 */ /* 0x000fc400000114bc */
[----:B------:R-:W-:Y:S01]  /*5f00*/  MOV R10, R188 ;  /* 0x000000bc000a7202 */ /* 0x000fe20000000f00 */
[----:B------:R-:W-:Y:S01]  /*5f10*/  STS [R191+0x4000], R36 ;  /* 0x00400024bf007388 */ /* 0x000fe20000000800 */
[----:B------:R-:W-:-:S03]  /*5f20*/  MOV R39, UR6 ;  /* 0x0000000600277c02 */ /* 0x000fc60008000f00 */
[----:B------:R3:W-:Y:S01]  /*5f30*/  STS [R191+0x4400], R38 ;  /* 0x00440026bf007388 */ /* 0x0007e20000000800 */
[----:B------:R-:W-:Y:S02]  /*5f40*/  IMAD.WIDE.U32 R12, R2, UR16, R10 ;  /* 0x00000010020c7c25 */ /* 0x000fe4000f8e000a */
[----:B------:R-:W1:Y:S01]  /*5f50*/  LDC.64 R2, c[0x0][0x470] ;  /* 0x00011c00ff027b82 */ /* 0x000e620000000a00 */
[----:B------:R-:W-:Y:S02]  /*5f60*/  STS [R195+0x4000], R48 ;  /* 0x00400030c3007388 */ /* 0x000fe40000000800 */
[----:B------:R-:W-:Y:S01]  /*5f70*/  IADD3 R13, R13, R0, RZ ;  /* 0x000000000d0d7210 */ /* 0x000fe20007ffe0ff */
[C---:B----4-:R-:W-:Y:S01]  /*5f80*/  IMAD R0, R6.reuse, UR25, RZ ;  /* 0x0000001906007c24 */ /* 0x050fe2000f8e02ff */
[----:B------:R-:W-:Y:S03]  /*5f90*/  STS [R194+0x4000], R51 ;  /* 0x00400033c2007388 */ /* 0x000fe60000000800 */
[----:B------:R-:W-:Y:S01]  /*5fa0*/  IMAD R7, R7, UR17, R0 ;  /* 0x0000001107077c24 */ /* 0x000fe2000f8e0200 */
[----:B------:R4:W-:Y:S01]  /*5fb0*/  STS [R191+0x6000], R40 ;  /* 0x00600028bf007388 */ /* 0x0009e20000000800 */
[----:B------:R-:W-:-:S03]  /*5fc0*/  IMAD.WIDE.U32 R22, R6, UR17, R12 ;  /* 0x0000001106167c25 */ /* 0x000fc6000f8e000c */
[----:B------:R-:W-:Y:S01]  /*5fd0*/  STS [R191+0x6400], R42 ;  /* 0x0064002abf007388 */ /* 0x000fe20000000800 */
[C---:B--2---:R-:W-:Y:S01]  /*5fe0*/  IMAD R0, R4.reuse, UR24, RZ ;  /* 0x0000001804007c24 */ /* 0x044fe2000f8e02ff */
[----:B------:R-:W-:Y:S01]  /*5ff0*/  IADD3 R37, R23, R7, RZ ;  /* 0x0000000717257210 */ /* 0x000fe20007ffe0ff */
[----:B------:R-:W-:Y:S01]  /*6000*/  IMAD.WIDE.U32 R28, R4, UR16, R10 ;  /* 0x00000010041c7c25 */ /* 0x000fe2000f8e000a */
[----:B------:R2:W-:Y:S03]  /*6010*/  STS [R195+0x6000], R44 ;  /* 0x0060002cc3007388 */ /* 0x0005e60000000800 */
[----:B------:R-:W-:Y:S01]  /*6020*/  IMAD R5, R5, UR16, R0 ;  /* 0x0000001005057c24 */ /* 0x000fe2000f8e0200 */
[----:B------:R2:W-:Y:S01]  /*6030*/  STS [R195+0x6400], R46 ;  /* 0x0064002ec3007388 */ /* 0x0005e20000000800 */
[----:B------:R-:W-:Y:S01]  /*6040*/  IADD3 R0, P0, R22, R20, RZ ;  /* 0x0000001416007210 */ /* 0x000fe20007f1e0ff */
[----:B---3--:R-:W-:Y:S01]  /*6050*/  IMAD.WIDE.U32 R38, R39, UR28, R8 ;  /* 0x0000001c27267c25 */ /* 0x008fe2000f8e0008 */
[----:B------:R-:W-:Y:S01]  /*6060*/  UIMAD UR28, UR28, UR7, UR4 ;  /* 0x000000071c1c72a4 */ /* 0x000fe2000f8e0204 */
[----:B------:R-:W-:Y:S01]  /*6070*/  STS [R193+0x4000], R52 ;  /* 0x00400034c1007388 */ /* 0x000fe20000000800 */
[----:B------:R-:W-:Y:S01]  /*6080*/  IADD3 R29, R29, R5, RZ ;  /* 0x000000051d1d7210 */ /* 0x000fe20007ffe0ff */
[----:B-1----:R-:W-:Y:S01]  /*6090*/  IMAD R20, R2, UR25, RZ ;  /* 0x0000001902147c24 */ /* 0x002fe2000f8e02ff */
[----:B------:R-:W-:Y:S01]  /*60a0*/  IADD3.X R37, R37, UR10, R21, P0, !PT ;  /* 0x0000000a25257c10 */ /* 0x000fe200087fe415 */
[----:B------:R-:W-:Y:S01]  /*60b0*/  STS [R193+0x4400], R54 ;  /* 0x00440036c1007388 */ /* 0x000fe20000000800 */
[----:B------:R-:W-:Y:S01]  /*60c0*/  ULDC.64 UR10, c[0x0][0x3f0] ;  /* 0x0000fc00000a7ab9 */ /* 0x000fe20000000a00 */
[----:B------:R-:W-:Y:S01]  /*60d0*/  IMAD R3, R3, UR17, R20 ;  /* 0x0000001103037c24 */ /* 0x000fe2000f8e0214 */
[----:B------:R-:W-:Y:S01]  /*60e0*/  LEA R36, P1, R0, UR10, 0x1 ;  /* 0x0000000a00247c11 */ /* 0x000fe2000f8208ff */
[----:B------:R-:W-:Y:S01]  /*60f0*/  STS [R200+0x4000], R65 ;  /* 0x00400041c8007388 */ /* 0x000fe20000000800 */
[----:B----4-:R-:W-:Y:S01]  /*6100*/  IMAD.WIDE.U32 R40, R2, UR17, R28 ;  /* 0x0000001102287c25 */ /* 0x010fe2000f8e001c */
[----:B------:R-:W-:Y:S01]  /*6110*/  USHF.L.U32 UR4, UR8, 0x6, URZ ;  /* 0x0000000608047899 */ /* 0x000fe2000800063f */
[----:B------:R-:W-:Y:S01]  /*6120*/  LEA.HI.X R37, R0, UR11, R37, 0x1, P1 ;  /* 0x0000000b00257c11 */ /* 0x000fe200088f0c25 */
[----:B------:R-:W-:Y:S01]  /*6130*/  STS [R200+0x4400], R67 ;  /* 0x00440043c8007388 */ /* 0x000fe20000000800 */
[----:B------:R-:W-:Y:S01]  /*6140*/  USHF.L.U64.HI UR10, UR8, 0x6, UR9 ;  /* 0x00000006080a7899 */ /* 0x000fe20008010209 */
[----:B------:R-:W-:Y:S01]  /*6150*/  IADD3 R3, R41, R3, RZ ;  /* 0x0000000329037210 */ /* 0x000fe20007ffe0ff */
[----:B------:R-:W-:Y:S01]  /*6160*/  USHF.L.U32 UR11, UR6, 0x6, URZ ;  /* 0x00000006060b7899 */ /* 0x000fe2000800063f */
[----:B------:R-:W-:Y:S01]  /*6170*/  STS [R193+0x6000], R56 ;  /* 0x00600038c1007388 */ /* 0x000fe20000000800 */
[----:B------:R-:W-:Y:S01]  /*6180*/  IADD3 R2, P0, R40, R38, RZ ;  /* 0x0000002628027210 */ /* 0x000fe20007f1e0ff */
[----:B------:R-:W-:Y:S01]  /*6190*/  ULDC.64 UR8, c[0x0][0x3f8] ;  /* 0x0000fe0000087ab9 */ /* 0x000fe20000000a00 */
[----:B------:R-:W-:Y:S01]  /*61a0*/  IADD3 R40, P1, R36, UR4, RZ ;  /* 0x0000000424287c10 */ /* 0x000fe2000ff3e0ff */
[----:B------:R-:W-:Y:S01]  /*61b0*/  STS [R193+0x6400], R58 ;  /* 0x0064003ac1007388 */ /* 0x000fe20000000800 */
[----:B------:R-:W-:Y:S01]  /*61c0*/  IADD3.X R3, R3, UR28, R39, P0, !PT ;  /* 0x0000001c03037c10 */ /* 0x000fe200087fe427 */
[----:B------:R-:W-:Y:S01]  /*61d0*/  USHF.L.U64.HI UR6, UR6, 0x6, UR7 ;  /* 0x0000000606067899 */ /* 0x000fe20008010207 */
[----:B------:R-:W-:Y:S01]  /*61e0*/  LEA R38, P0, R2, UR8, 0x1 ;  /* 0x0000000802267c11 */ /* 0x000fe2000f8008ff */
[----:B------:R-:W-:Y:S01]  /*61f0*/  STS [R200+0x6000], R61 ;  /* 0x0060003dc8007388 */ /* 0x000fe20000000800 */
[----:B------:R-:W-:-:S02]  /*6200*/  IADD3.X R41, R37, UR10, RZ, P1, !PT ;  /* 0x0000000a25297c10 */ /* 0x000fc40008ffe4ff */
[----:B------:R-:W-:Y:S01]  /*6210*/  LEA.HI.X R39, R2, UR9, R3, 0x1, P0 ;  /* 0x0000000902277c11 */ /* 0x000fe200080f0c03 */
[----:B------:R-:W-:Y:S01]  /*6220*/  STS [R200+0x6400], R63 ;  /* 0x0064003fc8007388 */ /* 0x000fe20000000800 */
[----:B------:R-:W-:Y:S01]  /*6230*/  BAR.SYNC.DEFER_BLOCKING 0x0 ;  /* 0x0000000000007b1d */ /* 0x000fe20000010000 */
[----:B------:R-:W-:Y:S02]  /*6240*/  IADD3 R2, P0, R38, UR11, RZ ;  /* 0x0000000b26027c10 */ /* 0x000fe4000ff1e0ff */
[----:B--2---:R-:W-:Y:S02]  /*6250*/  IADD3 R44, P1, R40, UR4, RZ ;  /* 0x00000004282c7c10 */ /* 0x004fe4000ff3e0ff */
[----:B------:R-:W-:Y:S02]  /*6260*/  IADD3.X R3, R39, UR6, RZ, P0, !PT ;  /* 0x0000000627037c10 */ /* 0x000fe400087fe4ff */
[----:B------:R-:W-:Y:S02]  /*6270*/  IADD3.X R45, R41, UR10, RZ, P1, !PT ;  /* 0x0000000a292d7c10 */ /* 0x000fe40008ffe4ff */
[----:B------:R-:W-:-:S02]  /*6280*/  IADD3 R46, P0, R2, UR11, RZ ;  /* 0x0000000b022e7c10 */ /* 0x000fc4000ff1e0ff */
[----:B------:R-:W-:Y:S02]  /*6290*/  IADD3 R42, P1, R44, UR4, RZ ;  /* 0x000000042c2a7c10 */ /* 0x000fe4000ff3e0ff */
[----:B------:R-:W-:Y:S02]  /*62a0*/  IADD3.X R47, R3, UR6, RZ, P0, !PT ;  /* 0x00000006032f7c10 */ /* 0x000fe400087fe4ff */
        /* <DEDUP_REMOVED lines=19> */
.L_x_1191:
        /* <DEDUP_REMOVED lines=11> */
.L_x_1198:
[----:B------:R-:W-:Y:S05]  /*6490*/  EXIT ;  /* 0x000000000000794d */ /* 0x000fea0003800000 */
.L_x_1200:
        /* <DEDUP_REMOVED lines=14> */
.L_x_2476:


//--------------------- .text._ZN5flash44flash_bwd_dq_dk_dv_loop_seqk_parallel_kernelI23Flash_bwd_kernel_traitsILi64ELi64ELi128ELi8ELi2ELi4ELi4ELb1ELb0EN7cutlass10bfloat16_tE19Flash_kernel_traitsILi64ELi64ELi128ELi8ES3_EELb0ELb0ELb0ELb0ELb1ELb1ELb1EEEvNS_16Flash_bwd_paramsE --------------------------
	.section	.text._ZN5flash44flash_bwd_dq_dk_dv_loop_seqk_parallel_kernelI23Flash_bwd_kernel_traitsILi64ELi64ELi128ELi8ELi2ELi4ELi4ELb1ELb0EN7cutlass10bfloat16_tE19Flash_kernel_traitsILi64ELi64ELi128ELi8ES3_EELb0ELb0ELb0ELb0ELb1ELb1ELb1EEEvNS_16Flash_bwd_paramsE,"ax",@progbits
	.align	128
        .global         _ZN5flash44flash_bwd_dq_dk_dv_loop_seqk_parallel_kernelI23Flash_bwd_kernel_traitsILi64ELi64ELi128ELi8ELi2ELi4ELi4ELb1ELb0EN7cutlass10bfloat16_tE19Flash_kernel_traitsILi64ELi64ELi128ELi8ES3_EELb0ELb0ELb0ELb0ELb1ELb1ELb1EEEvNS_16Flash_bwd_paramsE
        .type           _ZN5flash44flash_bwd_dq_dk_dv_loop_seqk_parallel_kernelI23Flash_bwd_kernel_traitsILi64ELi64ELi128ELi8ELi2ELi4ELi4ELb1ELb0EN7cutlass10bfloat16_tE19Flash_kernel_traitsILi64ELi64ELi128ELi8ES3_EELb0ELb0ELb0ELb0ELb1ELb1ELb1EEEvNS_16Flash_bwd_paramsE,@function
        .size           _ZN5flash44flash_bwd_dq_dk_dv_loop_seqk_parallel_kernelI23Flash_bwd_kernel_traitsILi64ELi64ELi128ELi8ELi2ELi4ELi4ELb1ELb0EN7cutlass10bfloat16_tE19Flash_kernel_traitsILi64ELi64ELi128ELi8ES3_EELb0ELb0ELb0ELb0ELb1ELb1ELb1EEEvNS_16Flash_bwd_paramsE,(.L_x_2477 - _ZN5flash44flash_bwd_dq_dk_dv_loop_seqk_parallel_kernelI23Flash_bwd_kernel_traitsILi64ELi64ELi128ELi8ELi2ELi4ELi4ELb1ELb0EN7cutlass10bfloat16_tE19Flash_kernel_traitsILi64ELi64ELi128ELi8ES3_EELb0ELb0ELb0ELb0ELb1ELb1ELb1EEEvNS_16Flash_bwd_paramsE)
        .other          _ZN5flash44flash_bwd_dq_dk_dv_loop_seqk_parallel_kernelI23Flash_bwd_kernel_traitsILi64ELi64ELi128ELi8ELi2ELi4ELi4ELb1ELb0EN7cutlass10bfloat16_tE19Flash_kernel_traitsILi64ELi64ELi128ELi8ES3_EELb0ELb0ELb0ELb0ELb1ELb1ELb1EEEvNS_16Flash_bwd_paramsE,@"STO_CUDA_ENTRY STV_DEFAULT"
_ZN5flash44flash_bwd_dq_dk_dv_loop_seqk_parallel_kernelI23Flash_bwd_kernel_traitsILi64ELi64ELi128ELi8ELi2ELi4ELi4ELb1ELb0EN7cutlass10bfloat16_tE19Flash_kernel_traitsILi64ELi64ELi128ELi8ES3_EELb0ELb0ELb0ELb0ELb1ELb1ELb1EEEvNS_16Flash_bwd_paramsE:
.text._ZN5flash44flash_bwd_dq_dk_dv_loop_seqk_parallel_kernelI23Flash_bwd_kernel_traitsILi64ELi64ELi128ELi8ELi2ELi4ELi4ELb1ELb0EN7cutlass10bfloat16_tE19Flash_kernel_traitsILi64ELi64ELi128ELi8ES3_EELb0ELb0ELb0ELb0ELb1ELb1ELb1EEEvNS_16Flash_bwd_paramsE:
        /* <DEDUP_REMOVED lines=31> */
[CC--:B------:R-:W-:Y:S01]  /*01f0*/  LEA.HI R2, R12.reuse, R4.reuse, RZ, 0x2 ;  /* 0x000000040c027211 */ /* 0x0c0fe200078f10ff */
[----:B----4-:R-:W-:Y:S01]  /*0200*/  USHF.R.S32.HI UR28, URZ, 0x1f, UR22 ;  /* 0x0000001f3f1c7899 */ /* 0x010fe20008011416 */
[----:B------:R-:W-:-:S02]  /*0210*/  LEA.HI R0, R12, R4, RZ, 0x4 ;  /* 0x000000040c007211 */ /* 0x000fc400078f20ff */
[--C-:B------:R-:W-:Y:S02]  /*0220*/  SHF.R.S32.HI R7, RZ, 0x2, R2.reuse ;  /* 0x00000002ff077819 */ /* 0x100fe40000011402 */
[----:B------:R-:W-:Y:S02]  /*0230*/  SHF.R.S32.HI R10, RZ, 0x1f, R2 ;  /* 0x0000001fff0a7819 */ /* 0x000fe40000011402 */
[----:B------:R-:W-:Y:S01]  /*0240*/  LOP3.LUT R6, R11, 0xfffffff8, RZ, 0xc0, !PT ;  /* 0xfffffff80b067812 */ /* 0x000fe200078ec0ff */
[----:B-----5:R-:W-:Y:S01]  /*0250*/  USHF.R.S32.HI UR27, URZ, 0x1f, UR19 ;  /* 0x0000001f3f1b7899 */ /* 0x020fe20008011413 */
[----:B------:R-:W-:Y:S02]  /*0260*/  LOP3.LUT R186, R181, 0xffffffe0, RZ, 0xc0, !PT ;  /* 0xffffffe0b5ba7812 */ /* 0x000fe400078ec0ff */
[----:B------:R-:W-:Y:S01]  /*0270*/  LOP3.LUT R5, R0, 0xfffffff0, RZ, 0xc0, !PT ;  /* 0xfffffff000057812 */ /* 0x000fe200078ec0ff */
[----:B------:R-:W-:Y:S01]  /*0280*/  IMAD.IADD R6, R4, 0x1, -R6 ;  /* 0x0000000104067824 */ /* 0x000fe200078e0a06 */
[----:B------:R-:W-:Y:S01]  /*0290*/  LOP3.LUT R2, R2, 0x7ffffffc, RZ, 0xc0, !PT ;  /* 0x7ffffffc02027812 */ /* 0x000fe200078ec0ff */
[----:B------:R-:W-:Y:S01]  /*02a0*/  IMAD.IADD R186, R4, 0x1, -R186 ;  /* 0x0000000104ba7824 */ /* 0x000fe200078e0aba */
[-C--:B------:R-:W-:Y:S01]  /*02b0*/  LEA.HI R9, R12, R4.reuse, RZ, 0x6 ;  /* 0x000000040c097211 */ /* 0x080fe200078f30ff */
[----:B------:R-:W-:Y:S01]  /*02c0*/  IMAD.IADD R5, R4, 0x1, -R5 ;  /* 0x0000000104057824 */ /* 0x000fe200078e0a05 */
[----:B------:R-:W-:Y:S01]  /*02d0*/  LEA.HI R12, R12, R4, RZ, 0x7 ;  /* 0x000000040c0c7211 */ /* 0x000fe200078f38ff */
[----:B------:R-:W-:Y:S01]  /*02e0*/  IMAD.IADD R4, R4, 0x1, -R2 ;  /* 0x0000000104047824 */ /* 0x000fe200078e0a02 */
[----:B------:R-:W-:Y:S01]  /*02f0*/  LEA.HI R10, R10, R7, RZ, 0x3 ;  /* 0x000000070a0a7211 */ /* 0x000fe200078f18ff */
[----:B-1----:R-:W-:Y:S01]  /*0300*/  USHF.R.S32.HI UR26, URZ, 0x1f, UR18 ;  /* 0x0000001f3f1a7899 */ /* 0x002fe20008011412 */
[----:B------:R-:W-:Y:S01]  /*0310*/  SHF.R.S32.HI R3, RZ, 0x3, R11 ;  /* 0x00000003ff037819 */ /* 0x000fe2000001140b */
[----:B------:R-:W-:Y:S01]  /*0320*/  IMAD.SHL.U32 R4, R4, 0x2, RZ ;  /* 0x0000000204047824 */ /* 0x000fe200078e00ff */
[----:B------:R-:W-:-:S02]  /*0330*/  SHF.R.S32.HI R187, RZ, 0x5, R181 ;  /* 0x00000005ffbb7819 */ /* 0x000fc400000114b5 */
[----:B------:R-:W-:Y:S01]  /*0340*/  SHF.R.S32.HI R2, RZ, 0x1f, R181 ;  /* 0x0000001fff027819 */ /* 0x000fe200000114b5 */
[----:B------:R-:W-:Y:S01]  /*0350*/  IMAD.SHL.U32 R3, R3, 0x40, RZ ;  /* 0x0000004003037824 */ /* 0x000fe200078e00ff */
[----:B------:R-:W-:Y:S02]  /*0360*/  SHF.R.S32.HI R8, RZ, 0x4, R0 ;  /* 0x00000004ff087819 */ /* 0x000fe40000011400 */
[----:B------:R-:W-:Y:S02]  /*0370*/  LOP3.LUT R10, R10, 0xfffffff8, RZ, 0xc0, !PT ;  /* 0xfffffff80a0a7812 */ /* 0x000fe400078ec0ff */
[----:B------:R-:W-:Y:S02]  /*0380*/  LEA.HI R2, R2, R187, RZ, 0x2 ;  /* 0x000000bb02027211 */ /* 0x000fe400078f10ff */
[----:B------:R-:W-:Y:S01]  /*0390*/  LEA.HI R0, R0, R8, RZ, 0x1 ;  /* 0x0000000800007211 */ /* 0x000fe200078f08ff */
[----:B------:R-:W-:Y:S01]  /*03a0*/  IMAD.IADD R10, R7, 0x1, -R10 ;  /* 0x00000001070a7824 */ /* 0x000fe200078e0a0a */
[----:B------:R-:W-:Y:S01]  /*03b0*/  LOP3.LUT R2, R2, 0xfffffffc, RZ, 0xc0, !PT ;  /* 0xfffffffc02027812 */ /* 0x000fe200078ec0ff */
[----:B------:R-:W-:Y:S01]  /*03c0*/  IMAD.SHL.U32 R7, R6, 0x8, RZ ;  /* 0x0000000806077824 */ /* 0x000fe200078e00ff */
[----:B------:R-:W-:-:S02]  /*03d0*/  LOP3.LUT R0, R0, 0xfffffffe, RZ, 0xc0, !PT ;  /* 0xfffffffe00007812 */ /* 0x000fc400078ec0ff */
[----:B------:R-:W-:Y:S01]  /*03e0*/  LOP3.LUT R3, R3, 0x1c0, RZ, 0xc0, !PT ;  /* 0x000001c003037812 */ /* 0x000fe200078ec0ff */
[----:B------:R-:W-:Y:S01]  /*03f0*/  IMAD.IADD R2, R187, 0x1, -R2 ;  /* 0x00000001bb027824 */ /* 0x000fe200078e0a02 */
[----:B------:R-:W-:Y:S01]  /*0400*/  LOP3.LUT P4, RZ, R6, 0x2, RZ, 0xc0, !PT ;  /* 0x0000000206ff7812 */ /* 0x000fe2000788c0ff */
[----:B------:R-:W-:Y:S01]  /*0410*/  IMAD.IADD R0, R8, 0x1, -R0 ;  /* 0x0000000108007824 */ /* 0x000fe200078e0a00 */
[C---:B------:R-:W-:Y:S01]  /*0420*/  LOP3.LUT P3, RZ, R6.reuse, 0x4, RZ, 0xc0, !PT ;  /* 0x0000000406ff7812 */ /* 0x040fe2000786c0ff */
[----:B------:R-:W-:Y:S01]  /*0430*/  IMAD.SHL.U32 R6, R6, 0x40, RZ ;  /* 0x0000004006067824 */ /* 0x000fe200078e00ff */
[----:B------:R-:W-:Y:S01]  /*0440*/  LOP3.LUT R7, R3, 0x38, R7, 0xf8, !PT ;  /* 0x0000003803077812 */ /* 0x000fe200078ef807 */
[----:B------:R-:W-:Y:S01]  /*0450*/  IMAD.SHL.U32 R178, R2, 0x10, RZ ;  /* 0x0000001002b27824 */ /* 0x000fe200078e00ff */
[----:B------:R-:W-:Y:S01]  /*0460*/  SHF.R.U32.HI R188, RZ, 0x3, R3 ;  /* 0x00000003ffbc7819 */ /* 0x000fe20000011603 */
[----:B------:R-:W-:Y:S01]  /*0470*/  IMAD.SHL.U32 R180, R0, 0x10, RZ ;  /* 0x0000001000b47824 */ /* 0x000fe200078e00ff */
[----:B------:R-:W-:-:S02]  /*0480*/  SHF.R.S32.HI R3, RZ, 0x1f, R5 ;  /* 0x0000001fff037819 */ /* 0x000fc40000011405 */
[----:B------:R-:W-:Y:S02]  /*0490*/  LOP3.LUT R8, R10, 0x1, RZ, 0xc0, !PT ;  /* 0x000000010a087812 */ /* 0x000fe400078ec0ff */
[----:B------:R-:W-:Y:S02]  /*04a0*/  LOP3.LUT R6, R6, 0x1c0, RZ, 0xc0, !PT ;  /* 0x000001c006067812 */ /* 0x000fe400078ec0ff */
[----:B------:R-:W-:Y:S02]  /*04b0*/  LEA.HI R3, R3, R5, RZ, 0x3 ;  /* 0x0000000503037211 */ /* 0x000fe400078f18ff */
[----:B------:R-:W-:Y:S02]  /*04c0*/  ISETP.NE.U32.AND P0, PT, R8, 0x1, PT ;  /* 0x000000010800780c */ /* 0x000fe40003f05070 */
[----:B------:R-:W-:Y:S02]  /*04d0*/  LOP3.LUT R173, R6, 0x8, R11, 0xf8, !PT ;  /* 0x0000000806ad7812 */ /* 0x000fe400078ef80b */
[----:B------:R-:W-:-:S02]  /*04e0*/  LOP3.LUT R182, R3, 0xfffffff8, RZ, 0xc0, !PT ;  /* 0xfffffff803b67812 */ /* 0x000fc400078ec0ff */
[----:B------:R-:W-:Y:S02]  /*04f0*/  LOP3.LUT R178, R6, 0x30, R178, 0xf8, !PT ;  /* 0x0000003006b27812 */ /* 0x000fe400078ef8b2 */
[----:B------:R-:W-:Y:S01]  /*0500*/  SHF.R.S32.HI R8, RZ, 0x7, R12 ;  /* 0x00000007ff087819 */ /* 0x000fe2000001140c */
[----:B------:R-:W-:Y:S01]  /*0510*/  IMAD.IADD R182, R5, 0x1, -R182 ;  /* 0x0000000105b67824 */ /* 0x000fe200078e0ab6 */
[----:B------:R-:W-:Y:S02]  /*0520*/  LEA.HI R181, R181, R187, RZ, 0x1 ;  /* 0x000000bbb5b57211 */ /* 0x000fe400078f08ff */
[----:B------:R-:W-:Y:S01]  /*0530*/  SHF.R.S32.HI R185, RZ, 0x1f, R186 ;  /* 0x0000001fffb97819 */ /* 0x000fe200000114ba */
[----:B------:R-:W-:Y:S01]  /*0540*/  IMAD.SHL.U32 R189, R8, 0x8, RZ ;  /* 0x0000000808bd7824 */ /* 0x000fe200078e00ff */
[----:B------:R-:W-:Y:S01]  /*0550*/  LOP3.LUT R188, R7, R188, RZ, 0x3c, !PT ;  /* 0x000000bc07bc7212 */ /* 0x000fe200078e3cff */
[----:B------:R-:W-:Y:S01]  /*0560*/  IMAD.SHL.U32 R7, R0, 0x200, RZ ;  /* 0x0000020000077824 */ /* 0x000fe200078e00ff */
[----:B------:R-:W-:Y:S01]  /*0570*/  SHF.R.S32.HI R9, RZ, 0x6, R9 ;  /* 0x00000006ff097819 */ /* 0x000fe20000011409 */
[----:B------:R-:W-:Y:S01]  /*0580*/  IMAD R190, R8, 0x1000, R4 ;  /* 0x0000100008be7824 */ /* 0x000fe200078e0204 */
[----:B------:R-:W-:Y:S01]  /*0590*/  SHF.R.U32.HI R6, RZ, 0x3, R6 ;  /* 0x00000003ff067819 */ /* 0x000fe20000011606 */
[----:B------:R-:W-:Y:S01]  /*05a0*/  IMAD R4, R2, 0x400, R4 ;  /* 0x0000040002047824 */ /* 0x000fe200078e0204 */
[C---:B------:R-:W-:Y:S01]  /*05b0*/  R2P PR, R10.reuse, 0x6 ;  /* 0x000000060a007804 */ /* 0x040fe20000000000 */
[----:B------:R-:W-:Y:S01]  /*05c0*/  IMAD.SHL.U32 R10, R10, 0x40, RZ ;  /* 0x000000400a0a7824 */ /* 0x000fe200078e00ff */
[----:B------:R-:W-:Y:S01]  /*05d0*/  LOP3.LUT R181, R181, 0xfffffffe, RZ, 0xc0, !PT ;  /* 0xfffffffeb5b57812 */ /* 0x000fe200078ec0ff */
[----:B------:R-:W-:Y:S01]  /*05e0*/  IMAD R5, R9, 0x800, R7 ;  /* 0x0000080009057824 */ /* 0x000fe200078e0207 */
[----:B------:R-:W-:Y:S01]  /*05f0*/  LEA.HI R185, R185, R186, RZ, 0x2 ;  /* 0x000000bab9b97211 */ /* 0x000fe200078f10ff */
[----:B------:R-:W-:Y:S01]  /*0600*/  IMAD R188, R9, 0x200, R188 ;  /* 0x0000020009bc7824 */ /* 0x000fe200078e02bc */
[----:B------:R-:W-:Y:S01]  /*0610*/  LOP3.LUT R173, R173, R6, RZ, 0x3c, !PT ;  /* 0x00000006adad7212 */ /* 0x000fe200078e3cff */
[----:B------:R-:W-:Y:S01]  /*0620*/  IMAD.SHL.U32 R9, R9, 0x20, RZ ;  /* 0x0000002009097824 */ /* 0x000fe200078e00ff */
[----:B------:R-:W-:Y:S01]  /*0630*/  LOP3.LUT R10, R10, 0x1c0, RZ, 0xc0, !PT ;  /* 0x000001c00a0a7812 */ /* 0x000fe200078ec0ff */
[----:B------:R-:W-:Y:S01]  /*0640*/  IMAD.IADD R181, R187, 0x1, -R181 ;  /* 0x00000001bbb57824 */ /* 0x000fe200078e0ab5 */
[----:B------:R-:W-:Y:S01]  /*0650*/  SHF.R.S32.HI R185, RZ, 0x2, R185 ;  /* 0x00000002ffb97819 */ /* 0x000fe200000114b9 */
[----:B------:R-:W-:Y:S01]  /*0660*/  IMAD.IADD R173, R5, 0x1, R173 ;  /* 0x0000000105ad7824 */ /* 0x000fe200078e02ad */
[----:B------:R-:W-:Y:S01]  /*0670*/  LOP3.LUT R189, R189, 0x8, RZ, 0xc0, !PT ;  /* 0x00000008bdbd7812 */ /* 0x000fe200078ec0ff */
[C---:B------:R-:W-:Y:S01]  /*0680*/  IMAD R190, R181.reuse, 0x400, R190 ;  /* 0x00000400b5be7824 */ /* 0x040fe200078e02be */
[----:B------:R-:W-:Y:S01]  /*0690*/  SHF.R.U32.HI R5, RZ, 0x3, R10 ;  /* 0x00000003ff057819 */ /* 0x000fe2000001160a */
[----:B------:R-:W-:Y:S01]  /*06a0*/  IMAD R185, R181, 0x10, R185 ;  /* 0x00000010b5b97824 */ /* 0x000fe200078e02b9 */
[----:B------:R-:W-:-:S02]  /*06b0*/  LOP3.LUT R9, R10, 0x20, R9, 0xf8, !PT ;  /* 0x000000200a097812 */ /* 0x000fc400078ef809 */
[----:B------:R-:W-:Y:S01]  /*06c0*/  LOP3.LUT R180, R189, 0x10, R180, 0xf8, !PT ;  /* 0x00000010bdb47812 */ /* 0x000fe200078ef8b4 */
[----:B------:R-:W-:Y:S01]  /*06d0*/  VIADD R184, R185, 0xffffffc0 ;  /* 0xffffffc0b9b87836 */ /* 0x000fe20000000000 */
[----:B------:R-:W-:Y:S02]  /*06e0*/  LOP3.LUT R189, R5, R10, R189, 0x1e, !PT ;  /* 0x0000000a05bd7212 */ /* 0x000fe400078e1ebd */
[----:B------:R-:W-:Y:S02]  /*06f0*/  LOP3.LUT R5, R9, R5, RZ, 0x3c, !PT ;  /* 0x0000000509057212 */ /* 0x000fe400078e3cff */
[----:B------:R-:W-:Y:S01]  /*0700*/  LEA R173, R173, UR5, 0x1 ;  /* 0x00000005adad7c11 */ /* 0x000fe2000f8e08ff */
[----:B------:R-:W-:Y:S01]  /*0710*/  IMAD.IADD R189, R4, 0x1, R189 ;  /* 0x0000000104bd7824 */ /* 0x000fe200078e02bd */
[----:B------:R-:W-:Y:S01]  /*0720*/  LOP3.LUT R178, R178, 0x8, R11, 0xf8, !PT ;  /* 0x00000008b2b27812 */ /* 0x000fe200078ef80b */
[----:B------:R-:W-:Y:S01]  /*0730*/  IMAD.IADD R190, R5, 0x1, R190 ;  /* 0x0000000105be7824 */ /* 0x000fe200078e02be */
[----:B------:R-:W-:Y:S01]  /*0740*/  SHF.R.S32.HI R5, RZ, 0x1f, R184 ;  /* 0x0000001fff057819 */ /* 0x000fe200000114b8 */
[----:B------:R-:W-:Y:S01]  /*0750*/  IMAD.SHL.U32 R4, R182, 0x40, RZ ;  /* 0x00000040b6047824 */ /* 0x000fe200078e00ff */
[----:B------:R-:W-:-:S02]  /*0760*/  LEA R189, R189, UR6, 0x1 ;  /* 0x00000006bdbd7c11 */ /* 0x000fc4000f8e08ff */
[----:B------:R-:W-:Y:S01]  /*0770*/  SHF.L.U64.HI R184, R184, 0x2, R5 ;  /* 0x00000002b8b87819 */ /* 0x000fe20000010205 */
[----:B------:R-:W-:Y:S01]  /*0780*/  IMAD.SHL.U32 R5, R0, 0x8, RZ ;  /* 0x0000000800057824 */ /* 0x000fe200078e00ff */
[----:B------:R-:W-:Y:S01]  /*0790*/  LOP3.LUT R4, R4, 0x1c0, RZ, 0xc0, !PT ;  /* 0x000001c004047812 */ /* 0x000fe200078ec0ff */
[----:B------:R-:W-:Y:S01]  /*07a0*/  IMAD.SHL.U32 R0, R3, 0x40, RZ ;  /* 0x0000004003007824 */ /* 0x000fe200078e00ff */
[----:B------:R-:W-:Y:S01]  /*07b0*/  LEA R190, R190, UR5, 0x1 ;  /* 0x00000005bebe7c11 */ /* 0x000fe2000f8e08ff */
[C---:B------:R-:W-:Y:S01]  /*07c0*/  VIADD R191, R189.reuse, 0x40 ;  /* 0x00000040bdbf7836 */ /* 0x040fe20000000000 */
[--C-:B------:R-:W-:Y:S01]  /*07d0*/  SHF.R.U32.HI R179, RZ, 0x3, R4.reuse ;  /* 0x00000003ffb37819 */ /* 0x100fe20000011604 */
[C---:B------:R-:W-:Y:S01]  /*07e0*/  @P2 VIADD R191, R189.reuse, 0xffffffc0 ;  /* 0xffffffc0bdbf2836 */ /* 0x040fe20000000000 */
[----:B------:R-:W-:Y:S01]  /*07f0*/  LOP3.LUT R3, R4, 0x8, R5, 0xf8, !PT ;  /* 0x0000000804037812 */ /* 0x000fe200078ef805 */
[C---:B------:R-:W-:Y:S01]  /*0800*/  VIADD R192, R189.reuse, 0x420 ;  /* 0x00000420bdc07836 */ /* 0x040fe20000000000 */
[----:B------:R-:W-:Y:S01]  /*0810*/  LOP3.LUT R0, R0, 0xfffffe00, RZ, 0xc0, !PT ;  /* 0xfffffe0000007812 */ /* 0x000fe200078ec0ff */
[----:B------:R-:W-:Y:S01]  /*0820*/  @P1 VIADD R192, R189, 0x3e0 ;  /* 0x000003e0bdc01836 */ /* 0x000fe20000000000 */
[----:B------:R-:W-:-:S02]  /*0830*/  LOP3.LUT R180, R179, R180, R4, 0x1e, !PT ;  /* 0x000000b4b3b47212 */ /* 0x000fc400078e1e04 */
[----:B------:R-:W-:Y:S01]  /*0840*/  LOP3.LUT R179, R3, R179, RZ, 0x3c, !PT ;  /* 0x000000b303b37212 */ /* 0x000fe200078e3cff */
[--C-:B------:R-:W-:Y:S01]  /*0850*/  IMAD R181, R181, 0x400, R0.reuse ;  /* 0x00000400b5b57824 */ /* 0x100fe200078e0200 */
[----:B------:R-:W-:Y:S01]  /*0860*/  SEL R205, R205, 0x10, !P0 ;  /* 0x00000010cdcd7807 */ /* 0x000fe20004000000 */
[----:B------:R-:W-:Y:S01]  /*0870*/  IMAD R2, R2, 0x400, R0 ;  /* 0x0000040002027824 */ /* 0x000fe200078e0200 */
[----:B------:R-:W-:Y:S01]  /*0880*/  LOP3.LUT R178, R7, R178, R6, 0xf6, !PT ;  /* 0x000000b207b27212 */ /* 0x000fe200078ef606 */
[----:B------:R-:W-:Y:S01]  /*0890*/  IMAD.MOV.U32 R3, RZ, RZ, 0x40 ;  /* 0x00000040ff037424 */ /* 0x000fe200078e00ff */
[----:B------:R-:W-:Y:S01]  /*08a0*/  LOP3.LUT R180, R180, R0, RZ, 0xfc, !PT ;  /* 0x00000000b4b47212 */ /* 0x000fe200078efcff */
[----:B------:R-:W-:Y:S01]  /*08b0*/  IMAD.IADD R181, R181, 0x1, R179 ;  /* 0x00000001b5b57824 */ /* 0x000fe200078e02b3 */
[----:B------:R-:W-:Y:S01]  /*08c0*/  LEA R178, R178, UR5, 0x1 ;  /* 0x00000005b2b27c11 */ /* 0x000fe2000f8e08ff */
[----:B------:R-:W-:Y:S01]  /*08d0*/  IMAD.IADD R179, R179, 0x1, R2 ;  /* 0x00000001b3b37824 */ /* 0x000fe200078e0202 */
[----:B------:R-:W-:Y:S01]  /*08e0*/  SEL R2, R199, 0xffffffe0, !P4 ;  /* 0xffffffe0c7027807 */ /* 0x000fe20006000000 */
[----:B------:R-:W-:Y:S01]  /*08f0*/  IMAD.IADD R195, R190, 0x1, R205 ;  /* 0x00000001bec37824 */ /* 0x000fe200078e02cd */
[----:B------:R-:W-:-:S02]  /*0900*/  SEL R3, R3, 0xffffffc0, !P3 ;  /* 0xffffffc003037807 */ /* 0x000fc40005800000 */
[----:B------:R-:W-:Y:S01]  /*0910*/  SEL R199, R199, 0xffffffe0, !P1 ;  /* 0xffffffe0c7c77807 */ /* 0x000fe20004800000 */
[--C-:B------:R-:W-:Y:S01]  /*0920*/  IMAD.IADD R172, R2, 0x1, R173.reuse ;  /* 0x0000000102ac7824 */ /* 0x100fe200078e02ad */
[----:B------:R-:W-:Y:S01]  /*0930*/  LEA R179, R179, UR4, 0x1 ;  /* 0x00000004b3b37c11 */ /* 0x000fe2000f8e08ff */
[----:B------:R-:W-:Y:S02]  /*0940*/  IMAD.IADD R3, R3, 0x1, R173 ;  /* 0x0000000103037824 */ /* 0x000fe400078e02ad */
[----:B------:R-:W-:Y:S02]  /*0950*/  IMAD.IADD R194, R190, 0x1, R199 ;  /* 0x00000001bec27824 */ /* 0x000fe400078e02c7 */
[----:B------:R-:W-:Y:S02]  /*0960*/  IMAD.IADD R193, R199, 0x1, R189 ;  /* 0x00000001c7c17824 */ /* 0x000fe400078e02bd */
[----:B------:R-:W-:Y:S02]  /*0970*/  IMAD.IADD R2, R2, 0x1, R3 ;  /* 0x0000000102027824 */ /* 0x000fe400078e0203 */
[----:B------:R-:W-:-:S02]  /*0980*/  IMAD.IADD R205, R205, 0x1, R194 ;  /* 0x00000001cdcd7824 */ /* 0x000fc400078e02c2 */
[----:B------:R-:W-:-:S07]  /*0990*/  IMAD.IADD R199, R199, 0x1, R191 ;  /* 0x00000001c7c77824 */ /* 0x000fce00078e02bf */
.L_x_1209:
        /* <DEDUP_REMOVED lines=8> */
[----:B-1----:R-:W-:-:S07]  /*0a20*/  @P0 IMAD.WIDE R8, R6, 0x4, R8 ;  /* 0x0000000406080825 */ /* 0x002fce00078e0208 */
[----:B------:R-:W1:Y:S01]  /*0a30*/  @!P1 LDC.64 R6, c[0x0][0x318] ;  /* 0x0000c600ff069b82 */ /* 0x000e620000000a00 */
[----:B------:R-:W3:Y:S01]  /*0a40*/  @P0 LDG.E R8, desc[UR24][R8.64] ;  /* 0x0000001808080981 */ /* 0x000ee2000c1e1900 */
[----:B--2---:R-:W-:-:S05]  /*0a50*/  @P1 IMAD.WIDE R4, R0, 0x4, R4 ;  /* 0x0000000400041825 */ /* 0x004fca00078e0204 */
[----:B------:R-:W2:Y:S01]  /*0a60*/  @P1 LDG.E R0, desc[UR24][R4.64] ;  /* 0x0000001804001981 */ /* 0x000ea2000c1e1900 */
[----:B------:R-:W-:Y:S01]  /*0a70*/  UMOV UR10, URZ ;  /* 0x0000003f000a7c82 */ /* 0x000fe20008000000 */
[----:B------:R-:W-:Y:S01]  /*0a80*/  USHF.L.U32 UR4, UR23, 0x7, URZ ;  /* 0x0000000717047899 */ /* 0x000fe2000800063f */
[----:B------:R-:W4:Y:S01]  /*0a90*/  @!P1 LDC.64 R4, c[0x0][0x2c8] ;  /* 0x0000b200ff049b82 */ /* 0x000f220000000a00 */
[----:B---3--:R-:W-:Y:S02]  /*0aa0*/  @P0 R2UR UR10, R8 ;  /* 0x00000000080a02ca */ /* 0x008fe400000e0000 */
[----:B-1----:R-:W-:-:S04]  /*0ab0*/  @!P1 ISETP.NE.U32.AND P0, PT, R6, RZ, PT ;  /* 0x000000ff0600920c */ /* 0x002fc80003f05070 */
[----:B------:R-:W-:-:S04]  /*0ac0*/  @!P1 ISETP.NE.AND.EX P0, PT, R7, RZ, PT, P0 ;  /* 0x000000ff0700920c */ /* 0x000fc80003f05300 */
[----:B----4-:R-:W-:-:S03]  /*0ad0*/  @!P1 SEL R5, R5, RZ, P0 ;  /* 0x000000ff05059207 */ /* 0x010fc60000000000 */
        /* <DEDUP_REMOVED lines=44> */
[----:B------:R-:W-:-:S06]  /*0da0*/  IMAD.HI.U32 R5, R9, R5, R8 ;  /* 0x0000000509057227 */ /* 0x000fcc00078e0008 */
[----:B------:R-:W-:-:S04]  /*0db0*/  IMAD.HI.U32 R16, R5, R4, RZ ;  /* 0x0000000405107227 */ /* 0x000fc800078e00ff */
[----:B------:R-:W-:-:S04]  /*0dc0*/  IMAD.MOV R8, RZ, RZ, -R16 ;  /* 0x000000ffff087224 */ /* 0x000fc800078e0a10 */
[C---:B------:R-:W-:Y:S02]  /*0dd0*/  IMAD R8, R7.reuse, R8, R4 ;  /* 0x0000000807087224 */ /* 0x040fe400078e0204 */
[----:B------:R-:W3:Y:S03]  /*0de0*/  LDC.64 R4, c[0x0][0x488] ;  /* 0x00012200ff047b82 */ /* 0x000ee60000000a00 */
[----:B------:R-:W-:-:S13]  /*0df0*/  ISETP.GT.U32.AND P2, PT, R7, R8, PT ;  /* 0x000000080700720c */ /* 0x000fda0003f44070 */
[----:B------:R-:W-:Y:S01]  /*0e00*/  @!P2 IADD3 R8, R8, -R7, RZ ;  /* 0x800000070808a210 */ /* 0x000fe20007ffe0ff */
[----:B------:R-:W-:-:S03]  /*0e10*/  @!P2 VIADD R16, R16, 0x1 ;  /* 0x000000011010a836 */ /* 0x000fc60000000000 */
[----:B------:R-:W-:Y:S02]  /*0e20*/  ISETP.GE.U32.AND P3, PT, R8, R7, PT ;  /* 0x000000070800720c */ /* 0x000fe40003f66070 */
[----:B------:R-:W-:Y:S01]  /*0e30*/  LOP3.LUT R7, R0, UR22, RZ, 0x3c, !PT ;  /* 0x0000001600077c12 */ /* 0x000fe2000f8e3cff */
[----:B---3--:R-:W-:-:S03]  /*0e40*/  IMAD.WIDE.U32 R14, R6, R4, RZ ;  /* 0x00000004060e7225 */ /* 0x008fc600078e00ff */
        /* <DEDUP_REMOVED lines=19> */
.L_x_1202:
[----:B------:R-:W-:Y:S01]  /*0f80*/  UIMAD UR38, UR20, UR32, UR22 ;  /* 0x00000020142672a4 */ /* 0x000fe2000f8e0216 */
[----:B------:R-:W-:-:S03]  /*0f90*/  ULDC UR30, c[0x0][0x2d4] ;  /* 0x0000b500001e7ab9 */ /* 0x000fc60000000800 */
[----:B------:R-:W-:-:S12]  /*0fa0*/  UIMAD UR38, UR38, UR30, URZ ;  /* 0x0000001e262672a4 */ /* 0x000fd8000f8e023f */
.L_x_1203:
[----:B------:R-:W1:Y:S01]  /*0fb0*/  S2R R4, SR_TID.X ;  /* 0x0000000000047919 */ /* 0x000e620000002100 */
[----:B------:R-:W2:Y:S01]  /*0fc0*/  LDC.64 R8, c[0x0][0x240] ;  /* 0x00009000ff087b82 */ /* 0x000ea20000000a00 */
[----:B------:R-:W-:Y:S01]  /*0fd0*/  ULDC.64 UR8, c[0x0][0x250] ;  /* 0x0000940000087ab9 */ /* 0x000fe20000000a00 */
[----:B------:R-:W-:Y:S01]  /*0fe0*/  ULDC.64 UR6, c[0x0][0x248] ;  /* 0x0000920000067ab9 */ /* 0x000fe20000000a00 */
[----:B------:R-:W-:Y:S01]  /*0ff0*/  UIADD3 UR4, UP0, UR4, UR10, URZ ;  /* 0x0000000a04047290 */ /* 0x000fe2000ff1e03f */
[----:B------:R-:W-:Y:S01]  /*1000*/  SHF.R.S32.HI R197, RZ, 0x1f, R185 ;  /* 0x0000001fffc57819 */ /* 0x000fe200000114b9 */
[----:B------:R-:W-:Y:S01]  /*1010*/  ULDC.64 UR12, c[0x0][0x428] ;  /* 0x00010a00000c7ab9 */ /* 0x000fe20000000a00 */
[----:B------:R-:W-:Y:S01]  /*1020*/  ULDC.64 UR10, c[0x0][0x258] ;  /* 0x00009600000a7ab9 */ /* 0x000fe20000000a00 */
[----:B------:R-:W-:Y:S01]  /*1030*/  UIMAD UR48, UR28, UR12, URZ ;  /* 0x0000000c1c3072a4 */ /* 0x000fe2000f8e023f */
[----:B------:R-:W3:Y:S01]  /*1040*/  LDC.64 R10, c[0x0][0x418] ;  /* 0x00010600ff0a7b82 */ /* 0x000ee20000000a00 */
[----:B------:R-:W-:Y:S01]  /*1050*/  UIMAD UR47, UR28, UR10, URZ ;  /* 0x0000000a1c2f72a4 */ /* 0x000fe2000f8e023f */
[----:B------:R-:W-:Y:S01]  /*1060*/  IMAD.U32 R25, RZ, RZ, UR10 ;  /* 0x0000000aff197e24 */ /* 0x000fe2000f8e00ff */
[----:B------:R-:W-:-:S02]  /*1070*/  UIADD3.X UR44, UR49, UR44, URZ, UP0, !UPT ;  /* 0x0000002c312c7290 */ /* 0x000fc400087fe43f */
[----:B------:R-:W-:Y:S02]  /*1080*/  UIMAD UR47, UR22, UR11, UR47 ;  /* 0x0000000b162f72a4 */ /* 0x000fe4000f8e022f */
[----:B------:R-:W-:Y:S01]  /*1090*/  UIMAD UR48, UR22, UR13, UR48 ;  /* 0x0000000d163072a4 */ /* 0x000fe2000f8e0230 */
[----:B------:R-:W4:Y:S01]  /*10a0*/  LDC.64 R12, c[0x0][0x228] ;  /* 0x00008a00ff0c7b82 */ /* 0x000f220000000a00 */
[----:B------:R-:W-:Y:S01]  /*10b0*/  ULDC.64 UR10, c[0x0][0x268] ;  /* 0x00009a00000a7ab9 */ /* 0x000fe20000000a00 */
[----:B------:R-:W-:Y:S02]  /*10c0*/  UIMAD UR49, UR44, UR8, URZ ;  /* 0x000000082c3172a4 */ /* 0x000fe4000f8e023f */
[----:B------:R-:W-:Y:S02]  /*10d0*/  ULEA.HI.SX32 UR46, UR46, 0xffffffff, 0x1a ;  /* 0xffffffff2e2e7891 */ /* 0x000fe4000f8fd23f */
[----:B------:R-:W-:Y:S02]  /*10e0*/  UIMAD UR49, UR4, UR9, UR49 ;  /* 0x00000009043172a4 */ /* 0x000fe4000f8e0231 */
[----:B------:R-:W2:Y:S01]  /*10f0*/  LDC.64 R6, c[0x0][0x420] ;  /* 0x00010800ff067b82 */ /* 0x000ea20000000a00 */
[----:B------:R-:W-:Y:S01]  /*1100*/  UIADD3 UR45, UR42, UR45, URZ ;  /* 0x0000002d2a2d7290 */ /* 0x000fe2000fffe03f */
[----:B-1----:R-:W-:Y:S01]  /*1110*/  SHF.R.S32.HI R28, RZ, 0x1f, R4 ;  /* 0x0000001fff1c7819 */ /* 0x002fe20000011404 */
[----:B---3--:R-:W-:-:S03]  /*1120*/  IMAD R17, R10, UR29, RZ ;  /* 0x0000001d0a117c24 */ /* 0x008fc6000f8e02ff */
[----:B------:R-:W-:Y:S01]  /*1130*/  LEA.HI R28, R28, R4, RZ, 0x3 ;  /* 0x000000041c1c7211 */ /* 0x000fe200078f18ff */
[----:B------:R-:W-:-:S03]  /*1140*/  IMAD R11, R11, UR20, R17 ;  /* 0x000000140b0b7c24 */ /* 0x000fc6000f8e0211 */
[----:B------:R-:W-:Y:S01]  /*1150*/  LOP3.LUT R20, R28, 0xfffffff8, RZ, 0xc0, !PT ;  /* 0xfffffff81c147812 */ /* 0x000fe200078ec0ff */
[----:B----4-:R-:W-:Y:S01]  /*1160*/  IMAD R17, R12, UR29, RZ ;  /* 0x0000001d0c117c24 */ /* 0x010fe2000f8e02ff */
[----:B------:R-:W-:-:S03]  /*1170*/  SHF.R.S32.HI R28, RZ, 0x3, R28 ;  /* 0x00000003ff1c7819 */ /* 0x000fc6000001141c */
[----:B------:R-:W-:Y:S01]  /*1180*/  IMAD.IADD R20, R4, 0x1, -R20 ;  /* 0x0000000104147824 */ /* 0x000fe200078e0a14 */
[----:B------:R-:W-:Y:S01]  /*1190*/  SHF.R.S32.HI R23, RZ, 0x1f, R28 ;  /* 0x0000001fff177819 */ /* 0x000fe2000001141c */
[----:B------:R-:W1:Y:S01]  /*11a0*/  LDC.64 R4, c[0x0][0x238] ;  /* 0x00008e00ff047b82 */ /* 0x000e620000000a00 */
[----:B------:R-:W-:Y:S01]  /*11b0*/  IADD3 R24, P0, R28, UR42, RZ ;  /* 0x0000002a1c187c10 */ /* 0x000fe2000ff1e0ff */
[----:B------:R-:W-:Y:S02]  /*11c0*/  IMAD.SHL.U32 R20, R20, 0x8, RZ ;  /* 0x0000000814147824 */ /* 0x000fe400078e00ff */
[C---:B------:R-:W-:Y:S02]  /*11d0*/  IMAD R26, R23.reuse, UR8, RZ ;  /* 0x00000008171a7c24 */ /* 0x040fe4000f8e02ff */
[C---:B------:R-:W-:Y:S01]  /*11e0*/  IMAD R18, R23.reuse, UR6, RZ ;  /* 0x0000000617127c24 */ /* 0x040fe2000f8e02ff */
[----:B------:R-:W-:Y:S01]  /*11f0*/  IADD3.X R23, R23, UR43, RZ, P0, !PT ;  /* 0x0000002b17177c10 */ /* 0x000fe200087fe4ff */
[----:B------:R-:W-:Y:S01]  /*1200*/  IMAD.WIDE.U32 R30, R28, UR8, RZ ;  /* 0x000000081c1e7c25 */ /* 0x000fe2000f8e00ff */
[----:B------:R-:W-:-:S03]  /*1210*/  SHF.R.S32.HI R21, RZ, 0x1f, R20 ;  /* 0x0000001fff157819 */ /* 0x000fc60000011414 */
[----:B--2---:R-:W-:Y:S02]  /*1220*/  IMAD R22, R23, R8, RZ ;  /* 0x0000000817167224 */ /* 0x004fe400078e02ff */
[C---:B------:R-:W-:Y:S02]  /*1230*/  IMAD R26, R28.reuse, UR9, R26 ;  /* 0x000000091c1a7c24 */ /* 0x040fe4000f8e021a */
[C---:B------:R-:W-:Y:S02]  /*1240*/  IMAD R18, R28.reuse, UR7, R18 ;  /* 0x000000071c127c24 */ /* 0x040fe4000f8e0212 */
[----:B------:R-:W-:-:S04]  /*1250*/  IMAD.WIDE.U32 R28, R28, UR6, RZ ;  /* 0x000000061c1c7c25 */ /* 0x000fc8000f8e00ff */
[C---:B------:R-:W-:Y:S02]  /*1260*/  IMAD R22, R24.reuse, R9, R22 ;  /* 0x0000000918167224 */ /* 0x040fe400078e0216 */
[----:B------:R-:W-:-:S04]  /*1270*/  IMAD.WIDE.U32 R32, R24, R8, R20 ;  /* 0x0000000818207225 */ /* 0x000fc800078e0014 */
[----:B------:R-:W-:Y:S02]  /*1280*/  IMAD.IADD R27, R31, 0x1, R26 ;  /* 0x000000011f1b7824 */ /* 0x000fe400078e021a */
[----:B------:R-:W-:Y:S02]  /*1290*/  IMAD.IADD R19, R29, 0x1, R18 ;  /* 0x000000011d137824 */ /* 0x000fe400078e0212 */
[----:B------:R-:W-:Y:S02]  /*12a0*/  IMAD.MOV.U32 R26, RZ, RZ, R30 ;  /* 0x000000ffff1a7224 */ /* 0x000fe400078e001e */
[----:B------:R-:W-:Y:S02]  /*12b0*/  IMAD.MOV.U32 R18, RZ, RZ, R28 ;  /* 0x000000ffff127224 */ /* 0x000fe400078e001c */
[----:B------:R-:W-:Y:S02]  /*12c0*/  IMAD.IADD R31, R33, 0x1, R22 ;  /* 0x00000001211f7824 */ /* 0x000fe400078e0216 */
[----:B------:R-:W-:-:S02]  /*12d0*/  IMAD.MOV.U32 R30, RZ, RZ, R32 ;  /* 0x000000ffff1e7224 */ /* 0x000fc400078e0020 */
[----:B------:R-:W-:-:S04]  /*12e0*/  IMAD.WIDE.U32 R28, R10, UR20, R20 ;  /* 0x000000140a1c7c25 */ /* 0x000fc8000f8e0014 */
[----:B------:R-:W-:Y:S02]  /*12f0*/  IMAD R13, R13, UR20, R17 ;  /* 0x000000140d0d7c24 */ /* 0x000fe4000f8e0211 */
[----:B------:R-:W-:-:S04]  /*1300*/  IMAD.WIDE.U32 R30, R12, UR20, R30 ;  /* 0x000000140c1e7c25 */ /* 0x000fc8000f8e001e */
[----:B------:R-:W-:Y:S02]  /*1310*/  IMAD.IADD R29, R29, 0x1, R11 ;  /* 0x000000011d1d7824 */ /* 0x000fe400078e020b */
[-C--:B------:R-:W-:Y:S02]  /*1320*/  IMAD R23, R23, R6.reuse, RZ ;  /* 0x0000000617177224 */ /* 0x080fe400078e02ff */
[----:B------:R-:W-:Y:S02]  /*1330*/  IMAD.IADD R31, R31, 0x1, R13 ;  /* 0x000000011f1f7824 */ /* 0x000fe400078e020d */
[----:B-1----:R-:W-:Y:S02]  /*1340*/  IMAD R12, R4, UR29, RZ ;  /* 0x0000001d040c7c24 */ /* 0x002fe4000f8e02ff */
[C---:B------:R-:W-:Y:S02]  /*1350*/  IMAD R13, R24.reuse, R7, R23 ;  /* 0x00000007180d7224 */ /* 0x040fe400078e0217 */
[----:B------:R-:W-:-:S04]  /*1360*/  IMAD.WIDE.U32 R28, R24, R6, R28 ;  /* 0x00000006181c7225 */ /* 0x000fc800078e001c */
[----:B------:R-:W-:Y:S02]  /*1370*/  IMAD R5, R5, UR20, R12 ;  /* 0x0000001405057c24 */ /* 0x000fe4000f8e020c */
[----:B------:R-:W-:Y:S02]  /*1380*/  IMAD.IADD R29, R29, 0x1, R13 ;  /* 0x000000011d1d7824 */ /* 0x000fe400078e020d */
[----:B------:R-:W-:-:S04]  /*1390*/  IMAD.WIDE.U32 R12, R4, UR20, R20 ;  /* 0x00000014040c7c25 */ /* 0x000fc8000f8e0014 */
[----:B------:R-:W-:Y:S02]  /*13a0*/  IMAD.U32 R10, RZ, RZ, UR8 ;  /* 0x00000008ff0a7e24 */ /* 0x000fe4000f8e00ff */
[----:B------:R-:W-:Y:S02]  /*13b0*/  IMAD.IADD R13, R13, 0x1, R5 ;  /* 0x000000010d0d7824 */ /* 0x000fe400078e0205 */
[----:B------:R-:W1:Y:S01]  /*13c0*/  LDC.64 R4, c[0x0][0x230] ;  /* 0x00008c00ff047b82 */ /* 0x000e620000000a00 */
[----:B------:R-:W-:-:S04]  /*13d0*/  IMAD.WIDE.U32 R10, R10, UR4, R26 ;  /* 0x000000040a0a7c25 */ /* 0x000fc8000f8e001a */
[----:B------:R-:W-:Y:S01]  /*13e0*/  IMAD.U32 R26, RZ, RZ, UR12 ;  /* 0x0000000cff1a7e24 */ /* 0x000fe2000f8e00ff */
[----:B------:R-:W-:Y:S01]  /*13f0*/  ULDC.64 UR12, c[0x0][0x210] ;  /* 0x00008400000c7ab9 */ /* 0x000fe20000000a00 */
[----:B------:R-:W-:Y:S02]  /*1400*/  IMAD R22, R15, UR10, RZ ;  /* 0x0000000a0f167c24 */ /* 0x000fe4000f8e02ff */
[----:B------:R-:W-:-:S04]  /*1410*/  IMAD.WIDE.U32 R24, R25, UR22, R30 ;  /* 0x0000001619187c25 */ /* 0x000fc8000f8e001e */
[----:B------:R-:W-:Y:S01]  /*1420*/  IMAD.WIDE.U32 R26, R26, UR22, R28 ;  /* 0x000000161a1a7c25 */ /* 0x000fe2000f8e001c */
[----:B------:R-:W-:Y:S01]  /*1430*/  LEA R212, P2, R24, UR12, 0x1 ;  /* 0x0000000c18d47c11 */ /* 0x000fe2000f8408ff */
[----:B------:R-:W-:Y:S02]  /*1440*/  USHF.L.U32 UR12, UR8, 0x6, URZ ;  /* 0x00000006080c7899 */ /* 0x000fe4000800063f */
[C---:B------:R-:W-:Y:S02]  /*1450*/  IMAD R22, R16.reuse, UR11, R22 ;  /* 0x0000000b10167c24 */ /* 0x040fe4000f8e0216 */
[----:B------:R-:W-:Y:S01]  /*1460*/  IMAD.WIDE.U32 R28, R16, UR10, R12 ;  /* 0x0000000a101c7c25 */ /* 0x000fe2000f8e000c */
[----:B------:R-:W-:Y:S02]  /*1470*/  ULDC.64 UR10, c[0x0][0x3e0] ;  /* 0x0000f800000a7ab9 */ /* 0x000fe40000000a00 */
[----:B------:R-:W-:Y:S01]  /*1480*/  LEA R210, P1, R26, UR10, 0x1 ;  /* 0x0000000a1ad27c11 */ /* 0x000fe2000f8208ff */
[----:B------:R-:W-:Y:S01]  /*1490*/  VIADD R13, R25, UR47 ;  /* 0x0000002f190d7c36 */ /* 0x000fe20008000000 */
[----:B------:R-:W-:Y:S01]  /*14a0*/  IADD3 R10, P0, R28, R10, RZ ;  /* 0x0000000a1c0a7210 */ /* 0x000fe20007f1e0ff */
[----:B------:R-:W-:Y:S01]  /*14b0*/  VIADD R17, R27, UR48 ;  /* 0x000000301b117c36 */ /* 0x000fe20008000000 */
[----:B------:R-:W-:Y:S01]  /*14c0*/  USHF.L.U64.HI UR47, UR6, 0x6, UR7 ;  /* 0x00000006062f7899 */ /* 0x000fe20008010207 */
[----:B------:R-:W-:Y:S01]  /*14d0*/  IMAD.IADD R22, R29, 0x1, R22 ;  /* 0x000000011d167824 */ /* 0x000fe200078e0216 */
[----:B------:R-:W-:Y:S01]  /*14e0*/  LEA.HI.X R213, R24, UR13, R13, 0x1, P2 ;  /* 0x0000000d18d57c11 */ /* 0x000fe200090f0c0d */
[----:B------:R-:W-:Y:S01]  /*14f0*/  IMAD.U32 R12, RZ, RZ, UR6 ;  /* 0x00000006ff0c7e24 */ /* 0x000fe2000f8e00ff */
[----:B------:R-:W-:Y:S01]  /*1500*/  LEA.HI.X R211, R26, UR11, R17, 0x1, P1 ;  /* 0x0000000b1ad37c11 */ /* 0x000fe200088f0c11 */
[----:B------:R-:W-:Y:S01]  /*1510*/  ULDC.64 UR10, c[0x0][0x220] ;  /* 0x00008800000a7ab9 */ /* 0x000fe20000000a00 */
[----:B------:R-:W-:Y:S01]  /*1520*/  IADD3.X R22, R22, UR49, R11, P0, !PT ;  /* 0x0000003116167c10 */ /* 0x000fe200087fe40b */
[----:B------:R-:W-:Y:S01]  /*1530*/  IMAD.WIDE.U32 R12, R12, UR4, R18 ;  /* 0x000000040c0c7c25 */ /* 0x000fe2000f8e0012 */
[----:B------:R-:W-:Y:S01]  /*1540*/  LEA R18, P0, R8, R212, 0x6 ;  /* 0x000000d408127211 */ /* 0x000fe200078030ff */
[----:B------:R-:W-:Y:S01]  /*1550*/  USHF.L.U64.HI UR13, UR8, 0x6, UR9 ;  /* 0x00000006080d7899 */ /* 0x000fe20008010209 */
[----:B------:R-:W-:Y:S01]  /*1560*/  LEA R24, P1, R6, R210, 0x6 ;  /* 0x000000d206187211 */ /* 0x000fe200078230ff */
[----:B-1----:R-:W-:Y:S01]  /*1570*/  IMAD.WIDE.U32 R20, R4, UR20, R20 ;  /* 0x0000001404147c25 */ /* 0x002fe2000f8e0014 */
[----:B------:R-:W-:Y:S01]  /*1580*/  LEA R26, P2, R10, UR10, 0x1 ;  /* 0x0000000a0a1a7c11 */ /* 0x000fe2000f8408ff */
[----:B------:R-:W-:Y:S01]  /*1590*/  ULDC.64 UR8, c[0x0][0x218] ;  /* 0x0000860000087ab9 */ /* 0x000fe20000000a00 */
[----:B------:R-:W-:Y:S01]  /*15a0*/  LEA.HI.X R19, R8, R213, R9, 0x6, P0 ;  /* 0x000000d508137211 */ /* 0x000fe200000f3409 */
[----:B------:R-:W-:Y:S01]  /*15b0*/  ULDC.64 UR48, c[0x0][0x2b0] ;  /* 0x0000ac0000307ab9 */ /* 0x000fe20000000a00 */
[----:B------:R-:W-:Y:S01]  /*15c0*/  LEA.HI.X R25, R6, R211, R7, 0x6, P1 ;  /* 0x000000d306197211 */ /* 0x000fe200008f3407 */
[----:B------:R-:W-:Y:S01]  /*15d0*/  IMAD R7, R4, UR29, RZ ;  /* 0x0000001d04077c24 */ /* 0x000fe2000f8e02ff */
[----:B------:R-:W-:Y:S01]  /*15e0*/  LEA.HI.X R27, R10, UR11, R22, 0x1, P2 ;  /* 0x0000000b0a1b7c11 */ /* 0x000fe200090f0c16 */
[----:B------:R-:W-:Y:S01]  /*15f0*/  ULDC.64 UR10, c[0x0][0x260] ;  /* 0x00009800000a7ab9 */ /* 0x000fe20000000a00 */
[----:B------:R-:W-:Y:S01]  /*1600*/  IADD3 R8, P0, R26, UR12, RZ ;  /* 0x0000000c1a087c10 */ /* 0x000fe2000ff1e0ff */
[----:B------:R-:W-:Y:S01]  /*1610*/  IMAD R5, R5, UR20, R7 ;  /* 0x0000001405057c24 */ /* 0x000fe2000f8e0207 */
[----:B------:R-:W-:Y:S01]  /*1620*/  LEA R6, R188, UR5, 0x1 ;  /* 0x00000005bc067c11 */ /* 0x000fe2000f8e08ff */
[----:B------:R-:W-:Y:S01]  /*1630*/  @P3 BAR.SYNC.DEFER_BLOCKING 0x0 ;  /* 0x0000000000003b1d */ /* 0x000fe20000010000 */
[----:B------:R-:W-:Y:S01]  /*1640*/  IADD3.X R9, R27, UR13, RZ, P0, !PT ;  /* 0x0000000d1b097c10 */ /* 0x000fe200087fe4ff */
[----:B------:R-:W-:Y:S01]  /*1650*/  IMAD R15, R15, UR10, RZ ;  /* 0x0000000a0f0f7c24 */ /* 0x000fe2000f8e02ff */
[----:B------:R-:W-:Y:S01]  /*1660*/  UIMAD.WIDE UR48, UR45, 0x4, UR48 ;  /* 0x000000042d3078a5 */ /* 0x000fe2000f8e0230 */
[----:B------:R-:W-:-:S02]  /*1670*/  IMAD.IADD R5, R21, 0x1, R5 ;  /* 0x0000000115057824 */ /* 0x000fc400078e0205 */
[----:B------:R-:W-:Y:S02]  /*1680*/  IMAD.MOV.U32 R4, RZ, RZ, R20 ;  /* 0x000000ffff047224 */ /* 0x000fe400078e0014 */
[C---:B------:R-:W-:Y:S01]  /*1690*/  IMAD R15, R16.reuse, UR11, R15 ;  /* 0x0000000b100f7c24 */ /* 0x040fe2000f8e020f */
[----:B------:R-:W-:Y:S01]  /*16a0*/  ULEA.HI UR11, UR46, UR46, URZ, 0x1 ;  /* 0x0000002e2e0b7291 */ /* 0x000fe2000f8f083f */
[----:B------:R-:W-:Y:S01]  /*16b0*/  IMAD.WIDE.U32 R4, R16, UR10, R4 ;  /* 0x0000000a10047c25 */ /* 0x000fe2000f8e0004 */
[----:B------:R-:W-:Y:S02]  /*16c0*/  UIMAD UR10, UR44, UR6, URZ ;  /* 0x000000062c0a72a4 */ /* 0x000fe4000f8e023f */
[----:B------:R-:W-:Y:S01]  /*16d0*/  ULOP3.LUT UR11, UR11, 0xfffffffe, URZ, 0xc0, !UPT ;  /* 0xfffffffe0b0b7892 */ /* 0x000fe2000f8ec03f */
[----:B------:R-:W-:Y:S01]  /*16e0*/  IMAD.IADD R15, R5, 0x1, R15 ;  /* 0x00000001050f7824 */ /* 0x000fe200078e020f */
[----:B------:R-:W-:Y:S01]  /*16f0*/  UIMAD UR10, UR4, UR7, UR10 ;  /* 0x00000007040a72a4 */ /* 0x000fe2000f8e020a */
[----:B------:R-:W-:Y:S01]  /*1700*/  VIADD R5, R188, 0x1000 ;  /* 0x00001000bc057836 */ /* 0x000fe20000000000 */
[----:B------:R-:W-:-:S02]  /*1710*/  UIADD3 UR11, UR46, -UR11, URZ ;  /* 0x8000000b2e0b7290 */ /* 0x000fc4000fffe03f */
[----:B------:R-:W-:Y:S02]  /*1720*/  USHF.L.U32 UR6, UR6, 0x6, URZ ;  /* 0x0000000606067899 */ /* 0x000fe4000800063f */
[----:B------:R-:W-:Y:S01]  /*1730*/  UISETP.NE.AND UP0, UPT, UR11, 0x1, UPT ;  /* 0x000000010b00788c */ /* 0x000fe2000bf05270 */
[----:B------:R-:W-:Y:S01]  /*1740*/  @!PT LDS RZ, [RZ] ;  /* 0x00000000fffff984 */ /* 0x000fe20000000800 */
[----:B------:R-:W-:Y:S01]  /*1750*/  @!PT LDS RZ, [RZ] ;  /* 0x00000000fffff984 */ /* 0x000fe20000000800 */
[----:B------:R-:W-:Y:S01]  /*1760*/  @!PT LDS RZ, [RZ] ;  /* 0x00000000fffff984 */ /* 0x000fe20000000800 */
[----:B------:R-:W-:Y:S05]  /*1770*/  LDGSTS.E.BYPASS.LTC128B.128 [R6+0xa000], desc[UR24][R26.64] ;  /* 0x0a0000001a067fae */ /* 0x000fea000b901d58 */
[----:B------:R-:W-:Y:S01]  /*1780*/  PLOP3.LUT P2, PT, PT, PT, UP0, 0x80, 0x0 ;  /* 0x000000000000781c */ /* 0x000fe20003f4f008 */
[----:B------:R1:W-:Y:S03]  /*1790*/  LDGSTS.E.BYPASS.LTC128B.128 [R6+0xb000], desc[UR24][R8.64] ;  /* 0x0b00000008067fae */ /* 0x0003e6000b901d58 */
[----:B------:R-:W-:-:S04]  /*17a0*/  SEL R5, R5, R188, !P2 ;  /* 0x000000bc05057207 */ /* 0x000fc80005000000 */
[----:B------:R-:W-:Y:S02]  /*17b0*/  LEA R204, R5, UR5, 0x1 ;  /* 0x0000000505cc7c11 */ /* 0x000fe4000f8e08ff */
[----:B-1----:R-:W-:-:S04]  /*17c0*/  IADD3 R8, P0, R8, UR12, RZ ;  /* 0x0000000c08087c10 */ /* 0x002fc8000ff1e0ff */
[----:B------:R-:W-:Y:S02]  /*17d0*/  IADD3.X R9, R9, UR13, RZ, P0, !PT ;  /* 0x0000000d09097c10 */ /* 0x000fe400087fe4ff */
[----:B------:R-:W-:-:S03]  /*17e0*/  IADD3 R10, P0, R8, UR12, RZ ;  /* 0x0000000c080a7c10 */ /* 0x000fc6000ff1e0ff */
[----:B------:R1:W-:Y:S01]  /*17f0*/  LDGSTS.E.BYPASS.LTC128B.128 [R6+0xc000], desc[UR24][R8.64] ;  /* 0x0c00000008067fae */ /* 0x0003e2000b901d58 */
[----:B------:R-:W-:Y:S02]  /*1800*/  IADD3.X R11, R9, UR13, RZ, P0, !PT ;  /* 0x0000000d090b7c10 */ /* 0x000fe400087fe4ff */
[----:B------:R-:W-:-:S03]  /*1810*/  IADD3 R4, P0, R4, R12, RZ ;  /* 0x0000000c04047210 */ /* 0x000fc60007f1e0ff */
[----:B------:R2:W-:Y:S01]  /*1820*/  LDGSTS.E.BYPASS.LTC128B.128 [R6+0xd000], desc[UR24][R10.64] ;  /* 0x0d0000000a067fae */ /* 0x0005e2000b901d58 */
[----:B------:R-:W-:-:S03]  /*1830*/  IADD3.X R15, R15, UR10, R13, P0, !PT ;  /* 0x0000000a0f0f7c10 */ /* 0x000fc600087fe40d */
[----:B------:R-:W0:Y:S04]  /*1840*/  LDGDEPBAR ;  /* 0x00000000000079af */ /* 0x000e280000000000 */
[----:B------:R-:W-:Y:S04]  /*1850*/  LDGSTS.E.BYPASS.LTC128B.128 [R6+0x4000], desc[UR24][R210.64] ;  /* 0x04000000d2067fae */ /* 0x000fe8000b901d58 */
[----:B------:R-:W-:Y:S04]  /*1860*/  LDGSTS.E.BYPASS.LTC128B.128 [R6+0x5000], desc[UR24][R24.64] ;  /* 0x0500000018067fae */ /* 0x000fe8000b901d58 */
[----:B------:R-:W-:Y:S04]  /*1870*/  LDGSTS.E.BYPASS.LTC128B.128 [R204], desc[UR24][R212.64] ;  /* 0x00000000d4cc7fae */ /* 0x000fe8000b901d58 */
[----:B------:R-:W-:Y:S01]  /*1880*/  LDGSTS.E.BYPASS.LTC128B.128 [R204+0x1000], desc[UR24][R18.64] ;  /* 0x0100000012cc7fae */ /* 0x000fe2000b901d58 */
[----:B-1----:R-:W-:Y:S01]  /*1890*/  IMAD.SHL.U32 R8, R185, 0x4, RZ ;  /* 0x00000004b9087824 */ /* 0x002fe200078e00ff */
[----:B--2---:R-:W-:Y:S01]  /*18a0*/  LEA R10, P0, R4, UR8, 0x1 ;  /* 0x00000008040a7c11 */ /* 0x004fe2000f8008ff */
[----:B------:R-:W-:-:S03]  /*18b0*/  UMOV UR8, UR48 ;  /* 0x0000003000087c82 */ /* 0x000fc60008000000 */
[----:B------:R-:W-:Y:S02]  /*18c0*/  IADD3 R8, P1, R8, UR8, RZ ;  /* 0x0000000808087c10 */ /* 0x000fe4000ff3e0ff */
[----:B------:R-:W-:Y:S01]  /*18d0*/  LEA.HI.X R11, R4, UR9, R15, 0x1, P0 ;  /* 0x00000009040b7c11 */ /* 0x000fe200080f0c0f */
[----:B------:R-:W-:Y:S01]  /*18e0*/  UMOV UR9, UR49 ;  /* 0x0000003100097c82 */ /* 0x000fe20008000000 */
[----:B------:R-:W-:Y:S02]  /*18f0*/  IADD3 R12, P0, R10, UR6, RZ ;  /* 0x000000060a0c7c10 */ /* 0x000fe4000ff1e0ff */
[----:B------:R-:W-:Y:S01]  /*1900*/  SHF.L.U64.HI R4, R185, 0x2, R197 ;  /* 0x00000002b9047819 */ /* 0x000fe200000102c5 */
[----:B------:R-:W-:Y:S01]  /*1910*/  LDGSTS.E.BYPASS.LTC128B.128 [R6+0x6000], desc[UR24][R10.64] ;  /* 0x060000000a067fae */ /* 0x000fe2000b901d58 */
[----:B------:R-:W-:Y:S02]  /*1920*/  IADD3.X R13, R11, UR47, RZ, P0, !PT ;  /* 0x0000002f0b0d7c10 */ /* 0x000fe400087fe4ff */
[----:B------:R-:W-:-:S02]  /*1930*/  IADD3 R16, P0, R12, UR6, RZ ;  /* 0x000000060c107c10 */ /* 0x000fc4000ff1e0ff */
[----:B------:R-:W-:Y:S01]  /*1940*/  IADD3.X R9, R4, UR9, RZ, P1, !PT ;  /* 0x0000000904097c10 */ /* 0x000fe20008ffe4ff */
[----:B------:R-:W-:Y:S01]  /*1950*/  LDGSTS.E.BYPASS.LTC128B.128 [R6+0x7000], desc[UR24][R12.64] ;  /* 0x070000000c067fae */ /* 0x000fe2000b901d58 */
[----:B------:R-:W-:Y:S02]  /*1960*/  IADD3.X R17, R13, UR47, RZ, P0, !PT ;  /* 0x0000002f0d117c10 */ /* 0x000fe400087fe4ff */
[----:B------:R-:W-:Y:S01]  /*1970*/  IADD3 R4, P0, R16, UR6, RZ ;  /* 0x0000000610047c10 */ /* 0x000fe2000ff1e0ff */
[----:B------:R-:W-:Y:S01]  /*1980*/  UIMAD UR10, UR32, UR31, URZ ;  /* 0x0000001f200a72a4 */ /* 0x000fe2000f8e023f */
[----:B------:R-:W5:Y:S02]  /*1990*/  LDG.E R203, desc[UR24][R8.64] ;  /* 0x0000001808cb7981 */ /* 0x000f64000c1e1900 */
[----:B------:R-:W-:Y:S02]  /*19a0*/  IADD3.X R5, R17, UR47, RZ, P0, !PT ;  /* 0x0000002f11057c10 */ /* 0x000fe400087fe4ff */
[----:B------:R-:W-:Y:S04]  /*19b0*/  LDGSTS.E.BYPASS.LTC128B.128 [R6+0x8000], desc[UR24][R16.64] ;  /* 0x0800000010067fae */ /* 0x000fe8000b901d58 */
[----:B------:R1:W-:Y:S04]  /*19c0*/  LDGSTS.E.BYPASS.LTC128B.128 [R6+0x9000], desc[UR24][R4.64] ;  /* 0x0900000004067fae */ /* 0x0003e8000b901d58 */
[----:B------:R-:W0:Y:S01]  /*19d0*/  LDGDEPBAR ;  /* 0x00000000000079af */ /* 0x000e220000000000 */
[----:B------:R-:W-:-:S02]  /*19e0*/  USHF.L.U32 UR6, UR10, 0x6, URZ ;  /* 0x000000060a067899 */ /* 0x000fc4000800063f */
[----:B------:R-:W-:Y:S01]  /*19f0*/  USHF.R.S32.HI UR7, URZ, 0x1f, UR31 ;  /* 0x0000001f3f077899 */ /* 0x000fe2000801141f */
[----:B------:R2:W5:Y:S01]  /*1a00*/  LDG.E R202, desc[UR24][R8.64+0x20] ;  /* 0x0000201808ca7981 */ /* 0x000562000c1e1900 */
[----:B------:R-:W-:Y:S02]  /*1a10*/  USHF.R.S32.HI UR11, URZ, 0x1f, UR6 ;  /* 0x0000001f3f0b7899 */ /* 0x000fe40008011406 */
[----:B------:R-:W-:Y:S01]  /*1a20*/  UIMAD UR7, UR7, UR32, URZ ;  /* 0x00000020070772a4 */ /* 0x000fe2000f8e023f */
[----:B------:R2:W5:Y:S01]  /*1a30*/  LDG.E R201, desc[UR24][R8.64+0x80] ;  /* 0x0000801808c97981 */ /* 0x000562000c1e1900 */
[----:B------:R-:W-:Y:S02]  /*1a40*/  UIMAD.WIDE UR12, UR20, UR30, UR42 ;  /* 0x0000001e140c72a5 */ /* 0x000fe4000f8e022a */
[----:B------:R-:W-:Y:S01]  /*1a50*/  UIMAD.WIDE.U32 UR48, UR31, UR32, URZ ;  /* 0x000000201f3072a5 */ /* 0x000fe2000f8e003f */
[----:B------:R2:W5:Y:S01]  /*1a60*/  LDG.E R200, desc[UR24][R8.64+0xa0] ;  /* 0x0000a01808c87981 */ /* 0x000562000c1e1900 */
[----:B------:R-:W-:Y:S01]  /*1a70*/  UIMAD UR7, UR37, UR31, UR7 ;  /* 0x0000001f250772a4 */ /* 0x000fe2000f8e0207 */
[----:B-1----:R-:W-:-:S02]  /*1a80*/  IMAD R6, R187, UR10, R186 ;  /* 0x0000000abb067c24 */ /* 0x002fc4000f8e02ba */
[----:B------:R-:W-:Y:S01]  /*1a90*/  IMAD.U32 R5, RZ, RZ, UR39 ;  /* 0x00000027ff057e24 */ /* 0x000fe2000f8e00ff */
[----:B------:R-:W-:-:S04]  /*1aa0*/  DEPBAR.LE SB0, 0x1 ;  /* 0x000080400000791a */ /* 0x000fc80000000000 */
[----:B------:R-:W-:Y:S01]  /*1ab0*/  IMAD.U32 R4, RZ, RZ, UR36 ;  /* 0x00000024ff047e24 */ /* 0x000fe2000f8e00ff */
[----:B------:R-:W-:Y:S01]  /*1ac0*/  IADD3 R5, P1, P0, R6, UR6, R5 ;  /* 0x0000000606057c10 */ /* 0x000fe2000f83e005 */
[----:B------:R-:W-:Y:S01]  /*1ad0*/  UIADD3 UR35, UP0, UR12, UR35, URZ ;  /* 0x000000230c237290 */ /* 0x000fe2000ff1e03f */
[----:B------:R-:W-:Y:S01]  /*1ae0*/  SHF.R.S32.HI R6, RZ, 0x1f, R6 ;  /* 0x0000001fff067819 */ /* 0x000fe20000011406 */
[----:B------:R-:W-:Y:S01]  /*1af0*/  UIADD3 UR7, UR49, UR7, URZ ;  /* 0x0000000731077290 */ /* 0x000fe2000fffe03f */
[----:B------:R-:W-:Y:S02]  /*1b00*/  BAR.SYNC.DEFER_BLOCKING 0x0 ;  /* 0x0000000000007b1d */ /* 0x000fe40000010000 */
[----:B------:R-:W-:Y:S02]  /*1b10*/  IADD3.X R4, R6, UR11, R4, P1, P0 ;  /* 0x0000000b06047c10 */ /* 0x000fe40008fe0404 */
[----:B------:R-:W-:Y:S01]  /*1b20*/  IADD3 R14, P0, R5, R14, RZ ;  /* 0x0000000e050e7210 */ /* 0x000fe20007f1e0ff */
[----:B------:R-:W-:-:S02]  /*1b30*/  UIADD3.X UR34, UR13, UR34, URZ, UP0, !UPT ;  /* 0x000000220d227290 */ /* 0x000fc400087fe43f */
[----:B------:R-:W-:Y:S02]  /*1b40*/  UIMAD UR7, UR7, UR35, URZ ;  /* 0x00000023070772a4 */ /* 0x000fe4000f8e023f */
[----:B------:R-:W-:Y:S02]  /*1b50*/  IMAD.X R15, R4, 0x1, R0, P0 ;  /* 0x00000001040f7824 */ /* 0x000fe400000e0600 */
[----:B------:R-:W-:Y:S01]  /*1b60*/  IMAD.U32 R4, RZ, RZ, UR48 ;  /* 0x00000030ff047e24 */ /* 0x000fe2000f8e00ff */
[----:B------:R-:W-:-:S03]  /*1b70*/  UIMAD UR34, UR34, UR48, UR7 ;  /* 0x00000030222272a4 */ /* 0x000fc6000f8e0207 */
[----:B------:R-:W-:Y:S01]  /*1b80*/  IMAD.WIDE.U32 R14, R4, UR35, R14 ;  /* 0x00000023040e7c25 */ /* 0x000fe2000f8e000e */
[----:B------:R-:W-:Y:S01]  /*1b90*/  ULDC.64 UR6, c[0x0][0x400] ;  /* 0x0001000000067ab9 */ /* 0x000fe20000000a00 */
[----:B------:R-:W-:Y:S02]  /*1ba0*/  UISETP.GE.AND UP0, UPT, UR33, 0x1, UPT ;  /* 0x000000012100788c */ /* 0x000fe4000bf06270 */
[----:B------:R-:W-:Y:S01]  /*1bb0*/  VIADD R0, R15, UR34 ;  /* 0x000000220f007c36 */ /* 0x000fe20008000000 */
[----:B------:R-:W-:-:S04]  /*1bc0*/  LEA R206, P0, R14, UR6, 0x2 ;  /* 0x000000060ece7c11 */ /* 0x000fc8000f8010ff */
[----:B------:R-:W-:Y:S01]  /*1bd0*/  LEA.HI.X R207, R14, UR7, R0, 0x2, P0 ;  /* 0x000000070ecf7c11 */ /* 0x000fe200080f1400 */
[----:B------:R-:W-:Y:S01]  /*1be0*/  UIADD3 UR38, UR42, UR38, URZ ;  /* 0x000000262a267290 */ /* 0x000fe2000fffe03f */
[----:B------:R-:W-:Y:S01]  /*1bf0*/  PLOP3.LUT P0, PT, PT, PT, UP0, 0x80, 0x0 ;  /* 0x000000000000781c */ /* 0x000fe20003f0f008 */
[----:B------:R-:W-:Y:S01]  /*1c00*/  ULDC.64 UR6, c[0x0][0x478] ;  /* 0x00011e0000067ab9 */ /* 0x000fe20000000a00 */
[----:B------:R-:W-:Y:S01]  /*1c10*/  IMAD.U32 R5, RZ, RZ, UR49 ;  /* 0x00000031ff057e24 */ /* 0x000fe2000f8e00ff */
[----:B------:R2:W1:Y:S01]  /*1c20*/  LDSM.16.M88.4 R140, [R173+0xa000] ;  /* 0x00a00000ad8c783b */ /* 0x0004620000000200 */
[----:B------:R-:W-:-:S03]  /*1c30*/  UIMAD.WIDE UR6, UR38, 0x4, UR6 ;  /* 0x00000004260678a5 */ /* 0x000fc6000f8e0206 */
[----:B------:R2:W3:Y:S01]  /*1c40*/  LDSM.16.M88.4 R144, [R173+0xa800] ;  /* 0x00a80000ad90783b */ /* 0x0004e20000000200 */
[----:B------:R-:W-:-:S03]  /*1c50*/  CS2R R94, SRZ ;  /* 0x00000000005e7805 */ /* 0x000fc6000001ff00 */
[----:B------:R2:W4:Y:S01]  /*1c60*/  LDSM.16.M88.4 R148, [R172+0xa000] ;  /* 0x00a00000ac94783b */ /* 0x0005220000000200 */
[----:B------:R-:W-:-:S03]  /*1c70*/  CS2R R92, SRZ ;  /* 0x00000000005c7805 */ /* 0x000fc6000001ff00 */
[----:B------:R2:W1:Y:S01]  /*1c80*/  LDSM.16.M88.4 R152, [R172+0xa800] ;  /* 0x00a80000ac98783b */ /* 0x0004620000000200 */
        /* <DEDUP_REMOVED lines=34> */
[----:B-1234-:R-:W-:Y:S06]  /*1eb0*/  @!P0 BRA `(.L_x_1204) ;  /* 0x00000030007c8947 */ /* 0x01efec0003800000 */
[----:B------:R-:W1:Y:S01]  /*1ec0*/  LDC R198, c[0x0][0x2dc] ;  /* 0x0000b700ffc67b82 */ /* 0x000e620000000800 */
[----:B------:R-:W-:Y:S01]  /*1ed0*/  USHF.L.U32 UR31, UR10, 0x4, URZ ;  /* 0x000000040a1f7899 */ /* 0x000fe2000800063f */
[----:B------:R-:W-:Y:S01]  /*1ee0*/  VIADD R177, R180, 0x1000 ;  /* 0x00001000b4b17836 */ /* 0x000fe20000000000 */
[----:B------:R-:W-:Y:S01]  /*1ef0*/  USHF.L.U32 UR32, UR10, 0x3, URZ ;  /* 0x000000030a207899 */ /* 0x000fe2000800063f */
[----:B------:R-:W-:Y:S01]  /*1f00*/  VIADD R176, R181, 0x1000 ;  /* 0x00001000b5b07836 */ /* 0x000fe20000000000 */
[----:B------:R-:W-:Y:S01]  /*1f10*/  UIADD3 UR37, UR31, 0x20, URZ ;  /* 0x000000201f257890 */ /* 0x000fe2000fffe03f */
[C---:B------:R-:W-:Y:S01]  /*1f20*/  SHF.L.U64.HI R197, R185.reuse, 0x2, R197 ;  /* 0x00000002b9c57819 */ /* 0x040fe200000102c5 */
[----:B------:R-:W-:Y:S01]  /*1f30*/  IMAD.MOV.U32 R175, RZ, RZ, 0x20 ;  /* 0x00000020ffaf7424 */ /* 0x000fe200078e00ff */
[C---:B------:R-:W-:Y:S01]  /*1f40*/  LOP3.LUT P1, RZ, R182.reuse, 0x4, RZ, 0xc0, !PT ;  /* 0x00000004b6ff7812 */ /* 0x040fe2000782c0ff */
[----:B------:R-:W-:Y:S01]  /*1f50*/  UIADD3 UR36, UR32, UR37, URZ ;  /* 0x0000002520247290 */ /* 0x000fe2000fffe03f */
[----:B------:R-:W-:Y:S01]  /*1f60*/  LOP3.LUT P0, RZ, R182, 0x2, RZ, 0xc0, !PT ;  /* 0x00000002b6ff7812 */ /* 0x000fe2000780c0ff */
[C---:B------:R-:W-:Y:S01]  /*1f70*/  VIADD R208, R185.reuse, 0xffffffc0 ;  /* 0xffffffc0b9d07836 */ /* 0x040fe20000000000 */
[----:B------:R-:W-:Y:S01]  /*1f80*/  MOV R174, 0x40 ;  /* 0x0000004000ae7802 */ /* 0x000fe20000000f00 */
[----:B------:R-:W-:Y:S01]  /*1f90*/  UIADD3 UR35, UR32, UR36, URZ ;  /* 0x0000002420237290 */ /* 0x000fe2000fffe03f */
[----:B------:R-:W-:Y:S01]  /*1fa0*/  IMAD.SHL.U32 R196, R185, 0x4, RZ ;  /* 0x00000004b9c47824 */ /* 0x000fe200078e00ff */
[----:B------:R-:W-:Y:S01]  /*1fb0*/  MOV R95, RZ ;  /* 0x000000ff005f7202 */ /* 0x000fe20000000f00 */
[----:B------:R-:W-:Y:S01]  /*1fc0*/  UIMAD UR30, UR10, 0x18, URZ ;  /* 0x000000180a1e78a4 */ /* 0x000fe2000f8e023f */
[----:B------:R-:W-:Y:S01]  /*1fd0*/  SEL R177, R177, R180, !P2 ;  /* 0x000000b4b1b17207 */ /* 0x000fe20005000000 */
[----:B------:R-:W-:Y:S01]  /*1fe0*/  UIADD3 UR34, UR32, UR35, URZ ;  /* 0x0000002320227290 */ /* 0x000fe2000fffe03f */
[----:B------:R-:W-:Y:S01]  /*1ff0*/  SEL R176, R176, R181, !P2 ;  /* 0x000000b5b0b07207 */ /* 0x000fe20005000000 */
[----:B------:R-:W-:-:S02]  /*2000*/  USHF.L.U32 UR13, UR10, 0x5, URZ ;  /* 0x000000050a0d7899 */ /* 0x000fc4000800063f */
[----:B------:R-:W-:Y:S02]  /*2010*/  UIMAD UR12, UR10, 0x28, URZ ;  /* 0x000000280a0c78a4 */ /* 0x000fe4000f8e023f */
[----:B------:R-:W-:Y:S02]  /*2020*/  UIMAD UR11, UR10, 0x30, URZ ;  /* 0x000000300a0b78a4 */ /* 0x000fe4000f8e023f */
[----:B------:R-:W-:Y:S01]  /*2030*/  UIMAD UR45, UR10, 0x38, URZ ;  /* 0x000000380a2d78a4 */ /* 0x000fe2000f8e023f */
[----:B------:R-:W-:Y:S01]  /*2040*/  ULDC UR39, c[0x0][0x270] ;  /* 0x00009c0000277ab9 */ /* 0x000fe20000000800 */
[----:B------:R-:W-:Y:S01]  /*2050*/  UIADD3 UR33, UR32, UR34, URZ ;  /* 0x0000002220217290 */ /* 0x000fe2000fffe03f */
[----:B------:R-:W-:Y:S01]  /*2060*/  SEL R175, R175, 0xffffffe0, !P0 ;  /* 0xffffffe0afaf7807 */ /* 0x000fe20004000000 */
[----:B------:R-:W-:Y:S01]  /*2070*/  IMAD.SHL.U32 R208, R208, 0x4, RZ ;  /* 0x00000004d0d07824 */ /* 0x000fe200078e00ff */
[----:B------:R-:W-:Y:S01]  /*2080*/  SEL R174, R174, 0xffffffc0, !P1 ;  /* 0xffffffc0aeae7807 */ /* 0x000fe20004800000 */
[----:B------:R-:W-:Y:S01]  /*2090*/  UIADD3 UR10, UR32, UR33, URZ ;  /* 0x00000021200a7290 */ /* 0x000fe2000fffe03f */
[----:B------:R-:W-:Y:S01]  /*20a0*/  LEA R177, R177, UR5, 0x1 ;  /* 0x00000005b1b17c11 */ /* 0x000fe2000f8e08ff */
[----:B------:R-:W-:Y:S01]  /*20b0*/  IMAD.IADD R0, R179, 0x1, R175 ;  /* 0x00000001b3007824 */ /* 0x000fe200078e02af */
[----:B------:R-:W-:Y:S01]  /*20c0*/  LEA R176, R176, UR5, 0x1 ;  /* 0x00000005b0b07c11 */ /* 0x000fe2000f8e08ff */
[----:B------:R-:W-:Y:S01]  /*20d0*/  ULDC UR43, c[0x0][0x39c] ;  /* 0x0000e700002b7ab9 */ /* 0x000fe20000000800 */
[----:B------:R-:W-:-:S07]  /*20e0*/  ULDC UR42, c[0x0][0x2ec] ;  /* 0x0000bb00002a7ab9 */ /* 0x000fce0000000800 */
.L_x_1207:
[----:B------:R-:W0:Y:S01]  /*20f0*/  LDGDEPBAR ;  /* 0x00000000000079af */ /* 0x000e220000000000 */
[C---:B------:R-:W-:Y:S01]  /*2100*/  IADD3 R183, R176.reuse, R175, RZ ;  /* 0x000000afb0b77210 */ /* 0x040fe20007ffe0ff */
[----:B------:R-:W-:Y:S01]  /*2110*/  UISETP.GE.AND UP2, UPT, UR46, 0x1, UPT ;  /* 0x000000012e00788c */ /* 0x000fe2000bf46270 */
[----:B------:R-:W-:Y:S02]  /*2120*/  IADD3 R128, R176, R174, RZ ;  /* 0x000000aeb0807210 */ /* 0x000fe40007ffe0ff */
[----:B-----5:R-:W-:Y:S03]  /*2130*/  FSETP.NEU.FTZ.AND P0, PT, R203, -INF , PT ;  /* 0xff800000cb00780b */ /* 0x020fe60003f1d000 */
[----:B------:R-:W-:Y:S01]  /*2140*/  PLOP3.LUT P2, PT, PT, PT, UP2, 0x80, 0x0 ;  /* 0x000000000000781c */ /* 0x000fe20003f4f028 */
[----:B------:R-:W-:Y:S04]  /*2150*/  DEPBAR.LE SB0, 0x0 ;  /* 0x000080000000791a */ /* 0x000fe80000000000 */
[----:B------:R-:W-:Y:S06]  /*2160*/  BAR.SYNC.DEFER_BLOCKING 0x0 ;  /* 0x0000000000007b1d */ /* 0x000fec0000010000 */
[----:B------:R-:W-:Y:S08]  /*2170*/  LDSM.16.M88.4 R32, [R176] ;  /* 0x00000000b020783b */ /* 0x000ff00000000200 */
[----:B------:R-:W2:Y:S08]  /*2180*/  LDSM.16.M88.4 R16, [R173+0x6000] ;  /* 0x00600000ad10783b */ /* 0x000eb00000000200 */
[----:B------:R-:W3:Y:S08]  /*2190*/  LDSM.16.M88.4 R28, [R176+0x1000] ;  /* 0x00100000b01c783b */ /* 0x000ef00000000200 */
[----:B------:R-:W4:Y:S08]  /*21a0*/  LDSM.16.M88.4 R100, [R173+0x6800] ;  /* 0x00680000ad64783b */ /* 0x000f300000000200 */
[----:B------:R-:W-:Y:S08]  /*21b0*/  LDSM.16.M88.4 R104, [R183] ;  /* 0x00000000b768783b */ /* 0x000ff00000000200 */
[----:B------:R-:W1:Y:S01]  /*21c0*/  LDSM.16.M88.4 R108, [R172+0x6000] ;  /* 0x00600000ac6c783b */ /* 0x000e620000000200 */
[-C--:B--2---:R-:W-:Y:S07]  /*21d0*/  HMMA.16816.F32.BF16 R4, R32, R16.reuse, RZ ;  /* 0x000000102004723c */ /* 0x084fee00000418ff */
[----:B------:R2:W1:Y:S01]  /*21e0*/  LDSM.16.M88.4 R112, [R183+0x1000] ;  /* 0x00100000b770783b */ /* 0x0004620000000200 */
[C---:B---3--:R-:W-:Y:S07]  /*21f0*/  HMMA.16816.F32.BF16 R8, R28.reuse, R16, RZ ;  /* 0x000000101c08723c */ /* 0x048fee00000418ff */
[----:B------:R-:W3:Y:S01]  /*2200*/  LDSM.16.M88.4 R116, [R172+0x6800] ;  /* 0x00680000ac74783b */ /* 0x000ee20000000200 */
[-C--:B------:R-:W-:Y:S07]  /*2210*/  HMMA.16816.F32.BF16 R12, R28, R18.reuse, RZ ;  /* 0x000000121c0c723c */ /* 0x080fee00000418ff */
[----:B------:R-:W-:Y:S01]  /*2220*/  LDSM.16.M88.4 R120, [R128] ;  /* 0x000000008078783b */ /* 0x000fe20000000200 */
[C---:B------:R-:W-:Y:S07]  /*2230*/  HMMA.16816.F32.BF16 R16, R32.reuse, R18, RZ ;  /* 0x000000122010723c */ /* 0x040fee00000418ff */
[----:B------:R-:W3:Y:S01]  /*2240*/  LDSM.16.M88.4 R124, [R3+0x6000] ;  /* 0x00600000037c783b */ /* 0x000ee20000000200 */
[-C--:B----4-:R-:W-:Y:S03]  /*2250*/  HMMA.16816.F32.BF16 R20, R32, R100.reuse, RZ ;  /* 0x000000642014723c */ /* 0x090fe600000418ff */
[----:B--2---:R-:W-:Y:S03]  /*2260*/  IADD3 R183, R174, R183, RZ ;  /* 0x000000b7aeb77210 */ /* 0x004fe60007ffe0ff */
[C---:B------:R-:W-:Y:S02]  /*2270*/  HMMA.16816.F32.BF16 R24, R28.reuse, R100, RZ ;  /* 0x000000641c18723c */ /* 0x040fe400000418ff */
[----:B------:R-:W-:Y:S04]  /*2280*/  LDSM.16.M88.4 R132, [R183] ;  /* 0x00000000b784783b */ /* 0x000fe80000000200 */
[-C--:B------:R-:W-:Y:S04]  /*2290*/  HMMA.16816.F32.BF16 R28, R28, R102.reuse, RZ ;  /* 0x000000661c1c723c */ /* 0x080fe800000418ff */
[----:B------:R-:W-:Y:S02]  /*22a0*/  LDSM.16.M88.4 R136, [R2+0x6000] ;  /* 0x006000000288783b */ /* 0x000fe40000000200 */
[----:B------:R-:W-:Y:S06]  /*22b0*/  HMMA.16816.F32.BF16 R32, R32, R102, RZ ;  /* 0x000000662020723c */ /* 0x000fec00000418ff */
[----:B------:R-:W2:Y:S01]  /*22c0*/  LDSM.16.M88.4 R100, [R128+0x1000] ;  /* 0x001000008064783b */ /* 0x000ea20000000200 */
[-C--:B-1----:R-:W-:Y:S06]  /*22d0*/  HMMA.16816.F32.BF16 R4, R104, R108.reuse, R4 ;  /* 0x0000006c6804723c */ /* 0x082fec0000041804 */
[C---:B------:R-:W-:Y:S01]  /*22e0*/  HMMA.16816.F32.BF16 R8, R112.reuse, R108, R8 ;  /* 0x0000006c7008723c */ /* 0x040fe20000041808 */
[----:B------:R-:W1:Y:S05]  /*22f0*/  LDSM.16.M88.4 R128, [R3+0x6800] ;  /* 0x006800000380783b */ /* 0x000e6a0000000200 */
[-C--:B------:R-:W-:Y:S05]  /*2300*/  HMMA.16816.F32.BF16 R12, R112, R110.reuse, R12 ;  /* 0x0000006e700c723c */ /* 0x080fea000004180c */
[C---:B------:R-:W-:Y:S01]  /*2310*/  LEA R108, R181.reuse, UR5, 0x1 ;  /* 0x00000005b56c7c11 */ /* 0x040fe2000f8e08ff */
[C---:B------:R-:W-:Y:S05]  /*2320*/  HMMA.16816.F32.BF16 R16, R104.reuse, R110, R16 ;  /* 0x0000006e6810723c */ /* 0x040fea0000041810 */
[----:B------:R-:W-:Y:S01]  /*2330*/  LEA R109, R181, UR5, 0x1 ;  /* 0x00000005b56d7c11 */ /* 0x000fe2000f8e08ff */
[-C--:B---3--:R-:W-:Y:S06]  /*2340*/  HMMA.16816.F32.BF16 R20, R104, R116.reuse, R20 ;  /* 0x000000746814723c */ /* 0x088fec0000041814 */
[C---:B------:R-:W-:Y:S06]  /*2350*/  HMMA.16816.F32.BF16 R24, R112.reuse, R116, R24 ;  /* 0x000000747018723c */ /* 0x040fec0000041818 */
[-C--:B------:R-:W-:Y:S06]  /*2360*/  HMMA.16816.F32.BF16 R28, R112, R118.reuse, R28 ;  /* 0x00000076701c723c */ /* 0x080fec000004181c */
[----:B------:R-:W-:Y:S01]  /*2370*/  HMMA.16816.F32.BF16 R32, R104, R118, R32 ;  /* 0x000000766820723c */ /* 0x000fe20000041820 */
[----:B------:R-:W3:Y:S05]  /*2380*/  LDSM.16.M88.4 R104, [R183+0x1000] ;  /* 0x00100000b768783b */ /* 0x000eea0000000200 */
[-C--:B------:R-:W-:Y:S06]  /*2390*/  HMMA.16816.F32.BF16 R4, R120, R124.reuse, R4 ;  /* 0x0000007c7804723c */ /* 0x080fec0000041804 */
[C---:B--2---:R-:W-:Y:S06]  /*23a0*/  HMMA.16816.F32.BF16 R8, R100.reuse, R124, R8 ;  /* 0x0000007c6408723c */ /* 0x044fec0000041808 */
[-C--:B------:R-:W-:Y:S06]  /*23b0*/  HMMA.16816.F32.BF16 R12, R100, R126.reuse, R12 ;  /* 0x0000007e640c723c */ /* 0x080fec000004180c */
[C---:B------:R-:W-:Y:S06]  /*23c0*/  HMMA.16816.F32.BF16 R16, R120.reuse, R126, R16 ;  /* 0x0000007e7810723c */ /* 0x040fec0000041810 */
[-C--:B-1----:R-:W-:Y:S06]  /*23d0*/  HMMA.16816.F32.BF16 R20, R120, R128.reuse, R20 ;  /* 0x000000807814723c */ /* 0x082fec0000041814 */
[C---:B------:R-:W-:Y:S06]  /*23e0*/  HMMA.16816.F32.BF16 R24, R100.reuse, R128, R24 ;  /* 0x000000806418723c */ /* 0x040fec0000041818 */
[-C--:B------:R-:W-:Y:S06]  /*23f0*/  HMMA.16816.F32.BF16 R28, R100, R130.reuse, R28 ;  /* 0x00000082641c723c */ /* 0x080fec000004181c */
[----:B------:R-:W-:Y:S06]  /*2400*/  HMMA.16816.F32.BF16 R32, R120, R130, R32 ;  /* 0x000000827820723c */ /* 0x000fec0000041820 */
[-C--:B------:R-:W-:Y:S06]  /*2410*/  HMMA.16816.F32.BF16 R4, R132, R136.reuse, R4 ;  /* 0x000000888404723c */ /* 0x080fec0000041804 */
[C---:B---3--:R-:W-:Y:S06]  /*2420*/  HMMA.16816.F32.BF16 R8, R104.reuse, R136, R8 ;  /* 0x000000886808723c */ /* 0x048fec0000041808 */
        /* <DEDUP_REMOVED lines=18> */
[----:B------:R-:W3:Y:S01]  /*2550*/  MUFU.TANH R112, R5 ;  /* 0x0000000500707308 */ /* 0x000ee20000002400 */
[----:B------:R-:W-:Y:S01]  /*2560*/  FMUL.FTZ R16, R16, UR43 ;  /* 0x0000002b10107c20 */ /* 0x000fe20008410000 */
[----:B------:R-:W-:Y:S08]  /*2570*/  FMUL.FTZ R17, R17, UR43 ;  /* 0x0000002b11117c20 */ /* 0x000ff00008410000 */
[----:B------:R4:W-:Y:S01]  /*2580*/  MUFU.TANH R117, R11 ;  /* 0x0000000b00757308 */ /* 0x0009e20000002400 */
[----:B--2---:R-:W-:Y:S09]  /*2590*/  FMUL.FTZ R10, R200, 1.4426950216293334961 ;  /* 0x3fb8aa3bc80a7820 */ /* 0x004ff20000410000 */
[----:B------:R-:W2:Y:S10]  /*25a0*/  MUFU.TANH R110, R6 ;  /* 0x00000006006e7308 */ /* 0x000eb40000002400 */
[----:B------:R1:W2:Y:S01]  /*25b0*/  MUFU.TANH R113, R7 ;  /* 0x0000000700717308 */ /* 0x0002a20000002400 */
[----:B----4-:R-:W-:Y:S09]  /*25c0*/  FMUL.FTZ R11, R201, 1.4426950216293334961 ;  /* 0x3fb8aa3bc90b7820 */ /* 0x010ff20000410000 */
[----:B------:R4:W-:Y:S10]  /*25d0*/  MUFU.TANH R114, R8 ;  /* 0x0000000800727308 */ /* 0x0009f40000002400 */
[----:B------:R3:W-:Y:S01]  /*25e0*/  MUFU.TANH R115, R9 ;  /* 0x0000000900737308 */ /* 0x0007e20000002400 */
[----:B-1----:R-:W1:Y:S09]  /*25f0*/  LDSM.16.M88.4 R4, [R2+0x6800] ;  /* 0x006800000204783b */ /* 0x002e720000000200 */
[----:B------:R-:W2:Y:S01]  /*2600*/  MUFU.TANH R126, R18 ;  /* 0x00000012007e7308 */ /* 0x000ea20000002400 */
[----:B----4-:R-:W-:Y:S05]  /*2610*/  FMUL.FTZ R8, R203, 1.4426950216293334961 ;  /* 0x3fb8aa3bcb087820 */ /* 0x010fea0000410000 */
[----:B------:R-:W-:Y:S04]  /*2620*/  FSEL R8, R8, RZ, P0 ;  /* 0x000000ff08087208 */ /* 0x000fe80000000000 */
[----:B------:R-:W4:Y:S01]  /*2630*/  MUFU.TANH R129, R19 ;  /* 0x0000001300817308 */ /* 0x000f220000002400 */
[C---:B---3--:R-:W-:Y:S01]  /*2640*/  FMUL.FTZ R9, R202.reuse, 1.4426950216293334961 ;  /* 0x3fb8aa3bca097820 */ /* 0x048fe20000410000 */
[----:B------:R-:W-:Y:S01]  /*2650*/  FSETP.NEU.FTZ.AND P0, PT, R202, -INF , PT ;  /* 0xff800000ca00780b */ /* 0x000fe20003f1d000 */
[C-C-:B------:R-:W-:Y:S01]  /*2660*/  FFMA.FTZ R128, R111.reuse, UR42, -R8.reuse ;  /* 0x0000002a6f807c23 */ /* 0x140fe20008010808 */
[C-C-:B------:R-:W-:Y:S01]  /*2670*/  FFMA.FTZ R127, R112.reuse, UR42, -R8.reuse ;  /* 0x0000002a707f7c23 */ /* 0x140fe20008010808 */
[----:B------:R-:W-:Y:S01]  /*2680*/  FFMA.FTZ R111, -R111, R111, 1 ;  /* 0x3f8000006f6f7423 */ /* 0x000fe2000001016f */
[----:B------:R-:W-:Y:S01]  /*2690*/  FSEL R9, R9, RZ, P0 ;  /* 0x000000ff09097208 */ /* 0x000fe20000000000 */
[----:B------:R-:W-:Y:S03]  /*26a0*/  FFMA.FTZ R112, -R112, R112, 1 ;  /* 0x3f80000070707423 */ /* 0x000fe60000010170 */
[----:B------:R-:W3:Y:S01]  /*26b0*/  MUFU.TANH R124, R16 ;  /* 0x00000010007c7308 */ /* 0x000ee20000002400 */
[----:B------:R-:W-:Y:S01]  /*26c0*/  FSETP.NEU.FTZ.AND P0, PT, R201, -INF , PT ;  /* 0xff800000c900780b */ /* 0x000fe20003f1d000 */
[----:B------:R-:W-:Y:S01]  /*26d0*/  FMUL.FTZ R111, R111, UR43 ;  /* 0x0000002b6f6f7c20 */ /* 0x000fe20008410000 */
[--C-:B--2---:R-:W-:Y:S01]  /*26e0*/  FFMA.FTZ R123, R110, UR42, -R9.reuse ;  /* 0x0000002a6e7b7c23 */ /* 0x104fe20008010809 */
[--C-:B------:R-:W-:Y:S01]  /*26f0*/  FFMA.FTZ R122, R113, UR42, -R9.reuse ;  /* 0x0000002a717a7c23 */ /* 0x100fe20008010809 */
[--C-:B------:R-:W-:Y:S01]  /*2700*/  FFMA.FTZ R222, R126, UR42, -R9.reuse ;  /* 0x0000002a7ede7c23 */ /* 0x100fe20008010809 */
[----:B------:R-:W-:Y:S01]  /*2710*/  FSEL R11, R11, RZ, P0 ;  /* 0x000000ff0b0b7208 */ /* 0x000fe20000000000 */
[----:B------:R-:W-:Y:S03]  /*2720*/  FFMA.FTZ R110, -R110, R110, 1 ;  /* 0x3f8000006e6e7423 */ /* 0x000fe6000001016e */
[----:B------:R-:W-:Y:S01]  /*2730*/  MUFU.EX2 R128, R128 ;  /* 0x0000008000807308 */ /* 0x000fe20000000800 */
[----:B------:R-:W-:Y:S01]  /*2740*/  FSETP.NEU.FTZ.AND P0, PT, R200, -INF , PT ;  /* 0xff800000c800780b */ /* 0x000fe20003f1d000 */
[----:B----4-:R-:W-:Y:S01]  /*2750*/  FFMA.FTZ R221, R129, UR42, -R9 ;  /* 0x0000002a81dd7c23 */ /* 0x010fe20008010809 */
[--C-:B------:R-:W-:Y:S01]  /*2760*/  FFMA.FTZ R137, R114, UR42, -R11.reuse ;  /* 0x0000002a72897c23 */ /* 0x100fe2000801080b */
[--C-:B------:R-:W-:Y:S01]  /*2770*/  FFMA.FTZ R136, R115, UR42, -R11.reuse ;  /* 0x0000002a73887c23 */ /* 0x100fe2000801080b */
[----:B------:R-:W-:Y:S01]  /*2780*/  FSEL R10, R10, RZ, P0 ;  /* 0x000000ff0a0a7208 */ /* 0x000fe20000000000 */
[----:B------:R-:W-:Y:S01]  /*2790*/  FFMA.FTZ R113, -R113, R113, 1 ;  /* 0x3f80000071717423 */ /* 0x000fe20000010171 */
[----:B------:R-:W-:Y:S03]  /*27a0*/  IADD3 R250, P0, R196, UR6, RZ ;  /* 0x00000006c4fa7c10 */ /* 0x000fe6000ff1e0ff */
[----:B------:R-:W2:Y:S01]  /*27b0*/  MUFU.EX2 R127, R127 ;  /* 0x0000007f007f7308 */ /* 0x000ea20000000800 */
[-C--:B-1----:R-:W-:Y:S03]  /*27c0*/  HMMA.16816.F32.BF16 R20, R132, R4.reuse, R20 ;  /* 0x000000048414723c */ /* 0x082fe60000041814 */
[----:B------:R-:W-:Y:S01]  /*27d0*/  IADD3.X R251, R197, UR7, RZ, P0, !PT ;  /* 0x00000007c5fb7c10 */ /* 0x000fe200087fe4ff */
[----:B---3--:R-:W-:Y:S01]  /*27e0*/  FFMA.FTZ R224, R124, UR42, -R8 ;  /* 0x0000002a7ce07c23 */ /* 0x008fe20008010808 */
[--C-:B------:R-:W-:Y:S01]  /*27f0*/  FFMA.FTZ R131, R116, UR42, -R10.reuse ;  /* 0x0000002a74837c23 */ /* 0x100fe2000801080a */
[C---:B------:R-:W-:Y:S03]  /*2800*/  HMMA.16816.F32.BF16 R24, R104.reuse, R4, R24 ;  /* 0x000000046818723c */ /* 0x040fe60000041818 */
[----:B------:R-:W1:Y:S01]  /*2810*/  MUFU.TANH R125, R17 ;  /* 0x00000011007d7308 */ /* 0x000e620000002400 */
[----:B------:R-:W3:Y:S01]  /*2820*/  LDG.E R247, desc[UR24][R250.64] ;  /* 0x00000018faf77981 */ /* 0x000ee2000c1e1900 */
[----:B------:R-:W-:Y:S03]  /*2830*/  FFMA.FTZ R130, R117, UR42, -R10 ;  /* 0x0000002a75827c23 */ /* 0x000fe6000801080a */
[----:B------:R-:W4:Y:S01]  /*2840*/  LDG.E R246, desc[UR24][R250.64+0x20] ;  /* 0x00002018faf67981 */ /* 0x000f22000c1e1900 */
[-C--:B------:R-:W-:Y:S04]  /*2850*/  HMMA.16816.F32.BF16 R28, R104, R6.reuse, R28 ;  /* 0x00000006681c723c */ /* 0x080fe8000004181c */
[----:B------:R-:W-:Y:S01]  /*2860*/  MUFU.EX2 R123, R123 ;  /* 0x0000007b007b7308 */ /* 0x000fe20000000800 */
[----:B------:R3:W5:Y:S01]  /*2870*/  LDG.E R249, desc[UR24][R250.64+0x80] ;  /* 0x00008018faf97981 */ /* 0x000762000c1e1900 */
[----:B--2---:R-:W-:Y:S01]  /*2880*/  F2FP.BF16.F32.PACK_AB R4, R127, R128 ;  /* 0x000000807f04723e */ /* 0x004fe200000010ff */
[----:B------:R-:W-:Y:S01]  /*2890*/  FFMA.FTZ R124, -R124, R124, 1 ;  /* 0x3f8000007c7c7423 */ /* 0x000fe2000001017c */
[----:B------:R-:W-:Y:S01]  /*28a0*/  HMMA.16816.F32.BF16 R32, R132, R6, R32 ;  /* 0x000000068420723c */ /* 0x000fe20000041820 */
[----:B------:R2:W5:Y:S05]  /*28b0*/  LDG.E R248, desc[UR24][R250.64+0xa0] ;  /* 0x0000a018faf87981 */ /* 0x00056a000c1e1900 */
[----:B------:R-:W2:Y:S01]  /*28c0*/  MUFU.EX2 R122, R122 ;  /* 0x0000007a007a7308 */ /* 0x000ea20000000800 */
[----:B------:R2:W-:Y:S01]  /*28d0*/  STS [R190+0xe000], R4 ;  /* 0x00e00004be007388 */ /* 0x0005e20000000800 */
[----:B-1----:R-:W-:Y:S03]  /*28e0*/  FFMA.FTZ R223, R125, UR42, -R8 ;  /* 0x0000002a7ddf7c23 */ /* 0x002fe60008010808 */
[----:B------:R-:W-:Y:S01]  /*28f0*/  IADD3 R104, R109, R175, RZ ;  /* 0x000000af6d687210 */ /* 0x000fe20007ffe0ff */
[----:B------:R-:W-:Y:S01]  /*2900*/  FMUL.FTZ R20, R20, UR43 ;  /* 0x0000002b14147c20 */ /* 0x000fe20008410000 */
[----:B------:R-:W-:Y:S03]  /*2910*/  FMUL.FTZ R21, R21, UR43 ;  /* 0x0000002b15157c20 */ /* 0x000fe60008410000 */
[----:B------:R-:W-:Y:S01]  /*2920*/  MUFU.EX2 R222, R222 ;  /* 0x000000de00de7308 */ /* 0x000fe20000000800 */
[----:B------:R-:W-:Y:S01]  /*2930*/  FMUL.FTZ R22, R22, UR43 ;  /* 0x0000002b16167c20 */ /* 0x000fe20008410000 */
[----:B------:R-:W-:Y:S01]  /*2940*/  FMUL.FTZ R23, R23, UR43 ;  /* 0x0000002b17177c20 */ /* 0x000fe20008410000 */
[----:B------:R-:W-:Y:S01]  /*2950*/  FMUL.FTZ R24, R24, UR43 ;  /* 0x0000002b18187c20 */ /* 0x000fe20008410000 */
[----:B------:R-:W-:Y:S01]  /*2960*/  FMUL.FTZ R25, R25, UR43 ;  /* 0x0000002b19197c20 */ /* 0x000fe20008410000 */
[----:B------:R-:W-:Y:S01]  /*2970*/  FMUL.FTZ R26, R26, UR43 ;  /* 0x0000002b1a1a7c20 */ /* 0x000fe20008410000 */
[----:B------:R-:W-:Y:S01]  /*2980*/  FMUL.FTZ R28, R28, UR43 ;  /* 0x0000002b1c1c7c20 */ /* 0x000fe20008410000 */
[----:B------:R-:W-:Y:S03]  /*2990*/  FMUL.FTZ R30, R30, UR43 ;  /* 0x0000002b1e1e7c20 */ /* 0x000fe60008410000 */
[----:B------:R-:W1:Y:S01]  /*29a0*/  MUFU.EX2 R221, R221 ;  /* 0x000000dd00dd7308 */ /* 0x000e620000000800 */
[----:B--2---:R-:W-:Y:S01]  /*29b0*/  F2FP.BF16.F32.PACK_AB R6, R122, R123 ;  /* 0x0000007b7a06723e */ /* 0x004fe200000010ff */
[----:B------:R-:W-:Y:S01]  /*29c0*/  FMUL.FTZ R29, R29, UR43 ;  /* 0x0000002b1d1d7c20 */ /* 0x000fe20008410000 */
[----:B------:R-:W-:Y:S01]  /*29d0*/  FMUL.FTZ R31, R31, UR43 ;  /* 0x0000002b1f1f7c20 */ /* 0x000fe20008410000 */
[----:B------:R-:W-:Y:S01]  /*29e0*/  FMUL.FTZ R32, R32, UR43 ;  /* 0x0000002b20207c20 */ /* 0x000fe20008410000 */
[----:B------:R-:W-:Y:S01]  /*29f0*/  FMUL.FTZ R33, R33, UR43 ;  /* 0x0000002b21217c20 */ /* 0x000fe20008410000 */
[----:B------:R-:W-:Y:S01]  /*2a00*/  STS [R190+0xe400], R6 ;  /* 0x00e40006be007388 */ /* 0x000fe20000000800 */
[----:B------:R-:W-:Y:S03]  /*2a10*/  FMUL.FTZ R34, R34, UR43 ;  /* 0x0000002b22227c20 */ /* 0x000fe60008410000 */
[----:B------:R-:W-:Y:S01]  /*2a20*/  MUFU.EX2 R224, R224 ;  /* 0x000000e000e07308 */ /* 0x000fe20000000800 */
[----:B------:R-:W-:Y:S01]  /*2a30*/  FMUL.FTZ R35, R35, UR43 ;  /* 0x0000002b23237c20 */ /* 0x000fe20008410000 */
[----:B------:R-:W-:Y:S01]  /*2a40*/  FMUL.FTZ R27, R27, UR43 ;  /* 0x0000002b1b1b7c20 */ /* 0x000fe20008410000 */
[----:B------:R-:W-:Y:S01]  /*2a50*/  FFMA.FTZ R125, -R125, R125, 1 ;  /* 0x3f8000007d7d7423 */ /* 0x000fe2000001017d */
[----:B------:R-:W-:Y:S01]  /*2a60*/  FMUL.FTZ R112, R112, UR43 ;  /* 0x0000002b70707c20 */ /* 0x000fe20008410000 */
[----:B------:R-:W-:Y:S01]  /*2a70*/  FMUL.FTZ R124, R124, UR43 ;  /* 0x0000002b7c7c7c20 */ /* 0x000fe20008410000 */
[----:B------:R-:W-:Y:S01]  /*2a80*/  FMUL.FTZ R110, R110, UR43 ;  /* 0x0000002b6e6e7c20 */ /* 0x000fe20008410000 */
[----:B------:R-:W-:Y:S03]  /*2a90*/  FMUL.FTZ R125, R125, UR43 ;  /* 0x0000002b7d7d7c20 */ /* 0x000fe60008410000 */
[----:B------:R-:W2:Y:S01]  /*2aa0*/  MUFU.EX2 R223, R223 ;  /* 0x000000df00df7308 */ /* 0x000ea20000000800 */
[----:B-1----:R-:W-:Y:S01]  /*2ab0*/  F2FP.BF16.F32.PACK_AB R4, R221, R222 ;  /* 0x000000dedd04723e */ /* 0x002fe200000010ff */
[----:B------:R-:W-:Y:S01]  /*2ac0*/  FMUL.FTZ R113, R113, UR43 ;  /* 0x0000002b71717c20 */ /* 0x000fe20008410000 */
[----:B------:R-:W-:Y:S01]  /*2ad0*/  FFMA.FTZ R126, -R126, R126, 1 ;  /* 0x3f8000007e7e7423 */ /* 0x000fe2000001017e */
[----:B------:R-:W-:Y:S02]  /*2ae0*/  FFMA.FTZ R129, -R129, R129, 1 ;  /* 0x3f80000081817423 */ /* 0x000fe40000010181 */
[----:B------:R1:W-:Y:S01]  /*2af0*/  STS [R195+0xe400], R4 ;  /* 0x00e40004c3007388 */ /* 0x0003e20000000800 */
[----:B------:R-:W-:Y:S03]  /*2b00*/  FMUL.FTZ R126, R126, UR43 ;  /* 0x0000002b7e7e7c20 */ /* 0x000fe60008410000 */
[----:B------:R-:W1:Y:S01]  /*2b10*/  MUFU.TANH R118, R12 ;  /* 0x0000000c00767308 */ /* 0x000e620000002400 */
[----:B------:R-:W-:Y:S09]  /*2b20*/  FMUL.FTZ R129, R129, UR43 ;  /* 0x0000002b81817c20 */ /* 0x000ff20008410000 */
[----:B------:R-:W1:Y:S01]  /*2b30*/  MUFU.TANH R119, R13 ;  /* 0x0000000d00777308 */ /* 0x000e620000002400 */
[----:B--2---:R-:W-:Y:S05]  /*2b40*/  F2FP.BF16.F32.PACK_AB R5, R223, R224 ;  /* 0x000000e0df05723e */ /* 0x004fea00000010ff */
[----:B------:R2:W-:Y:S04]  /*2b50*/  STS [R195+0xe000], R5 ;  /* 0x00e00005c3007388 */ /* 0x0005e80000000800 */
[----:B------:R-:W-:Y:S01]  /*2b60*/  MUFU.EX2 R137, R137 ;  /* 0x0000008900897308 */ /* 0x000fe20000000800 */
[--C-:B-1----:R-:W-:Y:S09]  /*2b70*/  FFMA.FTZ R216, R118, UR42, -R11.reuse ;  /* 0x0000002a76d87c23 */ /* 0x102ff2000801080b */
[----:B------:R-:W1:Y:S01]  /*2b80*/  MUFU.EX2 R136, R136 ;  /* 0x0000008800887308 */ /* 0x000e620000000800 */
[----:B------:R-:W-:Y:S09]  /*2b90*/  FFMA.FTZ R215, R119, UR42, -R11 ;  /* 0x0000002a77d77c23 */ /* 0x000ff2000801080b */
[----:B------:R-:W-:Y:S10]  /*2ba0*/  MUFU.EX2 R131, R131 ;  /* 0x0000008300837308 */ /* 0x000ff40000000800 */
[----:B------:R-:W2:Y:S01]  /*2bb0*/  MUFU.EX2 R130, R130 ;  /* 0x0000008200827308 */ /* 0x000ea20000000800 */
[----:B-1----:R-:W-:Y:S05]  /*2bc0*/  F2FP.BF16.F32.PACK_AB R4, R136, R137 ;  /* 0x000000898804723e */ /* 0x002fea00000010ff */
[----:B------:R-:W-:Y:S04]  /*2bd0*/  STS [R190+0xf000], R4 ;  /* 0x00f00004be007388 */ /* 0x000fe80000000800 */
[----:B------:R-:W1:Y:S10]  /*2be0*/  MUFU.TANH R120, R14 ;  /* 0x0000000e00787308 */ /* 0x000e740000002400 */
[----:B------:R-:W1:Y:S01]  /*2bf0*/  MUFU.TANH R121, R15 ;  /* 0x0000000f00797308 */ /* 0x000e620000002400 */
[----:B--2---:R-:W-:Y:S05]  /*2c00*/  F2FP.BF16.F32.PACK_AB R6, R130, R131 ;  /* 0x000000838206723e */ /* 0x004fea00000010ff */
[----:B------:R2:W-:Y:S04]  /*2c10*/  STS [R190+0xf400], R6 ;  /* 0x00f40006be007388 */ /* 0x0005e80000000800 */
[----:B------:R-:W2:Y:S01]  /*2c20*/  MUFU.TANH R138, R20 ;  /* 0x00000014008a7308 */ /* 0x000ea20000002400 */
[--C-:B-1----:R-:W-:Y:S09]  /*2c30*/  FFMA.FTZ R214, R120, UR42, -R10.reuse ;  /* 0x0000002a78d67c23 */ /* 0x102ff2000801080a */
[----:B------:R-:W1:Y:S01]  /*2c40*/  MUFU.TANH R139, R21 ;  /* 0x00000015008b7308 */ /* 0x000e620000002400 */
[----:B------:R-:W-:Y:S09]  /*2c50*/  FFMA.FTZ R209, R121, UR42, -R10 ;  /* 0x0000002a79d17c23 */ /* 0x000ff2000801080a */
[----:B------:R-:W-:Y:S01]  /*2c60*/  MUFU.EX2 R216, R216 ;  /* 0x000000d800d87308 */ /* 0x000fe20000000800 */
[C-C-:B--2---:R-:W-:Y:S01]  /*2c70*/  FFMA.FTZ R135, R138.reuse, UR42, -R8.reuse ;  /* 0x0000002a8a877c23 */ /* 0x144fe20008010808 */
[----:B------:R-:W-:Y:S04]  /*2c80*/  FFMA.FTZ R138, -R138, R138, 1 ;  /* 0x3f8000008a8a7423 */ /* 0x000fe8000001018a */
[----:B------:R-:W-:Y:S04]  /*2c90*/  FMUL.FTZ R138, R138, UR43 ;  /* 0x0000002b8a8a7c20 */ /* 0x000fe80008410000 */
[----:B------:R-:W2:Y:S01]  /*2ca0*/  MUFU.EX2 R215, R215 ;  /* 0x000000d700d77308 */ /* 0x000ea20000000800 */
[C-C-:B-1----:R-:W-:Y:S01]  /*2cb0*/  FFMA.FTZ R134, R139.reuse, UR42, -R8.reuse ;  /* 0x0000002a8b867c23 */ /* 0x142fe20008010808 */
[----:B------:R-:W-:Y:S04]  /*2cc0*/  FFMA.FTZ R139, -R139, R139, 1 ;  /* 0x3f8000008b8b7423 */ /* 0x000fe8000001018b */
[----:B------:R-:W-:Y:S04]  /*2cd0*/  FMUL.FTZ R139, R139, UR43 ;  /* 0x0000002b8b8b7c20 */ /* 0x000fe80008410000 */
[----:B------:R-:W1:Y:S10]  /*2ce0*/  MUFU.TANH R230, R32 ;  /* 0x0000002000e67308 */ /* 0x000e740000002400 */
[----:B------:R-:W1:Y:S01]  /*2cf0*/  MUFU.TANH R231, R33 ;  /* 0x0000002100e77308 */ /* 0x000e620000002400 */
[----:B--2---:R-:W-:Y:S05]  /*2d00*/  F2FP.BF16.F32.PACK_AB R5, R215, R216 ;  /* 0x000000d8d705723e */ /* 0x004fea00000010ff */
[----:B------:R2:W-:Y:S04]  /*2d10*/  STS [R195+0xf000], R5 ;  /* 0x00f00005c3007388 */ /* 0x0005e80000000800 */
[----:B------:R-:W2:Y:S01]  /*2d20*/  MUFU.TANH R183, R22 ;  /* 0x0000001600b77308 */ /* 0x000ea20000002400 */
[C-C-:B-1----:R-:W-:Y:S01]  /*2d30*/  FFMA.FTZ R244, R230.reuse, UR42, -R8.reuse ;  /* 0x0000002ae6f47c23 */ /* 0x142fe20008010808 */
[----:B------:R-:W-:Y:S04]  /*2d40*/  FFMA.FTZ R230, -R230, R230, 1 ;  /* 0x3f800000e6e67423 */ /* 0x000fe800000101e6 */
[----:B------:R-:W-:Y:S04]  /*2d50*/  FMUL.FTZ R230, R230, UR43 ;  /* 0x0000002be6e67c20 */ /* 0x000fe80008410000 */
[----:B------:R-:W1:Y:S01]  /*2d60*/  MUFU.TANH R217, R23 ;  /* 0x0000001700d97308 */ /* 0x000e620000002400 */
[C---:B------:R-:W-:Y:S01]  /*2d70*/  FFMA.FTZ R8, R231.reuse, UR42, -R8 ;  /* 0x0000002ae7087c23 */ /* 0x040fe20008010808 */
[----:B------:R-:W-:Y:S04]  /*2d80*/  FFMA.FTZ R231, -R231, R231, 1 ;  /* 0x3f800000e7e77423 */ /* 0x000fe800000101e7 */
[----:B------:R-:W-:Y:S04]  /*2d90*/  FMUL.FTZ R231, R231, UR43 ;  /* 0x0000002be7e77c20 */ /* 0x000fe80008410000 */
[----:B------:R-:W1:Y:S01]  /*2da0*/  MUFU.TANH R232, R34 ;  /* 0x0000002200e87308 */ /* 0x000e620000002400 */
[C-C-:B--2---:R-:W-:Y:S01]  /*2db0*/  FFMA.FTZ R133, R183.reuse, UR42, -R9.reuse ;  /* 0x0000002ab7857c23 */ /* 0x144fe20008010809 */
[----:B------:R-:W-:Y:S04]  /*2dc0*/  FFMA.FTZ R183, -R183, R183, 1 ;  /* 0x3f800000b7b77423 */ /* 0x000fe800000101b7 */
[----:B------:R-:W-:Y:S04]  /*2dd0*/  FMUL.FTZ R183, R183, UR43 ;  /* 0x0000002bb7b77c20 */ /* 0x000fe80008410000 */
[----:B------:R-:W2:Y:S01]  /*2de0*/  MUFU.TANH R245, R35 ;  /* 0x0000002300f57308 */ /* 0x000ea20000002400 */
[C-C-:B-1----:R-:W-:Y:S01]  /*2df0*/  FFMA.FTZ R132, R217.reuse, UR42, -R9.reuse ;  /* 0x0000002ad9847c23 */ /* 0x142fe20008010809 */
[----:B------:R-:W-:Y:S04]  /*2e00*/  FFMA.FTZ R217, -R217, R217, 1 ;  /* 0x3f800000d9d97423 */ /* 0x000fe800000101d9 */
[----:B------:R-:W-:Y:S04]  /*2e10*/  FMUL.FTZ R217, R217, UR43 ;  /* 0x0000002bd9d97c20 */ /* 0x000fe80008410000 */
[----:B------:R-:W-:Y:S01]  /*2e20*/  MUFU.EX2 R214, R214 ;  /* 0x000000d600d67308 */ /* 0x000fe20000000800 */
[C-C-:B------:R-:W-:Y:S01]  /*2e30*/  FFMA.FTZ R242, R232.reuse, UR42, -R9.reuse ;  /* 0x0000002ae8f27c23 */ /* 0x140fe20008010809 */
[----:B------:R-:W-:Y:S04]  /*2e40*/  FFMA.FTZ R232, -R232, R232, 1 ;  /* 0x3f800000e8e87423 */ /* 0x000fe800000101e8 */
[----:B------:R-:W-:Y:S04]  /*2e50*/  FMUL.FTZ R232, R232, UR43 ;  /* 0x0000002be8e87c20 */ /* 0x000fe80008410000 */
[----:B------:R-:W1:Y:S01]  /*2e60*/  MUFU.EX2 R209, R209 ;  /* 0x000000d100d17308 */ /* 0x000e620000000800 */
[C---:B--2---:R-:W-:Y:S01]  /*2e70*/  FFMA.FTZ R9, R245.reuse, UR42, -R9 ;  /* 0x0000002af5097c23 */ /* 0x044fe20008010809 */
[----:B------:R-:W-:Y:S04]  /*2e80*/  FFMA.FTZ R245, -R245, R245, 1 ;  /* 0x3f800000f5f57423 */ /* 0x000fe800000101f5 */
[----:B------:R-:W-:Y:S04]  /*2e90*/  FMUL.FTZ R245, R245, UR43 ;  /* 0x0000002bf5f57c20 */ /* 0x000fe80008410000 */
[----:B------:R1:W-:Y:S10]  /*2ea0*/  MUFU.EX2 R243, R8 ;  /* 0x0000000800f37308 */ /* 0x0003f40000000800 */
[----:B------:R-:W-:Y:S10]  /*2eb0*/  MUFU.EX2 R135, R135 ;  /* 0x0000008700877308 */ /* 0x000ff40000000800 */
[----:B------:R-:W2:Y:S01]  /*2ec0*/  MUFU.EX2 R134, R134 ;  /* 0x0000008600867308 */ /* 0x000ea20000000800 */
[----:B-1----:R-:W-:Y:S05]  /*2ed0*/  F2FP.BF16.F32.PACK_AB R8, R209, R214 ;  /* 0x000000d6d108723e */ /* 0x002fea00000010ff */
[----:B------:R-:W-:Y:S04]  /*2ee0*/  STS [R195+0xf400], R8 ;  /* 0x00f40008c3007388 */ /* 0x000fe80000000800 */
[----:B------:R-:W-:Y:S10]  /*2ef0*/  MUFU.EX2 R133, R133 ;  /* 0x0000008500857308 */ /* 0x000ff40000000800 */
[----:B------:R-:W1:Y:S01]  /*2f00*/  MUFU.EX2 R132, R132 ;  /* 0x0000008400847308 */ /* 0x000e620000000800 */
[----:B--2---:R-:W-:Y:S05]  /*2f10*/  F2FP.BF16.F32.PACK_AB R7, R134, R135 ;  /* 0x000000878607723e */ /* 0x004fea00000010ff */
[----:B------:R2:W-:Y:S04]  /*2f20*/  STS [R194+0xe000], R7 ;  /* 0x00e00007c2007388 */ /* 0x0005e80000000800 */
[----:B------:R-:W3:Y:S10]  /*2f30*/  MUFU.EX2 R244, R244 ;  /* 0x000000f400f47308 */ /* 0x000ef40000000800 */
[----:B------:R-:W-:Y:S01]  /*2f40*/  MUFU.EX2 R242, R242 ;  /* 0x000000f200f27308 */ /* 0x000fe20000000800 */
[----:B-1----:R-:W-:Y:S05]  /*2f50*/  F2FP.BF16.F32.PACK_AB R6, R132, R133 ;  /* 0x000000858406723e */ /* 0x002fea00000010ff */
[----:B------:R1:W-:Y:S04]  /*2f60*/  STS [R194+0xe400], R6 ;  /* 0x00e40006c2007388 */ /* 0x0003e80000000800 */
[----:B------:R-:W4:Y:S01]  /*2f70*/  MUFU.EX2 R241, R9 ;  /* 0x0000000900f17308 */ /* 0x000f220000000800 */
[----:B---3--:R-:W-:Y:S05]  /*2f80*/  F2FP.BF16.F32.PACK_AB R5, R243, R244 ;  /* 0x000000f4f305723e */ /* 0x008fea00000010ff */
[----:B------:R3:W-:Y:S04]  /*2f90*/  STS [R205+0xe000], R5 ;  /* 0x00e00005cd007388 */ /* 0x0007e80000000800 */
[----:B------:R-:W2:Y:S10]  /*2fa0*/  MUFU.TANH R218, R24 ;  /* 0x0000001800da7308 */ /* 0x000eb40000002400 */
[----:B------:R-:W1:Y:S01]  /*2fb0*/  MUFU.TANH R219, R25 ;  /* 0x0000001900db7308 */ /* 0x000e620000002400 */
[----:B----4-:R-:W-:Y:S05]  /*2fc0*/  F2FP.BF16.F32.PACK_AB R4, R241, R242 ;  /* 0x000000f2f104723e */ /* 0x010fea00000010ff */
[----:B------:R4:W-:Y:S04]  /*2fd0*/  STS [R205+0xe400], R4 ;  /* 0x00e40004cd007388 */ /* 0x0009e80000000800 */
[----:B------:R-:W3:Y:S01]  /*2fe0*/  MUFU.TANH R220, R26 ;  /* 0x0000001a00dc7308 */ /* 0x000ee20000002400 */
[--C-:B--2---:R-:W-:Y:S09]  /*2ff0*/  FFMA.FTZ R240, R218, UR42, -R11.reuse ;  /* 0x0000002adaf07c23 */ /* 0x104ff2000801080b */
[----:B------:R-:W2:Y:S01]  /*3000*/  MUFU.TANH R225, R27 ;  /* 0x0000001b00e17308 */ /* 0x000ea20000002400 */
[--C-:B-1----:R-:W-:Y:S09]  /*3010*/  FFMA.FTZ R239, R219, UR42, -R11.reuse ;  /* 0x0000002adbef7c23 */ /* 0x102ff2000801080b */
[----:B------:R-:W1:Y:S01]  /*3020*/  MUFU.TANH R226, R28 ;  /* 0x0000001c00e27308 */ /* 0x000e620000002400 */
[--C-:B---3--:R-:W-:Y:S09]  /*3030*/  FFMA.FTZ R236, R220, UR42, -R10.reuse ;  /* 0x0000002adcec7c23 */ /* 0x108ff2000801080a */
[----:B------:R-:W3:Y:S01]  /*3040*/  MUFU.TANH R228, R30 ;  /* 0x0000001e00e47308 */ /* 0x000ee20000002400 */
[--C-:B--2---:R-:W-:Y:S09]  /*3050*/  FFMA.FTZ R235, R225, UR42, -R10.reuse ;  /* 0x0000002ae1eb7c23 */ /* 0x104ff2000801080a */
[----:B------:R-:W2:Y:S01]  /*3060*/  MUFU.TANH R227, R29 ;  /* 0x0000001d00e37308 */ /* 0x000ea20000002400 */
[--C-:B-1----:R-:W-:Y:S09]  /*3070*/  FFMA.FTZ R238, R226, UR42, -R11.reuse ;  /* 0x0000002ae2ee7c23 */ /* 0x102ff2000801080b */
[----:B------:R-:W1:Y:S01]  /*3080*/  MUFU.TANH R229, R31 ;  /* 0x0000001f00e57308 */ /* 0x000e620000002400 */
[--C-:B---3--:R-:W-:Y:S09]  /*3090*/  FFMA.FTZ R234, R228, UR42, -R10.reuse ;  /* 0x0000002ae4ea7c23 */ /* 0x108ff2000801080a */
[----:B------:R-:W-:Y:S01]  /*30a0*/  MUFU.EX2 R240, R240 ;  /* 0x000000f000f07308 */ /* 0x000fe20000000800 */
[----:B--2---:R-:W-:Y:S09]  /*30b0*/  FFMA.FTZ R11, R227, UR42, -R11 ;  /* 0x0000002ae30b7c23 */ /* 0x004ff2000801080b */
[----:B------:R-:W2:Y:S01]  /*30c0*/  MUFU.EX2 R239, R239 ;  /* 0x000000ef00ef7308 */ /* 0x000ea20000000800 */
[----:B-1----:R-:W-:Y:S09]  /*30d0*/  FFMA.FTZ R10, R229, UR42, -R10 ;  /* 0x0000002ae50a7c23 */ /* 0x002ff2000801080a */
        /* <DEDUP_REMOVED lines=8> */
[----:B------:R-:W-:Y:S10]  /*3160*/  MUFU.EX2 R234, R234 ;  /* 0x000000ea00ea7308 */ /* 0x000ff40000000800 */
[----:B------:R-:W4:Y:S01]  /*3170*/  MUFU.EX2 R233, R10 ;  /* 0x0000000a00e97308 */ /* 0x000f220000000800 */
[----:B--2---:R-:W-:Y:S05]  /*3180*/  F2FP.BF16.F32.PACK_AB R5, R237, R238 ;  /* 0x000000eeed05723e */ /* 0x004fea00000010ff */
[----:B------:R-:W-:Y:S01]  /*3190*/  STS [R205+0xf000], R5 ;  /* 0x00f00005cd007388 */ /* 0x000fe20000000800 */
[----:B----4-:R-:W-:Y:S05]  /*31a0*/  F2FP.BF16.F32.PACK_AB R4, R233, R234 ;  /* 0x000000eae904723e */ /* 0x010fea00000010ff */
[----:B------:R-:W-:Y:S04]  /*31b0*/  STS [R205+0xf400], R4 ;  /* 0x00f40004cd007388 */ /* 0x000fe80000000800 */
[----:B------:R-:W1:Y:S08]  /*31c0*/  LDSM.16.M88.4 R32, [R108+0x4000] ;  /* 0x004000006c20783b */ /* 0x000e700000000200 */
[----:B------:R2:W3:Y:S08]  /*31d0*/  LDSM.16.M88.4 R28, [R108+0x5000] ;  /* 0x005000006c1c783b */ /* 0x0004f00000000200 */
[----:B------:R-:W4:Y:S08]  /*31e0*/  LDSM.16.M88.4 R100, [R104+0x4000] ;  /* 0x004000006864783b */ /* 0x000f300000000200 */
[----:B------:R-:W4:Y:S01]  /*31f0*/  LDSM.16.M88.4 R104, [R104+0x5000] ;  /* 0x005000006868783b */ /* 0x000f220000000200 */
[----:B--2---:R-:W-:Y:S04]  /*3200*/  IADD3 R108, R108, R175, RZ ;  /* 0x000000af6c6c7210 */ /* 0x004fe80007ffe0ff */
[----:B------:R-:W-:Y:S01]  /*3210*/  IADD3 R108, R174, R108, RZ ;  /* 0x0000006cae6c7210 */ /* 0x000fe20007ffe0ff */
[-C--:B-1----:R-:W-:Y:S06]  /*3220*/  HMMA.16816.F32.BF16 R4, R32, R140.reuse, RZ ;  /* 0x0000008c2004723c */ /* 0x082fec00000418ff */
[C---:B---3--:R-:W-:Y:S06]  /*3230*/  HMMA.16816.F32.BF16 R8, R28.reuse, R140, RZ ;  /* 0x0000008c1c08723c */ /* 0x048fec00000418ff */
[-C--:B------:R-:W-:Y:S06]  /*3240*/  HMMA.16816.F32.BF16 R12, R28, R142.reuse, RZ ;  /* 0x0000008e1c0c723c */ /* 0x080fec00000418ff */
        /* <DEDUP_REMOVED lines=23> */
[----:B------:R-:W1:Y:S05]  /*33c0*/  LDSM.16.M88.4 R104, [R108+0x4000] ;  /* 0x004000006c68783b */ /* 0x000e6a0000000200 */
[----:B------:R-:W-:Y:S03]  /*33d0*/  HMMA.16816.F32.BF16 R32, R100, R162, R32 ;  /* 0x000000a26420723c */ /* 0x000fe60000041820 */
[----:B------:R-:W2:Y:S03]  /*33e0*/  LDSM.16.M88.4 R100, [R108+0x5000] ;  /* 0x005000006c64783b */ /* 0x000ea60000000200 */
[-C--:B-1----:R-:W-:Y:S06]  /*33f0*/  HMMA.16816.F32.BF16 R4, R104, R164.reuse, R4 ;  /* 0x000000a46804723c */ /* 0x082fec0000041804 */
[C---:B--2---:R-:W-:Y:S06]  /*3400*/  HMMA.16816.F32.BF16 R8, R100.reuse, R164, R8 ;  /* 0x000000a46408723c */ /* 0x044fec0000041808 */
[-C--:B------:R-:W-:Y:S06]  /*3410*/  HMMA.16816.F32.BF16 R12, R100, R166.reuse, R12 ;  /* 0x000000a6640c723c */ /* 0x080fec000004180c */
[C---:B------:R-:W-:Y:S06]  /*3420*/  HMMA.16816.F32.BF16 R16, R104.reuse, R166, R16 ;  /* 0x000000a66810723c */ /* 0x040fec0000041810 */
[C---:B------:R-:W-:Y:S01]  /*3430*/  FADD.FTZ R4, -R247.reuse, R4 ;  /* 0x00000004f7047221 */ /* 0x040fe20000010100 */
[-C--:B------:R-:W-:Y:S04]  /*3440*/  HMMA.16816.F32.BF16 R20, R104, R168.reuse, R20 ;  /* 0x000000a86814723c */ /* 0x080fe80000041814 */
[C---:B------:R-:W-:Y:S02]  /*3450*/  FADD.FTZ R5, -R247.reuse, R5 ;  /* 0x00000005f7057221 */ /* 0x040fe40000010100 */
[C---:B------:R-:W-:Y:S05]  /*3460*/  HMMA.16816.F32.BF16 R24, R100.reuse, R168, R24 ;  /* 0x000000a86418723c */ /* 0x040fea0000041818 */
[C---:B------:R-:W-:Y:S01]  /*3470*/  FADD.FTZ R6, -R246.reuse, R6 ;  /* 0x00000006f6067221 */ /* 0x040fe20000010100 */
[-C--:B------:R-:W-:Y:S05]  /*3480*/  HMMA.16816.F32.BF16 R28, R100, R170.reuse, R28 ;  /* 0x000000aa641c723c */ /* 0x080fea000004181c */
[----:B------:R-:W-:Y:S01]  /*3490*/  FADD.FTZ R7, -R246, R7 ;  /* 0x00000007f6077221 */ /* 0x000fe20000010100 */
[----:B------:R-:W-:Y:S05]  /*34a0*/  HMMA.16816.F32.BF16 R32, R104, R170, R32 ;  /* 0x000000aa6820723c */ /* 0x000fea0000041820 */
[C---:B------:R-:W-:Y:S01]  /*34b0*/  FADD.FTZ R16, -R247.reuse, R16 ;  /* 0x00000010f7107221 */ /* 0x040fe20000010100 */
[C---:B------:R-:W-:Y:S01]  /*34c0*/  FADD.FTZ R17, -R247.reuse, R17 ;  /* 0x00000011f7117221 */ /* 0x040fe20000010100 */
[C---:B------:R-:W-:Y:S01]  /*34d0*/  FADD.FTZ R20, -R247.reuse, R20 ;  /* 0x00000014f7147221 */ /* 0x040fe20000010100 */
[----:B------:R-:W-:Y:S03]  /*34e0*/  FADD.FTZ R21, -R247, R21 ;  /* 0x00000015f7157221 */ /* 0x000fe60000010100 */
        /* <DEDUP_REMOVED lines=12> */
[----:B------:R-:W-:Y:S01]  /*35b0*/  FMUL.FTZ R111, R111, R128 ;  /* 0x000000806f6f7220 */ /* 0x000fe20000410000 */
[C---:B------:R-:W-:Y:S01]  /*35c0*/  FADD.FTZ R32, -R247.reuse, R32 ;  /* 0x00000020f7207221 */ /* 0x040fe20000010100 */
[----:B------:R-:W-:Y:S01]  /*35d0*/  FADD.FTZ R33, -R247, R33 ;  /* 0x00000021f7217221 */ /* 0x000fe20000010100 */
[C---:B------:R-:W-:Y:S01]  /*35e0*/  FADD.FTZ R34, -R246.reuse, R34 ;  /* 0x00000022f6227221 */ /* 0x040fe20000010100 */
[----:B------:R-:W-:Y:S01]  /*35f0*/  FADD.FTZ R35, -R246, R35 ;  /* 0x00000023f6237221 */ /* 0x000fe20000010100 */
[----:B------:R-:W-:Y:S01]  /*3600*/  FMUL.FTZ R32, R244, R32 ;  /* 0x00000020f4207220 */ /* 0x000fe20000410000 */
        /* <DEDUP_REMOVED lines=46> */
.L_x_1205:
[----:B-----5:R-:W-:Y:S01]  /*38f0*/  FADD.FTZ R9, -R249, R9 ;  /* 0x00000009f9097221 */ /* 0x020fe20000010100 */
[----:B------:R-:W-:Y:S01]  /*3900*/  FFMA.FTZ R115, -R115, R115, 1 ;  /* 0x3f80000073737423 */ /* 0x000fe20000010173 */
[----:B------:R-:W-:Y:S01]  /*3910*/  FADD.FTZ R11, -R248, R11 ;  /* 0x0000000bf80b7221 */ /* 0x000fe20000010100 */
[----:B------:R-:W-:Y:S01]  /*3920*/  FFMA.FTZ R116, -R116, R116, 1 ;  /* 0x3f80000074747423 */ /* 0x000fe20000010174 */
[----:B------:R-:W-:Y:S01]  /*3930*/  FFMA.FTZ R117, -R117, R117, 1 ;  /* 0x3f80000075757423 */ /* 0x000fe20000010175 */
[----:B------:R-:W-:Y:S01]  /*3940*/  FADD.FTZ R8, -R249, R8 ;  /* 0x00000008f9087221 */ /* 0x000fe20000010100 */
[----:B------:R-:W-:Y:S01]  /*3950*/  FFMA.FTZ R114, -R114, R114, 1 ;  /* 0x3f80000072727423 */ /* 0x000fe20000010172 */
[----:B------:R-:W-:Y:S01]  /*3960*/  FADD.FTZ R10, -R248, R10 ;  /* 0x0000000af80a7221 */ /* 0x000fe20000010100 */
[----:B------:R-:W-:Y:S01]  /*3970*/  FMUL.FTZ R9, R136, R9 ;  /* 0x0000000988097220 */ /* 0x000fe20000410000 */
[----:B------:R-:W-:Y:S01]  /*3980*/  FMUL.FTZ R115, R115, UR43 ;  /* 0x0000002b73737c20 */ /* 0x000fe20008410000 */
[----:B------:R-:W-:Y:S01]  /*3990*/  FMUL.FTZ R11, R130, R11 ;  /* 0x0000000b820b7220 */ /* 0x000fe20000410000 */
[----:B------:R-:W-:Y:S01]  /*39a0*/  FMUL.FTZ R116, R116, UR43 ;  /* 0x0000002b74747c20 */ /* 0x000fe20008410000 */
[----:B------:R-:W-:Y:S01]  /*39b0*/  FMUL.FTZ R117, R117, UR43 ;  /* 0x0000002b75757c20 */ /* 0x000fe20008410000 */
[----:B------:R-:W-:Y:S01]  /*39c0*/  FADD.FTZ R13, -R249, R13 ;  /* 0x0000000df90d7221 */ /* 0x000fe20000010100 */
[----:B------:R-:W-:Y:S01]  /*39d0*/  FMUL.FTZ R8, R137, R8 ;  /* 0x0000000889087220 */ /* 0x000fe20000410000 */
[----:B------:R-:W-:Y:S01]  /*39e0*/  FFMA.FTZ R119, -R119, R119, 1 ;  /* 0x3f80000077777423 */ /* 0x000fe20000010177 */
[----:B------:R-:W-:Y:S01]  /*39f0*/  FMUL.FTZ R114, R114, UR43 ;  /* 0x0000002b72727c20 */ /* 0x000fe20008410000 */
[----:B------:R-:W-:Y:S01]  /*3a00*/  FADD.FTZ R15, -R248, R15 ;  /* 0x0000000ff80f7221 */ /* 0x000fe20000010100 */
[----:B------:R-:W-:Y:S01]  /*3a10*/  FMUL.FTZ R10, R131, R10 ;  /* 0x0000000a830a7220 */ /* 0x000fe20000410000 */
[----:B------:R-:W-:Y:S01]  /*3a20*/  FFMA.FTZ R121, -R121, R121, 1 ;  /* 0x3f80000079797423 */ /* 0x000fe20000010179 */
        /* <DEDUP_REMOVED lines=9> */
[----:B------:R-:W-:Y:S01]  /*3ac0*/  FMUL.FTZ R15, R209, R15 ;  /* 0x0000000fd10f7220 */ /* 0x000fe20000410000 */
[----:B------:R-:W-:Y:S01]  /*3ad0*/  FMUL.FTZ R121, R121, UR43 ;  /* 0x0000002b79797c20 */ /* 0x000fe20008410000 */
[----:B------:R-:W-:Y:S01]  /*3ae0*/  FMUL.FTZ R10, R116, R10 ;  /* 0x0000000a740a7220 */ /* 0x000fe20000410000 */
[----:B------:R-:W-:Y:S01]  /*3af0*/  FMUL.FTZ R12, R216, R12 ;  /* 0x0000000cd80c7220 */ /* 0x000fe20000410000 */
[----:B------:R-:W-:Y:S01]  /*3b00*/  FMUL.FTZ R118, R118, UR43 ;  /* 0x0000002b76767c20 */ /* 0x000fe20008410000 */
[----:B------:R-:W-:Y:S01]  /*3b10*/  FMUL.FTZ R14, R214, R14 ;  /* 0x0000000ed60e7220 */ /* 0x000fe20000410000 */
[----:B------:R-:W-:Y:S01]  /*3b20*/  FMUL.FTZ R120, R120, UR43 ;  /* 0x0000002b78787c20 */ /* 0x000fe20008410000 */
        /* <DEDUP_REMOVED lines=11> */
[----:B------:R-:W-:Y:S01]  /*3be0*/  FFMA.FTZ R219, -R219, R219, 1 ;  /* 0x3f800000dbdb7423 */ /* 0x000fe200000101db */
[----:B------:R-:W-:Y:S01]  /*3bf0*/  FADD.FTZ R27, -R248, R27 ;  /* 0x0000001bf81b7221 */ /* 0x000fe20000010100 */
[----:B------:R-:W-:Y:S01]  /*3c00*/  FFMA.FTZ R225, -R225, R225, 1 ;  /* 0x3f800000e1e17423 */ /* 0x000fe200000101e1 */
[----:B------:R-:W-:Y:S01]  /*3c10*/  STS [R195+0xa400], R18 ;  /* 0x00a40012c3007388 */ /* 0x000fe20000000800 */
[----:B------:R-:W-:Y:S01]  /*3c20*/  FADD.FTZ R24, -R249, R24 ;  /* 0x00000018f9187221 */ /* 0x000fe20000010100 */
[----:B------:R-:W-:Y:S01]  /*3c30*/  FFMA.FTZ R218, -R218, R218, 1 ;  /* 0x3f800000dada7423 */ /* 0x000fe200000101da */
[----:B------:R-:W-:Y:S01]  /*3c40*/  FADD.FTZ R26, -R248, R26 ;  /* 0x0000001af81a7221 */ /* 0x000fe20000010100 */
[----:B------:R-:W-:Y:S01]  /*3c50*/  FFMA.FTZ R220, -R220, R220, 1 ;  /* 0x3f800000dcdc7423 */ /* 0x000fe200000101dc */
[----:B------:R-:W-:Y:S01]  /*3c60*/  F2FP.BF16.F32.PACK_AB R12, R13, R12 ;  /* 0x0000000c0d0c723e */ /* 0x000fe200000010ff */
[----:B------:R-:W-:Y:S01]  /*3c70*/  STS [R190+0xb000], R8 ;  /* 0x00b00008be007388 */ /* 0x000fe20000000800 */
[----:B------:R-:W-:Y:S01]  /*3c80*/  F2FP.BF16.F32.PACK_AB R14, R15, R14 ;  /* 0x0000000e0f0e723e */ /* 0x000fe200000010ff */
[----:B------:R-:W-:Y:S01]  /*3c90*/  FMUL.FTZ R25, R239, R25 ;  /* 0x00000019ef197220 */ /* 0x000fe20000410000 */
[----:B------:R-:W-:Y:S01]  /*3ca0*/  FMUL.FTZ R219, R219, UR43 ;  /* 0x0000002bdbdb7c20 */ /* 0x000fe20008410000 */
[----:B------:R-:W-:Y:S01]  /*3cb0*/  STS [R190+0xb400], R10 ;  /* 0x00b4000abe007388 */ /* 0x000fe20000000800 */
[----:B------:R-:W-:Y:S01]  /*3cc0*/  FMUL.FTZ R27, R235, R27 ;  /* 0x0000001beb1b7220 */ /* 0x000fe20000410000 */
        /* <DEDUP_REMOVED lines=8> */
[----:B------:R-:W-:Y:S01]  /*3d50*/  FMUL.FTZ R220, R220, UR43 ;  /* 0x0000002bdcdc7c20 */ /* 0x000fe20008410000 */
[----:B------:R-:W-:Y:S01]  /*3d60*/  FADD.FTZ R28, -R249, R28 ;  /* 0x0000001cf91c7221 */ /* 0x000fe20000010100 */
[----:B------:R-:W-:Y:S01]  /*3d70*/  FFMA.FTZ R226, -R226, R226, 1 ;  /* 0x3f800000e2e27423 */ /* 0x000fe200000101e2 */
[----:B------:R-:W-:Y:S01]  /*3d80*/  FADD.FTZ R30, -R248, R30 ;  /* 0x0000001ef81e7221 */ /* 0x000fe20000010100 */
[----:B------:R-:W-:Y:S01]  /*3d90*/  FFMA.FTZ R228, -R228, R228, 1 ;  /* 0x3f800000e4e47423 */ /* 0x000fe200000101e4 */
[----:B------:R-:W-:Y:S01]  /*3da0*/  F2FP.BF16.F32.PACK_AB R22, R23, R22 ;  /* 0x000000161716723e */ /* 0x000fe200000010ff */
[----:B------:R-:W-:Y:S01]  /*3db0*/  STS [R195+0xb000], R12 ;  /* 0x00b0000cc3007388 */ /* 0x000fe20000000800 */
[----:B------:R-:W-:Y:S01]  /*3dc0*/  FMUL.FTZ R25, R219, R25 ;  /* 0x00000019db197220 */ /* 0x000fe20000410000 */
[----:B------:R-:W-:Y:S01]  /*3dd0*/  FMUL.FTZ R27, R225, R27 ;  /* 0x0000001be11b7220 */ /* 0x000fe20000410000 */
[----:B------:R-:W-:Y:S01]  /*3de0*/  FMUL.FTZ R29, R237, R29 ;  /* 0x0000001ded1d7220 */ /* 0x000fe20000410000 */
[----:B------:R-:W-:Y:S01]  /*3df0*/  STS [R195+0xb400], R14 ;  /* 0x00b4000ec3007388 */ /* 0x000fe20000000800 */
        /* <DEDUP_REMOVED lines=17> */
[----:B------:R-:W-:Y:S01]  /*3f10*/  F2FP.BF16.F32.PACK_AB R26, R27, R26 ;  /* 0x0000001a1b1a723e */ /* 0x000fe200000010ff */
[----:B------:R-:W-:Y:S01]  /*3f20*/  STS [R205+0xa000], R32 ;  /* 0x00a00020cd007388 */ /* 0x000fe20000000800 */
[----:B------:R-:W-:Y:S02]  /*3f30*/  F2FP.BF16.F32.PACK_AB R28, R29, R28 ;  /* 0x0000001c1d1c723e */ /* 0x000fe400000010ff */
[----:B------:R-:W-:Y:S01]  /*3f40*/  F2FP.BF16.F32.PACK_AB R30, R31, R30 ;  /* 0x0000001e1f1e723e */ /* 0x000fe200000010ff */
[----:B------:R-:W-:Y:S01]  /*3f50*/  STS [R205+0xa400], R34 ;  /* 0x00a40022cd007388 */ /* 0x000fe20000000800 */
[----:B------:R-:W-:Y:S02]  /*3f60*/  LEA R116, R180, UR5, 0x1 ;  /* 0x00000005b4747c11 */ /* 0x000fe4000f8e08ff */
[----:B------:R-:W-:Y:S01]  /*3f70*/  MOV R108, 0x40 ;  /* 0x00000040006c7802 */ /* 0x000fe20000000f00 */
[----:B------:R-:W-:Y:S03]  /*3f80*/  STS [R194+0xb000], R24 ;  /* 0x00b00018c2007388 */ /* 0x000fe60000000800 */
[----:B------:R-:W-:Y:S01]  /*3f90*/  SEL R108, R108, 0xffffffc0, !P1 ;  /* 0xffffffc06c6c7807 */ /* 0x000fe20004800000 */
[----:B------:R-:W-:Y:S03]  /*3fa0*/  STS [R194+0xb400], R26 ;  /* 0x00b4001ac2007388 */ /* 0x000fe60000000800 */
[----:B-1----:R-:W-:Y:S01]  /*3fb0*/  IADD3 R100, R116, R108, RZ ;  /* 0x0000006c74647210 */ /* 0x002fe20007ffe0ff */
        /* <DEDUP_REMOVED lines=63> */
[----:B------:R-:W-:Y:S02]  /*43b0*/  LEA.HI.X.SX32 R211, R6, R211, 0x1, P0 ;  /* 0x000000d306d37211 */ /* 0x000fe400000f0eff */
[C---:B------:R-:W-:Y:S02]  /*43c0*/  LEA R8, P0, R5.reuse, R210, 0x6 ;  /* 0x000000d205087211 */ /* 0x040fe400078030ff */
[----:B------:R-:W-:Y:S02]  /*43d0*/  LEA R6, R188, UR5, 0x1 ;  /* 0x00000005bc067c11 */ /* 0x000fe4000f8e08ff */
[----:B--2---:R-:W-:Y:S03]  /*43e0*/  LEA.HI.X R9, R5, R211, R4, 0x6, P0 ;  /* 0x000000d305097211 */ /* 0x004fe600000f3404 */
[----:B------:R-:W-:Y:S01]  /*43f0*/  @!PT LDS RZ, [RZ] ;  /* 0x00000000fffff984 */ /* 0x000fe20000000800 */
[----:B------:R-:W-:Y:S01]  /*4400*/  @!PT LDS RZ, [RZ] ;  /* 0x00000000fffff984 */ /* 0x000fe20000000800 */
[----:B------:R-:W-:Y:S01]  /*4410*/  @!PT LDS RZ, [RZ] ;  /* 0x00000000fffff984 */ /* 0x000fe20000000800 */
[----:B------:R1:W-:Y:S04]  /*4420*/  LDGSTS.E.BYPASS.LTC128B.128 [R6+0x4000], desc[UR24][R210.64] ;  /* 0x04000000d2067fae */ /* 0x0003e8000b901d58 */
[----:B------:R1:W-:Y:S04]  /*4430*/  LDGSTS.E.BYPASS.LTC128B.128 [R6+0x5000], desc[UR24][R8.64] ;  /* 0x0500000008067fae */ /* 0x0003e8000b901d58 */
[----:B------:R-:W0:Y:S02]  /*4440*/  LDGDEPBAR ;  /* 0x00000000000079af */ /* 0x000e240000000000 */
.L_x_1206:
[----:B------:R-:W-:Y:S01]  /*4450*/  LDSM.16.M88.4 R16, [R179] ;  /* 0x00000000b310783b */ /* 0x000fe20000000200 */
[----:B------:R-:W-:Y:S01]  /*4460*/  VIADD R117, R116, 0x6000 ;  /* 0x0000600074757836 */ /* 0x000fe20000000000 */
[----:B------:R-:W-:Y:S01]  /*4470*/  ULOP3.LUT UR38, UR46, 0x1, URZ, 0xc0, !UPT ;  /* 0x000000012e267892 */ /* 0x000fe2000f8ec03f */
[--C-:B------:R-:W-:Y:S01]  /*4480*/  IMAD.IADD R119, R179, 0x1, R108.reuse ;  /* 0x00000001b3777824 */ /* 0x100fe200078e026c */
[----:B-1----:R-:W1:Y:S01]  /*4490*/  LDSM.16.MT88.4 R8, [R116+0x6000] ;  /* 0x006000007408783b */ /* 0x002e620000004200 */
[----:B------:R-:W-:Y:S01]  /*44a0*/  IMAD.IADD R117, R117, 0x1, R108 ;  /* 0x0000000175757824 */ /* 0x000fe200078e026c */
[----:B------:R-:W-:Y:S01]  /*44b0*/  UISETP.NE.U32.AND UP0, UPT, UR38, 0x1, UPT ;  /* 0x000000012600788c */ /* 0x000fe2000bf05070 */
[----:B------:R-:W-:Y:S01]  /*44c0*/  IMAD.IADD R118, R108, 0x1, R0 ;  /* 0x000000016c767824 */ /* 0x000fe200078e0200 */
[----:B------:R-:W-:Y:S01]  /*44d0*/  LDSM.16.M88.4 R24, [R0] ;  /* 0x000000000018783b */ /* 0x000fe20000000200 */
[----:B------:R-:W-:Y:S03]  /*44e0*/  UIADD3 UR38, UR46, -0x1, URZ ;  /* 0xffffffff2e267890 */ /* 0x000fe6000fffe03f */
[----:B------:R-:W2:Y:S04]  /*44f0*/  LDSM.16.MT88.4 R20, [R117] ;  /* 0x000000007514783b */ /* 0x000ea80000004200 */
        /* <DEDUP_REMOVED lines=40> */
[C---:B------:R-:W-:Y:S01]  /*4780*/  HMMA.16816.F32.BF16 R8, R100.reuse, R106, R8 ;  /* 0x0000006a6408723c */ /* 0x040fe20000041808 */
[----:B------:R-:W-:Y:S05]  /*4790*/  LDSM.16.MT88.4 R104, [R178+0xd000] ;  /* 0x00d00000b268783b */ /* 0x000fea0000004200 */
        /* <DEDUP_REMOVED lines=8> */
[----:B------:R-:W-:Y:S01]  /*4820*/  @P2 IADD3 R20, P0, R208, UR8, RZ ;  /* 0x00000008d0142c10 */ /* 0x000fe2000ff1e0ff */
[C---:B---3--:R-:W-:Y:S01]  /*4830*/  HMMA.16816.F32.BF16 R4, R28.reuse, R32, R4 ;  /* 0x000000201c04723c */ /* 0x048fe20000041804 */
[----:B------:R-:W-:Y:S01]  /*4840*/  IMAD.U32 R23, RZ, RZ, UR31 ;  /* 0x0000001fff177e24 */ /* 0x000fe2000f8e00ff */
[----:B------:R-:W-:Y:S03]  /*4850*/  @UP2 UIADD3 UR8, UP1, UR8, -0x100, URZ ;  /* 0xffffff0008082890 */ /* 0x000fe6000ff3e03f */
[----:B------:R-:W-:Y:S01]  /*4860*/  @P2 IADD3.X R21, R184, UR9, RZ, P0, !PT ;  /* 0x00000009b8152c10 */ /* 0x000fe200087fe4ff */
[C---:B------:R-:W-:Y:S01]  /*4870*/  HMMA.16816.F32.BF16 R8, R28.reuse, R34, R8 ;  /* 0x000000221c08723c */ /* 0x040fe20000041808 */
[----:B------:R-:W-:Y:S01]  /*4880*/  IMAD.U32 R22, RZ, RZ, UR31 ;  /* 0x0000001fff167e24 */ /* 0x000fe2000f8e00ff */
[----:B------:R-:W-:Y:S02]  /*4890*/  @UP2 UIADD3.X UR9, UR9, -0x1, URZ, UP1, !UPT ;  /* 0xffffffff09092890 */ /* 0x000fe40008ffe43f */
[----:B------:R-:W5:Y:S01]  /*48a0*/  @P2 LDG.E R203, desc[UR24][R20.64] ;  /* 0x0000001814cb2981 */ /* 0x000f62000c1e1900 */
[C---:B------:R-:W-:Y:S01]  /*48b0*/  VIADD R108, R177.reuse, 0x40 ;  /* 0x00000040b16c7836 */ /* 0x040fe20000000000 */
[C---:B--2---:R-:W-:Y:S02]  /*48c0*/  HMMA.16816.F32.BF16 R12, R28.reuse, R24, R12 ;  /* 0x000000181c0c723c */ /* 0x044fe4000004180c */
[----:B------:R-:W5:Y:S03]  /*48d0*/  @P2 LDG.E R202, desc[UR24][R20.64+0x20] ;  /* 0x0000201814ca2981 */ /* 0x000f66000c1e1900 */
[----:B------:R-:W-:Y:S01]  /*48e0*/  @P1 VIADD R108, R177, 0xffffffc0 ;  /* 0xffffffc0b16c1836 */ /* 0x000fe20000000000 */
[----:B------:R-:W-:Y:S01]  /*48f0*/  HMMA.16816.F32.BF16 R16, R28, R26, R16 ;  /* 0x0000001a1c10723c */ /* 0x000fe20000041810 */
[----:B------:R-:W5:Y:S01]  /*4900*/  @P2 LDG.E R201, desc[UR24][R20.64+0x80] ;  /* 0x0000801814c92981 */ /* 0x000f62000c1e1900 */
[----:B------:R-:W-:Y:S03]  /*4910*/  IMAD.U32 R24, RZ, RZ, UR32 ;  /* 0x00000020ff187e24 */ /* 0x000fe6000f8e00ff */
[----:B------:R1:W5:Y:S02]  /*4920*/  @P2 LDG.E R200, desc[UR24][R20.64+0xa0] ;  /* 0x0000a01814c82981 */ /* 0x000364000c1e1900 */
[-C--:B------:R-:W-:Y:S02]  /*4930*/  LEA R28, P3, R23, R206.reuse, 0x2 ;  /* 0x000000ce171c7211 */ /* 0x080fe400078610ff */
[----:B------:R2:W-:Y:S02]  /*4940*/  REDG.E.ADD.F32.FTZ.RN.STRONG.GPU desc[UR24][R206.64], R4 ;  /* 0x00000004ce0079a6 */ /* 0x0005e4000c10f398 */
[-C--:B------:R-:W-:Y:S02]  /*4950*/  LEA.HI.X.SX32 R29, R22, R207.reuse, 0x2, P3 ;  /* 0x000000cf161d7211 */ /* 0x080fe400018f16ff */
[----:B------:R-:W-:Y:S01]  /*4960*/  LDSM.16.MT88.4 R32, [R108+0x800] ;  /* 0x000800006c20783b */ /* 0x000fe20000004200 */
[----:B-1----:R-:W-:Y:S02]  /*4970*/  IMAD.U32 R20, RZ, RZ, UR32 ;  /* 0x00000020ff147e24 */ /* 0x002fe4000f8e00ff */
[----:B------:R-:W-:Y:S03]  /*4980*/  IMAD.U32 R21, RZ, RZ, UR30 ;  /* 0x0000001eff157e24 */ /* 0x000fe6000f8e00ff */
[-C--:B------:R-:W-:Y:S01]  /*4990*/  LEA R26, P0, R20, R206.reuse, 0x2 ;  /* 0x000000ce141a7211 */ /* 0x080fe200078010ff */
[----:B------:R-:W-:Y:S01]  /*49a0*/  IMAD.U32 R20, RZ, RZ, UR30 ;  /* 0x0000001eff147e24 */ /* 0x000fe2000f8e00ff */
[-C--:B------:R-:W-:Y:S01]  /*49b0*/  LEA R30, P2, R21, R206.reuse, 0x2 ;  /* 0x000000ce151e7211 */ /* 0x080fe200078410ff */
[----:B------:R-:W-:Y:S01]  /*49c0*/  IMAD.U32 R21, RZ, RZ, UR13 ;  /* 0x0000000dff157e24 */ /* 0x000fe2000f8e00ff */
[-C--:B------:R-:W-:Y:S02]  /*49d0*/  LEA.HI.X.SX32 R27, R24, R207.reuse, 0x2, P0 ;  /* 0x000000cf181b7211 */ /* 0x080fe400000f16ff */
[----:B--2---:R-:W-:Y:S02]  /*49e0*/  MOV R4, UR13 ;  /* 0x0000000d00047c02 */ /* 0x004fe40008000f00 */
[-C--:B------:R-:W-:Y:S01]  /*49f0*/  LEA.HI.X.SX32 R31, R20, R207.reuse, 0x2, P2 ;  /* 0x000000cf141f7211 */ /* 0x080fe200010f16ff */
[----:B------:R1:W-:Y:S01]  /*4a00*/  REDG.E.ADD.F32.FTZ.RN.STRONG.GPU desc[UR24][R26.64], R5 ;  /* 0x000000051a0079a6 */ /* 0x0003e2000c10f398 */
[-C--:B------:R-:W-:Y:S02]  /*4a10*/  LEA R4, P0, R4, R206.reuse, 0x2 ;  /* 0x000000ce04047211 */ /* 0x080fe400078010ff */
[----:B------:R-:W-:Y:S01]  /*4a20*/  MOV R20, UR12 ;  /* 0x0000000c00147c02 */ /* 0x000fe20008000f00 */
[----:B------:R2:W-:Y:S04]  /*4a30*/  REDG.E.ADD.F32.FTZ.RN.STRONG.GPU desc[UR24][R28.64], R6 ;  /* 0x000000061c0079a6 */ /* 0x0005e8000c10f398 */
[----:B------:R3:W-:Y:S01]  /*4a40*/  REDG.E.ADD.F32.FTZ.RN.STRONG.GPU desc[UR24][R30.64], R7 ;  /* 0x000000071e0079a6 */ /* 0x0007e2000c10f398 */
[-C--:B-1----:R-:W-:Y:S01]  /*4a50*/  LEA.HI.X.SX32 R5, R21, R207.reuse, 0x2, P0 ;  /* 0x000000cf15057211 */ /* 0x082fe200000f16ff */
[----:B--2---:R-:W-:Y:S04]  /*4a60*/  IMAD.U32 R6, RZ, RZ, UR12 ;  /* 0x0000000cff067e24 */ /* 0x004fe8000f8e00ff */
[----:B------:R1:W-:Y:S01]  /*4a70*/  REDG.E.ADD.F32.FTZ.RN.STRONG.GPU desc[UR24][R4.64], R8 ;  /* 0x00000008040079a6 */ /* 0x0003e2000c10f398 */
[----:B---3--:R-:W-:Y:S01]  /*4a80*/  IMAD.U32 R7, RZ, RZ, UR11 ;  /* 0x0000000bff077e24 */ /* 0x008fe2000f8e00ff */
[-C--:B------:R-:W-:Y:S01]  /*4a90*/  LEA R22, P3, R6, R206.reuse, 0x2 ;  /* 0x000000ce06167211 */ /* 0x080fe200078610ff */
[----:B------:R-:W-:Y:S03]  /*4aa0*/  IMAD.U32 R6, RZ, RZ, UR45 ;  /* 0x0000002dff067e24 */ /* 0x000fe6000f8e00ff */
[-C--:B------:R-:W-:Y:S05]  /*4ab0*/  LEA.HI.X.SX32 R23, R20, R207.reuse, 0x2, P3 ;  /* 0x000000cf14177211 */ /* 0x080fea00018f16ff */
[----:B------:R2:W-:Y:S01]  /*4ac0*/  REDG.E.ADD.F32.FTZ.RN.STRONG.GPU desc[UR24][R22.64], R9 ;  /* 0x00000009160079a6 */ /* 0x0005e2000c10f398 */
[----:B-1----:R-:W-:Y:S02]  /*4ad0*/  IMAD.U32 R8, RZ, RZ, UR11 ;  /* 0x0000000bff087e24 */ /* 0x002fe4000f8e00ff */
[----:B------:R-:W-:Y:S02]  /*4ae0*/  IMAD.U32 R5, RZ, RZ, UR45 ;  /* 0x0000002dff057e24 */ /* 0x000fe4000f8e00ff */
[----:B------:R-:W-:Y:S01]  /*4af0*/  IMAD.U32 R4, RZ, RZ, UR37 ;  /* 0x00000025ff047e24 */ /* 0x000fe2000f8e00ff */
[-C--:B------:R-:W-:Y:S01]  /*4b00*/  LEA R24, P2, R8, R206.reuse, 0x2 ;  /* 0x000000ce08187211 */ /* 0x080fe200078410ff */
[----:B------:R-:W-:Y:S01]  /*4b10*/  IMAD.U32 R8, RZ, RZ, UR34 ;  /* 0x00000022ff087e24 */ /* 0x000fe2000f8e00ff */
[-C--:B------:R-:W-:Y:S01]  /*4b20*/  LEA R28, P0, R5, R206.reuse, 0x2 ;  /* 0x000000ce051c7211 */ /* 0x080fe200078010ff */
[----:B------:R-:W-:Y:S01]  /*4b30*/  IMAD.U32 R5, RZ, RZ, UR37 ;  /* 0x00000025ff057e24 */ /* 0x000fe2000f8e00ff */
[-C--:B------:R-:W-:Y:S01]  /*4b40*/  LEA.HI.X.SX32 R25, R7, R207.reuse, 0x2, P2 ;  /* 0x000000cf07197211 */ /* 0x080fe200010f16ff */
[----:B------:R-:W-:Y:S01]  /*4b50*/  IMAD.U32 R7, RZ, RZ, UR34 ;  /* 0x00000022ff077e24 */ /* 0x000fe2000f8e00ff */
[-C--:B------:R-:W-:Y:S01]  /*4b60*/  LEA.HI.X.SX32 R29, R6, R207.reuse, 0x2, P0 ;  /* 0x000000cf061d7211 */ /* 0x080fe200000f16ff */
[----:B------:R-:W-:Y:S01]  /*4b70*/  IMAD.U32 R6, RZ, RZ, UR36 ;  /* 0x00000024ff067e24 */ /* 0x000fe2000f8e00ff */
[-C--:B------:R-:W-:Y:S01]  /*4b80*/  LEA R4, P2, R4, R206.reuse, 0x2 ;  /* 0x000000ce04047211 */ /* 0x080fe200078410ff */
[----:B------:R1:W-:Y:S01]  /*4b90*/  REDG.E.ADD.F32.FTZ.RN.STRONG.GPU desc[UR24][R24.64], R10 ;  /* 0x0000000a180079a6 */ /* 0x0003e2000c10f398 */
[----:B--2---:R-:W-:Y:S01]  /*4ba0*/  IMAD.U32 R9, RZ, RZ, UR35 ;  /* 0x00000023ff097e24 */ /* 0x004fe2000f8e00ff */
[-C--:B------:R-:W-:Y:S02]  /*4bb0*/  LEA R8, P3, R8, R206.reuse, 0x2 ;  /* 0x000000ce08087211 */ /* 0x080fe400078610ff */
[----:B------:R2:W-:Y:S01]  /*4bc0*/  REDG.E.ADD.F32.FTZ.RN.STRONG.GPU desc[UR24][R28.64], R11 ;  /* 0x0000000b1c0079a6 */ /* 0x0005e2000c10f398 */
[-C--:B------:R-:W-:Y:S02]  /*4bd0*/  LEA.HI.X.SX32 R5, R5, R207.reuse, 0x2, P2 ;  /* 0x000000cf05057211 */ /* 0x080fe400010f16ff */
[-C--:B------:R-:W-:Y:S01]  /*4be0*/  LEA R20, P0, R6, R206.reuse, 0x2 ;  /* 0x000000ce06147211 */ /* 0x080fe200078010ff */
[----:B------:R3:W-:Y:S01]  /*4bf0*/  REDG.E.ADD.F32.FTZ.RN.STRONG.GPU desc[UR24][R206.64+0x80], R12 ;  /* 0x0000800cce0079a6 */ /* 0x0007e2000c10f398 */
[----:B------:R-:W-:Y:S03]  /*4c00*/  MOV R6, UR10 ;  /* 0x0000000a00067c02 */ /* 0x000fe60008000f00 */
[----:B------:R-:W-:Y:S04]  /*4c10*/  REDG.E.ADD.F32.FTZ.RN.STRONG.GPU desc[UR24][R26.64+0x80], R13 ;  /* 0x0000800d1a0079a6 */ /* 0x000fe8000c10f398 */
[----:B------:R4:W-:Y:S04]  /*4c20*/  REDG.E.ADD.F32.FTZ.RN.STRONG.GPU desc[UR24][R4.64], R14 ;  /* 0x0000000e040079a6 */ /* 0x0009e8000c10f398 */
[----:B------:R-:W-:Y:S04]  /*4c30*/  LDSM.16.MT88.4 R24, [R178+0xa800] ;  /* 0x00a80000b218783b */ /* 0x000fe80000004200 */
[----:B------:R-:W-:Y:S01]  /*4c40*/  LDSM.16.MT88.4 R28, [R178+0xc800] ;  /* 0x00c80000b21c783b */ /* 0x000fe20000004200 */
[----:B-1----:R-:W-:Y:S01]  /*4c50*/  IMAD.U32 R10, RZ, RZ, UR35 ;  /* 0x00000023ff0a7e24 */ /* 0x002fe2000f8e00ff */
[----:B--2---:R-:W-:Y:S04]  /*4c60*/  MOV R11, UR36 ;  /* 0x00000024000b7c02 */ /* 0x004fe80008000f00 */
[-C--:B------:R-:W-:Y:S02]  /*4c70*/  LEA R10, P4, R10, R206.reuse, 0x2 ;  /* 0x000000ce0a0a7211 */ /* 0x080fe400078810ff */
[-C--:B------:R-:W-:Y:S01]  /*4c80*/  LEA.HI.X.SX32 R21, R11, R207.reuse, 0x2, P0 ;  /* 0x000000cf0b157211 */ /* 0x080fe200000f16ff */
[----:B---3--:R-:W-:Y:S01]  /*4c90*/  IMAD.U32 R12, RZ, RZ, UR33 ;  /* 0x00000021ff0c7e24 */ /* 0x008fe2000f8e00ff */
[-C--:B------:R-:W-:Y:S02]  /*4ca0*/  LEA.HI.X.SX32 R11, R9, R207.reuse, 0x2, P4 ;  /* 0x000000cf090b7211 */ /* 0x080fe400020f16ff */
[-C--:B------:R-:W-:Y:S01]  /*4cb0*/  LEA.HI.X.SX32 R9, R7, R207.reuse, 0x2, P3 ;  /* 0x000000cf07097211 */ /* 0x080fe200018f16ff */
[----:B------:R1:W-:Y:S01]  /*4cc0*/  REDG.E.ADD.F32.FTZ.RN.STRONG.GPU desc[UR24][R20.64], R15 ;  /* 0x0000000f140079a6 */ /* 0x0003e2000c10f398 */
[----:B----4-:R-:W-:Y:S03]  /*4cd0*/  IMAD.U32 R5, RZ, RZ, UR33 ;  /* 0x00000021ff057e24 */ /* 0x010fe6000f8e00ff */
[----:B------:R-:W-:Y:S01]  /*4ce0*/  REDG.E.ADD.F32.FTZ.RN.STRONG.GPU desc[UR24][R10.64], R16 ;  /* 0x000000100a0079a6 */ /* 0x000fe2000c10f398 */
[----:B------:R-:W-:Y:S01]  /*4cf0*/  IMAD.U32 R4, RZ, RZ, UR10 ;  /* 0x0000000aff047e24 */ /* 0x000fe2000f8e00ff */
[-C--:B------:R-:W-:Y:S02]  /*4d00*/  LEA R14, P2, R5, R206.reuse, 0x2 ;  /* 0x000000ce050e7211 */ /* 0x080fe400078410ff */
[----:B------:R-:W-:Y:S02]  /*4d10*/  REDG.E.ADD.F32.FTZ.RN.STRONG.GPU desc[UR24][R8.64], R17 ;  /* 0x00000011080079a6 */ /* 0x000fe4000c10f398 */
[----:B------:R-:W-:Y:S02]  /*4d20*/  LEA R4, P0, R4, R206, 0x2 ;  /* 0x000000ce04047211 */ /* 0x000fe400078010ff */
[----:B------:R-:W-:Y:S02]  /*4d30*/  LDSM.16.MT88.4 R8, [R177] ;  /* 0x00000000b108783b */ /* 0x000fe40000004200 */
[-C--:B------:R-:W-:Y:S02]  /*4d40*/  LEA.HI.X.SX32 R5, R6, R207.reuse, 0x2, P0 ;  /* 0x000000cf06057211 */ /* 0x080fe400000f16ff */
[----:B------:R-:W-:Y:S01]  /*4d50*/  PLOP3.LUT P0, PT, PT, PT, UP0, 0x80, 0x0 ;  /* 0x000000000000781c */ /* 0x000fe20003f0f008 */
[----:B------:R-:W-:Y:S01]  /*4d60*/  LDSM.16.MT88.4 R20, [R108] ;  /* 0x000000006c14783b */ /* 0x000fe20000004200 */
[----:B------:R-:W-:Y:S04]  /*4d70*/  @UP2 UIADD3 UR6, UP0, UR6, -0x100, URZ ;  /* 0xffffff0006062890 */ /* 0x000fe8000ff1e03f */
[----:B------:R-:W-:Y:S01]  /*4d80*/  @UP2 UIADD3.X UR7, UR7, -0x1, URZ, UP0, !UPT ;  /* 0xffffffff07072890 */ /* 0x000fe200087fe43f */
[----:B-1----:R-:W-:Y:S02]  /*4d90*/  LEA.HI.X.SX32 R15, R12, R207, 0x2, P2 ;  /* 0x000000cf0c0f7211 */ /* 0x002fe400010f16ff */
[----:B------:R-:W-:Y:S01]  /*4da0*/  ISETP.LT.AND P2, PT, RZ, UR46, PT ;  /* 0x0000002eff007c0c */ /* 0x000fe2000bf41270 */
[----:B------:R-:W-:Y:S02]  /*4db0*/  UMOV UR46, UR38 ;  /* 0x00000026002e7c82 */ /* 0x000fe40008000000 */
[----:B------:R-:W-:Y:S04]  /*4dc0*/  REDG.E.ADD.F32.FTZ.RN.STRONG.GPU desc[UR24][R14.64], R18 ;  /* 0x000000120e0079a6 */ /* 0x000fe8000c10f398 */
[----:B------:R-:W-:Y:S04]  /*4dd0*/  REDG.E.ADD.F32.FTZ.RN.STRONG.GPU desc[UR24][R4.64], R19 ;  /* 0x00000013040079a6 */ /* 0x000fe8000c10f398 */
[----:B------:R-:W1:Y:S04]  /*4de0*/  LDSM.16.MT88.4 R4, [R178+0xa000] ;  /* 0x00a00000b204783b */ /* 0x000e680000004200 */
[----:B------:R-:W2:Y:S04]  /*4df0*/  LDSM.16.MT88.4 R12, [R178+0xc000] ;  /* 0x00c00000b20c783b */ /* 0x000ea80000004200 */
[----:B------:R-:W3:Y:S01]  /*4e00*/  LDSM.16.MT88.4 R16, [R177+0x800] ;  /* 0x00080000b110783b */ /* 0x000ee20000004200 */
        /* <DEDUP_REMOVED lines=11> */
[----:B------:R-:W-:Y:S01]  /*4ec0*/  LDSM.16.MT88.4 R20, [R178+0xd800] ;  /* 0x00d80000b214783b */ /* 0x000fe20000004200 */
[-C--:B---3--:R-:W-:Y:S06]  /*4ed0*/  HMMA.16816.F32.BF16 R68, R24, R16.reuse, R68 ;  /* 0x000000101844723c */ /* 0x088fec0000041844 */
        /* <DEDUP_REMOVED lines=29> */
.L_x_1204:
[----:B------:R-:W1:Y:S01]  /*50b0*/  S2R R0, SR_TID.X ;  /* 0x0000000000007919 */ /* 0x000e620000002100 */
        /* <DEDUP_REMOVED lines=29> */
[----:B------:R-:W-:Y:S01]  /*5290*/  FMUL.FTZ R96, R96, UR6 ;  /* 0x0000000660607c20 */ /* 0x000fe20008410000 */
[----:B------:R-:W-:Y:S01]  /*52a0*/  FMUL.FTZ R97, R97, UR6 ;  /* 0x0000000661617c20 */ /* 0x000fe20008410000 */
[----:B-1----:R-:W-:Y:S01]  /*52b0*/  SHF.R.S32.HI R4, RZ, 0x1f, R0 ;  /* 0x0000001fff047819 */ /* 0x002fe20000011400 */
[----:B------:R-:W-:Y:S01]  /*52c0*/  FMUL.FTZ R98, R98, UR6 ;  /* 0x0000000662627c20 */ /* 0x000fe20008410000 */
[----:B------:R-:W-:Y:S01]  /*52d0*/  FMUL.FTZ R99, R99, UR6 ;  /* 0x0000000663637c20 */ /* 0x000fe20008410000 */
[----:B------:R-:W-:Y:S01]  /*52e0*/  FMUL.FTZ R92, R92, UR6 ;  /* 0x000000065c5c7c20 */ /* 0x000fe20008410000 */
[----:B------:R-:W-:Y:S01]  /*52f0*/  LEA.HI R4, R4, R0, RZ, 0x3 ;  /* 0x0000000004047211 */ /* 0x000fe200078f18ff */
[----:B------:R-:W-:Y:S01]  /*5300*/  FMUL.FTZ R93, R93, UR6 ;  /* 0x000000065d5d7c20 */ /* 0x000fe20008410000 */
[----:B------:R-:W-:Y:S01]  /*5310*/  FMUL.FTZ R94, R94, UR6 ;  /* 0x000000065e5e7c20 */ /* 0x000fe20008410000 */
[----:B------:R-:W-:Y:S01]  /*5320*/  FMUL.FTZ R95, R95, UR6 ;  /* 0x000000065f5f7c20 */ /* 0x000fe20008410000 */
[----:B------:R-:W-:Y:S01]  /*5330*/  LOP3.LUT R5, R4, 0xfffffff8, RZ, 0xc0, !PT ;  /* 0xfffffff804057812 */ /* 0x000fe200078ec0ff */
[----:B------:R-:W-:Y:S01]  /*5340*/  ULDC.64 UR6, c[0x0][0x458] ;  /* 0x0001160000067ab9 */ /* 0x000fe20000000a00 */
[----:B------:R-:W-:Y:S01]  /*5350*/  SHF.R.S32.HI R4, RZ, 0x3, R4 ;  /* 0x00000003ff047819 */ /* 0x000fe20000011404 */
[----:B------:R-:W-:Y:S01]  /*5360*/  UIMAD UR10, UR44, UR8, URZ ;  /* 0x000000082c0a72a4 */ /* 0x000fe2000f8e023f */
[----:B------:R-:W-:Y:S01]  /*5370*/  F2FP.BF16.F32.PACK_AB R80, R81, R80 ;  /* 0x000000505150723e */ /* 0x000fe200000010ff */
[----:B------:R-:W-:Y:S01]  /*5380*/  IMAD.IADD R0, R0, 0x1, -R5 ;  /* 0x0000000100007824 */ /* 0x000fe200078e0a05 */
[----:B------:R-:W-:Y:S01]  /*5390*/  SHF.R.S32.HI R10, RZ, 0x1f, R4 ;  /* 0x0000001fff0a7819 */ /* 0x000fe20000011404 */
[----:B------:R-:W-:Y:S01]  /*53a0*/  IMAD.WIDE.U32 R8, R4, UR8, RZ ;  /* 0x0000000804087c25 */ /* 0x000fe2000f8e00ff */
[----:B------:R-:W-:Y:S01]  /*53b0*/  F2FP.BF16.F32.PACK_AB R82, R83, R82 ;  /* 0x000000525352723e */ /* 0x000fe200000010ff */
[----:B------:R-:W-:Y:S01]  /*53c0*/  STS [R189], R68 ;  /* 0x00000044bd007388 */ /* 0x000fe20000000800 */
[----:B------:R-:W-:Y:S01]  /*53d0*/  F2FP.BF16.F32.PACK_AB R72, R73, R72 ;  /* 0x000000484948723e */ /* 0x000fe200000010ff */
[C---:B------:R-:W-:Y:S01]  /*53e0*/  IMAD R6, R10.reuse, UR8, RZ ;  /* 0x000000080a067c24 */ /* 0x040fe2000f8e02ff */
[----:B------:R-:W-:Y:S01]  /*53f0*/  F2FP.BF16.F32.PACK_AB R74, R75, R74 ;  /* 0x0000004a4b4a723e */ /* 0x000fe200000010ff */
[----:B------:R-:W-:Y:S01]  /*5400*/  IMAD R10, R10, UR6, RZ ;  /* 0x000000060a0a7c24 */ /* 0x000fe2000f8e02ff */
[----:B------:R-:W-:Y:S01]  /*5410*/  F2FP.BF16.F32.PACK_AB R76, R77, R76 ;  /* 0x0000004c4d4c723e */ /* 0x000fe200000010ff */
[----:B------:R-:W-:Y:S01]  /*5420*/  STS [R189+0x400], R70 ;  /* 0x00040046bd007388 */ /* 0x000fe20000000800 */
[----:B------:R-:W-:Y:S01]  /*5430*/  F2FP.BF16.F32.PACK_AB R78, R79, R78 ;  /* 0x0000004e4f4e723e */ /* 0x000fe200000010ff */
[C---:B------:R-:W-:Y:S01]  /*5440*/  IMAD R6, R4.reuse, UR9, R6 ;  /* 0x0000000904067c24 */ /* 0x040fe2000f8e0206 */
[----:B------:R-:W-:Y:S01]  /*5450*/  F2FP.BF16.F32.PACK_AB R84, R85, R84 ;  /* 0x000000545554723e */ /* 0x000fe200000010ff */
[----:B------:R-:W-:Y:S01]  /*5460*/  STS [R193], R80 ;  /* 0x00000050c1007388 */ /* 0x000fe20000000800 */
[----:B------:R-:W-:Y:S01]  /*5470*/  F2FP.BF16.F32.PACK_AB R86, R87, R86 ;  /* 0x000000565756723e */ /* 0x000fe200000010ff */
[C---:B------:R-:W-:Y:S01]  /*5480*/  IMAD R10, R4.reuse, UR7, R10 ;  /* 0x00000007040a7c24 */ /* 0x040fe2000f8e020a */
[----:B------:R-:W-:Y:S01]  /*5490*/  F2FP.BF16.F32.PACK_AB R96, R97, R96 ;  /* 0x000000606160723e */ /* 0x000fe200000010ff */
[----:B------:R-:W-:Y:S01]  /*54a0*/  STS [R192], R82 ;  /* 0x00000052c0007388 */ /* 0x000fe20000000800 */
[----:B------:R-:W-:Y:S01]  /*54b0*/  F2FP.BF16.F32.PACK_AB R98, R99, R98 ;  /* 0x000000626362723e */ /* 0x000fe200000010ff */
[----:B------:R-:W-:Y:S01]  /*54c0*/  IMAD.WIDE.U32 R12, R4, UR6, RZ ;  /* 0x00000006040c7c25 */ /* 0x000fe2000f8e00ff */
[----:B------:R-:W-:Y:S01]  /*54d0*/  F2FP.BF16.F32.PACK_AB R88, R89, R88 ;  /* 0x000000585958723e */ /* 0x000fe200000010ff */
[----:B------:R-:W-:Y:S01]  /*54e0*/  STS [R189+0x2000], R72 ;  /* 0x00200048bd007388 */ /* 0x000fe20000000800 */
[----:B------:R-:W-:Y:S01]  /*54f0*/  F2FP.BF16.F32.PACK_AB R90, R91, R90 ;  /* 0x0000005a5b5a723e */ /* 0x000fe200000010ff */
[----:B------:R-:W1:Y:S01]  /*5500*/  LDC.64 R4, c[0x0][0x438] ;  /* 0x00010e00ff047b82 */ /* 0x000e620000000a00 */
[----:B------:R-:W-:Y:S01]  /*5510*/  F2FP.BF16.F32.PACK_AB R92, R93, R92 ;  /* 0x0000005c5d5c723e */ /* 0x000fe200000010ff */
[----:B------:R-:W-:Y:S01]  /*5520*/  STS [R189+0x2400], R74 ;  /* 0x0024004abd007388 */ /* 0x000fe20000000800 */
[----:B------:R-:W-:Y:S01]  /*5530*/  F2FP.BF16.F32.PACK_AB R94, R95, R94 ;  /* 0x0000005e5f5e723e */ /* 0x000fe200000010ff */
[----:B------:R-:W-:Y:S01]  /*5540*/  IMAD.IADD R7, R9, 0x1, R6 ;  /* 0x0000000109077824 */ /* 0x000fe200078e0206 */
[----:B------:R-:W-:Y:S01]  /*5550*/  F2FP.BF16.F32.PACK_AB R36, R37, R36 ;  /* 0x000000242524723e */ /* 0x000fe200000010ff */
[----:B------:R-:W-:Y:S01]  /*5560*/  STS [R193+0x2000], R76 ;  /* 0x0020004cc1007388 */ /* 0x000fe20000000800 */
[----:B------:R-:W-:Y:S01]  /*5570*/  F2FP.BF16.F32.PACK_AB R38, R39, R38 ;  /* 0x000000262726723e */ /* 0x000fe200000010ff */
[----:B------:R-:W-:Y:S01]  /*5580*/  IMAD.MOV.U32 R6, RZ, RZ, R8 ;  /* 0x000000ffff067224 */ /* 0x000fe200078e0008 */
[----:B------:R-:W-:Y:S01]  /*5590*/  F2FP.BF16.F32.PACK_AB R48, R49, R48 ;  /* 0x000000303130723e */ /* 0x000fe200000010ff */
[----:B------:R-:W-:Y:S01]  /*55a0*/  STS [R193+0x2400], R78 ;  /* 0x0024004ec1007388 */ /* 0x000fe20000000800 */
[----:B------:R-:W-:Y:S01]  /*55b0*/  F2FP.BF16.F32.PACK_AB R50, R51, R50 ;  /* 0x000000323332723e */ /* 0x000fe200000010ff */
[----:B------:R-:W2:Y:S01]  /*55c0*/  LDC.64 R8, c[0x0][0x440] ;  /* 0x00011000ff087b82 */ /* 0x000ea20000000a00 */
[----:B------:R-:W-:Y:S01]  /*55d0*/  F2FP.BF16.F32.PACK_AB R40, R41, R40 ;  /* 0x000000282928723e */ /* 0x000fe200000010ff */
[----:B------:R-:W-:Y:S01]  /*55e0*/  STS [R191], R84 ;  /* 0x00000054bf007388 */ /* 0x000fe20000000800 */
[----:B------:R-:W-:Y:S01]  /*55f0*/  F2FP.BF16.F32.PACK_AB R42, R43, R42 ;  /* 0x0000002a2b2a723e */ /* 0x000fe200000010ff */
[----:B------:R-:W-:Y:S01]  /*5600*/  IMAD.IADD R11, R13, 0x1, R10 ;  /* 0x000000010d0b7824 */ /* 0x000fe200078e020a */
[----:B------:R-:W-:Y:S01]  /*5610*/  F2FP.BF16.F32.PACK_AB R44, R45, R44 ;  /* 0x0000002c2d2c723e */ /* 0x000fe200000010ff */
[----:B------:R-:W-:Y:S01]  /*5620*/  STS [R191+0x400], R86 ;  /* 0x00040056bf007388 */ /* 0x000fe20000000800 */
[----:B------:R-:W-:Y:S01]  /*5630*/  F2FP.BF16.F32.PACK_AB R46, R47, R46 ;  /* 0x0000002e2f2e723e */ /* 0x000fe200000010ff */
[----:B------:R-:W-:Y:S01]  /*5640*/  IMAD.MOV.U32 R10, RZ, RZ, R12 ;  /* 0x000000ffff0a7224 */ /* 0x000fe200078e000c */
[----:B------:R-:W-:Y:S01]  /*5650*/  F2FP.BF16.F32.PACK_AB R52, R53, R52 ;  /* 0x000000343534723e */ /* 0x000fe200000010ff */
[----:B------:R-:W-:Y:S01]  /*5660*/  STS [R199], R96 ;  /* 0x00000060c7007388 */ /* 0x000fe20000000800 */
        /* <DEDUP_REMOVED lines=10> */
[----:B------:R-:W-:Y:S01]  /*5710*/  STS [R191+0x2400], R90 ;  /* 0x0024005abf007388 */ /* 0x000fe20000000800 */
[----:B------:R-:W-:Y:S01]  /*5720*/  F2FP.BF16.F32.PACK_AB R62, R63, R62 ;  /* 0x0000003e3f3e723e */ /* 0x000fe200000010ff */
[----:B--2---:R-:W-:Y:S01]  /*5730*/  IMAD R18, R8, UR26, RZ ;  /* 0x0000001a08127c24 */ /* 0x004fe2000f8e02ff */
[----:B------:R-:W-:Y:S01]  /*5740*/  MOV R24, UR8 ;  /* 0x0000000800187c02 */ /* 0x000fe20008000f00 */
[----:B------:R-:W-:Y:S01]  /*5750*/  STS [R199+0x2000], R92 ;  /* 0x0020005cc7007388 */ /* 0x000fe20000000800 */
[----:B------:R-:W-:Y:S01]  /*5760*/  SHF.L.U32 R16, R0, 0x3, RZ ;  /* 0x0000000300107819 */ /* 0x000fe200000006ff */
[----:B-1----:R-:W-:Y:S02]  /*5770*/  IMAD R0, R4, UR26, RZ ;  /* 0x0000001a04007c24 */ /* 0x002fe4000f8e02ff */
[----:B------:R-:W-:Y:S01]  /*5780*/  STS [R199+0x2400], R94 ;  /* 0x0024005ec7007388 */ /* 0x000fe20000000800 */
[----:B------:R-:W-:Y:S01]  /*5790*/  IMAD.WIDE.U32 R24, R24, UR4, R6 ;  /* 0x0000000418187c25 */ /* 0x000fe2000f8e0006 */
[----:B------:R-:W-:Y:S01]  /*57a0*/  SHF.R.S32.HI R17, RZ, 0x1f, R16 ;  /* 0x0000001fff117819 */ /* 0x000fe20000011410 */
[----:B------:R-:W1:Y:S01]  /*57b0*/  LDC.64 R6, c[0x0][0x468] ;  /* 0x00011a00ff067b82 */ /* 0x000e620000000a00 */
[----:B------:R2:W-:Y:S01]  /*57c0*/  STS [R189+0x4000], R36 ;  /* 0x00400024bd007388 */ /* 0x0005e20000000800 */
[----:B------:R-:W-:-:S02]  /*57d0*/  IMAD R0, R5, UR18, R0 ;  /* 0x0000001205007c24 */ /* 0x000fc4000f8e0200 */
[----:B------:R-:W-:Y:S01]  /*57e0*/  IMAD.WIDE.U32 R20, R4, UR18, R16 ;  /* 0x0000001204147c25 */ /* 0x000fe2000f8e0010 */
[----:B------:R3:W-:Y:S03]  /*57f0*/  STS [R189+0x4400], R38 ;  /* 0x00440026bd007388 */ /* 0x0007e60000000800 */
[----:B------:R-:W3:Y:S01]  /*5800*/  LDC.64 R4, c[0x0][0x470] ;  /* 0x00011c00ff047b82 */ /* 0x000ee20000000a00 */
[----:B------:R-:W-:Y:S01]  /*5810*/  STS [R193+0x4000], R48 ;  /* 0x00400030c1007388 */ /* 0x000fe20000000800 */
[----:B------:R-:W-:Y:S01]  /*5820*/  IMAD.IADD R21, R21, 0x1, R0 ;  /* 0x0000000115157824 */ /* 0x000fe200078e0200 */
[----:B------:R-:W-:Y:S01]  /*5830*/  LEA R0, R188, UR5, 0x1 ;  /* 0x00000005bc007c11 */ /* 0x000fe2000f8e08ff */
[----:B------:R-:W-:Y:S01]  /*5840*/  IMAD R9, R9, UR18, R18 ;  /* 0x0000001209097c24 */ /* 0x000fe2000f8e0212 */
[----:B------:R-:W-:Y:S01]  /*5850*/  STS [R192+0x4000], R50 ;  /* 0x00400032c0007388 */ /* 0x000fe20000000800 */
[----:B------:R-:W-:-:S03]  /*5860*/  IMAD.WIDE.U32 R26, R8, UR18, R16 ;  /* 0x00000012081a7c25 */ /* 0x000fc6000f8e0010 */
[----:B------:R4:W-:Y:S04]  /*5870*/  STS [R189+0x6000], R40 ;  /* 0x00600028bd007388 */ /* 0x0009e80000000800 */
[----:B------:R4:W-:Y:S01]  /*5880*/  STS [R189+0x6400], R42 ;  /* 0x0064002abd007388 */ /* 0x0009e20000000800 */
[----:B-1----:R-:W-:-:S03]  /*5890*/  IMAD R19, R6, UR27, RZ ;  /* 0x0000001b06137c24 */ /* 0x002fc6000f8e02ff */
[----:B------:R1:W-:Y:S01]  /*58a0*/  STS [R193+0x6000], R44 ;  /* 0x0060002cc1007388 */ /* 0x0003e20000000800 */
[----:B--2---:R-:W-:-:S03]  /*58b0*/  IMAD.WIDE.U32 R36, R6, UR19, R20 ;  /* 0x0000001306247c25 */ /* 0x004fc6000f8e0014 */
[----:B------:R-:W-:Y:S01]  /*58c0*/  STS [R193+0x6400], R46 ;  /* 0x0064002ec1007388 */ /* 0x000fe20000000800 */
[----:B------:R-:W-:Y:S01]  /*58d0*/  IMAD R7, R7, UR19, R19 ;  /* 0x0000001307077c24 */ /* 0x000fe2000f8e0213 */
[----:B------:R-:W-:Y:S01]  /*58e0*/  IADD3 R36, P0, R36, R24, RZ ;  /* 0x0000001824247210 */ /* 0x000fe20007f1e0ff */
[----:B------:R-:W-:Y:S01]  /*58f0*/  IMAD.MOV.U32 R6, RZ, RZ, R26 ;  /* 0x000000ffff067224 */ /* 0x000fe200078e001a */
[----:B------:R-:W-:Y:S01]  /*5900*/  STS [R191+0x4000], R52 ;  /* 0x00400034bf007388 */ /* 0x000fe20000000800 */
[----:B---3--:R-:W-:Y:S01]  /*5910*/  IMAD R38, R4, UR27, RZ ;  /* 0x0000001b04267c24 */ /* 0x008fe2000f8e02ff */
[----:B------:R-:W-:Y:S01]  /*5920*/  IADD3 R37, R37, R7, RZ ;  /* 0x0000000725257210 */ /* 0x000fe20007ffe0ff */
[----:B------:R-:W-:Y:S01]  /*5930*/  IMAD.IADD R7, R27, 0x1, R9 ;  /* 0x000000011b077824 */ /* 0x000fe200078e0209 */
[----:B------:R-:W-:Y:S01]  /*5940*/  STS [R191+0x4400], R54 ;  /* 0x00440036bf007388 */ /* 0x000fe20000000800 */
[----:B------:R-:W-:Y:S01]  /*5950*/  IMAD R38, R5, UR19, R38 ;  /* 0x0000001305267c24 */ /* 0x000fe2000f8e0226 */
[----:B------:R-:W-:Y:S01]  /*5960*/  IADD3.X R37, R37, UR10, R25, P0, !PT ;  /* 0x0000000a25257c10 */ /* 0x000fe200087fe419 */
[----:B------:R-:W-:Y:S01]  /*5970*/  ULDC.64 UR10, c[0x0][0x3f0] ;  /* 0x0000fc00000a7ab9 */ /* 0x000fe20000000a00 */
[----:B------:R-:W-:Y:S01]  /*5980*/  STS [R199+0x4000], R64 ;  /* 0x00400040c7007388 */ /* 0x000fe20000000800 */
[----:B----4-:R-:W-:-:S03]  /*5990*/  IMAD.U32 R40, RZ, RZ, UR6 ;  /* 0x00000006ff287e24 */ /* 0x010fc6000f8e00ff */
[----:B------:R-:W-:Y:S01]  /*59a0*/  STS [R199+0x4400], R66 ;  /* 0x00440042c7007388 */ /* 0x000fe20000000800 */
[----:B------:R-:W-:Y:S01]  /*59b0*/  IMAD.WIDE.U32 R40, R40, UR4, R10 ;  /* 0x0000000428287c25 */ /* 0x000fe2000f8e000a */
[----:B------:R-:W-:Y:S01]  /*59c0*/  UIMAD UR4, UR4, UR7, UR44 ;  /* 0x00000007040472a4 */ /* 0x000fe2000f8e022c */
[----:B------:R-:W-:Y:S01]  /*59d0*/  LEA R42, P1, R36, UR10, 0x1 ;  /* 0x0000000a242a7c11 */ /* 0x000fe2000f8208ff */
[----:B------:R-:W-:Y:S01]  /*59e0*/  STS [R191+0x6000], R56 ;  /* 0x00600038bf007388 */ /* 0x000fe20000000800 */
[----:B-1----:R-:W-:Y:S01]  /*59f0*/  IMAD.WIDE.U32 R44, R4, UR19, R6 ;  /* 0x00000013042c7c25 */ /* 0x002fe2000f8e0006 */
[----:B------:R-:W-:Y:S01]  /*5a00*/  USHF.L.U32 UR10, UR8, 0x6, URZ ;  /* 0x00000006080a7899 */ /* 0x000fe2000800063f */
[----:B------:R-:W-:Y:S01]  /*5a10*/  LEA.HI.X R43, R36, UR11, R37, 0x1, P1 ;  /* 0x0000000b242b7c11 */ /* 0x000fe200088f0c25 */
[----:B------:R-:W-:Y:S01]  /*5a20*/  STS [R191+0x6400], R58 ;  /* 0x0064003abf007388 */ /* 0x000fe20000000800 */
[----:B------:R-:W-:Y:S01]  /*5a30*/  USHF.L.U64.HI UR11, UR8, 0x6, UR9 ;  /* 0x00000006080b7899 */ /* 0x000fe20008010209 */
[----:B------:R-:W-:-:S02]  /*5a40*/  IADD3 R38, R45, R38, RZ ;  /* 0x000000262d267210 */ /* 0x000fc40007ffe0ff */
[----:B------:R-:W-:Y:S01]  /*5a50*/  STS [R199+0x6000], R60 ;  /* 0x0060003cc7007388 */ /* 0x000fe20000000800 */
[----:B------:R-:W-:-:S03]  /*5a60*/  ULDC.64 UR8, c[0x0][0x3f8] ;  /* 0x0000fe0000087ab9 */ /* 0x000fc60000000a00 */
[----:B------:R-:W-:Y:S01]  /*5a70*/  STS [R199+0x6400], R62 ;  /* 0x0064003ec7007388 */ /* 0x000fe20000000800 */
[----:B------:R-:W-:Y:S06]  /*5a80*/  BAR.SYNC.DEFER_BLOCKING 0x0 ;  /* 0x0000000000007b1d */ /* 0x000fec0000010000 */
[----:B------:R-:W1:Y:S04]  /*5a90*/  LDS.128 R12, [R0+0x6000] ;  /* 0x00600000000c7984 */ /* 0x000e680000000c00 */
[----:B------:R-:W2:Y:S04]  /*5aa0*/  LDS.128 R20, [R0+0x7000] ;  /* 0x0070000000147984 */ /* 0x000ea80000000c00 */
[----:B------:R-:W3:Y:S04]  /*5ab0*/  LDS.128 R16, [R0+0x8000] ;  /* 0x0080000000107984 */ /* 0x000ee80000000c00 */
[----:B------:R-:W4:Y:S04]  /*5ac0*/  LDS.128 R8, [R0+0x9000] ;  /* 0x0090000000087984 */ /* 0x000f280000000c00 */
[----:B------:R-:W4:Y:S04]  /*5ad0*/  LDS.128 R28, [R0+0xa000] ;  /* 0x00a00000001c7984 */ /* 0x000f280000000c00 */
[----:B------:R-:W4:Y:S04]  /*5ae0*/  LDS.128 R24, [R0+0xb000] ;  /* 0x00b0000000187984 */ /* 0x000f280000000c00 */
[----:B------:R-:W4:Y:S04]  /*5af0*/  LDS.128 R32, [R0+0xc000] ;  /* 0x00c0000000207984 */ /* 0x000f280000000c00 */
[----:B------:R2:W4:Y:S04]  /*5b00*/  LDS.128 R4, [R0+0xd000] ;  /* 0x00d0000000047984 */ /* 0x0005280000000c00 */
[----:B-1----:R1:W-:Y:S01]  /*5b10*/  STG.E.128 desc[UR24][R42.64], R12 ;  /* 0x0000000c2a007986 */ /* 0x0023e2000c101d18 */
[----:B--2---:R-:W-:-:S02]  /*5b20*/  IADD3 R0, P0, R44, R40, RZ ;  /* 0x000000282c007210 */ /* 0x004fc40007f1e0ff */
[----:B------:R-:W-:Y:S02]  /*5b30*/  IADD3 R40, P1, R42, UR10, RZ ;  /* 0x0000000a2a287c10 */ /* 0x000fe4000ff3e0ff */
[----:B------:R-:W-:Y:S01]  /*5b40*/  IADD3.X R38, R38, UR4, R41, P0, !PT ;  /* 0x0000000426267c10 */ /* 0x000fe200087fe429 */
[----:B------:R-:W-:Y:S01]  /*5b50*/  USHF.L.U32 UR4, UR6, 0x6, URZ ;  /* 0x0000000606047899 */ /* 0x000fe2000800063f */
[C---:B------:R-:W-:Y:S01]  /*5b60*/  LEA R36, P0, R0.reuse, UR8, 0x1 ;  /* 0x0000000800247c11 */ /* 0x040fe2000f8008ff */
[----:B------:R-:W-:Y:S01]  /*5b70*/  USHF.L.U64.HI UR6, UR6, 0x6, UR7 ;  /* 0x0000000606067899 */ /* 0x000fe20008010207 */
[----:B------:R-:W-:Y:S02]  /*5b80*/  IADD3.X R41, R43, UR11, RZ, P1, !PT ;  /* 0x0000000b2b297c10 */ /* 0x000fe40008ffe4ff */
[----:B------:R-:W-:Y:S02]  /*5b90*/  LEA.HI.X R37, R0, UR9, R38, 0x1, P0 ;  /* 0x0000000900257c11 */ /* 0x000fe400080f0c26 */
[----:B------:R-:W-:Y:S01]  /*5ba0*/  IADD3 R38, P1, R40, UR10, RZ ;  /* 0x0000000a28267c10 */ /* 0x000fe2000ff3e0ff */
[----:B------:R2:W-:Y:S03]  /*5bb0*/  STG.E.128 desc[UR24][R40.64], R20 ;  /* 0x0000001428007986 */ /* 0x0005e6000c101d18 */
[----:B------:R-:W-:-:S05]  /*5bc0*/  IADD3.X R39, R41, UR11, RZ, P1, !PT ;  /* 0x0000000b29277c10 */ /* 0x000fca0008ffe4ff */
[----:B---3--:R3:W-:Y:S01]  /*5bd0*/  STG.E.128 desc[UR24][R38.64], R16 ;  /* 0x0000001026007986 */ /* 0x0087e2000c101d18 */
[----:B-1----:R-:W-:Y:S02]  /*5be0*/  IADD3 R12, P0, R36, UR4, RZ ;  /* 0x00000004240c7c10 */ /* 0x002fe4000ff1e0ff */
[----:B------:R-:W-:Y:S02]  /*5bf0*/  IADD3 R14, P1, R38, UR10, RZ ;  /* 0x0000000a260e7c10 */ /* 0x000fe4000ff3e0ff */
[----:B------:R-:W-:Y:S02]  /*5c00*/  IADD3.X R13, R37, UR6, RZ, P0, !PT ;  /* 0x00000006250d7c10 */ /* 0x000fe400087fe4ff */
[----:B------:R-:W-:-:S05]  /*5c10*/  IADD3.X R15, R39, UR11, RZ, P1, !PT ;  /* 0x0000000b270f7c10 */ /* 0x000fca0008ffe4ff */
[----:B----4-:R1:W-:Y:S04]  /*5c20*/  STG.E.128 desc[UR24][R14.64], R8 ;  /* 0x000000080e007986 */ /* 0x0103e8000c101d18 */
[----:B------:R1:W-:Y:S04]  /*5c30*/  STG.E.128 desc[UR24][R36.64], R28 ;  /* 0x0000001c24007986 */ /* 0x0003e8000c101d18 */
[----:B------:R1:W-:Y:S01]  /*5c40*/  STG.E.128 desc[UR24][R12.64], R24 ;  /* 0x000000180c007986 */ /* 0x0003e2000c101d18 */
[----:B--2---:R-:W-:-:S04]  /*5c50*/  IADD3 R20, P0, R12, UR4, RZ ;  /* 0x000000040c147c10 */ /* 0x004fc8000ff1e0ff */
[----:B------:R-:W-:Y:S02]  /*5c60*/  IADD3.X R21, R13, UR6, RZ, P0, !PT ;  /* 0x000000060d157c10 */ /* 0x000fe400087fe4ff */
[----:B---3--:R-:W-:-:S03]  /*5c70*/  IADD3 R16, P0, R20, UR4, RZ ;  /* 0x0000000414107c10 */ /* 0x008fc6000ff1e0ff */
[----:B------:R1:W-:Y:S01]  /*5c80*/  STG.E.128 desc[UR24][R20.64], R32 ;  /* 0x0000002014007986 */ /* 0x0003e2000c101d18 */
[----:B------:R-:W-:-:S05]  /*5c90*/  IADD3.X R17, R21, UR6, RZ, P0, !PT ;  /* 0x0000000615117c10 */ /* 0x000fca00087fe4ff */
[----:B------:R1:W-:Y:S04]  /*5ca0*/  STG.E.128 desc[UR24][R16.64], R4 ;  /* 0x0000000410007986 */ /* 0x0003e8000c101d18 */
.L_x_1201:
        /* <DEDUP_REMOVED lines=11> */
.L_x_1208:
[----:B------:R-:W-:Y:S05]  /*5d60*/  EXIT ;  /* 0x000000000000794d */ /* 0x000fea0003800000 */
.L_x_1210:
        /* <DEDUP_REMOVED lines=9> */
.L_x_2477:


//--------------------- .text._ZN5flash44flash_bwd_dq_dk_dv_loop_seqk_parallel_kernelI23Flash_bwd_kernel_traitsILi64ELi64ELi128ELi8ELi2ELi4ELi4ELb1ELb0EN7cutlass10bfloat16_tE19Flash_kernel_traitsILi64ELi64ELi128ELi8ES3_EELb1ELb0ELb0ELb1ELb0ELb0ELb0EEEvNS_16Flash_bwd_paramsE --------------------------
	.section	.text._ZN5flash44flash_bwd_dq_dk_dv_loop_seqk_parallel_kernelI23Flash_bwd_kernel_traitsILi64ELi64ELi128ELi8ELi2ELi4ELi4ELb1ELb0EN7cutlass10bfloat16_tE19Flash_kernel_traitsILi64ELi64ELi128ELi8ES3_EELb1ELb0ELb0ELb1ELb0ELb0ELb0EEEvNS_16Flash_bwd_paramsE,"ax",@progbits
	.align	128
        .global         _ZN5flash44flash_bwd_dq_dk_dv_loop_seqk_parallel_kernelI23Flash_bwd_kernel_traitsILi64ELi64ELi128ELi8ELi2ELi4ELi4ELb1ELb0EN7cutlass10bfloat16_tE19Flash_kernel_traitsILi64ELi64ELi128ELi8ES3_EELb1ELb0ELb0ELb1ELb0ELb0ELb0EEEvNS_16Flash_bwd_paramsE
        .type           _ZN5flash44flash_bwd_dq_dk_dv_loop_seqk_parallel_kernelI23Flash_bwd_kernel_traitsILi64ELi64ELi128ELi8ELi2ELi4ELi4ELb1ELb0EN7cutlass10bfloat16_tE19Flash_kernel_traitsILi64ELi64ELi128ELi8ES3_EELb1ELb0ELb0ELb1ELb0ELb0ELb0EEEvNS_16Flash_bwd_paramsE,@function
        .size           _ZN5flash44flash_bwd_dq_dk_dv_loop_seqk_parallel_kernelI23Flash_bwd_kernel_traitsILi64ELi64ELi128ELi8ELi2ELi4ELi4ELb1ELb0EN7cutlass10bfloat16_tE19Flash_kernel_traitsILi64ELi64ELi128ELi8ES3_EELb1ELb0ELb0ELb1ELb0ELb0ELb0EEEvNS_16Flash_bwd_paramsE,(.L_x_2478 - _ZN5flash44flash_bwd_dq_dk_dv_loop_seqk_parallel_kernelI23Flash_bwd_kernel_traitsILi64ELi64ELi128ELi8ELi2ELi4ELi4ELb1ELb0EN7cutlass10bfloat16_tE19Flash_kernel_traitsILi64ELi64ELi128ELi8ES3_EELb1ELb0ELb0ELb1ELb0ELb0ELb0EEEvNS_16Flash_bwd_paramsE)
        .other          _ZN5flash44flash_bwd_dq_dk_dv_loop_seqk_parallel_kernelI23Flash_bwd_kernel_traitsILi64ELi64ELi128ELi8ELi2ELi4ELi4ELb1ELb0EN7cutlass10bfloat16_tE19Flash_kernel_traitsILi64ELi64ELi128ELi8ES3_EELb1ELb0ELb0ELb1ELb0ELb0ELb0EEEvNS_16Flash_bwd_paramsE,@"STO_CUDA_ENTRY STV_DEFAULT"
_ZN5flash44flash_bwd_dq_dk_dv_loop_seqk_parallel_kernelI23Flash_bwd_kernel_traitsILi64ELi64ELi128ELi8ELi2ELi4ELi4ELb1ELb0EN7cutlass10bfloat16_tE19Flash_kernel_traitsILi64ELi64ELi128ELi8ES3_EELb1ELb0ELb0ELb1ELb0ELb0ELb0EEEvNS_16Flash_bwd_paramsE:
.text._ZN5flash44flash_bwd_dq_dk_dv_loop_seqk_parallel_kernelI23Flash_bwd_kernel_traitsILi64ELi64ELi128ELi8ELi2ELi4ELi4ELb1ELb0EN7cutlass10bfloat16_tE19Flash_kernel_traitsILi64ELi64ELi128ELi8ES3_EELb1ELb0ELb0ELb1ELb0ELb0ELb0EEEvNS_16Flash_bwd_paramsE:
        /* <DEDUP_REMOVED lines=31> */
[----:B------:R-:W-:Y:S01]  /*01f0*/  IMAD.IADD R3, R12, 0x1, -R3 ;  /* 0x000000010c037824 */ /* 0x000fe200078e0a03 */
[-C--:B------:R-:W-:Y:S01]  /*0200*/  LEA.HI R170, R0, R12.reuse, RZ, 0x6 ;  /* 0x0000000c00aa7211 */ /* 0x080fe200078f30ff */
[----:B------:R-:W-:Y:S01]  /*0210*/  IMAD.IADD R8, R12, 0x1, -R8 ;  /* 0x000000010c087824 */ /* 0x000fe200078e0a08 */
[----:B------:R-:W-:Y:S01]  /*0220*/  LEA.HI R0, R0, R12, RZ, 0x7 ;  /* 0x0000000c00007211 */ /* 0x000fe200078f38ff */
[----:B------:R-:W-:Y:S01]  /*0230*/  IMAD.IADD R12, R12, 0x1, -R2 ;  /* 0x000000010c0c7824 */ /* 0x000fe200078e0a02 */
[--C-:B------:R-:W-:Y:S01]  /*0240*/  SHF.R.S32.HI R11, RZ, 0x5, R169.reuse ;  /* 0x00000005ff0b7819 */ /* 0x100fe200000114a9 */
[----:B------:R-:W-:Y:S01]  /*0250*/  IMAD.SHL.U32 R172, R8, 0x8, RZ ;  /* 0x0000000808ac7824 */ /* 0x000fe200078e00ff */
[----:B------:R-:W-:Y:S01]  /*0260*/  SHF.R.S32.HI R2, RZ, 0x1f, R169 ;  /* 0x0000001fff027819 */ /* 0x000fe200000114a9 */
[----:B------:R-:W-:Y:S01]  /*0270*/  IMAD.SHL.U32 R3, R3, 0x2, RZ ;  /* 0x0000000203037824 */ /* 0x000fe200078e00ff */
[----:B------:R-:W-:-:S02]  /*0280*/  SHF.R.S32.HI R9, RZ, 0x4, R5 ;  /* 0x00000004ff097819 */ /* 0x000fc40000011405 */
[----:B------:R-:W-:Y:S02]  /*0290*/  LEA.HI R2, R2, R11, RZ, 0x2 ;  /* 0x0000000b02027211 */ /* 0x000fe400078f10ff */
[----:B------:R-:W-:Y:S02]  /*02a0*/  SHF.R.S32.HI R171, RZ, 0x3, R13 ;  /* 0x00000003ffab7819 */ /* 0x000fe4000001140d */
[----:B------:R-:W-:Y:S02]  /*02b0*/  LOP3.LUT R2, R2, 0xfffffffc, RZ, 0xc0, !PT ;  /* 0xfffffffc02027812 */ /* 0x000fe400078ec0ff */
[----:B------:R-:W-:Y:S01]  /*02c0*/  SHF.R.S32.HI R10, RZ, 0x2, R4 ;  /* 0x00000002ff0a7819 */ /* 0x000fe20000011404 */
[----:B------:R-:W-:Y:S01]  /*02d0*/  IMAD.SHL.U32 R6, R171, 0x40, RZ ;  /* 0x00000040ab067824 */ /* 0x000fe200078e00ff */
[----:B------:R-:W-:Y:S01]  /*02e0*/  LEA.HI R5, R5, R9, RZ, 0x1 ;  /* 0x0000000905057211 */ /* 0x000fe200078f08ff */
[----:B------:R-:W-:Y:S01]  /*02f0*/  IMAD.IADD R2, R11, 0x1, -R2 ;  /* 0x000000010b027824 */ /* 0x000fe200078e0a02 */
[----:B------:R-:W-:-:S02]  /*0300*/  LOP3.LUT P4, RZ, R8, 0x2, RZ, 0xc0, !PT ;  /* 0x0000000208ff7812 */ /* 0x000fc4000788c0ff */
[C---:B------:R-:W-:Y:S01]  /*0310*/  LOP3.LUT P3, RZ, R8.reuse, 0x4, RZ, 0xc0, !PT ;  /* 0x0000000408ff7812 */ /* 0x040fe2000786c0ff */
[----:B------:R-:W-:Y:S01]  /*0320*/  IMAD.SHL.U32 R8, R8, 0x40, RZ ;  /* 0x0000004008087824 */ /* 0x000fe200078e00ff */
[----:B------:R-:W-:Y:S01]  /*0330*/  SHF.R.S32.HI R4, RZ, 0x1f, R4 ;  /* 0x0000001fff047819 */ /* 0x000fe20000011404 */
[----:B------:R-:W-:Y:S01]  /*0340*/  IMAD.SHL.U32 R163, R2, 0x10, RZ ;  /* 0x0000001002a37824 */ /* 0x000fe200078e00ff */
[----:B------:R-:W-:Y:S02]  /*0350*/  LOP3.LUT R5, R5, 0xfffffffe, RZ, 0xc0, !PT ;  /* 0xfffffffe05057812 */ /* 0x000fe400078ec0ff */
[----:B------:R-:W-:Y:S02]  /*0360*/  LEA.HI R4, R4, R10, RZ, 0x3 ;  /* 0x0000000a04047211 */ /* 0x000fe400078f18ff */
[----:B------:R-:W-:Y:S01]  /*0370*/  SHF.R.S32.HI R175, RZ, 0x1f, R7 ;  /* 0x0000001fffaf7819 */ /* 0x000fe20000011407 */
[----:B------:R-:W-:Y:S01]  /*0380*/  IMAD.IADD R5, R9, 0x1, -R5 ;  /* 0x0000000109057824 */ /* 0x000fe200078e0a05 */
[----:B------:R-:W-:-:S02]  /*0390*/  LOP3.LUT R8, R8, 0x1c0, RZ, 0xc0, !PT ;  /* 0x000001c008087812 */ /* 0x000fc400078ec0ff */
[----:B------:R-:W-:Y:S01]  /*03a0*/  LEA.HI R169, R169, R11, RZ, 0x1 ;  /* 0x0000000ba9a97211 */ /* 0x000fe200078f08ff */
[C---:B------:R-:W-:Y:S01]  /*03b0*/  IMAD.SHL.U32 R9, R5.reuse, 0x200, RZ ;  /* 0x0000020005097824 */ /* 0x040fe200078e00ff */
[----:B------:R-:W-:Y:S01]  /*03c0*/  LOP3.LUT R4, R4, 0xfffffff8, RZ, 0xc0, !PT ;  /* 0xfffffff804047812 */ /* 0x000fe200078ec0ff */
[C---:B------:R-:W-:Y:S01]  /*03d0*/  IMAD.SHL.U32 R165, R5.reuse, 0x10, RZ ;  /* 0x0000001005a57824 */ /* 0x040fe200078e00ff */
[----:B------:R-:W-:Y:S01]  /*03e0*/  LOP3.LUT R6, R6, 0x1c0, RZ, 0xc0, !PT ;  /* 0x000001c006067812 */ /* 0x000fe200078ec0ff */
[----:B------:R-:W-:Y:S01]  /*03f0*/  IMAD.SHL.U32 R5, R5, 0x8, RZ ;  /* 0x0000000805057824 */ /* 0x000fe200078e00ff */
[----:B------:R-:W-:Y:S01]  /*0400*/  LEA.HI R175, R175, R7, RZ, 0x2 ;  /* 0x00000007afaf7211 */ /* 0x000fe200078f10ff */
[----:B------:R-:W-:Y:S01]  /*0410*/  IMAD.IADD R4, R10, 0x1, -R4 ;  /* 0x000000010a047824 */ /* 0x000fe200078e0a04 */
[----:B------:R-:W-:Y:S02]  /*0420*/  LOP3.LUT R163, R8, 0x30, R163, 0xf8, !PT ;  /* 0x0000003008a37812 */ /* 0x000fe400078ef8a3 */
[----:B------:R-:W-:-:S02]  /*0430*/  SHF.R.S32.HI R7, RZ, 0x1f, R12 ;  /* 0x0000001fff077819 */ /* 0x000fc4000001140c */
[----:B------:R-:W-:Y:S02]  /*0440*/  LOP3.LUT R169, R169, 0xfffffffe, RZ, 0xc0, !PT ;  /* 0xfffffffea9a97812 */ /* 0x000fe400078ec0ff */
[----:B------:R-:W-:Y:S02]  /*0450*/  SHF.R.U32.HI R176, RZ, 0x3, R6 ;  /* 0x00000003ffb07819 */ /* 0x000fe40000011606 */
[----:B------:R-:W-:Y:S01]  /*0460*/  SHF.R.S32.HI R170, RZ, 0x6, R170 ;  /* 0x00000006ffaa7819 */ /* 0x000fe200000114aa */
[----:B------:R-:W-:Y:S01]  /*0470*/  IMAD.IADD R169, R11, 0x1, -R169 ;  /* 0x000000010ba97824 */ /* 0x000fe200078e0aa9 */
[----:B------:R-:W-:Y:S02]  /*0480*/  LOP3.LUT R158, R8, 0x8, R13, 0xf8, !PT ;  /* 0x00000008089e7812 */ /* 0x000fe400078ef80d */
[----:B------:R-:W-:Y:S01]  /*0490*/  LOP3.LUT R6, R6, 0x38, R172, 0xf8, !PT ;  /* 0x0000003806067812 */ /* 0x000fe200078ef8ac */
[----:B------:R-:W-:Y:S01]  /*04a0*/  IMAD R11, R170, 0x800, R9 ;  /* 0x00000800aa0b7824 */ /* 0x000fe200078e0209 */
[----:B------:R-:W-:-:S02]  /*04b0*/  SHF.R.U32.HI R8, RZ, 0x3, R8 ;  /* 0x00000003ff087819 */ /* 0x000fc40000011608 */
[----:B------:R-:W-:Y:S02]  /*04c0*/  LOP3.LUT R163, R163, 0x8, R13, 0xf8, !PT ;  /* 0x00000008a3a37812 */ /* 0x000fe400078ef80d */
[----:B------:R-:W-:Y:S02]  /*04d0*/  LEA.HI R7, R7, R12, RZ, 0x3 ;  /* 0x0000000c07077211 */ /* 0x000fe400078f18ff */
[----:B------:R-:W-:Y:S02]  /*04e0*/  SHF.R.S32.HI R0, RZ, 0x7, R0 ;  /* 0x00000007ff007819 */ /* 0x000fe40000011400 */
[----:B------:R-:W-:Y:S02]  /*04f0*/  LOP3.LUT R176, R6, R176, RZ, 0x3c, !PT ;  /* 0x000000b006b07212 */ /* 0x000fe400078e3cff */
[----:B------:R-:W-:Y:S01]  /*0500*/  LOP3.LUT R163, R9, R163, R8, 0xf6, !PT ;  /* 0x000000a309a37212 */ /* 0x000fe200078ef608 */
[----:B------:R-:W-:Y:S01]  /*0510*/  IMAD.SHL.U32 R9, R4, 0x40, RZ ;  /* 0x0000004004097824 */ /* 0x000fe200078e00ff */
[----:B------:R-:W-:Y:S01]  /*0520*/  LOP3.LUT R6, R7, 0xfffffff8, RZ, 0xc0, !PT ;  /* 0xfffffff807067812 */ /* 0x000fe200078ec0ff */
[----:B------:R-:W-:Y:S01]  /*0530*/  IMAD.SHL.U32 R180, R0, 0x8, RZ ;  /* 0x0000000800b47824 */ /* 0x000fe200078e00ff */
[----:B------:R-:W-:Y:S01]  /*0540*/  LOP3.LUT R10, R4, 0x1, RZ, 0xc0, !PT ;  /* 0x00000001040a7812 */ /* 0x000fe200078ec0ff */
[--C-:B------:R-:W-:Y:S01]  /*0550*/  IMAD R0, R0, 0x1000, R3.reuse ;  /* 0x0000100000007824 */ /* 0x100fe200078e0203 */
[----:B------:R-:W-:Y:S01]  /*0560*/  LOP3.LUT R158, R158, R8, RZ, 0x3c, !PT ;  /* 0x000000089e9e7212 */ /* 0x000fe200078e3cff */
[----:B------:R-:W-:Y:S01]  /*0570*/  IMAD.IADD R6, R12, 0x1, -R6 ;  /* 0x000000010c067824 */ /* 0x000fe200078e0a06 */
[----:B------:R-:W-:Y:S01]  /*0580*/  ISETP.NE.U32.AND P0, PT, R10, 0x1, PT ;  /* 0x000000010a00780c */ /* 0x000fe20003f05070 */
[----:B------:R-:W-:Y:S01]  /*0590*/  IMAD.SHL.U32 R8, R170, 0x20, RZ ;  /* 0x00000020aa087824 */ /* 0x000fe200078e00ff */
[----:B------:R-:W-:Y:S01]  /*05a0*/  LOP3.LUT R9, R9, 0x1c0, RZ, 0xc0, !PT ;  /* 0x000001c009097812 */ /* 0x000fe200078ec0ff */
[----:B------:R-:W-:Y:S01]  /*05b0*/  IMAD.SHL.U32 R6, R6, 0x40, RZ ;  /* 0x0000004006067824 */ /* 0x000fe200078e00ff */
[----:B------:R-:W-:Y:S01]  /*05c0*/  R2P PR, R4, 0x6 ;  /* 0x0000000604007804 */ /* 0x000fe20000000000 */
[----:B------:R-:W-:Y:S01]  /*05d0*/  IMAD R3, R2, 0x400, R3 ;  /* 0x0000040002037824 */ /* 0x000fe200078e0203 */
[----:B------:R-:W-:Y:S01]  /*05e0*/  LOP3.LUT R180, R180, 0x8, RZ, 0xc0, !PT ;  /* 0x00000008b4b47812 */ /* 0x000fe200078ec0ff */
[----:B------:R-:W-:Y:S01]  /*05f0*/  IMAD R0, R169, 0x400, R0 ;  /* 0x00000400a9007824 */ /* 0x000fe200078e0200 */
[----:B------:R-:W-:Y:S01]  /*0600*/  SHF.R.U32.HI R4, RZ, 0x3, R9 ;  /* 0x00000003ff047819 */ /* 0x000fe20000011609 */
[----:B------:R-:W-:Y:S01]  /*0610*/  IMAD.SHL.U32 R7, R7, 0x40, RZ ;  /* 0x0000004007077824 */ /* 0x000fe200078e00ff */
[----:B------:R-:W-:Y:S01]  /*0620*/  LOP3.LUT R8, R9, 0x20, R8, 0xf8, !PT ;  /* 0x0000002009087812 */ /* 0x000fe200078ef808 */
[----:B------:R-:W-:Y:S01]  /*0630*/  IMAD.IADD R158, R11, 0x1, R158 ;  /* 0x000000010b9e7824 */ /* 0x000fe200078e029e */
[----:B------:R-:W-:Y:S01]  /*0640*/  LOP3.LUT R165, R180, 0x10, R165, 0xf8, !PT ;  /* 0x00000010b4a57812 */ /* 0x000fe200078ef8a5 */
[----:B------:R-:W-:Y:S01]  /*0650*/  IMAD R176, R170, 0x200, R176 ;  /* 0x00000200aab07824 */ /* 0x000fe200078e02b0 */
[----:B------:R-:W-:-:S02]  /*0660*/  LOP3.LUT R180, R4, R9, R180, 0x1e, !PT ;  /* 0x0000000904b47212 */ /* 0x000fc400078e1eb4 */
[----:B------:R-:W-:Y:S02]  /*0670*/  LOP3.LUT R8, R8, R4, RZ, 0x3c, !PT ;  /* 0x0000000408087212 */ /* 0x000fe400078e3cff */
[----:B------:R-:W-:Y:S01]  /*0680*/  LOP3.LUT R6, R6, 0x1c0, RZ, 0xc0, !PT ;  /* 0x000001c006067812 */ /* 0x000fe200078ec0ff */
[----:B------:R-:W-:Y:S01]  /*0690*/  IMAD.IADD R180, R3, 0x1, R180 ;  /* 0x0000000103b47824 */ /* 0x000fe200078e02b4 */
[----:B------:R-:W-:Y:S01]  /*06a0*/  SEL R3, R187, 0xffffffe0, !P4 ;  /* 0xffffffe0bb037807 */ /* 0x000fe20006000000 */
[----:B------:R-:W-:Y:S01]  /*06b0*/  IMAD.IADD R181, R8, 0x1, R0 ;  /* 0x0000000108b57824 */ /* 0x000fe200078e0200 */
[----:B------:R-:W-:Y:S02]  /*06c0*/  SHF.R.U32.HI R4, RZ, 0x3, R6 ;  /* 0x00000003ff047819 */ /* 0x000fe40000011606 */
[----:B------:R-:W-:Y:S02]  /*06d0*/  LOP3.LUT R5, R6, 0x8, R5, 0xf8, !PT ;  /* 0x0000000806057812 */ /* 0x000fe400078ef805 */
[----:B------:R-:W-:-:S02]  /*06e0*/  LOP3.LUT R0, R7, 0xfffffe00, RZ, 0xc0, !PT ;  /* 0xfffffe0007007812 */ /* 0x000fc400078ec0ff */
[----:B------:R-:W-:Y:S02]  /*06f0*/  LOP3.LUT R165, R4, R165, R6, 0x1e, !PT ;  /* 0x000000a504a57212 */ /* 0x000fe400078e1e06 */
[----:B------:R-:W-:Y:S01]  /*0700*/  LEA R180, R180, UR4, 0x1 ;  /* 0x00000004b4b47c11 */ /* 0x000fe2000f8e08ff */
[--C-:B------:R-:W-:Y:S01]  /*0710*/  IMAD R164, R2, 0x400, R0.reuse ;  /* 0x0000040002a47824 */ /* 0x100fe200078e0200 */
[----:B------:R-:W-:Y:S01]  /*0720*/  SEL R156, R156, 0xffffffc0, !P3 ;  /* 0xffffffc09c9c7807 */ /* 0x000fe20005800000 */
[----:B------:R-:W-:Y:S01]  /*0730*/  IMAD R166, R169, 0x400, R0 ;  /* 0x00000400a9a67824 */ /* 0x000fe200078e0200 */
[----:B------:R-:W-:Y:S01]  /*0740*/  LEA R158, R158, UR6, 0x1 ;  /* 0x000000069e9e7c11 */ /* 0x000fe2000f8e08ff */
[C---:B------:R-:W-:Y:S01]  /*0750*/  VIADD R182, R180.reuse, 0x40 ;  /* 0x00000040b4b67836 */ /* 0x040fe20000000000 */
[----:B------:R-:W-:Y:S01]  /*0760*/  SEL R187, R187, 0xffffffe0, !P1 ;  /* 0xffffffe0bbbb7807 */ /* 0x000fe20004800000 */
[----:B------:R-:W-:Y:S01]  /*0770*/  @P2 VIADD R182, R180, 0xffffffc0 ;  /* 0xffffffc0b4b62836 */ /* 0x000fe20000000000 */
[----:B------:R-:W-:Y:S01]  /*0780*/  LEA R181, R181, UR6, 0x1 ;  /* 0x00000006b5b57c11 */ /* 0x000fe2000f8e08ff */
[--C-:B------:R-:W-:Y:S01]  /*0790*/  IMAD.IADD R156, R156, 0x1, R158.reuse ;  /* 0x000000019c9c7824 */ /* 0x100fe200078e029e */
[----:B------:R-:W-:Y:S01]  /*07a0*/  LOP3.LUT R5, R5, R4, RZ, 0x3c, !PT ;  /* 0x0000000405057212 */ /* 0x000fe200078e3cff */
[----:B------:R-:W-:Y:S01]  /*07b0*/  IMAD.IADD R157, R3, 0x1, R158 ;  /* 0x00000001039d7824 */ /* 0x000fe200078e029e */
[----:B------:R-:W-:Y:S01]  /*07c0*/  LOP3.LUT R165, R165, R0, RZ, 0xfc, !PT ;  /* 0x00000000a5a57212 */ /* 0x000fe200078efcff */
[----:B------:R-:W-:Y:S01]  /*07d0*/  IMAD.IADD R185, R181, 0x1, R187 ;  /* 0x00000001b5b97824 */ /* 0x000fe200078e02bb */
[----:B------:R-:W-:Y:S01]  /*07e0*/  SEL R188, R188, 0x10, !P0 ;  /* 0x00000010bcbc7807 */ /* 0x000fe20004000000 */
[----:B------:R-:W-:Y:S01]  /*07f0*/  IMAD.IADD R164, R5, 0x1, R164 ;  /* 0x0000000105a47824 */ /* 0x000fe200078e02a4 */
[----:B------:R-:W-:Y:S01]  /*0800*/  SHF.R.S32.HI R175, RZ, 0x2, R175 ;  /* 0x00000002ffaf7819 */ /* 0x000fe200000114af */
[----:B------:R-:W-:Y:S01]  /*0810*/  IMAD.SHL.U32 R162, R165, 0x2, RZ ;  /* 0x00000002a5a27824 */ /* 0x000fe200078e00ff */
[----:B------:R-:W-:Y:S01]  /*0820*/  LEA R163, R163, UR6, 0x1 ;  /* 0x00000006a3a37c11 */ /* 0x000fe2000f8e08ff */
[----:B------:R-:W-:Y:S01]  /*0830*/  VIADD R183, R180, 0x420 ;  /* 0x00000420b4b77836 */ /* 0x000fe20000000000 */
[----:B------:R-:W-:Y:S01]  /*0840*/  LEA R164, R164, UR5, 0x1 ;  /* 0x00000005a4a47c11 */ /* 0x000fe2000f8e08ff */
[----:B------:R-:W-:-:S02]  /*0850*/  IMAD.IADD R186, R181, 0x1, R188 ;  /* 0x00000001b5ba7824 */ /* 0x000fc400078e02bc */
[----:B------:R-:W-:Y:S02]  /*0860*/  IMAD.IADD R184, R187, 0x1, R180 ;  /* 0x00000001bbb87824 */ /* 0x000fe400078e02b4 */
[----:B------:R-:W-:Y:S02]  /*0870*/  IMAD.IADD R166, R166, 0x1, R5 ;  /* 0x00000001a6a67824 */ /* 0x000fe400078e0205 */
[----:B------:R-:W-:Y:S02]  /*0880*/  IMAD R175, R169, 0x10, R175 ;  /* 0x00000010a9af7824 */ /* 0x000fe400078e02af */
[----:B------:R-:W-:Y:S02]  /*0890*/  IMAD.IADD R3, R3, 0x1, R156 ;  /* 0x0000000103037824 */ /* 0x000fe400078e029c */
[----:B------:R-:W-:Y:S02]  /*08a0*/  @P1 VIADD R183, R180, 0x3e0 ;  /* 0x000003e0b4b71836 */ /* 0x000fe40000000000 */
[----:B------:R-:W-:-:S02]  /*08b0*/  IMAD.IADD R188, R188, 0x1, R185 ;  /* 0x00000001bcbc7824 */ /* 0x000fc400078e02b9 */
[----:B------:R-:W-:Y:S02]  /*08c0*/  IMAD.IADD R187, R187, 0x1, R182 ;  /* 0x00000001bbbb7824 */ /* 0x000fe400078e02b6 */
[----:B------:R-:W-:Y:S01]  /*08d0*/  VIADD R162, R162, UR4 ;  /* 0x00000004a2a27c36 */ /* 0x000fe20008000000 */
[----:B---34-:R-:W-:-:S06]  /*08e0*/  ULDC.64 UR4, c[0x0][0x300] ;  /* 0x0000c00000047ab9 */ /* 0x018fcc0000000a00 */
.L_x_1279:
[----:B-12---:R-:W1:Y:S01]  /*08f0*/  LDC.64 R6, c[0x0][0x2f0] ;  /* 0x0000bc00ff067b82 */ /* 0x006e620000000a00 */
        /* <DEDUP_REMOVED lines=15> */
[C---:B------:R-:W-:Y:S01]  /*09f0*/  @P4 IADD3 R10, P2, R8.reuse, UR4, RZ ;  /* 0x00000004080a4c10 */ /* 0x040fe2000ff5e0ff */
[----:B------:R-:W-:Y:S01]  /*0a00*/  IMAD.MOV.U32 R210, RZ, RZ, RZ ;  /* 0x000000ffffd27224 */ /* 0x000fe200078e00ff */
[----:B------:R-:W3:Y:S01]  /*0a10*/  LDC.U8 R9, c[0x0][0x3c2] ;  /* 0x0000f080ff097b82 */ /* 0x000ee20000000000 */
[----:B------:R-:W-:Y:S02]  /*0a20*/  @P3 IADD3 R4, P1, R8, R4, RZ ;  /* 0x0000000408043210 */ /* 0x000fe40007f3e0ff */
[----:B------:R-:W-:-:S03]  /*0a30*/  @P4 IADD3.X R11, R0, UR5, RZ, P2, !PT ;  /* 0x00000005000b4c10 */ /* 0x000fc600097fe4ff */
[----:B------:R-:W-:Y:S02]  /*0a40*/  @P3 IMAD.X R5, R0, 0x1, R5, P1 ;  /* 0x0000000100053824 */ /* 0x000fe400008e0605 */
[----:B----4-:R-:W4:Y:S04]  /*0a50*/  @P4 LDG.E R210, desc[UR38][R10.64] ;  /* 0x000000260ad24981 */ /* 0x010f28000c1e1900 */
[----:B------:R3:W4:Y:S01]  /*0a60*/  @P3 LDG.E R209, desc[UR38][R4.64] ;  /* 0x0000002604d13981 */ /* 0x000722000c1e1900 */
[----:B-1----:R-:W1:Y:S01]  /*0a70*/  LDC.64 R6, c[0x0][0x2f8] ;  /* 0x0000be00ff067b82 */ /* 0x002e620000000a00 */
[----:B---3--:R-:W-:-:S07]  /*0a80*/  ISETP.NE.AND P4, PT, R9, RZ, PT ;  /* 0x000000ff0900720c */ /* 0x008fce0003f85270 */
[----:B------:R-:W3:Y:S01]  /*0a90*/  @!P3 LDC.64 R4, c[0x0][0x318] ;  /* 0x0000c600ff04bb82 */ /* 0x000ee20000000a00 */
[----:B-1----:R-:W-:Y:S02]  /*0aa0*/  ISETP.EQ.U32.AND P2, PT, R6, RZ, PT ;  /* 0x000000ff0600720c */ /* 0x002fe40003f42070 */
[----:B------:R-:W-:Y:S02]  /*0ab0*/  IADD3 R8, P1, R8, R6, RZ ;  /* 0x0000000608087210 */ /* 0x000fe40007f3e0ff */
[----:B------:R-:W-:Y:S01]  /*0ac0*/  ISETP.EQ.OR.EX P2, PT, R7, RZ, !P4, P2 ;  /* 0x000000ff0700720c */ /* 0x000fe20006742720 */
[----:B------:R-:W-:Y:S02]  /*0ad0*/  IMAD.MOV.U32 R211, RZ, RZ, -0x1 ;  /* 0xffffffffffd37424 */ /* 0x000fe400078e00ff */
[----:B------:R-:W-:Y:S02]  /*0ae0*/  IMAD.X R9, R0, 0x1, R7, P1 ;  /* 0x0000000100097824 */ /* 0x000fe400008e0607 */
[----:B------:R-:W1:Y:S01]  /*0af0*/  @!P3 LDC R0, c[0x0][0x2cc] ;  /* 0x0000b300ff00bb82 */ /* 0x000e620000000800 */
[----:B---3--:R-:W-:-:S07]  /*0b00*/  @!P3 ISETP.NE.U32.AND P1, PT, R4, RZ, PT ;  /* 0x000000ff0400b20c */ /* 0x008fce0003f25070 */
[----:B-----5:R3:W5:Y:S01]  /*0b10*/  @!P2 LDG.E R211, desc[UR38][R8.64] ;  /* 0x0000002608d3a981 */ /* 0x020762000c1e1900 */
[----:B------:R-:W-:Y:S02]  /*0b20*/  @!P3 ISETP.NE.AND.EX P1, PT, R5, RZ, PT, P1 ;  /* 0x000000ff0500b20c */ /* 0x000fe40003f25310 */
[----:B------:R-:W2:Y:S01]  /*0b30*/  LDC R5, c[0x0][0x2c8] ;  /* 0x0000b200ff057b82 */ /* 0x000ea20000000800 */
[----:B------:R-:W-:-:S04]  /*0b40*/  ISETP.NE.U32.AND P2, PT, R6, RZ, PT ;  /* 0x000000ff0600720c */ /* 0x000fc80003f45070 */
[----:B------:R-:W-:Y:S02]  /*0b50*/  ISETP.NE.AND.EX P2, PT, R7, RZ, PT, P2 ;  /* 0x000000ff0700720c */ /* 0x000fe40003f45320 */
[----:B-1----:R-:W-:Y:S01]  /*0b60*/  @!P3 SEL R4, R0, RZ, P1 ;  /* 0x000000ff0004b207 */ /* 0x002fe20000800000 */
[----:B--2---:R-:W-:-:S06]  /*0b70*/  @P0 IMAD.IADD R190, R190, 0x1, -R20 ;  /* 0x00000001bebe0824 */ /* 0x004fcc00078e0a14 */
[----:B------:R-:W1:Y:S01]  /*0b80*/  @!P0 LDC R190, c[0x0][0x2c4] ;  /* 0x0000b100ffbe8b82 */ /* 0x000e620000000800 */
[----:B----4-:R-:W-:-:S03]  /*0b90*/  @P3 IMAD.IADD R209, R209, 0x1, -R210 ;  /* 0x00000001d1d13824 */ /* 0x010fc600078e0ad2 */
[----:B---3--:R-:W-:Y:S05]  /*0ba0*/  @!P2 BRA `(.L_x_1211) ;  /* 0x00000000000ca947 */ /* 0x008fea0003800000 */
[----:B------:R-:W2:Y:S02]  /*0bb0*/  @P4 LDG.E R5, desc[UR38][R8.64+0x4] ;  /* 0x0000042608054981 */ /* 0x000ea4000c1e1900 */
[----:B--2--5:R-:W-:-:S06]  /*0bc0*/  @P4 IADD3 R5, R5, -R211, RZ ;  /* 0x800000d305054210 */ /* 0x024fcc0007ffe0ff */
[----:B------:R2:W5:Y:S02]  /*0bd0*/  @!P4 LDG.E R5, desc[UR38][R8.64] ;  /* 0x000000260805c981 */ /* 0x000564000c1e1900 */
.L_x_1211:
[----:B------:R-:W-:Y:S01]  /*0be0*/  IMAD.SHL.U32 R0, R177, 0x80, RZ ;  /* 0x00000080b1007824 */ /* 0x000fe200078e00ff */
[----:B-----5:R-:W-:-:S04]  /*0bf0*/  @!P3 IADD3 R209, R4, R5, -R210 ;  /* 0x0000000504d1b210 */ /* 0x020fc80007ffe8d2 */
[----:B------:R-:W-:-:S13]  /*0c00*/  ISETP.GT.AND P1, PT, R209, R0, PT ;  /* 0x00000000d100720c */ /* 0x000fda0003f24270 */
[----:B------:R-:W-:Y:S05]  /*0c10*/  @!P1 BRA `(.L_x_1212) ;  /* 0x00000088003c9947 */ /* 0x000fea0003800000 */
[----:B--2---:R-:W2:Y:S01]  /*0c20*/  LDC R8, c[0x0][0x278] ;  /* 0x00009e00ff087b82 */ /* 0x004ea20000000800 */
[----:B------:R-:W-:Y:S01]  /*0c30*/  ISETP.NE.AND P1, PT, R211, -0x1, PT ;  /* 0xffffffffd300780c */ /* 0x000fe20003f25270 */
[C---:B------:R-:W-:Y:S01]  /*0c40*/  IMAD.SHL.U32 R38, R174.reuse, 0x80, RZ ;  /* 0x00000080ae267824 */ /* 0x040fe200078e00ff */
[----:B------:R-:W-:Y:S01]  /*0c50*/  SHF.L.U64.HI R12, R174, 0x7, R2 ;  /* 0x00000007ae0c7819 */ /* 0x000fe20000010202 */
[----:B------:R-:W-:Y:S01]  /*0c60*/  ULDC UR18, c[0x0][0x2dc] ;  /* 0x0000b70000127ab9 */ /* 0x000fe20000000800 */
[----:B------:R-:W-:Y:S01]  /*0c70*/  ISETP.NE.AND P2, PT, R20, -0x1, PT ;  /* 0xffffffff1400780c */ /* 0x000fe20003f45270 */
[----:B------:R-:W-:Y:S01]  /*0c80*/  ULDC UR14, c[0x0][0x270] ;  /* 0x00009c00000e7ab9 */ /* 0x000fe20000000800 */
[----:B------:R-:W-:Y:S01]  /*0c90*/  SEL R38, R38, RZ, P0 ;  /* 0x000000ff26267207 */ /* 0x000fe20000000000 */
[----:B------:R-:W3:Y:S01]  /*0ca0*/  LDC.64 R4, c[0x0][0x228] ;  /* 0x00008a00ff047b82 */ /* 0x000ee20000000a00 */
[----:B------:R-:W-:Y:S01]  /*0cb0*/  SEL R12, R12, RZ, P0 ;  /* 0x000000ff0c0c7207 */ /* 0x000fe20000000000 */
[----:B------:R-:W-:Y:S01]  /*0cc0*/  UIMAD.WIDE UR8, UR18, UR14, URZ ;  /* 0x0000000e120872a5 */ /* 0x000fe2000f8e023f */
[----:B------:R-:W4:Y:S01]  /*0cd0*/  S2R R27, SR_CTAID.X ;  /* 0x00000000001b7919 */ /* 0x000f220000002500 */
[----:B------:R-:W-:-:S04]  /*0ce0*/  SHF.R.S32.HI R179, RZ, 0x1f, R178 ;  /* 0x0000001fffb37819 */ /* 0x000fc800000114b2 */
[----:B------:R-:W5:Y:S01]  /*0cf0*/  LDC R26, c[0x0][0x2d4] ;  /* 0x0000b500ff1a7b82 */ /* 0x000f620000000800 */
[----:B------:R-:W-:Y:S01]  /*0d00*/  IMAD.WIDE.U32 R36, R20, UR8, RZ ;  /* 0x0000000814247c25 */ /* 0x000fe2000f8e00ff */
[----:B--2---:R-:W-:-:S06]  /*0d10*/  IABS R9, R8 ;  /* 0x0000000800097213 */ /* 0x004fcc0000000000 */
[----:B------:R-:W2:Y:S01]  /*0d20*/  LDC R28, c[0x0][0x2c4] ;  /* 0x0000b100ff1c7b82 */ /* 0x000ea20000000800 */
[----:B------:R-:W1:Y:S01]  /*0d30*/  I2F.RP R10, R9 ;  /* 0x00000009000a7306 */ /* 0x000e620000209400 */
[----:B---3--:R-:W-:-:S06]  /*0d40*/  IMAD R23, R2, R4, RZ ;  /* 0x0000000402177224 */ /* 0x008fcc00078e02ff */
[----:B------:R-:W3:Y:S01]  /*0d50*/  LDC.U8 R33, c[0x0][0x480] ;  /* 0x00012000ff217b82 */ /* 0x000ee20000000000 */
[----:B------:R-:W-:-:S04]  /*0d60*/  IMAD.WIDE.U32 R24, R174, R4, RZ ;  /* 0x00000004ae187225 */ /* 0x000fc800078e00ff */
[C---:B------:R-:W-:Y:S01]  /*0d70*/  IMAD R23, R174.reuse, R5, R23 ;  /* 0x00000005ae177224 */ /* 0x040fe200078e0217 */
[----:B-----5:R-:W-:Y:S02]  /*0d80*/  SHF.R.S32.HI R32, RZ, 0x1f, R26 ;  /* 0x0000001fff207819 */ /* 0x020fe4000001141a */
[----:B------:R-:W5:Y:S01]  /*0d90*/  LDC.U8 R5, c[0x0][0x3d8] ;  /* 0x0000f600ff057b82 */ /* 0x000f620000000000 */
[----:B------:R-:W-:Y:S01]  /*0da0*/  IMAD.WIDE.U32 R40, R174, R26, RZ ;  /* 0x0000001aae287225 */ /* 0x000fe200078e00ff */
[----:B-1----:R-:W1:Y:S01]  /*0db0*/  MUFU.RCP R10, R10 ;  /* 0x0000000a000a7308 */ /* 0x002e620000001000 */
[----:B------:R-:W-:Y:S02]  /*0dc0*/  IADD3 R23, R25, R23, RZ ;  /* 0x0000001719177210 */ /* 0x000fe40007ffe0ff */
[----:B------:R-:W-:Y:S02]  /*0dd0*/  IMAD R32, R32, R174, RZ ;  /* 0x000000ae20207224 */ /* 0x000fe400078e02ff */
[----:B------:R-:W-:-:S02]  /*0de0*/  IMAD R25, R40, UR9, RZ ;  /* 0x0000000928197c24 */ /* 0x000fc4000f8e02ff */
[----:B------:R-:W-:-:S04]  /*0df0*/  IMAD R32, R2, R26, R32 ;  /* 0x0000001a02207224 */ /* 0x000fc800078e0220 */
[----:B------:R-:W-:Y:S02]  /*0e00*/  IMAD.IADD R32, R41, 0x1, R32 ;  /* 0x0000000129207824 */ /* 0x000fe400078e0220 */
[----:B------:R-:W-:Y:S01]  /*0e10*/  IMAD.WIDE.U32 R40, R40, UR8, RZ ;  /* 0x0000000828287c25 */ /* 0x000fe2000f8e00ff */
[----:B-1----:R-:W-:-:S03]  /*0e20*/  IADD3 R10, R10, 0xffffffe, RZ ;  /* 0x0ffffffe0a0a7810 */ /* 0x002fc60007ffe0ff */
[----:B------:R-:W-:Y:S01]  /*0e30*/  IMAD R25, R32, UR8, R25 ;  /* 0x0000000820197c24 */ /* 0x000fe2000f8e0219 */
[----:B------:R-:W1:Y:S01]  /*0e40*/  F2I.FTZ.U32.TRUNC.NTZ R11, R10 ;  /* 0x0000000a000b7305 */ /* 0x000e62000021f000 */
[----:B-----5:R-:W-:-:S03]  /*0e50*/  ISETP.NE.AND P3, PT, R5, RZ, PT ;  /* 0x000000ff0500720c */ /* 0x020fc60003f65270 */
[----:B------:R-:W-:-:S10]  /*0e60*/  IADD3 R25, R41, R25, RZ ;  /* 0x0000001929197210 */ /* 0x000fd40007ffe0ff */
[----:B------:R-:W5:Y:S01]  /*0e70*/  @P3 LDC R30, c[0x0][0x2e4] ;  /* 0x0000b900ff1e3b82 */ /* 0x000f620000000800 */
[----:B-1----:R-:W-:Y:S01]  /*0e80*/  IMAD.MOV R6, RZ, RZ, -R11 ;  /* 0x000000ffff067224 */ /* 0x002fe200078e0a0b */
[----:B------:R-:W-:-:S03]  /*0e90*/  MOV R10, RZ ;  /* 0x000000ff000a7202 */ /* 0x000fc60000000f00 */
[----:B------:R-:W-:Y:S01]  /*0ea0*/  IMAD R7, R6, R9, RZ ;  /* 0x0000000906077224 */ /* 0x000fe200078e02ff */
[----:B------:R-:W-:-:S03]  /*0eb0*/  IABS R6, R178 ;  /* 0x000000b200067213 */ /* 0x000fc60000000000 */
[----:B------:R-:W-:-:S04]  /*0ec0*/  IMAD.HI.U32 R7, R11, R7, R10 ;  /* 0x000000070b077227 */ /* 0x000fc800078e000a */
[----:B------:R-:W-:Y:S02]  /*0ed0*/  VIADD R10, R190, 0x3f ;  /* 0x0000003fbe0a7836 */ /* 0x000fe40000000000 */
[----:B------:R-:W-:-:S03]  /*0ee0*/  IMAD.HI.U32 R16, R7, R6, RZ ;  /* 0x0000000607107227 */ /* 0x000fc600078e00ff */
[----:B------:R-:W-:Y:S02]  /*0ef0*/  SHF.R.S32.HI R17, RZ, 0x1f, R10 ;  /* 0x0000001fff117819 */ /* 0x000fe4000001140a */
[----:B------:R-:W-:Y:S02]  /*0f00*/  IADD3 R13, -R16, RZ, RZ ;  /* 0x000000ff100d7210 */ /* 0x000fe40007ffe1ff */
[----:B------:R-:W-:Y:S02]  /*0f10*/  LEA.HI R17, R17, R10, RZ, 0x6 ;  /* 0x0000000a11117211 */ /* 0x000fe400078f30ff */
[----:B------:R-:W1:Y:S01]  /*0f20*/  @P1 LDC.64 R10, c[0x0][0x250] ;  /* 0x00009400ff0a1b82 */ /* 0x000e620000000a00 */
[----:B------:R-:W-:Y:S01]  /*0f30*/  IMAD R13, R9, R13, R6 ;  /* 0x0000000d090d7224 */ /* 0x000fe200078e0206 */
[----:B------:R-:W-:-:S04]  /*0f40*/  LOP3.LUT R22, R17, 0xffffffc0, RZ, 0xc0, !PT ;  /* 0xffffffc011167812 */ /* 0x000fc800078ec0ff */
[----:B------:R-:W-:Y:S02]  /*0f50*/  ISETP.GT.U32.AND P4, PT, R9, R13, PT ;  /* 0x0000000d0900720c */ /* 0x000fe40003f84070 */
[----:B------:R-:W4:Y:S01]  /*0f60*/  LDC.64 R6, c[0x0][0x240] ;  /* 0x00009000ff067b82 */ /* 0x000f220000000a00 */
[----:B------:R-:W-:-:S04]  /*0f70*/  IADD3 R22, R22, -0x40, RZ ;  /* 0xffffffc016167810 */ /* 0x000fc80007ffe0ff */
[----:B------:R-:W-:Y:S02]  /*0f80*/  IADD3 R38, P0, R22, R38, RZ ;  /* 0x0000002616267210 */ /* 0x000fe40007f1e0ff */
[----:B------:R-:W-:-:S03]  /*0f90*/  SHF.R.S32.HI R21, RZ, 0x1f, R22 ;  /* 0x0000001fff157819 */ /* 0x000fc60000011416 */
[----:B------:R-:W-:Y:S01]  /*0fa0*/  IMAD R31, R38, UR9, RZ ;  /* 0x00000009261f7c24 */ /* 0x000fe2000f8e02ff */
[-C--:B------:R-:W-:Y:S01]  /*0fb0*/  @!P4 IADD3 R13, R13, -R9.reuse, RZ ;  /* 0x800000090d0dc210 */ /* 0x080fe20007ffe0ff */
[----:B------:R-:W-:Y:S02]  /*0fc0*/  IMAD.X R12, R21, 0x1, R12, P0 ;  /* 0x00000001150c7824 */ /* 0x000fe400000e060c */
[----:B------:R-:W-:Y:S01]  /*0fd0*/  @!P4 VIADD R16, R16, 0x1 ;  /* 0x000000011010c836 */ /* 0x000fe20000000000 */
[----:B------:R-:W-:Y:S01]  /*0fe0*/  ISETP.GE.U32.AND P5, PT, R13, R9, PT ;  /* 0x000000090d00720c */ /* 0x000fe20003fa6070 */
[----:B------:R-:W-:Y:S01]  /*0ff0*/  IMAD R31, R12, UR8, R31 ;  /* 0x000000080c1f7c24 */ /* 0x000fe2000f8e021f */
[----:B------:R-:W-:Y:S01]  /*1000*/  LOP3.LUT R9, R178, R8, RZ, 0x3c, !PT ;  /* 0x00000008b2097212 */ /* 0x000fe200078e3cff */
[----:B------:R-:W2:Y:S01]  /*1010*/  @!P2 LDC.64 R12, c[0x0][0x418] ;  /* 0x00010600ff0cab82 */ /* 0x000ea20000000a00 */
[----:B------:R-:W-:Y:S01]  /*1020*/  ISETP.NE.AND P4, PT, R8, RZ, PT ;  /* 0x000000ff0800720c */ /* 0x000fe20003f85270 */
[----:B------:R-:W-:Y:S01]  /*1030*/  IMAD.WIDE.U32 R38, R38, UR8, RZ ;  /* 0x0000000826267c25 */ /* 0x000fe2000f8e00ff */
[----:B------:R-:W-:-:S03]  /*1040*/  ISETP.GE.AND P0, PT, R9, RZ, PT ;  /* 0x000000ff0900720c */ /* 0x000fc60003f06270 */
[----:B----4-:R-:W-:-:S04]  /*1050*/  IMAD.WIDE.U32 R14, R20, R6, RZ ;  /* 0x00000006140e7225 */ /* 0x010fc800078e00ff */
[----:B------:R-:W-:Y:S01]  /*1060*/  IMAD R4, R20, R7, RZ ;  /* 0x0000000714047224 */ /* 0x000fe200078e02ff */
[----:B------:R-:W-:Y:S02]  /*1070*/  SEL R24, R24, R14, !P2 ;  /* 0x0000000e18187207 */ /* 0x000fe40005000000 */
[----:B------:R-:W-:Y:S02]  /*1080*/  @P5 IADD3 R16, R16, 0x1, RZ ;  /* 0x0000000110105810 */ /* 0x000fe40007ffe0ff */
[----:B------:R-:W-:Y:S02]  /*1090*/  @P2 IADD3 R23, R15, R4, RZ ;  /* 0x000000040f172210 */ /* 0x000fe40007ffe0ff */
[----:B------:R-:W4:Y:S01]  /*10a0*/  @P2 LDC.64 R14, c[0x0][0x420] ;  /* 0x00010800ff0e2b82 */ /* 0x000f220000000a00 */
[----:B------:R-:W-:Y:S01]  /*10b0*/  @P1 IADD3 R4, R210, R211, RZ ;  /* 0x000000d3d2041210 */ /* 0x000fe20007ffe0ff */
[----:B------:R-:W-:Y:S01]  /*10c0*/  @!P0 IMAD.MOV R16, RZ, RZ, -R16 ;  /* 0x000000ffff108224 */ /* 0x000fe200078e0a10 */
[----:B------:R-:W-:-:S02]  /*10d0*/  @!P4 LOP3.LUT R16, RZ, R8, RZ, 0x33, !PT ;  /* 0x00000008ff10c212 */ /* 0x000fc400078e33ff */
[----:B---3--:R-:W-:Y:S01]  /*10e0*/  ISETP.NE.AND P0, PT, R33, RZ, PT ;  /* 0x000000ff2100720c */ /* 0x008fe20003f05270 */
[C---:B-1----:R-:W-:Y:S02]  /*10f0*/  @P1 IMAD R18, R4.reuse, R11, RZ ;  /* 0x0000000b04121224 */ /* 0x042fe400078e02ff */
[----:B------:R-:W-:Y:S01]  /*1100*/  @P1 IMAD.WIDE.U32 R4, R4, R10, RZ ;  /* 0x0000000a04041225 */ /* 0x000fe200078e00ff */
[----:B------:R-:W1:Y:S03]  /*1110*/  LDC.64 R8, c[0x0][0x488] ;  /* 0x00012200ff087b82 */ /* 0x000e660000000a00 */
[----:B--2---:R-:W-:Y:S01]  /*1120*/  @!P2 IMAD R29, R2, R12, RZ ;  /* 0x0000000c021da224 */ /* 0x004fe200078e02ff */
[----:B------:R-:W-:Y:S01]  /*1130*/  @P1 IADD3 R18, R5, R18, RZ ;  /* 0x0000001205121210 */ /* 0x000fe20007ffe0ff */
[----:B------:R-:W-:Y:S01]  /*1140*/  @!P2 IMAD.WIDE.U32 R42, R174, R12, RZ ;  /* 0x0000000cae2aa225 */ /* 0x000fe200078e00ff */
[----:B------:R-:W-:-:S02]  /*1150*/  @P1 MOV R19, R4 ;  /* 0x0000000400131202 */ /* 0x000fc40000000f00 */
[----:B------:R-:W2:Y:S01]  /*1160*/  @P1 LDC.64 R4, c[0x0][0x248] ;  /* 0x00009200ff041b82 */ /* 0x000ea20000000a00 */
[----:B------:R-:W-:Y:S01]  /*1170*/  @!P2 IMAD R13, R174, R13, R29 ;  /* 0x0000000dae0da224 */ /* 0x000fe200078e021d */
[----:B------:R-:W-:Y:S01]  /*1180*/  SEL R12, R40, R36, !P2 ;  /* 0x00000024280c7207 */ /* 0x000fe20005000000 */
[----:B------:R-:W-:Y:S02]  /*1190*/  IMAD R36, R178, UR18, RZ ;  /* 0x00000012b2247c24 */ /* 0x000fe4000f8e02ff */
[----:B----4-:R-:W-:-:S04]  /*11a0*/  @P2 IMAD.WIDE.U32 R34, R20, R14, RZ ;  /* 0x0000000e14222225 */ /* 0x010fc800078e00ff */
[----:B------:R-:W-:Y:S01]  /*11b0*/  @P2 IMAD R29, R20, R15, R35 ;  /* 0x0000000f141d2224 */ /* 0x000fe200078e0223 */
[----:B------:R-:W-:Y:S01]  /*11c0*/  @!P2 IADD3 R29, R43, R13, RZ ;  /* 0x0000000d2b1da210 */ /* 0x000fe20007ffe0ff */
[----:B------:R-:W-:Y:S02]  /*11d0*/  @P3 IMAD R15, R174, R28, RZ ;  /* 0x0000001cae0f3224 */ /* 0x000fe400078e02ff */
[----:B------:R-:W-:Y:S01]  /*11e0*/  @P2 IMAD.MOV.U32 R32, RZ, RZ, R34 ;  /* 0x000000ffff202224 */ /* 0x000fe200078e0022 */
[----:B------:R-:W-:Y:S01]  /*11f0*/  @!P2 MOV R32, R42 ;  /* 0x0000002a0020a202 */ /* 0x000fe20000000f00 */
[----:B-1----:R-:W-:Y:S01]  /*1200*/  IMAD.WIDE.U32 R34, R27, R8, RZ ;  /* 0x000000081b227225 */ /* 0x002fe200078e00ff */
[----:B------:R-:W-:-:S03]  /*1210*/  @P3 SEL R15, R15, R20, !P2 ;  /* 0x000000140f0f3207 */ /* 0x000fc60005000000 */
[----:B------:R-:W-:Y:S01]  /*1220*/  @P1 IMAD.IADD R8, R210, 0x1, R211 ;  /* 0x00000001d2081824 */ /* 0x000fe200078e02d3 */
[----:B------:R-:W-:Y:S01]  /*1230*/  SEL R34, R34, RZ, P0 ;  /* 0x000000ff22227207 */ /* 0x000fe20000000000 */
[----:B------:R-:W-:Y:S01]  /*1240*/  IMAD R9, R27, R9, R35 ;  /* 0x000000091b097224 */ /* 0x000fe200078e0223 */
[----:B------:R-:W-:Y:S01]  /*1250*/  SHF.R.S32.HI R35, RZ, 0x1f, R36 ;  /* 0x0000001fff237819 */ /* 0x000fe20000011424 */
[----:B------:R-:W-:Y:S02]  /*1260*/  IMAD R14, R20, UR9, RZ ;  /* 0x00000009140e7c24 */ /* 0x000fe4000f8e02ff */
[----:B------:R-:W-:Y:S01]  /*1270*/  @!P3 IMAD R13, R174, UR14, R178 ;  /* 0x0000000eae0dbc24 */ /* 0x000fe2000f8e02b2 */
[----:B------:R-:W-:Y:S01]  /*1280*/  SEL R33, R9, RZ, P0 ;  /* 0x000000ff09217207 */ /* 0x000fe20000000000 */
[C---:B--2---:R-:W-:Y:S01]  /*1290*/  @P1 IMAD R27, R8.reuse, R5, RZ ;  /* 0x00000005081b1224 */ /* 0x044fe200078e02ff */
[----:B------:R-:W-:Y:S01]  /*12a0*/  @P2 IADD3 R25, R37, R14, RZ ;  /* 0x0000000e25192210 */ /* 0x000fe20007ffe0ff */
[----:B------:R-:W-:-:S04]  /*12b0*/  @P1 IMAD.WIDE.U32 R40, R8, R4, RZ ;  /* 0x0000000408281225 */ /* 0x000fc800078e00ff */
[----:B-----5:R-:W-:Y:S01]  /*12c0*/  @P3 IMAD R30, R178, R30, R15 ;  /* 0x0000001eb21e3224 */ /* 0x020fe200078e020f */
[----:B------:R-:W-:Y:S01]  /*12d0*/  SHF.R.S32.HI R15, RZ, 0x1f, R0 ;  /* 0x0000001fff0f7819 */ /* 0x000fe20000011400 */
[----:B------:R-:W-:Y:S01]  /*12e0*/  @!P3 IMAD R30, R13, R28, RZ ;  /* 0x0000001c0d1eb224 */ /* 0x000fe200078e02ff */
        /* <DEDUP_REMOVED lines=15> */
.L_x_1213:
        /* <DEDUP_REMOVED lines=13> */
.L_x_1214:
        /* <DEDUP_REMOVED lines=10> */
.L_x_1215:
[----:B------:R-:W-:-:S04]  /*1550*/  IMAD R8, R174, UR14, R178 ;  /* 0x0000000eae087c24 */ /* 0x000fc8000f8e02b2 */
[----:B------:R-:W-:-:S07]  /*1560*/  IMAD R26, R8, R26, RZ ;  /* 0x0000001a081a7224 */ /* 0x000fce00078e02ff */
.L_x_1216:
[----:B------:R-:W1:Y:S01]  /*1570*/  S2R R13, SR_TID.X ;  /* 0x00000000000d7919 */ /* 0x000e620000002100 */
[----:B------:R-:W2:Y:S01]  /*1580*/  LDC.64 R8, c[0x0][0x420] ;  /* 0x00010800ff087b82 */ /* 0x000ea20000000a00 */
[----:B------:R-:W-:Y:S01]  /*1590*/  UIMAD UR18, UR18, UR14, URZ ;  /* 0x0000000e121272a4 */ /* 0x000fe2000f8e023f */
[----:B------:R-:W-:Y:S01]  /*15a0*/  IADD3 R40, P1, R172, R32, RZ ;  /* 0x00000020ac287210 */ /* 0x000fe20007f3e0ff */
[C---:B------:R-:W-:Y:S01]  /*15b0*/  IMAD.IADD R26, R22.reuse, 0x1, R26 ;  /* 0x00000001161a7824 */ /* 0x040fe200078e021a */
[----:B------:R-:W-:Y:S01]  /*15c0*/  SHF.R.S32.HI R173, RZ, 0x1f, R172 ;  /* 0x0000001fffad7819 */ /* 0x000fe200000114ac */
[----:B------:R-:W-:Y:S01]  /*15d0*/  USHF.L.U32 UR17, UR18, 0x6, URZ ;  /* 0x0000000612117899 */ /* 0x000fe2000800063f */
[----:B------:R-:W-:Y:S01]  /*15e0*/  SHF.R.S32.HI R20, RZ, 0x1f, R171 ;  /* 0x0000001fff147819 */ /* 0x000fe200000114ab */
[----:B------:R-:W-:Y:S01]  /*15f0*/  ULDC.64 UR12, c[0x0][0x210] ;  /* 0x00008400000c7ab9 */ /* 0x000fe20000000a00 */
[----:B------:R-:W-:Y:S01]  /*1600*/  IADD3 R30, R22, R30, RZ ;  /* 0x0000001e161e7210 */ /* 0x000fe20007ffe0ff */
[----:B------:R-:W-:Y:S01]  /*1610*/  USHF.R.S32.HI UR8, URZ, 0x1f, UR17 ;  /* 0x0000001f3f087899 */ /* 0x000fe20008011411 */
[----:B------:R-:W-:Y:S01]  /*1620*/  IMAD.X R41, R173, 0x1, R29, P1 ;  /* 0x00000001ad297824 */ /* 0x000fe200008e061d */
[----:B------:R-:W-:Y:S01]  /*1630*/  IADD3 R38, P4, P3, R38, UR17, R36 ;  /* 0x0000001126267c10 */ /* 0x000fe2000fb9e024 */
[----:B------:R-:W3:Y:S01]  /*1640*/  LDC.64 R218, c[0x0][0x2b0] ;  /* 0x0000ac00ffda7b82 */ /* 0x000ee20000000a00 */
[----:B------:R-:W-:Y:S01]  /*1650*/  ULDC.64 UR10, c[0x0][0x3e0] ;  /* 0x0000f800000a7ab9 */ /* 0x000fe20000000a00 */
[----:B------:R-:W-:Y:S01]  /*1660*/  BSSY B1, `(.L_x_1212) ;  /* 0x00007ea000017945 */ /* 0x000fe20003800000 */
[----:B------:R-:W-:Y:S01]  /*1670*/  IADD3.X R31, R31, UR8, R35, P4, P3 ;  /* 0x000000081f1f7c10 */ /* 0x000fe2000a7e6423 */
[----:B------:R-:W-:Y:S01]  /*1680*/  ULDC.64 UR8, c[0x0][0x428] ;  /* 0x00010a0000087ab9 */ /* 0x000fe20000000a00 */
[----:B------:R-:W-:-:S02]  /*1690*/  IADD3 R34, P2, P1, R34, R38, R12 ;  /* 0x0000002622227210 */ /* 0x000fc4000795e00c */
[----:B------:R-:W-:Y:S02]  /*16a0*/  IADD3 R29, P3, R171, R22, RZ ;  /* 0x00000016ab1d7210 */ /* 0x000fe40007f7e0ff */
[----:B------:R-:W-:Y:S02]  /*16b0*/  IADD3.X R25, R33, R31, R25, P2, P1 ;  /* 0x0000001f21197210 */ /* 0x000fe400017e2419 */
[----:B------:R-:W4:Y:S01]  /*16c0*/  LDC.64 R32, c[0x0][0x478] ;  /* 0x00011e00ff207b82 */ /* 0x000f220000000a00 */
        /* <DEDUP_REMOVED lines=8> */
[-C--:B------:R-:W-:Y:S01]  /*1750*/  LEA.HI R222, R12, R13.reuse, RZ, 0x5 ;  /* 0x0000000d0cde7211 */ /* 0x080fe200078f28ff */
[----:B------:R-:W-:Y:S02]  /*1760*/  IMAD.MOV.U32 R36, RZ, RZ, R40 ;  /* 0x000000ffff247224 */ /* 0x000fe400078e0028 */
[----:B------:R-:W-:Y:S01]  /*1770*/  IMAD R21, R179, UR8, RZ ;  /* 0x00000008b3157c24 */ /* 0x000fe2000f8e02ff */
[----:B------:R-:W-:Y:S01]  /*1780*/  LOP3.LUT R220, R222, 0xffffffe0, RZ, 0xc0, !PT ;  /* 0xffffffe0dedc7812 */ /* 0x000fe200078ec0ff */
[-C--:B------:R-:W-:Y:S01]  /*1790*/  IMAD R22, R22, R6.reuse, RZ ;  /* 0x0000000616167224 */ /* 0x080fe200078e02ff */
[----:B------:R-:W-:Y:S01]  /*17a0*/  SHF.R.S32.HI R222, RZ, 0x5, R222 ;  /* 0x00000005ffde7819 */ /* 0x000fe200000114de */
[----:B------:R-:W-:Y:S01]  /*17b0*/  IMAD.WIDE.U32 R40, R29, R6, R172 ;  /* 0x000000061d287225 */ /* 0x000fe200078e00ac */
[----:B------:R-:W-:-:S03]  /*17c0*/  IADD3 R220, -R220, R13, RZ ;  /* 0x0000000ddcdc7210 */ /* 0x000fc60007ffe1ff */
[C---:B------:R-:W-:Y:S02]  /*17d0*/  IMAD R21, R178.reuse, UR9, R21 ;  /* 0x00000009b2157c24 */ /* 0x040fe4000f8e0215 */
[----:B------:R-:W-:Y:S02]  /*17e0*/  IMAD R22, R29, R7, R22 ;  /* 0x000000071d167224 */ /* 0x000fe400078e0216 */
[----:B------:R-:W-:Y:S01]  /*17f0*/  IMAD.WIDE.U32 R38, R178, UR8, R36 ;  /* 0x00000008b2267c25 */ /* 0x000fe2000f8e0024 */
[----:B------:R-:W-:Y:S01]  /*1800*/  IADD3 R36, P2, R24, R40, RZ ;  /* 0x0000002818247210 */ /* 0x000fe20007f5e0ff */
[----:B------:R-:W-:Y:S02]  /*1810*/  ULDC.64 UR8, c[0x0][0x258] ;  /* 0x0000960000087ab9 */ /* 0x000fe40000000a00 */
[----:B------:R-:W-:Y:S01]  /*1820*/  IMAD.IADD R39, R39, 0x1, R21 ;  /* 0x0000000127277824 */ /* 0x000fe200078e0215 */
[----:B------:R-:W-:Y:S01]  /*1830*/  IADD3.X R37, R23, R41, R22, P2, !PT ;  /* 0x0000002917257210 */ /* 0x000fe200017fe416 */
[----:B------:R-:W-:-:S02]  /*1840*/  IMAD R222, R222, UR18, R220 ;  /* 0x00000012dede7c24 */ /* 0x000fc4000f8e02dc */
[----:B------:R-:W-:Y:S02]  /*1850*/  IMAD R21, R179, UR8, RZ ;  /* 0x00000008b3157c24 */ /* 0x000fe4000f8e02ff */
[----:B------:R-:W-:Y:S01]  /*1860*/  IMAD R22, R20, R8, RZ ;  /* 0x0000000814167224 */ /* 0x000fe200078e02ff */
[----:B------:R-:W-:Y:S01]  /*1870*/  IADD3 R34, P1, R222, R34, RZ ;  /* 0x00000022de227210 */ /* 0x000fe20007f3e0ff */
[C---:B------:R-:W-:Y:S02]  /*1880*/  IMAD R23, R178.reuse, UR9, R21 ;  /* 0x00000009b2177c24 */ /* 0x040fe4000f8e0215 */
[----:B------:R-:W-:Y:S01]  /*1890*/  IMAD.WIDE.U32 R36, R178, UR8, R36 ;  /* 0x00000008b2247c25 */ /* 0x000fe2000f8e0024 */
[----:B------:R-:W-:Y:S01]  /*18a0*/  ULDC.64 UR8, c[0x0][0x400] ;  /* 0x0001000000087ab9 */ /* 0x000fe20000000a00 */
[----:B------:R-:W-:Y:S02]  /*18b0*/  LEA.HI.X.SX32 R222, R222, R25, 0x1, P1 ;  /* 0x00000019dede7211 */ /* 0x000fe400008f0eff */
[C---:B------:R-:W-:Y:S01]  /*18c0*/  IMAD R21, R171.reuse, R9, R22 ;  /* 0x00000009ab157224 */ /* 0x040fe200078e0216 */
[----:B------:R-:W-:Y:S01]  /*18d0*/  LEA R216, P3, R36, UR12, 0x1 ;  /* 0x0000000c24d87c11 */ /* 0x000fe2000f8608ff */
[----:B------:R-:W-:Y:S01]  /*18e0*/  IMAD.WIDE.U32 R38, R171, R8, R38 ;  /* 0x00000008ab267225 */ /* 0x000fe200078e0026 */
[----:B------:R-:W-:-:S03]  /*18f0*/  LEA R213, P1, R34, UR8, 0x2 ;  /* 0x0000000822d57c11 */ /* 0x000fc6000f8210ff */
[----:B------:R-:W-:Y:S01]  /*1900*/  IMAD.IADD R22, R37, 0x1, R23 ;  /* 0x0000000125167824 */ /* 0x000fe200078e0217 */
[----:B------:R-:W-:Y:S01]  /*1910*/  IADD3 R21, R39, R21, RZ ;  /* 0x0000001527157210 */ /* 0x000fe20007ffe0ff */
[----:B---3--:R-:W-:Y:S01]  /*1920*/  IMAD.WIDE R218, R30, 0x4, R218 ;  /* 0x000000041eda7825 */ /* 0x008fe200078e02da */
[----:B------:R-:W-:Y:S02]  /*1930*/  LEA R214, P2, R38, UR10, 0x1 ;  /* 0x0000000a26d67c11 */ /* 0x000fe4000f8408ff */
[----:B------:R-:W-:Y:S01]  /*1940*/  LEA.HI.X R217, R36, UR13, R22, 0x1, P3 ;  /* 0x0000000d24d97c11 */ /* 0x000fe200098f0c16 */
[----:B----4-:R-:W-:Y:S01]  /*1950*/  IMAD.WIDE R22, R26, 0x4, R32 ;  /* 0x000000041a167825 */ /* 0x010fe200078e0220 */
[----:B------:R-:W-:Y:S02]  /*1960*/  LEA.HI.X R222, R34, UR9, R222, 0x2, P1 ;  /* 0x0000000922de7c11 */ /* 0x000fe400088f14de */
[----:B------:R-:W-:Y:S01]  /*1970*/  LEA.HI.X R215, R38, UR11, R21, 0x1, P2 ;  /* 0x0000000b26d77c11 */ /* 0x000fe200090f0c15 */
[----:B------:R-:W-:Y:S06]  /*1980*/  @!P4 BRA `(.L_x_1217) ;  /* 0x0000006c00f0c947 */ /* 0x000fec0003800000 */
[----:B------:R-:W-:Y:S01]  /*1990*/  IMAD R24, R177, -0x80, R209 ;  /* 0xffffff80b1187824 */ /* 0x000fe200078e02d1 */
[----:B------:R-:W-:Y:S01]  /*19a0*/  @P0 BAR.SYNC.DEFER_BLOCKING 0x0 ;  /* 0x0000000000000b1d */ /* 0x000fe20000010000 */
[C---:B------:R-:W-:Y:S02]  /*19b0*/  VIADD R17, R171.reuse, 0x40 ;  /* 0x00000040ab117836 */ /* 0x040fe40000000000 */
[C---:B------:R-:W-:Y:S01]  /*19c0*/  IMAD.WIDE.U32 R30, R0.reuse, R10, R172 ;  /* 0x0000000a001e7225 */ /* 0x040fe200078e00ac */
        /* <DEDUP_REMOVED lines=11> */
[----:B------:R-:W-:Y:S01]  /*1a80*/  IADD3.X R31, R18, R31, R19, P1, !PT ;  /* 0x0000001f121f7210 */ /* 0x000fe20000ffe413 */
[----:B------:R-:W-:Y:S01]  /*1a90*/  IMAD R19, R15, R4, RZ ;  /* 0x000000040f137224 */ /* 0x000fe200078e02ff */
[----:B------:R-:W-:-:S02]  /*1aa0*/  P2R R18, PR, RZ, 0x4 ;  /* 0x00000004ff127803 */ /* 0x000fc40000000000 */
[----:B------:R-:W-:Y:S01]  /*1ab0*/  LEA R15, R176, UR6, 0x1 ;  /* 0x00000006b00f7c11 */ /* 0x000fe2000f8e08ff */
[----:B------:R-:W-:Y:S01]  /*1ac0*/  IMAD R19, R0, R5, R19 ;  /* 0x0000000500137224 */ /* 0x000fe200078e0213 */
[----:B------:R-:W-:Y:S01]  /*1ad0*/  ISETP.NE.AND P1, PT, R18, RZ, PT ;  /* 0x000000ff1200720c */ /* 0x000fe20003f25270 */
[----:B------:R-:W-:Y:S01]  /*1ae0*/  IMAD.WIDE.U32 R30, R16, UR8, R30 ;  /* 0x00000008101e7c25 */ /* 0x000fe2000f8e001e */
[----:B------:R-:W-:Y:S02]  /*1af0*/  ISETP.GE.AND P4, PT, R25, R24, PT ;  /* 0x000000181900720c */ /* 0x000fe40003f86270 */
[-C--:B------:R-:W-:Y:S01]  /*1b00*/  ISETP.GE.AND P2, PT, R21, R17.reuse, PT ;  /* 0x000000111500720c */ /* 0x080fe20003f46270 */
[----:B------:R-:W-:Y:S01]  /*1b10*/  IMAD.WIDE.U32 R24, R0, R4, R172 ;  /* 0x0000000400187225 */ /* 0x000fe200078e00ac */
[----:B------:R-:W-:-:S03]  /*1b20*/  ISETP.GE.AND P3, PT, R171, R17, PT ;  /* 0x00000011ab00720c */ /* 0x000fc60003f66270 */
[----:B------:R-:W-:Y:S01]  /*1b30*/  IMAD R21, R14, UR8, RZ ;  /* 0x000000080e157c24 */ /* 0x000fe2000f8e02ff */
[----:B------:R-:W-:Y:S02]  /*1b40*/  IADD3 R28, P0, R28, R24, RZ ;  /* 0x000000181c1c7210 */ /* 0x000fe40007f1e0ff */
[----:B------:R-:W-:Y:S01]  /*1b50*/  LEA.HI R24, R208, R208, RZ, 0x1 ;  /* 0x000000d0d0187211 */ /* 0x000fe200078f08ff */
[----:B------:R1:W-:Y:S01]  /*1b60*/  @P1 STS.128 [R15+0xa000], RZ ;  /* 0x00a000ff0f001388 */ /* 0x0003e20000000c00 */
[----:B------:R-:W-:Y:S01]  /*1b70*/  IMAD R21, R16, UR9, R21 ;  /* 0x0000000910157c24 */ /* 0x000fe2000f8e0215 */
[----:B------:R-:W-:Y:S02]  /*1b80*/  IADD3.X R29, R27, R25, R19, P0, !PT ;  /* 0x000000191b1d7210 */ /* 0x000fe400007fe413 */
[----:B------:R-:W-:Y:S01]  /*1b90*/  LOP3.LUT R24, R24, 0xfffffffe, RZ, 0xc0, !PT ;  /* 0xfffffffe18187812 */ /* 0x000fe200078ec0ff */
[----:B------:R-:W-:Y:S01]  /*1ba0*/  IMAD.IADD R21, R31, 0x1, R21 ;  /* 0x000000011f157824 */ /* 0x000fe200078e0215 */
[----:B------:R-:W-:Y:S06]  /*1bb0*/  @P1 BRA `(.L_x_1219) ;  /* 0x0000000000441947 */ /* 0x000fec0003800000 */
[----:B------:R-:W-:Y:S02]  /*1bc0*/  ULDC UR8, c[0x0][0x2d0] ;  /* 0x0000b40000087ab9 */ /* 0x000fe40000000800 */
[----:B------:R-:W-:-:S13]  /*1bd0*/  ISETP.GE.AND P0, PT, R172, UR8, PT ;  /* 0x00000008ac007c0c */ /* 0x000fda000bf06270 */
[----:B------:R2:W-:Y:S01]  /*1be0*/  @P0 STS.128 [R15+0xa000], RZ ;  /* 0x00a000ff0f000388 */ /* 0x0005e20000000c00 */
[----:B------:R-:W-:Y:S05]  /*1bf0*/  @P0 BRA `(.L_x_1219) ;  /* 0x0000000000340947 */ /* 0x000fea0003800000 */
        /* <DEDUP_REMOVED lines=13> */
.L_x_1219:
[----:B------:R-:W-:Y:S05]  /*1cd0*/  BSYNC B0 ;  /* 0x0000000000007941 */ /* 0x000fea0003800000 */
.L_x_1218:
        /* <DEDUP_REMOVED lines=22> */
.L_x_1221:
[----:B------:R-:W-:Y:S05]  /*1e40*/  BSYNC B0 ;  /* 0x0000000000007941 */ /* 0x000fea0003800000 */
.L_x_1220:
        /* <DEDUP_REMOVED lines=22> */
.L_x_1223:
[----:B------:R-:W-:Y:S05]  /*1fb0*/  BSYNC B0 ;  /* 0x0000000000007941 */ /* 0x000fea0003800000 */
.L_x_1222:
        /* <DEDUP_REMOVED lines=22> */
.L_x_1225:
[----:B------:R-:W-:Y:S05]  /*2120*/  BSYNC B0 ;  /* 0x0000000000007941 */ /* 0x000fea0003800000 */
.L_x_1224:
        /* <DEDUP_REMOVED lines=13> */
.L_x_1227:
[----:B------:R-:W-:Y:S05]  /*2200*/  BSYNC B0 ;  /* 0x0000000000007941 */ /* 0x000fea0003800000 */
.L_x_1226:
        /* <DEDUP_REMOVED lines=17> */
.L_x_1229:
[----:B------:R-:W-:Y:S05]  /*2320*/  BSYNC B0 ;  /* 0x0000000000007941 */ /* 0x000fea0003800000 */
.L_x_1228:
        /* <DEDUP_REMOVED lines=17> */
.L_x_1231:
[----:B------:R-:W-:Y:S05]  /*2440*/  BSYNC B0 ;  /* 0x0000000000007941 */ /* 0x000fea0003800000 */
.L_x_1230:
        /* <DEDUP_REMOVED lines=19> */
.L_x_1233:
[----:B------:R-:W-:Y:S05]  /*2580*/  BSYNC B0 ;  /* 0x0000000000007941 */ /* 0x000fea0003800000 */
.L_x_1232:
        /* <DEDUP_REMOVED lines=26> */
.L_x_1235:
[----:B------:R-:W-:Y:S05]  /*2730*/  BSYNC B0 ;  /* 0x0000000000007941 */ /* 0x000fea0003800000 */
.L_x_1234:
        /* <DEDUP_REMOVED lines=22> */
.L_x_1237:
[----:B------:R-:W-:Y:S05]  /*28a0*/  BSYNC B0 ;  /* 0x0000000000007941 */ /* 0x000fea0003800000 */
.L_x_1236:
        /* <DEDUP_REMOVED lines=22> */
.L_x_1239:
[----:B------:R-:W-:Y:S05]  /*2a10*/  BSYNC B0 ;  /* 0x0000000000007941 */ /* 0x000fea0003800000 */
.L_x_1238:
        /* <DEDUP_REMOVED lines=22> */
.L_x_1241:
[----:B------:R-:W-:Y:S05]  /*2b80*/  BSYNC B0 ;  /* 0x0000000000007941 */ /* 0x000fea0003800000 */
.L_x_1240:
[----:B------:R-:W-:Y:S01]  /*2b90*/  ULDC.64 UR8, c[0x0][0x3c8] ;  /* 0x0000f20000087ab9 */ /* 0x000fe20000000a00 */
[C---:B------:R-:W-:Y:S01]  /*2ba0*/  VIADD R6, R175.reuse, 0x8 ;  /* 0x00000008af067836 */ /* 0x040fe20000000000 */
[----:B------:R-:W-:Y:S01]  /*2bb0*/  ISETP.NE.U32.AND P6, PT, RZ, UR8, PT ;  /* 0x00000008ff007c0c */ /* 0x000fe2000bfc5070 */
[----:B------:R-:W0:Y:S01]  /*2bc0*/  LDGDEPBAR ;  /* 0x00000000000079af */ /* 0x000e220000000000 */
[C---:B------:R-:W-:Y:S01]  /*2bd0*/  VIADD R7, R175.reuse, 0x20 ;  /* 0x00000020af077836 */ /* 0x040fe20000000000 */
[CC--:B------:R-:W-:Y:S01]  /*2be0*/  ISETP.GE.AND P0, PT, R175.reuse, R17.reuse, PT ;  /* 0x00000011af00720c */ /* 0x0c0fe20003f06270 */
[----:B------:R-:W-:Y:S01]  /*2bf0*/  IMAD.MOV.U32 R205, RZ, RZ, 0x7f800000 ;  /* 0x7f800000ffcd7424 */ /* 0x000fe200078e00ff */
[----:B------:R-:W-:Y:S01]  /*2c00*/  ISETP.NE.AND.EX P6, PT, RZ, UR9, PT, P6 ;  /* 0x00000009ff007c0c */ /* 0x000fe2000bfc5360 */
[----:B------:R-:W-:Y:S01]  /*2c10*/  IMAD.MOV.U32 R204, RZ, RZ, 0x7f800000 ;  /* 0x7f800000ffcc7424 */ /* 0x000fe200078e00ff */
[-C--:B------:R-:W-:Y:S01]  /*2c20*/  ISETP.GE.AND P4, PT, R6, R17.reuse, PT ;  /* 0x000000110600720c */ /* 0x080fe20003f86270 */
[----:B------:R-:W-:Y:S01]  /*2c30*/  VIADD R6, R175, 0x28 ;  /* 0x00000028af067836 */ /* 0x000fe20000000000 */
[-C--:B------:R-:W-:Y:S01]  /*2c40*/  ISETP.GE.AND P3, PT, R7, R17.reuse, PT ;  /* 0x000000110700720c */ /* 0x080fe20003f66270 */
[----:B------:R-:W-:Y:S01]  /*2c50*/  IMAD.MOV.U32 R206, RZ, RZ, 0x7f800000 ;  /* 0x7f800000ffce7424 */ /* 0x000fe200078e00ff */
[----:B------:R-:W2:Y:S01]  /*2c60*/  LDC.64 R8, c[0x0][0x3b8] ;  /* 0x0000ee00ff087b82 */ /* 0x000ea20000000a00 */
[----:B------:R-:W-:Y:S01]  /*2c70*/  IMAD.MOV.U32 R203, RZ, RZ, 0x7f800000 ;  /* 0x7f800000ffcb7424 */ /* 0x000fe200078e00ff */
[----:B------:R-:W-:Y:S01]  /*2c80*/  ISETP.GE.AND P2, PT, R6, R17, PT ;  /* 0x000000110600720c */ /* 0x000fe20003f46270 */
[----:B------:R-:W-:Y:S01]  /*2c90*/  IMAD.WIDE R10, R175, 0x4, R218 ;  /* 0x00000004af0a7825 */ /* 0x000fe200078e02da */
[----:B------:R-:W-:-:S03]  /*2ca0*/  USHF.L.U32 UR23, UR18, 0x4, URZ ;  /* 0x0000000412177899 */ /* 0x000fc6000800063f */
[----:B------:R-:W-:Y:S01]  /*2cb0*/  IMAD.SHL.U32 R191, R170, 0x20, RZ ;  /* 0x00000020aabf7824 */ /* 0x000fe200078e00ff */
[----:B-1----:R-:W1:Y:S01]  /*2cc0*/  @P6 LDC.64 R4, c[0x0][0x3d0] ;  /* 0x0000f400ff046b82 */ /* 0x002e620000000a00 */
[----:B------:R-:W5:Y:S01]  /*2cd0*/  @!P0 LDG.E R205, desc[UR38][R10.64] ;  /* 0x000000260acd8981 */ /* 0x000f62000c1e1900 */
[----:B------:R-:W-:Y:S01]  /*2ce0*/  USHF.L.U32 UR24, UR18, 0x3, URZ ;  /* 0x0000000312187899 */ /* 0x000fe2000800063f */
[----:B------:R-:W-:Y:S01]  /*2cf0*/  IMAD.MOV.U32 R159, RZ, RZ, 0x20 ;  /* 0x00000020ff9f7424 */ /* 0x000fe200078e00ff */
[----:B------:R-:W-:Y:S01]  /*2d00*/  SHF.R.S32.HI R212, RZ, 0x1f, R220 ;  /* 0x0000001fffd47819 */ /* 0x000fe200000114dc */
[----:B------:R-:W5:Y:S01]  /*2d10*/  @!P4 LDG.E R206, desc[UR38][R10.64+0x20] ;  /* 0x000020260acec981 */ /* 0x000f62000c1e1900 */
[----:B------:R-:W-:-:S04]  /*2d20*/  DEPBAR.LE SB0, 0x1 ;  /* 0x000080400000791a */ /* 0x000fc80000000000 */
[----:B------:R-:W-:Y:S01]  /*2d30*/  @!P2 IMAD.WIDE R6, R6, 0x4, R218 ;  /* 0x000000040606a825 */ /* 0x000fe200078e02da */
[----:B------:R-:W5:Y:S03]  /*2d40*/  @!P3 LDG.E R203, desc[UR38][R10.64+0x80] ;  /* 0x000080260acbb981 */ /* 0x000f66000c1e1900 */
[----:B------:R-:W-:Y:S01]  /*2d50*/  VIADD R161, R165, 0x1000 ;  /* 0x00001000a5a17836 */ /* 0x000fe20000000000 */
[----:B------:R2:W5:Y:S01]  /*2d60*/  @!P2 LDG.E R204, desc[UR38][R6.64] ;  /* 0x0000002606cca981 */ /* 0x000562000c1e1900 */
[----:B------:R-:W-:Y:S02]  /*2d70*/  VIADD R160, R166, 0x1000 ;  /* 0x00001000a6a07836 */ /* 0x000fe40000000000 */
[----:B------:R-:W-:Y:S01]  /*2d80*/  IMAD.MOV.U32 R167, RZ, RZ, 0x40 ;  /* 0x00000040ffa77424 */ /* 0x000fe200078e00ff */
[----:B------:R-:W-:Y:S01]  /*2d90*/  BAR.SYNC.DEFER_BLOCKING 0x0 ;  /* 0x0000000000007b1d */ /* 0x000fe20000010000 */
[----:B-1----:R-:W-:-:S02]  /*2da0*/  @P6 IMAD R2, R2, R4, RZ ;  /* 0x0000000402026224 */ /* 0x002fc400078e02ff */
[----:B------:R-:W-:Y:S01]  /*2db0*/  IMAD.MOV.U32 R202, RZ, RZ, RZ ;  /* 0x000000ffffca7224 */ /* 0x000fe200078e00ff */
[----:B------:R-:W-:Y:S01]  /*2dc0*/  CS2R R94, SRZ ;  /* 0x00000000005e7805 */ /* 0x000fe2000001ff00 */
[C---:B--234-:R-:W-:Y:S01]  /*2dd0*/  @P6 IMAD.WIDE.U32 R14, R174.reuse, R4, R178 ;  /* 0x00000004ae0e6225 */ /* 0x05cfe200078e00b2 */
[----:B------:R-:W-:Y:S02]  /*2de0*/  CS2R R92, SRZ ;  /* 0x00000000005c7805 */ /* 0x000fe4000001ff00 */
[----:B------:R-:W-:Y:S02]  /*2df0*/  CS2R R98, SRZ ;  /* 0x0000000000627805 */ /* 0x000fe4000001ff00 */
[----:B------:R-:W-:Y:S01]  /*2e00*/  CS2R R96, SRZ ;  /* 0x0000000000607805 */ /* 0x000fe2000001ff00 */
[----:B------:R-:W-:Y:S01]  /*2e10*/  @P6 IMAD R5, R174, R5, R2 ;  /* 0x00000005ae056224 */ /* 0x000fe200078e0202 */
[C---:B------:R-:W-:Y:S01]  /*2e20*/  @P6 LEA R4, P0, R14.reuse, UR8, 0x2 ;  /* 0x000000080e046c11 */ /* 0x040fe2000f8010ff */
[----:B------:R-:W-:Y:S01]  /*2e30*/  IMAD.MOV.U32 R193, RZ, RZ, R22 ;  /* 0x000000ffffc17224 */ /* 0x000fe200078e0016 */
[----:B------:R-:W-:Y:S01]  /*2e40*/  CS2R R90, SRZ ;  /* 0x00000000005a7805 */ /* 0x000fe2000001ff00 */
[----:B------:R-:W-:Y:S01]  /*2e50*/  @P6 IMAD.IADD R5, R15, 0x1, R5 ;  /* 0x000000010f056824 */ /* 0x000fe200078e0205 */
[----:B------:R-:W-:Y:S01]  /*2e60*/  CS2R R88, SRZ ;  /* 0x0000000000587805 */ /* 0x000fe2000001ff00 */
[----:B------:R-:W-:Y:S01]  /*2e70*/  IMAD.MOV.U32 R192, RZ, RZ, R23 ;  /* 0x000000ffffc07224 */ /* 0x000fe200078e0017 */
[----:B------:R-:W-:Y:S01]  /*2e80*/  CS2R R86, SRZ ;  /* 0x0000000000567805 */ /* 0x000fe2000001ff00 */
[----:B------:R-:W1:Y:S01]  /*2e90*/  S2R R7, SR_TID.X ;  /* 0x0000000000077919 */ /* 0x000e620000002100 */
[----:B------:R-:W-:Y:S01]  /*2ea0*/  @P6 LEA.HI.X R5, R14, UR9, R5, 0x2, P0 ;  /* 0x000000090e056c11 */ /* 0x000fe200080f1405 */
[----:B------:R-:W2:Y:S01]  /*2eb0*/  @P6 LDC R6, c[0x0][0x2e8] ;  /* 0x0000ba00ff066b82 */ /* 0x000ea20000000800 */
[----:B------:R-:W-:Y:S01]  /*2ec0*/  IMAD.MOV.U32 R189, RZ, RZ, 0x40 ;  /* 0x00000040ffbd7424 */ /* 0x000fe200078e00ff */
[----:B------:R-:W3:Y:S01]  /*2ed0*/  LDG.E.64 R10, desc[UR38][R8.64+0x8] ;  /* 0x00000826080a7981 */ /* 0x000ee2000c1e1b00 */
[----:B------:R-:W-:-:S02]  /*2ee0*/  CS2R R84, SRZ ;  /* 0x0000000000547805 */ /* 0x000fc4000001ff00 */
[----:B------:R-:W-:Y:S02]  /*2ef0*/  CS2R R78, SRZ ;  /* 0x00000000004e7805 */ /* 0x000fe4000001ff00 */
[----:B------:R-:W-:Y:S01]  /*2f00*/  CS2R R76, SRZ ;  /* 0x00000000004c7805 */ /* 0x000fe2000001ff00 */
[----:B------:R-:W4:Y:S01]  /*2f10*/  @P6 LDG.E R2, desc[UR38][R4.64] ;  /* 0x0000002604026981 */ /* 0x000f22000c1e1900 */
        /* <DEDUP_REMOVED lines=27> */
[----:B------:R2:W4:Y:S01]  /*30d0*/  LDG.E.64 R4, desc[UR38][R8.64] ;  /* 0x0000002608047981 */ /* 0x000522000c1e1b00 */
[----:B------:R-:W-:Y:S01]  /*30e0*/  CS2R R36, SRZ ;  /* 0x0000000000247805 */ /* 0x000fe2000001ff00 */
[----:B------:R-:W-:Y:S01]  /*30f0*/  IMAD.MOV.U32 R201, RZ, RZ, R207 ;  /* 0x000000ffffc97224 */ /* 0x000fe200078e00cf */
[----:B------:R-:W-:Y:S01]  /*3100*/  UIMAD UR22, UR18, 0x18, URZ ;  /* 0x00000018121678a4 */ /* 0x000fe2000f8e023f */
[----:B------:R1:W3:Y:S01]  /*3110*/  LDSM.16.M88.4 R148, [R3+0xa000] ;  /* 0x00a000000394783b */ /* 0x0002e20000000200 */
[----:B------:R-:W-:-:S02]  /*3120*/  USHF.L.U32 UR21, UR18, 0x5, URZ ;  /* 0x0000000512157899 */ /* 0x000fc4000800063f */
[----:B------:R-:W-:Y:S01]  /*3130*/  UIMAD UR20, UR18, 0x28, URZ ;  /* 0x00000028121478a4 */ /* 0x000fe2000f8e023f */
[----:B------:R1:W3:Y:S01]  /*3140*/  LDSM.16.M88.4 R152, [R3+0xa800] ;  /* 0x00a800000398783b */ /* 0x0002e20000000200 */
[----:B------:R-:W-:Y:S02]  /*3150*/  UIMAD UR19, UR18, 0x30, URZ ;  /* 0x00000030121378a4 */ /* 0x000fe4000f8e023f */
[----:B------:R-:W-:Y:S01]  /*3160*/  UIADD3 UR17, -UR17, URZ, URZ ;  /* 0x0000003f11117290 */ /* 0x000fe2000fffe13f */
[----:B------:R-:W-:Y:S01]  /*3170*/  ULDC.U8 UR16, c[0x0][0x388] ;  /* 0x0000e20000107ab9 */ /* 0x000fe20000000000 */
[----:B--2---:R-:W-:-:S04]  /*3180*/  LEA.HI R8, R12, R13, RZ, 0x4 ;  /* 0x0000000d0c087211 */ /* 0x004fc800078f20ff */
[----:B------:R-:W-:-:S05]  /*3190*/  LOP3.LUT R8, R8, 0xfffffff0, RZ, 0xc0, !PT ;  /* 0xfffffff008087812 */ /* 0x000fca00078ec0ff */
[----:B------:R-:W-:-:S05]  /*31a0*/  IMAD.IADD R13, R13, 0x1, -R8 ;  /* 0x000000010d0d7824 */ /* 0x000fca00078e0a08 */
[----:B------:R-:W-:Y:S01]  /*31b0*/  SHF.R.S32.HI R8, RZ, 0x1f, R13 ;  /* 0x0000001fff087819 */ /* 0x000fe2000001140d */
[----:B-1----:R-:W-:-:S03]  /*31c0*/  IMAD.SHL.U32 R7, R7, 0x2, RZ ;  /* 0x0000000207077824 */ /* 0x002fc600078e00ff */
[----:B------:R-:W-:Y:S01]  /*31d0*/  LEA.HI R8, R8, R13, RZ, 0x3 ;  /* 0x0000000d08087211 */ /* 0x000fe200078f18ff */
[----:B------:R-:W4:Y:S01]  /*31e0*/  @P6 MUFU.RCP R6, R6 ;  /* 0x0000000600066308 */ /* 0x000f220000001000 */
[----:B------:R-:W-:Y:S02]  /*31f0*/  VIADD R9, R0, 0x80 ;  /* 0x0000008000097836 */ /* 0x000fe40000000000 */
[----:B------:R-:W-:Y:S01]  /*3200*/  LOP3.LUT R8, R8, 0xfffffff8, RZ, 0xc0, !PT ;  /* 0xfffffff808087812 */ /* 0x000fe200078ec0ff */
[----:B------:R-:W-:Y:S01]  /*3210*/  UIADD3 UR13, UR23, 0x20, URZ ;  /* 0x00000020170d7890 */ /* 0x000fe2000fffe03f */
[----:B------:R-:W-:Y:S01]  /*3220*/  IMAD R0, R174, UR14, R178 ;  /* 0x0000000eae007c24 */ /* 0x000fe2000f8e02b2 */
[----:B------:R-:W-:Y:S01]  /*3230*/  LOP3.LUT R191, R191, 0x6, R7, 0xf8, !PT ;  /* 0x00000006bfbf7812 */ /* 0x000fe200078ef807 */
[----:B------:R-:W-:Y:S01]  /*3240*/  ULDC UR14, c[0x0][0x2d0] ;  /* 0x0000b400000e7ab9 */ /* 0x000fe20000000800 */
[----:B------:R-:W-:Y:S01]  /*3250*/  IMAD.IADD R8, R13, 0x1, -R8 ;  /* 0x000000010d087824 */ /* 0x000fe200078e0a08 */
[----:B------:R-:W-:Y:S01]  /*3260*/  ISETP.GE.AND P2, PT, R9, R209, PT ;  /* 0x000000d10900720c */ /* 0x000fe20003f46270 */
[----:B------:R-:W-:Y:S01]  /*3270*/  UIADD3 UR12, UR24, UR13, URZ ;  /* 0x0000000d180c7290 */ /* 0x000fe2000fffe03f */
[----:B------:R-:W-:-:S02]  /*3280*/  IMAD.SHL.U32 R0, R0, 0x20, RZ ;  /* 0x0000002000007824 */ /* 0x000fc400078e00ff */
[----:B------:R-:W-:Y:S01]  /*3290*/  IMAD R191, R177, 0x80, R191 ;  /* 0x00000080b1bf7824 */ /* 0x000fe200078e02bf */
[C---:B------:R-:W-:Y:S01]  /*32a0*/  LOP3.LUT P0, RZ, R8.reuse, 0x2, RZ, 0xc0, !PT ;  /* 0x0000000208ff7812 */ /* 0x040fe2000780c0ff */
[----:B------:R-:W-:Y:S01]  /*32b0*/  UIADD3 UR11, UR24, UR12, URZ ;  /* 0x0000000c180b7290 */ /* 0x000fe2000fffe03f */
[----:B------:R-:W-:Y:S02]  /*32c0*/  LOP3.LUT P3, RZ, R8, 0x4, RZ, 0xc0, !PT ;  /* 0x0000000408ff7812 */ /* 0x000fe4000786c0ff */
[----:B------:R-:W-:Y:S01]  /*32d0*/  IADD3 R190, -R190, R175, -R191 ;  /* 0x000000afbebe7210 */ /* 0x000fe20007ffe9bf */
[----:B------:R-:W-:Y:S01]  /*32e0*/  UIADD3 UR10, UR24, UR11, URZ ;  /* 0x0000000b180a7290 */ /* 0x000fe2000fffe03f */
[----:B------:R-:W-:Y:S02]  /*32f0*/  SEL R159, R159, 0xffffffe0, !P0 ;  /* 0xffffffe09f9f7807 */ /* 0x000fe40004000000 */
[----:B------:R-:W-:Y:S02]  /*3300*/  SEL R161, R161, R165, !P1 ;  /* 0x000000a5a1a17207 */ /* 0x000fe40004800000 */
[----:B------:R-:W-:Y:S01]  /*3310*/  SEL R160, R160, R166, !P1 ;  /* 0x000000a6a0a07207 */ /* 0x000fe20004800000 */
[----:B------:R-:W-:Y:S01]  /*3320*/  UIADD3 UR9, UR24, UR10, URZ ;  /* 0x0000000a18097290 */ /* 0x000fe2000fffe03f */
[----:B------:R-:W-:Y:S01]  /*3330*/  @P2 VIADD R200, R191, 0x19 ;  /* 0x00000019bfc82836 */ /* 0x000fe20000000000 */
[----:B------:R-:W-:Y:S01]  /*3340*/  LEA R161, R161, UR6, 0x1 ;  /* 0x00000006a1a17c11 */ /* 0x000fe2000f8e08ff */
[C---:B------:R-:W-:Y:S01]  /*3350*/  @P2 VIADD R199, R191.reuse, 0x18 ;  /* 0x00000018bfc72836 */ /* 0x040fe20000000000 */
[----:B------:R-:W-:Y:S01]  /*3360*/  LEA R160, R160, UR6, 0x1 ;  /* 0x00000006a0a07c11 */ /* 0x000fe2000f8e08ff */
[----:B------:R-:W-:Y:S01]  /*3370*/  @P2 VIADD R198, R191, 0x11 ;  /* 0x00000011bfc62836 */ /* 0x000fe20000000000 */
[----:B------:R-:W-:Y:S01]  /*3380*/  SEL R167, R167, 0xffffffc0, !P3 ;  /* 0xffffffc0a7a77807 */ /* 0x000fe20005800000 */
[----:B------:R-:W-:-:S02]  /*3390*/  @P2 VIADD R197, R191, 0x10 ;  /* 0x00000010bfc52836 */ /* 0x000fc40000000000 */
[C---:B------:R-:W-:Y:S02]  /*33a0*/  @P2 VIADD R196, R191.reuse, 0x9 ;  /* 0x00000009bfc42836 */ /* 0x040fe40000000000 */
[C---:B------:R-:W-:Y:S02]  /*33b0*/  @P2 VIADD R195, R191.reuse, 0x8 ;  /* 0x00000008bfc32836 */ /* 0x040fe40000000000 */
[----:B------:R-:W-:Y:S02]  /*33c0*/  @P2 VIADD R194, R191, 0x1 ;  /* 0x00000001bfc22836 */ /* 0x000fe40000000000 */
[----:B------:R-:W-:Y:S01]  /*33d0*/  IMAD.IADD R190, R190, 0x1, R209 ;  /* 0x00000001bebe7824 */ /* 0x000fe200078e02d1 */
[----:B------:R-:W-:Y:S02]  /*33e0*/  UIMAD UR18, UR18, 0x38, URZ ;  /* 0x00000038121278a4 */ /* 0x000fe4000f8e023f */
[----:B------:R-:W-:Y:S01]  /*33f0*/  UIADD3 UR8, UR24, UR9, URZ ;  /* 0x0000000918087290 */ /* 0x000fe2000fffe03f */
[----:B---3--:R-:W-:-:S02]  /*3400*/  IADD3 R220, P5, P4, R0, R10, R220 ;  /* 0x0000000a00dc7210 */ /* 0x008fc40007cbe0dc */
[----:B------:R-:W-:Y:S01]  /*3410*/  SHF.R.S32.HI R0, RZ, 0x1f, R0 ;  /* 0x0000001fff007819 */ /* 0x000fe20000011400 */
[----:B----4-:R-:W-:-:S03]  /*3420*/  @P6 FMUL.FTZ R202, R2, R6 ;  /* 0x0000000602ca6220 */ /* 0x010fc60000410000 */
[----:B------:R-:W-:Y:S01]  /*3430*/  IADD3.X R212, R0, R11, R212, P5, P4 ;  /* 0x0000000b00d47210 */ /* 0x000fe20002fe84d4 */
[----:B------:R-:W-:Y:S02]  /*3440*/  IMAD.SHL.U32 R0, R166, 0x2, RZ ;  /* 0x00000002a6007824 */ /* 0x000fe400078e00ff */
[----:B------:R-:W-:Y:S02]  /*3450*/  IMAD.IADD R2, R164, 0x1, R159 ;  /* 0x00000001a4027824 */ /* 0x000fe400078e029f */
[----:B------:R-:W-:Y:S01]  /*3460*/  IMAD.WIDE.U32 R220, R220, -0x2daee0ad, RZ ;  /* 0xd2511f53dcdc7825 */ /* 0x000fe200078e00ff */
[----:B------:R-:W-:Y:S02]  /*3470*/  R2UR UR15, R4 ;  /* 0x00000000040f72ca */ /* 0x000fe400000e0000 */
[----:B------:R-:W-:-:S11]  /*3480*/  R2UR UR37, R5 ;  /* 0x00000000052572ca */ /* 0x000fd600000e0000 */
[----:B------:R-:W-:Y:S01]  /*3490*/  UIADD3 UR35, UR15, -0x4ab325aa, URZ ;  /* 0xb54cda560f237890 */ /* 0x000fe2000fffe03f */
[----:B------:R-:W-:Y:S01]  /*34a0*/  LOP3.LUT R212, R212, UR15, RZ, 0x3c, !PT ;  /* 0x0000000fd4d47c12 */ /* 0x000fe2000f8e3cff */
[----:B------:R-:W-:Y:S02]  /*34b0*/  UIADD3 UR33, UR15, 0x1715609d, URZ ;  /* 0x1715609d0f217890 */ /* 0x000fe4000fffe03f */
[----:B------:R-:W-:Y:S02]  /*34c0*/  UIADD3 UR31, UR15, 0x78dde6e4, URZ ;  /* 0x78dde6e40f1f7890 */ /* 0x000fe4000fffe03f */
[----:B------:R-:W-:Y:S02]  /*34d0*/  UIADD3 UR29, UR15, -0x255992d5, URZ ;  /* 0xdaa66d2b0f1d7890 */ /* 0x000fe4000fffe03f */
[----:B------:R-:W-:Y:S02]  /*34e0*/  UIADD3 UR27, UR15, 0x3c6ef372, URZ ;  /* 0x3c6ef3720f1b7890 */ /* 0x000fe4000fffe03f */
[----:B------:R-:W-:-:S02]  /*34f0*/  UIADD3 UR25, UR15, -0x61c88647, URZ ;  /* 0x9e3779b90f197890 */ /* 0x000fc4000fffe03f */
[----:B------:R-:W-:Y:S02]  /*3500*/  UIADD3 UR36, UR37, 0x646e171e, URZ ;  /* 0x646e171e25247890 */ /* 0x000fe4000fffe03f */
[----:B------:R-:W-:Y:S02]  /*3510*/  UIADD3 UR34, UR37, -0x56f99767, URZ ;  /* 0xa906689925227890 */ /* 0x000fe4000fffe03f */
[----:B------:R-:W-:Y:S02]  /*3520*/  UIADD3 UR32, UR37, -0x126145ec, URZ ;  /* 0xed9eba1425207890 */ /* 0x000fe4000fffe03f */
[----:B------:R-:W-:Y:S02]  /*3530*/  UIADD3 UR30, UR37, 0x32370b8f, URZ ;  /* 0x32370b8f251e7890 */ /* 0x000fe4000fffe03f */
[----:B------:R-:W-:Y:S02]  /*3540*/  UIADD3 UR28, UR37, 0x76cf5d0a, URZ ;  /* 0x76cf5d0a251c7890 */ /* 0x000fe4000fffe03f */
[----:B------:R-:W-:Y:S01]  /*3550*/  UIADD3 UR26, UR37, -0x4498517b, URZ ;  /* 0xbb67ae85251a7890 */ /* 0x000fe2000fffe03f */
[----:B------:R-:W-:-:S11]  /*3560*/  ULDC UR15, c[0x0][0x2ec] ;  /* 0x0000bb00000f7ab9 */ /* 0x000fd60000000800 */
.L_x_1244:
[----:B------:R-:W-:Y:S01]  /*3570*/  LOP3.LUT R228, R220, UR26, RZ, 0x3c, !PT ;  /* 0x0000001adce47c12 */ /* 0x000fe2000f8e3cff */
[----:B------:R-:W0:Y:S01]  /*3580*/  LDGDEPBAR ;  /* 0x00000000000079af */ /* 0x000e220000000000 */
[C---:B------:R-:W-:Y:S02]  /*3590*/  IMAD.IADD R168, R160.reuse, 0x1, R159 ;  /* 0x00000001a0a87824 */ /* 0x040fe400078e029f */
[----:B-----5:R-:W-:Y:S01]  /*35a0*/  FMUL.FTZ R248, R205, 1.4426950216293334961 ;  /* 0x3fb8aa3bcdf87820 */ /* 0x020fe20000410000 */
[--C-:B------:R-:W-:Y:S02]  /*35b0*/  IMAD.IADD R120, R160, 0x1, R167.reuse ;  /* 0x00000001a0787824 */ /* 0x100fe400078e02a7 */
[----:B------:R-:W-:Y:S01]  /*35c0*/  IMAD.IADD R167, R168, 0x1, R167 ;  /* 0x00000001a8a77824 */ /* 0x000fe200078e02a7 */
        /* <DEDUP_REMOVED lines=12> */
[-C--:B------:R-:W-:Y:S06]  /*3690*/  HMMA.16816.F32.BF16 R12, R28, R18.reuse, RZ ;  /* 0x000000121c0c723c */ /* 0x080fec00000418ff */
[C---:B------:R-:W-:Y:S06]  /*36a0*/  HMMA.16816.F32.BF16 R16, R32.reuse, R18, RZ ;  /* 0x000000122010723c */ /* 0x040fec00000418ff */
[-C--:B---3--:R-:W-:Y:S06]  /*36b0*/  HMMA.16816.F32.BF16 R20, R32, R100.reuse, RZ ;  /* 0x000000642014723c */ /* 0x088fec00000418ff */
[C---:B------:R-:W-:Y:S06]  /*36c0*/  HMMA.16816.F32.BF16 R24, R28.reuse, R100, RZ ;  /* 0x000000641c18723c */ /* 0x040fec00000418ff */
[-C--:B------:R-:W-:Y:S01]  /*36d0*/  HMMA.16816.F32.BF16 R28, R28, R102.reuse, RZ ;  /* 0x000000661c1c723c */ /* 0x080fe200000418ff */
[----:B------:R-:W-:Y:S04]  /*36e0*/  IMAD R101, R177, 0x4, R170 ;  /* 0x00000004b1657824 */ /* 0x000fe800078e02aa */
[----:B------:R-:W-:Y:S01]  /*36f0*/  IMAD R100, R208, 0x4, R169 ;  /* 0x00000004d0647824 */ /* 0x000fe200078e02a9 */
[----:B------:R-:W-:Y:S01]  /*3700*/  LOP3.LUT R101, R101, UR37, RZ, 0x3c, !PT ;  /* 0x0000002565657c12 */ /* 0x000fe2000f8e3cff */
[----:B------:R-:W-:Y:S04]  /*3710*/  HMMA.16816.F32.BF16 R32, R32, R102, RZ ;  /* 0x000000662020723c */ /* 0x000fe800000418ff */
[----:B------:R-:W-:Y:S01]  /*3720*/  LOP3.LUT R236, R221, R101, RZ, 0x3c, !PT ;  /* 0x00000065ddec7212 */ /* 0x000fe200078e3cff */
[C---:B------:R-:W-:Y:S01]  /*3730*/  IMAD.WIDE.U32 R226, R100.reuse, -0x326172a9, RZ ;  /* 0xcd9e8d5764e27825 */ /* 0x040fe200078e00ff */
[-C--:B----4-:R-:W-:Y:S05]  /*3740*/  HMMA.16816.F32.BF16 R4, R104, R108.reuse, R4 ;  /* 0x0000006c6804723c */ /* 0x090fea0000041804 */
[-C--:B------:R-:W-:Y:S01]  /*3750*/  LOP3.LUT R232, R227, R212.reuse, RZ, 0x3c, !PT ;  /* 0x000000d4e3e87212 */ /* 0x080fe200078e3cff */
[C---:B-1----:R-:W-:Y:S05]  /*3760*/  HMMA.16816.F32.BF16 R8, R112.reuse, R108, R8 ;  /* 0x0000006c7008723c */ /* 0x042fea0000041808 */
[----:B------:R-:W-:Y:S01]  /*3770*/  VIADD R234, R100, 0x2 ;  /* 0x0000000264ea7836 */ /* 0x000fe20000000000 */
[-C--:B------:R-:W-:Y:S01]  /*3780*/  HMMA.16816.F32.BF16 R12, R112, R110.reuse, R12 ;  /* 0x0000006e700c723c */ /* 0x080fe2000004180c */
[----:B------:R-:W-:Y:S04]  /*3790*/  LDSM.16.M88.4 R100, [R120] ;  /* 0x000000007864783b */ /* 0x000fe80000000200 */
[----:B------:R-:W-:Y:S01]  /*37a0*/  IMAD.WIDE.U32 R232, R232, -0x2daee0ad, RZ ;  /* 0xd2511f53e8e87825 */ /* 0x000fe200078e00ff */
[C---:B------:R-:W-:Y:S03]  /*37b0*/  HMMA.16816.F32.BF16 R16, R104.reuse, R110, R16 ;  /* 0x0000006e6810723c */ /* 0x040fe60000041810 */
[----:B------:R-:W1:Y:S02]  /*37c0*/  LDSM.16.M88.4 R108, [R156+0x6000] ;  /* 0x006000009c6c783b */ /* 0x000e640000000200 */
[----:B------:R-:W-:Y:S01]  /*37d0*/  LOP3.LUT R224, R228, R233, RZ, 0x3c, !PT ;  /* 0x000000e9e4e07212 */ /* 0x000fe200078e3cff */
[----:B------:R-:W-:Y:S01]  /*37e0*/  IMAD.WIDE.U32 R234, R234, -0x326172a9, RZ ;  /* 0xcd9e8d57eaea7825 */ /* 0x000fe200078e00ff */
[-C--:B--2---:R-:W-:Y:S04]  /*37f0*/  HMMA.16816.F32.BF16 R20, R104, R116.reuse, R20 ;  /* 0x000000746814723c */ /* 0x084fe80000041814 */
[----:B------:R-:W-:Y:S01]  /*3800*/  LOP3.LUT R230, R235, R212, RZ, 0x3c, !PT ;  /* 0x000000d4ebe67212 */ /* 0x000fe200078e3cff */
[----:B------:R-:W2:Y:S01]  /*3810*/  LDSM.16.M88.4 R120, [R120+0x1000] ;  /* 0x001000007878783b */ /* 0x000ea20000000200 */
[----:B------:R-:W-:Y:S01]  /*3820*/  IMAD.WIDE.U32 R236, R236, -0x326172a9, RZ ;  /* 0xcd9e8d57ecec7825 */ /* 0x000fe200078e00ff */
[C---:B------:R-:W-:Y:S04]  /*3830*/  HMMA.16816.F32.BF16 R24, R112.reuse, R116, R24 ;  /* 0x000000747018723c */ /* 0x040fe80000041818 */
[----:B------:R-:W-:Y:S01]  /*3840*/  LOP3.LUT R223, R236, UR27, RZ, 0x3c, !PT ;  /* 0x0000001becdf7c12 */ /* 0x000fe2000f8e3cff */
[----:B------:R-:W-:Y:S01]  /*3850*/  IMAD.WIDE.U32 R224, R224, -0x326172a9, RZ ;  /* 0xcd9e8d57e0e07825 */ /* 0x000fe200078e00ff */
[----:B------:R-:W-:Y:S01]  /*3860*/  LOP3.LUT R229, R237, UR25, R226, 0x96, !PT ;  /* 0x00000019ede57c12 */ /* 0x000fe2000f8e96e2 */
[-C--:B------:R-:W-:Y:S01]  /*3870*/  HMMA.16816.F32.BF16 R28, R112, R118.reuse, R28 ;  /* 0x00000076701c723c */ /* 0x080fe2000004181c */
[----:B------:R-:W3:Y:S03]  /*3880*/  LDSM.16.M88.4 R112, [R156+0x6800] ;  /* 0x006800009c70783b */ /* 0x000ee60000000200 */
[----:B------:R-:W-:Y:S01]  /*3890*/  LOP3.LUT R227, R223, R225, RZ, 0x3c, !PT ;  /* 0x000000e1dfe37212 */ /* 0x000fe200078e3cff */
[----:B------:R-:W-:Y:S01]  /*38a0*/  IMAD.WIDE.U32 R230, R230, -0x2daee0ad, RZ ;  /* 0xd2511f53e6e67825 */ /* 0x000fe200078e00ff */
[----:B------:R-:W-:Y:S01]  /*38b0*/  LOP3.LUT R226, R237, UR25, R234, 0x96, !PT ;  /* 0x00000019ede27c12 */ /* 0x000fe2000f8e96ea */
[----:B------:R-:W-:Y:S04]  /*38c0*/  HMMA.16816.F32.BF16 R32, R104, R118, R32 ;  /* 0x000000766820723c */ /* 0x000fe80000041820 */
[----:B------:R-:W-:Y:S01]  /*38d0*/  LOP3.LUT R225, R228, R231, RZ, 0x3c, !PT ;  /* 0x000000e7e4e17212 */ /* 0x000fe200078e3cff */
[----:B------:R-:W-:Y:S06]  /*38e0*/  IMAD.WIDE.U32 R228, R229, -0x2daee0ad, RZ ;  /* 0xd2511f53e5e47825 */ /* 0x000fec00078e00ff */
[----:B------:R-:W-:Y:S01]  /*38f0*/  IMAD.WIDE.U32 R234, R226, -0x2daee0ad, RZ ;  /* 0xd2511f53e2ea7825 */ /* 0x000fe200078e00ff */
[----:B------:R-:W-:Y:S03]  /*3900*/  LOP3.LUT R226, R229, UR28, R232, 0x96, !PT ;  /* 0x0000001ce5e27c12 */ /* 0x000fe6000f8e96e8 */
[----:B------:R-:W-:Y:S01]  /*3910*/  IMAD.WIDE.U32 R116, R227, -0x2daee0ad, RZ ;  /* 0xd2511f53e3747825 */ /* 0x000fe200078e00ff */
[-C--:B-1----:R-:W-:Y:S05]  /*3920*/  HMMA.16816.F32.BF16 R4, R100, R108.reuse, R4 ;  /* 0x0000006c6404723c */ /* 0x082fea0000041804 */
[----:B------:R-:W-:Y:S01]  /*3930*/  LOP3.LUT R117, R117, UR30, R228, 0x96, !PT ;  /* 0x0000001e75757c12 */ /* 0x000fe2000f8e96e4 */
[----:B------:R-:W-:Y:S01]  /*3940*/  IMAD.WIDE.U32 R232, R226, -0x326172a9, RZ ;  /* 0xcd9e8d57e2e87825 */ /* 0x000fe200078e00ff */
[C---:B--2---:R-:W-:Y:S04]  /*3950*/  HMMA.16816.F32.BF16 R8, R120.reuse, R108, R8 ;  /* 0x0000006c7808723c */ /* 0x044fe80000041808 */
[----:B------:R-:W-:Y:S01]  /*3960*/  LOP3.LUT R224, R233, UR29, R224, 0x96, !PT ;  /* 0x0000001de9e07c12 */ /* 0x000fe2000f8e96e0 */
[----:B------:R-:W-:Y:S01]  /*3970*/  IMAD.WIDE.U32 R236, R225, -0x326172a9, RZ ;  /* 0xcd9e8d57e1ec7825 */ /* 0x000fe200078e00ff */
[----:B------:R-:W-:Y:S01]  /*3980*/  LOP3.LUT R225, R235, UR28, R230, 0x96, !PT ;  /* 0x0000001cebe17c12 */ /* 0x000fe2000f8e96e6 */
[-C--:B------:R-:W-:Y:S04]  /*3990*/  HMMA.16816.F32.BF16 R12, R120, R110.reuse, R12 ;  /* 0x0000006e780c723c */ /* 0x080fe8000004180c */
[----:B------:R-:W-:Y:S01]  /*39a0*/  LOP3.LUT R223, R223, R237, RZ, 0x3c, !PT ;  /* 0x000000eddfdf7212 */ /* 0x000fe200078e3cff */
[----:B------:R-:W-:Y:S01]  /*39b0*/  IMAD.WIDE.U32 R226, R225, -0x326172a9, RZ ;  /* 0xcd9e8d57e1e27825 */ /* 0x000fe200078e00ff */
[C---:B------:R-:W-:Y:S05]  /*39c0*/  HMMA.16816.F32.BF16 R16, R100.reuse, R110, R16 ;  /* 0x0000006e6410723c */ /* 0x040fea0000041810 */
[----:B------:R-:W-:Y:S01]  /*39d0*/  LOP3.LUT R236, R227, UR29, R236, 0x96, !PT ;  /* 0x0000001de3ec7c12 */ /* 0x000fe2000f8e96ec */
[----:B------:R-:W-:Y:S01]  /*39e0*/  IMAD.WIDE.U32 R228, R117, -0x326172a9, RZ ;  /* 0xcd9e8d5775e47825 */ /* 0x000fe200078e00ff */
[-C--:B---3--:R-:W-:Y:S04]  /*39f0*/  HMMA.16816.F32.BF16 R20, R100, R112.reuse, R20 ;  /* 0x000000706414723c */ /* 0x088fe80000041814 */
[----:B------:R-:W-:Y:S01]  /*3a00*/  LOP3.LUT R117, R229, UR31, R232, 0x96, !PT ;  /* 0x0000001fe5757c12 */ /* 0x000fe2000f8e96e8 */
[----:B------:R-:W-:Y:S01]  /*3a10*/  IMAD.WIDE.U32 R230, R223, -0x2daee0ad, RZ ;  /* 0xd2511f53dfe67825 */ /* 0x000fe200078e00ff */
[C---:B------:R-:W-:Y:S05]  /*3a20*/  HMMA.16816.F32.BF16 R24, R120.reuse, R112, R24 ;  /* 0x000000707818723c */ /* 0x040fea0000041818 */
[----:B------:R-:W-:Y:S01]  /*3a30*/  LOP3.LUT R234, R231, UR30, R234, 0x96, !PT ;  /* 0x0000001ee7ea7c12 */ /* 0x000fe2000f8e96ea */
[----:B------:R-:W-:Y:S01]  /*3a40*/  IMAD.WIDE.U32 R224, R224, -0x2daee0ad, RZ ;  /* 0xd2511f53e0e07825 */ /* 0x000fe200078e00ff */
[-C--:B------:R-:W-:Y:S04]  /*3a50*/  HMMA.16816.F32.BF16 R28, R120, R114.reuse, R28 ;  /* 0x00000072781c723c */ /* 0x080fe8000004181c */
[----:B------:R-:W-:Y:S01]  /*3a60*/  LOP3.LUT R116, R225, UR32, R116, 0x96, !PT ;  /* 0x00000020e1747c12 */ /* 0x000fe2000f8e9674 */
[----:B------:R-:W-:Y:S01]  /*3a70*/  IMAD.WIDE.U32 R118, R117, -0x2daee0ad, RZ ;  /* 0xd2511f5375767825 */ /* 0x000fe200078e00ff */
[----:B------:R-:W-:Y:S01]  /*3a80*/  HMMA.16816.F32.BF16 R32, R100, R114, R32 ;  /* 0x000000726420723c */ /* 0x000fe20000041820 */
[----:B------:R-:W-:Y:S04]  /*3a90*/  LDSM.16.M88.4 R100, [R167] ;  /* 0x00000000a764783b */ /* 0x000fe80000000200 */
[----:B------:R-:W-:Y:S01]  /*3aa0*/  LOP3.LUT R104, R119, UR34, R224, 0x96, !PT ;  /* 0x0000002277687c12 */ /* 0x000fe2000f8e96e0 */
[----:B------:R-:W-:Y:S05]  /*3ab0*/  IMAD.WIDE.U32 R234, R234, -0x326172a9, RZ ;  /* 0xcd9e8d57eaea7825 */ /* 0x000fea00078e00ff */
[----:B------:R-:W-:Y:S01]  /*3ac0*/  LOP3.LUT R227, R235, UR31, R226, 0x96, !PT ;  /* 0x0000001febe37c12 */ /* 0x000fe2000f8e96e2 */
[----:B------:R-:W-:Y:S04]  /*3ad0*/  IMAD.WIDE.U32 R116, R116, -0x326172a9, RZ ;  /* 0xcd9e8d5774747825 */ /* 0x000fe800078e00ff */
[----:B------:R-:W-:Y:S01]  /*3ae0*/  IMAD.WIDE.U32 R236, R236, -0x2daee0ad, RZ ;  /* 0xd2511f53ecec7825 */ /* 0x000fe200078e00ff */
[----:B------:R-:W-:Y:S03]  /*3af0*/  LOP3.LUT R228, R117, UR33, R228, 0x96, !PT ;  /* 0x0000002175e47c12 */ /* 0x000fe6000f8e96e4 */
[----:B------:R-:W-:Y:S01]  /*3b00*/  IMAD.WIDE.U32 R108, R227, -0x2daee0ad, RZ ;  /* 0xd2511f53e36c7825 */ /* 0x000fe200078e00ff */
[----:B------:R-:W-:Y:S03]  /*3b10*/  LOP3.LUT R106, R237, UR32, R230, 0x96, !PT ;  /* 0x00000020ed6a7c12 */ /* 0x000fe6000f8e96e6 */
[----:B------:R-:W-:Y:S04]  /*3b20*/  IMAD.WIDE.U32 R228, R228, -0x2daee0ad, RZ ;  /* 0xd2511f53e4e47825 */ /* 0x000fe800078e00ff */
[----:B------:R-:W-:Y:S01]  /*3b30*/  IMAD.WIDE.U32 R106, R106, -0x326172a9, RZ ;  /* 0xcd9e8d576a6a7825 */ /* 0x000fe200078e00ff */
[----:B------:R-:W-:Y:S02]  /*3b40*/  LOP3.LUT R237, R229, UR36, R118, 0x96, !PT ;  /* 0x00000024e5ed7c12 */ /* 0x000fe4000f8e9676 */
[----:B------:R-:W-:Y:S01]  /*3b50*/  LOP3.LUT R245, R228, 0xffff, RZ, 0xc0, !PT ;  /* 0x0000ffffe4f57812 */ /* 0x000fe200078ec0ff */
[----:B------:R-:W-:Y:S01]  /*3b60*/  IMAD.MOV.U32 R224, RZ, RZ, R193 ;  /* 0x000000ffffe07224 */ /* 0x000fe200078e00c1 */
[----:B------:R-:W-:Y:S01]  /*3b70*/  LOP3.LUT R234, R107, UR33, R234, 0x96, !PT ;  /* 0x000000216bea7c12 */ /* 0x000fe2000f8e96ea */
[----:B------:R-:W-:Y:S01]  /*3b80*/  IMAD.WIDE.U32 R230, R104, -0x326172a9, RZ ;  /* 0xcd9e8d5768e67825 */ /* 0x000fe200078e00ff */
[----:B------:R-:W-:Y:S02]  /*3b90*/  LOP3.LUT R242, R228, 0xff, RZ, 0xc0, !PT ;  /* 0x000000ffe4f27812 */ /* 0x000fe400078ec0ff */
[----:B------:R-:W-:Y:S01]  /*3ba0*/  LOP3.LUT R104, R109, UR34, R236, 0x96, !PT ;  /* 0x000000226d687c12 */ /* 0x000fe2000f8e96ec */
[----:B------:R-:W-:Y:S01]  /*3bb0*/  IMAD R118, R208, 0x40, R190 ;  /* 0x00000040d0767824 */ /* 0x000fe200078e02be */
[----:B------:R-:W-:Y:S01]  /*3bc0*/  LEA R226, P0, R175, R224, 0x2 ;  /* 0x000000e0afe27211 */ /* 0x000fe200078010ff */
[----:B------:R-:W-:Y:S01]  /*3bd0*/  IMAD.MOV.U32 R225, RZ, RZ, R192 ;  /* 0x000000ffffe17224 */ /* 0x000fe200078e00c0 */
[----:B------:R-:W-:Y:S01]  /*3be0*/  SHF.R.U32.HI R245, RZ, 0x8, R245 ;  /* 0x00000008fff57819 */ /* 0x000fe200000116f5 */
[----:B------:R-:W-:Y:S01]  /*3bf0*/  IMAD.WIDE.U32 R104, R104, -0x326172a9, RZ ;  /* 0xcd9e8d5768687825 */ /* 0x000fe200078e00ff */
[----:B------:R-:W-:Y:S02]  /*3c00*/  LOP3.LUT R236, R230, 0xffff, RZ, 0xc0, !PT ;  /* 0x0000ffffe6ec7812 */ /* 0x000fe400078ec0ff */
[----:B------:R-:W-:Y:S01]  /*3c10*/  LOP3.LUT R245, R245, 0xffff, RZ, 0xc0, !PT ;  /* 0x0000fffff5f57812 */ /* 0x000fe200078ec0ff */
[C---:B------:R-:W-:Y:S01]  /*3c20*/  VIADD R250, R118.reuse, 0xffffffff ;  /* 0xffffffff76fa7836 */ /* 0x040fe20000000000 */
[----:B------:R-:W-:Y:S01]  /*3c30*/  LEA.HI.X.SX32 R227, R175, R225, 0x2, P0 ;  /* 0x000000e1afe37211 */ /* 0x000fe200000f16ff */
[----:B------:R-:W-:Y:S01]  /*3c40*/  VIADD R243, R118, 0x8 ;  /* 0x0000000876f37836 */ /* 0x000fe20000000000 */
[----:B------:R-:W-:Y:S01]  /*3c50*/  LOP3.LUT R229, R105, UR35, R106, 0x96, !PT ;  /* 0x0000002369e57c12 */ /* 0x000fe2000f8e966a */
[----:B------:R-:W-:Y:S01]  /*3c60*/  IMAD.WIDE.U32 R110, R234, -0x2daee0ad, RZ ;  /* 0xd2511f53ea6e7825 */ /* 0x000fe200078e00ff */
[----:B------:R-:W-:Y:S01]  /*3c70*/  LOP3.LUT R225, R231, UR35, R116, 0x96, !PT ;  /* 0x00000023e7e17c12 */ /* 0x000fe2000f8e9674 */
[----:B------:R-:W2:Y:S01]  /*3c80*/  LDG.E R120, desc[UR38][R226.64+0x20] ;  /* 0x00002026e2787981 */ /* 0x000ea2000c1e1900 */
[----:B------:R-:W-:Y:S01]  /*3c90*/  LOP3.LUT R233, R104, 0xff, RZ, 0xc0, !PT ;  /* 0x000000ff68e97812 */ /* 0x000fe200078ec0ff */
[----:B------:R-:W-:Y:S01]  /*3ca0*/  VIADD R240, R118, 0x7 ;  /* 0x0000000776f07836 */ /* 0x000fe20000000000 */
[----:B------:R-:W-:Y:S01]  /*3cb0*/  ISETP.GE.AND P4, PT, R250, RZ, PT ;  /* 0x000000fffa00720c */ /* 0x000fe20003f86270 */
[----:B------:R-:W-:Y:S01]  /*3cc0*/  VIADD R121, R118, 0x28 ;  /* 0x0000002876797836 */ /* 0x000fe20000000000 */
[----:B------:R-:W-:Y:S01]  /*3cd0*/  LOP3.LUT R231, R104, 0xffff, RZ, 0xc0, !PT ;  /* 0x0000ffff68e77812 */ /* 0x000fe200078ec0ff */
[C---:B------:R-:W-:Y:S01]  /*3ce0*/  VIADD R122, R118.reuse, 0x20 ;  /* 0x00000020767a7836 */ /* 0x040fe20000000000 */
[----:B------:R-:W-:Y:S01]  /*3cf0*/  ISETP.GE.AND P1, PT, R243, RZ, PT ;  /* 0x000000fff300720c */ /* 0x000fe20003f26270 */
[C---:B------:R-:W-:Y:S01]  /*3d00*/  VIADD R123, R118.reuse, 0x27 ;  /* 0x00000027767b7836 */ /* 0x040fe20000000000 */
[--C-:B------:R-:W-:Y:S01]  /*3d10*/  SHF.R.U32.HI R232, RZ, 0x18, R104.reuse ;  /* 0x00000018ffe87819 */ /* 0x100fe20000011668 */
[----:B------:R-:W-:Y:S01]  /*3d20*/  VIADD R168, R118, 0x1f ;  /* 0x0000001f76a87836 */ /* 0x000fe20000000000 */
[----:B------:R-:W-:Y:S01]  /*3d30*/  ISETP.GE.AND P0, PT, R240, RZ, PT ;  /* 0x000000fff000720c */ /* 0x000fe20003f06270 */
[C---:B------:R-:W-:Y:S01]  /*3d40*/  VIADD R223, R118.reuse, 0x17 ;  /* 0x0000001776df7836 */ /* 0x040fe20000000000 */
[----:B------:R-:W-:Y:S01]  /*3d50*/  SHF.R.U32.HI R234, RZ, 0x10, R104 ;  /* 0x00000010ffea7819 */ /* 0x000fe20000011668 */
[C---:B------:R-:W-:Y:S01]  /*3d60*/  VIADD R224, R118.reuse, 0xfffffff8 ;  /* 0xfffffff876e07836 */ /* 0x040fe20000000000 */
[----:B------:R-:W-:Y:S01]  /*3d70*/  ISETP.GE.AND P5, PT, R121, RZ, PT ;  /* 0x000000ff7900720c */ /* 0x000fe20003fa6270 */
[----:B------:R-:W1:Y:S01]  /*3d80*/  LDSM.16.M88.4 R104, [R3+0x6000] ;  /* 0x006000000368783b */ /* 0x000e620000000200 */
[----:B------:R-:W-:Y:S01]  /*3d90*/  LOP3.LUT R247, R111, UR36, R108, 0x96, !PT ;  /* 0x000000246ff77c12 */ /* 0x000fe2000f8e966c */
[----:B------:R-:W-:Y:S01]  /*3da0*/  VIADD R249, R118, 0xfffffff0 ;  /* 0xfffffff076f97836 */ /* 0x000fe20000000000 */
[----:B------:R-:W-:Y:S01]  /*3db0*/  ISETP.GE.AND P6, PT, R122, RZ, PT ;  /* 0x000000ff7a00720c */ /* 0x000fe20003fc6270 */
[----:B------:R-:W-:Y:S01]  /*3dc0*/  VIADD R246, R118, 0xffffffef ;  /* 0xffffffef76f67836 */ /* 0x000fe20000000000 */
[----:B------:R-:W-:Y:S01]  /*3dd0*/  LOP3.LUT R252, R110, 0xff, RZ, 0xc0, !PT ;  /* 0x000000ff6efc7812 */ /* 0x000fe200078ec0ff */
[C---:B------:R-:W-:Y:S01]  /*3de0*/  VIADD R244, R118.reuse, 0x10 ;  /* 0x0000001076f47836 */ /* 0x040fe20000000000 */
[C---:B------:R-:W-:Y:S01]  /*3df0*/  @!P4 IADD3 R250, -R118.reuse, 0x1, RZ ;  /* 0x0000000176fac810 */ /* 0x040fe20007ffe1ff */
[C---:B------:R-:W-:Y:S01]  /*3e00*/  VIADD R239, R118.reuse, 0xf ;  /* 0x0000000f76ef7836 */ /* 0x040fe20000000000 */
[--C-:B------:R-:W-:Y:S01]  /*3e10*/  SHF.R.U32.HI R113, RZ, 0x18, R110.reuse ;  /* 0x00000018ff717819 */ /* 0x100fe2000001166e */
[C---:B------:R-:W-:Y:S01]  /*3e20*/  VIADD R115, R118.reuse, 0xffffffe8 ;  /* 0xffffffe876737836 */ /* 0x040fe20000000000 */
[C---:B------:R-:W-:Y:S01]  /*3e30*/  @!P1 IADD3 R243, -R118.reuse, -0x8, RZ ;  /* 0xfffffff876f39810 */ /* 0x040fe20007ffe1ff */
[----:B------:R-:W-:Y:S01]  /*3e40*/  VIADD R114, R118, 0xffffffe7 ;  /* 0xffffffe776727836 */ /* 0x000fe20000000000 */
[----:B------:R-:W-:Y:S02]  /*3e50*/  SHF.R.U32.HI R251, RZ, 0x10, R110 ;  /* 0x00000010fffb7819 */ /* 0x000fe4000001166e */
[----:B------:R-:W-:Y:S02]  /*3e60*/  ISETP.GE.AND P4, PT, R123, RZ, PT ;  /* 0x000000ff7b00720c */ /* 0x000fe40003f86270 */
[----:B------:R-:W-:Y:S02]  /*3e70*/  LOP3.LUT R112, R110, 0xffff, RZ, 0xc0, !PT ;  /* 0x0000ffff6e707812 */ /* 0x000fe400078ec0ff */
[----:B------:R-:W-:Y:S01]  /*3e80*/  ISETP.GE.AND P1, PT, R168, RZ, PT ;  /* 0x000000ffa800720c */ /* 0x000fe20003f26270 */
[----:B------:R3:W4:Y:S01]  /*3e90*/  LDSM.16.M88.4 R108, [R167+0x1000] ;  /* 0x00100000a76c783b */ /* 0x0007220000000200 */
[----:B------:R-:W-:Y:S02]  /*3ea0*/  I2FP.F32.S32 R250, R250 ;  /* 0x000000fa00fa7245 */ /* 0x000fe40000201400 */
[----:B------:R-:W-:Y:S02]  /*3eb0*/  LOP3.LUT R117, R230, 0xff, RZ, 0xc0, !PT ;  /* 0x000000ffe6757812 */ /* 0x000fe400078ec0ff */
[----:B------:R-:W-:Y:S02]  /*3ec0*/  I2FP.F32.S32 R243, R243 ;  /* 0x000000f300f37245 */ /* 0x000fe40000201400 */
[--C-:B------:R-:W-:Y:S02]  /*3ed0*/  SHF.R.U32.HI R235, RZ, 0x10, R230.reuse ;  /* 0x00000010ffeb7819 */ /* 0x100fe400000116e6 */
[----:B------:R-:W-:Y:S02]  /*3ee0*/  SHF.R.U32.HI R231, RZ, 0x8, R231 ;  /* 0x00000008ffe77819 */ /* 0x000fe400000116e7 */
[----:B------:R-:W-:Y:S01]  /*3ef0*/  SHF.R.U32.HI R238, RZ, 0x18, R230 ;  /* 0x00000018ffee7819 */ /* 0x000fe200000116e6 */
[C---:B------:R-:W-:Y:S01]  /*3f00*/  VIADD R230, R118.reuse, 0x18 ;  /* 0x0000001876e67836 */ /* 0x040fe20000000000 */
[----:B------:R-:W-:Y:S02]  /*3f10*/  LOP3.LUT R231, R231, 0xffff, RZ, 0xc0, !PT ;  /* 0x0000ffffe7e77812 */ /* 0x000fe400078ec0ff */
[C---:B------:R-:W-:Y:S02]  /*3f20*/  @!P0 IADD3 R240, -R118.reuse, -0x7, RZ ;  /* 0xfffffff976f08810 */ /* 0x040fe40007ffe1ff */
[----:B------:R-:W-:Y:S02]  /*3f30*/  LOP3.LUT R251, R251, 0xff, RZ, 0xc0, !PT ;  /* 0x000000fffbfb7812 */ /* 0x000fe400078ec0ff */
[--C-:B------:R-:W-:Y:S01]  /*3f40*/  SHF.R.U32.HI R241, RZ, 0x18, R228.reuse ;  /* 0x00000018fff17819 */ /* 0x100fe200000116e4 */
[-C--:B-1----:R-:W-:Y:S03]  /*3f50*/  HMMA.16816.F32.BF16 R4, R100, R104.reuse, R4 ;  /* 0x000000686404723c */ /* 0x082fe60000041804 */
[----:B------:R-:W-:Y:S01]  /*3f60*/  I2FP.F32.S32 R240, R240 ;  /* 0x000000f000f07245 */ /* 0x000fe20000201400 */
[----:B---3--:R-:W-:Y:S01]  /*3f70*/  FMUL.FTZ R167, R203, 1.4426950216293334961 ;  /* 0x3fb8aa3bcba77820 */ /* 0x008fe20000410000 */
[----:B------:R-:W-:Y:S01]  /*3f80*/  SHF.R.U32.HI R116, RZ, 0x10, R228 ;  /* 0x00000010ff747819 */ /* 0x000fe200000116e4 */
[----:B------:R-:W-:Y:S01]  /*3f90*/  VIADD R228, R118, 0xfffffff7 ;  /* 0xfffffff776e47836 */ /* 0x000fe20000000000 */
[----:B------:R-:W-:Y:S04]  /*3fa0*/  ISETP.GE.AND P0, PT, R230, RZ, PT ;  /* 0x000000ffe600720c */ /* 0x000fe80003f06270 */
[----:B------:R-:W-:Y:S02]  /*3fb0*/  LOP3.LUT R116, R116, 0xff, RZ, 0xc0, !PT ;  /* 0x000000ff74747812 */ /* 0x000fe400078ec0ff */
[C---:B------:R-:W-:Y:S02]  /*3fc0*/  @!P5 IADD3 R121, -R118.reuse, -0x28, RZ ;  /* 0xffffffd87679d810 */ /* 0x040fe40007ffe1ff */
[----:B------:R-:W-:Y:S02]  /*3fd0*/  @!P6 IADD3 R122, -R118, -0x20, RZ ;  /* 0xffffffe0767ae810 */ /* 0x000fe40007ffe1ff */
[----:B------:R-:W-:Y:S02]  /*3fe0*/  ISETP.GE.AND P5, PT, R223, RZ, PT ;  /* 0x000000ffdf00720c */ /* 0x000fe40003fa6270 */
[----:B------:R-:W-:Y:S01]  /*3ff0*/  ISETP.GE.AND P6, PT, R224, RZ, PT ;  /* 0x000000ffe000720c */ /* 0x000fe20003fc6270 */
[C---:B----4-:R-:W-:Y:S04]  /*4000*/  HMMA.16816.F32.BF16 R8, R108.reuse, R104, R8 ;  /* 0x000000686c08723c */ /* 0x050fe80000041808 */
[----:B------:R-:W-:Y:S01]  /*4010*/  @!P4 IADD3 R123, -R118, -0x27, RZ ;  /* 0xffffffd9767bc810 */ /* 0x000fe20007ffe1ff */
[-C--:B------:R-:W-:Y:S01]  /*4020*/  FFMA.FTZ R5, R250, -R202.reuse, R5 ;  /* 0x800000cafa057223 */ /* 0x080fe20000010005 */
[----:B------:R-:W-:Y:S01]  /*4030*/  @!P1 IADD3 R168, -R118, -0x1f, RZ ;  /* 0xffffffe176a89810 */ /* 0x000fe20007ffe1ff */
[-C--:B------:R-:W-:Y:S03]  /*4040*/  HMMA.16816.F32.BF16 R12, R108, R106.reuse, R12 ;  /* 0x0000006a6c0c723c */ /* 0x080fe6000004180c */
[----:B------:R-:W-:Y:S01]  /*4050*/  ISETP.GE.AND P4, PT, R228, RZ, PT ;  /* 0x000000ffe400720c */ /* 0x000fe20003f86270 */
[----:B------:R-:W-:Y:S01]  /*4060*/  FMUL.FTZ R105, R206, 1.4426950216293334961 ;  /* 0x3fb8aa3bce697820 */ /* 0x000fe20000410000 */
[----:B------:R-:W-:Y:S01]  /*4070*/  ISETP.GE.AND P1, PT, R249, RZ, PT ;  /* 0x000000fff900720c */ /* 0x000fe20003f26270 */
[C---:B------:R-:W-:Y:S05]  /*4080*/  HMMA.16816.F32.BF16 R16, R100.reuse, R106, R16 ;  /* 0x0000006a6410723c */ /* 0x040fea0000041810 */
[----:B------:R-:W-:Y:S01]  /*4090*/  @!P0 IADD3 R230, -R118, -0x18, RZ ;  /* 0xffffffe876e68810 */ /* 0x000fe20007ffe1ff */
[-C--:B------:R-:W-:Y:S01]  /*40a0*/  FFMA.FTZ R6, R243, -R202.reuse, R6 ;  /* 0x800000caf3067223 */ /* 0x080fe20000010006 */
[----:B------:R-:W-:Y:S01]  /*40b0*/  SHF.R.U32.HI R107, RZ, 0x10, R225 ;  /* 0x00000010ff6b7819 */ /* 0x000fe200000116e1 */
[-C--:B------:R-:W-:Y:S01]  /*40c0*/  FFMA.FTZ R7, R240, -R202.reuse, R7 ;  /* 0x800000caf0077223 */ /* 0x080fe20000010007 */
[----:B------:R-:W-:Y:S02]  /*40d0*/  ISETP.GE.AND P0, PT, R246, RZ, PT ;  /* 0x000000fff600720c */ /* 0x000fe40003f06270 */
[----:B------:R-:W-:Y:S02]  /*40e0*/  LOP3.LUT R107, R107, 0xff, RZ, 0xc0, !PT ;  /* 0x000000ff6b6b7812 */ /* 0x000fe400078ec0ff */
[C---:B------:R-:W-:Y:S02]  /*40f0*/  @!P5 IADD3 R223, -R118.reuse, -0x17, RZ ;  /* 0xffffffe976dfd810 */ /* 0x040fe40007ffe1ff */
[----:B------:R-:W-:Y:S02]  /*4100*/  I2FP.F32.S32 R106, R123 ;  /* 0x0000007b006a7245 */ /* 0x000fe40000201400 */
[----:B------:R-:W-:Y:S02]  /*4110*/  @!P6 IADD3 R224, -R118, 0x8, RZ ;  /* 0x0000000876e0e810 */ /* 0x000fe40007ffe1ff */
[----:B------:R-:W-:Y:S01]  /*4120*/  ISETP.GE.AND P5, PT, R244, RZ, PT ;  /* 0x000000fff400720c */ /* 0x000fe20003fa6270 */
[----:B------:R-:W-:Y:S01]  /*4130*/  FFMA.FTZ R11, R106, -R202, R11 ;  /* 0x800000ca6a0b7223 */ /* 0x000fe2000001000b */
[----:B------:R-:W-:Y:S02]  /*4140*/  I2FP.F32.S32 R106, R230 ;  /* 0x000000e6006a7245 */ /* 0x000fe40000201400 */
[----:B------:R-:W-:Y:S01]  /*4150*/  ISETP.GE.AND P6, PT, R239, RZ, PT ;  /* 0x000000ffef00720c */ /* 0x000fe20003fc6270 */
[-C--:B------:R-:W-:Y:S01]  /*4160*/  FFMA.FTZ R19, R250, -R202.reuse, R19 ;  /* 0x800000cafa137223 */ /* 0x080fe20000010013 */
[----:B------:R-:W-:Y:S01]  /*4170*/  @!P4 IADD3 R228, -R118, 0x9, RZ ;  /* 0x0000000976e4c810 */ /* 0x000fe20007ffe1ff */
[----:B------:R-:W-:Y:S01]  /*4180*/  FFMA.FTZ R12, R106, -R202, R12 ;  /* 0x800000ca6a0c7223 */ /* 0x000fe2000001000c */
[----:B------:R-:W-:Y:S02]  /*4190*/  @!P1 IADD3 R249, -R118, 0x10, RZ ;  /* 0x0000001076f99810 */ /* 0x000fe40007ffe1ff */
[----:B------:R-:W-:Y:S02]  /*41a0*/  ISETP.GE.AND P4, PT, R115, RZ, PT ;  /* 0x000000ff7300720c */ /* 0x000fe40003f86270 */
[----:B------:R-:W-:Y:S02]  /*41b0*/  I2FP.F32.S32 R249, R249 ;  /* 0x000000f900f97245 */ /* 0x000fe40000201400 */
[----:B------:R-:W-:Y:S02]  /*41c0*/  ISETP.GE.AND P1, PT, R114, RZ, PT ;  /* 0x000000ff7200720c */ /* 0x000fe40003f26270 */
[C---:B------:R-:W-:Y:S02]  /*41d0*/  @!P0 IADD3 R246, -R118.reuse, 0x11, RZ ;  /* 0x0000001176f68810 */ /* 0x040fe40007ffe1ff */
[----:B------:R-:W-:Y:S02]  /*41e0*/  ISETP.LE.U32.AND P0, PT, R117, UR16, PT ;  /* 0x0000001075007c0c */ /* 0x000fe4000bf03070 */
[----:B------:R-:W-:Y:S02]  /*41f0*/  I2FP.F32.S32 R246, R246 ;  /* 0x000000f600f67245 */ /* 0x000fe40000201400 */
[C---:B------:R-:W-:Y:S02]  /*4200*/  LOP3.LUT R117, R225.reuse, 0xff, RZ, 0xc0, !PT ;  /* 0x000000ffe1757812 */ /* 0x040fe400078ec0ff */
[----:B------:R-:W-:Y:S02]  /*4210*/  SHF.R.U32.HI R119, RZ, 0x18, R225 ;  /* 0x00000018ff777819 */ /* 0x000fe400000116e1 */
[----:B------:R-:W-:Y:S02]  /*4220*/  LOP3.LUT R225, R225, 0xffff, RZ, 0xc0, !PT ;  /* 0x0000ffffe1e17812 */ /* 0x000fe400078ec0ff */
[C---:B------:R-:W-:Y:S02]  /*4230*/  @!P5 IADD3 R244, -R118.reuse, -0x10, RZ ;  /* 0xfffffff076f4d810 */ /* 0x040fe40007ffe1ff */
[C---:B------:R-:W-:Y:S02]  /*4240*/  @!P6 IADD3 R239, -R118.reuse, -0xf, RZ ;  /* 0xfffffff176efe810 */ /* 0x040fe40007ffe1ff */
[----:B------:R-:W-:Y:S02]  /*4250*/  I2FP.F32.S32 R244, R244 ;  /* 0x000000f400f47245 */ /* 0x000fe40000201400 */
[----:B------:R-:W-:Y:S02]  /*4260*/  ISETP.LE.U32.AND P5, PT, R117, UR16, PT ;  /* 0x0000001075007c0c */ /* 0x000fe4000bfa3070 */
[----:B------:R-:W-:Y:S01]  /*4270*/  ISETP.LE.U32.AND P6, PT, R119, UR16, PT ;  /* 0x0000001077007c0c */ /* 0x000fe2000bfc3070 */
[----:B------:R-:W3:Y:S01]  /*4280*/  LDG.E R117, desc[UR38][R226.64] ;  /* 0x00000026e2757981 */ /* 0x000ee2000c1e1900 */
[C---:B------:R-:W-:Y:S02]  /*4290*/  @!P4 IADD3 R115, -R118.reuse, 0x18, RZ ;  /* 0x000000187673c810 */ /* 0x040fe40007ffe1ff */
[----:B------:R-:W-:Y:S01]  /*42a0*/  FSETP.NEU.FTZ.AND P4, PT, R205, -INF , PT ;  /* 0xff800000cd00780b */ /* 0x000fe20003f9d000 */
[----:B------:R-:W5:Y:S01]  /*42b0*/  LDG.E R119, desc[UR38][R226.64+0x80] ;  /* 0x00008026e2777981 */ /* 0x000f62000c1e1900 */
[----:B------:R-:W-:Y:S02]  /*42c0*/  @!P1 IADD3 R114, -R118, 0x19, RZ ;  /* 0x0000001976729810 */ /* 0x000fe40007ffe1ff */
[----:B------:R-:W-:Y:S02]  /*42d0*/  FSEL R248, R248, RZ, P4 ;  /* 0x000000fff8f87208 */ /* 0x000fe40002000000 */
[----:B------:R-:W-:Y:S02]  /*42e0*/  IABS R104, R118 ;  /* 0x0000007600687213 */ /* 0x000fe40000000000 */
[----:B------:R-:W-:Y:S01]  /*42f0*/  FSETP.NEU.FTZ.AND P1, PT, R206, -INF , PT ;  /* 0xff800000ce00780b */ /* 0x000fe20003f3d000 */
[----:B------:R1:W5:Y:S01]  /*4300*/  LDG.E R118, desc[UR38][R226.64+0xa0] ;  /* 0x0000a026e2767981 */ /* 0x000362000c1e1900 */
[----:B------:R-:W-:Y:S01]  /*4310*/  I2FP.F32.S32 R174, R104 ;  /* 0x0000006800ae7245 */ /* 0x000fe20000201400 */
[----:B------:R-:W-:Y:S01]  /*4320*/  FMUL.FTZ R104, R204, 1.4426950216293334961 ;  /* 0x3fb8aa3bcc687820 */ /* 0x000fe20000410000 */
[----:B------:R-:W-:Y:S02]  /*4330*/  FSETP.NEU.FTZ.AND P4, PT, R203, -INF , PT ;  /* 0xff800000cb00780b */ /* 0x000fe40003f9d000 */
[----:B------:R-:W-:Y:S01]  /*4340*/  FSEL R105, R105, RZ, P1 ;  /* 0x000000ff69697208 */ /* 0x000fe20000800000 */
[CC--:B------:R-:W-:Y:S01]  /*4350*/  FFMA.FTZ R4, R174.reuse, -R202.reuse, R4 ;  /* 0x800000caae047223 */ /* 0x0c0fe20000010004 */
[----:B------:R-:W-:Y:S01]  /*4360*/  FSEL R167, R167, RZ, P4 ;  /* 0x000000ffa7a77208 */ /* 0x000fe20002000000 */
[----:B------:R-:W-:Y:S01]  /*4370*/  FFMA.FTZ R18, R174, -R202, R18 ;  /* 0x800000caae127223 */ /* 0x000fe20000010012 */
[----:B------:R-:W-:Y:S01]  /*4380*/  FSETP.NEU.FTZ.AND P1, PT, R204, -INF , PT ;  /* 0xff800000cc00780b */ /* 0x000fe20003f3d000 */
[----:B------:R-:W4:Y:S01]  /*4390*/  S2R R174, SR_CTAID.Y ;  /* 0x0000000000ae7919 */ /* 0x000f220000002600 */
[-C--:B------:R-:W-:Y:S02]  /*43a0*/  @P2 ISETP.GE.AND P4, PT, R191, R209.reuse, PT ;  /* 0x000000d1bf00220c */ /* 0x080fe40003f86270 */
[----:B------:R-:W-:Y:S02]  /*43b0*/  FSEL R104, R104, RZ, P1 ;  /* 0x000000ff68687208 */ /* 0x000fe40000800000 */
[----:B------:R-:W-:Y:S02]  /*43c0*/  @P2 FSEL R4, R4, -INF , !P4 ;  /* 0xff80000004042808 */ /* 0x000fe40006000000 */
[----:B------:R-:W-:Y:S02]  /*43d0*/  @P2 ISETP.GE.AND P1, PT, R194, R209, PT ;  /* 0x000000d1c200220c */ /* 0x000fe40003f26270 */
[----:B------:R-:W-:Y:S02]  /*43e0*/  @P2 FSEL R6, R6, -INF , !P4 ;  /* 0xff80000006062808 */ /* 0x000fe40006000000 */
[----:B------:R-:W-:Y:S02]  /*43f0*/  @P2 FSEL R5, R5, -INF , !P1 ;  /* 0xff80000005052808 */ /* 0x000fe40004800000 */
[----:B------:R-:W-:Y:S01]  /*4400*/  @P2 FSEL R7, R7, -INF , !P1 ;  /* 0xff80000007072808 */ /* 0x000fe20004800000 */
[--C-:B------:R-:W-:Y:S01]  /*4410*/  FFMA.FTZ R6, R6, UR15, -R105.reuse ;  /* 0x0000000f06067c23 */ /* 0x100fe20008010869 */
[----:B------:R-:W-:Y:S01]  /*4420*/  @P2 FSEL R11, R11, -INF , !P1 ;  /* 0xff8000000b0b2808 */ /* 0x000fe20004800000 */
[--C-:B-1----:R-:W-:Y:S01]  /*4430*/  FFMA.FTZ R226, R4, UR15, -R248.reuse ;  /* 0x0000000f04e27c23 */ /* 0x102fe200080108f8 */
[----:B------:R-:W-:Y:S01]  /*4440*/  I2FP.F32.S32 R4, R121 ;  /* 0x0000007900047245 */ /* 0x000fe20000201400 */
[----:B------:R-:W-:Y:S01]  /*4450*/  FFMA.FTZ R5, R5, UR15, -R248 ;  /* 0x0000000f05057c23 */ /* 0x000fe200080108f8 */
[----:B------:R-:W-:Y:S01]  /*4460*/  I2FP.F32.S32 R115, R115 ;  /* 0x0000007300737245 */ /* 0x000fe20000201400 */
[----:B------:R-:W-:Y:S01]  /*4470*/  FFMA.FTZ R7, R7, UR15, -R105 ;  /* 0x0000000f07077c23 */ /* 0x000fe20008010869 */
[----:B------:R-:W-:Y:S01]  /*4480*/  I2FP.F32.S32 R114, R114 ;  /* 0x0000007200727245 */ /* 0x000fe20000201400 */
[----:B------:R-:W-:Y:S01]  /*4490*/  FFMA.FTZ R10, R4, -R202, R10 ;  /* 0x800000ca040a7223 */ /* 0x000fe2000001000a */
[----:B------:R-:W-:Y:S01]  /*44a0*/  I2FP.F32.S32 R4, R122 ;  /* 0x0000007a00047245 */ /* 0x000fe20000201400 */
[----:B------:R-:W1:Y:S01]  /*44b0*/  MUFU.EX2 R123, R6 ;  /* 0x00000006007b7308 */ /* 0x000e620000000800 */
[----:B------:R-:W-:Y:S02]  /*44c0*/  FFMA.FTZ R11, R11, UR15, -R104 ;  /* 0x0000000f0b0b7c23 */ /* 0x000fe40008010868 */
[----:B------:R-:W-:Y:S01]  /*44d0*/  @P2 FSEL R10, R10, -INF , !P4 ;  /* 0xff8000000a0a2808 */ /* 0x000fe20006000000 */
[CC--:B------:R-:W-:Y:S01]  /*44e0*/  FFMA.FTZ R8, R4.reuse, -R202.reuse, R8 ;  /* 0x800000ca04087223 */ /* 0x0c0fe20000010008 */
[-C--:B------:R-:W-:Y:S05]  /*44f0*/  FFMA.FTZ R14, R4, -R202.reuse, R14 ;  /* 0x800000ca040e7223 */ /* 0x080fea000001000e */
[----:B------:R4:W-:Y:S01]  /*4500*/  MUFU.EX2 R122, R5 ;  /* 0x00000005007a7308 */ /* 0x0009e20000000800 */
[----:B------:R-:W-:Y:S02]  /*4510*/  @P2 FSEL R8, R8, -INF , !P4 ;  /* 0xff80000008082808 */ /* 0x000fe40006000000 */
[----:B------:R-:W-:Y:S02]  /*4520*/  ISETP.LE.U32.AND P4, PT, R107, UR16, PT ;  /* 0x000000106b007c0c */ /* 0x000fe4000bf83070 */
[----:B------:R-:W-:Y:S01]  /*4530*/  I2FP.F32.S32 R107, R223 ;  /* 0x000000df006b7245 */ /* 0x000fe20000201400 */
[----:B------:R-:W-:Y:S04]  /*4540*/  FFMA.FTZ R8, R8, UR15, -R167 ;  /* 0x0000000f08087c23 */ /* 0x000fe800080108a7 */
[----:B------:R4:W4:Y:S01]  /*4550*/  MUFU.EX2 R121, R226 ;  /* 0x000000e200797308 */ /* 0x0009220000000800 */
[----:B------:R-:W-:Y:S05]  /*4560*/  FFMA.FTZ R13, R107, -R202, R13 ;  /* 0x800000ca6b0d7223 */ /* 0x000fea000001000d */
[----:B-1----:R-:W-:Y:S01]  /*4570*/  @!P4 FADD.FTZ R123, -R123, -RZ ;  /* 0x800000ff7b7bc221 */ /* 0x002fe20000010100 */
[----:B----4-:R-:W-:Y:S03]  /*4580*/  I2FP.F32.S32 R5, R168 ;  /* 0x000000a800057245 */ /* 0x010fe60000201400 */
[----:B------:R1:W-:Y:S02]  /*4590*/  MUFU.EX2 R223, R8 ;  /* 0x0000000800df7308 */ /* 0x0003e40000000800 */
[CC--:B------:R-:W-:Y:S01]  /*45a0*/  FFMA.FTZ R9, R5.reuse, -R202.reuse, R9 ;  /* 0x800000ca05097223 */ /* 0x0c0fe20000010009 */
[----:B------:R-:W-:Y:S01]  /*45b0*/  FFMA.FTZ R15, R5, -R202, R15 ;  /* 0x800000ca050f7223 */ /* 0x000fe2000001000f */
[----:B------:R-:W-:Y:S01]  /*45c0*/  FFMA.FTZ R226, R10, UR15, -R104 ;  /* 0x0000000f0ae27c23 */ /* 0x000fe20008010868 */
[----:B------:R-:W-:Y:S05]  /*45d0*/  SHF.R.U32.HI R10, RZ, 0x8, R225 ;  /* 0x00000008ff0a7819 */ /* 0x000fea00000116e1 */
[----:B------:R4:W4:Y:S01]  /*45e0*/  MUFU.EX2 R168, R7 ;  /* 0x0000000700a87308 */ /* 0x0009220000000800 */
[----:B------:R-:W-:Y:S01]  /*45f0*/  @P2 FSEL R9, R9, -INF , !P1 ;  /* 0xff80000009092808 */ /* 0x000fe20004800000 */
[----:B------:R-:W-:Y:S01]  /*4600*/  @!P5 FADD.FTZ R121, -R121, -RZ ;  /* 0x800000ff7979d221 */ /* 0x000fe20000010100 */
[-C--:B------:R-:W-:Y:S02]  /*4610*/  @P2 ISETP.GE.AND P1, PT, R195, R209.reuse, PT ;  /* 0x000000d1c300220c */ /* 0x080fe40003f26270 */
[----:B------:R-:W-:Y:S01]  /*4620*/  LOP3.LUT R10, R10, 0xffff, RZ, 0xc0, !PT ;  /* 0x0000ffff0a0a7812 */ /* 0x000fe200078ec0ff */
[--C-:B------:R-:W-:Y:S01]  /*4630*/  FFMA.FTZ R9, R9, UR15, -R167.reuse ;  /* 0x0000000f09097c23 */ /* 0x100fe200080108a7 */
[----:B------:R-:W-:Y:S03]  /*4640*/  @P2 FSEL R12, R12, -INF , !P1 ;  /* 0xff8000000c0c2808 */ /* 0x000fe60004800000 */
[----:B------:R-:W-:Y:S01]  /*4650*/  MUFU.EX2 R225, R226 ;  /* 0x000000e200e17308 */ /* 0x000fe20000000800 */
[----:B-1----:R-:W-:Y:S02]  /*4660*/  I2FP.F32.S32 R8, R224 ;  /* 0x000000e000087245 */ /* 0x002fe40000201400 */
[----:B------:R-:W-:Y:S01]  /*4670*/  @P2 FSEL R14, R14, -INF , !P1 ;  /* 0xff8000000e0e2808 */ /* 0x000fe20004800000 */
[----:B------:R-:W-:Y:S01]  /*4680*/  FFMA.FTZ R227, R12, UR15, -R167 ;  /* 0x0000000f0ce37c23 */ /* 0x000fe200080108a7 */
[----:B------:R-:W-:Y:S01]  /*4690*/  @P2 FSEL R18, R18, -INF , !P1 ;  /* 0xff80000012122808 */ /* 0x000fe20004800000 */
[----:B------:R-:W-:Y:S01]  /*46a0*/  FFMA.FTZ R16, R8, -R202, R16 ;  /* 0x800000ca08107223 */ /* 0x000fe20000010010 */
[----:B------:R-:W-:Y:S03]  /*46b0*/  LOP3.LUT R12, R229, 0xff, RZ, 0xc0, !PT ;  /* 0x000000ffe50c7812 */ /* 0x000fe600078ec0ff */
[----:B------:R1:W-:Y:S01]  /*46c0*/  MUFU.EX2 R224, R9 ;  /* 0x0000000900e07308 */ /* 0x0003e20000000800 */
[----:B----4-:R-:W4:Y:S01]  /*46d0*/  LDSM.16.M88.4 R4, [R3+0x6800] ;  /* 0x006800000304783b */ /* 0x010f220000000200 */
[----:B------:R-:W-:Y:S01]  /*46e0*/  @!P6 FADD.FTZ R168, -R168, -RZ ;  /* 0x800000ffa8a8e221 */ /* 0x000fe20000010100 */
[----:B------:R-:W-:Y:S01]  /*46f0*/  @P2 FSEL R16, R16, -INF , !P1 ;  /* 0xff80000010102808 */ /* 0x000fe20004800000 */
[----:B------:R-:W-:Y:S01]  /*4700*/  FFMA.FTZ R14, R14, UR15, -R104 ;  /* 0x0000000f0e0e7c23 */ /* 0x000fe20008010868 */
[----:B------:R-:W-:Y:S01]  /*4710*/  @P2 ISETP.GE.AND P1, PT, R196, R209, PT ;  /* 0x000000d1c400220c */ /* 0x000fe20003f26270 */
[----:B------:R-:W-:Y:S01]  /*4720*/  FFMA.FTZ R18, R18, UR15, -R105 ;  /* 0x0000000f12127c23 */ /* 0x000fe20008010869 */
[----:B------:R-:W-:Y:S01]  /*4730*/  ISETP.LE.U32.AND P5, PT, R12, UR16, PT ;  /* 0x000000100c007c0c */ /* 0x000fe2000bfa3070 */
[----:B------:R-:W-:Y:S01]  /*4740*/  FFMA.FTZ R16, R16, UR15, -R248 ;  /* 0x0000000f10107c23 */ /* 0x000fe200080108f8 */
[----:B------:R-:W-:Y:S01]  /*4750*/  @P2 FSEL R13, R13, -INF , !P1 ;  /* 0xff8000000d0d2808 */ /* 0x000fe20004800000 */
[----:B------:R4:W-:Y:S01]  /*4760*/  MUFU.EX2 R226, R11 ;  /* 0x0000000b00e27308 */ /* 0x0009e20000000800 */
[----:B------:R-:W-:Y:S02]  /*4770*/  @P2 FSEL R15, R15, -INF , !P1 ;  /* 0xff8000000f0f2808 */ /* 0x000fe40004800000 */
[----:B------:R-:W-:Y:S01]  /*4780*/  @P2 FSEL R19, R19, -INF , !P1 ;  /* 0xff80000013132808 */ /* 0x000fe20004800000 */
[----:B------:R-:W-:Y:S01]  /*4790*/  FFMA.FTZ R13, R13, UR15, -R167 ;  /* 0x0000000f0d0d7c23 */ /* 0x000fe200080108a7 */
[----:B------:R-:W-:Y:S01]  /*47a0*/  ISETP.LE.U32.AND P6, PT, R233, UR16, PT ;  /* 0x00000010e9007c0c */ /* 0x000fe2000bfc3070 */
[----:B------:R-:W-:Y:S01]  /*47b0*/  FFMA.FTZ R15, R15, UR15, -R104 ;  /* 0x0000000f0f0f7c23 */ /* 0x000fe20008010868 */
[----:B-1----:R-:W-:Y:S01]  /*47c0*/  I2FP.F32.S32 R9, R228 ;  /* 0x000000e400097245 */ /* 0x002fe20000201400 */
[----:B------:R-:W-:Y:S02]  /*47d0*/  FFMA.FTZ R19, R19, UR15, -R105 ;  /* 0x0000000f13137c23 */ /* 0x000fe40008010869 */
[----:B------:R-:W-:Y:S01]  /*47e0*/  MUFU.EX2 R228, R13 ;  /* 0x0000000d00e47308 */ /* 0x000fe20000000800 */
[----:B------:R-:W-:Y:S01]  /*47f0*/  @!P5 FADD.FTZ R223, -R223, -RZ ;  /* 0x800000ffdfdfd221 */ /* 0x000fe20000010100 */
[----:B------:R-:W-:Y:S01]  /*4800*/  ISETP.LE.U32.AND P5, PT, R232, UR16, PT ;  /* 0x00000010e8007c0c */ /* 0x000fe2000bfa3070 */
[-C--:B------:R-:W-:Y:S05]  /*4810*/  FFMA.FTZ R17, R9, -R202.reuse, R17 ;  /* 0x800000ca09117223 */ /* 0x080fea0000010011 */
[----:B------:R-:W-:Y:S02]  /*4820*/  @P2 FSEL R17, R17, -INF , !P1 ;  /* 0xff80000011112808 */ /* 0x000fe40004800000 */
[----:B------:R-:W1:Y:S01]  /*4830*/  MUFU.EX2 R227, R227 ;  /* 0x000000e300e37308 */ /* 0x000e620000000800 */
[----:B------:R-:W-:Y:S02]  /*4840*/  ISETP.LE.U32.AND P1, PT, R10, UR16, PT ;  /* 0x000000100a007c0c */ /* 0x000fe4000bf23070 */
[----:B------:R-:W-:Y:S01]  /*4850*/  LOP3.LUT R10, R229, 0xffff, RZ, 0xc0, !PT ;  /* 0x0000ffffe50a7812 */ /* 0x000fe200078ec0ff */
[----:B------:R-:W-:Y:S01]  /*4860*/  FFMA.FTZ R17, R17, UR15, -R248 ;  /* 0x0000000f11117c23 */ /* 0x000fe200080108f8 */
[--C-:B----4-:R-:W-:Y:S02]  /*4870*/  SHF.R.U32.HI R11, RZ, 0x10, R229.reuse ;  /* 0x00000010ff0b7819 */ /* 0x110fe400000116e5 */
[----:B------:R-:W-:Y:S03]  /*4880*/  SHF.R.U32.HI R10, RZ, 0x8, R10 ;  /* 0x00000008ff0a7819 */ /* 0x000fe6000001160a */
[----:B------:R-:W-:Y:S01]  /*4890*/  MUFU.EX2 R230, R14 ;  /* 0x0000000e00e67308 */ /* 0x000fe20000000800 */
[----:B------:R-:W-:Y:S02]  /*48a0*/  LOP3.LUT R11, R11, 0xff, RZ, 0xc0, !PT ;  /* 0x000000ff0b0b7812 */ /* 0x000fe400078ec0ff */
[----:B------:R-:W-:Y:S01]  /*48b0*/  LOP3.LUT R10, R10, 0xffff, RZ, 0xc0, !PT ;  /* 0x0000ffff0a0a7812 */ /* 0x000fe200078ec0ff */
[-C--:B------:R-:W-:Y:S03]  /*48c0*/  HMMA.16816.F32.BF16 R20, R100, R4.reuse, R20 ;  /* 0x000000046414723c */ /* 0x080fe60000041814 */
[----:B------:R-:W-:Y:S01]  /*48d0*/  ISETP.LE.U32.AND P4, PT, R11, UR16, PT ;  /* 0x000000100b007c0c */ /* 0x000fe2000bf83070 */
[----:B------:R-:W-:Y:S01]  /*48e0*/  @!P1 FADD.FTZ R122, -R122, -RZ ;  /* 0x800000ff7a7a9221 */ /* 0x000fe20000010100 */
[----:B------:R-:W-:Y:S01]  /*48f0*/  ISETP.LE.U32.AND P1, PT, R10, UR16, PT ;  /* 0x000000100a007c0c */ /* 0x000fe2000bf23070 */
[C---:B------:R-:W-:Y:S01]  /*4900*/  HMMA.16816.F32.BF16 R24, R108.reuse, R4, R24 ;  /* 0x000000046c18723c */ /* 0x040fe20000041818 */
[----:B------:R-:W-:Y:S04]  /*4910*/  MUFU.EX2 R233, R18 ;  /* 0x0000001200e97308 */ /* 0x000fe80000000800 */
[----:B-1----:R-:W-:Y:S01]  /*4920*/  @!P6 FADD.FTZ R227, -R227, -RZ ;  /* 0x800000ffe3e3e221 */ /* 0x002fe20000010100 */
[----:B------:R-:W-:Y:S01]  /*4930*/  ISETP.LE.U32.AND P6, PT, R238, UR16, PT ;  /* 0x00000010ee007c0c */ /* 0x000fe2000bfc3070 */
[-C--:B------:R-:W-:Y:S04]  /*4940*/  HMMA.16816.F32.BF16 R28, R108, R6.reuse, R28 ;  /* 0x000000066c1c723c */ /* 0x080fe8000004181c */
[----:B------:R-:W-:Y:S01]  /*4950*/  MUFU.EX2 R232, R17 ;  /* 0x0000001100e87308 */ /* 0x000fe20000000800 */
[----:B------:R-:W-:Y:S01]  /*4960*/  SHF.R.U32.HI R4, RZ, 0x18, R229 ;  /* 0x00000018ff047819 */ /* 0x000fe200000116e5 */
[----:B------:R-:W-:Y:S01]  /*4970*/  @!P1 FADD.FTZ R224, -R224, -RZ ;  /* 0x800000ffe0e09221 */ /* 0x000fe20000010100 */
[----:B------:R-:W-:Y:S01]  /*4980*/  LOP3.LUT R5, R234, 0xff, RZ, 0xc0, !PT ;  /* 0x000000ffea057812 */ /* 0x000fe200078ec0ff */
[----:B------:R-:W-:Y:S06]  /*4990*/  HMMA.16816.F32.BF16 R32, R100, R6, R32 ;  /* 0x000000066420723c */ /* 0x000fec0000041820 */
[----:B------:R-:W1:Y:S01]  /*49a0*/  MUFU.EX2 R229, R15 ;  /* 0x0000000f00e57308 */ /* 0x000e620000000800 */
[----:B------:R-:W-:Y:S01]  /*49b0*/  ISETP.LE.U32.AND P1, PT, R4, UR16, PT ;  /* 0x0000001004007c0c */ /* 0x000fe2000bf23070 */
[----:B------:R-:W-:Y:S03]  /*49c0*/  @!P4 FADD.FTZ R225, -R225, -RZ ;  /* 0x800000ffe1e1c221 */ /* 0x000fe60000010100 */
[----:B------:R-:W-:Y:S01]  /*49d0*/  I2FP.F32.S32 R4, R239 ;  /* 0x000000ef00047245 */ /* 0x000fe20000201400 */
[-C--:B------:R-:W-:Y:S01]  /*49e0*/  FFMA.FTZ R22, R8, -R202.reuse, R22 ;  /* 0x800000ca08167223 */ /* 0x080fe20000010016 */
[----:B------:R-:W-:Y:S02]  /*49f0*/  ISETP.LE.U32.AND P4, PT, R231, UR16, PT ;  /* 0x00000010e7007c0c */ /* 0x000fe4000bf83070 */
[----:B------:R-:W-:Y:S01]  /*4a00*/  LOP3.LUT R8, R237, 0xff, RZ, 0xc0, !PT ;  /* 0x000000ffed087812 */ /* 0x000fe200078ec0ff */
[-C--:B------:R-:W-:Y:S01]  /*4a10*/  FFMA.FTZ R26, R106, -R202.reuse, R26 ;  /* 0x800000ca6a1a7223 */ /* 0x080fe2000001001a */
[----:B------:R-:W-:Y:S01]  /*4a20*/  SHF.R.U32.HI R6, RZ, 0x18, R237 ;  /* 0x00000018ff067819 */ /* 0x000fe200000116ed */
[-C--:B------:R-:W-:Y:S01]  /*4a30*/  FFMA.FTZ R20, R249, -R202.reuse, R20 ;  /* 0x800000caf9147223 */ /* 0x080fe20000010014 */
[----:B------:R-:W-:Y:S01]  /*4a40*/  F2FP.RELU.BF16.F32.PACK_AB R7, R224, R223 ;  /* 0x000000dfe007723e */ /* 0x000fe200000018ff */
[-C--:B------:R-:W-:Y:S01]  /*4a50*/  FFMA.FTZ R24, R244, -R202.reuse, R24 ;  /* 0x800000caf4187223 */ /* 0x080fe20000010018 */
[----:B------:R-:W-:Y:S01]  /*4a60*/  @!P1 FADD.FTZ R226, -R226, -RZ ;  /* 0x800000ffe2e29221 */ /* 0x000fe20000010100 */
[-C--:B------:R-:W-:Y:S01]  /*4a70*/  @P2 ISETP.GE.AND P1, PT, R197, R209.reuse, PT ;  /* 0x000000d1c500220c */ /* 0x080fe20003f26270 */
[-C--:B------:R-:W-:Y:S01]  /*4a80*/  FFMA.FTZ R27, R107, -R202.reuse, R27 ;  /* 0x800000ca6b1b7223 */ /* 0x080fe2000001001b */
[-C--:B------:R-:W-:Y:S01]  /*4a90*/  FFMA.FTZ R21, R246, -R202.reuse, R21 ;  /* 0x800000caf6157223 */ /* 0x080fe20000010015 */
[-C--:B------:R-:W-:Y:S01]  /*4aa0*/  FFMA.FTZ R23, R9, -R202.reuse, R23 ;  /* 0x800000ca09177223 */ /* 0x080fe20000010017 */
[----:B------:R-:W-:Y:S01]  /*4ab0*/  @P2 FSEL R20, R20, -INF , !P1 ;  /* 0xff80000014142808 */ /* 0x000fe20004800000 */
[-C--:B------:R-:W-:Y:S01]  /*4ac0*/  FFMA.FTZ R25, R4, -R202.reuse, R25 ;  /* 0x800000ca04197223 */ /* 0x080fe20000010019 */
[----:B------:R-:W-:Y:S01]  /*4ad0*/  @P2 FSEL R22, R22, -INF , !P1 ;  /* 0xff80000016162808 */ /* 0x000fe20004800000 */
[----:B------:R-:W-:Y:S01]  /*4ae0*/  @!P4 FADD.FTZ R228, -R228, -RZ ;  /* 0x800000ffe4e4c221 */ /* 0x000fe20000010100 */
[----:B------:R-:W-:Y:S01]  /*4af0*/  @P2 FSEL R24, R24, -INF , !P1 ;  /* 0xff80000018182808 */ /* 0x000fe20004800000 */
[----:B------:R-:W4:Y:S01]  /*4b00*/  MUFU.EX2 R234, R19 ;  /* 0x0000001300ea7308 */ /* 0x000f220000000800 */
[----:B------:R-:W-:Y:S01]  /*4b10*/  @P2 FSEL R26, R26, -INF , !P1 ;  /* 0xff8000001a1a2808 */ /* 0x000fe20004800000 */
[----:B-1----:R-:W-:Y:S01]  /*4b20*/  @!P5 FADD.FTZ R229, -R229, -RZ ;  /* 0x800000ffe5e5d221 */ /* 0x002fe20000010100 */
[-C--:B------:R-:W-:Y:S01]  /*4b30*/  @P2 ISETP.GE.AND P1, PT, R198, R209.reuse, PT ;  /* 0x000000d1c600220c */ /* 0x080fe20003f26270 */
[----:B------:R-:W-:Y:S01]  /*4b40*/  FFMA.FTZ R20, R20, UR15, -R248 ;  /* 0x0000000f14147c23 */ /* 0x000fe200080108f8 */
[-C--:B------:R-:W-:Y:S01]  /*4b50*/  FFMA.FTZ R32, R115, -R202.reuse, R32 ;  /* 0x800000ca73207223 */ /* 0x080fe20000010020 */
[-C--:B------:R-:W-:Y:S01]  /*4b60*/  FFMA.FTZ R28, R243, -R202.reuse, R28 ;  /* 0x800000caf31c7223 */ /* 0x080fe2000001001c */
[----:B------:R-:W-:Y:S01]  /*4b70*/  @P2 FSEL R21, R21, -INF , !P1 ;  /* 0xff80000015152808 */ /* 0x000fe20004800000 */
[-C--:B------:R-:W-:Y:S01]  /*4b80*/  FFMA.FTZ R30, R244, -R202.reuse, R30 ;  /* 0x800000caf41e7223 */ /* 0x080fe2000001001e */
[----:B------:R-:W-:Y:S01]  /*4b90*/  @P2 FSEL R23, R23, -INF , !P1 ;  /* 0xff80000017172808 */ /* 0x000fe20004800000 */
[-C--:B------:R-:W-:Y:S01]  /*4ba0*/  FFMA.FTZ R34, R249, -R202.reuse, R34 ;  /* 0x800000caf9227223 */ /* 0x080fe20000010022 */
[----:B------:R-:W-:Y:S01]  /*4bb0*/  @P2 FSEL R25, R25, -INF , !P1 ;  /* 0xff80000019192808 */ /* 0x000fe20004800000 */
[----:B------:R-:W-:Y:S01]  /*4bc0*/  FFMA.FTZ R21, R21, UR15, -R248 ;  /* 0x0000000f15157c23 */ /* 0x000fe200080108f8 */
[----:B------:R-:W-:Y:S01]  /*4bd0*/  @P2 FSEL R27, R27, -INF , !P1 ;  /* 0xff8000001b1b2808 */ /* 0x000fe20004800000 */
[-C--:B------:R-:W-:Y:S01]  /*4be0*/  FFMA.FTZ R31, R4, -R202.reuse, R31 ;  /* 0x800000ca041f7223 */ /* 0x080fe2000001001f */
[----:B------:R-:W-:Y:S01]  /*4bf0*/  ISETP.LE.U32.AND P1, PT, R5, UR16, PT ;  /* 0x0000001005007c0c */ /* 0x000fe2000bf23070 */
[-C--:B------:R-:W-:Y:S01]  /*4c00*/  FFMA.FTZ R33, R114, -R202.reuse, R33 ;  /* 0x800000ca72217223 */ /* 0x080fe20000010021 */
[----:B------:R-:W-:Y:S01]  /*4c10*/  LOP3.LUT R5, R235, 0xff, RZ, 0xc0, !PT ;  /* 0x000000ffeb057812 */ /* 0x000fe200078ec0ff */
[----:B----4-:R-:W-:Y:S01]  /*4c20*/  @!P6 FADD.FTZ R234, -R234, -RZ ;  /* 0x800000ffeaeae221 */ /* 0x010fe20000010100 */
[----:B------:R-:W1:Y:S01]  /*4c30*/  MUFU.EX2 R235, R20 ;  /* 0x0000001400eb7308 */ /* 0x000e620000000800 */
[-C--:B------:R-:W-:Y:S01]  /*4c40*/  @P2 ISETP.GE.AND P6, PT, R199, R209.reuse, PT ;  /* 0x000000d1c700220c */ /* 0x080fe20003fc6270 */
[-C--:B------:R-:W-:Y:S01]  /*4c50*/  FFMA.FTZ R29, R240, -R202.reuse, R29 ;  /* 0x800000caf01d7223 */ /* 0x080fe2000001001d */
[----:B------:R-:W-:Y:S01]  /*4c60*/  ISETP.LE.U32.AND P4, PT, R5, UR16, PT ;  /* 0x0000001005007c0c */ /* 0x000fe2000bf83070 */
[----:B------:R-:W-:Y:S01]  /*4c70*/  FFMA.FTZ R35, R246, -R202, R35 ;  /* 0x800000caf6237223 */ /* 0x000fe20000010023 */
[----:B------:R-:W-:Y:S01]  /*4c80*/  SHF.R.U32.HI R5, RZ, 0x8, R236 ;  /* 0x00000008ff057819 */ /* 0x000fe200000116ec */
[----:B------:R-:W-:Y:S01]  /*4c90*/  FFMA.FTZ R27, R27, UR15, -R104 ;  /* 0x0000000f1b1b7c23 */ /* 0x000fe20008010868 */
[----:B------:R-:W-:Y:S03]  /*4ca0*/  LOP3.LUT R4, R247, 0xffff, RZ, 0xc0, !PT ;  /* 0x0000fffff7047812 */ /* 0x000fe600078ec0ff */
[----:B------:R-:W-:Y:S01]  /*4cb0*/  MUFU.EX2 R236, R21 ;  /* 0x0000001500ec7308 */ /* 0x000fe20000000800 */
[----:B------:R-:W-:Y:S01]  /*4cc0*/  LOP3.LUT R5, R5, 0xffff, RZ, 0xc0, !PT ;  /* 0x0000ffff05057812 */ /* 0x000fe200078ec0ff */
[----:B------:R-:W-:Y:S01]  /*4cd0*/  @!P1 FADD.FTZ R230, -R230, -RZ ;  /* 0x800000ffe6e69221 */ /* 0x000fe20000010100 */
[----:B------:R-:W-:Y:S01]  /*4ce0*/  ISETP.LE.U32.AND P1, PT, R8, UR16, PT ;  /* 0x0000001008007c0c */ /* 0x000fe2000bf23070 */
[--C-:B------:R-:W-:Y:S01]  /*4cf0*/  FFMA.FTZ R22, R22, UR15, -R105.reuse ;  /* 0x0000000f16167c23 */ /* 0x100fe20008010869 */
[----:B------:R-:W-:Y:S01]  /*4d00*/  ISETP.LE.U32.AND P5, PT, R5, UR16, PT ;  /* 0x0000001005007c0c */ /* 0x000fe2000bfa3070 */
[----:B------:R-:W-:Y:S01]  /*4d10*/  FFMA.FTZ R23, R23, UR15, -R105 ;  /* 0x0000000f17177c23 */ /* 0x000fe20008010869 */
[----:B------:R-:W-:Y:S01]  /*4d20*/  LOP3.LUT R5, R237, 0xffff, RZ, 0xc0, !PT ;  /* 0x0000ffffed057812 */ /* 0x000fe200078ec0ff */
[----:B------:R-:W-:Y:S01]  /*4d30*/  @!P4 FADD.FTZ R233, -R233, -RZ ;  /* 0x800000ffe9e9c221 */ /* 0x000fe20000010100 */
[----:B------:R-:W-:Y:S01]  /*4d40*/  @P2 FSEL R28, R28, -INF , !P6 ;  /* 0xff8000001c1c2808 */ /* 0x000fe20007000000 */
[----:B------:R-:W4:Y:S01]  /*4d50*/  MUFU.EX2 R231, R16 ;  /* 0x0000001000e77308 */ /* 0x000f220000000800 */
[----:B------:R-:W-:Y:S01]  /*4d60*/  SHF.R.U32.HI R5, RZ, 0x8, R5 ;  /* 0x00000008ff057819 */ /* 0x000fe20000011605 */
[--C-:B------:R-:W-:Y:S01]  /*4d70*/  FFMA.FTZ R25, R25, UR15, -R167.reuse ;  /* 0x0000000f19197c23 */ /* 0x100fe200080108a7 */
[----:B------:R-:W-:Y:S01]  /*4d80*/  @P2 FSEL R30, R30, -INF , !P6 ;  /* 0xff8000001e1e2808 */ /* 0x000fe20007000000 */
[----:B------:R-:W-:Y:S01]  /*4d90*/  FFMA.FTZ R24, R24, UR15, -R167 ;  /* 0x0000000f18187c23 */ /* 0x000fe200080108a7 */
[----:B------:R-:W-:Y:S01]  /*4da0*/  LOP3.LUT R5, R5, 0xffff, RZ, 0xc0, !PT ;  /* 0x0000ffff05057812 */ /* 0x000fe200078ec0ff */
[----:B-1----:R-:W-:Y:S01]  /*4db0*/  @!P1 FADD.FTZ R235, -R235, -RZ ;  /* 0x800000ffebeb9221 */ /* 0x002fe20000010100 */
[----:B------:R-:W-:Y:S03]  /*4dc0*/  @P2 FSEL R32, R32, -INF , !P6 ;  /* 0xff80000020202808 */ /* 0x000fe60007000000 */
[----:B------:R-:W1:Y:S01]  /*4dd0*/  MUFU.EX2 R243, R27 ;  /* 0x0000001b00f37308 */ /* 0x000e620000000800 */
[----:B------:R-:W-:Y:S01]  /*4de0*/  ISETP.LE.U32.AND P4, PT, R5, UR16, PT ;  /* 0x0000001005007c0c */ /* 0x000fe2000bf83070 */
[----:B------:R-:W-:Y:S01]  /*4df0*/  @!P5 FADD.FTZ R232, -R232, -RZ ;  /* 0x800000ffe8e8d221 */ /* 0x000fe20000010100 */
[----:B------:R-:W-:Y:S01]  /*4e00*/  @P2 FSEL R34, R34, -INF , !P6 ;  /* 0xff80000022222808 */ /* 0x000fe20007000000 */
[----:B------:R-:W-:Y:S01]  /*4e10*/  FFMA.FTZ R32, R32, UR15, -R248 ;  /* 0x0000000f20207c23 */ /* 0x000fe200080108f8 */
[----:B------:R-:W-:Y:S01]  /*4e20*/  @P2 ISETP.GE.AND P6, PT, R200, R209, PT ;  /* 0x000000d1c800220c */ /* 0x000fe20003fc6270 */
[----:B------:R-:W-:Y:S01]  /*4e30*/  FFMA.FTZ R26, R26, UR15, -R104 ;  /* 0x0000000f1a1a7c23 */ /* 0x000fe20008010868 */
[----:B------:R-:W-:Y:S03]  /*4e40*/  LOP3.LUT R5, R247, 0xff, RZ, 0xc0, !PT ;  /* 0x000000fff7057812 */ /* 0x000fe600078ec0ff */
[----:B------:R-:W-:Y:S01]  /*4e50*/  MUFU.EX2 R239, R22 ;  /* 0x0000001600ef7308 */ /* 0x000fe20000000800 */
[----:B------:R-:W-:Y:S01]  /*4e60*/  SHF.R.U32.HI R4, RZ, 0x8, R4 ;  /* 0x00000008ff047819 */ /* 0x000fe20000011604 */
[----:B----4-:R-:W-:Y:S01]  /*4e70*/  @!P0 FADD.FTZ R231, -R231, -RZ ;  /* 0x800000ffe7e78221 */ /* 0x010fe20000010100 */
[----:B------:R-:W-:Y:S01]  /*4e80*/  @P2 FSEL R29, R29, -INF , !P6 ;  /* 0xff8000001d1d2808 */ /* 0x000fe20007000000 */
[----:B------:R-:W-:Y:S01]  /*4e90*/  FFMA.FTZ R34, R34, UR15, -R105 ;  /* 0x0000000f22227c23 */ /* 0x000fe20008010869 */
[----:B------:R-:W-:Y:S01]  /*4ea0*/  @P2 FSEL R31, R31, -INF , !P6 ;  /* 0xff8000001f1f2808 */ /* 0x000fe20007000000 */
[----:B------:R-:W-:Y:S01]  /*4eb0*/  @!P4 FADD.FTZ R236, -R236, -RZ ;  /* 0x800000ffececc221 */ /* 0x000fe20000010100 */
[----:B------:R-:W-:Y:S03]  /*4ec0*/  @P2 FSEL R33, R33, -INF , !P6 ;  /* 0xff80000021212808 */ /* 0x000fe60007000000 */
[----:B------:R-:W4:Y:S01]  /*4ed0*/  MUFU.EX2 R238, R23 ;  /* 0x0000001700ee7308 */ /* 0x000f220000000800 */
[----:B------:R-:W-:Y:S01]  /*4ee0*/  @P2 FSEL R35, R35, -INF , !P6 ;  /* 0xff80000023232808 */ /* 0x000fe20007000000 */
[----:B------:R-:W-:Y:S01]  /*4ef0*/  FFMA.FTZ R28, R28, UR15, -R167 ;  /* 0x0000000f1c1c7c23 */ /* 0x000fe200080108a7 */
[----:B------:R-:W-:Y:S01]  /*4f00*/  ISETP.LE.U32.AND P6, PT, R5, UR16, PT ;  /* 0x0000001005007c0c */ /* 0x000fe2000bfc3070 */
[----:B------:R-:W-:Y:S01]  /*4f10*/  FFMA.FTZ R248, R33, UR15, -R248 ;  /* 0x0000000f21f87c23 */ /* 0x000fe200080108f8 */
[----:B------:R-:W-:Y:S01]  /*4f20*/  LOP3.LUT R5, R4, 0xffff, RZ, 0xc0, !PT ;  /* 0x0000ffff04057812 */ /* 0x000fe200078ec0ff */
[----:B------:R-:W-:Y:S01]  /*4f30*/  FFMA.FTZ R105, R35, UR15, -R105 ;  /* 0x0000000f23697c23 */ /* 0x000fe20008010869 */
[--C-:B------:R-:W-:Y:S03]  /*4f40*/  SHF.R.U32.HI R4, RZ, 0x10, R247.reuse ;  /* 0x00000010ff047819 */ /* 0x100fe600000116f7 */
[----:B------:R-:W-:Y:S01]  /*4f50*/  MUFU.EX2 R249, R248 ;  /* 0x000000f800f97308 */ /* 0x000fe20000000800 */
[----:B------:R-:W-:Y:S01]  /*4f60*/  SHF.R.U32.HI R247, RZ, 0x18, R247 ;  /* 0x00000018fff77819 */ /* 0x000fe200000116f7 */
[--C-:B------:R-:W-:Y:S01]  /*4f70*/  FFMA.FTZ R30, R30, UR15, -R104.reuse ;  /* 0x0000000f1e1e7c23 */ /* 0x100fe20008010868 */
[----:B------:R-:W-:Y:S01]  /*4f80*/  SHF.R.U32.HI R237, RZ, 0x10, R237 ;  /* 0x00000010ffed7819 */ /* 0x000fe200000116ed */
[----:B------:R-:W-:Y:S01]  /*4f90*/  FFMA.FTZ R167, R29, UR15, -R167 ;  /* 0x0000000f1da77c23 */ /* 0x000fe200080108a7 */
[----:B------:R-:W-:Y:S01]  /*4fa0*/  ISETP.LE.U32.AND P1, PT, R5, UR16, PT ;  /* 0x0000001005007c0c */ /* 0x000fe2000bf23070 */
[----:B------:R-:W-:Y:S01]  /*4fb0*/  FFMA.FTZ R104, R31, UR15, -R104 ;  /* 0x0000000f1f687c23 */ /* 0x000fe20008010868 */
[----:B------:R-:W-:Y:S03]  /*4fc0*/  F2FP.RELU.BF16.F32.PACK_AB R5, R168, R123 ;  /* 0x0000007ba805723e */ /* 0x000fe600000018ff */
[----:B------:R-:W-:Y:S01]  /*4fd0*/  MUFU.EX2 R248, R34 ;  /* 0x0000002200f87308 */ /* 0x000fe20000000800 */
[----:B------:R-:W-:Y:S02]  /*4fe0*/  ISETP.LE.U32.AND P4, PT, R247, UR16, PT ;  /* 0x00000010f7007c0c */ /* 0x000fe4000bf83070 */
[----:B------:R-:W-:Y:S01]  /*4ff0*/  LOP3.LUT R237, R237, 0xff, RZ, 0xc0, !PT ;  /* 0x000000ffeded7812 */ /* 0x000fe200078ec0ff */
[----:B------:R2:W-:Y:S01]  /*5000*/  STS [R181+0xe400], R5 ;  /* 0x00e40005b5007388 */ /* 0x0005e20000000800 */
[----:B------:R-:W-:Y:S02]  /*5010*/  ISETP.LE.U32.AND P0, PT, R6, UR16, PT ;  /* 0x0000001006007c0c */ /* 0x000fe4000bf03070 */
[----:B------:R-:W-:Y:S03]  /*5020*/  ISETP.LE.U32.AND P5, PT, R237, UR16, PT ;  /* 0x00000010ed007c0c */ /* 0x000fe6000bfa3070 */
[----:B------:R-:W3:Y:S01]  /*5030*/  MUFU.EX2 R240, R25 ;  /* 0x0000001900f07308 */ /* 0x000ee20000000800 */
[----:B------:R-:W-:Y:S02]  /*5040*/  F2FP.RELU.BF16.F32.PACK_AB R6, R122, R121 ;  /* 0x000000797a06723e */ /* 0x000fe400000018ff */
[----:B------:R-:W-:Y:S02]  /*5050*/  LOP3.LUT R4, R4, 0xff, RZ, 0xc0, !PT ;  /* 0x000000ff04047812 */ /* 0x000fe400078ec0ff */
[----:B------:R-:W-:Y:S01]  /*5060*/  F2FP.RELU.BF16.F32.PACK_AB R8, R228, R227 ;  /* 0x000000e3e408723e */ /* 0x000fe200000018ff */
[----:B------:R2:W-:Y:S01]  /*5070*/  STS [R181+0xe000], R6 ;  /* 0x00e00006b5007388 */ /* 0x0005e20000000800 */
[----:B-1----:R-:W-:Y:S01]  /*5080*/  @!P4 FADD.FTZ R243, -R243, -RZ ;  /* 0x800000fff3f3c221 */ /* 0x002fe20000010100 */
[----:B------:R-:W-:Y:S02]  /*5090*/  ISETP.LE.U32.AND P4, PT, R116, UR16, PT ;  /* 0x0000001074007c0c */ /* 0x000fe4000bf83070 */
[----:B------:R-:W1:Y:S01]  /*50a0*/  MUFU.EX2 R250, R32 ;  /* 0x0000002000fa7308 */ /* 0x000e620000000800 */
[----:B----4-:R-:W-:Y:S01]  /*50b0*/  @!P0 FADD.FTZ R238, -R238, -RZ ;  /* 0x800000ffeeee8221 */ /* 0x010fe20000010100 */
[----:B------:R-:W-:Y:S01]  /*50c0*/  ISETP.LE.U32.AND P0, PT, R242, UR16, PT ;  /* 0x00000010f2007c0c */ /* 0x000fe2000bf03070 */
[----:B------:R-:W-:Y:S01]  /*50d0*/  @!P5 FADD.FTZ R239, -R239, -RZ ;  /* 0x800000ffefefd221 */ /* 0x000fe20000010100 */
[----:B------:R-:W-:Y:S01]  /*50e0*/  ISETP.LE.U32.AND P5, PT, R4, UR16, PT ;  /* 0x0000001004007c0c */ /* 0x000fe2000bfa3070 */
[----:B------:R-:W-:Y:S01]  /*50f0*/  IMAD.U32 R116, RZ, RZ, UR6 ;  /* 0x00000006ff747e24 */ /* 0x000fe2000f8e00ff */
[----:B------:R-:W-:Y:S01]  /*5100*/  SHF.R.U32.HI R4, RZ, 0x8, R112 ;  /* 0x00000008ff047819 */ /* 0x000fe20000011670 */
[----:B---3--:R-:W-:Y:S01]  /*5110*/  @!P1 FADD.FTZ R240, -R240, -RZ ;  /* 0x800000fff0f09221 */ /* 0x008fe20000010100 */
[----:B------:R-:W-:Y:S02]  /*5120*/  ISETP.LE.U32.AND P1, PT, R245, UR16, PT ;  /* 0x00000010f5007c0c */ /* 0x000fe4000bf23070 */
[----:B------:R-:W3:Y:S01]  /*5130*/  MUFU.EX2 R237, R24 ;  /* 0x0000001800ed7308 */ /* 0x000ee20000000800 */
[----:B------:R-:W-:Y:S01]  /*5140*/  LOP3.LUT R4, R4, 0xffff, RZ, 0xc0, !PT ;  /* 0x0000ffff04047812 */ /* 0x000fe200078ec0ff */
[----:B------:R-:W-:Y:S01]  /*5150*/  @!P4 FADD.FTZ R248, -R248, -RZ ;  /* 0x800000fff8f8c221 */ /* 0x000fe20000010100 */
[----:B--2---:R-:W-:Y:S02]  /*5160*/  F2FP.RELU.BF16.F32.PACK_AB R5, R232, R231 ;  /* 0x000000e7e805723e */ /* 0x004fe400000018ff */
[----:B------:R-:W-:Y:S02]  /*5170*/  ISETP.LE.U32.AND P4, PT, R4, UR16, PT ;  /* 0x0000001004007c0c */ /* 0x000fe4000bf83070 */
[----:B------:R-:W-:Y:S01]  /*5180*/  F2FP.RELU.BF16.F32.PACK_AB R4, R234, R233 ;  /* 0x000000e9ea04723e */ /* 0x000fe200000018ff */
[----:B------:R2:W-:Y:S02]  /*5190*/  STS [R186+0xe000], R5 ;  /* 0x00e00005ba007388 */ /* 0x0005e40000000800 */
[----:B------:R-:W4:Y:S01]  /*51a0*/  MUFU.EX2 R244, R26 ;  /* 0x0000001a00f47308 */ /* 0x000f220000000800 */
[----:B-1----:R-:W-:Y:S01]  /*51b0*/  @!P0 FADD.FTZ R250, -R250, -RZ ;  /* 0x800000fffafa8221 */ /* 0x002fe20000010100 */
[----:B------:R-:W-:Y:S01]  /*51c0*/  ISETP.LE.U32.AND P0, PT, R113, UR16, PT ;  /* 0x0000001071007c0c */ /* 0x000fe2000bf03070 */
[----:B------:R1:W-:Y:S01]  /*51d0*/  STS [R186+0xe400], R4 ;  /* 0x00e40004ba007388 */ /* 0x0003e20000000800 */
[----:B------:R-:W-:Y:S01]  /*51e0*/  F2FP.RELU.BF16.F32.PACK_AB R6, R226, R225 ;  /* 0x000000e1e206723e */ /* 0x000fe200000018ff */
[----:B------:R-:W-:Y:S01]  /*51f0*/  @!P1 FADD.FTZ R249, -R249, -RZ ;  /* 0x800000fff9f99221 */ /* 0x000fe20000010100 */
[----:B------:R-:W-:Y:S01]  /*5200*/  ISETP.LE.U32.AND P1, PT, R251, UR16, PT ;  /* 0x00000010fb007c0c */ /* 0x000fe2000bf23070 */
[----:B------:R1:W-:Y:S03]  /*5210*/  STS [R181+0xf000], R7 ;  /* 0x00f00007b5007388 */ /* 0x0003e60000000800 */
[----:B------:R-:W1:Y:S01]  /*5220*/  MUFU.EX2 R247, R105 ;  /* 0x0000006900f77308 */ /* 0x000e620000000800 */
[----:B---3--:R-:W-:Y:S01]  /*5230*/  @!P6 FADD.FTZ R237, -R237, -RZ ;  /* 0x800000ffedede221 */ /* 0x008fe20000010100 */
[----:B------:R-:W-:Y:S01]  /*5240*/  ISETP.LE.U32.AND P6, PT, R241, UR16, PT ;  /* 0x00000010f1007c0c */ /* 0x000fe2000bfc3070 */
[----:B------:R3:W-:Y:S01]  /*5250*/  STS [R181+0xf400], R6 ;  /* 0x00f40006b5007388 */ /* 0x0007e20000000800 */
[----:B------:R-:W-:Y:S03]  /*5260*/  IADD3 R113, R0, 0x4000, R116 ;  /* 0x0000400000717810 */ /* 0x000fe60007ffe074 */
[----:B------:R3:W-:Y:S03]  /*5270*/  STS [R186+0xf000], R8 ;  /* 0x00f00008ba007388 */ /* 0x0007e60000000800 */
[----:B------:R-:W3:Y:S01]  /*5280*/  MUFU.EX2 R246, R28 ;  /* 0x0000001c00f67308 */ /* 0x000ee20000000800 */
[----:B----4-:R-:W-:Y:S01]  /*5290*/  @!P5 FADD.FTZ R244, -R244, -RZ ;  /* 0x800000fff4f4d221 */ /* 0x010fe20000010100 */
[----:B------:R-:W-:Y:S01]  /*52a0*/  ISETP.LE.U32.AND P5, PT, R252, UR16, PT ;  /* 0x00000010fc007c0c */ /* 0x000fe2000bfa3070 */
[----:B------:R-:W-:Y:S01]  /*52b0*/  IMAD.IADD R112, R113, 0x1, R159 ;  /* 0x0000000171707824 */ /* 0x000fe200078e029f */
[----:B--2---:R-:W-:Y:S06]  /*52c0*/  F2FP.RELU.BF16.F32.PACK_AB R5, R238, R239 ;  /* 0x000000efee05723e */ /* 0x004fec00000018ff */
[----:B------:R-:W2:Y:S01]  /*52d0*/  MUFU.EX2 R242, R30 ;  /* 0x0000001e00f27308 */ /* 0x000ea20000000800 */
[----:B-1----:R-:W-:Y:S01]  /*52e0*/  @!P6 FADD.FTZ R247, -R247, -RZ ;  /* 0x800000fff7f7e221 */ /* 0x002fe20000010100 */
[----:B------:R-:W-:Y:S02]  /*52f0*/  FSETP.GE.FTZ.AND P6, PT, R231, RZ, PT ;  /* 0x000000ffe700720b */ /* 0x000fe40003fd6000 */
[----:B------:R-:W-:Y:S02]  /*5300*/  F2FP.RELU.BF16.F32.PACK_AB R4, R249, R250 ;  /* 0x000000faf904723e */ /* 0x000fe400000018ff */
[----:B------:R-:W-:Y:S04]  /*5310*/  F2FP.RELU.BF16.F32.PACK_AB R7, R229, R230 ;  /* 0x000000e6e507723e */ /* 0x000fe800000018ff */
[----:B------:R-:W1:Y:S01]  /*5320*/  MUFU.EX2 R241, R104 ;  /* 0x0000006800f17308 */ /* 0x000e620000000800 */
[----:B---3--:R-:W-:Y:S01]  /*5330*/  @!P5 FADD.FTZ R246, -R246, -RZ ;  /* 0x800000fff6f6d221 */ /* 0x008fe20000010100 */
[----:B------:R-:W-:Y:S02]  /*5340*/  FSETP.GE.FTZ.AND P5, PT, R232, RZ, PT ;  /* 0x000000ffe800720b */ /* 0x000fe40003fb6000 */
[----:B------:R-:W-:Y:S01]  /*5350*/  F2FP.RELU.BF16.F32.PACK_AB R6, R236, R235 ;  /* 0x000000ebec06723e */ /* 0x000fe200000018ff */
[----:B------:R3:W-:Y:S01]  /*5360*/  STS [R186+0xf400], R7 ;  /* 0x00f40007ba007388 */ /* 0x0007e20000000800 */
[----:B------:R-:W-:Y:S04]  /*5370*/  F2FP.RELU.BF16.F32.PACK_AB R8, R240, R237 ;  /* 0x000000edf008723e */ /* 0x000fe800000018ff */
[----:B------:R-:W4:Y:S01]  /*5380*/  MUFU.EX2 R245, R167 ;  /* 0x000000a700f57308 */ /* 0x000f220000000800 */
[----:B------:R3:W-:Y:S01]  /*5390*/  STS [R185+0xe000], R6 ;  /* 0x00e00006b9007388 */ /* 0x0007e20000000800 */
[----:B--2---:R-:W-:Y:S01]  /*53a0*/  @!P1 FADD.FTZ R242, -R242, -RZ ;  /* 0x800000fff2f29221 */ /* 0x004fe20000010100 */
[----:B------:R-:W-:Y:S02]  /*53b0*/  FSETP.GE.FTZ.AND P1, PT, R236, RZ, PT ;  /* 0x000000ffec00720b */ /* 0x000fe40003f36000 */
[----:B------:R2:W-:Y:S04]  /*53c0*/  STS [R185+0xe400], R5 ;  /* 0x00e40005b9007388 */ /* 0x0005e80000000800 */
[----:B------:R2:W-:Y:S01]  /*53d0*/  STS [R188+0xe000], R4 ;  /* 0x00e00004bc007388 */ /* 0x0005e20000000800 */
[----:B-1----:R-:W-:Y:S01]  /*53e0*/  @!P0 FADD.FTZ R241, -R241, -RZ ;  /* 0x800000fff1f18221 */ /* 0x002fe20000010100 */
[----:B------:R-:W-:Y:S01]  /*53f0*/  FSETP.GE.FTZ.AND P0, PT, R121, RZ, PT ;  /* 0x000000ff7900720b */ /* 0x000fe20003f16000 */
[----:B----4-:R-:W-:Y:S01]  /*5400*/  @!P4 FADD.FTZ R245, -R245, -RZ ;  /* 0x800000fff5f5c221 */ /* 0x010fe20000010100 */
[----:B------:R-:W-:Y:S02]  /*5410*/  SEL R167, R189, 0xffffffc0, !P3 ;  /* 0xffffffc0bda77807 */ /* 0x000fe40005800000 */
[----:B------:R-:W-:Y:S02]  /*5420*/  FSETP.GE.FTZ.AND P4, PT, R235, RZ, PT ;  /* 0x000000ffeb00720b */ /* 0x000fe40003f96000 */
[----:B---3--:R-:W-:Y:S01]  /*5430*/  F2FP.RELU.BF16.F32.PACK_AB R7, R243, R244 ;  /* 0x000000f4f307723e */ /* 0x008fe200000018ff */
[----:B------:R-:W-:Y:S01]  /*5440*/  IMAD.IADD R113, R113, 0x1, R167 ;  /* 0x0000000171717824 */ /* 0x000fe200078e02a7 */
[----:B------:R-:W-:Y:S02]  /*5450*/  F2FP.RELU.BF16.F32.PACK_AB R6, R247, R248 ;  /* 0x000000f8f706723e */ /* 0x000fe400000018ff */
[----:B--2---:R-:W-:Y:S03]  /*5460*/  F2FP.RELU.BF16.F32.PACK_AB R5, R245, R246 ;  /* 0x000000f6f505723e */ /* 0x004fe600000018ff */
[----:B------:R-:W-:Y:S01]  /*5470*/  STS [R188+0xe400], R6 ;  /* 0x00e40006bc007388 */ /* 0x000fe20000000800 */
[----:B------:R-:W-:Y:S03]  /*5480*/  F2FP.RELU.BF16.F32.PACK_AB R4, R241, R242 ;  /* 0x000000f2f104723e */ /* 0x000fe600000018ff */
[----:B------:R-:W-:Y:S04]  /*5490*/  STS [R185+0xf000], R8 ;  /* 0x00f00008b9007388 */ /* 0x000fe80000000800 */
[----:B------:R-:W-:Y:S04]  /*54a0*/  STS [R185+0xf400], R7 ;  /* 0x00f40007b9007388 */ /* 0x000fe80000000800 */
[----:B------:R-:W-:Y:S04]  /*54b0*/  STS [R188+0xf000], R5 ;  /* 0x00f00005bc007388 */ /* 0x000fe80000000800 */
        /* <DEDUP_REMOVED lines=13> */
[-C--:B------:R-:W-:Y:S06]  /*5590*/  HMMA.16816.F32.BF16 R28, R28, R130.reuse, RZ ;  /* 0x000000821c1c723c */ /* 0x080fec00000418ff */
[----:B------:R-:W-:Y:S06]  /*55a0*/  HMMA.16816.F32.BF16 R32, R32, R130, RZ ;  /* 0x000000822020723c */ /* 0x000fec00000418ff */
[-C--:B---3--:R-:W-:Y:S06]  /*55b0*/  HMMA.16816.F32.BF16 R4, R100, R132.reuse, R4 ;  /* 0x000000846404723c */ /* 0x088fec0000041804 */
        /* <DEDUP_REMOVED lines=8> */
[----:B------:R-:W2:Y:S03]  /*5640*/  LDSM.16.M88.4 R100, [R112] ;  /* 0x000000007064783b */ /* 0x000ea60000000200 */
[-C--:B------:R-:W-:Y:S05]  /*5650*/  HMMA.16816.F32.BF16 R4, R108, R140.reuse, R4 ;  /* 0x0000008c6c04723c */ /* 0x080fea0000041804 */
[----:B------:R-:W3:Y:S01]  /*5660*/  LDSM.16.M88.4 R112, [R112+0x1000] ;  /* 0x001000007070783b */ /* 0x000ee20000000200 */
        /* <DEDUP_REMOVED lines=8> */
[C---:B---3--:R-:W-:Y:S06]  /*56f0*/  HMMA.16816.F32.BF16 R8, R112.reuse, R148, R8 ;  /* 0x000000947008723c */ /* 0x048fec0000041808 */
[-C--:B------:R-:W-:Y:S06]  /*5700*/  HMMA.16816.F32.BF16 R12, R112, R150.reuse, R12 ;  /* 0x00000096700c723c */ /* 0x080fec000004180c */
[C---:B------:R-:W-:Y:S06]  /*5710*/  HMMA.16816.F32.BF16 R16, R100.reuse, R150, R16 ;  /* 0x000000966410723c */ /* 0x040fec0000041810 */
[-C--:B------:R-:W-:Y:S05]  /*5720*/  HMMA.16816.F32.BF16 R20, R100, R152.reuse, R20 ;  /* 0x000000986414723c */ /* 0x080fea0000041814 */
[C---:B------:R-:W-:Y:S01]  /*5730*/  FADD.FTZ R4, -R117.reuse, R4 ;  /* 0x0000000475047221 */ /* 0x040fe20000010100 */
[C---:B------:R-:W-:Y:S05]  /*5740*/  HMMA.16816.F32.BF16 R24, R112.reuse, R152, R24 ;  /* 0x000000987018723c */ /* 0x040fea0000041818 */
[-C--:B------:R-:W-:Y:S01]  /*5750*/  FSEL R4, R4, R117.reuse, P0 ;  /* 0x0000007504047208 */ /* 0x080fe20000000000 */
[-C--:B------:R-:W-:Y:S03]  /*5760*/  HMMA.16816.F32.BF16 R28, R112, R154.reuse, R28 ;  /* 0x0000009a701c723c */ /* 0x080fe6000004181c */
[----:B------:R-:W-:Y:S02]  /*5770*/  FSETP.GE.FTZ.AND P0, PT, R122, RZ, PT ;  /* 0x000000ff7a00720b */ /* 0x000fe40003f16000 */
[----:B------:R-:W-:Y:S01]  /*5780*/  FADD.FTZ R5, -R117, R5 ;  /* 0x0000000575057221 */ /* 0x000fe20000010100 */
[----:B------:R-:W-:Y:S05]  /*5790*/  HMMA.16816.F32.BF16 R32, R100, R154, R32 ;  /* 0x0000009a6420723c */ /* 0x000fea0000041820 */
[-C--:B------:R-:W-:Y:S01]  /*57a0*/  FSEL R5, R5, R117.reuse, P0 ;  /* 0x0000007505057208 */ /* 0x080fe20000000000 */
[----:B------:R-:W-:Y:S01]  /*57b0*/  IMAD.SHL.U32 R112, R165, 0x2, RZ ;  /* 0x00000002a5707824 */ /* 0x000fe200078e00ff */
[----:B------:R-:W-:Y:S01]  /*57c0*/  FSETP.GE.FTZ.AND P0, PT, R249, RZ, PT ;  /* 0x000000fff900720b */ /* 0x000fe20003f16000 */
[C---:B------:R-:W-:Y:S03]  /*57d0*/  FADD.FTZ R16, -R117.reuse, R16 ;  /* 0x0000001075107221 */ /* 0x040fe60000010100 */
[----:B------:R-:W-:Y:S01]  /*57e0*/  IADD3 R112, R112, 0x4000, R116 ;  /* 0x0000400070707810 */ /* 0x000fe20007ffe074 */
[C---:B------:R-:W-:Y:S01]  /*57f0*/  FADD.FTZ R20, -R117.reuse, R20 ;  /* 0x0000001475147221 */ /* 0x040fe20000010100 */
[-C--:B------:R-:W-:Y:S01]  /*5800*/  FSEL R16, R16, R117.reuse, P6 ;  /* 0x0000007510107208 */ /* 0x080fe20003000000 */
[C---:B------:R-:W-:Y:S01]  /*5810*/  FADD.FTZ R21, -R117.reuse, R21 ;  /* 0x0000001575157221 */ /* 0x040fe20000010100 */
[----:B------:R-:W-:Y:S01]  /*5820*/  ISETP.GE.AND P6, PT, R208, 0x1, PT ;  /* 0x00000001d000780c */ /* 0x000fe20003fc6270 */
[----:B------:R-:W-:Y:S01]  /*5830*/  FADD.FTZ R17, -R117, R17 ;  /* 0x0000001175117221 */ /* 0x000fe20000010100 */
[-C--:B------:R-:W-:Y:S01]  /*5840*/  FSEL R20, R20, R117.reuse, P4 ;  /* 0x0000007514147208 */ /* 0x080fe20002000000 */
[----:B------:R-:W-:Y:S01]  /*5850*/  FMUL.FTZ R4, R121, R4 ;  /* 0x0000000479047220 */ /* 0x000fe20000410000 */
[----:B------:R-:W-:Y:S01]  /*5860*/  FSEL R21, R21, R117, P1 ;  /* 0x0000007515157208 */ /* 0x000fe20000800000 */
[----:B------:R-:W-:Y:S01]  /*5870*/  FMUL.FTZ R5, R122, R5 ;  /* 0x000000057a057220 */ /* 0x000fe20000410000 */
[----:B------:R-:W-:Y:S01]  /*5880*/  FSEL R17, R17, R117, P5 ;  /* 0x0000007511117208 */ /* 0x000fe20002800000 */
[----:B------:R-:W-:Y:S01]  /*5890*/  FMUL.FTZ R20, R235, R20 ;  /* 0x00000014eb147220 */ /* 0x000fe20000410000 */
[----:B------:R-:W-:Y:S01]  /*58a0*/  FSETP.GE.FTZ.AND P1, PT, R250, RZ, PT ;  /* 0x000000fffa00720b */ /* 0x000fe20003f36000 */
[----:B------:R-:W-:Y:S01]  /*58b0*/  FADD.FTZ R32, -R117, R32 ;  /* 0x0000002075207221 */ /* 0x000fe20000010100 */
[----:B------:R-:W-:Y:S01]  /*58c0*/  F2FP.BF16.F32.PACK_AB R4, R5, R4 ;  /* 0x000000040504723e */ /* 0x000fe200000010ff */
[----:B------:R-:W-:Y:S01]  /*58d0*/  FMUL.FTZ R21, R236, R21 ;  /* 0x00000015ec157220 */ /* 0x000fe20000410000 */
[----:B------:R-:W-:Y:S01]  /*58e0*/  FMUL.FTZ R16, R231, R16 ;  /* 0x00000010e7107220 */ /* 0x000fe20000410000 */
[----:B------:R-:W-:Y:S01]  /*58f0*/  FMUL.FTZ R17, R232, R17 ;  /* 0x00000011e8117220 */ /* 0x000fe20000410000 */
[----:B------:R-:W-:Y:S01]  /*5900*/  FSEL R32, R32, R117, P1 ;  /* 0x0000007520207208 */ /* 0x000fe20000800000 */
[----:B------:R-:W-:Y:S01]  /*5910*/  @P0 FADD.FTZ R117, -R117, R33 ;  /* 0x0000002175750221 */ /* 0x000fe20000010100 */
[----:B------:R-:W-:Y:S01]  /*5920*/  FSETP.GE.FTZ.AND P1, PT, R123, RZ, PT ;  /* 0x000000ff7b00720b */ /* 0x000fe20003f36000 */
[----:B------:R-:W-:Y:S01]  /*5930*/  FADD.FTZ R6, -R120, R6 ;  /* 0x0000000678067221 */ /* 0x000fe20000010100 */
[----:B------:R-:W-:Y:S01]  /*5940*/  FSETP.GE.FTZ.AND P0, PT, R168, RZ, PT ;  /* 0x000000ffa800720b */ /* 0x000fe20003f16000 */
[----:B------:R-:W-:Y:S01]  /*5950*/  FADD.FTZ R7, -R120, R7 ;  /* 0x0000000778077221 */ /* 0x000fe20000010100 */
[----:B------:R-:W-:Y:S01]  /*5960*/  F2FP.BF16.F32.PACK_AB R20, R21, R20 ;  /* 0x000000141514723e */ /* 0x000fe200000010ff */
[----:B------:R-:W-:Y:S01]  /*5970*/  FMUL.FTZ R250, R250, R32 ;  /* 0x00000020fafa7220 */ /* 0x000fe20000410000 */
[----:B------:R-:W-:Y:S01]  /*5980*/  F2FP.BF16.F32.PACK_AB R16, R17, R16 ;  /* 0x000000101110723e */ /* 0x000fe200000010ff */
[----:B------:R-:W-:Y:S01]  /*5990*/  FMUL.FTZ R117, R249, R117 ;  /* 0x00000075f9757220 */ /* 0x000fe20000410000 */
[-C--:B------:R-:W-:Y:S02]  /*59a0*/  FSEL R32, R6, R120.reuse, P1 ;  /* 0x0000007806207208 */ /* 0x080fe40000800000 */
[----:B------:R-:W-:Y:S01]  /*59b0*/  FSEL R21, R7, R120, P0 ;  /* 0x0000007807157208 */ /* 0x000fe20000000000 */
        /* <DEDUP_REMOVED lines=33> */
.L_x_1242:
[C---:B------:R-:W-:Y:S01]  /*5bd0*/  FADD.FTZ R18, -R120.reuse, R18 ;  /* 0x0000001278127221 */ /* 0x040fe20000010100 */
[----:B------:R-:W-:Y:S01]  /*5be0*/  FSETP.GE.FTZ.AND P0, PT, R233, RZ, PT ;  /* 0x000000ffe900720b */ /* 0x000fe20003f16000 */
[----:B------:R1:W-:Y:S01]  /*5bf0*/  STS [R181+0xa000], R4 ;  /* 0x00a00004b5007388 */ /* 0x0003e20000000800 */
[----:B------:R-:W-:Y:S01]  /*5c00*/  FADD.FTZ R23, -R120, R23 ;  /* 0x0000001778177221 */ /* 0x000fe20000010100 */
[----:B------:R-:W-:Y:S01]  /*5c10*/  FSETP.GE.FTZ.AND P1, PT, R238, RZ, PT ;  /* 0x000000ffee00720b */ /* 0x000fe20003f36000 */
[----:B------:R-:W-:Y:S01]  /*5c20*/  FADD.FTZ R19, -R120, R19 ;  /* 0x0000001378137221 */ /* 0x000fe20000010100 */
[-C--:B------:R-:W-:Y:S01]  /*5c30*/  FSEL R18, R18, R120.reuse, P0 ;  /* 0x0000007812127208 */ /* 0x080fe20000000000 */
[C---:B------:R-:W-:Y:S01]  /*5c40*/  FADD.FTZ R22, -R120.reuse, R22 ;  /* 0x0000001678167221 */ /* 0x040fe20000010100 */
[----:B------:R-:W-:Y:S01]  /*5c50*/  FSETP.GE.FTZ.AND P0, PT, R247, RZ, PT ;  /* 0x000000fff700720b */ /* 0x000fe20003f16000 */
[----:B------:R-:W-:Y:S01]  /*5c60*/  FADD.FTZ R34, -R120, R34 ;  /* 0x0000002278227221 */ /* 0x000fe20000010100 */
[-C--:B------:R-:W-:Y:S01]  /*5c70*/  FSEL R23, R23, R120.reuse, P1 ;  /* 0x0000007817177208 */ /* 0x080fe20000800000 */
[C---:B-----5:R-:W-:Y:S01]  /*5c80*/  FADD.FTZ R12, -R119.reuse, R12 ;  /* 0x0000000c770c7221 */ /* 0x060fe20000010100 */
[----:B------:R-:W-:Y:S01]  /*5c90*/  FSETP.GE.FTZ.AND P5, PT, R234, RZ, PT ;  /* 0x000000ffea00720b */ /* 0x000fe20003fb6000 */
[----:B------:R-:W-:Y:S01]  /*5ca0*/  FADD.FTZ R9, -R119, R9 ;  /* 0x0000000977097221 */ /* 0x000fe20000010100 */
[----:B------:R-:W-:Y:S01]  /*5cb0*/  FSETP.GE.FTZ.AND P4, PT, R239, RZ, PT ;  /* 0x000000ffef00720b */ /* 0x000fe20003f96000 */
[C---:B------:R-:W-:Y:S01]  /*5cc0*/  FADD.FTZ R8, -R119.reuse, R8 ;  /* 0x0000000877087221 */ /* 0x040fe20000010100 */
[----:B------:R-:W-:Y:S01]  /*5cd0*/  FSETP.GE.FTZ.AND P1, PT, R248, RZ, PT ;  /* 0x000000fff800720b */ /* 0x000fe20003f36000 */
[----:B------:R-:W-:Y:S01]  /*5ce0*/  FADD.FTZ R24, -R119, R24 ;  /* 0x0000001877187221 */ /* 0x000fe20000010100 */
[-C--:B------:R-:W-:Y:S01]  /*5cf0*/  FSEL R19, R19, R120.reuse, P5 ;  /* 0x0000007813137208 */ /* 0x080fe20002800000 */
[C---:B------:R-:W-:Y:S01]  /*5d00*/  FADD.FTZ R25, -R119.reuse, R25 ;  /* 0x0000001977197221 */ /* 0x040fe20000010100 */
[-C--:B------:R-:W-:Y:S01]  /*5d10*/  FSEL R22, R22, R120.reuse, P4 ;  /* 0x0000007816167208 */ /* 0x080fe20002000000 */
[----:B------:R-:W-:Y:S01]  /*5d20*/  FADD.FTZ R28, -R119, R28 ;  /* 0x0000001c771c7221 */ /* 0x000fe20000010100 */
[----:B------:R-:W-:Y:S01]  /*5d30*/  FSEL R34, R34, R120, P1 ;  /* 0x0000007822227208 */ /* 0x000fe20000800000 */
[----:B------:R-:W-:Y:S01]  /*5d40*/  @P0 FADD.FTZ R120, -R120, R35 ;  /* 0x0000002378780221 */ /* 0x000fe20000010100 */
[----:B------:R-:W-:Y:S01]  /*5d50*/  FSETP.GE.FTZ.AND P0, PT, R227, RZ, PT ;  /* 0x000000ffe300720b */ /* 0x000fe20003f16000 */
[----:B------:R-:W-:Y:S01]  /*5d60*/  FADD.FTZ R10, -R118, R10 ;  /* 0x0000000a760a7221 */ /* 0x000fe20000010100 */
[----:B------:R-:W-:Y:S01]  /*5d70*/  FSETP.GE.FTZ.AND P1, PT, R224, RZ, PT ;  /* 0x000000ffe000720b */ /* 0x000fe20003f36000 */
[----:B-1----:R-:W-:Y:S01]  /*5d80*/  FADD.FTZ R4, -R119, R13 ;  /* 0x0000000d77047221 */ /* 0x002fe20000010100 */
[-C--:B------:R-:W-:Y:S01]  /*5d90*/  FSEL R12, R12, R119.reuse, P0 ;  /* 0x000000770c0c7208 */ /* 0x080fe20000000000 */
[----:B------:R-:W-:Y:S01]  /*5da0*/  FADD.FTZ R11, -R118, R11 ;  /* 0x0000000b760b7221 */ /* 0x000fe20000010100 */
[----:B------:R-:W-:Y:S01]  /*5db0*/  FSETP.GE.FTZ.AND P0, PT, R245, RZ, PT ;  /* 0x000000fff500720b */ /* 0x000fe20003f16000 */
[----:B------:R-:W-:Y:S01]  /*5dc0*/  FMUL.FTZ R32, R123, R32 ;  /* 0x000000207b207220 */ /* 0x000fe20000410000 */
[----:B------:R-:W-:Y:S01]  /*5dd0*/  FSEL R9, R9, R119, P1 ;  /* 0x0000007709097208 */ /* 0x000fe20000800000 */
[----:B------:R-:W-:Y:S01]  /*5de0*/  FMUL.FTZ R21, R168, R21 ;  /* 0x00000015a8157220 */ /* 0x000fe20000410000 */
[----:B------:R-:W-:Y:S01]  /*5df0*/  FSETP.GE.FTZ.AND P4, PT, R223, RZ, PT ;  /* 0x000000ffdf00720b */ /* 0x000fe20003f96000 */
[----:B------:R-:W-:Y:S01]  /*5e00*/  FADD.FTZ R14, -R118, R14 ;  /* 0x0000000e760e7221 */ /* 0x000fe20000010100 */
[----:B------:R-:W-:Y:S01]  /*5e10*/  FSETP.GE.FTZ.AND P1, PT, R228, RZ, PT ;  /* 0x000000ffe400720b */ /* 0x000fe20003f36000 */
        /* <DEDUP_REMOVED lines=11> */
[-C--:B------:R-:W-:Y:S01]  /*5ed0*/  FSEL R24, R24, R119.reuse, P5 ;  /* 0x0000007718187208 */ /* 0x080fe20002800000 */
[----:B------:R-:W-:Y:S01]  /*5ee0*/  FMUL.FTZ R4, R228, R4 ;  /* 0x00000004e4047220 */ /* 0x000fe20000410000 */
[-C--:B------:R-:W-:Y:S01]  /*5ef0*/  FSEL R25, R25, R119.reuse, P4 ;  /* 0x0000007719197208 */ /* 0x080fe20002000000 */
[----:B------:R-:W-:Y:S01]  /*5f00*/  FADD.FTZ R26, -R118, R26 ;  /* 0x0000001a761a7221 */ /* 0x000fe20000010100 */
[----:B------:R-:W-:Y:S01]  /*5f10*/  FSEL R28, R28, R119, P1 ;  /* 0x000000771c1c7208 */ /* 0x000fe20000800000 */
[----:B------:R-:W-:Y:S01]  /*5f20*/  @P0 FADD.FTZ R119, -R119, R29 ;  /* 0x0000001d77770221 */ /* 0x000fe20000010100 */
[----:B------:R-:W-:Y:S01]  /*5f30*/  FSETP.GE.FTZ.AND P1, PT, R225, RZ, PT ;  /* 0x000000ffe100720b */ /* 0x000fe20003f36000 */
[----:B------:R-:W-:Y:S01]  /*5f40*/  FADD.FTZ R27, -R118, R27 ;  /* 0x0000001b761b7221 */ /* 0x000fe20000010100 */
[----:B------:R-:W-:Y:S01]  /*5f50*/  FSETP.GE.FTZ.AND P0, PT, R226, RZ, PT ;  /* 0x000000ffe200720b */ /* 0x000fe20003f16000 */
[----:B------:R-:W-:Y:S01]  /*5f60*/  FMUL.FTZ R23, R238, R23 ;  /* 0x00000017ee177220 */ /* 0x000fe20000410000 */
[----:B------:R-:W-:Y:S01]  /*5f70*/  FSEL R10, R10, R118, P1 ;  /* 0x000000760a0a7208 */ /* 0x000fe20000800000 */
[----:B------:R-:W-:Y:S01]  /*5f80*/  FMUL.FTZ R22, R239, R22 ;  /* 0x00000016ef167220 */ /* 0x000fe20000410000 */
[----:B------:R-:W-:Y:S01]  /*5f90*/  FSEL R11, R11, R118, P0 ;  /* 0x000000760b0b7208 */ /* 0x000fe20000000000 */
[----:B------:R-:W-:Y:S01]  /*5fa0*/  FADD.FTZ R30, -R118, R30 ;  /* 0x0000001e761e7221 */ /* 0x000fe20000010100 */
[----:B------:R-:W-:Y:S01]  /*5fb0*/  FSETP.GE.FTZ.AND P4, PT, R230, RZ, PT ;  /* 0x000000ffe600720b */ /* 0x000fe20003f96000 */
[----:B------:R-:W-:Y:S01]  /*5fc0*/  FMUL.FTZ R10, R225, R10 ;  /* 0x0000000ae10a7220 */ /* 0x000fe20000410000 */
[----:B------:R-:W-:Y:S01]  /*5fd0*/  FSETP.GE.FTZ.AND P1, PT, R229, RZ, PT ;  /* 0x000000ffe500720b */ /* 0x000fe20003f36000 */
[----:B------:R-:W-:Y:S01]  /*5fe0*/  FMUL.FTZ R11, R226, R11 ;  /* 0x0000000be20b7220 */ /* 0x000fe20000410000 */
[----:B------:R-:W-:Y:S01]  /*5ff0*/  F2FP.BF16.F32.PACK_AB R21, R21, R32 ;  /* 0x000000201515723e */ /* 0x000fe200000010ff */
[----:B------:R-:W-:Y:S01]  /*6000*/  FMUL.FTZ R34, R248, R34 ;  /* 0x00000022f8227220 */ /* 0x000fe20000410000 */
[----:B------:R-:W-:Y:S01]  /*6010*/  FSEL R14, R14, R118, P4 ;  /* 0x000000760e0e7208 */ /* 0x000fe20002000000 */
[----:B------:R-:W-:Y:S01]  /*6020*/  FMUL.FTZ R120, R247, R120 ;  /* 0x00000078f7787220 */ /* 0x000fe20000410000 */
[----:B------:R-:W-:Y:S01]  /*6030*/  FSEL R15, R15, R118, P1 ;  /* 0x000000760f0f7208 */ /* 0x000fe20000800000 */
[----:B------:R-:W-:Y:S01]  /*6040*/  STS [R181+0xa400], R21 ;  /* 0x00a40015b5007388 */ /* 0x000fe20000000800 */
[----:B------:R-:W-:Y:S01]  /*6050*/  F2FP.BF16.F32.PACK_AB R18, R19, R18 ;  /* 0x000000121312723e */ /* 0x000fe200000010ff */
[----:B------:R-:W-:Y:S01]  /*6060*/  FMUL.FTZ R14, R230, R14 ;  /* 0x0000000ee60e7220 */ /* 0x000fe20000410000 */
[----:B------:R-:W-:Y:S01]  /*6070*/  FSETP.GE.FTZ.AND P0, PT, R241, RZ, PT ;  /* 0x000000fff100720b */ /* 0x000fe20003f16000 */
[----:B------:R-:W-:Y:S01]  /*6080*/  FMUL.FTZ R15, R229, R15 ;  /* 0x0000000fe50f7220 */ /* 0x000fe20000410000 */
[----:B------:R-:W-:Y:S01]  /*6090*/  F2FP.BF16.F32.PACK_AB R8, R9, R8 ;  /* 0x000000080908723e */ /* 0x000fe200000010ff */
[----:B------:R-:W-:Y:S01]  /*60a0*/  STS [R186+0xa000], R16 ;  /* 0x00a00010ba007388 */ /* 0x000fe20000000800 */
[----:B------:R-:W-:Y:S01]  /*60b0*/  F2FP.BF16.F32.PACK_AB R10, R11, R10 ;  /* 0x0000000a0b0a723e */ /* 0x000fe200000010ff */
[----:B------:R-:W-:Y:S01]  /*60c0*/  FMUL.FTZ R25, R240, R25 ;  /* 0x00000019f0197220 */ /* 0x000fe20000410000 */
[----:B------:R-:W-:Y:S01]  /*60d0*/  FSETP.GE.FTZ.AND P5, PT, R244, RZ, PT ;  /* 0x000000fff400720b */ /* 0x000fe20003fb6000 */
[----:B------:R-:W-:Y:S01]  /*60e0*/  STS [R186+0xa400], R18 ;  /* 0x00a40012ba007388 */ /* 0x000fe20000000800 */
[----:B------:R-:W-:Y:S01]  /*60f0*/  FSETP.GE.FTZ.AND P4, PT, R243, RZ, PT ;  /* 0x000000fff300720b */ /* 0x000fe20003f96000 */
[----:B------:R-:W-:Y:S01]  /*6100*/  FMUL.FTZ R24, R237, R24 ;  /* 0x00000018ed187220 */ /* 0x000fe20000410000 */
[----:B------:R-:W-:Y:S01]  /*6110*/  F2FP.BF16.F32.PACK_AB R4, R4, R12 ;  /* 0x0000000c0404723e */ /* 0x000fe200000010ff */
[----:B------:R-:W-:Y:S01]  /*6120*/  STS [R181+0xb000], R8 ;  /* 0x00b00008b5007388 */ /* 0x000fe20000000800 */
[----:B------:R-:W-:Y:S01]  /*6130*/  F2FP.BF16.F32.PACK_AB R14, R15, R14 ;  /* 0x0000000e0f0e723e */ /* 0x000fe200000010ff */
[----:B------:R-:W-:Y:S01]  /*6140*/  FMUL.FTZ R28, R246, R28 ;  /* 0x0000001cf61c7220 */ /* 0x000fe20000410000 */
[-C--:B------:R-:W-:Y:S01]  /*6150*/  FSEL R26, R26, R118.reuse, P5 ;  /* 0x000000761a1a7208 */ /* 0x080fe20002800000 */
[----:B------:R-:W-:Y:S01]  /*6160*/  STS [R181+0xb400], R10 ;  /* 0x00b4000ab5007388 */ /* 0x000fe20000000800 */
[----:B------:R-:W-:Y:S01]  /*6170*/  FSEL R27, R27, R118, P4 ;  /* 0x000000761b1b7208 */ /* 0x000fe20002000000 */
[----:B------:R-:W-:Y:S01]  /*6180*/  FMUL.FTZ R119, R245, R119 ;  /* 0x00000077f5777220 */ /* 0x000fe20000410000 */
[----:B------:R-:W-:Y:S01]  /*6190*/  FSETP.GE.FTZ.AND P1, PT, R242, RZ, PT ;  /* 0x000000fff200720b */ /* 0x000fe20003f36000 */
[----:B------:R-:W-:Y:S01]  /*61a0*/  STS [R186+0xb000], R4 ;  /* 0x00b00004ba007388 */ /* 0x000fe20000000800 */
[----:B------:R-:W-:Y:S01]  /*61b0*/  F2FP.BF16.F32.PACK_AB R22, R23, R22 ;  /* 0x000000161716723e */ /* 0x000fe200000010ff */
        /* <DEDUP_REMOVED lines=11> */
[----:B------:R-:W-:Y:S01]  /*6270*/  F2FP.BF16.F32.PACK_AB R24, R25, R24 ;  /* 0x000000181918723e */ /* 0x000fe200000010ff */
[C---:B---3--:R-:W-:Y:S01]  /*6280*/  VIADD R100, R112.reuse, 0x40 ;  /* 0x0000004070647836 */ /* 0x048fe20000000000 */
[----:B------:R-:W-:Y:S01]  /*6290*/  F2FP.BF16.F32.PACK_AB R26, R27, R26 ;  /* 0x0000001a1b1a723e */ /* 0x000fe200000010ff */
[----:B------:R-:W-:Y:S01]  /*62a0*/  STS [R188+0xa000], R117 ;  /* 0x00a00075bc007388 */ /* 0x000fe20000000800 */
[----:B------:R-:W-:Y:S01]  /*62b0*/  F2FP.BF16.F32.PACK_AB R28, R119, R28 ;  /* 0x0000001c771c723e */ /* 0x000fe200000010ff */
[----:B------:R-:W-:Y:S01]  /*62c0*/  @P3 VIADD R100, R112, 0xffffffc0 ;  /* 0xffffffc070643836 */ /* 0x000fe20000000000 */
[----:B------:R-:W-:Y:S01]  /*62d0*/  F2FP.BF16.F32.PACK_AB R30, R118, R30 ;  /* 0x0000001e761e723e */ /* 0x000fe200000010ff */
[----:B------:R-:W-:Y:S01]  /*62e0*/  STS [R188+0xa400], R34 ;  /* 0x00a40022bc007388 */ /* 0x000fe20000000800 */
[----:B------:R-:W-:Y:S01]  /*62f0*/  IMAD.MOV.U32 R223, RZ, RZ, R222 ;  /* 0x000000ffffdf7224 */ /* 0x000fe200078e00de */
[----:B------:R-:W-:Y:S01]  /*6300*/  LEA R116, R176, UR6, 0x1 ;  /* 0x00000006b0747c11 */ /* 0x000fe2000f8e08ff */
[----:B------:R-:W-:Y:S01]  /*6310*/  IMAD.MOV.U32 R222, RZ, RZ, R213 ;  /* 0x000000ffffde7224 */ /* 0x000fe200078e00d5 */
        /* <DEDUP_REMOVED lines=77> */
.L_x_1243:
[----:B------:R-:W-:Y:S01]  /*67f0*/  LDSM.16.M88.4 R16, [R164] ;  /* 0x00000000a410783b */ /* 0x000fe20000000200 */
[--C-:B------:R-:W-:Y:S02]  /*6800*/  IMAD.IADD R113, R162, 0x1, R167.reuse ;  /* 0x00000001a2717824 */ /* 0x100fe400078e02a7 */
[----:B------:R-:W-:Y:S01]  /*6810*/  IMAD.IADD R115, R164, 0x1, R167 ;  /* 0x00000001a4737824 */ /* 0x000fe200078e02a7 */
[----:B------:R-:W2:Y:S01]  /*6820*/  LDSM.16.MT88.4 R8, [R112+0x2000] ;  /* 0x002000007008783b */ /* 0x000ea20000004200 */
[----:B------:R-:W-:Y:S02]  /*6830*/  IMAD.IADD R114, R167, 0x1, R2 ;  /* 0x00000001a7727824 */ /* 0x000fe400078e0202 */
[----:B------:R-:W-:Y:S01]  /*6840*/  IMAD.U32 R213, RZ, RZ, UR17 ;  /* 0x00000011ffd57e24 */ /* 0x000fe2000f8e00ff */
[----:B------:R-:W1:Y:S04]  /*6850*/  LDSM.16.MT88.4 R20, [R113] ;  /* 0x000000007114783b */ /* 0x000e680000004200 */
[----:B------:R-:W-:Y:S01]  /*6860*/  LDSM.16.M88.4 R24, [R2] ;  /* 0x000000000218783b */ /* 0x000fe20000000200 */
[----:B------:R-:W-:Y:S03]  /*6870*/  LEA R213, P0, R213, R222, 0x2 ;  /* 0x000000ded5d57211 */ /* 0x000fe600078010ff */
        /* <DEDUP_REMOVED lines=44> */
[C---:B----4-:R-:W-:Y:S06]  /*6b40*/  HMMA.16816.F32.BF16 R4, R28.reuse, R104, R4 ;  /* 0x000000681c04723c */ /* 0x050fec0000041804 */
[C---:B------:R-:W-:Y:S05]  /*6b50*/  HMMA.16816.F32.BF16 R8, R28.reuse, R106, R8 ;  /* 0x0000006a1c08723c */ /* 0x040fea0000041808 */
[----:B------:R-:W-:Y:S01]  /*6b60*/  IMAD.IADD R104, R167, 0x1, R161 ;  /* 0x00000001a7687824 */ /* 0x000fe200078e02a1 */
[C---:B-1----:R-:W-:Y:S06]  /*6b70*/  HMMA.16816.F32.BF16 R12, R28.reuse, R20, R12 ;  /* 0x000000141c0c723c */ /* 0x042fec000004180c */
[----:B------:R-:W-:Y:S01]  /*6b80*/  HMMA.16816.F32.BF16 R16, R28, R22, R16 ;  /* 0x000000161c10723c */ /* 0x000fe20000041810 */
[----:B------:R-:W-:Y:S04]  /*6b90*/  IMAD.U32 R21, RZ, RZ, UR17 ;  /* 0x00000011ff157e24 */ /* 0x000fe8000f8e00ff */
[----:B------:R-:W-:Y:S01]  /*6ba0*/  @P6 VIADD R20, R175, 0xffffffc0 ;  /* 0xffffffc0af146836 */ /* 0x000fe20000000000 */
[C---:B--2---:R-:W-:Y:S05]  /*6bb0*/  HMMA.16816.F32.BF16 R4, R32.reuse, R108, R4 ;  /* 0x0000006c2004723c */ /* 0x044fea0000041804 */
[----:B------:R-:W-:Y:S01]  /*6bc0*/  @P6 IMAD.WIDE R22, R20, 0x4, R218 ;  /* 0x0000000414166825 */ /* 0x000fe200078e02da */
[C---:B------:R-:W-:Y:S04]  /*6bd0*/  HMMA.16816.F32.BF16 R8, R32.reuse, R110, R8 ;  /* 0x0000006e2008723c */ /* 0x040fe80000041808 */
[----:B------:R-:W5:Y:S01]  /*6be0*/  @P6 LDG.E R205, desc[UR38][R22.64] ;  /* 0x0000002616cd6981 */ /* 0x000f62000c1e1900 */
[----:B------:R-:W-:Y:S01]  /*6bf0*/  IMAD.MOV.U32 R28, RZ, RZ, R213 ;  /* 0x000000ffff1c7224 */ /* 0x000fe200078e00d5 */
[C---:B---3--:R-:W-:Y:S01]  /*6c00*/  HMMA.16816.F32.BF16 R12, R32.reuse, R24, R12 ;  /* 0x00000018200c723c */ /* 0x048fe2000004180c */
[----:B------:R-:W-:Y:S01]  /*6c10*/  IMAD.U32 R20, RZ, RZ, UR24 ;  /* 0x00000018ff147e24 */ /* 0x000fe2000f8e00ff */
[----:B------:R-:W5:Y:S03]  /*6c20*/  @P6 LDG.E R206, desc[UR38][R22.64+0x20] ;  /* 0x0000202616ce6981 */ /* 0x000f66000c1e1900 */
[----:B------:R-:W-:Y:S01]  /*6c30*/  LEA.HI.X.SX32 R222, R21, R223, 0x2, P0 ;  /* 0x000000df15de7211 */ /* 0x000fe200000f16ff */
[----:B------:R-:W-:Y:S01]  /*6c40*/  HMMA.16816.F32.BF16 R16, R32, R26, R16 ;  /* 0x0000001a2010723c */ /* 0x000fe20000041810 */
[----:B------:R-:W5:Y:S01]  /*6c50*/  @P6 LDG.E R203, desc[UR38][R22.64+0x80] ;  /* 0x0000802616cb6981 */ /* 0x000f62000c1e1900 */
[----:B------:R-:W-:Y:S03]  /*6c60*/  IMAD.U32 R24, RZ, RZ, UR24 ;  /* 0x00000018ff187e24 */ /* 0x000fe6000f8e00ff */
[----:B------:R1:W5:Y:S01]  /*6c70*/  @P6 LDG.E R204, desc[UR38][R22.64+0xa0] ;  /* 0x0000a02616cc6981 */ /* 0x000362000c1e1900 */
[----:B------:R-:W-:Y:S01]  /*6c80*/  IMAD.MOV.U32 R29, RZ, RZ, R222 ;  /* 0x000000ffff1d7224 */ /* 0x000fe200078e00de */
[-C--:B------:R-:W-:Y:S01]  /*6c90*/  LEA R30, P4, R20, R28.reuse, 0x2 ;  /* 0x0000001c141e7211 */ /* 0x080fe200078810ff */
[----:B------:R-:W-:Y:S01]  /*6ca0*/  IMAD.U32 R21, RZ, RZ, UR23 ;  /* 0x00000017ff157e24 */ /* 0x000fe2000f8e00ff */
[----:B------:R-:W-:Y:S02]  /*6cb0*/  LDSM.16.MT88.4 R32, [R163+0xc800] ;  /* 0x00c80000a320783b */ /* 0x000fe40000004200 */
[-C--:B------:R-:W-:Y:S01]  /*6cc0*/  LEA.HI.X.SX32 R31, R24, R29.reuse, 0x2, P4 ;  /* 0x0000001d181f7211 */ /* 0x080fe200020f16ff */
[----:B------:R-:W-:Y:S01]  /*6cd0*/  IMAD.U32 R20, RZ, RZ, UR22 ;  /* 0x00000016ff147e24 */ /* 0x000fe2000f8e00ff */
[----:B------:R2:W-:Y:S04]  /*6ce0*/  REDG.E.ADD.F32.FTZ.RN.STRONG.GPU desc[UR38][R28.64], R4 ;  /* 0x000000041c0079a6 */ /* 0x0005e8000c10f3a6 */
[----:B------:R3:W-:Y:S01]  /*6cf0*/  REDG.E.ADD.F32.FTZ.RN.STRONG.GPU desc[UR38][R30.64], R5 ;  /* 0x000000051e0079a6 */ /* 0x0007e2000c10f3a6 */
[----:B-1----:R-:W-:Y:S01]  /*6d00*/  IMAD.U32 R23, RZ, RZ, UR23 ;  /* 0x00000017ff177e24 */ /* 0x002fe2000f8e00ff */
[----:B------:R-:W-:Y:S04]  /*6d10*/  MOV R22, UR22 ;  /* 0x0000001600167c02 */ /* 0x000fe80008000f00 */
[-C--:B------:R-:W-:Y:S02]  /*6d20*/  LEA R100, P1, R23, R28.reuse, 0x2 ;  /* 0x0000001c17647211 */ /* 0x080fe400078210ff */
[-C--:B------:R-:W-:Y:S02]  /*6d30*/  LEA R22, P0, R22, R28.reuse, 0x2 ;  /* 0x0000001c16167211 */ /* 0x080fe400078010ff */
[-C--:B------:R-:W-:Y:S01]  /*6d40*/  LEA.HI.X.SX32 R101, R21, R29.reuse, 0x2, P1 ;  /* 0x0000001d15657211 */ /* 0x080fe200008f16ff */
[----:B--2---:R-:W-:Y:S01]  /*6d50*/  IMAD.U32 R4, RZ, RZ, UR21 ;  /* 0x00000015ff047e24 */ /* 0x004fe2000f8e00ff */
[-C--:B------:R-:W-:Y:S01]  /*6d60*/  LEA.HI.X.SX32 R23, R20, R29.reuse, 0x2, P0 ;  /* 0x0000001d14177211 */ /* 0x080fe200000f16ff */
[----:B------:R-:W-:Y:S01]  /*6d70*/  IMAD.U32 R21, RZ, RZ, UR21 ;  /* 0x00000015ff157e24 */ /* 0x000fe2000f8e00ff */
[----:B------:R-:W-:Y:S01]  /*6d80*/  MOV R20, UR20 ;  /* 0x0000001400147c02 */ /* 0x000fe20008000f00 */
[----:B------:R1:W-:Y:S01]  /*6d90*/  REDG.E.ADD.F32.FTZ.RN.STRONG.GPU desc[UR38][R100.64], R6 ;  /* 0x00000006640079a6 */ /* 0x0003e2000c10f3a6 */
[----:B---3--:R-:W-:Y:S02]  /*6da0*/  IMAD.U32 R5, RZ, RZ, UR18 ;  /* 0x00000012ff057e24 */ /* 0x008fe4000f8e00ff */
[-C--:B------:R-:W-:Y:S01]  /*6db0*/  LEA R20, P4, R20, R28.reuse, 0x2 ;  /* 0x0000001c14147211 */ /* 0x080fe200078810ff */
[----:B------:R2:W-:Y:S04]  /*6dc0*/  REDG.E.ADD.F32.FTZ.RN.STRONG.GPU desc[UR38][R22.64], R7 ;  /* 0x00000007160079a6 */ /* 0x0005e8000c10f3a6 */
[----:B------:R-:W-:Y:S01]  /*6dd0*/  LDSM.16.MT88.4 R100, [R163+0xd000] ;  /* 0x00d00000a364783b */ /* 0x000fe20000004200 */
[----:B-1----:R-:W-:Y:S01]  /*6de0*/  IMAD.U32 R6, RZ, RZ, UR19 ;  /* 0x00000013ff067e24 */ /* 0x002fe2000f8e00ff */
[-C--:B--2---:R-:W-:Y:S01]  /*6df0*/  LEA R22, P0, R4, R28.reuse, 0x2 ;  /* 0x0000001c04167211 */ /* 0x084fe200078010ff */
[----:B------:R-:W-:Y:S03]  /*6e00*/  IMAD.U32 R7, RZ, RZ, UR20 ;  /* 0x00000014ff077e24 */ /* 0x000fe6000f8e00ff */
[-C--:B------:R-:W-:Y:S01]  /*6e10*/  LEA R24, P1, R6, R28.reuse, 0x2 ;  /* 0x0000001c06187211 */ /* 0x080fe200078210ff */
[----:B------:R-:W-:Y:S01]  /*6e20*/  IMAD.U32 R4, RZ, RZ, UR19 ;  /* 0x00000013ff047e24 */ /* 0x000fe2000f8e00ff */
[-C--:B------:R-:W-:Y:S01]  /*6e30*/  LEA.HI.X.SX32 R23, R21, R29.reuse, 0x2, P0 ;  /* 0x0000001d15177211 */ /* 0x080fe200000f16ff */
[----:B------:R-:W-:Y:S01]  /*6e40*/  IMAD.U32 R6, RZ, RZ, UR18 ;  /* 0x00000012ff067e24 */ /* 0x000fe2000f8e00ff */
[-C--:B------:R-:W-:Y:S01]  /*6e50*/  LEA.HI.X.SX32 R21, R7, R29.reuse, 0x2, P4 ;  /* 0x0000001d07157211 */ /* 0x080fe200020f16ff */
[----:B------:R-:W-:Y:S01]  /*6e60*/  IMAD.U32 R7, RZ, RZ, UR9 ;  /* 0x00000009ff077e24 */ /* 0x000fe2000f8e00ff */
[-C--:B------:R-:W-:Y:S01]  /*6e70*/  LEA.HI.X.SX32 R25, R4, R29.reuse, 0x2, P1 ;  /* 0x0000001d04197211 */ /* 0x080fe200008f16ff */
[----:B------:R1:W-:Y:S01]  /*6e80*/  REDG.E.ADD.F32.FTZ.RN.STRONG.GPU desc[UR38][R22.64], R8 ;  /* 0x00000008160079a6 */ /* 0x0003e2000c10f3a6 */
[-C--:B------:R-:W-:Y:S01]  /*6e90*/  LEA R26, P0, R5, R28.reuse, 0x2 ;  /* 0x0000001c051a7211 */ /* 0x080fe200078010ff */
[----:B------:R-:W-:Y:S01]  /*6ea0*/  IMAD.U32 R5, RZ, RZ, UR8 ;  /* 0x00000008ff057e24 */ /* 0x000fe2000f8e00ff */
[----:B------:R-:W-:Y:S01]  /*6eb0*/  MOV R4, UR13 ;  /* 0x0000000d00047c02 */ /* 0x000fe20008000f00 */
[----:B------:R2:W-:Y:S01]  /*6ec0*/  REDG.E.ADD.F32.FTZ.RN.STRONG.GPU desc[UR38][R20.64], R9 ;  /* 0x00000009140079a6 */ /* 0x0005e2000c10f3a6 */
[-C--:B------:R-:W-:Y:S02]  /*6ed0*/  LEA.HI.X.SX32 R27, R6, R29.reuse, 0x2, P0 ;  /* 0x0000001d061b7211 */ /* 0x080fe400000f16ff */
[----:B------:R-:W-:Y:S01]  /*6ee0*/  MOV R6, UR8 ;  /* 0x0000000800067c02 */ /* 0x000fe20008000f00 */
[----:B------:R3:W-:Y:S04]  /*6ef0*/  REDG.E.ADD.F32.FTZ.RN.STRONG.GPU desc[UR38][R24.64], R10 ;  /* 0x0000000a180079a6 */ /* 0x0007e8000c10f3a6 */
[----:B------:R4:W-:Y:S04]  /*6f00*/  REDG.E.ADD.F32.FTZ.RN.STRONG.GPU desc[UR38][R26.64], R11 ;  /* 0x0000000b1a0079a6 */ /* 0x0009e8000c10f3a6 */
[----:B------:R-:W-:Y:S04]  /*6f10*/  REDG.E.ADD.F32.FTZ.RN.STRONG.GPU desc[UR38][R28.64+0x80], R12 ;  /* 0x0000800c1c0079a6 */ /* 0x000fe8000c10f3a6 */
[----:B------:R-:W-:Y:S01]  /*6f20*/  REDG.E.ADD.F32.FTZ.RN.STRONG.GPU desc[UR38][R30.64+0x80], R13 ;  /* 0x0000800d1e0079a6 */ /* 0x000fe2000c10f3a6 */
        /* <DEDUP_REMOVED lines=10> */
[----:B----4-:R-:W-:Y:S01]  /*6fd0*/  IMAD.U32 R11, RZ, RZ, UR11 ;  /* 0x0000000bff0b7e24 */ /* 0x010fe2000f8e00ff */
[-C--:B------:R-:W-:Y:S01]  /*6fe0*/  LEA.HI.X.SX32 R23, R21, R29.reuse, 0x2, P0 ;  /* 0x0000001d15177211 */ /* 0x080fe200000f16ff */
[----:B------:R-:W-:Y:S01]  /*6ff0*/  IMAD.U32 R9, RZ, RZ, UR10 ;  /* 0x0000000aff097e24 */ /* 0x000fe2000f8e00ff */
[-C--:B------:R-:W-:Y:S01]  /*7000*/  LEA R10, P4, R10, R28.reuse, 0x2 ;  /* 0x0000001c0a0a7211 */ /* 0x080fe200078810ff */
[----:B------:R-:W-:Y:S01]  /*7010*/  REDG.E.ADD.F32.FTZ.RN.STRONG.GPU desc[UR38][R24.64], R14 ;  /* 0x0000000e180079a6 */ /* 0x000fe2000c10f3a6 */
[-C--:B------:R-:W-:Y:S02]  /*7020*/  LEA.HI.X.SX32 R21, R11, R29.reuse, 0x2, P5 ;  /* 0x0000001d0b157211 */ /* 0x080fe400028f16ff */
[-C--:B------:R-:W-:Y:S01]  /*7030*/  LEA R8, P1, R8, R28.reuse, 0x2 ;  /* 0x0000001c08087211 */ /* 0x080fe200078210ff */
[----:B------:R-:W-:Y:S01]  /*7040*/  REDG.E.ADD.F32.FTZ.RN.STRONG.GPU desc[UR38][R22.64], R15 ;  /* 0x0000000f160079a6 */ /* 0x000fe2000c10f3a6 */
[-C--:B------:R-:W-:Y:S02]  /*7050*/  LEA.HI.X.SX32 R11, R9, R29.reuse, 0x2, P4 ;  /* 0x0000001d090b7211 */ /* 0x080fe400020f16ff */
[----:B------:R-:W-:Y:S01]  /*7060*/  LEA R6, P0, R6, R28, 0x2 ;  /* 0x0000001c06067211 */ /* 0x000fe200078010ff */
[----:B------:R-:W-:Y:S01]  /*7070*/  REDG.E.ADD.F32.FTZ.RN.STRONG.GPU desc[UR38][R20.64], R16 ;  /* 0x00000010140079a6 */ /* 0x000fe2000c10f3a6 */
[-C--:B------:R-:W-:Y:S02]  /*7080*/  LEA.HI.X.SX32 R9, R7, R29.reuse, 0x2, P1 ;  /* 0x0000001d07097211 */ /* 0x080fe400008f16ff */
[----:B------:R-:W-:Y:S01]  /*7090*/  LEA.HI.X.SX32 R7, R5, R29, 0x2, P0 ;  /* 0x0000001d05077211 */ /* 0x000fe200000f16ff */
[----:B------:R-:W-:Y:S01]  /*70a0*/  REDG.E.ADD.F32.FTZ.RN.STRONG.GPU desc[UR38][R10.64], R17 ;  /* 0x000000110a0079a6 */ /* 0x000fe2000c10f3a6 */
[----:B------:R-:W-:Y:S02]  /*70b0*/  ISETP.GT.AND P5, PT, R208, RZ, PT ;  /* 0x000000ffd000720c */ /* 0x000fe40003fa4270 */
[----:B------:R-:W-:Y:S01]  /*70c0*/  @P6 IADD3 R193, P1, R193, -0x100, RZ ;  /* 0xffffff00c1c16810 */ /* 0x000fe20007f3e0ff */
[----:B------:R-:W-:Y:S03]  /*70d0*/  REDG.E.ADD.F32.FTZ.RN.STRONG.GPU desc[UR38][R8.64], R18 ;  /* 0x00000012080079a6 */ /* 0x000fe6000c10f3a6 */
[----:B------:R-:W-:Y:S01]  /*70e0*/  @P6 IADD3.X R192, R192, -0x1, RZ, P1, !PT ;  /* 0xffffffffc0c06810 */ /* 0x000fe20000ffe4ff */
[----:B------:R-:W-:Y:S04]  /*70f0*/  REDG.E.ADD.F32.FTZ.RN.STRONG.GPU desc[UR38][R6.64], R19 ;  /* 0x00000013060079a6 */ /* 0x000fe8000c10f3a6 */
[----:B------:R-:W-:Y:S04]  /*7100*/  LDSM.16.MT88.4 R4, [R163+0xa000] ;  /* 0x00a00000a304783b */ /* 0x000fe80000004200 */
[----:B------:R-:W1:Y:S04]  /*7110*/  LDSM.16.MT88.4 R8, [R161] ;  /* 0x00000000a108783b */ /* 0x000e680000004200 */
[----:B------:R-:W2:Y:S04]  /*7120*/  LDSM.16.MT88.4 R20, [R163+0xc000] ;  /* 0x00c00000a314783b */ /* 0x000ea80000004200 */
[----:B------:R-:W3:Y:S04]  /*7130*/  LDSM.16.MT88.4 R24, [R104] ;  /* 0x000000006818783b */ /* 0x000ee80000004200 */
[----:B------:R-:W-:Y:S04]  /*7140*/  LDSM.16.MT88.4 R28, [R163+0xa800] ;  /* 0x00a80000a31c783b */ /* 0x000fe80000004200 */
        /* <DEDUP_REMOVED lines=34> */
[----:B------:R-:W-:Y:S02]  /*7370*/  ISETP.NE.U32.AND P0, PT, R4, 0x1, PT ;  /* 0x000000010400780c */ /* 0x000fe40003f05070 */
[-C--:B---3--:R-:W-:Y:S05]  /*7380*/  HMMA.16816.F32.BF16 R68, R12, R24.reuse, R68 ;  /* 0x000000180c44723c */ /* 0x088fea0000041844 */
[----:B------:R-:W-:Y:S01]  /*7390*/  VIADD R6, R161, 0xffffe000 ;  /* 0xffffe000a1067836 */ /* 0x000fe20000000000 */
[C---:B----4-:R-:W-:Y:S05]  /*73a0*/  HMMA.16816.F32.BF16 R72, R32.reuse, R24, R72 ;  /* 0x000000182048723c */ /* 0x050fea0000041848 */
[----:B------:R-:W-:Y:S01]  /*73b0*/  @P6 IADD3 R5, P4, R218, -0x100, RZ ;  /* 0xffffff00da056810 */ /* 0x000fe20007f9e0ff */
[-C--:B------:R-:W-:Y:S05]  /*73c0*/  HMMA.16816.F32.BF16 R76, R32, R26.reuse, R76 ;  /* 0x0000001a204c723c */ /* 0x080fea000004184c */
[----:B------:R-:W-:Y:S01]  /*73d0*/  @P6 IADD3.X R4, R219, -0x1, RZ, P4, !PT ;  /* 0xffffffffdb046810 */ /* 0x000fe200027fe4ff */
[C---:B------:R-:W-:Y:S05]  /*73e0*/  HMMA.16816.F32.BF16 R80, R12.reuse, R26, R80 ;  /* 0x0000001a0c50723c */ /* 0x040fea0000041850 */
[----:B------:R-:W-:Y:S01]  /*73f0*/  @P0 VIADD R6, R161, 0x2000 ;  /* 0x00002000a1060836 */ /* 0x000fe20000000000 */
[-C--:B------:R-:W-:Y:S05]  /*7400*/  HMMA.16816.F32.BF16 R84, R12, R16.reuse, R84 ;  /* 0x000000100c54723c */ /* 0x080fea0000041854 */
[----:B------:R-:W-:Y:S01]  /*7410*/  IADD3 R208, R208, -0x1, RZ ;  /* 0xffffffffd0d07810 */ /* 0x000fe20007ffe0ff */
[C---:B------:R-:W-:Y:S05]  /*7420*/  HMMA.16816.F32.BF16 R88, R32.reuse, R16, R88 ;  /* 0x000000102058723c */ /* 0x040fea0000041858 */
[----:B------:R-:W-:Y:S01]  /*7430*/  IMAD.MOV.U32 R161, RZ, RZ, R6 ;  /* 0x000000ffffa17224 */ /* 0x000fe200078e0006 */
[-C--:B------:R-:W-:Y:S05]  /*7440*/  HMMA.16816.F32.BF16 R92, R32, R18.reuse, R92 ;  /* 0x00000012205c723c */ /* 0x080fea000004185c */
[----:B------:R-:W-:Y:S01]  /*7450*/  @P6 IMAD.MOV.U32 R218, RZ, RZ, R5 ;  /* 0x000000ffffda6224 */ /* 0x000fe200078e0005 */
[----:B------:R-:W-:Y:S05]  /*7460*/  HMMA.16816.F32.BF16 R96, R12, R18, R96 ;  /* 0x000000120c60723c */ /* 0x000fea0000041860 */
[----:B------:R-:W-:Y:S01]  /*7470*/  @P6 IMAD.MOV.U32 R219, RZ, RZ, R4 ;  /* 0x000000ffffdb6224 */ /* 0x000fe200078e0004 */
[----:B------:R-:W-:Y:S07]  /*7480*/  @!UPT UIADD3 URZ, URZ, URZ, URZ ;  /* 0x0000003f3f3ff290 */ /* 0x000fee000fffe03f */
        /* <DEDUP_REMOVED lines=130> */
[----:B---3--:R-:W-:Y:S01]  /*7cb0*/  @P0 IMAD R0, R211, R5, RZ ;  /* 0x00000005d3000224 */ /* 0x008fe200078e02ff */
[----:B------:R-:W-:Y:S01]  /*7cc0*/  @P0 IADD3 R24, R9, R24, RZ ;  /* 0x0000001809180210 */ /* 0x000fe20007ffe0ff */
[----:B------:R-:W-:Y:S01]  /*7cd0*/  @P0 IMAD.WIDE.U32 R30, R211, R4, RZ ;  /* 0x00000004d31e0225 */ /* 0x000fe200078e00ff */
[----:B------:R1:W-:Y:S01]  /*7ce0*/  STS [R180+0x6400], R42 ;  /* 0x0064002ab4007388 */ /* 0x0003e20000000800 */
[----:B------:R-:W-:-:S03]  /*7cf0*/  @P0 MOV R25, R8 ;  /* 0x0000000800190202 */ /* 0x000fc60000000f00 */
        /* <DEDUP_REMOVED lines=25> */
.L_x_1245:
        /* <DEDUP_REMOVED lines=13> */
.L_x_1246:
        /* <DEDUP_REMOVED lines=11> */
[----:B------:R-:W-:Y:S01]  /*8010*/  ULDC.64 UR8, c[0x0][0x468] ;  /* 0x00011a0000087ab9 */ /* 0x000fe20000000a00 */
[----:B------:R-:W-:Y:S01]  /*8020*/  IADD3 R25, R171, 0x40, RZ ;  /* 0x00000040ab197810 */ /* 0x000fe20007ffe0ff */
[----:B------:R-:W-:Y:S01]  /*8030*/  IMAD R26, R2, R7, R26 ;  /* 0x00000007021a7224 */ /* 0x000fe200078e021a */
[----:B------:R-:W-:-:S02]  /*8040*/  SHF.R.S32.HI R28, RZ, 0x1f, R178 ;  /* 0x0000001fff1c7819 */ /* 0x000fc400000114b2 */
[----:B------:R-:W-:Y:S02]  /*8050*/  ISETP.GE.OR P2, PT, R25, R209, P4 ;  /* 0x000000d11900720c */ /* 0x000fe40002746670 */
[----:B------:R-:W-:Y:S01]  /*8060*/  IADD3.X R37, R24, R29, R26, P0, !PT ;  /* 0x0000001d18257210 */ /* 0x000fe200007fe41a */
[C---:B------:R-:W-:Y:S01]  /*8070*/  VIADD R26, R171.reuse, 0x20 ;  /* 0x00000020ab1a7836 */ /* 0x040fe20000000000 */
[----:B------:R-:W-:Y:S01]  /*8080*/  SHF.R.S32.HI R29, RZ, 0x1f, R171 ;  /* 0x0000001fff1d7819 */ /* 0x000fe200000114ab */
[C---:B------:R-:W-:Y:S01]  /*8090*/  VIADD R24, R171.reuse, 0x60 ;  /* 0x00000060ab187836 */ /* 0x040fe20000000000 */
[----:B------:R1:W2:Y:S02]  /*80a0*/  LDS.128 R20, [R116+0x7000] ;  /* 0x0070000074147984 */ /* 0x0002a40000000c00 */
[-C--:B------:R-:W-:Y:S01]  /*80b0*/  ISETP.GE.OR P3, PT, R26, R209.reuse, P4 ;  /* 0x000000d11a00720c */ /* 0x080fe20002766670 */
[----:B------:R-:W-:Y:S01]  /*80c0*/  IMAD R32, R28, UR8, RZ ;  /* 0x000000081c207c24 */ /* 0x000fe2000f8e02ff */
[-C--:B------:R-:W-:Y:S01]  /*80d0*/  ISETP.GE.OR P1, PT, R24, R209.reuse, P4 ;  /* 0x000000d11800720c */ /* 0x080fe20002726670 */
[----:B------:R1:W3:Y:S01]  /*80e0*/  LDS.128 R16, [R116+0xb000] ;  /* 0x00b0000074107984 */ /* 0x0002e20000000c00 */
[----:B------:R-:W-:Y:S01]  /*80f0*/  ISETP.GE.OR P4, PT, R171, R209, P4 ;  /* 0x000000d1ab00720c */ /* 0x000fe20002786670 */
[----:B------:R-:W-:-:S02]  /*8100*/  IMAD R32, R178, UR9, R32 ;  /* 0x00000009b2207c24 */ /* 0x000fc4000f8e0220 */
[----:B------:R1:W4:Y:S01]  /*8110*/  LDS.128 R12, [R116+0xc000] ;  /* 0x00c00000740c7984 */ /* 0x0003220000000c00 */
[----:B------:R-:W-:-:S03]  /*8120*/  IMAD.WIDE.U32 R36, R178, UR8, R36 ;  /* 0x00000008b2247c25 */ /* 0x000fc6000f8e0024 */
[----:B------:R1:W1:Y:S02]  /*8130*/  LDS.128 R8, [R116+0xd000] ;  /* 0x00d0000074087984 */ /* 0x0002640000000c00 */
[----:B------:R-:W-:-:S04]  /*8140*/  IADD3 R32, R37, R32, RZ ;  /* 0x0000002025207210 */ /* 0x000fc80007ffe0ff */
        /* <DEDUP_REMOVED lines=12> */
.L_x_1248:
[----:B------:R-:W-:Y:S05]  /*8210*/  BSYNC B0 ;  /* 0x0000000000007941 */ /* 0x000fea0003800000 */
.L_x_1247:
        /* <DEDUP_REMOVED lines=14> */
.L_x_1250:
[----:B------:R-:W-:Y:S05]  /*8300*/  BSYNC B0 ;  /* 0x0000000000007941 */ /* 0x000fea0003800000 */
.L_x_1249:
        /* <DEDUP_REMOVED lines=15> */
.L_x_1252:
[----:B------:R-:W-:Y:S05]  /*8400*/  BSYNC B0 ;  /* 0x0000000000007941 */ /* 0x000fea0003800000 */
.L_x_1251:
        /* <DEDUP_REMOVED lines=15> */
.L_x_1254:
[----:B------:R-:W-:Y:S05]  /*8500*/  BSYNC B0 ;  /* 0x0000000000007941 */ /* 0x000fea0003800000 */
.L_x_1253:
        /* <DEDUP_REMOVED lines=23> */
.L_x_1256:
[----:B------:R-:W-:Y:S05]  /*8680*/  BSYNC B0 ;  /* 0x0000000000007941 */ /* 0x000fea0003800000 */
.L_x_1255:
[----:B------:R-:W-:Y:S04]  /*8690*/  BSSY B0, `(.L_x_1257) ;  /* 0x000000e000007945 */ /* 0x000fe80003800000 */
[----:B------:R-:W-:Y:S05]  /*86a0*/  @P3 BRA `(.L_x_1258) ;  /* 0x0000000000303947 */ /* 0x000fea0003800000 */
[----:B------:R-:W-:Y:S01]  /*86b0*/  IADD3 R6, P0, R171, 0x20, RZ ;  /* 0x00000020ab067810 */ /* 0x000fe20007f1e0ff */
[----:B--2---:R-:W-:Y:S01]  /*86c0*/  IMAD.MOV.U32 R22, RZ, RZ, R20 ;  /* 0x000000ffff167224 */ /* 0x004fe200078e0014 */
        /* <DEDUP_REMOVED lines=9> */
[----:B---3--:R2:W-:Y:S02]  /*8760*/  STG.E.128 desc[UR38][R6.64], R16 ;  /* 0x0000001006007986 */ /* 0x0085e4000c101d26 */
.L_x_1258:
[----:B------:R-:W-:Y:S05]  /*8770*/  BSYNC B0 ;  /* 0x0000000000007941 */ /* 0x000fea0003800000 */
.L_x_1257:
[----:B------:R-:W-:Y:S04]  /*8780*/  BSSY B0, `(.L_x_1259) ;  /* 0x000000e000007945 */ /* 0x000fe80003800000 */
[----:B------:R-:W-:Y:S05]  /*8790*/  @P2 BRA `(.L_x_1260) ;  /* 0x0000000000302947 */ /* 0x000fea0003800000 */
[----:B--2---:R-:W-:Y:S01]  /*87a0*/  IADD3 R6, P0, R171, 0x40, RZ ;  /* 0x00000040ab067810 */ /* 0x004fe20007f1e0ff */
[----:B---3--:R-:W-:Y:S01]  /*87b0*/  IMAD.MOV.U32 R16, RZ, RZ, R20 ;  /* 0x000000ffff107224 */ /* 0x008fe200078e0014 */
        /* <DEDUP_REMOVED lines=9> */
[----:B----4-:R2:W-:Y:S02]  /*8850*/  STG.E.128 desc[UR38][R6.64], R12 ;  /* 0x0000000c06007986 */ /* 0x0105e4000c101d26 */
.L_x_1260:
[----:B------:R-:W-:Y:S05]  /*8860*/  BSYNC B0 ;  /* 0x0000000000007941 */ /* 0x000fea0003800000 */
.L_x_1259:
[----:B------:R-:W-:Y:S05]  /*8870*/  @P1 BRA `(.L_x_1261) ;  /* 0x0000000c00201947 */ /* 0x000fea0003800000 */
[----:B------:R-:W-:Y:S01]  /*8880*/  IADD3 R2, P0, R171, 0x60, RZ ;  /* 0x00000060ab027810 */ /* 0x000fe20007f1e0ff */
[----:B--2---:R-:W-:Y:S01]  /*8890*/  IMAD.MOV.U32 R6, RZ, RZ, R20 ;  /* 0x000000ffff067224 */ /* 0x004fe200078e0014 */
        /* <DEDUP_REMOVED lines=11> */
.L_x_1217:
[----:B------:R-:W-:Y:S02]  /*8950*/  ISETP.NE.AND P0, PT, R211, -0x1, PT ;  /* 0xffffffffd300780c */ /* 0x000fe40003f05270 */
[----:B------:R-:W-:Y:S02]  /*8960*/  SHF.L.U32 R2, R177, 0x7, RZ ;  /* 0x00000007b1027819 */ /* 0x000fe400000006ff */
[----:B------:R-:W-:Y:S02]  /*8970*/  SHF.R.S32.HI R10, RZ, 0x1f, R174 ;  /* 0x0000001fff0a7819 */ /* 0x000fe400000114ae */
        /* <DEDUP_REMOVED lines=11> */
[----:B------:R-:W-:Y:S01]  /*8a30*/  @P0 IMAD.IADD R13, R15, 0x1, R13 ;  /* 0x000000010f0d0824 */ /* 0x000fe200078e020d */
        /* <DEDUP_REMOVED lines=13> */
.L_x_1262:
        /* <DEDUP_REMOVED lines=13> */
.L_x_1263:
[-C--:B------:R-:W-:Y:S01]  /*8be0*/  IMAD R9, R0, R6.reuse, RZ ;  /* 0x0000000600097224 */ /* 0x080fe200078e02ff */
[----:B------:R-:W-:Y:S01]  /*8bf0*/  ULDC UR8, c[0x0][0x2d0] ;  /* 0x0000b40000087ab9 */ /* 0x000fe20000000800 */
[----:B------:R-:W-:Y:S01]  /*8c00*/  IMAD.WIDE.U32 R16, R2, R6, R172 ;  /* 0x0000000602107225 */ /* 0x000fe200078e00ac */
[----:B------:R-:W-:Y:S01]  /*8c10*/  ISETP.GE.AND P4, PT, R172, UR8, PT ;  /* 0x00000008ac007c0c */ /* 0x000fe2000bf86270 */
[----:B------:R-:W-:Y:S01]  /*8c20*/  ULDC.64 UR8, c[0x0][0x468] ;  /* 0x00011a0000087ab9 */ /* 0x000fe20000000a00 */
[----:B------:R-:W-:Y:S01]  /*8c30*/  SHF.R.S32.HI R8, RZ, 0x1f, R178 ;  /* 0x0000001fff087819 */ /* 0x000fe200000114b2 */
[----:B------:R-:W-:Y:S01]  /*8c40*/  IMAD R9, R2, R7, R9 ;  /* 0x0000000702097224 */ /* 0x000fe200078e0209 */
[----:B------:R-:W-:Y:S01]  /*8c50*/  IADD3 R16, P0, R14, R16, RZ ;  /* 0x000000100e107210 */ /* 0x000fe20007f1e0ff */
[----:B------:R-:W-:Y:S01]  /*8c60*/  IMAD R209, R177, -0x80, R209 ;  /* 0xffffff80b1d17824 */ /* 0x000fe200078e02d1 */
[----:B------:R-:W-:Y:S01]  /*8c70*/  BSSY B0, `(.L_x_1264) ;  /* 0x0000019000007945 */ /* 0x000fe20003800000 */
[----:B------:R-:W-:Y:S01]  /*8c80*/  VIADD R10, R171, 0x40 ;  /* 0x00000040ab0a7836 */ /* 0x000fe20000000000 */
[----:B------:R-:W-:Y:S01]  /*8c90*/  IADD3.X R17, R13, R17, R9, P0, !PT ;  /* 0x000000110d117210 */ /* 0x000fe200007fe409 */
[C---:B------:R-:W-:Y:S01]  /*8ca0*/  VIADD R13, R171.reuse, 0x20 ;  /* 0x00000020ab0d7836 */ /* 0x040fe20000000000 */
[----:B------:R-:W-:Y:S01]  /*8cb0*/  IADD3 R9, R171, 0x60, RZ ;  /* 0x00000060ab097810 */ /* 0x000fe20007ffe0ff */
        /* <DEDUP_REMOVED lines=8> */
[----:B------:R-:W-:-:S10]  /*8d40*/  IMAD.IADD R14, R14, 0x1, R17 ;  /* 0x000000010e0e7824 */ /* 0x000fd400078e0211 */
        /* <DEDUP_REMOVED lines=11> */
.L_x_1265:
[----:B------:R-:W-:Y:S05]  /*8e00*/  BSYNC B0 ;  /* 0x0000000000007941 */ /* 0x000fea0003800000 */
.L_x_1264:
        /* <DEDUP_REMOVED lines=14> */
.L_x_1267:
[----:B------:R-:W-:Y:S05]  /*8ef0*/  BSYNC B0 ;  /* 0x0000000000007941 */ /* 0x000fea0003800000 */
.L_x_1266:
        /* <DEDUP_REMOVED lines=14> */
.L_x_1269:
[----:B------:R-:W-:Y:S05]  /*8fe0*/  BSYNC B0 ;  /* 0x0000000000007941 */ /* 0x000fea0003800000 */
.L_x_1268:
        /* <DEDUP_REMOVED lines=13> */
[----:B------:R4:W-:Y:S02]  /*90c0*/  STG.E.128 desc[UR38][R6.64], RZ ;  /* 0x000000ff06007986 */ /* 0x0009e4000c101d26 */
.L_x_1271:
[----:B------:R-:W-:Y:S05]  /*90d0*/  BSYNC B0 ;  /* 0x0000000000007941 */ /* 0x000fea0003800000 */
.L_x_1270:
        /* <DEDUP_REMOVED lines=22> */
.L_x_1273:
[----:B------:R-:W-:Y:S05]  /*9240*/  BSYNC B0 ;  /* 0x0000000000007941 */ /* 0x000fea0003800000 */
.L_x_1272:
        /* <DEDUP_REMOVED lines=14> */
.L_x_1275:
[----:B------:R-:W-:Y:S05]  /*9330*/  BSYNC B0 ;  /* 0x0000000000007941 */ /* 0x000fea0003800000 */
.L_x_1274:
        /* <DEDUP_REMOVED lines=14> */
.L_x_1277:
[----:B------:R-:W-:Y:S05]  /*9420*/  BSYNC B0 ;  /* 0x0000000000007941 */ /* 0x000fea0003800000 */
.L_x_1276:
        /* <DEDUP_REMOVED lines=13> */
.L_x_1261:
[----:B------:R-:W-:Y:S05]  /*9500*/  BSYNC B1 ;  /* 0x0000000000017941 */ /* 0x000fea0003800000 */
.L_x_1212:
[----:B------:R-:W3:Y:S02]  /*9510*/  LDC R0, c[0x0][0xc] ;  /* 0x00000300ff007b82 */ /* 0x000ee40000000800 */
[----:B---3--:R-:W-:-:S04]  /*9520*/  IADD3 R177, R0, R177, RZ ;  /* 0x000000b100b17210 */ /* 0x008fc80007ffe0ff */
[----:B------:R-:W-:-:S13]  /*9530*/  ISETP.GE.AND P0, PT, R177, UR7, PT ;  /* 0x00000007b1007c0c */ /* 0x000fda000bf06270 */
[----:B------:R-:W-:Y:S05]  /*9540*/  @P0 BRA `(.L_x_1278) ;  /* 0x0000000000040947 */ /* 0x000fea0003800000 */
[----:B------:R-:W-:Y:S05]  /*9550*/  BRA `(.L_x_1279) ;  /* 0xffffff7000e47947 */ /* 0x000fea000383ffff */
.L_x_1278:
[----:B------:R-:W-:Y:S05]  /*9560*/  EXIT ;  /* 0x000000000000794d */ /* 0x000fea0003800000 */
.L_x_1280:
        /* <DEDUP_REMOVED lines=9> */
.L_x_2478:


//--------------------- .text._ZN5flash44flash_bwd_dq_dk_dv_loop_seqk_parallel_kernelI23Flash_bwd_kernel_traitsILi64ELi64ELi128ELi8ELi2ELi4ELi4ELb1ELb0EN7cutlass10bfloat16_tE19Flash_kernel_traitsILi64ELi64ELi128ELi8ES3_EELb0ELb0ELb0ELb1ELb0ELb0ELb1EEEvNS_16Flash_bwd_paramsE --------------------------
	.section	.text._ZN5flash44flash_bwd_dq_dk_dv_loop_seqk_parallel_kernelI23Flash_bwd_kernel_traitsILi64ELi64ELi128ELi8ELi2ELi4ELi4ELb1ELb0EN7cutlass10bfloat16_tE19Flash_kernel_traitsILi64ELi64ELi128ELi8ES3_EELb0ELb0ELb0ELb1ELb0ELb0ELb1EEEvNS_16Flash_bwd_paramsE,"ax",@progbits
	.align	128
        .global         _ZN5flash44flash_bwd_dq_dk_dv_loop_seqk_parallel_kernelI23Flash_bwd_kernel_traitsILi64ELi64ELi128ELi8ELi2ELi4ELi4ELb1ELb0EN7cutlass10bfloat16_tE19Flash_kernel_traitsILi64ELi64ELi128ELi8ES3_EELb0ELb0ELb0ELb1ELb0ELb0ELb1EEEvNS_16Flash_bwd_paramsE
        .type           _ZN5flash44flash_bwd_dq_dk_dv_loop_seqk_parallel_kernelI23Flash_bwd_kernel_traitsILi64ELi64ELi128ELi8ELi2ELi4ELi4ELb1ELb0EN7cutlass10bfloat16_tE19Flash_kernel_traitsILi64ELi64ELi128ELi8ES3_EELb0ELb0ELb0ELb1ELb0ELb0ELb1EEEvNS_16Flash_bwd_paramsE,@function
        .size           _ZN5flash44flash_bwd_dq_dk_dv_loop_seqk_parallel_kernelI23Flash_bwd_kernel_traitsILi64ELi64ELi128ELi8ELi2ELi4ELi4ELb1ELb0EN7cutlass10bfloat16_tE19Flash_kernel_traitsILi64ELi64ELi128ELi8ES3_EELb0ELb0ELb0ELb1ELb0ELb0ELb1EEEvNS_16Flash_bwd_paramsE,(.L_x_2479 - _ZN5flash44flash_bwd_dq_dk_dv_loop_seqk_parallel_kernelI23Flash_bwd_kernel_traitsILi64ELi64ELi128ELi8ELi2ELi4ELi4ELb1ELb0EN7cutlass10bfloat16_tE19Flash_kernel_traitsILi64ELi64ELi128ELi8ES3_EELb0ELb0ELb0ELb1ELb0ELb0ELb1EEEvNS_16Flash_bwd_paramsE)
        .other          _ZN5flash44flash_bwd_dq_dk_dv_loop_seqk_parallel_kernelI23Flash_bwd_kernel_traitsILi64ELi64ELi128ELi8ELi2ELi4ELi4ELb1ELb0EN7cutlass10bfloat16_tE19Flash_kernel_traitsILi64ELi64ELi128ELi8ES3_EELb0ELb0ELb0ELb1ELb0ELb0ELb1EEEvNS_16Flash_bwd_paramsE,@"STO_CUDA_ENTRY STV_DEFAULT"
_ZN5flash44flash_bwd_dq_dk_dv_loop_seqk_parallel_kernelI23Flash_bwd_kernel_traitsILi64ELi64ELi128ELi8ELi2ELi4ELi4ELb1ELb0EN7cutlass10bfloat16_tE19Flash_kernel_traitsILi64ELi64ELi128ELi8ES3_EELb0ELb0ELb0ELb1ELb0ELb0ELb1EEEvNS_16Flash_bwd_paramsE:
.text._ZN5flash44flash_bwd_dq_dk_dv_loop_seqk_parallel_kernelI23Flash_bwd_kernel_traitsILi64ELi64ELi128ELi8ELi2ELi4ELi4ELb1ELb0EN7cutlass10bfloat16_tE19Flash_kernel_traitsILi64ELi64ELi128ELi8ES3_EELb0ELb0ELb0ELb1ELb0ELb0ELb1EEEvNS_16Flash_bwd_paramsE:
        /* <DEDUP_REMOVED lines=17> */
[----:B------:R-:W4:Y:S01]  /*0110*/  S2UR UR54, SR_CTAID.Z ;  /* 0x00000000003679c3 */ /* 0x000f220000002700 */
[----:B--2---:R-:W-:-:S04]  /*0120*/  ULEA UR4, UR4, UR5, 0x18 ;  /* 0x0000000504047291 */ /* 0x004fc8000f8ec03f */
[----:B------:R-:W-:Y:S01]  /*0130*/  UIADD3 UR7, UR4, 0x6000, URZ ;  /* 0x0000600004077890 */ /* 0x000fe2000fffe03f */
[----:B-1----:R-:W-:Y:S01]  /*0140*/  SHF.R.S32.HI R17, RZ, 0x1f, R18 ;  /* 0x0000001fff117819 */ /* 0x002fe20000011412 */
[----:B------:R-:W-:Y:S01]  /*0150*/  IMAD.SHL.U32 R244, R18, 0x2, RZ ;  /* 0x0000000212f47824 */ /* 0x000fe200078e00ff */
[----:B---3--:R-:W-:Y:S02]  /*0160*/  USHF.L.U32 UR5, UR48, 0x7, URZ ;  /* 0x0000000730057899 */ /* 0x008fe4000800063f */
[CC--:B------:R-:W-:Y:S01]  /*0170*/  LEA.HI R4, R17.reuse, R18.reuse, RZ, 0x5 ;  /* 0x0000001211047211 */ /* 0x0c0fe200078f28ff */
[----:B------:R-:W-:Y:S01]  /*0180*/  USHF.R.S32.HI UR6, URZ, 0x1f, UR48 ;  /* 0x0000001f3f067899 */ /* 0x000fe20008011430 */
[----:B------:R-:W-:Y:S02]  /*0190*/  LEA.HI R8, R17, R18, RZ, 0x4 ;  /* 0x0000001211087211 */ /* 0x000fe400078f20ff */
[--C-:B------:R-:W-:Y:S01]  /*01a0*/  SHF.R.S32.HI R6, RZ, 0x5, R4.reuse ;  /* 0x00000005ff067819 */ /* 0x100fe20000011404 */
[----:B----4-:R-:W-:Y:S01]  /*01b0*/  USHF.R.S32.HI UR61, URZ, 0x1f, UR54 ;  /* 0x0000001f3f3d7899 */ /* 0x010fe20008011436 */
[----:B------:R-:W-:-:S02]  /*01c0*/  SHF.R.S32.HI R0, RZ, 0x1f, R4 ;  /* 0x0000001fff007819 */ /* 0x000fc40000011404 */
        /* <DEDUP_REMOVED lines=61> */
[----:B------:R-:W-:Y:S01]  /*05a0*/  IMAD.SHL.U32 R4, R0, 0x8, RZ ;  /* 0x0000000800047824 */ /* 0x000fe200078e00ff */
        /* <DEDUP_REMOVED lines=11> */
[----:B------:R-:W-:Y:S01]  /*0660*/  LOP3.LUT R0, R2, R3, R0, 0x1e, !PT ;  /* 0x0000000302007212 */ /* 0x000fe200078e1e00 */
[----:B------:R-:W-:Y:S01]  /*0670*/  IMAD.SHL.U32 R3, R15, 0x40, RZ ;  /* 0x000000400f037824 */ /* 0x000fe200078e00ff */
[----:B------:R-:W-:Y:S01]  /*0680*/  LOP3.LUT R6, R5, R2, RZ, 0x3c, !PT ;  /* 0x0000000205067212 */ /* 0x000fe200078e3cff */
[----:B------:R-:W-:Y:S01]  /*0690*/  IMAD R2, R174, 0x400, R8 ;  /* 0x00000400ae027824 */ /* 0x000fe200078e0208 */
[----:B------:R-:W-:Y:S02]  /*06a0*/  LOP3.LUT R5, R11, R12, R10, 0xf6, !PT ;  /* 0x0000000c0b057212 */ /* 0x000fe400078ef60a */
[----:B------:R-:W-:Y:S01]  /*06b0*/  LOP3.LUT R3, R3, 0x1c0, RZ, 0xc0, !PT ;  /* 0x000001c003037812 */ /* 0x000fe200078ec0ff */
[----:B------:R-:W-:-:S02]  /*06c0*/  IMAD.IADD R8, R2, 0x1, R0 ;  /* 0x0000000102087824 */ /* 0x000fc400078e0200 */
[----:B------:R-:W-:Y:S01]  /*06d0*/  IMAD.SHL.U32 R0, R14, 0x8, RZ ;  /* 0x000000080e007824 */ /* 0x000fe200078e00ff */
[----:B------:R-:W-:Y:S01]  /*06e0*/  SHF.R.U32.HI R2, RZ, 0x3, R3 ;  /* 0x00000003ff027819 */ /* 0x000fe20000011603 */
[----:B------:R-:W-:Y:S01]  /*06f0*/  IMAD.IADD R196, R6, 0x1, R7 ;  /* 0x0000000106c47824 */ /* 0x000fe200078e0207 */
[----:B------:R-:W-:Y:S01]  /*0700*/  LEA R248, R8, UR7, 0x1 ;  /* 0x0000000708f87c11 */ /* 0x000fe2000f8e08ff */
[----:B------:R-:W-:Y:S01]  /*0710*/  IMAD.SHL.U32 R6, R13, 0x40, RZ ;  /* 0x000000400d067824 */ /* 0x000fe200078e00ff */
[----:B------:R-:W-:Y:S02]  /*0720*/  LOP3.LUT R7, R3, 0x8, R0, 0xf8, !PT ;  /* 0x0000000803077812 */ /* 0x000fe400078ef800 */
        /* <DEDUP_REMOVED lines=36> */
[----:B------:R-:W-:Y:S02]  /*0970*/  IMAD.IADD R251, R4, 0x1, R248 ;  /* 0x0000000104fb7824 */ /* 0x000fe400078e02f8 */
[----:B------:R-:W-:Y:S02]  /*0980*/  IMAD.IADD R194, R194, 0x1, R195 ;  /* 0x00000001c2c27824 */ /* 0x000fe400078e02c3 */
[----:B------:R-:W-:-:S07]  /*0990*/  IMAD.IADD R250, R4, 0x1, R249 ;  /* 0x0000000104fa7824 */ /* 0x000fce00078e02f9 */
.L_x_1349:
        /* <DEDUP_REMOVED lines=67> */
.L_x_1281:
        /* <DEDUP_REMOVED lines=18> */
[----:B------:R-:W-:Y:S01]  /*0ef0*/  ULDC.U8 UR20, c[0x0][0x3d8] ;  /* 0x0000f60000147ab9 */ /* 0x000fe20000000000 */
[----:B------:R-:W-:Y:S01]  /*0f00*/  ULDC.64 UR28, c[0x0][0x240] ;  /* 0x00009000001c7ab9 */ /* 0x000fe20000000a00 */
[----:B------:R-:W-:Y:S01]  /*0f10*/  UISETP.NE.AND UP3, UPT, UR20, URZ, UPT ;  /* 0x0000003f1400728c */ /* 0x000fe2000bf65270 */
[----:B------:R-:W-:Y:S01]  /*0f20*/  PLOP3.LUT P0, PT, PT, PT, UP0, 0x80, 0x0 ;  /* 0x000000000000781c */ /* 0x000fe20003f0f008 */
[----:B------:R-:W-:Y:S02]  /*0f30*/  USEL UR38, UR9, URZ, UP2 ;  /* 0x0000003f09267287 */ /* 0x000fe40009000000 */
[----:B------:R-:W-:Y:S01]  /*0f40*/  UIMAD.WIDE.U32 UR16, UR6, UR28, URZ ;  /* 0x0000001c061072a5 */ /* 0x000fe2000f8e003f */
[----:B-1----:R-:W-:Y:S01]  /*0f50*/  IABS R6, R7 ;  /* 0x0000000700067213 */ /* 0x002fe20000000000 */
[----:B------:R-:W-:-:S02]  /*0f60*/  UIMAD UR23, UR6, UR29, URZ ;  /* 0x0000001d061772a4 */ /* 0x000fc4000f8e023f */
[----:B------:R-:W-:Y:S01]  /*0f70*/  @UP0 UIADD3 UR9, UR31, UR34, URZ ;  /* 0x000000221f090290 */ /* 0x000fe2000fffe03f */
[----:B------:R-:W1:Y:S01]  /*0f80*/  I2F.RP R4, R6 ;  /* 0x0000000600047306 */ /* 0x000e620000209400 */
[----:B------:R-:W-:Y:S01]  /*0f90*/  @UP0 ULDC.64 UR20, c[0x0][0x248] ;  /* 0x0000920000140ab9 */ /* 0x000fe20000000a00 */
[----:B------:R-:W-:Y:S02]  /*0fa0*/  UIADD3 UR50, UR19, UR24, URZ ;  /* 0x0000001813327290 */ /* 0x000fe4000fffe03f */
[----:B--2---:R-:W-:Y:S01]  /*0fb0*/  UIMAD.WIDE.U32 UR42, UR7, UR14, URZ ;  /* 0x0000000e072a72a5 */ /* 0x004fe2000f8e003f */
[----:B------:R-:W-:Y:S01]  /*0fc0*/  ULDC UR56, c[0x0][0x2d4] ;  /* 0x0000b50000387ab9 */ /* 0x000fe20000000800 */
[----:B------:R-:W-:Y:S02]  /*0fd0*/  USEL UR53, UR18, UR16, !UP1 ;  /* 0x0000001012357287 */ /* 0x000fe4000c800000 */
[----:B------:R-:W-:Y:S02]  /*0fe0*/  UIMAD UR45, UR7, UR15, UR43 ;  /* 0x0000000f072d72a4 */ /* 0x000fe4000f8e022b */
[----:B------:R-:W-:-:S02]  /*0ff0*/  @!UP1 UIMAD UR7, UR55, UR12, URZ ;  /* 0x0000000c370792a4 */ /* 0x000fc4000f8e023f */
[----:B------:R-:W-:Y:S01]  /*1000*/  @UP1 UIADD3 UR50, UR17, UR23, URZ ;  /* 0x0000001711321290 */ /* 0x000fe2000fffe03f */
[----:B-1----:R-:W1:Y:S01]  /*1010*/  MUFU.RCP R4, R4 ;  /* 0x0000000400047308 */ /* 0x002e620000001000 */
[----:B------:R-:W-:Y:S02]  /*1020*/  @!UP1 UIMAD UR44, UR48, UR13, UR7 ;  /* 0x0000000d302c92a4 */ /* 0x000fe4000f8e0207 */
[----:B------:R-:W-:Y:S02]  /*1030*/  UIADD3 UR7, UR30, 0x3f, URZ ;  /* 0x0000003f1e077890 */ /* 0x000fe4000fffe03f */
[----:B------:R-:W-:Y:S02]  /*1040*/  @UP0 UIMAD.WIDE.U32 UR16, UR9, UR20, URZ ;  /* 0x00000014091002a5 */ /* 0x000fe4000f8e003f */
[----:B------:R-:W-:Y:S02]  /*1050*/  USHF.R.S32.HI UR22, URZ, 0x1f, UR7 ;  /* 0x0000001f3f167899 */ /* 0x000fe40008011407 */
[----:B------:R-:W-:Y:S01]  /*1060*/  USHF.R.S32.HI UR26, URZ, 0x1f, UR56 ;  /* 0x0000001f3f1a7899 */ /* 0x000fe20008011438 */
[----:B------:R-:W-:Y:S01]  /*1070*/  @UP1 ULDC.64 UR14, c[0x0][0x420] ;  /* 0x00010800000e1ab9 */ /* 0x000fe20000000a00 */
[----:B------:R-:W-:Y:S01]  /*1080*/  ULDC UR46, c[0x0][0x2c4] ;  /* 0x0000b100002e7ab9 */ /* 0x000fe20000000800 */
[----:B------:R-:W-:-:S02]  /*1090*/  ULEA.HI UR47, UR22, UR7, URZ, 0x6 ;  /* 0x00000007162f7291 */ /* 0x000fc4000f8f303f */
[----:B------:R-:W-:Y:S01]  /*10a0*/  @UP1 UIMAD.WIDE.U32 UR40, UR6, UR14, URZ ;  /* 0x0000000e062812a5 */ /* 0x000fe2000f8e003f */
[----:B-1----:R-:W-:Y:S01]  /*10b0*/  VIADD R4, R4, 0xffffffe ;  /* 0x0ffffffe04047836 */ /* 0x002fe20000000000 */
[----:B------:R-:W-:Y:S02]  /*10c0*/  @UP0 UIMAD UR9, UR9, UR21, URZ ;  /* 0x00000015090902a4 */ /* 0x000fe4000f8e023f */
[----:B------:R-:W-:Y:S01]  /*10d0*/  @UP3 UIMAD UR22, UR48, UR46, URZ ;  /* 0x0000002e301632a4 */ /* 0x000fe2000f8e023f */
[----:B------:R-:W1:Y:S01]  /*10e0*/  F2I.FTZ.U32.TRUNC.NTZ R5, R4 ;  /* 0x0000000400057305 */ /* 0x000e62000021f000 */
[----:B------:R-:W-:Y:S01]  /*10f0*/  UIMAD UR23, UR26, UR48, URZ ;  /* 0x000000301a1772a4 */ /* 0x000fe2000f8e023f */
[----:B------:R-:W-:Y:S01]  /*1100*/  ULDC UR59, c[0x0][0x2dc] ;  /* 0x0000b700003b7ab9 */ /* 0x000fe20000000800 */
[----:B------:R-:W-:Y:S01]  /*1110*/  ULDC UR58, c[0x0][0x270] ;  /* 0x00009c00003a7ab9 */ /* 0x000fe20000000800 */
[----:B------:R-:W-:Y:S01]  /*1120*/  @UP0 UMOV UR35, UR16 ;  /* 0x0000001000230c82 */ /* 0x000fe20008000000 */
[----:B------:R-:W-:-:S02]  /*1130*/  @UP1 UIMAD UR51, UR6, UR15, UR41 ;  /* 0x0000000f063312a4 */ /* 0x000fc4000f8e0229 */
[----:B------:R-:W-:Y:S02]  /*1140*/  @!UP1 UIMAD.WIDE.U32 UR36, UR48, UR12, URZ ;  /* 0x0000000c302492a5 */ /* 0x000fe4000f8e003f */
[----:B------:R-:W-:Y:S02]  /*1150*/  @UP0 UIADD3 UR39, UR17, UR9, URZ ;  /* 0x0000000911270290 */ /* 0x000fe4000fffe03f */
[----:B------:R-:W-:Y:S02]  /*1160*/  @UP3 USEL UR16, UR22, UR6, !UP1 ;  /* 0x0000000616103287 */ /* 0x000fe4000c800000 */
[----:B------:R-:W-:Y:S01]  /*1170*/  UIMAD.WIDE UR12, UR59, UR58, URZ ;  /* 0x0000003a3b0c72a5 */ /* 0x000fe2000f8e023f */
[----:B-1----:R-:W-:Y:S01]  /*1180*/  IADD3 R0, RZ, -R5, RZ ;  /* 0x80000005ff007210 */ /* 0x002fe20007ffe0ff */
[----:B------:R-:W-:Y:S01]  /*1190*/  IMAD.MOV.U32 R4, RZ, RZ, RZ ;  /* 0x000000ffff047224 */ /* 0x000fe200078e00ff */
[----:B------:R-:W-:Y:S02]  /*11a0*/  UIMAD.WIDE.U32 UR14, UR48, UR56, URZ ;  /* 0x00000038300e72a5 */ /* 0x000fe4000f8e003f */
[----:B------:R-:W-:Y:S01]  /*11b0*/  UIMAD UR9, UR55, UR56, UR23 ;  /* 0x00000038370972a4 */ /* 0x000fe2000f8e0217 */
[----:B------:R-:W-:Y:S01]  /*11c0*/  IMAD R0, R0, R6, RZ ;  /* 0x0000000600007224 */ /* 0x000fe200078e02ff */
[----:B------:R-:W-:Y:S01]  /*11d0*/  @UP3 ULDC UR7, c[0x0][0x2e4] ;  /* 0x0000b90000073ab9 */ /* 0x000fe20000000800 */
[----:B------:R-:W-:-:S02]  /*11e0*/  UIMAD UR24, UR13, UR14, URZ ;  /* 0x0000000e0d1872a4 */ /* 0x000fc4000f8e023f */
[----:B------:R-:W-:Y:S01]  /*11f0*/  IMAD.HI.U32 R0, R5, R0, R4 ;  /* 0x0000000005007227 */ /* 0x000fe200078e0004 */
[----:B------:R-:W-:Y:S02]  /*1200*/  @UP3 UIMAD UR26, UR54, UR7, UR16 ;  /* 0x00000007361a32a4 */ /* 0x000fe4000f8e0210 */
[----:B------:R-:W-:Y:S02]  /*1210*/  @!UP3 UIMAD UR7, UR48, UR58, UR54 ;  /* 0x0000003a3007b2a4 */ /* 0x000fe4000f8e0236 */
[----:B------:R-:W-:Y:S01]  /*1220*/  UIADD3 UR9, UR15, UR9, URZ ;  /* 0x000000090f097290 */ /* 0x000fe2000fffe03f */
[----:B------:R-:W-:Y:S01]  /*1230*/  IMAD.HI.U32 R0, R0, R2, RZ ;  /* 0x0000000200007227 */ /* 0x000fe200078e00ff */
[----:B------:R-:W-:Y:S02]  /*1240*/  UIMAD.WIDE.U32 UR16, UR12, UR14, URZ ;  /* 0x0000000e0c1072a5 */ /* 0x000fe4000f8e003f */
[----:B------:R-:W-:Y:S02]  /*1250*/  UIMAD.WIDE.U32 UR14, UR12, UR6, URZ ;  /* 0x000000060c0e72a5 */ /* 0x000fe4000f8e003f */
[----:B------:R-:W-:Y:S01]  /*1260*/  IADD3 R4, -R0, RZ, RZ ;  /* 0x000000ff00047210 */ /* 0x000fe20007ffe1ff */
[----:B------:R-:W-:-:S02]  /*1270*/  @!UP3 UIMAD UR26, UR7, UR46, URZ ;  /* 0x0000002e071ab2a4 */ /* 0x000fc4000f8e023f */
[----:B------:R-:W-:Y:S02]  /*1280*/  UIMAD UR9, UR12, UR9, UR24 ;  /* 0x000000090c0972a4 */ /* 0x000fe4000f8e0218 */
[C---:B------:R-:W-:Y:S01]  /*1290*/  IMAD R2, R6.reuse, R4, R2 ;  /* 0x0000000406027224 */ /* 0x040fe200078e0202 */
[----:B------:R-:W-:Y:S02]  /*12a0*/  UIMAD UR7, UR13, UR6, URZ ;  /* 0x000000060d0772a4 */ /* 0x000fe4000f8e023f */
[----:B------:R-:W-:Y:S02]  /*12b0*/  USEL UR52, UR16, UR14, !UP1 ;  /* 0x0000000e10347287 */ /* 0x000fe4000c800000 */
[----:B------:R-:W-:Y:S01]  /*12c0*/  ISETP.GT.U32.AND P1, PT, R6, R2, PT ;  /* 0x000000020600720c */ /* 0x000fe20003f24070 */
[----:B------:R-:W-:Y:S02]  /*12d0*/  ULOP3.LUT UR16, UR47, 0xffffffc0, URZ, 0xc0, !UPT ;  /* 0xffffffc02f107892 */ /* 0x000fe4000f8ec03f */
[----:B------:R-:W-:-:S02]  /*12e0*/  @UP0 UIADD3 UR25, UR31, UR34, URZ ;  /* 0x000000221f190290 */ /* 0x000fc4000fffe03f */
[----:B------:R-:W-:Y:S02]  /*12f0*/  UIADD3 UR49, UR17, UR9, URZ ;  /* 0x0000000911317290 */ /* 0x000fe4000fffe03f */
[----:B------:R-:W-:Y:S01]  /*1300*/  USHF.L.U64.HI UR32, UR48, 0x7, UR55 ;  /* 0x0000000730207899 */ /* 0x000fe20008010237 */
[----:B------:R-:W-:Y:S01]  /*1310*/  @UP0 ULDC.64 UR18, c[0x0][0x250] ;  /* 0x0000940000120ab9 */ /* 0x000fe20000000a00 */
[----:B------:R-:W-:Y:S02]  /*1320*/  @UP1 UIADD3 UR49, UR15, UR7, URZ ;  /* 0x000000070f311290 */ /* 0x000fe4000fffe03f */
[----:B------:R-:W-:Y:S02]  /*1330*/  UIADD3 UR7, UR16, -0x40, URZ ;  /* 0xffffffc010077890 */ /* 0x000fe4000fffe03f */
[----:B------:R-:W-:Y:S01]  /*1340*/  @!P1 IMAD.IADD R2, R2, 0x1, -R6 ;  /* 0x0000000102029824 */ /* 0x000fe200078e0a06 */
[----:B------:R-:W-:Y:S02]  /*1350*/  @UP0 UIMAD.WIDE.U32 UR14, UR25, UR18, URZ ;  /* 0x00000012190e02a5 */ /* 0x000fe4000f8e003f */
[----:B------:R-:W-:-:S02]  /*1360*/  USEL UR16, UR32, URZ, UP2 ;  /* 0x0000003f20107287 */ /* 0x000fc40009000000 */
[----:B------:R-:W-:Y:S01]  /*1370*/  @UP0 UIMAD UR9, UR25, UR19, URZ ;  /* 0x00000013190902a4 */ /* 0x000fe2000f8e023f */
[----:B------:R-:W-:Y:S01]  /*1380*/  ISETP.GE.U32.AND P2, PT, R2, R6, PT ;  /* 0x000000060200720c */ /* 0x000fe20003f46070 */
[----:B------:R-:W-:Y:S01]  /*1390*/  USHF.R.S32.HI UR23, URZ, 0x1f, UR7 ;  /* 0x0000001f3f177899 */ /* 0x000fe20008011407 */
[----:B------:R-:W-:Y:S01]  /*13a0*/  LOP3.LUT R2, R7, UR54, RZ, 0x3c, !PT ;  /* 0x0000003607027c12 */ /* 0x000fe2000f8e3cff */
[----:B------:R-:W-:Y:S02]  /*13b0*/  UIADD3 UR22, UP2, UR7, UR38, URZ ;  /* 0x0000002607167290 */ /* 0x000fe4000ff5e03f */
[----:B------:R-:W-:Y:S02]  /*13c0*/  @!UP1 UIADD3 UR51, UR37, UR44, URZ ;  /* 0x0000002c25339290 */ /* 0x000fe4000fffe03f */
[----:B------:R-:W-:Y:S02]  /*13d0*/  @UP0 UIADD3 UR46, UR15, UR9, URZ ;  /* 0x000000090f2e0290 */ /* 0x000fe4000fffe03f */
        /* <DEDUP_REMOVED lines=15> */
.L_x_1283:
        /* <DEDUP_REMOVED lines=13> */
.L_x_1284:
        /* <DEDUP_REMOVED lines=30> */
.L_x_1285:
[----:B------:R-:W-:-:S04]  /*1780*/  UIMAD UR6, UR48, UR58, UR54 ;  /* 0x0000003a300672a4 */ /* 0x000fc8000f8e0236 */
[----:B------:R-:W-:-:S12]  /*1790*/  UIMAD UR6, UR6, UR56, URZ ;  /* 0x00000038060672a4 */ /* 0x000fd8000f8e023f */
.L_x_1286:
[----:B------:R-:W1:Y:S01]  /*17a0*/  S2R R17, SR_TID.X ;  /* 0x0000000000117919 */ /* 0x000e620000002100 */
[----:B------:R-:W2:Y:S01]  /*17b0*/  LDC.64 R14, c[0x0][0x420] ;  /* 0x00010800ff0e7b82 */ /* 0x000ea20000000a00 */
[--C-:B------:R-:W-:Y:S01]  /*17c0*/  SHF.R.S32.HI R247, RZ, 0x1f, R184.reuse ;  /* 0x0000001ffff77819 */ /* 0x100fe200000114b8 */
[----:B------:R-:W-:Y:S01]  /*17d0*/  IMAD.MOV.U32 R246, RZ, RZ, R184 ;  /* 0x000000fffff67224 */ /* 0x000fe200078e00b8 */
[----:B------:R-:W-:Y:S01]  /*17e0*/  IADD3 R4, P0, R184, UR9, RZ ;  /* 0x00000009b8047c10 */ /* 0x000fe2000ff1e0ff */
[----:B------:R-:W-:Y:S01]  /*17f0*/  ULDC.64 UR12, c[0x0][0x428] ;  /* 0x00010a00000c7ab9 */ /* 0x000fe20000000a00 */
[----:B------:R-:W-:Y:S01]  /*1800*/  UIADD3 UR38, UR7, UR6, URZ ;  /* 0x0000000607267290 */ /* 0x000fe2000fffe03f */
[----:B------:R-:W-:Y:S01]  /*1810*/  BSSY B1, `(.L_x_1282) ;  /* 0x00007db000017945 */ /* 0x000fe20003800000 */
[----:B------:R-:W-:Y:S01]  /*1820*/  IADD3.X R5, R247, UR51, RZ, P0, !PT ;  /* 0x00000033f7057c10 */ /* 0x000fe200087fe4ff */
[----:B------:R-:W-:Y:S02]  /*1830*/  UIMAD UR6, UR61, UR12, URZ ;  /* 0x0000000c3d0672a4 */ /* 0x000fe4000f8e023f */
[----:B------:R-:W-:-:S02]  /*1840*/  UIADD3 UR15, UR7, UR26, URZ ;  /* 0x0000001a070f7290 */ /* 0x000fc4000fffe03f */
[----:B------:R-:W-:Y:S02]  /*1850*/  UIMAD UR13, UR54, UR13, UR6 ;  /* 0x0000000d360d72a4 */ /* 0x000fe4000f8e0206 */
[----:B------:R-:W-:Y:S02]  /*1860*/  UIMAD UR26, UR59, UR58, URZ ;  /* 0x0000003a3b1a72a4 */ /* 0x000fe4000f8e023f */
[----:B------:R-:W-:Y:S02]  /*1870*/  UISETP.GE.AND UP3, UPT, UR30, 0x1, UPT ;  /* 0x000000011e00788c */ /* 0x000fe4000bf66270 */
[----:B------:R-:W-:Y:S01]  /*1880*/  USHF.L.U32 UR25, UR26, 0x6, URZ ;  /* 0x000000061a197899 */ /* 0x000fe2000800063f */
[----:B------:R-:W-:Y:S01]  /*1890*/  ULDC.64 UR36, c[0x0][0x210] ;  /* 0x0000840000247ab9 */ /* 0x000fe20000000a00 */
[----:B------:R-:W-:Y:S02]  /*18a0*/  ULDC.64 UR58, c[0x0][0x2b0] ;  /* 0x0000ac00003a7ab9 */ /* 0x000fe40000000a00 */
[----:B------:R-:W-:Y:S01]  /*18b0*/  UIADD3 UR14, UP2, UP1, UR14, UR25, UR16 ;  /* 0x000000190e0e7290 */ /* 0x000fe2000f95e010 */
[----:B--2---:R-:W-:-:S02]  /*18c0*/  IMAD R6, R14, UR23, RZ ;  /* 0x000000170e067c24 */ /* 0x004fc4000f8e02ff */
[----:B------:R-:W-:Y:S01]  /*18d0*/  ULDC.64 UR16, c[0x0][0x400] ;  /* 0x0001000000107ab9 */ /* 0x000fe20000000a00 */
[----:B------:R-:W-:Y:S01]  /*18e0*/  IMAD.WIDE.U32 R4, R14, UR7, R4 ;  /* 0x000000070e047c25 */ /* 0x000fe2000f8e0004 */
[----:B------:R-:W-:-:S03]  /*18f0*/  ULEA.HI.SX32 UR32, UR47, 0xffffffff, 0x1a ;  /* 0xffffffff2f207891 */ /* 0x000fc6000f8fd23f */
[----:B------:R-:W-:Y:S01]  /*1900*/  IMAD R9, R15, UR7, R6 ;  /* 0x000000070f097c24 */ /* 0x000fe2000f8e0206 */
[----:B-1----:R-:W-:-:S03]  /*1910*/  SHF.R.S32.HI R18, RZ, 0x1f, R17 ;  /* 0x0000001fff127819 */ /* 0x002fc60000011411 */
[----:B------:R-:W-:Y:S01]  /*1920*/  IMAD.IADD R5, R5, 0x1, R9 ;  /* 0x0000000105057824 */ /* 0x000fe200078e0209 */
[CC--:B------:R-:W-:Y:S02]  /*1930*/  LEA.HI R2, R18.reuse, R17.reuse, RZ, 0x3 ;  /* 0x0000001112027211 */ /* 0x0c0fe400078f18ff */
[----:B------:R-:W-:Y:S02]  /*1940*/  LEA.HI R11, R18, R17, RZ, 0x5 ;  /* 0x00000011120b7211 */ /* 0x000fe400078f28ff */
[----:B------:R-:W-:-:S04]  /*1950*/  SHF.R.S32.HI R2, RZ, 0x3, R2 ;  /* 0x00000003ff027819 */ /* 0x000fc80000011402 */
[----:B------:R-:W-:Y:S02]  /*1960*/  SHF.R.S32.HI R16, RZ, 0x1f, R2 ;  /* 0x0000001fff107819 */ /* 0x000fe40000011402 */
[----:B------:R-:W-:Y:S01]  /*1970*/  IADD3 R0, P1, R2, UR7, RZ ;  /* 0x0000000702007c10 */ /* 0x000fe2000ff3e0ff */
[----:B------:R-:W-:Y:S02]  /*1980*/  ULDC.64 UR6, c[0x0][0x258] ;  /* 0x0000960000067ab9 */ /* 0x000fe40000000a00 */
[----:B------:R-:W-:Y:S01]  /*1990*/  UIMAD UR9, UR61, UR6, URZ ;  /* 0x000000063d0972a4 */ /* 0x000fe2000f8e023f */
[----:B------:R-:W-:Y:S01]  /*19a0*/  IADD3.X R7, R16, UR23, RZ, P1, !PT ;  /* 0x0000001710077c10 */ /* 0x000fe20008ffe4ff */
[----:B------:R-:W-:Y:S02]  /*19b0*/  ULDC.64 UR22, c[0x0][0x3e0] ;  /* 0x0000f80000167ab9 */ /* 0x000fe40000000a00 */
[----:B------:R-:W-:Y:S02]  /*19c0*/  UIMAD UR9, UR54, UR7, UR9 ;  /* 0x00000007360972a4 */ /* 0x000fe4000f8e0209 */
[----:B------:R-:W-:Y:S01]  /*19d0*/  IMAD R10, R7, UR28, RZ ;  /* 0x0000001c070a7c24 */ /* 0x000fe2000f8e02ff */
[----:B------:R-:W-:Y:S01]  /*19e0*/  USHF.R.S32.HI UR7, URZ, 0x1f, UR25 ;  /* 0x0000001f3f077899 */ /* 0x000fe20008011419 */
[----:B------:R-:W-:-:S03]  /*19f0*/  IMAD.WIDE.U32 R6, R0, UR28, R246 ;  /* 0x0000001c00067c25 */ /* 0x000fc6000f8e00f6 */
[----:B------:R-:W-:Y:S01]  /*1a00*/  UIADD3.X UR7, UR41, UR7, UR43, UP2, UP1 ;  /* 0x0000000729077290 */ /* 0x000fe200097e242b */
[----:B------:R-:W-:Y:S01]  /*1a10*/  IMAD R10, R0, UR29, R10 ;  /* 0x0000001d000a7c24 */ /* 0x000fe2000f8e020a */
[----:B------:R-:W-:Y:S01]  /*1a20*/  IADD3 R8, P0, R6, UR53, RZ ;  /* 0x0000003506087c10 */ /* 0x000fe2000ff1e0ff */
[----:B------:R-:W-:Y:S02]  /*1a30*/  IMAD.U32 R0, RZ, RZ, UR12 ;  /* 0x0000000cff007e24 */ /* 0x000fe4000f8e00ff */
[----:B------:R-:W-:Y:S01]  /*1a40*/  IMAD R6, R16, R14, RZ ;  /* 0x0000000e10067224 */ /* 0x000fe200078e02ff */
[----:B------:R-:W-:Y:S01]  /*1a50*/  IADD3.X R9, R7, UR50, R10, P0, !PT ;  /* 0x0000003207097c10 */ /* 0x000fe200087fe40a */
[----:B------:R-:W-:Y:S01]  /*1a60*/  IMAD.WIDE.U32 R4, R0, UR54, R4 ;  /* 0x0000003600047c25 */ /* 0x000fe2000f8e0004 */
[----:B------:R-:W-:Y:S02]  /*1a70*/  LOP3.LUT R0, R11, 0xffffffe0, RZ, 0xc0, !PT ;  /* 0xffffffe00b007812 */ /* 0x000fe400078ec0ff */
[----:B------:R-:W-:Y:S01]  /*1a80*/  SHF.R.S32.HI R11, RZ, 0x5, R11 ;  /* 0x00000005ff0b7819 */ /* 0x000fe2000001140b */
[----:B------:R-:W-:Y:S01]  /*1a90*/  VIADD R5, R5, UR13 ;  /* 0x0000000d05057c36 */ /* 0x000fe20008000000 */
[----:B------:R-:W-:Y:S01]  /*1aa0*/  UIMAD.WIDE UR12, UR15, 0x4, UR58 ;  /* 0x000000040f0c78a5 */ /* 0x000fe2000f8e023a */
[----:B------:R-:W-:-:S02]  /*1ab0*/  IMAD.IADD R10, R17, 0x1, -R0 ;  /* 0x00000001110a7824 */ /* 0x000fc400078e0a00 */
[C---:B------:R-:W-:Y:S01]  /*1ac0*/  IMAD R0, R2.reuse, R15, R6 ;  /* 0x0000000f02007224 */ /* 0x040fe200078e0206 */
[----:B------:R-:W-:Y:S01]  /*1ad0*/  ULDC.64 UR58, c[0x0][0x478] ;  /* 0x00011e00003a7ab9 */ /* 0x000fe20000000a00 */
[----:B------:R-:W-:-:S04]  /*1ae0*/  IMAD.WIDE.U32 R6, R2, R14, R4 ;  /* 0x0000000e02067225 */ /* 0x000fc800078e0004 */
[----:B------:R-:W-:Y:S01]  /*1af0*/  IMAD.IADD R0, R7, 0x1, R0 ;  /* 0x0000000107007824 */ /* 0x000fe200078e0200 */
[C---:B------:R-:W-:Y:S01]  /*1b00*/  LEA R198, P0, R6.reuse, UR22, 0x1 ;  /* 0x0000001606c67c11 */ /* 0x040fe2000f8008ff */
[----:B------:R-:W-:Y:S01]  /*1b10*/  IMAD.U32 R4, RZ, RZ, UR6 ;  /* 0x00000006ff047e24 */ /* 0x000fe2000f8e00ff */
[----:B------:R-:W-:Y:S01]  /*1b20*/  UIADD3 UR6, UP2, UP1, UR42, UR14, UR52 ;  /* 0x0000000e2a067290 */ /* 0x000fe2000f95e034 */
[----:B------:R-:W-:Y:S01]  /*1b30*/  IMAD R10, R11, UR26, R10 ;  /* 0x0000001a0b0a7c24 */ /* 0x000fe2000f8e020a */
[----:B------:R-:W-:Y:S01]  /*1b40*/  LEA.HI.X R199, R6, UR23, R0, 0x1, P0 ;  /* 0x0000001706c77c11 */ /* 0x000fe200080f0c00 */
[----:B------:R-:W-:Y:S01]  /*1b50*/  IMAD.WIDE.U32 R4, R4, UR54, R8 ;  /* 0x0000003604047c25 */ /* 0x000fe2000f8e0008 */
[----:B------:R-:W-:Y:S01]  /*1b60*/  PLOP3.LUT P0, PT, PT, PT, UP3, 0x80, 0x0 ;  /* 0x000000000000781c */ /* 0x000fe20003f0f038 */
[----:B------:R-:W-:Y:S01]  /*1b70*/  UIADD3.X UR7, UR45, UR7, UR49, UP2, UP1 ;  /* 0x000000072d077290 */ /* 0x000fe200097e2431 */
[----:B------:R-:W-:Y:S01]  /*1b80*/  IADD3 R0, P2, R10, UR6, RZ ;  /* 0x000000060a007c10 */ /* 0x000fe2000ff5e0ff */
[----:B------:R-:W-:Y:S01]  /*1b90*/  VIADD R5, R5, UR9 ;  /* 0x0000000905057c36 */ /* 0x000fe20008000000 */
[----:B------:R-:W-:Y:S01]  /*1ba0*/  LEA R200, P3, R4, UR36, 0x1 ;  /* 0x0000002404c87c11 */ /* 0x000fe2000f8608ff */
[----:B------:R-:W-:Y:S01]  /*1bb0*/  UIMAD.WIDE UR22, UR38, 0x4, UR58 ;  /* 0x00000004261678a5 */ /* 0x000fe2000f8e023a */
[----:B------:R-:W-:-:S02]  /*1bc0*/  LEA R205, P1, R0, UR16, 0x2 ;  /* 0x0000001000cd7c11 */ /* 0x000fc4000f8210ff */
        /* <DEDUP_REMOVED lines=17> */
[----:B------:R-:W-:Y:S01]  /*1ce0*/  UMOV UR15, UR12 ;  /* 0x0000000c000f7c82 */ /* 0x000fe20008000000 */
[----:B------:R-:W-:Y:S01]  /*1cf0*/  BSSY B0, `(.L_x_1288) ;  /* 0x000002c000007945 */ /* 0x000fe20003800000 */
        /* <DEDUP_REMOVED lines=10> */
[----:B------:R-:W-:Y:S01]  /*1da0*/  ISETP.GE.AND P3, PT, R6, UR7, PT ;  /* 0x0000000706007c0c */ /* 0x000fe2000bf66270 */
[----:B------:R-:W-:Y:S01]  /*1db0*/  IMAD R10, R12, UR17, R0 ;  /* 0x000000110c0a7c24 */ /* 0x000fe2000f8e0200 */
[C---:B------:R-:W-:Y:S01]  /*1dc0*/  LEA R0, R243.reuse, UR4, 0x1 ;  /* 0x00000004f3007c11 */ /* 0x040fe2000f8e08ff */
[----:B------:R-:W-:Y:S01]  /*1dd0*/  UIADD3 UR12, UR9, -UR14, URZ ;  /* 0x8000000e090c7290 */ /* 0x000fe2000fffe03f */
[----:B------:R-:W-:Y:S01]  /*1de0*/  ISETP.GE.AND P5, PT, R6, UR6, PT ;  /* 0x0000000606007c0c */ /* 0x000fe2000bfa6270 */
[----:B------:R-:W-:Y:S01]  /*1df0*/  VIADD R6, R243, 0x1000 ;  /* 0x00001000f3067836 */ /* 0x000fe20000000000 */
[----:B------:R-:W-:Y:S01]  /*1e00*/  UMOV UR14, UR13 ;  /* 0x0000000d000e7c82 */ /* 0x000fe20008000000 */
[----:B------:R-:W-:Y:S01]  /*1e10*/  UISETP.NE.AND UP1, UPT, UR12, 0x1, UPT ;  /* 0x000000010c00788c */ /* 0x000fe2000bf25270 */
[----:B------:R-:W-:Y:S01]  /*1e20*/  IMAD.WIDE.U32 R4, R12, UR16, R4 ;  /* 0x000000100c047c25 */ /* 0x000fe2000f8e0004 */
[----:B------:R-:W-:Y:S01]  /*1e30*/  UMOV UR17, UR22 ;  /* 0x0000001600117c82 */ /* 0x000fe20008000000 */
[----:B------:R-:W-:Y:S01]  /*1e40*/  UMOV UR16, UR23 ;  /* 0x0000001700107c82 */ /* 0x000fe20008000000 */
[----:B------:R1:W-:Y:S01]  /*1e50*/  @P0 STS.128 [R0+0xa000], RZ ;  /* 0x00a000ff00000388 */ /* 0x0003e20000000c00 */
[----:B------:R-:W-:Y:S01]  /*1e60*/  IMAD.IADD R10, R5, 0x1, R10 ;  /* 0x00000001050a7824 */ /* 0x000fe200078e020a */
[----:B------:R-:W-:-:S04]  /*1e70*/  PLOP3.LUT P4, PT, PT, PT, UP1, 0x40, 0x0 ;  /* 0x000000000000781c */ /* 0x000fc80003f8e818 */
        /* <DEDUP_REMOVED lines=19> */
.L_x_1289:
[----:B------:R-:W-:Y:S05]  /*1fb0*/  BSYNC B0 ;  /* 0x0000000000007941 */ /* 0x000fea0003800000 */
.L_x_1288:
        /* <DEDUP_REMOVED lines=22> */
.L_x_1291:
[----:B------:R-:W-:Y:S05]  /*2120*/  BSYNC B0 ;  /* 0x0000000000007941 */ /* 0x000fea0003800000 */
.L_x_1290:
        /* <DEDUP_REMOVED lines=22> */
.L_x_1293:
[----:B------:R-:W-:Y:S05]  /*2290*/  BSYNC B0 ;  /* 0x0000000000007941 */ /* 0x000fea0003800000 */
.L_x_1292:
        /* <DEDUP_REMOVED lines=22> */
.L_x_1295:
[----:B------:R-:W-:Y:S05]  /*2400*/  BSYNC B0 ;  /* 0x0000000000007941 */ /* 0x000fea0003800000 */
.L_x_1294:
[----:B------:R-:W0:Y:S01]  /*2410*/  LDGDEPBAR ;  /* 0x00000000000079af */ /* 0x000e220000000000 */
[----:B------:R-:W-:Y:S01]  /*2420*/  BSSY B0, `(.L_x_1296) ;  /* 0x000000c000007945 */ /* 0x000fe20003800000 */
[----:B------:R-:W-:Y:S02]  /*2430*/  LEA R183, R183, UR4, 0x1 ;  /* 0x00000004b7b77c11 */ /* 0x000fe4000f8e08ff */
        /* <DEDUP_REMOVED lines=10> */
.L_x_1297:
[----:B------:R-:W-:Y:S05]  /*24e0*/  BSYNC B0 ;  /* 0x0000000000007941 */ /* 0x000fea0003800000 */
.L_x_1296:
        /* <DEDUP_REMOVED lines=13> */
.L_x_1299:
[----:B------:R-:W-:Y:S05]  /*25c0*/  BSYNC B0 ;  /* 0x0000000000007941 */ /* 0x000fea0003800000 */
.L_x_1298:
[----:B------:R1:W-:Y:S01]  /*25d0*/  @P6 STS [R183], RZ ;  /* 0x000000ffb7006388 */ /* 0x0003e20000000800 */
[----:B------:R-:W-:Y:S01]  /*25e0*/  BSSY B0, `(.L_x_1300) ;  /* 0x0000011000007945 */ /* 0x000fe20003800000 */
[----:B------:R-:W-:Y:S02]  /*25f0*/  MOV R6, UR20 ;  /* 0x0000001400067c02 */ /* 0x000fe40008000f00 */
        /* <DEDUP_REMOVED lines=15> */
.L_x_1301:
[----:B------:R-:W-:Y:S05]  /*26f0*/  BSYNC B0 ;  /* 0x0000000000007941 */ /* 0x000fea0003800000 */
.L_x_1300:
        /* <DEDUP_REMOVED lines=21> */
.L_x_1303:
[----:B------:R-:W-:Y:S05]  /*2850*/  BSYNC B0 ;  /* 0x0000000000007941 */ /* 0x000fea0003800000 */
.L_x_1302:
[----:B------:R-:W-:Y:S01]  /*2860*/  UIMAD UR7, UR24, UR20, URZ ;  /* 0x00000014180772a4 */ /* 0x000fe2000f8e023f */
[----:B------:R1:W-:Y:S01]  /*2870*/  @P0 STS.128 [R0+0x6000], RZ ;  /* 0x006000ff00000388 */ /* 0x0003e20000000c00 */
[----:B---3--:R-:W-:Y:S01]  /*2880*/  IMAD.WIDE.U32 R4, R6, UR27, R246 ;  /* 0x0000001b06047c25 */ /* 0x008fe2000f8e00f6 */
[----:B------:R-:W-:Y:S01]  /*2890*/  ULDC.64 UR12, c[0x0][0x260] ;  /* 0x00009800000c7ab9 */ /* 0x000fe20000000a00 */
[----:B------:R-:W-:Y:S01]  /*28a0*/  UIMAD UR7, UR27, UR21, UR7 ;  /* 0x000000151b0772a4 */ /* 0x000fe2000f8e0207 */
[----:B------:R-:W-:Y:S01]  /*28b0*/  BSSY B0, `(.L_x_1304) ;  /* 0x0000022000007945 */ /* 0x000fe20003800000 */
[----:B------:R-:W-:Y:S01]  /*28c0*/  VIADD R6, R245, 0x8 ;  /* 0x00000008f5067836 */ /* 0x000fe20000000000 */
[----:B------:R-:W-:Y:S01]  /*28d0*/  IADD3 R4, P4, R4, UR35, RZ ;  /* 0x0000002304047c10 */ /* 0x000fe2000ff9e0ff */
[----:B------:R-:W-:Y:S02]  /*28e0*/  IMAD R10, R13, UR12, RZ ;  /* 0x0000000c0d0a7c24 */ /* 0x000fe4000f8e02ff */
[----:B------:R-:W-:Y:S01]  /*28f0*/  IMAD.U32 R7, RZ, RZ, UR7 ;  /* 0x00000007ff077e24 */ /* 0x000fe2000f8e00ff */
[----:B------:R-:W-:Y:S01]  /*2900*/  ISETP.GE.AND P6, PT, R6, UR6, PT ;  /* 0x0000000606007c0c */ /* 0x000fe2000bfc6270 */
[----:B------:R-:W-:Y:S01]  /*2910*/  IMAD R10, R12, UR13, R10 ;  /* 0x0000000d0c0a7c24 */ /* 0x000fe2000f8e020a */
[C---:B------:R-:W-:Y:S01]  /*2920*/  IADD3 R6, R245.reuse, 0x20, RZ ;  /* 0x00000020f5067810 */ /* 0x040fe20007ffe0ff */
[----:B------:R-:W-:Y:S01]  /*2930*/  VIADD R11, R245, 0x28 ;  /* 0x00000028f50b7836 */ /* 0x000fe20000000000 */
[----:B------:R-:W-:-:S02]  /*2940*/  IADD3.X R5, R5, UR39, R7, P4, !PT ;  /* 0x0000002705057c10 */ /* 0x000fc4000a7fe407 */
[----:B------:R-:W-:Y:S02]  /*2950*/  ISETP.GE.AND P4, PT, R245, UR6, PT ;  /* 0x00000006f5007c0c */ /* 0x000fe4000bf86270 */
[----:B------:R-:W-:Y:S01]  /*2960*/  ISETP.GE.AND P5, PT, R6, UR6, PT ;  /* 0x0000000606007c0c */ /* 0x000fe2000bfa6270 */
[----:B------:R-:W-:Y:S01]  /*2970*/  IMAD.WIDE.U32 R4, R12, UR12, R4 ;  /* 0x0000000c0c047c25 */ /* 0x000fe2000f8e0004 */
[----:B------:R-:W-:Y:S02]  /*2980*/  P2R R12, PR, RZ, 0x10 ;  /* 0x00000010ff0c7803 */ /* 0x000fe40000000000 */
[----:B------:R-:W-:Y:S02]  /*2990*/  ISETP.GE.AND P4, PT, R11, UR6, PT ;  /* 0x000000060b007c0c */ /* 0x000fe4000bf86270 */
[----:B------:R-:W-:Y:S01]  /*29a0*/  IADD3 R10, R5, R10, RZ ;  /* 0x0000000a050a7210 */ /* 0x000fe20007ffe0ff */
[----:B-1----:R-:W-:Y:S10]  /*29b0*/  @P0 BRA `(.L_x_1305) ;  /* 0x0000000000440947 */ /* 0x002ff40003800000 */
        /* <DEDUP_REMOVED lines=17> */
.L_x_1305:
[----:B------:R-:W-:Y:S05]  /*2ad0*/  BSYNC B0 ;  /* 0x0000000000007941 */ /* 0x000fea0003800000 */
.L_x_1304:
        /* <DEDUP_REMOVED lines=22> */
.L_x_1307:
[----:B------:R-:W-:Y:S05]  /*2c40*/  BSYNC B0 ;  /* 0x0000000000007941 */ /* 0x000fea0003800000 */
.L_x_1306:
        /* <DEDUP_REMOVED lines=22> */
.L_x_1309:
[----:B------:R-:W-:Y:S05]  /*2db0*/  BSYNC B0 ;  /* 0x0000000000007941 */ /* 0x000fea0003800000 */
.L_x_1308:
        /* <DEDUP_REMOVED lines=22> */
.L_x_1311:
[----:B------:R-:W-:Y:S05]  /*2f20*/  BSYNC B0 ;  /* 0x0000000000007941 */ /* 0x000fea0003800000 */
.L_x_1310:
[----:B------:R-:W0:Y:S01]  /*2f30*/  LDGDEPBAR ;  /* 0x00000000000079af */ /* 0x000e220000000000 */
[----:B------:R-:W-:Y:S01]  /*2f40*/  ULDC.64 UR12, c[0x0][0x3c8] ;  /* 0x0000f200000c7ab9 */ /* 0x000fe20000000a00 */
[----:B-1----:R-:W-:Y:S01]  /*2f50*/  IMAD.SHL.U32 R4, R245, 0x4, RZ ;  /* 0x00000004f5047824 */ /* 0x002fe200078e00ff */
[----:B------:R-:W-:Y:S01]  /*2f60*/  UISETP.NE.U32.AND UP0, UPT, UR12, URZ, UPT ;  /* 0x0000003f0c00728c */ /* 0x000fe2000bf05070 */
[----:B------:R-:W-:Y:S01]  /*2f70*/  ISETP.NE.AND P3, PT, R12, RZ, PT ;  /* 0x000000ff0c00720c */ /* 0x000fe20003f65270 */
[----:B------:R-:W-:Y:S01]  /*2f80*/  IMAD.MOV.U32 R234, RZ, RZ, 0x7f800000 ;  /* 0x7f800000ffea7424 */ /* 0x000fe200078e00ff */
[----:B---3--:R-:W-:Y:S01]  /*2f90*/  SHF.R.S32.HI R8, RZ, 0x1f, R245 ;  /* 0x0000001fff087819 */ /* 0x008fe200000114f5 */
[----:B------:R-:W-:Y:S01]  /*2fa0*/  UISETP.NE.AND.EX UP0, UPT, UR13, URZ, UPT, UP0 ;  /* 0x0000003f0d00728c */ /* 0x000fe2000bf05300 */
[----:B------:R-:W-:Y:S01]  /*2fb0*/  IADD3 R4, P1, R4, UR15, RZ ;  /* 0x0000000f04047c10 */ /* 0x000fe2000ff3e0ff */
[----:B------:R-:W-:Y:S01]  /*2fc0*/  IMAD.MOV.U32 R235, RZ, RZ, 0x7f800000 ;  /* 0x7f800000ffeb7424 */ /* 0x000fe200078e00ff */
[----:B--2-4-:R-:W-:Y:S01]  /*2fd0*/  SHF.R.S32.HI R0, RZ, 0x1f, R11 ;  /* 0x0000001fff007819 */ /* 0x014fe2000001140b */
[----:B------:R-:W-:Y:S01]  /*2fe0*/  IMAD.MOV.U32 R236, RZ, RZ, 0x7f800000 ;  /* 0x7f800000ffec7424 */ /* 0x000fe200078e00ff */
[----:B------:R-:W-:Y:S01]  /*2ff0*/  @!P4 LEA R6, P0, R11, UR15, 0x2 ;  /* 0x0000000f0b06cc11 */ /* 0x000fe2000f8010ff */
[----:B------:R-:W-:Y:S01]  /*3000*/  IMAD.MOV.U32 R233, RZ, RZ, 0x7f800000 ;  /* 0x7f800000ffe97424 */ /* 0x000fe200078e00ff */
[----:B------:R-:W-:Y:S01]  /*3010*/  SHF.L.U64.HI R2, R245, 0x2, R8 ;  /* 0x00000002f5027819 */ /* 0x000fe20000010208 */
[----:B------:R-:W-:Y:S01]  /*3020*/  ULDC UR32, c[0x0][0x2d0] ;  /* 0x0000b40000207ab9 */ /* 0x000fe20000000800 */
[----:B------:R-:W-:-:S02]  /*3030*/  @!P4 LEA.HI.X R7, R11, UR14, R0, 0x2, P0 ;  /* 0x0000000e0b07cc11 */ /* 0x000fc400080f1400 */
[----:B------:R-:W-:Y:S01]  /*3040*/  IADD3.X R5, R2, UR14, RZ, P1, !PT ;  /* 0x0000000e02057c10 */ /* 0x000fe20008ffe4ff */
[----:B------:R-:W-:Y:S01]  /*3050*/  @UP0 ULDC.64 UR18, c[0x0][0x3d0] ;  /* 0x0000f40000120ab9 */ /* 0x000fe20000000a00 */
[----:B------:R-:W-:Y:S01]  /*3060*/  @UP0 UMOV UR6, UR54 ;  /* 0x0000003600060c82 */ /* 0x000fe20008000000 */
[----:B------:R-:W5:Y:S01]  /*3070*/  @!P4 LDG.E R234, desc[UR10][R6.64] ;  /* 0x0000000a06eac981 */ /* 0x000f62000c1e1900 */
[----:B------:R-:W-:Y:S01]  /*3080*/  @UP0 UIMAD UR20, UR55, UR18, URZ ;  /* 0x00000012371402a4 */ /* 0x000fe2000f8e023f */
[----:B------:R-:W-:Y:S01]  /*3090*/  PLOP3.LUT P2, PT, PT, PT, UP0, 0x80, 0x0 ;  /* 0x000000000000781c */ /* 0x000fe20003f4f008 */
[----:B------:R-:W-:-:S04]  /*30a0*/  DEPBAR.LE SB0, 0x1 ;  /* 0x000080400000791a */ /* 0x000fc80000000000 */
[----:B------:R-:W5:Y:S01]  /*30b0*/  @!P3 LDG.E R235, desc[UR10][R4.64] ;  /* 0x0000000a04ebb981 */ /* 0x000f62000c1e1900 */
[----:B------:R-:W-:Y:S01]  /*30c0*/  @UP0 UMOV UR7, UR61 ;  /* 0x0000003d00070c82 */ /* 0x000fe20008000000 */
[----:B------:R-:W-:Y:S02]  /*30d0*/  @UP0 UIMAD UR19, UR48, UR19, UR20 ;  /* 0x00000013301302a4 */ /* 0x000fe4000f8e0214 */
[----:B------:R-:W5:Y:S01]  /*30e0*/  @!P6 LDG.E R236, desc[UR10][R4.64+0x20] ;  /* 0x0000200a04ece981 */ /* 0x000f62000c1e1900 */
[----:B------:R-:W-:-:S03]  /*30f0*/  @UP0 UIMAD.WIDE.U32 UR6, UR48, UR18, UR6 ;  /* 0x00000012300602a5 */ /* 0x000fc6000f8e0006 */
[----:B------:R1:W5:Y:S01]  /*3100*/  @!P5 LDG.E R233, desc[UR10][R4.64+0x80] ;  /* 0x0000800a04e9d981 */ /* 0x000362000c1e1900 */
[----:B------:R-:W-:Y:S02]  /*3110*/  @UP0 ULEA UR12, UP2, UR6, UR12, 0x2 ;  /* 0x0000000c060c0291 */ /* 0x000fe4000f84103f */
[----:B------:R-:W-:Y:S01]  /*3120*/  @UP0 UIADD3 UR7, UR7, UR19, URZ ;  /* 0x0000001307070290 */ /* 0x000fe2000fffe03f */
[----:B------:R-:W-:Y:S03]  /*3130*/  BAR.SYNC.DEFER_BLOCKING 0x0 ;  /* 0x0000000000007b1d */ /* 0x000fe60000010000 */
[----:B------:R-:W-:Y:S01]  /*3140*/  @UP0 ULEA.HI.X UR13, UR6, UR13, UR7, 0x2, UP2 ;  /* 0x0000000d060d0291 */ /* 0x000fe200090f1407 */
[----:B------:R-:W-:Y:S02]  /*3150*/  LEA.HI R0, R18, R17, RZ, 0x4 ;  /* 0x0000001112007211 */ /* 0x000fe400078f20ff */
[----:B------:R-:W-:Y:S01]  /*3160*/  LEA R144, R182, UR4, 0x1 ;  /* 0x00000004b6907c11 */ /* 0x000fe2000f8e08ff */
[----:B------:R-:W-:-:S02]  /*3170*/  @UP0 ULDC UR6, c[0x0][0x2e8] ;  /* 0x0000ba0000060ab9 */ /* 0x000fc40000000800 */
[----:B-1----:R-:W-:Y:S02]  /*3180*/  IMAD.U32 R5, RZ, RZ, UR13 ;  /* 0x0000000dff057e24 */ /* 0x002fe4000f8e00ff */
[----:B------:R-:W-:Y:S01]  /*3190*/  IMAD.U32 R4, RZ, RZ, UR12 ;  /* 0x0000000cff047e24 */ /* 0x000fe2000f8e00ff */
[----:B------:R-:W-:Y:S01]  /*31a0*/  LOP3.LUT R0, R0, 0xfffffff0, RZ, 0xc0, !PT ;  /* 0xfffffff000007812 */ /* 0x000fe200078ec0ff */
[----:B------:R1:W2:Y:S04]  /*31b0*/  LDSM.16.M88.4 R140, [R144+0xa000] ;  /* 0x00a00000908c783b */ /* 0x0002a80000000200 */
[----:B------:R3:W4:Y:S01]  /*31c0*/  @P2 LDG.E R5, desc[UR10][R4.64] ;  /* 0x0000000a04052981 */ /* 0x000722000c1e1900 */
[----:B------:R-:W-:-:S03]  /*31d0*/  IMAD.IADD R0, R17, 0x1, -R0 ;  /* 0x0000000111007824 */ /* 0x000fc600078e0a00 */
[----:B------:R-:W1:Y:S02]  /*31e0*/  LDSM.16.M88.4 R144, [R144+0xa800] ;  /* 0x00a800009090783b */ /* 0x000e640000000200 */
[----:B------:R-:W-:Y:S02]  /*31f0*/  SHF.R.S32.HI R2, RZ, 0x1f, R0 ;  /* 0x0000001fff027819 */ /* 0x000fe40000011400 */
[----:B------:R1:W1:Y:S04]  /*3200*/  LDSM.16.M88.4 R148, [R178] ;  /* 0x00000000b294783b */ /* 0x0002680000000200 */
[----:B------:R1:W1:Y:S04]  /*3210*/  LDSM.16.M88.4 R152, [R178+0x800] ;  /* 0x00080000b298783b */ /* 0x0002680000000200 */
[----:B------:R1:W1:Y:S04]  /*3220*/  LDSM.16.M88.4 R156, [R176] ;  /* 0x00000000b09c783b */ /* 0x0002680000000200 */
[----:B------:R1:W1:Y:S04]  /*3230*/  LDSM.16.M88.4 R160, [R176+0x800] ;  /* 0x00080000b0a0783b */ /* 0x0002680000000200 */
[----:B------:R1:W1:Y:S01]  /*3240*/  LDSM.16.M88.4 R164, [R177] ;  /* 0x00000000b1a4783b */ /* 0x0002620000000200 */
[----:B---3--:R-:W4:Y:S03]  /*3250*/  @P2 MUFU.RCP R4, UR6 ;  /* 0x0000000600042d08 */ /* 0x008f260008001000 */
[----:B------:R3:W1:Y:S01]  /*3260*/  LDSM.16.M88.4 R168, [R177+0x800] ;  /* 0x00080000b1a8783b */ /* 0x0006620000000200 */
[----:B------:R-:W-:-:S04]  /*3270*/  LEA.HI R2, R2, R0, RZ, 0x3 ;  /* 0x0000000002027211 */ /* 0x000fc800078f18ff */
[----:B------:R-:W-:Y:S01]  /*3280*/  LOP3.LUT R2, R2, 0xfffffff8, RZ, 0xc0, !PT ;  /* 0xfffffff802027812 */ /* 0x000fe200078ec0ff */
[----:B------:R-:W-:-:S04]  /*3290*/  USHF.L.U32 UR24, UR26, 0x4, URZ ;  /* 0x000000041a187899 */ /* 0x000fc8000800063f */
[----:B------:R-:W-:Y:S01]  /*32a0*/  IMAD.IADD R0, R0, 0x1, -R2 ;  /* 0x0000000100007824 */ /* 0x000fe200078e0a02 */
[----:B------:R-:W-:Y:S02]  /*32b0*/  USHF.L.U32 UR18, UR26, 0x3, URZ ;  /* 0x000000031a127899 */ /* 0x000fe4000800063f */
[----:B------:R-:W-:Y:S01]  /*32c0*/  UIADD3 UR23, UR24, 0x20, URZ ;  /* 0x0000002018177890 */ /* 0x000fe2000fffe03f */
[----:B------:R-:W-:-:S03]  /*32d0*/  IMAD.MOV.U32 R179, RZ, RZ, 0x20 ;  /* 0x00000020ffb37424 */ /* 0x000fc600078e00ff */
[----:B------:R-:W-:Y:S01]  /*32e0*/  UIADD3 UR22, UR18, UR23, URZ ;  /* 0x0000001712167290 */ /* 0x000fe2000fffe03f */
[C---:B------:R-:W-:Y:S01]  /*32f0*/  LOP3.LUT P0, RZ, R0.reuse, 0x2, RZ, 0xc0, !PT ;  /* 0x0000000200ff7812 */ /* 0x040fe2000780c0ff */
[----:B------:R-:W-:Y:S01]  /*3300*/  VIADD R172, R181, 0x1000 ;  /* 0x00001000b5ac7836 */ /* 0x000fe20000000000 */
[----:B------:R-:W-:Y:S01]  /*3310*/  LOP3.LUT P1, RZ, R0, 0x4, RZ, 0xc0, !PT ;  /* 0x0000000400ff7812 */ /* 0x000fe2000782c0ff */
[----:B------:R-:W-:Y:S01]  /*3320*/  VIADD R173, R180, 0x1000 ;  /* 0x00001000b4ad7836 */ /* 0x000fe20000000000 */
[----:B------:R-:W-:Y:S01]  /*3330*/  UIADD3 UR21, UR18, UR22, URZ ;  /* 0x0000001612157290 */ /* 0x000fe2000fffe03f */
[----:B------:R-:W-:Y:S01]  /*3340*/  VIADD R0, R245, 0xffffffc0 ;  /* 0xffffffc0f5007836 */ /* 0x000fe20000000000 */
[----:B------:R-:W-:Y:S01]  /*3350*/  PLOP3.LUT P3, PT, PT, PT, UP1, 0x40, 0x0 ;  /* 0x000000000000781c */ /* 0x000fe20003f6e818 */
[----:B------:R-:W-:Y:S01]  /*3360*/  IMAD.MOV.U32 R128, RZ, RZ, 0x40 ;  /* 0x00000040ff807424 */ /* 0x000fe200078e00ff */
[----:B------:R-:W-:Y:S01]  /*3370*/  UIADD3 UR20, UR18, UR21, URZ ;  /* 0x0000001512147290 */ /* 0x000fe2000fffe03f */
[----:B------:R-:W-:Y:S01]  /*3380*/  SEL R179, R179, 0xffffffe0, !P0 ;  /* 0xffffffe0b3b37807 */ /* 0x000fe20004000000 */
[----:B------:R-:W-:Y:S01]  /*3390*/  UIADD3 UR7, UR27, 0x80, URZ ;  /* 0x000000801b077890 */ /* 0x000fe2000fffe03f */
[----:B------:R-:W-:Y:S01]  /*33a0*/  SEL R172, R172, R181, P3 ;  /* 0x000000b5acac7207 */ /* 0x000fe20001800000 */
[----:B------:R-:W-:Y:S01]  /*33b0*/  UIADD3 UR19, UR18, UR20, URZ ;  /* 0x0000001412137290 */ /* 0x000fe2000fffe03f */
[----:B------:R-:W-:Y:S01]  /*33c0*/  IMAD.SHL.U32 R242, R245, 0x4, RZ ;  /* 0x00000004f5f27824 */ /* 0x000fe200078e00ff */
        /* <DEDUP_REMOVED lines=32> */
[----:B------:R-:W-:Y:S01]  /*35d0*/  SHF.L.U64.HI R241, R245, 0x2, R8 ;  /* 0x00000002f5f17819 */ /* 0x000fe20000010208 */
[----:B------:R-:W-:Y:S01]  /*35e0*/  IMAD.SHL.U32 R239, R0, 0x4, RZ ;  /* 0x0000000400ef7824 */ /* 0x000fe200078e00ff */
[----:B------:R-:W-:Y:S01]  /*35f0*/  LEA R172, R172, UR4, 0x1 ;  /* 0x00000004acac7c11 */ /* 0x000fe2000f8e08ff */
[----:B------:R-:W-:Y:S01]  /*3600*/  IMAD.MOV.U32 R218, RZ, RZ, R183 ;  /* 0x000000ffffda7224 */ /* 0x000fe200078e00b7 */
[----:B------:R-:W-:Y:S01]  /*3610*/  SEL R128, R128, 0xffffffc0, !P1 ;  /* 0xffffffc080807807 */ /* 0x000fe20004800000 */
[----:B------:R-:W-:Y:S01]  /*3620*/  IMAD.IADD R175, R174, 0x1, R179 ;  /* 0x00000001aeaf7824 */ /* 0x000fe200078e02b3 */
[----:B------:R-:W-:Y:S01]  /*3630*/  UMOV UR6, URZ ;  /* 0x0000003f00067c82 */ /* 0x000fe20008000000 */
[----:B------:R-:W-:Y:S01]  /*3640*/  IMAD R237, RZ, RZ, -UR25 ;  /* 0x80000019ffed7e24 */ /* 0x000fe2000f8e02ff */
[----:B------:R-:W-:-:S02]  /*3650*/  USHF.L.U32 UR29, UR26, 0x5, URZ ;  /* 0x000000051a1d7899 */ /* 0x000fc4000800063f */
[----:B------:R-:W-:Y:S02]  /*3660*/  UIMAD UR28, UR26, 0x28, URZ ;  /* 0x000000281a1c78a4 */ /* 0x000fe4000f8e023f */
[----:B------:R-:W-:Y:S02]  /*3670*/  UIMAD UR27, UR26, 0x30, URZ ;  /* 0x000000301a1b78a4 */ /* 0x000fe4000f8e023f */
[----:B------:R-:W-:Y:S01]  /*3680*/  UIADD3 UR25, UR18, UR19, URZ ;  /* 0x0000001312197290 */ /* 0x000fe2000fffe03f */
[----:B----4-:R-:W-:-:S05]  /*3690*/  @P2 FMUL.FTZ R2, R5, R4 ;  /* 0x0000000405022220 */ /* 0x010fca0000410000 */
[----:B------:R-:W-:Y:S01]  /*36a0*/  @P2 R2UR UR12, R2 ;  /* 0x00000000020c22ca */ /* 0x000fe200000e0000 */
[----:B------:R-:W-:Y:S01]  /*36b0*/  IMAD.U32 R2, RZ, RZ, UR33 ;  /* 0x00000021ff027e24 */ /* 0x000fe2000f8e00ff */
[----:B------:R-:W-:-:S03]  /*36c0*/  PLOP3.LUT P2, PT, PT, PT, UP1, 0x40, 0x0 ;  /* 0x000000000000781c */ /* 0x000fc60003f4e818 */
[----:B------:R-:W-:Y:S01]  /*36d0*/  IMAD R4, R2, 0x80, R244 ;  /* 0x0000008002047824 */ /* 0x000fe200078e02f4 */
[----:B------:R-:W-:Y:S02]  /*36e0*/  SHF.R.S32.HI R2, RZ, 0x1f, R0 ;  /* 0x0000001fff027819 */ /* 0x000fe40000011400 */
[----:B------:R-:W-:Y:S02]  /*36f0*/  SEL R173, R173, R180, P2 ;  /* 0x000000b4adad7207 */ /* 0x000fe40001000000 */
[----:B------:R-:W-:Y:S02]  /*3700*/  IADD3 R4, R245, -UR30, -R4 ;  /* 0x8000001ef5047c10 */ /* 0x000fe4000fffe804 */
[----:B------:R-:W-:Y:S02]  /*3710*/  SHF.L.U64.HI R240, R0, 0x2, R2 ;  /* 0x0000000200f07819 */ /* 0x000fe40000010202 */
[----:B------:R-:W-:Y:S01]  /*3720*/  LEA R173, R173, UR4, 0x1 ;  /* 0x00000004adad7c11 */ /* 0x000fe2000f8e08ff */
[----:B------:R-:W-:Y:S01]  /*3730*/  VIADD R238, R4, UR8 ;  /* 0x0000000804ee7c36 */ /* 0x000fe20008000000 */
[----:B------:R-:W-:-:S02]  /*3740*/  UIMAD UR30, UR26, 0x18, URZ ;  /* 0x000000181a1e78a4 */ /* 0x000fc4000f8e023f */
[----:B------:R-:W-:Y:S01]  /*3750*/  UISETP.GE.AND UP1, UPT, UR7, UR8, UPT ;  /* 0x000000080700728c */ /* 0x000fe2000bf26270 */
[----:B------:R-:W-:Y:S01]  /*3760*/  @UP0 UMOV UR6, UR12 ;  /* 0x0000000c00060c82 */ /* 0x000fe20008000000 */
[----:B------:R-:W-:Y:S01]  /*3770*/  UIMAD UR26, UR26, 0x38, URZ ;  /* 0x000000381a1a78a4 */ /* 0x000fe2000f8e023f */
[----:B------:R-:W-:Y:S01]  /*3780*/  ULDC UR7, c[0x0][0x39c] ;  /* 0x0000e70000077ab9 */ /* 0x000fe20000000800 */
[----:B-123--:R-:W-:-:S10]  /*3790*/  ULDC UR12, c[0x0][0x2ec] ;  /* 0x0000bb00000c7ab9 */ /* 0x00efd40000000800 */
.L_x_1314:
[----:B------:R-:W0:Y:S01]  /*37a0*/  LDGDEPBAR ;  /* 0x00000000000079af */ /* 0x000e220000000000 */
[----:B------:R-:W-:Y:S01]  /*37b0*/  LEA R100, R182, UR4, 0x1 ;  /* 0x00000004b6647c11 */ /* 0x000fe2000f8e08ff */
[C---:B------:R-:W-:Y:S01]  /*37c0*/  IMAD.IADD R2, R173.reuse, 0x1, R128 ;  /* 0x00000001ad027824 */ /* 0x040fe200078e0280 */
[----:B------:R-:W-:Y:S01]  /*37d0*/  IADD3 R0, R173, R179, RZ ;  /* 0x000000b3ad007210 */ /* 0x000fe20007ffe0ff */
[----:B------:R-:W-:Y:S01]  /*37e0*/  UISETP.GE.AND UP0, UPT, UR9, 0x1, UPT ;  /* 0x000000010900788c */ /* 0x000fe2000bf06270 */
[----:B------:R-:W-:Y:S02]  /*37f0*/  PLOP3.LUT P0, PT, PT, PT, UP1, 0x80, 0x0 ;  /* 0x000000000000781c */ /* 0x000fe40003f0f018 */
[----:B------:R-:W-:Y:S02]  /*3800*/  PLOP3.LUT P6, PT, PT, PT, UP1, 0x80, 0x0 ;  /* 0x000000000000781c */ /* 0x000fe40003fcf018 */
[----:B-----5:R-:W-:Y:S02]  /*3810*/  FSETP.NEU.FTZ.AND P3, PT, R235, -INF , PT ;  /* 0xff800000eb00780b */ /* 0x020fe40003f7d000 */
[----:B------:R-:W-:Y:S02]  /*3820*/  PLOP3.LUT P5, PT, PT, PT, UP1, 0x80, 0x0 ;  /* 0x000000000000781c */ /* 0x000fe40003faf018 */
        /* <DEDUP_REMOVED lines=29> */
[----:B------:R-:W-:Y:S05]  /*3a00*/  IMAD.MOV.U32 R109, RZ, RZ, 0x40 ;  /* 0x00000040ff6d7424 */ /* 0x000fea00078e00ff */
        /* <DEDUP_REMOVED lines=28> */
[----:B------:R-:W-:Y:S01]  /*3bd0*/  MUFU.TANH R220, R5 ;  /* 0x0000000500dc7308 */ /* 0x000fe20000002400 */
[----:B------:R-:W-:Y:S01]  /*3be0*/  FMUL.FTZ R15, R15, UR7 ;  /* 0x000000070f0f7c20 */ /* 0x000fe20008410000 */
[----:B------:R-:W-:Y:S01]  /*3bf0*/  FMUL.FTZ R14, R14, UR7 ;  /* 0x000000070e0e7c20 */ /* 0x000fe20008410000 */
[----:B------:R-:W-:Y:S01]  /*3c00*/  FMUL.FTZ R12, R12, UR7 ;  /* 0x000000070c0c7c20 */ /* 0x000fe20008410000 */
[----:B------:R-:W-:Y:S01]  /*3c10*/  FMUL.FTZ R13, R13, UR7 ;  /* 0x000000070d0d7c20 */ /* 0x000fe20008410000 */
[----:B------:R-:W-:Y:S01]  /*3c20*/  FMUL.FTZ R18, R18, UR7 ;  /* 0x0000000712127c20 */ /* 0x000fe20008410000 */
[----:B------:R-:W-:Y:S04]  /*3c30*/  FMUL.FTZ R16, R16, UR7 ;  /* 0x0000000710107c20 */ /* 0x000fe80008410000 */
[----:B------:R-:W2:Y:S01]  /*3c40*/  MUFU.TANH R228, R6 ;  /* 0x0000000600e47308 */ /* 0x000ea20000002400 */
[----:B------:R-:W-:Y:S01]  /*3c50*/  FMUL.FTZ R17, R17, UR7 ;  /* 0x0000000711117c20 */ /* 0x000fe20008410000 */
[----:B------:R-:W-:Y:S08]  /*3c60*/  FMUL.FTZ R19, R19, UR7 ;  /* 0x0000000713137c20 */ /* 0x000ff00008410000 */
[----:B------:R3:W4:Y:S10]  /*3c70*/  MUFU.TANH R227, R7 ;  /* 0x0000000700e37308 */ /* 0x0007340000002400 */
[----:B------:R1:W-:Y:S10]  /*3c80*/  MUFU.TANH R188, R9 ;  /* 0x0000000900bc7308 */ /* 0x0003f40000002400 */
[----:B------:R2:W-:Y:S01]  /*3c90*/  MUFU.TANH R189, R8 ;  /* 0x0000000800bd7308 */ /* 0x0005e20000002400 */
[----:B---3--:R-:W3:Y:S09]  /*3ca0*/  LDSM.16.M88.4 R4, [R177+-0x3800] ;  /* 0xffc80000b104783b */ /* 0x008ef20000000200 */
[----:B------:R4:W-:Y:S01]  /*3cb0*/  MUFU.TANH R190, R15 ;  /* 0x0000000f00be7308 */ /* 0x0009e20000002400 */
[----:B-1----:R-:W-:Y:S05]  /*3cc0*/  IMAD.U32 R9, RZ, RZ, UR33 ;  /* 0x00000021ff097e24 */ /* 0x002fea000f8e00ff */
[----:B------:R-:W-:Y:S04]  /*3cd0*/  LEA R9, R9, R244, 0x7 ;  /* 0x000000f409097211 */ /* 0x000fe800078e38ff */
[----:B------:R1:W1:Y:S01]  /*3ce0*/  MUFU.TANH R193, R10 ;  /* 0x0000000a00c17308 */ /* 0x0002620000002400 */
[----:B--2---:R-:W-:Y:S01]  /*3cf0*/  FMUL.FTZ R8, R235, 1.4426950216293334961 ;  /* 0x3fb8aa3beb087820 */ /* 0x004fe20000410000 */
[C---:B------:R-:W-:Y:S01]  /*3d00*/  @P5 ISETP.GE.AND P5, PT, R9.reuse, UR8, PT ;  /* 0x0000000809005c0c */ /* 0x040fe2000bfa6270 */
[----:B------:R-:W-:Y:S03]  /*3d10*/  @P0 VIADD R0, R9, 0x1 ;  /* 0x0000000109000836 */ /* 0x000fe60000000000 */
[----:B------:R-:W-:Y:S04]  /*3d20*/  FSEL R8, R8, RZ, P3 ;  /* 0x000000ff08087208 */ /* 0x000fe80001800000 */
[----:B------:R-:W-:Y:S01]  /*3d30*/  MUFU.TANH R215, R16 ;  /* 0x0000001000d77308 */ /* 0x000fe20000002400 */
[----:B------:R-:W-:Y:S02]  /*3d40*/  @P6 ISETP.GE.AND P6, PT, R0, UR8, PT ;  /* 0x0000000800006c0c */ /* 0x000fe4000bfc6270 */
[----:B------:R-:W-:Y:S07]  /*3d50*/  MOV R0, UR9 ;  /* 0x0000000900007c02 */ /* 0x000fee0008000f00 */
[----:B------:R-:W2:Y:S01]  /*3d60*/  MUFU.TANH R191, R14 ;  /* 0x0000000e00bf7308 */ /* 0x000ea20000002400 */
[----:B------:R-:W-:Y:S05]  /*3d70*/  IMAD R0, R0, 0x40, R238 ;  /* 0x0000004000007824 */ /* 0x000fea00078e02ee */
[----:B----4-:R-:W-:Y:S04]  /*3d80*/  IABS R15, R0 ;  /* 0x00000000000f7213 */ /* 0x010fe80000000000 */
[----:B------:R4:W2:Y:S01]  /*3d90*/  MUFU.TANH R192, R11 ;  /* 0x0000000b00c07308 */ /* 0x0008a20000002400 */
[-C--:B---3--:R-:W-:Y:S03]  /*3da0*/  HMMA.16816.F32.BF16 R20, R132, R4.reuse, R20 ;  /* 0x000000048414723c */ /* 0x088fe60000041814 */
[----:B------:R-:W-:Y:S02]  /*3db0*/  I2FP.F32.S32 R15, R15 ;  /* 0x0000000f000f7245 */ /* 0x000fe40000201400 */
[----:B-1----:R-:W-:Y:S01]  /*3dc0*/  IADD3 R10, R0, -0x1, RZ ;  /* 0xffffffff000a7810 */ /* 0x002fe20007ffe0ff */
[C---:B------:R-:W-:Y:S03]  /*3dd0*/  HMMA.16816.F32.BF16 R24, R104.reuse, R4, R24 ;  /* 0x000000046818723c */ /* 0x040fe60000041818 */
[----:B------:R-:W1:Y:S01]  /*3de0*/  MUFU.TANH R187, R12 ;  /* 0x0000000c00bb7308 */ /* 0x000e620000002400 */
[----:B------:R-:W-:Y:S01]  /*3df0*/  ISETP.GE.AND P0, PT, R10, RZ, PT ;  /* 0x000000ff0a00720c */ /* 0x000fe20003f06270 */
[----:B------:R-:W-:Y:S01]  /*3e00*/  FFMA.FTZ R2, R15, -UR6, R221 ;  /* 0x800000060f027c23 */ /* 0x000fe200080100dd */
[-C--:B------:R-:W-:Y:S07]  /*3e10*/  HMMA.16816.F32.BF16 R28, R104, R6.reuse, R28 ;  /* 0x00000006681c723c */ /* 0x080fee000004181c */
[----:B------:R3:W-:Y:S01]  /*3e20*/  MUFU.TANH R214, R17 ;  /* 0x0000001100d67308 */ /* 0x0007e20000002400 */
[C---:B------:R-:W-:Y:S03]  /*3e30*/  VIADD R5, R0.reuse, 0x8 ;  /* 0x0000000800057836 */ /* 0x040fe60000000000 */
[C---:B------:R-:W-:Y:S01]  /*3e40*/  IADD3 R4, R0.reuse, 0x7, RZ ;  /* 0x0000000700047810 */ /* 0x040fe20007ffe0ff */
[----:B----4-:R-:W-:Y:S01]  /*3e50*/  VIADD R11, R0, 0x28 ;  /* 0x00000028000b7836 */ /* 0x010fe20000000000 */
[----:B------:R-:W-:Y:S01]  /*3e60*/  @P2 FSEL R2, R2, -INF , !P5 ;  /* 0xff80000002022808 */ /* 0x000fe20006800000 */
[----:B------:R-:W-:Y:S01]  /*3e70*/  HMMA.16816.F32.BF16 R32, R132, R6, R32 ;  /* 0x000000068420723c */ /* 0x000fe20000041820 */
[----:B------:R-:W-:Y:S02]  /*3e80*/  PLOP3.LUT P2, PT, PT, PT, UP1, 0x80, 0x0 ;  /* 0x000000000000781c */ /* 0x000fe40003f4f018 */
[----:B------:R-:W4:Y:S01]  /*3e90*/  MUFU.TANH R186, R13 ;  /* 0x0000000d00ba7308 */ /* 0x000f220000002400 */
[----:B------:R-:W-:Y:S01]  /*3ea0*/  FMUL.FTZ R21, R21, UR7 ;  /* 0x0000000715157c20 */ /* 0x000fe20008410000 */
[----:B------:R-:W-:Y:S01]  /*3eb0*/  FFMA.FTZ R2, R2, UR12, -R8 ;  /* 0x0000000c02027c23 */ /* 0x000fe20008010808 */
[----:B------:R-:W-:Y:S01]  /*3ec0*/  FMUL.FTZ R22, R22, UR7 ;  /* 0x0000000716167c20 */ /* 0x000fe20008410000 */
[----:B------:R-:W-:Y:S01]  /*3ed0*/  FMUL.FTZ R23, R23, UR7 ;  /* 0x0000000717177c20 */ /* 0x000fe20008410000 */
[----:B------:R-:W-:Y:S01]  /*3ee0*/  FMUL.FTZ R20, R20, UR7 ;  /* 0x0000000714147c20 */ /* 0x000fe20008410000 */
[----:B------:R-:W-:Y:S04]  /*3ef0*/  ISETP.GE.AND P4, PT, R5, RZ, PT ;  /* 0x000000ff0500720c */ /* 0x000fe80003f86270 */
[----:B------:R2:W-:Y:S01]  /*3f00*/  MUFU.TANH R213, R21 ;  /* 0x0000001500d57308 */ /* 0x0005e20000002400 */
[----:B------:R-:W-:Y:S01]  /*3f10*/  ISETP.GE.AND P3, PT, R4, RZ, PT ;  /* 0x000000ff0400720c */ /* 0x000fe20003f66270 */
[----:B------:R-:W-:Y:S01]  /*3f20*/  FMUL.FTZ R24, R24, UR7 ;  /* 0x0000000718187c20 */ /* 0x000fe20008410000 */
[----:B------:R-:W-:Y:S01]  /*3f30*/  FMUL.FTZ R25, R25, UR7 ;  /* 0x0000000719197c20 */ /* 0x000fe20008410000 */
[----:B------:R-:W-:Y:S01]  /*3f40*/  FMUL.FTZ R26, R26, UR7 ;  /* 0x000000071a1a7c20 */ /* 0x000fe20008410000 */
[----:B------:R-:W-:Y:S01]  /*3f50*/  FMUL.FTZ R28, R28, UR7 ;  /* 0x000000071c1c7c20 */ /* 0x000fe20008410000 */
[----:B------:R-:W-:Y:S01]  /*3f60*/  FMUL.FTZ R29, R29, UR7 ;  /* 0x000000071d1d7c20 */ /* 0x000fe20008410000 */
[----:B------:R-:W-:Y:S03]  /*3f70*/  FMUL.FTZ R30, R30, UR7 ;  /* 0x000000071e1e7c20 */ /* 0x000fe60008410000 */
[----:B------:R1:W-:Y:S01]  /*3f80*/  MUFU.TANH R212, R20 ;  /* 0x0000001400d47308 */ /* 0x0003e20000002400 */
[----:B------:R-:W-:Y:S01]  /*3f90*/  FMUL.FTZ R31, R31, UR7 ;  /* 0x000000071f1f7c20 */ /* 0x000fe20008410000 */
[----:B------:R-:W-:Y:S01]  /*3fa0*/  FMUL.FTZ R27, R27, UR7 ;  /* 0x000000071b1b7c20 */ /* 0x000fe20008410000 */
[----:B------:R-:W-:Y:S01]  /*3fb0*/  @!P0 IADD3 R10, -R0, 0x1, RZ ;  /* 0x00000001000a8810 */ /* 0x000fe20007ffe1ff */
[----:B---3--:R-:W-:Y:S01]  /*3fc0*/  FMUL.FTZ R17, R234, 1.4426950216293334961 ;  /* 0x3fb8aa3bea117820 */ /* 0x008fe20000410000 */
[----:B------:R-:W-:Y:S01]  /*3fd0*/  @!P4 IADD3 R5, -R0, -0x8, RZ ;  /* 0xfffffff80005c810 */ /* 0x000fe20007ffe1ff */
[----:B------:R-:W-:Y:S01]  /*3fe0*/  FMUL.FTZ R32, R32, UR7 ;  /* 0x0000000720207c20 */ /* 0x000fe20008410000 */
[----:B------:R-:W-:Y:S03]  /*3ff0*/  @!P3 IADD3 R4, -R0, -0x7, RZ ;  /* 0xfffffff90004b810 */ /* 0x000fe60007ffe1ff */
[----:B------:R3:W-:Y:S01]  /*4000*/  MUFU.EX2 R230, R2 ;  /* 0x0000000200e67308 */ /* 0x0007e20000000800 */
[----:B------:R-:W-:Y:S01]  /*4010*/  PLOP3.LUT P3, PT, PT, PT, UP1, 0x80, 0x0 ;  /* 0x000000000000781c */ /* 0x000fe20003f6f018 */
[----:B------:R-:W-:Y:S01]  /*4020*/  FMUL.FTZ R33, R33, UR7 ;  /* 0x0000000721217c20 */ /* 0x000fe20008410000 */
[----:B--2---:R-:W-:Y:S01]  /*4030*/  I2FP.F32.S32 R21, R5 ;  /* 0x0000000500157245 */ /* 0x004fe20000201400 */
[C---:B------:R-:W-:Y:S01]  /*4040*/  FMUL.FTZ R5, R236.reuse, 1.4426950216293334961 ;  /* 0x3fb8aa3bec057820 */ /* 0x040fe20000410000 */
[----:B------:R-:W-:Y:S01]  /*4050*/  FSETP.NEU.FTZ.AND P4, PT, R236, -INF , PT ;  /* 0xff800000ec00780b */ /* 0x000fe20003f9d000 */
[----:B------:R-:W-:Y:S01]  /*4060*/  FMUL.FTZ R34, R34, UR7 ;  /* 0x0000000722227c20 */ /* 0x000fe20008410000 */
[----:B------:R-:W-:Y:S03]  /*4070*/  PLOP3.LUT P0, PT, PT, PT, UP1, 0x80, 0x0 ;  /* 0x000000000000781c */ /* 0x000fe60003f0f018 */
[----:B------:R-:W2:Y:S01]  /*4080*/  MUFU.TANH R226, R18 ;  /* 0x0000001200e27308 */ /* 0x000ea20000002400 */
[----:B-1----:R-:W-:Y:S01]  /*4090*/  I2FP.F32.S32 R20, R4 ;  /* 0x0000000400147245 */ /* 0x002fe20000201400 */
[----:B------:R-:W-:Y:S01]  /*40a0*/  FFMA.FTZ R4, R21, -UR6, R228 ;  /* 0x8000000615047c23 */ /* 0x000fe200080100e4 */
[----:B------:R-:W-:Y:S01]  /*40b0*/  FSEL R5, R5, RZ, P4 ;  /* 0x000000ff05057208 */ /* 0x000fe20002000000 */
[----:B------:R-:W-:Y:S01]  /*40c0*/  VIADD R7, R0, 0xfffffff8 ;  /* 0xfffffff800077836 */ /* 0x000fe20000000000 */
[----:B------:R-:W-:Y:S01]  /*40d0*/  I2FP.F32.S32 R16, R10 ;  /* 0x0000000a00107245 */ /* 0x000fe20000201400 */
[----:B------:R-:W-:Y:S01]  /*40e0*/  FMUL.FTZ R35, R35, UR7 ;  /* 0x0000000723237c20 */ /* 0x000fe20008410000 */
[----:B------:R-:W-:Y:S03]  /*40f0*/  @P3 FSEL R4, R4, -INF , !P5 ;  /* 0xff80000004043808 */ /* 0x000fe60006800000 */
[----:B------:R-:W1:Y:S01]  /*4100*/  MUFU.TANH R225, R19 ;  /* 0x0000001300e17308 */ /* 0x000e620000002400 */
[----:B---3--:R-:W-:Y:S01]  /*4110*/  FFMA.FTZ R2, R20, -UR6, R227 ;  /* 0x8000000614027c23 */ /* 0x008fe200080100e3 */
[----:B------:R-:W-:Y:S01]  /*4120*/  FFMA.FTZ R10, R16, -UR6, R220 ;  /* 0x80000006100a7c23 */ /* 0x000fe200080100dc */
[----:B------:R-:W-:Y:S01]  /*4130*/  FSETP.NEU.FTZ.AND P3, PT, R233, -INF , PT ;  /* 0xff800000e900780b */ /* 0x000fe20003f7d000 */
[--C-:B------:R-:W-:Y:S01]  /*4140*/  FFMA.FTZ R4, R4, UR12, -R5.reuse ;  /* 0x0000000c04047c23 */ /* 0x100fe20008010805 */
[----:B------:R-:W-:Y:S02]  /*4150*/  IADD3 R12, R0, 0x1f, RZ ;  /* 0x0000001f000c7810 */ /* 0x000fe40007ffe0ff */
[----:B------:R-:W-:Y:S03]  /*4160*/  @P2 FSEL R2, R2, -INF , !P6 ;  /* 0xff80000002022808 */ /* 0x000fe60007000000 */
[----:B------:R3:W-:Y:S01]  /*4170*/  MUFU.EX2 R231, R4 ;  /* 0x0000000400e77308 */ /* 0x0007e20000000800 */
[----:B------:R-:W-:Y:S02]  /*4180*/  @P0 FSEL R10, R10, -INF , !P6 ;  /* 0xff8000000a0a0808 */ /* 0x000fe40007000000 */
[----:B------:R-:W-:Y:S02]  /*4190*/  ISETP.GE.AND P4, PT, R11, RZ, PT ;  /* 0x000000ff0b00720c */ /* 0x000fe40003f86270 */
[----:B------:R-:W-:Y:S01]  /*41a0*/  ISETP.GE.AND P0, PT, R12, RZ, PT ;  /* 0x000000ff0c00720c */ /* 0x000fe20003f06270 */
[----:B------:R-:W-:Y:S04]  /*41b0*/  FFMA.FTZ R10, R10, UR12, -R8 ;  /* 0x0000000c0a0a7c23 */ /* 0x000fe80008010808 */
[----:B------:R-:W1:Y:S10]  /*41c0*/  MUFU.TANH R224, R22 ;  /* 0x0000001600e07308 */ /* 0x000e740000002400 */
[----:B------:R4:W-:Y:S01]  /*41d0*/  MUFU.EX2 R229, R10 ;  /* 0x0000000a00e57308 */ /* 0x0009e20000000800 */
[----:B---3--:R-:W-:Y:S01]  /*41e0*/  FFMA.FTZ R4, R2, UR12, -R5 ;  /* 0x0000000c02047c23 */ /* 0x008fe20008010805 */
[C---:B------:R-:W-:Y:S01]  /*41f0*/  VIADD R2, R0.reuse, 0x20 ;  /* 0x0000002000027836 */ /* 0x040fe20000000000 */
[----:B------:R-:W-:Y:S02]  /*4200*/  @!P4 IADD3 R11, -R0, -0x28, RZ ;  /* 0xffffffd8000bc810 */ /* 0x000fe40007ffe1ff */
[----:B------:R-:W-:Y:S02]  /*4210*/  FSETP.NEU.FTZ.AND P4, PT, R234, -INF , PT ;  /* 0xff800000ea00780b */ /* 0x000fe40003f9d000 */
[----:B------:R-:W-:Y:S03]  /*4220*/  ISETP.GE.AND P2, PT, R2, RZ, PT ;  /* 0x000000ff0200720c */ /* 0x000fe60003f46270 */
[----:B------:R3:W-:Y:S01]  /*4230*/  MUFU.EX2 R232, R4 ;  /* 0x0000000400e87308 */ /* 0x0007e20000000800 */
[----:B------:R-:W-:Y:S02]  /*4240*/  I2FP.F32.S32 R11, R11 ;  /* 0x0000000b000b7245 */ /* 0x000fe40000201400 */
[C---:B------:R-:W-:Y:S02]  /*4250*/  @!P0 IADD3 R12, -R0.reuse, -0x1f, RZ ;  /* 0xffffffe1000c8810 */ /* 0x040fe40007ffe1ff */
[----:B------:R-:W-:Y:S01]  /*4260*/  PLOP3.LUT P0, PT, PT, PT, UP1, 0x80, 0x0 ;  /* 0x000000000000781c */ /* 0x000fe20003f0f018 */
[----:B------:R-:W-:Y:S01]  /*4270*/  FFMA.FTZ R11, R11, -UR6, R193 ;  /* 0x800000060b0b7c23 */ /* 0x000fe200080100c1 */
[----:B------:R-:W-:Y:S03]  /*4280*/  I2FP.F32.S32 R13, R12 ;  /* 0x0000000c000d7245 */ /* 0x000fe60000201400 */
[----:B------:R-:W1:Y:S01]  /*4290*/  MUFU.TANH R223, R23 ;  /* 0x0000001700df7308 */ /* 0x000e620000002400 */
[C---:B----4-:R-:W-:Y:S02]  /*42a0*/  IADD3 R10, R0.reuse, 0x27, RZ ;  /* 0x00000027000a7810 */ /* 0x050fe40007ffe0ff */
[----:B------:R-:W-:Y:S01]  /*42b0*/  @!P2 IADD3 R2, -R0, -0x20, RZ ;  /* 0xffffffe00002a810 */ /* 0x000fe20007ffe1ff */
[----:B------:R-:W-:Y:S01]  /*42c0*/  FFMA.FTZ R12, R13, -UR6, R188 ;  /* 0x800000060d0c7c23 */ /* 0x000fe200080100bc */
[----:B------:R-:W-:Y:S05]  /*42d0*/  PLOP3.LUT P2, PT, PT, PT, UP1, 0x80, 0x0 ;  /* 0x000000000000781c */ /* 0x000fea0003f4f018 */
[----:B------:R-:W4:Y:S01]  /*42e0*/  MUFU.TANH R136, R24 ;  /* 0x0000001800887308 */ /* 0x000f220000002400 */
[----:B------:R-:W-:Y:S01]  /*42f0*/  I2FP.F32.S32 R14, R2 ;  /* 0x00000002000e7245 */ /* 0x000fe20000201400 */
[----:B---3--:R-:W-:Y:S01]  /*4300*/  FMUL.FTZ R4, R233, 1.4426950216293334961 ;  /* 0x3fb8aa3be9047820 */ /* 0x008fe20000410000 */
[----:B------:R-:W-:Y:S02]  /*4310*/  @P0 FSEL R12, R12, -INF , !P6 ;  /* 0xff8000000c0c0808 */ /* 0x000fe40007000000 */
[----:B------:R-:W-:Y:S01]  /*4320*/  PLOP3.LUT P0, PT, PT, PT, UP1, 0x80, 0x0 ;  /* 0x000000000000781c */ /* 0x000fe20003f0f018 */
[----:B------:R-:W-:Y:S01]  /*4330*/  FFMA.FTZ R2, R14, -UR6, R189 ;  /* 0x800000060e027c23 */ /* 0x000fe200080100bd */
[----:B------:R-:W-:Y:S03]  /*4340*/  FSEL R4, R4, RZ, P3 ;  /* 0x000000ff04047208 */ /* 0x000fe60001800000 */
[----:B------:R-:W3:Y:S01]  /*4350*/  MUFU.TANH R129, R25 ;  /* 0x0000001900817308 */ /* 0x000ee20000002400 */
[----:B------:R-:W-:Y:S01]  /*4360*/  ISETP.GE.AND P3, PT, R10, RZ, PT ;  /* 0x000000ff0a00720c */ /* 0x000fe20003f66270 */
[----:B------:R-:W-:Y:S01]  /*4370*/  FFMA.FTZ R6, R14, -UR6, R191 ;  /* 0x800000060e067c23 */ /* 0x000fe200080100bf */
[----:B------:R-:W-:Y:S01]  /*4380*/  @P2 FSEL R2, R2, -INF , !P5 ;  /* 0xff80000002022808 */ /* 0x000fe20006800000 */
[--C-:B------:R-:W-:Y:S01]  /*4390*/  FFMA.FTZ R12, R12, UR12, -R4.reuse ;  /* 0x0000000c0c0c7c23 */ /* 0x100fe20008010804 */
[----:B------:R-:W-:Y:S05]  /*43a0*/  PLOP3.LUT P2, PT, PT, PT, UP1, 0x80, 0x0 ;  /* 0x000000000000781c */ /* 0x000fea0003f4f018 */
[----:B------:R2:W-:Y:S01]  /*43b0*/  MUFU.EX2 R122, R12 ;  /* 0x0000000c007a7308 */ /* 0x0005e20000000800 */
[----:B------:R-:W-:Y:S03]  /*43c0*/  FFMA.FTZ R2, R2, UR12, -R4 ;  /* 0x0000000c02027c23 */ /* 0x000fe60008010804 */
[----:B------:R-:W-:Y:S06]  /*43d0*/  @!P3 IADD3 R10, -R0, -0x27, RZ ;  /* 0xffffffd9000ab810 */ /* 0x000fec0007ffe1ff */
[----:B------:R1:W-:Y:S01]  /*43e0*/  MUFU.EX2 R123, R2 ;  /* 0x00000002007b7308 */ /* 0x0003e20000000800 */
[----:B------:R-:W-:Y:S02]  /*43f0*/  PLOP3.LUT P3, PT, PT, PT, UP1, 0x80, 0x0 ;  /* 0x000000000000781c */ /* 0x000fe40003f6f018 */
[----:B------:R-:W-:Y:S07]  /*4400*/  I2FP.F32.S32 R10, R10 ;  /* 0x0000000a000a7245 */ /* 0x000fee0000201400 */
[----:B------:R-:W3:Y:S01]  /*4410*/  MUFU.TANH R185, R26 ;  /* 0x0000001a00b97308 */ /* 0x000ee20000002400 */
[----:B------:R-:W-:Y:S01]  /*4420*/  FFMA.FTZ R10, R10, -UR6, R192 ;  /* 0x800000060a0a7c23 */ /* 0x000fe200080100c0 */
[----:B--2---:R-:W-:Y:S01]  /*4430*/  @P0 VIADD R12, R9, 0x8 ;  /* 0x00000008090c0836 */ /* 0x004fe20000000000 */
[----:B------:R-:W-:Y:S02]  /*4440*/  PLOP3.LUT P0, PT, PT, PT, UP1, 0x80, 0x0 ;  /* 0x000000000000781c */ /* 0x000fe40003f0f018 */
[----:B------:R-:W-:Y:S05]  /*4450*/  @P3 FSEL R11, R11, -INF , !P5 ;  /* 0xff8000000b0b3808 */ /* 0x000fea0006800000 */
[----:B------:R-:W2:Y:S01]  /*4460*/  MUFU.TANH R139, R27 ;  /* 0x0000001b008b7308 */ /* 0x000ea20000002400 */
[----:B-1----:R-:W-:Y:S02]  /*4470*/  FSEL R2, R17, RZ, P4 ;  /* 0x000000ff11027208 */ /* 0x002fe40002000000 */
[----:B------:R-:W-:Y:S02]  /*4480*/  @P2 FSEL R10, R10, -INF , !P6 ;  /* 0xff8000000a0a2808 */ /* 0x000fe40007000000 */
[----:B------:R-:W-:Y:S01]  /*4490*/  PLOP3.LUT P3, PT, PT, PT, UP1, 0x80, 0x0 ;  /* 0x000000000000781c */ /* 0x000fe20003f6f018 */
[--C-:B------:R-:W-:Y:S01]  /*44a0*/  FFMA.FTZ R11, R11, UR12, -R2.reuse ;  /* 0x0000000c0b0b7c23 */ /* 0x100fe20008010802 */
[----:B------:R-:W-:Y:S03]  /*44b0*/  PLOP3.LUT P4, PT, PT, PT, UP1, 0x80, 0x0 ;  /* 0x000000000000781c */ /* 0x000fe60003f8f018 */
[----:B------:R-:W1:Y:S01]  /*44c0*/  MUFU.TANH R127, R28 ;  /* 0x0000001c007f7308 */ /* 0x000e620000002400 */
[----:B------:R-:W-:Y:S09]  /*44d0*/  PLOP3.LUT P5, PT, PT, PT, UP1, 0x80, 0x0 ;  /* 0x000000000000781c */ /* 0x000ff20003faf018 */
[----:B------:R4:W-:Y:S01]  /*44e0*/  MUFU.EX2 R131, R11 ;  /* 0x0000000b00837308 */ /* 0x0009e20000000800 */
[----:B------:R-:W-:Y:S02]  /*44f0*/  @P3 ISETP.GE.AND P3, PT, R12, UR8, PT ;  /* 0x000000080c003c0c */ /* 0x000fe4000bf66270 */
[----:B------:R-:W-:Y:S02]  /*4500*/  @P4 IADD3 R12, R9, 0x9, RZ ;  /* 0x00000009090c4810 */ /* 0x000fe40007ffe0ff */
[----:B------:R-:W-:Y:S05]  /*4510*/  PLOP3.LUT P4, PT, PT, PT, UP1, 0x80, 0x0 ;  /* 0x000000000000781c */ /* 0x000fea0003f8f018 */
[----:B------:R-:W-:Y:S01]  /*4520*/  MUFU.TANH R126, R29 ;  /* 0x0000001d007e7308 */ /* 0x000fe20000002400 */
[----:B------:R-:W-:Y:S01]  /*4530*/  @P5 ISETP.GE.AND P5, PT, R12, UR8, PT ;  /* 0x000000080c005c0c */ /* 0x000fe2000bfa6270 */
[----:B------:R-:W-:Y:S08]  /*4540*/  VIADD R12, R0, 0xfffffff0 ;  /* 0xfffffff0000c7836 */ /* 0x000ff00000000000 */
[----:B------:R-:W1:Y:S01]  /*4550*/  MUFU.TANH R132, R32 ;  /* 0x0000002000847308 */ /* 0x000e620000002400 */
[----:B----4-:R-:W-:Y:S01]  /*4560*/  FFMA.FTZ R11, R10, UR12, -R2 ;  /* 0x0000000c0a0b7c23 */ /* 0x010fe20008010802 */
[----:B------:R-:W-:Y:S05]  /*4570*/  VIADD R10, R0, 0x18 ;  /* 0x00000018000a7836 */ /* 0x000fea0000000000 */
[----:B------:R-:W-:Y:S03]  /*4580*/  ISETP.GE.AND P2, PT, R10, RZ, PT ;  /* 0x000000ff0a00720c */ /* 0x000fe60003f46270 */
[----:B------:R-:W4:Y:S10]  /*4590*/  MUFU.TANH R133, R33 ;  /* 0x0000002100857308 */ /* 0x000f340000002400 */
[----:B------:R-:W-:Y:S01]  /*45a0*/  MUFU.TANH R203, R34 ;  /* 0x0000002200cb7308 */ /* 0x000fe20000002400 */
[----:B------:R-:W-:Y:S02]  /*45b0*/  @!P2 IADD3 R10, -R0, -0x18, RZ ;  /* 0xffffffe8000aa810 */ /* 0x000fe40007ffe1ff */
[----:B------:R-:W-:Y:S02]  /*45c0*/  PLOP3.LUT P2, PT, PT, PT, UP1, 0x80, 0x0 ;  /* 0x000000000000781c */ /* 0x000fe40003f4f018 */
[----:B------:R-:W-:Y:S05]  /*45d0*/  I2FP.F32.S32 R18, R10 ;  /* 0x0000000a00127245 */ /* 0x000fea0000201400 */
[----:B------:R3:W-:Y:S01]  /*45e0*/  MUFU.EX2 R130, R11 ;  /* 0x0000000b00827308 */ /* 0x0007e20000000800 */
[----:B------:R-:W-:Y:S09]  /*45f0*/  FFMA.FTZ R10, R18, -UR6, R187 ;  /* 0x80000006120a7c23 */ /* 0x000ff200080100bb */
[----:B------:R-:W4:Y:S01]  /*4600*/  MUFU.TANH R202, R35 ;  /* 0x0000002300ca7308 */ /* 0x000f220000002400 */
[----:B------:R-:W-:Y:S02]  /*4610*/  @P2 FSEL R10, R10, -INF , !P3 ;  /* 0xff8000000a0a2808 */ /* 0x000fe40005800000 */
[----:B------:R-:W-:Y:S03]  /*4620*/  PLOP3.LUT P2, PT, PT, PT, UP1, 0x80, 0x0 ;  /* 0x000000000000781c */ /* 0x000fe60003f4f018 */
[----:B------:R-:W-:Y:S04]  /*4630*/  FFMA.FTZ R10, R10, UR12, -R4 ;  /* 0x0000000c0a0a7c23 */ /* 0x000fe80008010804 */
[----:B------:R-:W-:Y:S01]  /*4640*/  MUFU.TANH R138, R30 ;  /* 0x0000001e008a7308 */ /* 0x000fe20000002400 */
[----:B---3--:R-:W-:Y:S04]  /*4650*/  IADD3 R11, R0, 0x17, RZ ;  /* 0x00000017000b7810 */ /* 0x008fe80007ffe0ff */
[----:B------:R-:W-:Y:S05]  /*4660*/  ISETP.GE.AND P6, PT, R11, RZ, PT ;  /* 0x000000ff0b00720c */ /* 0x000fea0003fc6270 */
[----:B------:R-:W-:Y:S01]  /*4670*/  MUFU.TANH R137, R31 ;  /* 0x0000001f00897308 */ /* 0x000fe20000002400 */
[----:B------:R-:W-:Y:S02]  /*4680*/  @P2 FSEL R6, R6, -INF , !P3 ;  /* 0xff80000006062808 */ /* 0x000fe40005800000 */
[----:B------:R-:W-:Y:S03]  /*4690*/  ISETP.GE.AND P2, PT, R7, RZ, PT ;  /* 0x000000ff0700720c */ /* 0x000fe60003f46270 */
[----:B------:R-:W-:Y:S04]  /*46a0*/  FFMA.FTZ R6, R6, UR12, -R2 ;  /* 0x0000000c06067c23 */ /* 0x000fe80008010802 */
[----:B------:R3:W-:Y:S01]  /*46b0*/  MUFU.EX2 R119, R10 ;  /* 0x0000000a00777308 */ /* 0x0007e20000000800 */
[C---:B------:R-:W-:Y:S02]  /*46c0*/  @!P6 IADD3 R11, -R0.reuse, -0x17, RZ ;  /* 0xffffffe9000be810 */ /* 0x040fe40007ffe1ff */
[----:B------:R-:W-:Y:S02]  /*46d0*/  PLOP3.LUT P6, PT, PT, PT, UP1, 0x80, 0x0 ;  /* 0x000000000000781c */ /* 0x000fe40003fcf018 */
[----:B------:R-:W-:Y:S02]  /*46e0*/  I2FP.F32.S32 R17, R11 ;  /* 0x0000000b00117245 */ /* 0x000fe40000201400 */
[----:B------:R-:W-:Y:S03]  /*46f0*/  @!P2 IADD3 R7, -R0, 0x8, RZ ;  /* 0x000000080007a810 */ /* 0x000fe60007ffe1ff */
[----:B------:R2:W-:Y:S01]  /*4700*/  MUFU.EX2 R125, R6 ;  /* 0x00000006007d7308 */ /* 0x0005e20000000800 */
[----:B------:R-:W-:Y:S01]  /*4710*/  PLOP3.LUT P2, PT, PT, PT, UP1, 0x80, 0x0 ;  /* 0x000000000000781c */ /* 0x000fe20003f4f018 */
[----:B------:R-:W-:Y:S01]  /*4720*/  FFMA.FTZ R11, R17, -UR6, R186 ;  /* 0x80000006110b7c23 */ /* 0x000fe200080100ba */
[----:B------:R-:W-:Y:S01]  /*4730*/  I2FP.F32.S32 R14, R7 ;  /* 0x00000007000e7245 */ /* 0x000fe20000201400 */
[----:B------:R-:W-:Y:S03]  /*4740*/  FFMA.FTZ R7, R15, -UR6, R226 ;  /* 0x800000060f077c23 */ /* 0x000fe600080100e2 */
[----:B------:R-:W-:Y:S01]  /*4750*/  @P0 FSEL R11, R11, -INF , !P5 ;  /* 0xff8000000b0b0808 */ /* 0x000fe20006800000 */
[----:B---3--:R-:W-:Y:S01]  /*4760*/  FFMA.FTZ R10, R13, -UR6, R190 ;  /* 0x800000060d0a7c23 */ /* 0x008fe200080100be */
[----:B------:R-:W-:Y:S02]  /*4770*/  @P6 IADD3 R19, R9, 0x10, RZ ;  /* 0x0000001009136810 */ /* 0x000fe40007ffe0ff */
[----:B------:R-:W-:Y:S01]  /*4780*/  PLOP3.LUT P6, PT, PT, PT, UP1, 0x80, 0x0 ;  /* 0x000000000000781c */ /* 0x000fe20003fcf018 */
[----:B------:R-:W-:Y:S01]  /*4790*/  FFMA.FTZ R11, R11, UR12, -R4 ;  /* 0x0000000c0b0b7c23 */ /* 0x000fe20008010804 */
[----:B------:R-:W-:Y:S02]  /*47a0*/  @P4 FSEL R10, R10, -INF , !P5 ;  /* 0xff8000000a0a4808 */ /* 0x000fe40006800000 */
[----:B------:R-:W-:Y:S01]  /*47b0*/  PLOP3.LUT P4, PT, PT, PT, UP1, 0x80, 0x0 ;  /* 0x000000000000781c */ /* 0x000fe20003f8f018 */
[----:B------:R3:W-:Y:S01]  /*47c0*/  MUFU.EX2 R118, R11 ;  /* 0x0000000b00767308 */ /* 0x0007e20000000800 */
[----:B--2---:R-:W-:Y:S01]  /*47d0*/  IADD3 R6, R0, -0x9, RZ ;  /* 0xfffffff700067810 */ /* 0x004fe20007ffe0ff */
[----:B------:R-:W-:Y:S01]  /*47e0*/  FFMA.FTZ R10, R10, UR12, -R2 ;  /* 0x0000000c0a0a7c23 */ /* 0x000fe20008010802 */
[----:B------:R-:W-:Y:S02]  /*47f0*/  @P2 FSEL R7, R7, -INF , !P3 ;  /* 0xff80000007072808 */ /* 0x000fe40005800000 */
[----:B------:R-:W-:Y:S02]  /*4800*/  ISETP.GE.AND P0, PT, R6, RZ, PT ;  /* 0x000000ff0600720c */ /* 0x000fe40003f06270 */
[----:B------:R-:W-:Y:S03]  /*4810*/  PLOP3.LUT P2, PT, PT, PT, UP1, 0x80, 0x0 ;  /* 0x000000000000781c */ /* 0x000fe60003f4f018 */
[----:B------:R2:W-:Y:S01]  /*4820*/  MUFU.EX2 R124, R10 ;  /* 0x0000000a007c7308 */ /* 0x0005e20000000800 */
[----:B------:R-:W-:Y:S01]  /*4830*/  @P6 ISETP.GE.AND P6, PT, R19, UR8, PT ;  /* 0x0000000813006c0c */ /* 0x000fe2000bfc6270 */
[----:B------:R-:W-:Y:S08]  /*4840*/  FFMA.FTZ R7, R7, UR12, -R5 ;  /* 0x0000000c07077c23 */ /* 0x000ff00008010805 */
[----:B------:R-:W-:Y:S01]  /*4850*/  MUFU.EX2 R222, R7 ;  /* 0x0000000700de7308 */ /* 0x000fe20000000800 */
[C---:B---3--:R-:W-:Y:S01]  /*4860*/  VIADD R11, R0.reuse, 0xffffffef ;  /* 0xffffffef000b7836 */ /* 0x048fe20000000000 */
[----:B------:R-:W-:Y:S02]  /*4870*/  @!P0 IADD3 R6, -R0, 0x9, RZ ;  /* 0x0000000900068810 */ /* 0x000fe40007ffe1ff */
[----:B------:R-:W-:Y:S02]  /*4880*/  PLOP3.LUT P0, PT, PT, PT, UP1, 0x80, 0x0 ;  /* 0x000000000000781c */ /* 0x000fe40003f0f018 */
[----:B------:R-:W-:Y:S01]  /*4890*/  I2FP.F32.S32 R13, R6 ;  /* 0x00000006000d7245 */ /* 0x000fe20000201400 */
[----:B------:R-:W-:Y:S01]  /*48a0*/  FFMA.FTZ R6, R14, -UR6, R215 ;  /* 0x800000060e067c23 */ /* 0x000fe200080100d7 */
[----:B------:R-:W-:Y:S03]  /*48b0*/  @P2 IADD3 R19, R9, 0x11, RZ ;  /* 0x0000001109132810 */ /* 0x000fe60007ffe0ff */
[----:B--2---:R-:W-:Y:S01]  /*48c0*/  FFMA.FTZ R10, R13, -UR6, R214 ;  /* 0x800000060d0a7c23 */ /* 0x004fe200080100d6 */
[----:B------:R-:W-:Y:S02]  /*48d0*/  @P4 FSEL R6, R6, -INF , !P3 ;  /* 0xff80000006064808 */ /* 0x000fe40005800000 */
[----:B------:R-:W-:Y:S02]  /*48e0*/  ISETP.GE.AND P4, PT, R12, RZ, PT ;  /* 0x000000ff0c00720c */ /* 0x000fe40003f86270 */
[----:B------:R-:W-:Y:S01]  /*48f0*/  ISETP.GE.AND P3, PT, R11, RZ, PT ;  /* 0x000000ff0b00720c */ /* 0x000fe20003f66270 */
[--C-:B------:R-:W-:Y:S01]  /*4900*/  FFMA.FTZ R6, R6, UR12, -R8.reuse ;  /* 0x0000000c06067c23 */ /* 0x100fe20008010808 */
[----:B------:R-:W-:Y:S02]  /*4910*/  @P0 FSEL R10, R10, -INF , !P5 ;  /* 0xff8000000a0a0808 */ /* 0x000fe40006800000 */
[----:B------:R-:W-:Y:S01]  /*4920*/  PLOP3.LUT P0, PT, PT, PT, UP1, 0x80, 0x0 ;  /* 0x000000000000781c */ /* 0x000fe20003f0f018 */
[----:B------:R2:W-:Y:S02]  /*4930*/  MUFU.EX2 R211, R6 ;  /* 0x0000000600d37308 */ /* 0x0005e40000000800 */
[----:B------:R-:W-:Y:S04]  /*4940*/  FFMA.FTZ R10, R10, UR12, -R8 ;  /* 0x0000000c0a0a7c23 */ /* 0x000fe80008010808 */
[C---:B------:R-:W-:Y:S02]  /*4950*/  @!P4 IADD3 R12, -R0.reuse, 0x10, RZ ;  /* 0x00000010000cc810 */ /* 0x040fe40007ffe1ff */
[----:B------:R-:W-:Y:S02]  /*4960*/  @!P3 IADD3 R11, -R0, 0x11, RZ ;  /* 0x00000011000bb810 */ /* 0x000fe40007ffe1ff */
[----:B------:R3:W-:Y:S01]  /*4970*/  MUFU.EX2 R209, R10 ;  /* 0x0000000a00d17308 */ /* 0x0007e20000000800 */
[----:B------:R-:W-:Y:S02]  /*4980*/  PLOP3.LUT P4, PT, PT, PT, UP1, 0x80, 0x0 ;  /* 0x000000000000781c */ /* 0x000fe40003f8f018 */
[----:B------:R-:W-:Y:S02]  /*4990*/  I2FP.F32.S32 R15, R11 ;  /* 0x0000000b000f7245 */ /* 0x000fe40000201400 */
[----:B------:R-:W-:Y:S01]  /*49a0*/  PLOP3.LUT P3, PT, PT, PT, UP1, 0x80, 0x0 ;  /* 0x000000000000781c */ /* 0x000fe20003f6f018 */
[----:B--2---:R-:W-:Y:S01]  /*49b0*/  FFMA.FTZ R6, R16, -UR6, R225 ;  /* 0x8000000610067c23 */ /* 0x004fe200080100e1 */
[----:B------:R-:W-:Y:S02]  /*49c0*/  I2FP.F32.S32 R16, R12 ;  /* 0x0000000c00107245 */ /* 0x000fe40000201400 */
[----:B------:R-:W-:Y:S02]  /*49d0*/  IADD3 R12, R0, 0x10, RZ ;  /* 0x00000010000c7810 */ /* 0x000fe40007ffe0ff */
[----:B------:R-:W-:Y:S01]  /*49e0*/  @P0 FSEL R6, R6, -INF , !P5 ;  /* 0xff80000006060808 */ /* 0x000fe20006800000 */
[----:B------:R-:W-:Y:S01]  /*49f0*/  FFMA.FTZ R7, R16, -UR6, R212 ;  /* 0x8000000610077c23 */ /* 0x000fe200080100d4 */
[----:B------:R-:W-:Y:S02]  /*4a00*/  PLOP3.LUT P5, PT, PT, PT, UP1, 0x80, 0x0 ;  /* 0x000000000000781c */ /* 0x000fe40003faf018 */
[----:B------:R-:W-:Y:S01]  /*4a10*/  PLOP3.LUT P0, PT, PT, PT, UP1, 0x80, 0x0 ;  /* 0x000000000000781c */ /* 0x000fe20003f0f018 */
[----:B------:R-:W-:Y:S01]  /*4a20*/  FFMA.FTZ R6, R6, UR12, -R5 ;  /* 0x0000000c06067c23 */ /* 0x000fe20008010805 */
[----:B------:R-:W-:Y:S01]  /*4a30*/  @P4 FSEL R7, R7, -INF , !P6 ;  /* 0xff80000007074808 */ /* 0x000fe20007000000 */
[----:B---3--:R-:W-:Y:S01]  /*4a40*/  VIADD R10, R0, 0xf ;  /* 0x0000000f000a7836 */ /* 0x008fe20000000000 */
[----:B------:R-:W-:Y:S01]  /*4a50*/  ISETP.GE.AND P2, PT, R12, RZ, PT ;  /* 0x000000ff0c00720c */ /* 0x000fe20003f46270 */
[----:B------:R2:W3:Y:S02]  /*4a60*/  MUFU.EX2 R219, R6 ;  /* 0x0000000600db7308 */ /* 0x0004e40000000800 */
[----:B------:R-:W-:Y:S01]  /*4a70*/  FFMA.FTZ R7, R7, UR12, -R8 ;  /* 0x0000000c07077c23 */ /* 0x000fe20008010808 */
[----:B------:R-:W-:Y:S03]  /*4a80*/  ISETP.GE.AND P4, PT, R10, RZ, PT ;  /* 0x000000ff0a00720c */ /* 0x000fe60003f86270 */
[----:B------:R-:W-:Y:S04]  /*4a90*/  @P5 ISETP.GE.AND P5, PT, R19, UR8, PT ;  /* 0x0000000813005c0c */ /* 0x000fe8000bfa6270 */
[----:B------:R1:W-:Y:S02]  /*4aa0*/  MUFU.EX2 R206, R7 ;  /* 0x0000000700ce7308 */ /* 0x0003e40000000800 */
[C---:B------:R-:W-:Y:S02]  /*4ab0*/  @!P2 IADD3 R12, -R0.reuse, -0x10, RZ ;  /* 0xfffffff0000ca810 */ /* 0x040fe40007ffe1ff */
[----:B------:R-:W-:Y:S02]  /*4ac0*/  PLOP3.LUT P2, PT, PT, PT, UP1, 0x80, 0x0 ;  /* 0x000000000000781c */ /* 0x000fe40003f4f018 */
[----:B------:R-:W-:Y:S01]  /*4ad0*/  @!P4 IADD3 R10, -R0, -0xf, RZ ;  /* 0xfffffff1000ac810 */ /* 0x000fe20007ffe1ff */
[----:B--2---:R-:W-:Y:S01]  /*4ae0*/  FFMA.FTZ R6, R15, -UR6, R213 ;  /* 0x800000060f067c23 */ /* 0x004fe200080100d5 */
[----:B------:R-:W-:Y:S02]  /*4af0*/  I2FP.F32.S32 R12, R12 ;  /* 0x0000000c000c7245 */ /* 0x000fe40000201400 */
[----:B------:R-:W-:Y:S02]  /*4b00*/  I2FP.F32.S32 R11, R10 ;  /* 0x0000000a000b7245 */ /* 0x000fe40000201400 */
[----:B------:R-:W-:Y:S02]  /*4b10*/  @P0 FSEL R6, R6, -INF , !P5 ;  /* 0xff80000006060808 */ /* 0x000fe40006800000 */
[----:B------:R-:W-:Y:S01]  /*4b20*/  PLOP3.LUT P0, PT, PT, PT, UP1, 0x80, 0x0 ;  /* 0x000000000000781c */ /* 0x000fe20003f0f018 */
[----:B-1----:R-:W-:Y:S01]  /*4b30*/  FFMA.FTZ R7, R14, -UR6, R224 ;  /* 0x800000060e077c23 */ /* 0x002fe200080100e0 */
[----:B------:R-:W-:Y:S01]  /*4b40*/  PLOP3.LUT P4, PT, PT, PT, UP1, 0x80, 0x0 ;  /* 0x000000000000781c */ /* 0x000fe20003f8f018 */
[----:B------:R-:W-:Y:S01]  /*4b50*/  FFMA.FTZ R6, R6, UR12, -R8 ;  /* 0x0000000c06067c23 */ /* 0x000fe20008010808 */
[----:B------:R-:W-:Y:S02]  /*4b60*/  IADD3 R10, R0, -0x19, RZ ;  /* 0xffffffe7000a7810 */ /* 0x000fe40007ffe0ff */
[----:B------:R-:W-:Y:S01]  /*4b70*/  @P3 FSEL R7, R7, -INF , !P6 ;  /* 0xff80000007073808 */ /* 0x000fe20007000000 */
[----:B------:R1:W-:Y:S01]  /*4b80*/  MUFU.EX2 R207, R6 ;  /* 0x0000000600cf7308 */ /* 0x0003e20000000800 */
[----:B------:R-:W-:Y:S03]  /*4b90*/  PLOP3.LUT P3, PT, PT, PT, UP1, 0x80, 0x0 ;  /* 0x000000000000781c */ /* 0x000fe60003f6f018 */
[----:B------:R-:W-:Y:S06]  /*4ba0*/  FFMA.FTZ R7, R7, UR12, -R5 ;  /* 0x0000000c07077c23 */ /* 0x000fec0008010805 */
[----:B------:R2:W-:Y:S01]  /*4bb0*/  MUFU.EX2 R217, R7 ;  /* 0x0000000700d97308 */ /* 0x0005e20000000800 */
[----:B-1----:R-:W-:Y:S01]  /*4bc0*/  FFMA.FTZ R6, R13, -UR6, R223 ;  /* 0x800000060d067c23 */ /* 0x002fe200080100df */
[----:B------:R-:W-:Y:S02]  /*4bd0*/  @P2 IADD3 R13, R9, 0x18, RZ ;  /* 0x00000018090d2810 */ /* 0x000fe40007ffe0ff */
[----:B------:R-:W-:Y:S02]  /*4be0*/  PLOP3.LUT P2, PT, PT, PT, UP1, 0x80, 0x0 ;  /* 0x000000000000781c */ /* 0x000fe40003f4f018 */
[----:B------:R-:W-:Y:S02]  /*4bf0*/  @P0 FSEL R6, R6, -INF , !P5 ;  /* 0xff80000006060808 */ /* 0x000fe40006800000 */
[----:B------:R-:W-:Y:S01]  /*4c00*/  PLOP3.LUT P0, PT, PT, PT, UP1, 0x80, 0x0 ;  /* 0x000000000000781c */ /* 0x000fe20003f0f018 */
[----:B--2---:R-:W-:Y:S01]  /*4c10*/  FFMA.FTZ R7, R12, -UR6, R136 ;  /* 0x800000060c077c23 */ /* 0x004fe20008010088 */
[----:B------:R-:W-:Y:S01]  /*4c20*/  @P4 ISETP.GE.AND P4, PT, R13, UR8, PT ;  /* 0x000000080d004c0c */ /* 0x000fe2000bf86270 */
[----:B------:R-:W-:Y:S03]  /*4c30*/  FFMA.FTZ R6, R6, UR12, -R5 ;  /* 0x0000000c06067c23 */ /* 0x000fe60008010805 */
[----:B------:R-:W-:Y:S01]  /*4c40*/  @P3 FSEL R7, R7, -INF , !P6 ;  /* 0xff80000007073808 */ /* 0x000fe20007000000 */
[----:B------:R1:W-:Y:S01]  /*4c50*/  MUFU.EX2 R216, R6 ;  /* 0x0000000600d87308 */ /* 0x0003e20000000800 */
[----:B------:R-:W-:Y:S02]  /*4c60*/  PLOP3.LUT P3, PT, PT, PT, UP1, 0x80, 0x0 ;  /* 0x000000000000781c */ /* 0x000fe40003f6f018 */
[----:B------:R-:W-:Y:S01]  /*4c70*/  @P2 IADD3 R13, R9, 0x19, RZ ;  /* 0x00000019090d2810 */ /* 0x000fe20007ffe0ff */
[--C-:B------:R-:W-:Y:S01]  /*4c80*/  FFMA.FTZ R7, R7, UR12, -R4.reuse ;  /* 0x0000000c07077c23 */ /* 0x100fe20008010804 */
[----:B------:R-:W-:Y:S01]  /*4c90*/  VIADD R9, R0, 0xffffffe8 ;  /* 0xffffffe800097836 */ /* 0x000fe20000000000 */
[----:B------:R-:W-:Y:S04]  /*4ca0*/  PLOP3.LUT P2, PT, PT, PT, UP1, 0x80, 0x0 ;  /* 0x000000000000781c */ /* 0x000fe80003f4f018 */
[----:B------:R2:W-:Y:S01]  /*4cb0*/  MUFU.EX2 R115, R7 ;  /* 0x0000000700737308 */ /* 0x0005e20000000800 */
[----:B-1----:R-:W-:Y:S05]  /*4cc0*/  FFMA.FTZ R6, R11, -UR6, R129 ;  /* 0x800000060b067c23 */ /* 0x002fea0008010081 */
[----:B------:R-:W-:Y:S02]  /*4cd0*/  @P0 FSEL R6, R6, -INF , !P5 ;  /* 0xff80000006060808 */ /* 0x000fe40006800000 */
[----:B------:R-:W-:Y:S01]  /*4ce0*/  PLOP3.LUT P0, PT, PT, PT, UP1, 0x80, 0x0 ;  /* 0x000000000000781c */ /* 0x000fe20003f0f018 */
[----:B--2---:R-:W-:Y:S02]  /*4cf0*/  FFMA.FTZ R7, R18, -UR6, R185 ;  /* 0x8000000612077c23 */ /* 0x004fe400080100b9 */
[----:B------:R-:W-:Y:S03]  /*4d00*/  FFMA.FTZ R6, R6, UR12, -R4 ;  /* 0x0000000c06067c23 */ /* 0x000fe60008010804 */
[----:B------:R-:W-:Y:S01]  /*4d10*/  @P3 FSEL R7, R7, -INF , !P6 ;  /* 0xff80000007073808 */ /* 0x000fe20007000000 */
[----:B------:R1:W-:Y:S01]  /*4d20*/  MUFU.EX2 R114, R6 ;  /* 0x0000000600727308 */ /* 0x0003e20000000800 */
[----:B------:R-:W-:Y:S02]  /*4d30*/  PLOP3.LUT P3, PT, PT, PT, UP1, 0x80, 0x0 ;  /* 0x000000000000781c */ /* 0x000fe40003f6f018 */
[----:B------:R-:W-:Y:S01]  /*4d40*/  ISETP.GE.AND P6, PT, R9, RZ, PT ;  /* 0x000000ff0900720c */ /* 0x000fe20003fc6270 */
[--C-:B------:R-:W-:Y:S06]  /*4d50*/  FFMA.FTZ R7, R7, UR12, -R2.reuse ;  /* 0x0000000c07077c23 */ /* 0x100fec0008010802 */
[----:B------:R2:W-:Y:S04]  /*4d60*/  MUFU.EX2 R121, R7 ;  /* 0x0000000700797308 */ /* 0x0005e80000000800 */
[----:B------:R-:W-:Y:S02]  /*4d70*/  @P3 ISETP.GE.AND P3, PT, R13, UR8, PT ;  /* 0x000000080d003c0c */ /* 0x000fe4000bf66270 */
[----:B------:R-:W-:Y:S01]  /*4d80*/  @!P6 IADD3 R9, -R0, 0x18, RZ ;  /* 0x000000180009e810 */ /* 0x000fe20007ffe1ff */
[----:B-1----:R-:W-:Y:S05]  /*4d90*/  FFMA.FTZ R6, R17, -UR6, R139 ;  /* 0x8000000611067c23 */ /* 0x002fea000801008b */
[----:B------:R-:W-:Y:S02]  /*4da0*/  @P0 FSEL R6, R6, -INF , !P5 ;  /* 0xff80000006060808 */ /* 0x000fe40006800000 */
[----:B------:R-:W-:Y:S01]  /*4db0*/  PLOP3.LUT P0, PT, PT, PT, UP1, 0x80, 0x0 ;  /* 0x000000000000781c */ /* 0x000fe20003f0f018 */
[----:B--2---:R-:W-:Y:S01]  /*4dc0*/  FFMA.FTZ R7, R21, -UR6, R127 ;  /* 0x8000000615077c23 */ /* 0x004fe2000801007f */
[----:B------:R-:W-:Y:S01]  /*4dd0*/  ISETP.GE.AND P5, PT, R10, RZ, PT ;  /* 0x000000ff0a00720c */ /* 0x000fe20003fa6270 */
[----:B------:R-:W-:Y:S03]  /*4de0*/  FFMA.FTZ R6, R6, UR12, -R2 ;  /* 0x0000000c06067c23 */ /* 0x000fe60008010802 */
[----:B------:R-:W-:Y:S01]  /*4df0*/  @P2 FSEL R7, R7, -INF , !P4 ;  /* 0xff80000007072808 */ /* 0x000fe20006000000 */
[----:B------:R1:W-:Y:S01]  /*4e00*/  MUFU.EX2 R120, R6 ;  /* 0x0000000600787308 */ /* 0x0003e20000000800 */
[----:B------:R-:W-:Y:S03]  /*4e10*/  PLOP3.LUT P2, PT, PT, PT, UP1, 0x80, 0x0 ;  /* 0x000000000000781c */ /* 0x000fe60003f4f018 */
[----:B------:R-:W-:Y:S01]  /*4e20*/  FFMA.FTZ R13, R7, UR12, -R4 ;  /* 0x0000000c070d7c23 */ /* 0x000fe20008010804 */
[----:B------:R-:W-:Y:S03]  /*4e30*/  I2FP.F32.S32 R7, R9 ;  /* 0x0000000900077245 */ /* 0x000fe60000201400 */
[----:B------:R-:W-:Y:S02]  /*4e40*/  @!P5 IADD3 R10, -R0, 0x19, RZ ;  /* 0x00000019000ad810 */ /* 0x000fe40007ffe1ff */
[----:B------:R-:W-:Y:S01]  /*4e50*/  MUFU.EX2 R113, R13 ;  /* 0x0000000d00717308 */ /* 0x000fe20000000800 */
[----:B------:R-:W-:Y:S01]  /*4e60*/  FFMA.FTZ R7, R7, -UR6, R132 ;  /* 0x8000000607077c23 */ /* 0x000fe20008010084 */
[----:B------:R-:W-:Y:S02]  /*4e70*/  PLOP3.LUT P5, PT, PT, PT, UP1, 0x80, 0x0 ;  /* 0x000000000000781c */ /* 0x000fe40003faf018 */
[----:B------:R-:W-:Y:S02]  /*4e80*/  I2FP.F32.S32 R0, R10 ;  /* 0x0000000a00007245 */ /* 0x000fe40000201400 */
[----:B------:R-:W-:Y:S01]  /*4e90*/  @P2 FSEL R7, R7, -INF , !P4 ;  /* 0xff80000007072808 */ /* 0x000fe20006000000 */
[----:B-1----:R-:W-:Y:S01]  /*4ea0*/  FFMA.FTZ R6, R20, -UR6, R126 ;  /* 0x8000000614067c23 */ /* 0x002fe2000801007e */
[----:B------:R-:W-:Y:S01]  /*4eb0*/  PLOP3.LUT P2, PT, PT, PT, UP1, 0x80, 0x0 ;  /* 0x000000000000781c */ /* 0x000fe20003f4f018 */
[----:B----4-:R-:W-:Y:S02]  /*4ec0*/  FFMA.FTZ R0, R0, -UR6, R133 ;  /* 0x8000000600007c23 */ /* 0x010fe40008010085 */
[----:B------:R-:W-:Y:S01]  /*4ed0*/  FFMA.FTZ R7, R7, UR12, -R8 ;  /* 0x0000000c07077c23 */ /* 0x000fe20008010808 */
[----:B------:R-:W-:Y:S02]  /*4ee0*/  @P0 FSEL R6, R6, -INF , !P3 ;  /* 0xff80000006060808 */ /* 0x000fe40005800000 */
[----:B------:R-:W-:Y:S01]  /*4ef0*/  PLOP3.LUT P0, PT, PT, PT, UP1, 0x80, 0x0 ;  /* 0x000000000000781c */ /* 0x000fe20003f0f018 */
[----:B------:R-:W-:Y:S02]  /*4f00*/  MUFU.EX2 R135, R7 ;  /* 0x0000000700877308 */ /* 0x000fe40000000800 */
[----:B------:R-:W-:Y:S01]  /*4f10*/  FFMA.FTZ R4, R6, UR12, -R4 ;  /* 0x0000000c06047c23 */ /* 0x000fe20008010804 */
[----:B------:R-:W-:Y:S07]  /*4f20*/  F2FP.BF16.F32.PACK_AB R6, R229, R230 ;  /* 0x000000e6e506723e */ /* 0x000fee00000010ff */
[----:B------:R1:W-:Y:S01]  /*4f30*/  MUFU.EX2 R112, R4 ;  /* 0x0000000400707308 */ /* 0x0003e20000000800 */
[----:B------:R3:W-:Y:S01]  /*4f40*/  STS [R196+0xe000], R6 ;  /* 0x00e00006c4007388 */ /* 0x0007e20000000800 */
[----:B------:R-:W-:Y:S02]  /*4f50*/  @P0 FSEL R0, R0, -INF , !P3 ;  /* 0xff80000000000808 */ /* 0x000fe40005800000 */
[----:B------:R-:W-:Y:S03]  /*4f60*/  PLOP3.LUT P0, PT, PT, PT, UP1, 0x80, 0x0 ;  /* 0x000000000000781c */ /* 0x000fe60003f0f018 */
[----:B------:R-:W-:Y:S01]  /*4f70*/  FFMA.FTZ R8, R0, UR12, -R8 ;  /* 0x0000000c00087c23 */ /* 0x000fe20008010808 */
[----:B------:R-:W-:Y:S03]  /*4f80*/  FFMA.FTZ R0, R15, -UR6, R202 ;  /* 0x800000060f007c23 */ /* 0x000fe600080100ca */
[----:B------:R-:W2:Y:S01]  /*4f90*/  MUFU.EX2 R134, R8 ;  /* 0x0000000800867308 */ /* 0x000ea20000000800 */
[----:B-1----:R-:W-:Y:S05]  /*4fa0*/  FFMA.FTZ R4, R16, -UR6, R203 ;  /* 0x8000000610047c23 */ /* 0x002fea00080100cb */
[----:B------:R-:W-:Y:S02]  /*4fb0*/  @P0 FSEL R0, R0, -INF , !P3 ;  /* 0xff80000000000808 */ /* 0x000fe40005800000 */
[----:B------:R-:W-:Y:S02]  /*4fc0*/  IADD3 R110, P0, R242, UR17, RZ ;  /* 0x00000011f26e7c10 */ /* 0x000fe4000ff1e0ff */
[----:B------:R-:W-:Y:S02]  /*4fd0*/  @P2 FSEL R4, R4, -INF , !P4 ;  /* 0xff80000004042808 */ /* 0x000fe40006000000 */
[----:B------:R-:W-:Y:S02]  /*4fe0*/  PLOP3.LUT P2, PT, PT, PT, UP1, 0x80, 0x0 ;  /* 0x000000000000781c */ /* 0x000fe40003f4f018 */
[----:B---3--:R-:W-:Y:S01]  /*4ff0*/  F2FP.BF16.F32.PACK_AB R6, R219, R222 ;  /* 0x000000dedb06723e */ /* 0x008fe200000010ff */
[--C-:B------:R-:W-:Y:S01]  /*5000*/  FFMA.FTZ R4, R4, UR12, -R5.reuse ;  /* 0x0000000c04047c23 */ /* 0x100fe20008010805 */
[----:B------:R-:W-:Y:S01]  /*5010*/  FFMA.FTZ R5, R0, UR12, -R5 ;  /* 0x0000000c00057c23 */ /* 0x000fe20008010805 */
[----:B------:R-:W-:Y:S01]  /*5020*/  FFMA.FTZ R0, R11, -UR6, R137 ;  /* 0x800000060b007c23 */ /* 0x000fe20008010089 */
[----:B------:R-:W-:Y:S01]  /*5030*/  IADD3.X R111, R241, UR16, RZ, P0, !PT ;  /* 0x00000010f16f7c10 */ /* 0x000fe200087fe4ff */
[----:B------:R1:W-:Y:S04]  /*5040*/  MUFU.EX2 R210, R4 ;  /* 0x0000000400d27308 */ /* 0x0003e80000000800 */
[----:B------:R-:W3:Y:S02]  /*5050*/  LDG.E R109, desc[UR10][R110.64] ;  /* 0x0000000a6e6d7981 */ /* 0x000ee4000c1e1900 */
[----:B------:R-:W-:Y:S04]  /*5060*/  @P2 FSEL R0, R0, -INF , !P3 ;  /* 0xff80000000002808 */ /* 0x000fe80005800000 */
[----:B------:R4:W2:Y:S01]  /*5070*/  MUFU.EX2 R208, R5 ;  /* 0x0000000500d07308 */ /* 0x0008a20000000800 */
[----:B------:R-:W3:Y:S01]  /*5080*/  LDG.E R108, desc[UR10][R110.64+0x20] ;  /* 0x0000200a6e6c7981 */ /* 0x000ee2000c1e1900 */
[----:B------:R-:W-:Y:S01]  /*5090*/  PLOP3.LUT P2, PT, PT, PT, UP0, 0x80, 0x0 ;  /* 0x000000000000781c */ /* 0x000fe20003f4f008 */
[----:B-1----:R-:W-:Y:S05]  /*50a0*/  FFMA.FTZ R4, R12, -UR6, R138 ;  /* 0x800000060c047c23 */ /* 0x002fea000801008a */
[----:B------:R-:W-:Y:S02]  /*50b0*/  @P5 FSEL R4, R4, -INF , !P4 ;  /* 0xff80000004045808 */ /* 0x000fe40006000000 */
[----:B----4-:R-:W-:Y:S03]  /*50c0*/  F2FP.BF16.F32.PACK_AB R5, R232, R231 ;  /* 0x000000e7e805723e */ /* 0x010fe600000010ff */
[--C-:B------:R-:W-:Y:S01]  /*50d0*/  FFMA.FTZ R7, R4, UR12, -R2.reuse ;  /* 0x0000000c04077c23 */ /* 0x100fe20008010802 */
[----:B------:R-:W-:Y:S01]  /*50e0*/  F2FP.BF16.F32.PACK_AB R4, R209, R211 ;  /* 0x000000d3d104723e */ /* 0x000fe200000010ff */
[----:B------:R-:W-:Y:S01]  /*50f0*/  FFMA.FTZ R2, R0, UR12, -R2 ;  /* 0x0000000c00027c23 */ /* 0x000fe20008010802 */
[----:B------:R1:W-:Y:S01]  /*5100*/  STS [R196+0xe400], R5 ;  /* 0x00e40005c4007388 */ /* 0x0003e20000000800 */
[----:B------:R-:W-:Y:S01]  /*5110*/  F2FP.BF16.F32.PACK_AB R0, R118, R119 ;  /* 0x000000777600723e */ /* 0x000fe200000010ff */
[----:B------:R-:W-:Y:S02]  /*5120*/  MUFU.EX2 R117, R7 ;  /* 0x0000000700757308 */ /* 0x000fe40000000800 */
[----:B------:R4:W-:Y:S04]  /*5130*/  STS [R197+0xe000], R4 ;  /* 0x00e00004c5007388 */ /* 0x0009e80000000800 */
[----:B------:R4:W-:Y:S04]  /*5140*/  STS [R197+0xe400], R6 ;  /* 0x00e40006c5007388 */ /* 0x0009e80000000800 */
[----:B------:R2:W4:Y:S01]  /*5150*/  MUFU.EX2 R116, R2 ;  /* 0x0000000200747308 */ /* 0x0005220000000800 */
[----:B-1----:R-:W-:Y:S02]  /*5160*/  F2FP.BF16.F32.PACK_AB R5, R122, R123 ;  /* 0x0000007b7a05723e */ /* 0x002fe400000010ff */
[----:B--2---:R-:W-:Y:S02]  /*5170*/  F2FP.BF16.F32.PACK_AB R2, R134, R135 ;  /* 0x000000878602723e */ /* 0x004fe400000010ff */
[----:B----4-:R-:W-:Y:S01]  /*5180*/  F2FP.BF16.F32.PACK_AB R4, R130, R131 ;  /* 0x000000838204723e */ /* 0x010fe200000010ff */
[----:B------:R1:W-:Y:S01]  /*5190*/  STS [R196+0xf000], R5 ;  /* 0x00f00005c4007388 */ /* 0x0003e20000000800 */
[----:B------:R-:W-:Y:S03]  /*51a0*/  F2FP.BF16.F32.PACK_AB R6, R124, R125 ;  /* 0x0000007d7c06723e */ /* 0x000fe600000010ff */
[----:B------:R2:W-:Y:S04]  /*51b0*/  STS [R196+0xf400], R4 ;  /* 0x00f40004c4007388 */ /* 0x0005e80000000800 */
        /* <DEDUP_REMOVED lines=9> */
[----:B------:R4:W-:Y:S04]  /*5250*/  STS [R194+0xe400], R0 ;  /* 0x00e40000c2007388 */ /* 0x0009e80000000800 */
[----:B------:R-:W-:Y:S01]  /*5260*/  STS [R195+0xf000], R6 ;  /* 0x00f00006c3007388 */ /* 0x000fe20000000800 */
[----:B-1----:R-:W-:Y:S02]  /*5270*/  F2FP.BF16.F32.PACK_AB R5, R120, R121 ;  /* 0x000000797805723e */ /* 0x002fe400000010ff */
[----:B--2---:R-:W-:Y:S03]  /*5280*/  F2FP.BF16.F32.PACK_AB R4, R112, R113 ;  /* 0x000000717004723e */ /* 0x004fe600000010ff */
[----:B------:R-:W-:Y:S01]  /*5290*/  STS [R195+0xf400], R5 ;  /* 0x00f40005c3007388 */ /* 0x000fe20000000800 */
[----:B----4-:R-:W-:Y:S03]  /*52a0*/  F2FP.BF16.F32.PACK_AB R2, R116, R117 ;  /* 0x000000757402723e */ /* 0x010fe600000010ff */
[----:B------:R-:W-:Y:S01]  /*52b0*/  STS [R194+0xf000], R4 ;  /* 0x00f00004c2007388 */ /* 0x000fe20000000800 */
[----:B------:R-:W-:Y:S03]  /*52c0*/  LEA R0, R180, UR4, 0x1 ;  /* 0x00000004b4007c11 */ /* 0x000fe6000f8e08ff */
[----:B------:R1:W-:Y:S04]  /*52d0*/  STS [R194+0xf400], R2 ;  /* 0x00f40002c2007388 */ /* 0x0003e80000000800 */
[----:B------:R-:W2:Y:S08]  /*52e0*/  LDSM.16.M88.4 R32, [R0+0x4000] ;  /* 0x004000000020783b */ /* 0x000eb00000000200 */
[----:B------:R4:W2:Y:S01]  /*52f0*/  LDSM.16.M88.4 R28, [R0+0x5000] ;  /* 0x00500000001c783b */ /* 0x0008a20000000200 */
[-C--:B-1----:R-:W-:Y:S07]  /*5300*/  IADD3 R2, R179, R0.reuse, RZ ;  /* 0x00000000b3027210 */ /* 0x082fee0007ffe0ff */
[----:B------:R-:W1:Y:S01]  /*5310*/  LDSM.16.M88.4 R100, [R2+0x4000] ;  /* 0x004000000264783b */ /* 0x000e620000000200 */
[C---:B----4-:R-:W-:Y:S07]  /*5320*/  IADD3 R0, R128.reuse, R0, RZ ;  /* 0x0000000080007210 */ /* 0x050fee0007ffe0ff */
[----:B------:R-:W4:Y:S01]  /*5330*/  LDSM.16.M88.4 R104, [R2+0x5000] ;  /* 0x005000000268783b */ /* 0x000f220000000200 */
[-C--:B--2---:R-:W-:Y:S06]  /*5340*/  HMMA.16816.F32.BF16 R4, R32, R140.reuse, RZ ;  /* 0x0000008c2004723c */ /* 0x084fec00000418ff */
[C---:B------:R-:W-:Y:S06]  /*5350*/  HMMA.16816.F32.BF16 R8, R28.reuse, R140, RZ ;  /* 0x0000008c1c08723c */ /* 0x040fec00000418ff */
        /* <DEDUP_REMOVED lines=13> */
[----:B------:R-:W1:Y:S05]  /*5430*/  LDSM.16.M88.4 R104, [R0+0x4000] ;  /* 0x004000000068783b */ /* 0x000e6a0000000200 */
[----:B------:R-:W-:Y:S03]  /*5440*/  HMMA.16816.F32.BF16 R32, R100, R154, R32 ;  /* 0x0000009a6420723c */ /* 0x000fe60000041820 */
[----:B------:R2:W4:Y:S02]  /*5450*/  LDSM.16.M88.4 R100, [R0+0x5000] ;  /* 0x005000000064783b */ /* 0x0005240000000200 */
[----:B--2---:R-:W-:Y:S06]  /*5460*/  IADD3 R0, R128, R2, RZ ;  /* 0x0000000280007210 */ /* 0x004fec0007ffe0ff */
[----:B------:R2:W5:Y:S01]  /*5470*/  LDG.E R2, desc[UR10][R110.64+0x80] ;  /* 0x0000800a6e027981 */ /* 0x000562000c1e1900 */
        /* <DEDUP_REMOVED lines=9> */
[----:B------:R4:W3:Y:S08]  /*5510*/  LDSM.16.M88.4 R104, [R0+0x5000] ;  /* 0x005000000068783b */ /* 0x0008f00000000200 */
[----:B----4-:R2:W5:Y:S01]  /*5520*/  LDG.E R0, desc[UR10][R110.64+0xa0] ;  /* 0x0000a00a6e007981 */ /* 0x010562000c1e1900 */
[-C--:B-1----:R-:W-:Y:S06]  /*5530*/  HMMA.16816.F32.BF16 R4, R100, R164.reuse, R4 ;  /* 0x000000a46404723c */ /* 0x082fec0000041804 */
        /* <DEDUP_REMOVED lines=12> */
[----:B------:R-:W-:Y:S03]  /*5600*/  FFMA.FTZ R4, -R220, R220, 1 ;  /* 0x3f800000dc047423 */ /* 0x000fe600000101dc */
[----:B------:R-:W-:Y:S01]  /*5610*/  FMUL.FTZ R104, R230, R104 ;  /* 0x00000068e6687220 */ /* 0x000fe20000410000 */
        /* <DEDUP_REMOVED lines=8> */
[----:B------:R-:W-:Y:S01]  /*56a0*/  FADD.FTZ R21, -R109, R21 ;  /* 0x000000156d157221 */ /* 0x000fe20000010100 */
[C---:B------:R-:W-:Y:S01]  /*56b0*/  FADD.FTZ R18, -R108.reuse, R18 ;  /* 0x000000126c127221 */ /* 0x040fe20000010100 */
[----:B------:R-:W-:Y:S01]  /*56c0*/  FADD.FTZ R22, -R108, R22 ;  /* 0x000000166c167221 */ /* 0x000fe20000010100 */
[----:B------:R-:W-:Y:S01]  /*56d0*/  F2FP.BF16.F32.PACK_AB R16, R4, R5 ;  /* 0x000000050410723e */ /* 0x000fe200000010ff */
        /* <DEDUP_REMOVED lines=9> */
[----:B------:R-:W-:Y:S01]  /*5770*/  FFMA.FTZ R21, -R132, R132, 1 ;  /* 0x3f80000084157423 */ /* 0x000fe20000010184 */
[----:B------:R-:W-:Y:S01]  /*5780*/  FMUL.FTZ R17, R17, R5 ;  /* 0x0000000511117220 */ /* 0x000fe20000410000 */
[----:B------:R-:W-:Y:S01]  /*5790*/  FFMA.FTZ R5, -R213, R213, 1 ;  /* 0x3f800000d5057423 */ /* 0x000fe200000101d5 */
[----:B------:R-:W-:Y:S01]  /*57a0*/  FMUL.FTZ R4, R4, R100 ;  /* 0x0000006404047220 */ /* 0x000fe20000410000 */
[----:B------:R-:W-:Y:S01]  /*57b0*/  FADD.FTZ R100, -R109, R32 ;  /* 0x000000206d647221 */ /* 0x000fe20000010100 */
[----:B------:R-:W-:Y:S01]  /*57c0*/  FMUL.FTZ R20, R20, UR7 ;  /* 0x0000000714147c20 */ /* 0x000fe20008410000 */
        /* <DEDUP_REMOVED lines=9> */
[----:B------:R-:W-:Y:S01]  /*5860*/  FMUL.FTZ R21, R21, R5 ;  /* 0x0000000515157220 */ /* 0x000fe20000410000 */
[----:B------:R-:W-:Y:S01]  /*5870*/  FFMA.FTZ R33, -R227, R227, 1 ;  /* 0x3f800000e3217423 */ /* 0x000fe200000101e3 */
[----:B------:R-:W-:Y:S01]  /*5880*/  FFMA.FTZ R5, -R133, R133, 1 ;  /* 0x3f80000085057423 */ /* 0x000fe20000010185 */
[----:B------:R-:W-:Y:S01]  /*5890*/  FMUL.FTZ R6, R6, UR7 ;  /* 0x0000000706067c20 */ /* 0x000fe20008410000 */
[----:B------:R-:W-:Y:S01]  /*58a0*/  FMUL.FTZ R100, R232, R7 ;  /* 0x00000007e8647220 */ /* 0x000fe20000410000 */
[----:B------:R-:W-:Y:S01]  /*58b0*/  FMUL.FTZ R33, R33, UR7 ;  /* 0x0000000721217c20 */ /* 0x000fe20008410000 */
[----:B------:R-:W-:Y:S01]  /*58c0*/  FMUL.FTZ R5, R5, UR7 ;  /* 0x0000000705057c20 */ /* 0x000fe20008410000 */
[----:B------:R-:W-:Y:S01]  /*58d0*/  F2FP.BF16.F32.PACK_AB R7, R4, R17 ;  /* 0x000000110407723e */ /* 0x000fe200000010ff */
[----:B------:R-:W-:Y:S01]  /*58e0*/  FMUL.FTZ R4, R6, R101 ;  /* 0x0000006506047220 */ /* 0x000fe20000410000 */
[----:B------:R-:W-:Y:S01]  /*58f0*/  FMUL.FTZ R6, R33, R100 ;  /* 0x0000006421067220 */ /* 0x000fe20000410000 */
[----:B------:R-:W-:Y:S01]  /*5900*/  FMUL.FTZ R5, R5, R102 ;  /* 0x0000006605057220 */ /* 0x000fe20000410000 */
[----:B------:R-:W-:Y:S01]  /*5910*/  FADD.FTZ R23, -R108, R23 ;  /* 0x000000176c177221 */ /* 0x000fe20000010100 */
[----:B------:R-:W-:Y:S01]  /*5920*/  FFMA.FTZ R17, -R225, R225, 1 ;  /* 0x3f800000e1117423 */ /* 0x000fe200000101e1 */
[----:B------:R-:W-:Y:S01]  /*5930*/  F2FP.BF16.F32.PACK_AB R32, R32, R20 ;  /* 0x000000142020723e */ /* 0x000fe200000010ff */
[----:B------:R-:W-:Y:S01]  /*5940*/  FMUL.FTZ R33, R217, R22 ;  /* 0x00000016d9217220 */ /* 0x000fe20000410000 */
[----:B------:R-:W-:Y:S01]  /*5950*/  F2FP.BF16.F32.PACK_AB R6, R6, R4 ;  /* 0x000000040606723e */ /* 0x000fe200000010ff */
[----:B------:R-:W-:Y:S01]  /*5960*/  FMUL.FTZ R4, R222, R18 ;  /* 0x00000012de047220 */ /* 0x000fe20000410000 */
[----:B------:R-:W-:Y:S01]  /*5970*/  F2FP.BF16.F32.PACK_AB R21, R5, R21 ;  /* 0x000000150515723e */ /* 0x000fe200000010ff */
[----:B------:R-:W-:Y:S01]  /*5980*/  FADD.FTZ R5, -R108, R19 ;  /* 0x000000136c057221 */ /* 0x000fe20000010100 */
[----:B------:R-:W-:Y:S01]  /*5990*/  FFMA.FTZ R18, -R226, R226, 1 ;  /* 0x3f800000e2127423 */ /* 0x000fe200000101e2 */
[----:B------:R-:W-:Y:S01]  /*59a0*/  FMUL.FTZ R100, R216, R23 ;  /* 0x00000017d8647220 */ /* 0x000fe20000410000 */
[----:B------:R-:W-:Y:S01]  /*59b0*/  FMUL.FTZ R17, R17, UR7 ;  /* 0x0000000711117c20 */ /* 0x000fe20008410000 */
[----:B------:R-:W-:Y:S01]  /*59c0*/  FMUL.FTZ R5, R219, R5 ;  /* 0x00000005db057220 */ /* 0x000fe20000410000 */
        /* <DEDUP_REMOVED lines=19> */
[----:B--2---:R-:W-:Y:S06]  /*5b00*/  @!P2 BRA `(.L_x_1312) ;  /* 0x000000000084a947 */ /* 0x004fec0003800000 */
        /* <DEDUP_REMOVED lines=13> */
[----:B-1----:R-:W-:Y:S05]  /*5be0*/  IMAD.U32 R4, R34, -0x40, RZ ;  /* 0xffffffc022047824 */ /* 0x002fea00078e00ff */
        /* <DEDUP_REMOVED lines=19> */
.L_x_1312:
[----:B------:R1:W-:Y:S01]  /*5d20*/  STS [R196+0xa000], R16 ;  /* 0x00a00010c4007388 */ /* 0x0003e20000000800 */
[C---:B-----5:R-:W-:Y:S01]  /*5d30*/  FADD.FTZ R9, -R2.reuse, R9 ;  /* 0x0000000902097221 */ /* 0x060fe20000010100 */
[C---:B------:R-:W-:Y:S01]  /*5d40*/  FADD.FTZ R8, -R2.reuse, R8 ;  /* 0x0000000802087221 */ /* 0x040fe20000010100 */
[----:B---3--:R-:W-:Y:S01]  /*5d50*/  FADD.FTZ R5, -R2, R13 ;  /* 0x0000000d02057221 */ /* 0x008fe20000010100 */
[----:B------:R2:W-:Y:S01]  /*5d60*/  STS [R196+0xa400], R6 ;  /* 0x00a40006c4007388 */ /* 0x0005e20000000800 */
[----:B------:R-:W-:Y:S01]  /*5d70*/  F2FP.BF16.F32.PACK_AB R4, R17, R18 ;  /* 0x000000121104723e */ /* 0x000fe200000010ff */
[----:B------:R-:W-:Y:S01]  /*5d80*/  FMUL.FTZ R13, R122, R9 ;  /* 0x000000097a0d7220 */ /* 0x000fe20000410000 */
[----:B------:R-:W-:Y:S01]  /*5d90*/  FMUL.FTZ R18, R123, R8 ;  /* 0x000000087b127220 */ /* 0x000fe20000410000 */
[----:B------:R3:W-:Y:S01]  /*5da0*/  STS [R197+0xa000], R7 ;  /* 0x00a00007c5007388 */ /* 0x0007e20000000800 */
[----:B------:R-:W-:Y:S01]  /*5db0*/  FFMA.FTZ R9, -R189, R189, 1 ;  /* 0x3f800000bd097423 */ /* 0x000fe200000101bd */
[----:B------:R-:W-:Y:S01]  /*5dc0*/  FFMA.FTZ R8, -R188, R188, 1 ;  /* 0x3f800000bc087423 */ /* 0x000fe200000101bc */
[----:B------:R-:W-:Y:S01]  /*5dd0*/  FADD.FTZ R12, -R2, R12 ;  /* 0x0000000c020c7221 */ /* 0x000fe20000010100 */
[----:B------:R4:W-:Y:S01]  /*5de0*/  STS [R197+0xa400], R4 ;  /* 0x00a40004c5007388 */ /* 0x0009e20000000800 */
[----:B------:R-:W-:Y:S01]  /*5df0*/  FMUL.FTZ R9, R9, UR7 ;  /* 0x0000000709097c20 */ /* 0x000fe20008410000 */
[----:B------:R-:W-:Y:S01]  /*5e00*/  FMUL.FTZ R8, R8, UR7 ;  /* 0x0000000708087c20 */ /* 0x000fe20008410000 */
[----:B------:R-:W-:Y:S01]  /*5e10*/  FMUL.FTZ R12, R119, R12 ;  /* 0x0000000c770c7220 */ /* 0x000fe20000410000 */
[----:B------:R-:W-:Y:S01]  /*5e20*/  FMUL.FTZ R5, R118, R5 ;  /* 0x0000000576057220 */ /* 0x000fe20000410000 */
[C---:B------:R-:W-:Y:S01]  /*5e30*/  FADD.FTZ R24, -R2.reuse, R24 ;  /* 0x0000001802187221 */ /* 0x040fe20000010100 */
[C---:B------:R-:W-:Y:S01]  /*5e40*/  FADD.FTZ R25, -R2.reuse, R25 ;  /* 0x0000001902197221 */ /* 0x040fe20000010100 */
[C---:B------:R-:W-:Y:S01]  /*5e50*/  FADD.FTZ R28, -R2.reuse, R28 ;  /* 0x0000001c021c7221 */ /* 0x040fe20000010100 */
[----:B------:R-:W-:Y:S01]  /*5e60*/  FADD.FTZ R2, -R2, R29 ;  /* 0x0000001d02027221 */ /* 0x000fe20000010100 */
[----:B------:R-:W-:Y:S01]  /*5e70*/  FMUL.FTZ R24, R115, R24 ;  /* 0x0000001873187220 */ /* 0x000fe20000410000 */
[----:B------:R-:W-:Y:S01]  /*5e80*/  FMUL.FTZ R25, R114, R25 ;  /* 0x0000001972197220 */ /* 0x000fe20000410000 */
[----:B------:R-:W-:Y:S01]  /*5e90*/  FADD.FTZ R11, -R0, R11 ;  /* 0x0000000b000b7221 */ /* 0x000fe20000010100 */
[----:B------:R-:W-:Y:S01]  /*5ea0*/  FMUL.FTZ R2, R112, R2 ;  /* 0x0000000270027220 */ /* 0x000fe20000410000 */
[----:B-1----:R-:W-:Y:S01]  /*5eb0*/  F2FP.BF16.F32.PACK_AB R16, R19, R20 ;  /* 0x000000141310723e */ /* 0x002fe200000010ff */
[----:B------:R-:W-:Y:S01]  /*5ec0*/  FMUL.FTZ R19, R9, R18 ;  /* 0x0000001209137220 */ /* 0x000fe20000410000 */
[----:B------:R-:W-:Y:S01]  /*5ed0*/  FMUL.FTZ R18, R8, R13 ;  /* 0x0000000d08127220 */ /* 0x000fe20000410000 */
[----:B------:R-:W-:Y:S01]  /*5ee0*/  FFMA.FTZ R8, -R136, R136, 1 ;  /* 0x3f80000088087423 */ /* 0x000fe20000010188 */
[----:B--2---:R-:W-:Y:S01]  /*5ef0*/  FFMA.FTZ R6, -R186, R186, 1 ;  /* 0x3f800000ba067423 */ /* 0x004fe200000101ba */
[----:B------:R-:W-:Y:S01]  /*5f00*/  FADD.FTZ R10, -R0, R10 ;  /* 0x0000000a000a7221 */ /* 0x000fe20000010100 */
[----:B------:R-:W-:Y:S01]  /*5f10*/  FMUL.FTZ R28, R113, R28 ;  /* 0x0000001c711c7220 */ /* 0x000fe20000410000 */
[----:B------:R-:W-:Y:S01]  /*5f20*/  FMUL.FTZ R8, R8, UR7 ;  /* 0x0000000708087c20 */ /* 0x000fe20008410000 */
[----:B---3--:R-:W-:Y:S01]  /*5f30*/  FFMA.FTZ R7, -R187, R187, 1 ;  /* 0x3f800000bb077423 */ /* 0x008fe200000101bb */
[----:B------:R-:W-:Y:S01]  /*5f40*/  FMUL.FTZ R6, R6, UR7 ;  /* 0x0000000706067c20 */ /* 0x000fe20008410000 */
[----:B------:R-:W-:Y:S01]  /*5f50*/  FADD.FTZ R14, -R0, R14 ;  /* 0x0000000e000e7221 */ /* 0x000fe20000010100 */
[----:B------:R-:W-:Y:S01]  /*5f60*/  FMUL.FTZ R24, R8, R24 ;  /* 0x0000001808187220 */ /* 0x000fe20000410000 */
[----:B------:R-:W-:Y:S01]  /*5f70*/  FMUL.FTZ R7, R7, UR7 ;  /* 0x0000000707077c20 */ /* 0x000fe20008410000 */
[C---:B----4-:R-:W-:Y:S01]  /*5f80*/  FADD.FTZ R4, -R0.reuse, R15 ;  /* 0x0000000f00047221 */ /* 0x050fe20000010100 */
[C---:B------:R-:W-:Y:S01]  /*5f90*/  FADD.FTZ R26, -R0.reuse, R26 ;  /* 0x0000001a001a7221 */ /* 0x040fe20000010100 */
[----:B------:R-:W-:Y:S01]  /*5fa0*/  FADD.FTZ R27, -R0, R27 ;  /* 0x0000001b001b7221 */ /* 0x000fe20000010100 */
[----:B------:R-:W-:Y:S01]  /*5fb0*/  FMUL.FTZ R13, R7, R12 ;  /* 0x0000000c070d7220 */ /* 0x000fe20000410000 */
[----:B------:R-:W-:Y:S01]  /*5fc0*/  FMUL.FTZ R12, R6, R5 ;  /* 0x00000005060c7220 */ /* 0x000fe20000410000 */
[----:B------:R-:W-:Y:S01]  /*5fd0*/  FFMA.FTZ R5, -R126, R126, 1 ;  /* 0x3f8000007e057423 */ /* 0x000fe2000001017e */
[----:B------:R-:W-:Y:S01]  /*5fe0*/  FFMA.FTZ R7, -R129, R129, 1 ;  /* 0x3f80000081077423 */ /* 0x000fe20000010181 */
[----:B------:R-:W-:Y:S01]  /*5ff0*/  FFMA.FTZ R6, -R127, R127, 1 ;  /* 0x3f8000007f067423 */ /* 0x000fe2000001017f */
[----:B------:R-:W-:Y:S01]  /*6000*/  FMUL.FTZ R4, R124, R4 ;  /* 0x000000047c047220 */ /* 0x000fe20000410000 */
[----:B------:R-:W-:Y:S01]  /*6010*/  FMUL.FTZ R5, R5, UR7 ;  /* 0x0000000705057c20 */ /* 0x000fe20008410000 */
[----:B------:R-:W-:Y:S01]  /*6020*/  FMUL.FTZ R7, R7, UR7 ;  /* 0x0000000707077c20 */ /* 0x000fe20008410000 */
[----:B------:R-:W-:Y:S01]  /*6030*/  FMUL.FTZ R6, R6, UR7 ;  /* 0x0000000706067c20 */ /* 0x000fe20008410000 */
[----:B------:R-:W-:Y:S01]  /*6040*/  FADD.FTZ R30, -R0, R30 ;  /* 0x0000001e001e7221 */ /* 0x000fe20000010100 */
[----:B------:R-:W-:Y:S01]  /*6050*/  FMUL.FTZ R8, R5, R2 ;  /* 0x0000000205087220 */ /* 0x000fe20000410000 */
[----:B------:R-:W-:Y:S01]  /*6060*/  F2FP.BF16.F32.PACK_AB R2, R18, R19 ;  /* 0x000000131202723e */ /* 0x000fe200000010ff */
[----:B------:R-:W-:Y:S01]  /*6070*/  FMUL.FTZ R9, R7, R25 ;  /* 0x0000001907097220 */ /* 0x000fe20000410000 */
[----:B------:R-:W-:Y:S01]  /*6080*/  F2FP.BF16.F32.PACK_AB R7, R12, R13 ;  /* 0x0000000d0c07723e */ /* 0x000fe200000010ff */
[----:B------:R-:W-:Y:S01]  /*6090*/  FMUL.FTZ R12, R130, R11 ;  /* 0x0000000b820c7220 */ /* 0x000fe20000410000 */
[----:B------:R-:W-:Y:S01]  /*60a0*/  FFMA.FTZ R11, -R193, R193, 1 ;  /* 0x3f800000c10b7423 */ /* 0x000fe200000101c1 */
[----:B------:R1:W-:Y:S01]  /*60b0*/  STS [R196+0xb000], R2 ;  /* 0x00b00002c4007388 */ /* 0x0003e20000000800 */
[----:B------:R-:W-:Y:S01]  /*60c0*/  FFMA.FTZ R5, -R190, R190, 1 ;  /* 0x3f800000be057423 */ /* 0x000fe200000101be */
[----:B------:R-:W-:Y:S01]  /*60d0*/  FMUL.FTZ R13, R131, R10 ;  /* 0x0000000a830d7220 */ /* 0x000fe20000410000 */
[----:B------:R-:W-:Y:S01]  /*60e0*/  FMUL.FTZ R11, R11, UR7 ;  /* 0x000000070b0b7c20 */ /* 0x000fe20008410000 */
[----:B------:R-:W-:Y:S01]  /*60f0*/  FFMA.FTZ R10, -R192, R192, 1 ;  /* 0x3f800000c00a7423 */ /* 0x000fe200000101c0 */
[----:B------:R-:W-:Y:S01]  /*6100*/  FMUL.FTZ R5, R5, UR7 ;  /* 0x0000000705057c20 */ /* 0x000fe20008410000 */
[----:B------:R-:W-:Y:S01]  /*6110*/  FMUL.FTZ R28, R6, R28 ;  /* 0x0000001c061c7220 */ /* 0x000fe20000410000 */
[----:B------:R-:W-:Y:S01]  /*6120*/  FMUL.FTZ R13, R11, R13 ;  /* 0x0000000d0b0d7220 */ /* 0x000fe20000410000 */
[----:B------:R-:W-:Y:S01]  /*6130*/  FADD.FTZ R0, -R0, R31 ;  /* 0x0000001f00007221 */ /* 0x000fe20000010100 */
[----:B------:R-:W-:Y:S01]  /*6140*/  FMUL.FTZ R11, R5, R4 ;  /* 0x00000004050b7220 */ /* 0x000fe20000410000 */
[----:B------:R-:W-:Y:S01]  /*6150*/  FMUL.FTZ R10, R10, UR7 ;  /* 0x000000070a0a7c20 */ /* 0x000fe20008410000 */
[----:B------:R-:W-:Y:S01]  /*6160*/  FFMA.FTZ R6, -R191, R191, 1 ;  /* 0x3f800000bf067423 */ /* 0x000fe200000101bf */
[----:B------:R-:W-:Y:S01]  /*6170*/  FFMA.FTZ R4, -R137, R137, 1 ;  /* 0x3f80000089047423 */ /* 0x000fe20000010189 */
[----:B------:R-:W-:Y:S01]  /*6180*/  FMUL.FTZ R14, R125, R14 ;  /* 0x0000000e7d0e7220 */ /* 0x000fe20000410000 */
[----:B------:R-:W-:Y:S01]  /*6190*/  FMUL.FTZ R12, R10, R12 ;  /* 0x0000000c0a0c7220 */ /* 0x000fe20000410000 */
[----:B------:R-:W-:Y:S01]  /*61a0*/  FMUL.FTZ R6, R6, UR7 ;  /* 0x0000000706067c20 */ /* 0x000fe20008410000 */
[----:B------:R-:W-:Y:S01]  /*61b0*/  FMUL.FTZ R4, R4, UR7 ;  /* 0x0000000704047c20 */ /* 0x000fe20008410000 */
[----:B------:R-:W-:Y:S01]  /*61c0*/  FMUL.FTZ R0, R116, R0 ;  /* 0x0000000074007220 */ /* 0x000fe20000410000 */
[----:B------:R-:W-:Y:S01]  /*61d0*/  FFMA.FTZ R10, -R185, R185, 1 ;  /* 0x3f800000b90a7423 */ /* 0x000fe200000101b9 */
[----:B------:R-:W-:Y:S01]  /*61e0*/  FMUL.FTZ R14, R6, R14 ;  /* 0x0000000e060e7220 */ /* 0x000fe20000410000 */
[----:B------:R-:W-:Y:S01]  /*61f0*/  FFMA.FTZ R6, -R139, R139, 1 ;  /* 0x3f8000008b067423 */ /* 0x000fe2000001018b */
[----:B------:R-:W-:Y:S01]  /*6200*/  FMUL.FTZ R0, R4, R0 ;  /* 0x0000000004007220 */ /* 0x000fe20000410000 */
[----:B------:R-:W-:Y:S01]  /*6210*/  F2FP.BF16.F32.PACK_AB R4, R12, R13 ;  /* 0x0000000d0c04723e */ /* 0x000fe200000010ff */
[----:B------:R-:W-:Y:S01]  /*6220*/  FMUL.FTZ R27, R120, R27 ;  /* 0x0000001b781b7220 */ /* 0x000fe20000410000 */
[----:B------:R-:W-:Y:S01]  /*6230*/  FMUL.FTZ R10, R10, UR7 ;  /* 0x000000070a0a7c20 */ /* 0x000fe20008410000 */
[----:B-1----:R-:W-:Y:S01]  /*6240*/  F2FP.BF16.F32.PACK_AB R2, R11, R14 ;  /* 0x0000000e0b02723e */ /* 0x002fe200000010ff */
[----:B------:R-:W-:Y:S01]  /*6250*/  FMUL.FTZ R26, R121, R26 ;  /* 0x0000001a791a7220 */ /* 0x000fe20000410000 */
[----:B------:R-:W-:Y:S01]  /*6260*/  STS [R196+0xb400], R4 ;  /* 0x00b40004c4007388 */ /* 0x000fe20000000800 */
[----:B------:R-:W-:Y:S01]  /*6270*/  FMUL.FTZ R6, R6, UR7 ;  /* 0x0000000706067c20 */ /* 0x000fe20008410000 */
[----:B------:R-:W-:Y:S01]  /*6280*/  FFMA.FTZ R5, -R138, R138, 1 ;  /* 0x3f8000008a057423 */ /* 0x000fe2000001018a */
[----:B------:R-:W-:Y:S01]  /*6290*/  FMUL.FTZ R30, R117, R30 ;  /* 0x0000001e751e7220 */ /* 0x000fe20000410000 */
[----:B------:R-:W-:Y:S01]  /*62a0*/  STS [R197+0xb000], R7 ;  /* 0x00b00007c5007388 */ /* 0x000fe20000000800 */
[----:B------:R-:W-:Y:S01]  /*62b0*/  FMUL.FTZ R26, R10, R26 ;  /* 0x0000001a0a1a7220 */ /* 0x000fe20000410000 */
[----:B------:R-:W-:Y:S01]  /*62c0*/  FMUL.FTZ R6, R6, R27 ;  /* 0x0000001b06067220 */ /* 0x000fe20000410000 */
[----:B------:R-:W-:Y:S01]  /*62d0*/  FMUL.FTZ R5, R5, UR7 ;  /* 0x0000000705057c20 */ /* 0x000fe20008410000 */
[----:B------:R1:W-:Y:S01]  /*62e0*/  STS [R197+0xb400], R2 ;  /* 0x00b40002c5007388 */ /* 0x0003e20000000800 */
[----:B------:R-:W-:Y:S02]  /*62f0*/  F2FP.BF16.F32.PACK_AB R17, R22, R23 ;  /* 0x000000171611723e */ /* 0x000fe400000010ff */
[----:B------:R-:W-:Y:S01]  /*6300*/  FMUL.FTZ R5, R5, R30 ;  /* 0x0000001e05057220 */ /* 0x000fe20000410000 */
[----:B------:R-:W-:Y:S01]  /*6310*/  STS [R195+0xa000], R32 ;  /* 0x00a00020c3007388 */ /* 0x000fe20000000800 */
[----:B------:R-:W-:Y:S02]  /*6320*/  F2FP.BF16.F32.PACK_AB R9, R9, R24 ;  /* 0x000000180909723e */ /* 0x000fe400000010ff */
[----:B------:R-:W-:Y:S01]  /*6330*/  F2FP.BF16.F32.PACK_AB R6, R6, R26 ;  /* 0x0000001a0606723e */ /* 0x000fe200000010ff */
[----:B------:R-:W-:Y:S01]  /*6340*/  STS [R195+0xa400], R16 ;  /* 0x00a40010c3007388 */ /* 0x000fe20000000800 */
[----:B------:R-:W-:Y:S02]  /*6350*/  F2FP.BF16.F32.PACK_AB R8, R8, R28 ;  /* 0x0000001c0808723e */ /* 0x000fe400000010ff */
[----:B------:R-:W-:Y:S01]  /*6360*/  F2FP.BF16.F32.PACK_AB R5, R0, R5 ;  /* 0x000000050005723e */ /* 0x000fe200000010ff */
[----:B------:R-:W-:Y:S01]  /*6370*/  STS [R194+0xa000], R21 ;  /* 0x00a00015c2007388 */ /* 0x000fe20000000800 */
[----:B------:R-:W-:Y:S02]  /*6380*/  SHF.L.U32 R100, R181, 0x1, RZ ;  /* 0x00000001b5647819 */ /* 0x000fe400000006ff */
[----:B------:R-:W-:Y:S01]  /*6390*/  MOV R0, UR4 ;  /* 0x0000000400007c02 */ /* 0x000fe20008000f00 */
[----:B------:R-:W-:Y:S01]  /*63a0*/  STS [R194+0xa400], R17 ;  /* 0x00a40011c2007388 */ /* 0x000fe20000000800 */
[----:B------:R-:W-:Y:S02]  /*63b0*/  LEA R114, R243, UR4, 0x1 ;  /* 0x00000004f3727c11 */ /* 0x000fe4000f8e08ff */
[----:B------:R-:W-:Y:S01]  /*63c0*/  IADD3 R0, R100, 0x4000, R0 ;  /* 0x0000400064007810 */ /* 0x000fe20007ffe000 */
[----:B------:R-:W-:Y:S01]  /*63d0*/  STS [R195+0xb000], R9 ;  /* 0x00b00009c3007388 */ /* 0x000fe20000000800 */
[----:B------:R-:W-:Y:S02]  /*63e0*/  MOV R116, R205 ;  /* 0x000000cd00747202 */ /* 0x000fe40000000f00 */
[----:B------:R-:W-:Y:S01]  /*63f0*/  MOV R117, R204 ;  /* 0x000000cc00757202 */ /* 0x000fe20000000f00 */
        /* <DEDUP_REMOVED lines=80> */
.L_x_1313:
        /* <DEDUP_REMOVED lines=324> */
.L_x_1315:
        /* <DEDUP_REMOVED lines=23> */
.L_x_1316:
        /* <DEDUP_REMOVED lines=48> */
.L_x_1318:
[----:B------:R-:W-:Y:S05]  /*81b0*/  BSYNC B0 ;  /* 0x0000000000007941 */ /* 0x000fea0003800000 */
.L_x_1317:
        /* <DEDUP_REMOVED lines=14> */
.L_x_1320:
[----:B------:R-:W-:Y:S05]  /*82a0*/  BSYNC B0 ;  /* 0x0000000000007941 */ /* 0x000fea0003800000 */
.L_x_1319:
        /* <DEDUP_REMOVED lines=15> */
.L_x_1322:
[----:B------:R-:W-:Y:S05]  /*83a0*/  BSYNC B0 ;  /* 0x0000000000007941 */ /* 0x000fea0003800000 */
.L_x_1321:
        /* <DEDUP_REMOVED lines=15> */
.L_x_1324:
[----:B------:R-:W-:Y:S05]  /*84a0*/  BSYNC B0 ;  /* 0x0000000000007941 */ /* 0x000fea0003800000 */
.L_x_1323:
        /* <DEDUP_REMOVED lines=8> */
[----:B------:R-:W-:Y:S01]  /*8530*/  IADD3 R4, P0, R4, UR18, RZ ;  /* 0x0000001204047c10 */ /* 0x000fe2000ff1e0ff */
[----:B------:R-:W-:-:S03]  /*8540*/  UIMAD UR8, UR8, UR6, URZ ;  /* 0x00000006080872a4 */ /* 0x000fc6000f8e023f */
[----:B------:R-:W-:Y:S01]  /*8550*/  IMAD.U32 R2, RZ, RZ, UR9 ;  /* 0x00000009ff027e24 */ /* 0x000fe2000f8e00ff */
[----:B------:R-:W-:-:S04]  /*8560*/  UIMAD UR7, UR54, UR7, UR8 ;  /* 0x00000007360772a4 */ /* 0x000fc8000f8e0208 */
[----:B------:R-:W-:Y:S02]  /*8570*/  IADD3.X R5, R5, UR19, R2, P0, !PT ;  /* 0x0000001305057c10 */ /* 0x000fe400087fe402 */
        /* <DEDUP_REMOVED lines=14> */
.L_x_1326:
[----:B------:R-:W-:Y:S05]  /*8660*/  BSYNC B0 ;  /* 0x0000000000007941 */ /* 0x000fea0003800000 */
.L_x_1325:
        /* <DEDUP_REMOVED lines=14> */
.L_x_1328:
[----:B------:R-:W-:Y:S05]  /*8750*/  BSYNC B0 ;  /* 0x0000000000007941 */ /* 0x000fea0003800000 */
.L_x_1327:
        /* <DEDUP_REMOVED lines=14> */
.L_x_1330:
[----:B------:R-:W-:Y:S05]  /*8840*/  BSYNC B0 ;  /* 0x0000000000007941 */ /* 0x000fea0003800000 */
.L_x_1329:
        /* <DEDUP_REMOVED lines=14> */
.L_x_1287:
        /* <DEDUP_REMOVED lines=26> */
.L_x_1332:
        /* <DEDUP_REMOVED lines=23> */
.L_x_1333:
        /* <DEDUP_REMOVED lines=36> */
.L_x_1335:
[----:B------:R-:W-:Y:S05]  /*8e80*/  BSYNC B0 ;  /* 0x0000000000007941 */ /* 0x000fea0003800000 */
.L_x_1334:
        /* <DEDUP_REMOVED lines=14> */
.L_x_1337:
[----:B------:R-:W-:Y:S05]  /*8f70*/  BSYNC B0 ;  /* 0x0000000000007941 */ /* 0x000fea0003800000 */
.L_x_1336:
        /* <DEDUP_REMOVED lines=14> */
.L_x_1339:
[----:B------:R-:W-:Y:S05]  /*9060*/  BSYNC B0 ;  /* 0x0000000000007941 */ /* 0x000fea0003800000 */
.L_x_1338:
        /* <DEDUP_REMOVED lines=14> */
.L_x_1341:
[----:B------:R-:W-:Y:S05]  /*9150*/  BSYNC B0 ;  /* 0x0000000000007941 */ /* 0x000fea0003800000 */
.L_x_1340:
        /* <DEDUP_REMOVED lines=26> */
.L_x_1343:
[----:B------:R-:W-:Y:S05]  /*9300*/  BSYNC B0 ;  /* 0x0000000000007941 */ /* 0x000fea0003800000 */
.L_x_1342:
        /* <DEDUP_REMOVED lines=14> */
.L_x_1345:
[----:B------:R-:W-:Y:S05]  /*93f0*/  BSYNC B0 ;  /* 0x0000000000007941 */ /* 0x000fea0003800000 */
.L_x_1344:
        /* <DEDUP_REMOVED lines=14> */
.L_x_1347:
[----:B------:R-:W-:Y:S05]  /*94e0*/  BSYNC B0 ;  /* 0x0000000000007941 */ /* 0x000fea0003800000 */
.L_x_1346:
        /* <DEDUP_REMOVED lines=13> */
.L_x_1331:
[----:B------:R-:W-:Y:S05]  /*95c0*/  BSYNC B1 ;  /* 0x0000000000017941 */ /* 0x000fea0003800000 */
.L_x_1282:
[----:B------:R-:W-:Y:S02]  /*95d0*/  ULDC UR6, c[0x0][0xc] ;  /* 0x0000030000067ab9 */ /* 0x000fe40000000800 */
[----:B------:R-:W-:-:S04]  /*95e0*/  UIADD3 UR33, UR6, UR33, URZ ;  /* 0x0000002106217290 */ /* 0x000fc8000fffe03f */
[----:B------:R-:W-:-:S06]  /*95f0*/  UISETP.GE.AND UP0, UPT, UR33, UR60, UPT ;  /* 0x0000003c2100728c */ /* 0x000fcc000bf06270 */
[----:B------:R-:W-:-:S13]  /*9600*/  PLOP3.LUT P0, PT, PT, PT, UP0, 0x80, 0x0 ;  /* 0x000000000000781c */ /* 0x000fda0003f0f008 */
[----:B------:R-:W-:Y:S05]  /*9610*/  @P0 BRA `(.L_x_1348) ;  /* 0x0000000000040947 */ /* 0x000fea0003800000 */
[----:B------:R-:W-:Y:S05]  /*9620*/  BRA `(.L_x_1349) ;  /* 0xffffff7000dc7947 */ /* 0x000fea000383ffff */
.L_x_1348:
[----:B------:R-:W-:Y:S05]  /*9630*/  EXIT ;  /* 0x000000000000794d */ /* 0x000fea0003800000 */
.L_x_1350:
        /* <DEDUP_REMOVED lines=12> */
.L_x_2479:


//--------------------- .text._ZN5flash44flash_bwd_dq_dk_dv_loop_seqk_parallel_kernelI23Flash_bwd_kernel_traitsILi64ELi64ELi128ELi8ELi2ELi4ELi4ELb1ELb0EN7cutlass10bfloat16_tE19Flash_kernel_traitsILi64ELi64ELi128ELi8ES3_EELb1ELb0ELb1ELb0ELb0ELb1ELb0EEEvNS_16Flash_bwd_paramsE --------------------------
	.section	.text._ZN5flash44flash_bwd_dq_dk_dv_loop_seqk_parallel_kernelI23Flash_bwd_kernel_traitsILi64ELi64ELi128ELi8ELi2ELi4ELi4ELb1ELb0EN7cutlass10bfloat16_tE19Flash_kernel_traitsILi64ELi64ELi128ELi8ES3_EELb1ELb0ELb1ELb0ELb0ELb1ELb0EEEvNS_16Flash_bwd_paramsE,"ax",@progbits
	.align	128
        .global         _ZN5flash44flash_bwd_dq_dk_dv_loop_seqk_parallel_kernelI23Flash_bwd_kernel_traitsILi64ELi64ELi128ELi8ELi2ELi4ELi4ELb1ELb0EN7cutlass10bfloat16_tE19Flash_kernel_traitsILi64ELi64ELi128ELi8ES3_EELb1ELb0ELb1ELb0ELb0ELb1ELb0EEEvNS_16Flash_bwd_paramsE
        .type           _ZN5flash44flash_bwd_dq_dk_dv_loop_seqk_parallel_kernelI23Flash_bwd_kernel_traitsILi64ELi64ELi128ELi8ELi2ELi4ELi4ELb1ELb0EN7cutlass10bfloat16_tE19Flash_kernel_traitsILi64ELi64ELi128ELi8ES3_EELb1ELb0ELb1ELb0ELb0ELb1ELb0EEEvNS_16Flash_bwd_paramsE,@function
        .size           _ZN5flash44flash_bwd_dq_dk_dv_loop_seqk_parallel_kernelI23Flash_bwd_kernel_traitsILi64ELi64ELi128ELi8ELi2ELi4ELi4ELb1ELb0EN7cutlass10bfloat16_tE19Flash_kernel_traitsILi64ELi64ELi128ELi8ES3_EELb1ELb0ELb1ELb0ELb0ELb1ELb0EEEvNS_16Flash_bwd_paramsE,(.L_x_2480 - _ZN5flash44flash_bwd_dq_dk_dv_loop_seqk_parallel_kernelI23Flash_bwd_kernel_traitsILi64ELi64ELi128ELi8ELi2ELi4ELi4ELb1ELb0EN7cutlass10bfloat16_tE19Flash_kernel_traitsILi64ELi64ELi128ELi8ES3_EELb1ELb0ELb1ELb0ELb0ELb1ELb0EEEvNS_16Flash_bwd_paramsE)
        .other          _ZN5flash44flash_bwd_dq_dk_dv_loop_seqk_parallel_kernelI23Flash_bwd_kernel_traitsILi64ELi64ELi128ELi8ELi2ELi4ELi4ELb1ELb0EN7cutlass10bfloat16_tE19Flash_kernel_traitsILi64ELi64ELi128ELi8ES3_EELb1ELb0ELb1ELb0ELb0ELb1ELb0EEEvNS_16Flash_bwd_paramsE,@"STO_CUDA_ENTRY STV_DEFAULT"
_ZN5flash44flash_bwd_dq_dk_dv_loop_seqk_parallel_kernelI23Flash_bwd_kernel_traitsILi64ELi64ELi128ELi8ELi2ELi4ELi4ELb1ELb0EN7cutlass10bfloat16_tE19Flash_kernel_traitsILi64ELi64ELi128ELi8ES3_EELb1ELb0ELb1ELb0ELb0ELb1ELb0EEEvNS_16Flash_bwd_paramsE:
.text._ZN5flash44flash_bwd_dq_dk_dv_loop_seqk_parallel_kernelI23Flash_bwd_kernel_traitsILi64ELi64ELi128ELi8ELi2ELi4ELi4ELb1ELb0EN7cutlass10bfloat16_tE19Flash_kernel_traitsILi64ELi64ELi128ELi8ES3_EELb1ELb0ELb1ELb0ELb0ELb1ELb0EEEvNS_16Flash_bwd_paramsE:
        /* <DEDUP_REMOVED lines=20> */
[----:B------:R-:W-:Y:S02]  /*0140*/  LEA.HI R8, R191, R10, RZ, 0x2 ;  /* 0x0000000abf087211 */ /* 0x000fe400078f10ff */
[----:B--2---:R-:W-:Y:S02]  /*0150*/  LEA R173, R173, R0, 0x18 ;  /* 0x00000000adad7211 */ /* 0x004fe400078ec0ff */
[--C-:B------:R-:W-:Y:S02]  /*0160*/  SHF.R.S32.HI R3, RZ, 0x5, R180.reuse ;  /* 0x00000005ff037819 */ /* 0x100fe400000114b4 */
[----:B------:R-:W-:Y:S01]  /*0170*/  SHF.R.S32.HI R0, RZ, 0x1f, R180 ;  /* 0x0000001fff007819 */ /* 0x000fe200000114b4 */
[----:B------:R-:W-:Y:S01]  /*0180*/  VIADD R172, R173, 0xa000 ;  /* 0x0000a000adac7836 */ /* 0x000fe20000000000 */
[-C--:B------:R-:W-:Y:S01]  /*0190*/  LEA.HI R9, R191, R10.reuse, RZ, 0x3 ;  /* 0x0000000abf097211 */ /* 0x080fe200078f18ff */
[----:B------:R-:W-:Y:S01]  /*01a0*/  VIADD R169, R173, 0x6000 ;  /* 0x00006000ada97836 */ /* 0x000fe20000000000 */
[----:B------:R-:W-:-:S02]  /*01b0*/  LEA.HI R174, R191, R10, RZ, 0x4 ;  /* 0x0000000abfae7211 */ /* 0x000fc400078f20ff */
[----:B------:R-:W-:Y:S02]  /*01c0*/  LOP3.LUT R5, R8, 0x7ffffffc, RZ, 0xc0, !PT ;  /* 0x7ffffffc08057812 */ /* 0x000fe400078ec0ff */
[--C-:B------:R-:W-:Y:S02]  /*01d0*/  SHF.R.S32.HI R11, RZ, 0x2, R8.reuse ;  /* 0x00000002ff0b7819 */ /* 0x100fe40000011408 */
[----:B------:R-:W-:Y:S01]  /*01e0*/  LOP3.LUT R4, R180, 0xffffffe0, RZ, 0xc0, !PT ;  /* 0xffffffe0b4047812 */ /* 0x000fe200078ec0ff */
[----:B------:R-:W-:Y:S01]  /*01f0*/  IMAD.IADD R5, R10, 0x1, -R5 ;  /* 0x000000010a057824 */ /* 0x000fe200078e0a05 */
[----:B------:R-:W-:Y:S02]  /*0200*/  SHF.R.S32.HI R8, RZ, 0x1f, R8 ;  /* 0x0000001fff087819 */ /* 0x000fe40000011408 */
[-C--:B------:R-:W-:Y:S01]  /*0210*/  LEA.HI R180, R180, R3.reuse, RZ, 0x1 ;  /* 0x00000003b4b47211 */ /* 0x080fe200078f08ff */
[----:B------:R-:W-:Y:S01]  /*0220*/  IMAD.IADD R4, R10, 0x1, -R4 ;  /* 0x000000010a047824 */ /* 0x000fe200078e0a04 */
[----:B------:R-:W-:Y:S01]  /*0230*/  LEA.HI R0, R0, R3, RZ, 0x2 ;  /* 0x0000000300007211 */ /* 0x000fe200078f10ff */
[----:B------:R-:W-:Y:S01]  /*0240*/  IMAD.SHL.U32 R5, R5, 0x2, RZ ;  /* 0x0000000205057824 */ /* 0x000fe200078e00ff */
[----:B------:R-:W-:-:S02]  /*0250*/  LOP3.LUT R2, R9, 0xfffffff8, RZ, 0xc0, !PT ;  /* 0xfffffff809027812 */ /* 0x000fc400078ec0ff */
[----:B------:R-:W-:Y:S02]  /*0260*/  LOP3.LUT R6, R174, 0xfffffff0, RZ, 0xc0, !PT ;  /* 0xfffffff0ae067812 */ /* 0x000fe400078ec0ff */
[----:B------:R-:W-:Y:S01]  /*0270*/  SHF.R.S32.HI R7, RZ, 0x4, R174 ;  /* 0x00000004ff077819 */ /* 0x000fe200000114ae */
[----:B------:R-:W-:Y:S01]  /*0280*/  IMAD.IADD R2, R10, 0x1, -R2 ;  /* 0x000000010a027824 */ /* 0x000fe200078e0a02 */
[----:B------:R-:W-:Y:S02]  /*0290*/  LEA.HI R8, R8, R11, RZ, 0x3 ;  /* 0x0000000b08087211 */ /* 0x000fe400078f18ff */
[----:B------:R-:W-:Y:S01]  /*02a0*/  SHF.R.S32.HI R182, RZ, 0x3, R9 ;  /* 0x00000003ffb67819 */ /* 0x000fe20000011409 */
[----:B------:R-:W-:Y:S01]  /*02b0*/  IMAD.SHL.U32 R184, R2, 0x8, RZ ;  /* 0x0000000802b87824 */ /* 0x000fe200078e00ff */
[----:B------:R-:W-:Y:S02]  /*02c0*/  LOP3.LUT R180, R180, 0xfffffffe, RZ, 0xc0, !PT ;  /* 0xfffffffeb4b47812 */ /* 0x000fe400078ec0ff */
[----:B------:R-:W-:-:S02]  /*02d0*/  LOP3.LUT R0, R0, 0xfffffffc, RZ, 0xc0, !PT ;  /* 0xfffffffc00007812 */ /* 0x000fc400078ec0ff */
[-C--:B------:R-:W-:Y:S01]  /*02e0*/  LEA.HI R181, R191, R10.reuse, RZ, 0x6 ;  /* 0x0000000abfb57211 */ /* 0x080fe200078f30ff */
[----:B------:R-:W-:Y:S01]  /*02f0*/  IMAD.IADD R180, R3, 0x1, -R180 ;  /* 0x0000000103b47824 */ /* 0x000fe200078e0ab4 */
[----:B------:R-:W-:Y:S01]  /*0300*/  LEA.HI R191, R191, R10, RZ, 0x7 ;  /* 0x0000000abfbf7211 */ /* 0x000fe200078f38ff */
[----:B------:R-:W-:Y:S01]  /*0310*/  IMAD.IADD R10, R10, 0x1, -R6 ;  /* 0x000000010a0a7824 */ /* 0x000fe200078e0a06 */
[----:B------:R-:W-:Y:S01]  /*0320*/  LEA.HI R174, R174, R7, RZ, 0x1 ;  /* 0x00000007aeae7211 */ /* 0x000fe200078f08ff */
[----:B------:R-:W-:Y:S01]  /*0330*/  IMAD.SHL.U32 R6, R182, 0x40, RZ ;  /* 0x00000040b6067824 */ /* 0x000fe200078e00ff */
[----:B------:R-:W-:Y:S01]  /*0340*/  LOP3.LUT R8, R8, 0xfffffff8, RZ, 0xc0, !PT ;  /* 0xfffffff808087812 */ /* 0x000fe200078ec0ff */
[----:B------:R-:W-:Y:S01]  /*0350*/  IMAD.IADD R0, R3, 0x1, -R0 ;  /* 0x0000000103007824 */ /* 0x000fe200078e0a00 */
[----:B------:R-:W-:Y:S02]  /*0360*/  SHF.R.S32.HI R3, RZ, 0x1f, R4 ;  /* 0x0000001fff037819 */ /* 0x000fe40000011404 */
[----:B------:R-:W-:Y:S01]  /*0370*/  LOP3.LUT R174, R174, 0xfffffffe, RZ, 0xc0, !PT ;  /* 0xfffffffeaeae7812 */ /* 0x000fe200078ec0ff */
[----:B------:R-:W-:Y:S01]  /*0380*/  IMAD.IADD R8, R11, 0x1, -R8 ;  /* 0x000000010b087824 */ /* 0x000fe200078e0a08 */
[----:B------:R-:W-:Y:S01]  /*0390*/  LOP3.LUT P4, RZ, R2, 0x2, RZ, 0xc0, !PT ;  /* 0x0000000202ff7812 */ /* 0x000fe2000788c0ff */
[----:B------:R-:W-:Y:S01]  /*03a0*/  IMAD.SHL.U32 R171, R0, 0x10, RZ ;  /* 0x0000001000ab7824 */ /* 0x000fe200078e00ff */
[C---:B------:R-:W-:Y:S01]  /*03b0*/  LOP3.LUT P3, RZ, R2.reuse, 0x4, RZ, 0xc0, !PT ;  /* 0x0000000402ff7812 */ /* 0x040fe2000786c0ff */
[----:B------:R-:W-:Y:S01]  /*03c0*/  IMAD.SHL.U32 R2, R2, 0x40, RZ ;  /* 0x0000004002027824 */ /* 0x000fe200078e00ff */
[----:B------:R-:W-:Y:S01]  /*03d0*/  LOP3.LUT R6, R6, 0x1c0, RZ, 0xc0, !PT ;  /* 0x000001c006067812 */ /* 0x000fe200078ec0ff */
[----:B------:R-:W-:Y:S01]  /*03e0*/  IMAD.IADD R174, R7, 0x1, -R174 ;  /* 0x0000000107ae7824 */ /* 0x000fe200078e0aae */
[----:B------:R-:W-:-:S02]  /*03f0*/  LEA.HI R3, R3, R4, RZ, 0x2 ;  /* 0x0000000403037211 */ /* 0x000fc400078f10ff */
[----:B------:R-:W-:Y:S01]  /*0400*/  SHF.R.S32.HI R4, RZ, 0x1f, R10 ;  /* 0x0000001fff047819 */ /* 0x000fe2000001140a */
[----:B------:R-:W-:Y:S01]  /*0410*/  IMAD.SHL.U32 R177, R174, 0x10, RZ ;  /* 0x00000010aeb17824 */ /* 0x000fe200078e00ff */
[----:B------:R-:W-:Y:S02]  /*0420*/  SHF.R.U32.HI R188, RZ, 0x3, R6 ;  /* 0x00000003ffbc7819 */ /* 0x000fe40000011606 */
[----:B------:R-:W-:Y:S02]  /*0430*/  LOP3.LUT R7, R8, 0x1, RZ, 0xc0, !PT ;  /* 0x0000000108077812 */ /* 0x000fe400078ec0ff */
[----:B------:R-:W-:Y:S02]  /*0440*/  LOP3.LUT R6, R6, 0x38, R184, 0xf8, !PT ;  /* 0x0000003806067812 */ /* 0x000fe400078ef8b8 */
[----:B------:R-:W-:Y:S02]  /*0450*/  LOP3.LUT R2, R2, 0x1c0, RZ, 0xc0, !PT ;  /* 0x000001c002027812 */ /* 0x000fe400078ec0ff */
[----:B------:R-:W-:-:S02]  /*0460*/  LEA.HI R4, R4, R10, RZ, 0x3 ;  /* 0x0000000a04047211 */ /* 0x000fc400078f18ff */
[----:B------:R-:W-:Y:S01]  /*0470*/  ISETP.NE.U32.AND P0, PT, R7, 0x1, PT ;  /* 0x000000010700780c */ /* 0x000fe20003f05070 */
[----:B------:R-:W-:Y:S01]  /*0480*/  IMAD.SHL.U32 R7, R174, 0x200, RZ ;  /* 0x00000200ae077824 */ /* 0x000fe200078e00ff */
[----:B------:R-:W-:Y:S01]  /*0490*/  LOP3.LUT R188, R6, R188, RZ, 0x3c, !PT ;  /* 0x000000bc06bc7212 */ /* 0x000fe200078e3cff */
[----:B------:R-:W-:Y:S01]  /*04a0*/  IMAD.SHL.U32 R174, R174, 0x8, RZ ;  /* 0x00000008aeae7824 */ /* 0x000fe200078e00ff */
[----:B------:R-:W-:Y:S02]  /*04b0*/  LOP3.LUT R171, R2, 0x30, R171, 0xf8, !PT ;  /* 0x0000003002ab7812 */ /* 0x000fe400078ef8ab */
[C---:B------:R-:W-:Y:S01]  /*04c0*/  LOP3.LUT R6, R4.reuse, 0xfffffff8, RZ, 0xc0, !PT ;  /* 0xfffffff804067812 */ /* 0x040fe200078ec0ff */
[----:B------:R-:W-:Y:S01]  /*04d0*/  IMAD.SHL.U32 R4, R4, 0x40, RZ ;  /* 0x0000004004047824 */ /* 0x000fe200078e00ff */
[----:B------:R-:W-:Y:S02]  /*04e0*/  SHF.R.S32.HI R191, RZ, 0x7, R191 ;  /* 0x00000007ffbf7819 */ /* 0x000fe400000114bf */
[----:B------:R-:W-:Y:S01]  /*04f0*/  LOP3.LUT R165, R2, 0x8, R9, 0xf8, !PT ;  /* 0x0000000802a57812 */ /* 0x000fe200078ef809 */
[----:B------:R-:W-:Y:S01]  /*0500*/  IMAD.IADD R6, R10, 0x1, -R6 ;  /* 0x000000010a067824 */ /* 0x000fe200078e0a06 */
[C---:B------:R-:W-:Y:S01]  /*0510*/  R2P PR, R8.reuse, 0x6 ;  /* 0x0000000608007804 */ /* 0x040fe20000000000 */
[----:B------:R-:W-:Y:S01]  /*0520*/  IMAD.SHL.U32 R8, R8, 0x40, RZ ;  /* 0x0000004008087824 */ /* 0x000fe200078e00ff */
[----:B------:R-:W-:Y:S01]  /*0530*/  SHF.R.S32.HI R181, RZ, 0x6, R181 ;  /* 0x00000006ffb57819 */ /* 0x000fe200000114b5 */
[----:B------:R-:W-:Y:S01]  /*0540*/  IMAD.SHL.U32 R190, R191, 0x8, RZ ;  /* 0x00000008bfbe7824 */ /* 0x000fe200078e00ff */
[----:B------:R-:W-:Y:S01]  /*0550*/  SHF.R.U32.HI R2, RZ, 0x3, R2 ;  /* 0x00000003ff027819 */ /* 0x000fe20000011602 */
[----:B------:R-:W-:Y:S01]  /*0560*/  IMAD.SHL.U32 R6, R6, 0x40, RZ ;  /* 0x0000004006067824 */ /* 0x000fe200078e00ff */
[----:B------:R-:W-:Y:S01]  /*0570*/  LOP3.LUT R171, R171, 0x8, R9, 0xf8, !PT ;  /* 0x00000008abab7812 */ /* 0x000fe200078ef809 */
[----:B------:R-:W-:Y:S01]  /*0580*/  IMAD R9, R181, 0x800, R7 ;  /* 0x00000800b5097824 */ /* 0x000fe200078e0207 */
[----:B------:R-:W-:Y:S01]  /*0590*/  LOP3.LUT R165, R165, R2, RZ, 0x3c, !PT ;  /* 0x00000002a5a57212 */ /* 0x000fe200078e3cff */
[--C-:B------:R-:W-:Y:S01]  /*05a0*/  IMAD R191, R191, 0x1000, R5.reuse ;  /* 0x00001000bfbf7824 */ /* 0x100fe200078e0205 */
[----:B------:R-:W-:Y:S01]  /*05b0*/  LOP3.LUT R171, R7, R171, R2, 0xf6, !PT ;  /* 0x000000ab07ab7212 */ /* 0x000fe200078ef602 */
[----:B------:R-:W-:Y:S01]  /*05c0*/  IMAD.SHL.U32 R2, R181, 0x20, RZ ;  /* 0x00000020b5027824 */ /* 0x000fe200078e00ff */
[----:B------:R-:W-:Y:S01]  /*05d0*/  LOP3.LUT R8, R8, 0x1c0, RZ, 0xc0, !PT ;  /* 0x000001c008087812 */ /* 0x000fe200078ec0ff */
[----:B------:R-:W-:Y:S01]  /*05e0*/  IMAD R5, R0, 0x400, R5 ;  /* 0x0000040000057824 */ /* 0x000fe200078e0205 */
[----:B------:R-:W-:Y:S01]  /*05f0*/  LOP3.LUT R190, R190, 0x8, RZ, 0xc0, !PT ;  /* 0x00000008bebe7812 */ /* 0x000fe200078ec0ff */
[----:B------:R-:W-:Y:S01]  /*0600*/  IMAD R191, R180, 0x400, R191 ;  /* 0x00000400b4bf7824 */ /* 0x000fe200078e02bf */
[----:B------:R-:W-:Y:S01]  /*0610*/  SHF.R.U32.HI R7, RZ, 0x3, R8 ;  /* 0x00000003ff077819 */ /* 0x000fe20000011608 */
[----:B------:R-:W-:Y:S01]  /*0620*/  IMAD.IADD R165, R9, 0x1, R165 ;  /* 0x0000000109a57824 */ /* 0x000fe200078e02a5 */
[----:B------:R-:W-:Y:S01]  /*0630*/  LOP3.LUT R2, R8, 0x20, R2, 0xf8, !PT ;  /* 0x0000002008027812 */ /* 0x000fe200078ef802 */
[----:B------:R-:W-:Y:S01]  /*0640*/  IMAD R188, R181, 0x200, R188 ;  /* 0x00000200b5bc7824 */ /* 0x000fe200078e02bc */
[----:B------:R-:W-:Y:S01]  /*0650*/  LOP3.LUT R6, R6, 0x1c0, RZ, 0xc0, !PT ;  /* 0x000001c006067812 */ /* 0x000fe200078ec0ff */
[----:B------:R-:W-:Y:S01]  /*0660*/  IMAD R165, R165, 0x2, R173 ;  /* 0x00000002a5a57824 */ /* 0x000fe200078e02ad */
[----:B------:R-:W-:Y:S01]  /*0670*/  LOP3.LUT R177, R190, 0x10, R177, 0xf8, !PT ;  /* 0x00000010beb17812 */ /* 0x000fe200078ef8b1 */
[----:B------:R-:W-:Y:S01]  /*0680*/  IMAD R171, R171, 0x2, R173 ;  /* 0x00000002abab7824 */ /* 0x000fe200078e02ad */
[----:B------:R-:W-:-:S02]  /*0690*/  LOP3.LUT R190, R7, R8, R190, 0x1e, !PT ;  /* 0x0000000807be7212 */ /* 0x000fc400078e1ebe */
[----:B------:R-:W-:Y:S02]  /*06a0*/  LOP3.LUT R7, R2, R7, RZ, 0x3c, !PT ;  /* 0x0000000702077212 */ /* 0x000fe400078e3cff */
[----:B------:R-:W-:Y:S01]  /*06b0*/  LOP3.LUT R4, R4, 0xfffffe00, RZ, 0xc0, !PT ;  /* 0xfffffe0004047812 */ /* 0x000fe200078ec0ff */
[----:B------:R-:W-:Y:S01]  /*06c0*/  IMAD.IADD R190, R5, 0x1, R190 ;  /* 0x0000000105be7824 */ /* 0x000fe200078e02be */
[----:B------:R-:W-:Y:S01]  /*06d0*/  LOP3.LUT R174, R6, 0x8, R174, 0xf8, !PT ;  /* 0x0000000806ae7812 */ /* 0x000fe200078ef8ae */
[----:B------:R-:W-:Y:S01]  /*06e0*/  IMAD.IADD R191, R7, 0x1, R191 ;  /* 0x0000000107bf7824 */ /* 0x000fe200078e02bf */
[----:B------:R-:W-:Y:S01]  /*06f0*/  SHF.R.U32.HI R2, RZ, 0x3, R6 ;  /* 0x00000003ff027819 */ /* 0x000fe20000011606 */
[----:B------:R-:W-:Y:S01]  /*0700*/  IMAD R0, R0, 0x400, R4 ;  /* 0x0000040000007824 */ /* 0x000fe200078e0204 */
[----:B------:R-:W-:Y:S01]  /*0710*/  SHF.R.S32.HI R187, RZ, 0x2, R3 ;  /* 0x00000002ffbb7819 */ /* 0x000fe20000011403 */
[----:B------:R-:W-:Y:S01]  /*0720*/  IMAD R190, R190, 0x2, R169 ;  /* 0x00000002bebe7824 */ /* 0x000fe200078e02a9 */
[----:B------:R-:W-:Y:S01]  /*0730*/  LOP3.LUT R174, R174, R2, RZ, 0x3c, !PT ;  /* 0x00000002aeae7212 */ /* 0x000fe200078e3cff */
[----:B------:R-:W-:Y:S01]  /*0740*/  IMAD R191, R191, 0x2, R173 ;  /* 0x00000002bfbf7824 */ /* 0x000fe200078e02ad */
[----:B------:R-:W-:Y:S01]  /*0750*/  LOP3.LUT R177, R2, R177, R6, 0x1e, !PT ;  /* 0x000000b102b17212 */ /* 0x000fe200078e1e06 */
[----:B------:R-:W-:Y:S01]  /*0760*/  IMAD R2, R180, 0x400, R4 ;  /* 0x00000400b4027824 */ /* 0x000fe200078e0204 */
[----:B------:R-:W-:Y:S01]  /*0770*/  SEL R195, R195, 0x10, !P0 ;  /* 0x00000010c3c37807 */ /* 0x000fe20004000000 */
[----:B------:R-:W-:Y:S01]  /*0780*/  IMAD.IADD R0, R174, 0x1, R0 ;  /* 0x00000001ae007824 */ /* 0x000fe200078e0200 */
[----:B------:R-:W-:Y:S01]  /*0790*/  LOP3.LUT R177, R177, R4, RZ, 0xfc, !PT ;  /* 0x00000004b1b17212 */ /* 0x000fe200078efcff */
[----:B------:R-:W-:Y:S01]  /*07a0*/  IMAD.IADD R174, R2, 0x1, R174 ;  /* 0x0000000102ae7824 */ /* 0x000fe200078e02ae */
[----:B------:R-:W-:Y:S01]  /*07b0*/  SEL R2, R206, 0xffffffe0, !P4 ;  /* 0xffffffe0ce027807 */ /* 0x000fe20006000000 */
[----:B------:R-:W-:Y:S01]  /*07c0*/  IMAD R172, R0, 0x2, R172 ;  /* 0x0000000200ac7824 */ /* 0x000fe200078e02ac */
[----:B------:R-:W-:Y:S01]  /*07d0*/  SEL R206, R206, 0xffffffe0, !P1 ;  /* 0xffffffe0cece7807 */ /* 0x000fe20004800000 */
[----:B------:R-:W-:-:S02]  /*07e0*/  IMAD.MOV.U32 R0, RZ, RZ, 0x40 ;  /* 0x00000040ff007424 */ /* 0x000fc400078e00ff */
[----:B------:R-:W-:Y:S02]  /*07f0*/  VIADD R192, R190, 0x40 ;  /* 0x00000040bec07836 */ /* 0x000fe40000000000 */
[----:B------:R-:W-:Y:S01]  /*0800*/  IMAD.SHL.U32 R170, R177, 0x2, RZ ;  /* 0x00000002b1aa7824 */ /* 0x000fe200078e00ff */
[----:B------:R-:W-:Y:S01]  /*0810*/  SEL R3, R0, 0xffffffc0, !P3 ;  /* 0xffffffc000037807 */ /* 0x000fe20005800000 */
[----:B------:R-:W-:Y:S02]  /*0820*/  IMAD.IADD R196, R191, 0x1, R206 ;  /* 0x00000001bfc47824 */ /* 0x000fe400078e02ce */
[----:B------:R-:W-:Y:S02]  /*0830*/  @P2 VIADD R192, R190, 0xffffffc0 ;  /* 0xffffffc0bec02836 */ /* 0x000fe40000000000 */
[--C-:B------:R-:W-:Y:S02]  /*0840*/  IMAD.IADD R3, R3, 0x1, R165.reuse ;  /* 0x0000000103037824 */ /* 0x100fe400078e02a5 */
[----:B------:R-:W-:-:S02]  /*0850*/  IMAD.IADD R164, R2, 0x1, R165 ;  /* 0x0000000102a47824 */ /* 0x000fc400078e02a5 */
[----:B------:R-:W-:Y:S02]  /*0860*/  VIADD R193, R190, 0x420 ;  /* 0x00000420bec17836 */ /* 0x000fe40000000000 */
[----:B------:R-:W-:Y:S02]  /*0870*/  IMAD.IADD R197, R191, 0x1, R195 ;  /* 0x00000001bfc57824 */ /* 0x000fe400078e02c3 */
[----:B------:R-:W-:Y:S02]  /*0880*/  IMAD.IADD R194, R206, 0x1, R190 ;  /* 0x00000001cec27824 */ /* 0x000fe400078e02be */
[----:B------:R-:W-:Y:S01]  /*0890*/  IMAD.IADD R169, R169, 0x1, R170 ;  /* 0x00000001a9a97824 */ /* 0x000fe200078e02aa */
[----:B------:R-:W-:Y:S01]  /*08a0*/  IADD3 R170, R170, 0x4000, R173 ;  /* 0x00004000aaaa7810 */ /* 0x000fe20007ffe0ad */
[----:B------:R-:W-:Y:S02]  /*08b0*/  IMAD R187, R180, 0x10, R187 ;  /* 0x00000010b4bb7824 */ /* 0x000fe400078e02bb */
[----:B------:R-:W-:-:S02]  /*08c0*/  IMAD.IADD R2, R2, 0x1, R3 ;  /* 0x0000000102027824 */ /* 0x000fc400078e0203 */
[----:B------:R-:W-:Y:S02]  /*08d0*/  @P1 VIADD R193, R190, 0x3e0 ;  /* 0x000003e0bec11836 */ /* 0x000fe40000000000 */
[----:B------:R-:W-:Y:S02]  /*08e0*/  IMAD.IADD R195, R195, 0x1, R196 ;  /* 0x00000001c3c37824 */ /* 0x000fe400078e02c4 */
[----:B---34-:R-:W-:-:S07]  /*08f0*/  IMAD.IADD R206, R206, 0x1, R192 ;  /* 0x00000001cece7824 */ /* 0x018fce00078e02c0 */
.L_x_1397:
[----:B-1----:R-:W1:Y:S01]  /*0900*/  LDC.64 R6, c[0x0][0x2f0] ;  /* 0x0000bc00ff067b82 */ /* 0x002e620000000a00 */
[C---:B--2---:R-:W-:Y:S01]  /*0910*/  IMAD.SHL.U32 R8, R186.reuse, 0x4, RZ ;  /* 0x00000004ba087824 */ /* 0x044fe200078e00ff */
[----:B----4-:R-:W-:Y:S01]  /*0920*/  SHF.R.S32.HI R14, RZ, 0x1f, R186 ;  /* 0x0000001fff0e7819 */ /* 0x010fe200000114ba */
        /* <DEDUP_REMOVED lines=44> */
.L_x_1351:
[----:B------:R-:W-:Y:S01]  /*0bf0*/  IMAD.SHL.U32 R204, R189, 0x80, RZ ;  /* 0x00000080bdcc7824 */ /* 0x000fe200078e00ff */
[----:B-----5:R-:W-:-:S04]  /*0c00*/  @!P2 IADD3 R225, R0, R4, -R226 ;  /* 0x0000000400e1a210 */ /* 0x020fc80007ffe8e2 */
[----:B------:R-:W-:-:S13]  /*0c10*/  ISETP.GT.AND P0, PT, R225, R204, PT ;  /* 0x000000cce100720c */ /* 0x000fda0003f04270 */
[----:B------:R-:W-:Y:S05]  /*0c20*/  @!P0 BRA `(.L_x_1352) ;  /* 0x0000007c008c8947 */ /* 0x000fea0003800000 */
[----:B------:R-:W3:Y:S01]  /*0c30*/  LDC R6, c[0x0][0x278] ;  /* 0x00009e00ff067b82 */ /* 0x000ee20000000800 */
[----:B------:R-:W-:Y:S01]  /*0c40*/  IABS R0, R183 ;  /* 0x000000b700007213 */ /* 0x000fe20000000000 */
[----:B-1----:R-:W-:Y:S01]  /*0c50*/  VIADD R10, R227, 0x3f ;  /* 0x0000003fe30a7836 */ /* 0x002fe20000000000 */
[----:B------:R-:W-:Y:S01]  /*0c60*/  ISETP.NE.AND P0, PT, R228, -0x1, PT ;  /* 0xffffffffe400780c */ /* 0x000fe20003f05270 */
[----:B------:R-:W1:Y:S01]  /*0c70*/  S2R R24, SR_CTAID.X ;  /* 0x0000000000187919 */ /* 0x000e620000002500 */
[----:B------:R-:W-:Y:S02]  /*0c80*/  ISETP.NE.AND P1, PT, R13, -0x1, PT ;  /* 0xffffffff0d00780c */ /* 0x000fe40003f25270 */
[----:B------:R-:W-:Y:S01]  /*0c90*/  SHF.L.U32 R34, R186, 0x7, RZ ;  /* 0x00000007ba227819 */ /* 0x000fe200000006ff */
[----:B------:R-:W4:Y:S03]  /*0ca0*/  LDC.64 R4, c[0x0][0x228] ;  /* 0x00008a00ff047b82 */ /* 0x000f260000000a00 */
[----:B------:R-:W-:-:S05]  /*0cb0*/  SEL R34, R34, RZ, P5 ;  /* 0x000000ff22227207 */ /* 0x000fca0002800000 */
[----:B------:R-:W5:Y:S01]  /*0cc0*/  LDC R15, c[0x0][0x394] ;  /* 0x0000e500ff0f7b82 */ /* 0x000f620000000800 */
[----:B------:R-:W-:Y:S01]  /*0cd0*/  @P0 IMAD.IADD R32, R226, 0x1, R228 ;  /* 0x00000001e2200824 */ /* 0x000fe200078e02e4 */
[----:B---3--:R-:W-:-:S06]  /*0ce0*/  IABS R7, R6 ;  /* 0x0000000600077213 */ /* 0x008fcc0000000000 */
[----:B------:R-:W3:Y:S01]  /*0cf0*/  LDC.64 R18, c[0x0][0x240] ;  /* 0x00009000ff127b82 */ /* 0x000ee20000000a00 */
[----:B--2---:R-:W2:Y:S01]  /*0d00*/  I2F.RP R8, R7 ;  /* 0x0000000700087306 */ /* 0x004ea20000209400 */
[----:B----4-:R-:W-:-:S06]  /*0d10*/  IMAD R29, R14, R4, RZ ;  /* 0x000000040e1d7224 */ /* 0x010fcc00078e02ff */
[----:B------:R-:W4:Y:S01]  /*0d20*/  LDC R12, c[0x0][0x2d4] ;  /* 0x0000b500ff0c7b82 */ /* 0x000f220000000800 */
[----:B------:R-:W-:-:S04]  /*0d30*/  IMAD.WIDE.U32 R30, R186, R4, RZ ;  /* 0x00000004ba1e7225 */ /* 0x000fc800078e00ff */
[----:B------:R-:W-:-:S03]  /*0d40*/  IMAD R29, R186, R5, R29 ;  /* 0x00000005ba1d7224 */ /* 0x000fc600078e021d */
[----:B------:R-:W1:Y:S01]  /*0d50*/  LDC.U8 R4, c[0x0][0x3d8] ;  /* 0x0000f600ff047b82 */ /* 0x000e620000000000 */
[----:B--2---:R-:W2:Y:S01]  /*0d60*/  MUFU.RCP R8, R8 ;  /* 0x0000000800087308 */ /* 0x004ea20000001000 */
[----:B------:R-:W-:-:S06]  /*0d70*/  IADD3 R29, R31, R29, RZ ;  /* 0x0000001d1f1d7210 */ /* 0x000fcc0007ffe0ff */
[----:B------:R-:W3:Y:S08]  /*0d80*/  LDC R211, c[0x0][0x2dc] ;  /* 0x0000b700ffd37b82 */ /* 0x000ef00000000800 */
[----:B------:R-:W3:Y:S01]  /*0d90*/  @P0 LDC.64 R16, c[0x0][0x250] ;  /* 0x00009400ff100b82 */ /* 0x000ee20000000a00 */
[----:B----4-:R-:W-:Y:S01]  /*0da0*/  SHF.R.S32.HI R5, RZ, 0x1f, R12 ;  /* 0x0000001fff057819 */ /* 0x010fe2000001140c */
[----:B------:R-:W-:Y:S01]  /*0db0*/  IMAD.WIDE.U32 R26, R186, R12, RZ ;  /* 0x0000000cba1a7225 */ /* 0x000fe200078e00ff */
[----:B--2---:R-:W-:-:S03]  /*0dc0*/  IADD3 R8, R8, 0xffffffe, RZ ;  /* 0x0ffffffe08087810 */ /* 0x004fc60007ffe0ff */
[----:B------:R-:W-:Y:S01]  /*0dd0*/  IMAD R5, R5, R186, RZ ;  /* 0x000000ba05057224 */ /* 0x000fe200078e02ff */
[----:B------:R-:W2:Y:S01]  /*0de0*/  F2I.FTZ.U32.TRUNC.NTZ R9, R8 ;  /* 0x0000000800097305 */ /* 0x000ea2000021f000 */
[----:B-1----:R-:W-:Y:S01]  /*0df0*/  ISETP.NE.AND P3, PT, R4, RZ, PT ;  /* 0x000000ff0400720c */ /* 0x002fe20003f65270 */
[----:B------:R-:W1:Y:S01]  /*0e00*/  LDC R25, c[0x0][0x2c4] ;  /* 0x0000b100ff197b82 */ /* 0x000e620000000800 */
[----:B------:R-:W-:-:S05]  /*0e10*/  IMAD R5, R14, R12, R5 ;  /* 0x0000000c0e057224 */ /* 0x000fca00078e0205 */
[----:B------:R-:W-:-:S06]  /*0e20*/  IADD3 R5, R27, R5, RZ ;  /* 0x000000051b057210 */ /* 0x000fcc0007ffe0ff */
[----:B------:R-:W4:Y:S01]  /*0e30*/  @P3 LDC R31, c[0x0][0x2e4] ;  /* 0x0000b900ff1f3b82 */ /* 0x000f220000000800 */
[----:B--2---:R-:W-:Y:S01]  /*0e40*/  IMAD.MOV R22, RZ, RZ, -R9 ;  /* 0x000000ffff167224 */ /* 0x004fe200078e0a09 */
[----:B------:R-:W-:-:S03]  /*0e50*/  MOV R8, RZ ;  /* 0x000000ff00087202 */ /* 0x000fc60000000f00 */
[----:B------:R-:W-:-:S04]  /*0e60*/  IMAD R22, R22, R7, RZ ;  /* 0x0000000716167224 */ /* 0x000fc800078e02ff */
[----:B------:R-:W-:Y:S01]  /*0e70*/  IMAD.HI.U32 R22, R9, R22, R8 ;  /* 0x0000001609167227 */ /* 0x000fe200078e0008 */
[----:B------:R-:W-:-:S04]  /*0e80*/  SHF.R.S32.HI R9, RZ, 0x1f, R10 ;  /* 0x0000001fff097819 */ /* 0x000fc8000001140a */
[----:B------:R-:W-:Y:S01]  /*0e90*/  LEA.HI R9, R9, R10, RZ, 0x6 ;  /* 0x0000000a09097211 */ /* 0x000fe200078f30ff */
[----:B------:R-:W-:Y:S01]  /*0ea0*/  IMAD.HI.U32 R22, R22, R0, RZ ;  /* 0x0000000016167227 */ /* 0x000fe200078e00ff */
[----:B------:R-:W-:Y:S02]  /*0eb0*/  IADD3 R10, R227, 0x80, R204 ;  /* 0x00000080e30a7810 */ /* 0x000fe40007ffe0cc */
[----:B------:R-:W-:Y:S02]  /*0ec0*/  SHF.R.S32.HI R9, RZ, 0x6, R9 ;  /* 0x00000006ff097819 */ /* 0x000fe40000011409 */
[----:B------:R-:W-:Y:S02]  /*0ed0*/  IADD3 R8, -R22, RZ, RZ ;  /* 0x000000ff16087210 */ /* 0x000fe40007ffe1ff */
[----:B-----5:R-:W-:Y:S01]  /*0ee0*/  IADD3 R15, R10, R15, -R225 ;  /* 0x0000000f0a0f7210 */ /* 0x020fe20007ffe8e1 */
[----:B---3--:R-:W-:-:S04]  /*0ef0*/  IMAD.WIDE.U32 R10, R13, R18, RZ ;  /* 0x000000120d0a7225 */ /* 0x008fc800078e00ff */
[----:B------:R-:W-:Y:S01]  /*0f00*/  IMAD R8, R7, R8, R0 ;  /* 0x0000000807087224 */ /* 0x000fe200078e0200 */
[----:B------:R-:W-:Y:S01]  /*0f10*/  SEL R30, R30, R10, !P1 ;  /* 0x0000000a1e1e7207 */ /* 0x000fe20004800000 */
[----:B------:R-:W-:Y:S01]  /*0f20*/  VIADD R15, R15, 0x3f ;  /* 0x0000003f0f0f7836 */ /* 0x000fe20000000000 */
[----:B------:R-:W2:Y:S02]  /*0f30*/  LDC R0, c[0x0][0x270] ;  /* 0x00009c00ff007b82 */ /* 0x000ea40000000800 */
[----:B------:R-:W-:Y:S02]  /*0f40*/  ISETP.GT.U32.AND P4, PT, R7, R8, PT ;  /* 0x000000080700720c */ /* 0x000fe40003f84070 */
[----:B------:R-:W-:-:S04]  /*0f50*/  SHF.R.S32.HI R224, RZ, 0x1f, R15 ;  /* 0x0000001fffe07819 */ /* 0x000fc8000001140f */
[----:B------:R-:W-:Y:S01]  /*0f60*/  LEA.HI R224, R224, R15, RZ, 0x6 ;  /* 0x0000000fe0e07211 */ /* 0x000fe200078f30ff */
[C---:B------:R-:W-:Y:S02]  /*0f70*/  @P0 IMAD R15, R32.reuse, R17, RZ ;  /* 0x00000011200f0224 */ /* 0x040fe400078e02ff */
[----:B------:R-:W-:Y:S01]  /*0f80*/  @P0 IMAD.WIDE.U32 R32, R32, R16, RZ ;  /* 0x0000001020200225 */ /* 0x000fe200078e00ff */
[----:B------:R-:W-:-:S03]  /*0f90*/  SHF.R.S32.HI R224, RZ, 0x6, R224 ;  /* 0x00000006ffe07819 */ /* 0x000fc600000114e0 */
[----:B------:R-:W-:Y:S01]  /*0fa0*/  @!P4 IMAD.IADD R8, R8, 0x1, -R7 ;  /* 0x000000010808c824 */ /* 0x000fe200078e0a07 */
[----:B------:R-:W-:Y:S02]  /*0fb0*/  VIMNMX R224, R9, R224, PT ;  /* 0x000000e009e07248 */ /* 0x000fe40003fe0100 */
[----:B------:R-:W-:Y:S02]  /*0fc0*/  @!P4 IADD3 R22, R22, 0x1, RZ ;  /* 0x000000011616c810 */ /* 0x000fe40007ffe0ff */
[----:B------:R-:W-:Y:S01]  /*0fd0*/  ISETP.GE.U32.AND P6, PT, R8, R7, PT ;  /* 0x000000070800720c */ /* 0x000fe20003fc6070 */
[----:B------:R-:W-:Y:S01]  /*0fe0*/  IMAD R8, R13, R19, RZ ;  /* 0x000000130d087224 */ /* 0x000fe200078e02ff */
[----:B------:R-:W-:Y:S02]  /*0ff0*/  LOP3.LUT R7, R183, R6, RZ, 0x3c, !PT ;  /* 0x00000006b7077212 */ /* 0x000fe400078e3cff */
[----:B------:R-:W-:Y:S01]  /*1000*/  ISETP.NE.AND P4, PT, R6, RZ, PT ;  /* 0x000000ff0600720c */ /* 0x000fe20003f85270 */
[----:B------:R-:W-:Y:S01]  /*1010*/  @P1 IMAD.IADD R29, R11, 0x1, R8 ;  /* 0x000000010b1d1824 */ /* 0x000fe200078e0208 */
[----:B------:R-:W-:Y:S01]  /*1020*/  ISETP.GE.AND P2, PT, R7, RZ, PT ;  /* 0x000000ff0700720c */ /* 0x000fe20003f46270 */
[----:B------:R-:W3:Y:S01]  /*1030*/  @!P1 LDC.64 R8, c[0x0][0x418] ;  /* 0x00010600ff089b82 */ /* 0x000ee20000000a00 */
[----:B--2---:R-:W-:Y:S01]  /*1040*/  IMAD.WIDE R38, R211, R0, RZ ;  /* 0x00000000d3267225 */ /* 0x004fe200078e02ff */
[----:B------:R-:W-:-:S02]  /*1050*/  @P0 IADD3 R15, R33, R15, RZ ;  /* 0x0000000f210f0210 */ /* 0x000fc40007ffe0ff */
[----:B------:R-:W-:Y:S01]  /*1060*/  @P0 MOV R23, R32 ;  /* 0x0000002000170202 */ /* 0x000fe20000000f00 */
[CC--:B------:R-:W-:Y:S01]  /*1070*/  IMAD R28, R39.reuse, R26.reuse, RZ ;  /* 0x0000001a271c7224 */ /* 0x0c0fe200078e02ff */
[----:B------:R-:W-:Y:S01]  /*1080*/  @P6 IADD3 R22, R22, 0x1, RZ ;  /* 0x0000000116166810 */ /* 0x000fe20007ffe0ff */
[C---:B------:R-:W-:Y:S01]  /*1090*/  IMAD.WIDE.U32 R26, R38.reuse, R26, RZ ;  /* 0x0000001a261a7225 */ /* 0x040fe200078e00ff */
[----:B------:R-:W2:Y:S03]  /*10a0*/  @P1 LDC.64 R10, c[0x0][0x420] ;  /* 0x00010800ff0a1b82 */ /* 0x000ea60000000a00 */
[C---:B------:R-:W-:Y:S02]  /*10b0*/  IMAD R28, R38.reuse, R5, R28 ;  /* 0x00000005261c7224 */ /* 0x040fe400078e021c */
[----:B------:R-:W-:Y:S01]  /*10c0*/  @!P2 IMAD.MOV R22, RZ, RZ, -R22 ;  /* 0x000000ffff16a224 */ /* 0x000fe200078e0a16 */
[----:B------:R-:W-:Y:S01]  /*10d0*/  @!P4 LOP3.LUT R22, RZ, R6, RZ, 0x33, !PT ;  /* 0x00000006ff16c212 */ /* 0x000fe200078e33ff */
[-C--:B------:R-:W-:Y:S01]  /*10e0*/  IMAD R4, R39, R13.reuse, RZ ;  /* 0x0000000d27047224 */ /* 0x080fe200078e02ff */
[----:B------:R-:W5:Y:S01]  /*10f0*/  LDC.64 R6, c[0x0][0x488] ;  /* 0x00012200ff067b82 */ /* 0x000f620000000a00 */
[----:B------:R-:W-:-:S04]  /*1100*/  IMAD.WIDE.U32 R20, R38, R13, RZ ;  /* 0x0000000d26147225 */ /* 0x000fc800078e00ff */
[----:B------:R-:W-:Y:S01]  /*1110*/  IMAD.IADD R28, R27, 0x1, R28 ;  /* 0x000000011b1c7824 */ /* 0x000fe200078e021c */
[----:B------:R-:W-:Y:S01]  /*1120*/  SEL R20, R26, R20, !P1 ;  /* 0x000000141a147207 */ /* 0x000fe20004800000 */
[----:B------:R-:W-:Y:S01]  /*1130*/  @P1 IMAD.IADD R28, R21, 0x1, R4 ;  /* 0x00000001151c1824 */ /* 0x000fe200078e0204 */
[----:B------:R-:W5:Y:S01]  /*1140*/  LDC.U8 R26, c[0x0][0x480] ;  /* 0x00012000ff1a7b82 */ /* 0x000f620000000000 */
[-C--:B---3--:R-:W-:Y:S01]  /*1150*/  @!P1 IMAD R33, R14, R8.reuse, RZ ;  /* 0x000000080e219224 */ /* 0x088fe200078e02ff */
[C---:B------:R-:W-:Y:S01]  /*1160*/  SHF.L.U64.HI R21, R186.reuse, 0x7, R14 ;  /* 0x00000007ba157819 */ /* 0x040fe2000001020e */
[----:B------:R-:W-:Y:S01]  /*1170*/  @!P1 IMAD.WIDE.U32 R40, R186, R8, RZ ;  /* 0x00000008ba289225 */ /* 0x000fe200078e00ff */
[----:B------:R-:W-:Y:S02]  /*1180*/  LEA R27, R224, 0xffffffc0, 0x6 ;  /* 0xffffffc0e01b7811 */ /* 0x000fe400078e30ff */
[----:B------:R-:W-:Y:S01]  /*1190*/  SEL R21, R21, RZ, P5 ;  /* 0x000000ff15157207 */ /* 0x000fe20002800000 */
[C---:B------:R-:W-:Y:S01]  /*11a0*/  @!P1 IMAD R9, R186.reuse, R9, R33 ;  /* 0x00000009ba099224 */ /* 0x040fe200078e0221 */
[----:B------:R-:W3:Y:S01]  /*11b0*/  @P0 LDC.64 R4, c[0x0][0x248] ;  /* 0x00009200ff040b82 */ /* 0x000ee20000000a00 */
[----:B-1----:R-:W-:Y:S01]  /*11c0*/  @P3 IMAD R33, R186, R25, RZ ;  /* 0x00000019ba213224 */ /* 0x002fe200078e02ff */
[----:B------:R-:W-:Y:S01]  /*11d0*/  IADD3 R34, P2, R27, R34, RZ ;  /* 0x000000221b227210 */ /* 0x000fe20007f5e0ff */
[----:B--2---:R-:W-:Y:S01]  /*11e0*/  @P1 IMAD.WIDE.U32 R36, R13, R10, RZ ;  /* 0x0000000a0d241225 */ /* 0x004fe200078e00ff */
[----:B------:R-:W-:-:S02]  /*11f0*/  SHF.R.S32.HI R32, RZ, 0x1f, R27 ;  /* 0x0000001fff207819 */ /* 0x000fc4000001141b */
[----:B------:R-:W-:Y:S01]  /*1200*/  @P3 SEL R8, R33, R13, !P1 ;  /* 0x0000000d21083207 */ /* 0x000fe20004800000 */
[----:B------:R-:W-:Y:S01]  /*1210*/  @P1 IMAD R11, R13, R11, R37 ;  /* 0x0000000b0d0b1224 */ /* 0x000fe200078e0225 */
[----:B------:R-:W-:Y:S01]  /*1220*/  @P1 MOV R33, R36 ;  /* 0x0000002400211202 */ /* 0x000fe20000000f00 */
[----:B------:R-:W-:Y:S01]  /*1230*/  @!P1 IMAD.IADD R11, R41, 0x1, R9 ;  /* 0x00000001290b9824 */ /* 0x000fe200078e0209 */
[----:B------:R-:W-:Y:S01]  /*1240*/  @!P1 MOV R33, R40 ;  /* 0x0000002800219202 */ /* 0x000fe20000000f00 */
[----:B------:R-:W-:Y:S02]  /*1250*/  IMAD.X R10, R32, 0x1, R21, P2 ;  /* 0x00000001200a7824 */ /* 0x000fe400010e0615 */
[----:B----4-:R-:W-:Y:S02]  /*1260*/  @P3 IMAD R9, R183, R31, R8 ;  /* 0x0000001fb7093224 */ /* 0x010fe400078e0208 */
[----:B------:R-:W-:Y:S01]  /*1270*/  IMAD R21, R39, R34, RZ ;  /* 0x0000002227157224 */ /* 0x000fe200078e02ff */
[----:B-----5:R-:W-:Y:S01]  /*1280*/  ISETP.NE.AND P2, PT, R26, RZ, PT ;  /* 0x000000ff1a00720c */ /* 0x020fe20003f45270 */
[----:B------:R-:W-:-:S02]  /*1290*/  @!P3 IMAD R8, R186, R0, R183 ;  /* 0x00000000ba08b224 */ /* 0x000fc400078e02b7 */
[----:B------:R-:W-:-:S04]  /*12a0*/  IMAD.WIDE.U32 R36, R24, R6, RZ ;  /* 0x0000000618247225 */ /* 0x000fc800078e00ff */
[----:B------:R-:W-:Y:S01]  /*12b0*/  @P0 IMAD.IADD R6, R226, 0x1, R228 ;  /* 0x00000001e2060824 */ /* 0x000fe200078e02e4 */
[----:B------:R-:W-:Y:S01]  /*12c0*/  SEL R36, R36, RZ, P2 ;  /* 0x000000ff24247207 */ /* 0x000fe20001000000 */
[----:B------:R-:W-:-:S04]  /*12d0*/  IMAD.WIDE.U32 R34, R38, R34, RZ ;  /* 0x0000002226227225 */ /* 0x000fc800078e00ff */
[----:B------:R-:W-:Y:S01]  /*12e0*/  IMAD R21, R38, R10, R21 ;  /* 0x0000000a26157224 */ /* 0x000fe200078e0215 */
[----:B------:R-:W-:Y:S01]  /*12f0*/  SHF.R.S32.HI R10, RZ, 0x1f, R183 ;  /* 0x0000001fff0a7819 */ /* 0x000fe200000114b7 */
[----:B------:R-:W-:Y:S02]  /*1300*/  @!P3 IMAD R9, R8, R25, RZ ;  /* 0x000000190809b224 */ /* 0x000fe400078e02ff */
[----:B------:R-:W-:Y:S01]  /*1310*/  IMAD R7, R24, R7, R37 ;  /* 0x0000000718077224 */ /* 0x000fe200078e0225 */
[----:B------:R-:W-:Y:S01]  /*1320*/  SHF.R.S32.HI R24, RZ, 0x1f, R204 ;  /* 0x0000001fff187819 */ /* 0x000fe200000114cc */
[----:B------:R-:W-:Y:S02]  /*1330*/  IMAD R38, R183, R211, RZ ;  /* 0x000000d3b7267224 */ /* 0x000fe400078e02ff */
[C---:B---3--:R-:W-:Y:S01]  /*1340*/  @P0 IMAD R25, R6.reuse, R5, RZ ;  /* 0x0000000506190224 */ /* 0x048fe200078e02ff */
[----:B------:R-:W-:Y:S01]  /*1350*/  SEL R8, R7, RZ, P2 ;  /* 0x000000ff07087207 */ /* 0x000fe20001000000 */
[----:B------:R-:W-:Y:S01]  /*1360*/  @P0 IMAD.WIDE.U32 R40, R6, R4, RZ ;  /* 0x0000000406280225 */ /* 0x000fe200078e00ff */
[----:B------:R-:W-:-:S04]  /*1370*/  SHF.R.S32.HI R37, RZ, 0x1f, R38 ;  /* 0x0000001fff257819 */ /* 0x000fc80000011426 */
        /* <DEDUP_REMOVED lines=15> */
.L_x_1353:
        /* <DEDUP_REMOVED lines=13> */
.L_x_1354:
        /* <DEDUP_REMOVED lines=10> */
.L_x_1355:
[----:B------:R-:W-:-:S04]  /*15e0*/  IMAD R7, R186, R0, R183 ;  /* 0x00000000ba077224 */ /* 0x000fc800078e02b7 */
[----:B------:R-:W-:-:S07]  /*15f0*/  IMAD R7, R7, R12, RZ ;  /* 0x0000000c07077224 */ /* 0x000fce00078e02ff */
.L_x_1356:
[----:B------:R-:W1:Y:S01]  /*1600*/  LDC.64 R12, c[0x0][0x420] ;  /* 0x00010800ff0c7b82 */ /* 0x000e620000000a00 */
[----:B------:R-:W-:Y:S01]  /*1610*/  IMAD R211, R211, R0, RZ ;  /* 0x00000000d3d37224 */ /* 0x000fe200078e02ff */
[----:B------:R-:W2:Y:S01]  /*1620*/  S2R R21, SR_TID.X ;  /* 0x0000000000157919 */ /* 0x000ea20000002100 */
[----:B------:R-:W-:Y:S01]  /*1630*/  IADD3 R40, P1, R184, R33, RZ ;  /* 0x00000021b8287210 */ /* 0x000fe20007f3e0ff */
[----:B------:R-:W-:Y:S01]  /*1640*/  IMAD.IADD R7, R27, 0x1, R7 ;  /* 0x000000011b077824 */ /* 0x000fe200078e0207 */
[----:B------:R-:W-:Y:S01]  /*1650*/  SHF.R.S32.HI R185, RZ, 0x1f, R184 ;  /* 0x0000001fffb97819 */ /* 0x000fe200000114b8 */
[----:B------:R-:W-:Y:S01]  /*1660*/  IMAD.SHL.U32 R207, R211, 0x40, RZ ;  /* 0x00000040d3cf7824 */ /* 0x000fe200078e00ff */
[----:B------:R-:W-:Y:S01]  /*1670*/  ULDC UR12, c[0x0][0x398] ;  /* 0x0000e600000c7ab9 */ /* 0x000fe20000000800 */
[----:B------:R-:W-:Y:S01]  /*1680*/  IMAD.IADD R9, R27, 0x1, R9 ;  /* 0x000000011b097824 */ /* 0x000fe200078e0209 */
[----:B------:R-:W-:Y:S01]  /*1690*/  ULDC.64 UR4, c[0x0][0x428] ;  /* 0x00010a0000047ab9 */ /* 0x000fe20000000a00 */
[----:B------:R-:W-:Y:S01]  /*16a0*/  IMAD.X R41, R185, 0x1, R11, P1 ;  /* 0x00000001b9297824 */ /* 0x000fe200008e060b */
[----:B------:R-:W-:Y:S01]  /*16b0*/  IADD3 R34, P3, P1, R34, R207, R38 ;  /* 0x000000cf22227210 */ /* 0x000fe2000797e026 */
[----:B------:R-:W-:Y:S01]  /*16c0*/  IMAD R33, R10, UR4, RZ ;  /* 0x000000040a217c24 */ /* 0x000fe2000f8e02ff */
[----:B------:R-:W-:Y:S01]  /*16d0*/  SHF.R.S32.HI R11, RZ, 0x1f, R207 ;  /* 0x0000001fff0b7819 */ /* 0x000fe200000114cf */
[----:B------:R-:W3:Y:S01]  /*16e0*/  LDC.64 R236, c[0x0][0x2b0] ;  /* 0x0000ac00ffec7b82 */ /* 0x000ee20000000a00 */
[----:B------:R-:W-:Y:S01]  /*16f0*/  IADD3 R38, -R225, R227, R204 ;  /* 0x000000e3e1267210 */ /* 0x000fe20007ffe1cc */
[----:B------:R-:W-:Y:S01]  /*1700*/  IMAD R33, R183, UR5, R33 ;  /* 0x00000005b7217c24 */ /* 0x000fe2000f8e0221 */
[----:B------:R-:W-:Y:S01]  /*1710*/  IADD3.X R6, R6, R11, R37, P3, P1 ;  /* 0x0000000b06067210 */ /* 0x000fe20001fe2425 */
[----:B------:R-:W-:Y:S01]  /*1720*/  ULDC.64 UR8, c[0x0][0x210] ;  /* 0x0000840000087ab9 */ /* 0x000fe20000000a00 */
[----:B------:R-:W-:Y:S01]  /*1730*/  IADD3 R11, P4, R182, R27, RZ ;  /* 0x0000001bb60b7210 */ /* 0x000fe20007f9e0ff */
[----:B------:R-:W-:Y:S01]  /*1740*/  ULDC.64 UR6, c[0x0][0x3e0] ;  /* 0x0000f80000067ab9 */ /* 0x000fe20000000a00 */
[----:B------:R-:W-:Y:S01]  /*1750*/  IADD3 R36, P3, P1, R36, R34, R20 ;  /* 0x0000002224247210 */ /* 0x000fe2000797e014 */
[----:B------:R-:W-:Y:S01]  /*1760*/  BSSY B1, `(.L_x_1352) ;  /* 0x000072f000017945 */ /* 0x000fe20003800000 */
[----:B------:R-:W-:Y:S01]  /*1770*/  IADD3 R38, R38, -UR12, RZ ;  /* 0x8000000c26267c10 */ /* 0x000fe2000fffe0ff */
[----:B-1----:R-:W-:Y:S01]  /*1780*/  IMAD R35, R32, R12, RZ ;  /* 0x0000000c20237224 */ /* 0x002fe200078e02ff */
[----:B------:R-:W-:Y:S01]  /*1790*/  IADD3.X R6, R8, R6, R28, P3, P1 ;  /* 0x0000000608067210 */ /* 0x000fe20001fe241c */
[----:B------:R-:W-:-:S04]  /*17a0*/  IMAD.WIDE.U32 R40, R27, R12, R40 ;  /* 0x0000000c1b287225 */ /* 0x000fc800078e0028 */
[----:B------:R-:W-:Y:S01]  /*17b0*/  IMAD R35, R27, R13, R35 ;  /* 0x0000000d1b237224 */ /* 0x000fe200078e0223 */
[----:B------:R-:W-:Y:S01]  /*17c0*/  SHF.R.S32.HI R27, RZ, 0x1f, R182 ;  /* 0x0000001fff1b7819 */ /* 0x000fe200000114b6 */
[----:B------:R-:W-:Y:S01]  /*17d0*/  IMAD.WIDE.U32 R42, R11, R18, R184 ;  /* 0x000000120b2a7225 */ /* 0x000fe200078e00b8 */
[----:B------:R-:W-:Y:S02]  /*17e0*/  MOV R34, R40 ;  /* 0x0000002800227202 */ /* 0x000fe40000000f00 */
[----:B--2---:R-:W-:Y:S01]  /*17f0*/  SHF.R.S32.HI R20, RZ, 0x1f, R21 ;  /* 0x0000001fff147819 */ /* 0x004fe20000011415 */
[----:B------:R-:W-:Y:S02]  /*1800*/  IMAD.X R37, R27, 0x1, R32, P4 ;  /* 0x000000011b257824 */ /* 0x000fe400020e0620 */
[----:B------:R-:W-:Y:S01]  /*1810*/  IMAD.IADD R35, R41, 0x1, R35 ;  /* 0x0000000129237824 */ /* 0x000fe200078e0223 */
[----:B------:R-:W-:Y:S01]  /*1820*/  LEA.HI R32, R20, R21, RZ, 0x5 ;  /* 0x0000001514207211 */ /* 0x000fe200078f28ff */
[----:B------:R-:W-:Y:S01]  /*1830*/  IMAD R37, R37, R18, RZ ;  /* 0x0000001225257224 */ /* 0x000fe200078e02ff */
[----:B------:R-:W1:Y:S01]  /*1840*/  LDC.64 R40, c[0x0][0x478] ;  /* 0x00011e00ff287b82 */ /* 0x000e620000000a00 */
[----:B------:R-:W-:Y:S01]  /*1850*/  IMAD.WIDE.U32 R34, R183, UR4, R34 ;  /* 0x00000004b7227c25 */ /* 0x000fe2000f8e0022 */
[----:B------:R-:W-:Y:S01]  /*1860*/  ULDC.64 UR4, c[0x0][0x258] ;  /* 0x0000960000047ab9 */ /* 0x000fe20000000a00 */
[----:B------:R-:W-:-:S02]  /*1870*/  LOP3.LUT R210, R32, 0xffffffe0, RZ, 0xc0, !PT ;  /* 0xffffffe020d27812 */ /* 0x000fc400078ec0ff */
[----:B------:R-:W-:Y:S01]  /*1880*/  IMAD R37, R11, R19, R37 ;  /* 0x000000130b257224 */ /* 0x000fe200078e0225 */
[----:B------:R-:W-:Y:S01]  /*1890*/  SHF.R.S32.HI R11, RZ, 0x1f, R38 ;  /* 0x0000001fff0b7819 */ /* 0x000fe20000011426 */
[----:B------:R-:W-:Y:S01]  /*18a0*/  IMAD R8, R10, UR4, RZ ;  /* 0x000000040a087c24 */ /* 0x000fe2000f8e02ff */
[----:B------:R-:W-:Y:S01]  /*18b0*/  SHF.R.S32.HI R32, RZ, 0x5, R32 ;  /* 0x00000005ff207819 */ /* 0x000fe20000011420 */
[----:B------:R-:W-:Y:S01]  /*18c0*/  IMAD.IADD R210, R21, 0x1, -R210 ;  /* 0x0000000115d27824 */ /* 0x000fe200078e0ad2 */
[----:B------:R-:W-:Y:S01]  /*18d0*/  LEA.HI R11, R11, R38, RZ, 0x6 ;  /* 0x000000260b0b7211 */ /* 0x000fe200078f30ff */
[----:B------:R-:W-:Y:S01]  /*18e0*/  IMAD R8, R183, UR5, R8 ;  /* 0x00000005b7087c24 */ /* 0x000fe2000f8e0208 */
[----:B------:R-:W-:Y:S01]  /*18f0*/  IADD3 R38, P4, R30, R42, RZ ;  /* 0x0000002a1e267210 */ /* 0x000fe20007f9e0ff */
[----:B------:R-:W-:Y:S01]  /*1900*/  IMAD R32, R32, R211, R210 ;  /* 0x000000d320207224 */ /* 0x000fe200078e02d2 */
[----:B------:R-:W-:Y:S01]  /*1910*/  SHF.R.S32.HI R11, RZ, 0x6, R11 ;  /* 0x00000006ff0b7819 */ /* 0x000fe2000001140b */
[----:B------:R-:W-:Y:S01]  /*1920*/  IMAD.IADD R35, R35, 0x1, R33 ;  /* 0x0000000123237824 */ /* 0x000fe200078e0221 */
[----:B------:R-:W-:Y:S01]  /*1930*/  IADD3.X R39, R29, R43, R37, P4, !PT ;  /* 0x0000002b1d277210 */ /* 0x000fe200027fe425 */
[----:B---3--:R-:W-:Y:S01]  /*1940*/  IMAD.WIDE R236, R9, 0x4, R236 ;  /* 0x0000000409ec7825 */ /* 0x008fe200078e02ec */
[----:B------:R-:W-:-:S02]  /*1950*/  VIMNMX R205, RZ, R11, !PT ;  /* 0x0000000bffcd7248 */ /* 0x000fc40007fe0100 */
[C---:B------:R-:W-:Y:S01]  /*1960*/  IADD3 R36, P1, R32.reuse, R36, RZ ;  /* 0x0000002420247210 */ /* 0x040fe20007f3e0ff */
[----:B------:R-:W-:Y:S01]  /*1970*/  IMAD.WIDE.U32 R38, R183, UR4, R38 ;  /* 0x00000004b7267c25 */ /* 0x000fe2000f8e0026 */
[----:B------:R-:W-:Y:S02]  /*1980*/  ULDC.64 UR4, c[0x0][0x400] ;  /* 0x0001000000047ab9 */ /* 0x000fe40000000a00 */
[----:B------:R-:W-:Y:S01]  /*1990*/  LEA.HI.X.SX32 R6, R32, R6, 0x1, P1 ;  /* 0x0000000620067211 */ /* 0x000fe200008f0eff */
[----:B-1----:R-:W-:Y:S01]  /*19a0*/  IMAD.WIDE R40, R7, 0x4, R40 ;  /* 0x0000000407287825 */ /* 0x002fe200078e0228 */
[----:B------:R-:W-:Y:S02]  /*19b0*/  IADD3 R8, R39, R8, RZ ;  /* 0x0000000827087210 */ /* 0x000fe40007ffe0ff */
[----:B------:R-:W-:Y:S01]  /*19c0*/  LEA R234, P4, R38, UR8, 0x1 ;  /* 0x0000000826ea7c11 */ /* 0x000fe2000f8808ff */
[-C--:B------:R-:W-:Y:S01]  /*19d0*/  IMAD R7, R27, R12.reuse, RZ ;  /* 0x0000000c1b077224 */ /* 0x080fe200078e02ff */
[----:B------:R-:W-:Y:S01]  /*19e0*/  LEA R231, P1, R36, UR4, 0x2 ;  /* 0x0000000424e77c11 */ /* 0x000fe2000f8210ff */
[----:B------:R-:W-:Y:S01]  /*19f0*/  IMAD.WIDE.U32 R34, R182, R12, R34 ;  /* 0x0000000cb6227225 */ /* 0x000fe200078e0022 */
[----:B------:R-:W-:-:S02]  /*1a00*/  LEA.HI.X R235, R38, UR9, R8, 0x1, P4 ;  /* 0x0000000926eb7c11 */ /* 0x000fc4000a0f0c08 */
[----:B------:R-:W-:Y:S01]  /*1a10*/  ISETP.GT.AND P4, PT, R224, R205, PT ;  /* 0x000000cde000720c */ /* 0x000fe20003f84270 */
[----:B------:R-:W-:Y:S01]  /*1a20*/  IMAD R7, R182, R13, R7 ;  /* 0x0000000db6077224 */ /* 0x000fe200078e0207 */
[----:B------:R-:W-:Y:S01]  /*1a30*/  LEA R232, P3, R34, UR6, 0x1 ;  /* 0x0000000622e87c11 */ /* 0x000fe2000f8608ff */
[----:B------:R-:W-:Y:S01]  /*1a40*/  IMAD.MOV.U32 R209, RZ, RZ, R40 ;  /* 0x000000ffffd17224 */ /* 0x000fe200078e0028 */
[----:B------:R-:W-:Y:S01]  /*1a50*/  LEA.HI.X R238, R36, UR5, R6, 0x2, P1 ;  /* 0x0000000524ee7c11 */ /* 0x000fe200088f1406 */
[----:B------:R-:W-:Y:S01]  /*1a60*/  IMAD.IADD R7, R35, 0x1, R7 ;  /* 0x0000000123077824 */ /* 0x000fe200078e0207 */
[----:B------:R-:W-:Y:S01]  /*1a70*/  MOV R208, R41 ;  /* 0x0000002900d07202 */ /* 0x000fe20000000f00 */
[----:B------:R-:W-:-:S03]  /*1a80*/  VIADD R224, R224, 0xffffffff ;  /* 0xffffffffe0e07836 */ /* 0x000fc60000000000 */
[----:B------:R-:W-:-:S03]  /*1a90*/  LEA.HI.X R233, R34, UR7, R7, 0x1, P3 ;  /* 0x0000000722e97c11 */ /* 0x000fc600098f0c07 */
[----:B------:R-:W-:Y:S05]  /*1aa0*/  @P4 BRA `(.L_x_1357) ;  /* 0x0000000800d04947 */ /* 0x000fea0003800000 */
[----:B------:R-:W1:Y:S01]  /*1ab0*/  @P0 LDC.64 R4, c[0x0][0x458] ;  /* 0x00011600ff040b82 */ /* 0x000e620000000a00 */
[CC--:B------:R-:W-:Y:S01]  /*1ac0*/  @P0 IADD3 R16, R226.reuse, R228.reuse, RZ ;  /* 0x000000e4e2100210 */ /* 0x0c0fe20007ffe0ff */
[----:B------:R-:W-:Y:S01]  /*1ad0*/  IMAD R225, R189, -0x80, R225 ;  /* 0xffffff80bde17824 */ /* 0x000fe200078e02e1 */
        /* <DEDUP_REMOVED lines=24> */
.L_x_1358:
        /* <DEDUP_REMOVED lines=13> */
.L_x_1359:
[-C--:B------:R-:W-:Y:S01]  /*1d30*/  IMAD R8, R24, R6.reuse, RZ ;  /* 0x0000000618087224 */ /* 0x080fe200078e02ff */
[-C--:B------:R-:W-:Y:S01]  /*1d40*/  ISETP.GE.AND P3, PT, R182, R225.reuse, PT ;  /* 0x000000e1b600720c */ /* 0x080fe20003f66270 */
[----:B------:R-:W-:Y:S01]  /*1d50*/  IMAD.WIDE.U32 R16, R204, R6, R184 ;  /* 0x00000006cc107225 */ /* 0x000fe200078e00b8 */
[----:B------:R-:W-:Y:S01]  /*1d60*/  ISETP.GE.AND P2, PT, R0, R225, PT ;  /* 0x000000e10000720c */ /* 0x000fe20003f46270 */
[----:B------:R-:W-:Y:S01]  /*1d70*/  ULDC.64 UR4, c[0x0][0x468] ;  /* 0x00011a0000047ab9 */ /* 0x000fe20000000a00 */
[----:B------:R-:W-:Y:S01]  /*1d80*/  IADD3 R0, R182, 0x60, RZ ;  /* 0x00000060b6007810 */ /* 0x000fe20007ffe0ff */
[----:B------:R-:W-:Y:S01]  /*1d90*/  IMAD R8, R204, R7, R8 ;  /* 0x00000007cc087224 */ /* 0x000fe200078e0208 */
[----:B------:R-:W-:Y:S01]  /*1da0*/  IADD3 R14, P0, R15, R16, RZ ;  /* 0x000000100f0e7210 */ /* 0x000fe20007f1e0ff */
[----:B------:R-:W-:Y:S01]  /*1db0*/  BSSY B0, `(.L_x_1360) ;  /* 0x0000014000007945 */ /* 0x000fe20003800000 */
[----:B------:R-:W-:Y:S02]  /*1dc0*/  IADD3 R9, R182, 0x40, RZ ;  /* 0x00000040b6097810 */ /* 0x000fe40007ffe0ff */
[----:B------:R-:W-:Y:S01]  /*1dd0*/  IADD3.X R15, R13, R17, R8, P0, !PT ;  /* 0x000000110d0f7210 */ /* 0x000fe200007fe408 */
[----:B------:R-:W-:Y:S01]  /*1de0*/  IMAD R8, R10, UR4, RZ ;  /* 0x000000040a087c24 */ /* 0x000fe2000f8e02ff */
[----:B------:R-:W-:-:S02]  /*1df0*/  ISETP.GE.AND P0, PT, R0, R225, PT ;  /* 0x000000e10000720c */ /* 0x000fc40003f06270 */
[----:B------:R-:W-:Y:S01]  /*1e00*/  ISETP.GE.AND P1, PT, R9, R225, PT ;  /* 0x000000e10900720c */ /* 0x000fe20003f26270 */
        /* <DEDUP_REMOVED lines=14> */
.L_x_1361:
[----:B------:R-:W-:Y:S05]  /*1ef0*/  BSYNC B0 ;  /* 0x0000000000007941 */ /* 0x000fea0003800000 */
.L_x_1360:
        /* <DEDUP_REMOVED lines=14> */
.L_x_1363:
[----:B------:R-:W-:Y:S05]  /*1fe0*/  BSYNC B0 ;  /* 0x0000000000007941 */ /* 0x000fea0003800000 */
.L_x_1362:
        /* <DEDUP_REMOVED lines=14> */
.L_x_1365:
[----:B------:R-:W-:Y:S05]  /*20d0*/  BSYNC B0 ;  /* 0x0000000000007941 */ /* 0x000fea0003800000 */
.L_x_1364:
        /* <DEDUP_REMOVED lines=13> */
.L_x_1367:
[----:B------:R-:W-:Y:S05]  /*21b0*/  BSYNC B0 ;  /* 0x0000000000007941 */ /* 0x000fea0003800000 */
.L_x_1366:
        /* <DEDUP_REMOVED lines=22> */
.L_x_1369:
[----:B------:R-:W-:Y:S05]  /*2320*/  BSYNC B0 ;  /* 0x0000000000007941 */ /* 0x000fea0003800000 */
.L_x_1368:
        /* <DEDUP_REMOVED lines=14> */
.L_x_1371:
[----:B------:R-:W-:Y:S05]  /*2410*/  BSYNC B0 ;  /* 0x0000000000007941 */ /* 0x000fea0003800000 */
.L_x_1370:
        /* <DEDUP_REMOVED lines=14> */
.L_x_1373:
[----:B------:R-:W-:Y:S05]  /*2500*/  BSYNC B0 ;  /* 0x0000000000007941 */ /* 0x000fea0003800000 */
.L_x_1372:
        /* <DEDUP_REMOVED lines=14> */
.L_x_1357:
[----:B------:R-:W-:Y:S01]  /*25f0*/  IMAD R9, R189, -0x80, R225 ;  /* 0xffffff80bd097824 */ /* 0x000fe200078e02e1 */
[----:B------:R-:W-:Y:S01]  /*2600*/  ULDC.64 UR4, c[0x0][0x268] ;  /* 0x00009a0000047ab9 */ /* 0x000fe20000000a00 */
[C---:B------:R-:W-:Y:S01]  /*2610*/  VIADD R6, R182.reuse, 0x20 ;  /* 0x00000020b6067836 */ /* 0x040fe20000000000 */
[----:B------:R-:W1:Y:S01]  /*2620*/  LDC.64 R178, c[0x0][0x3b8] ;  /* 0x0000ee00ffb27b82 */ /* 0x000e620000000a00 */
[C---:B------:R-:W-:Y:S01]  /*2630*/  VIADD R7, R182.reuse, 0x40 ;  /* 0x00000040b6077836 */ /* 0x040fe20000000000 */
[-C--:B------:R-:W-:Y:S01]  /*2640*/  ISETP.GE.AND P6, PT, R182, R9.reuse, PT ;  /* 0x00000009b600720c */ /* 0x080fe20003fc6270 */
[-C--:B------:R-:W-:Y:S01]  /*2650*/  IMAD R10, R24, R16.reuse, RZ ;  /* 0x00000010180a7224 */ /* 0x080fe200078e02ff */
[-C--:B------:R-:W-:Y:S01]  /*2660*/  ISETP.GE.AND P5, PT, R6, R9.reuse, PT ;  /* 0x000000090600720c */ /* 0x080fe20003fa6270 */
        /* <DEDUP_REMOVED lines=9> */
[----:B------:R-:W-:Y:S01]  /*2700*/  IMAD R7, R31, UR4, RZ ;  /* 0x000000041f077c24 */ /* 0x000fe2000f8e02ff */
[----:B------:R-:W2:Y:S01]  /*2710*/  @!P6 LDC.64 R14, c[0x0][0x220] ;  /* 0x00008800ff0eeb82 */ /* 0x000ea20000000a00 */
[----:B------:R-:W-:Y:S01]  /*2720*/  @!P5 IADD3 R28, P0, R182, 0x20, RZ ;  /* 0x00000020b61cd810 */ /* 0x000fe20007f1e0ff */
[----:B------:R-:W-:Y:S01]  /*2730*/  @!P6 IMAD R34, R27, R16, RZ ;  /* 0x000000101b22e224 */ /* 0x000fe200078e02ff */
[----:B------:R-:W-:Y:S01]  /*2740*/  ISETP.GE.AND P1, PT, R6, R23, PT ;  /* 0x000000170600720c */ /* 0x000fe20003f26270 */
[----:B------:R-:W-:-:S02]  /*2750*/  IMAD R6, R22, UR5, R7 ;  /* 0x0000000516067c24 */ /* 0x000fc4000f8e0207 */
[----:B------:R-:W-:Y:S02]  /*2760*/  IMAD.SHL.U32 R19, R19, 0x40, RZ ;  /* 0x0000004013137824 */ /* 0x000fe400078e00ff */
[----:B------:R-:W-:Y:S01]  /*2770*/  VIADD R223, R188, 0x1000 ;  /* 0x00001000bcdf7836 */ /* 0x000fe20000000000 */
[----:B------:R-:W3:Y:S01]  /*2780*/  @!P5 LDC.64 R10, c[0x0][0x220] ;  /* 0x00008800ff0adb82 */ /* 0x000ee20000000a00 */
[----:B------:R-:W-:Y:S01]  /*2790*/  IMAD.WIDE.U32 R36, R22, UR4, R36 ;  /* 0x0000000416247c25 */ /* 0x000fe2000f8e0024 */
[----:B------:R-:W-:-:S03]  /*27a0*/  ULDC.64 UR4, c[0x0][0x260] ;  /* 0x0000980000047ab9 */ /* 0x000fc60000000a00 */
[----:B------:R-:W-:Y:S01]  /*27b0*/  IMAD.MOV.U32 R221, RZ, RZ, 0x7f800000 ;  /* 0x7f800000ffdd7424 */ /* 0x000fe200078e00ff */
[----:B------:R-:W-:Y:S01]  /*27c0*/  @!P5 MOV R40, R36 ;  /* 0x000000240028d202 */ /* 0x000fe20000000f00 */
[--C-:B------:R-:W-:Y:S01]  /*27d0*/  @!P5 IMAD.X R33, RZ, RZ, R27.reuse, P0 ;  /* 0x000000ffff21d224 */ /* 0x100fe200000e061b */
[----:B------:R-:W4:Y:S01]  /*27e0*/  @!P4 LDC.64 R8, c[0x0][0x220] ;  /* 0x00008800ff08cb82 */ /* 0x000f220000000a00 */
[C---:B------:R-:W-:Y:S01]  /*27f0*/  @!P4 IADD3 R30, P0, R182.reuse, 0x40, RZ ;  /* 0x00000040b61ec810 */ /* 0x040fe20007f1e0ff */
[----:B------:R-:W-:Y:S02]  /*2800*/  IMAD.IADD R37, R37, 0x1, R6 ;  /* 0x0000000125257824 */ /* 0x000fe400078e0206 */
[----:B------:R-:W-:Y:S02]  /*2810*/  IMAD.MOV.U32 R222, RZ, RZ, 0x7f800000 ;  /* 0x7f800000ffde7424 */ /* 0x000fe400078e00ff */
[----:B------:R-:W-:Y:S02]  /*2820*/  IMAD.MOV.U32 R219, RZ, RZ, 0x7f800000 ;  /* 0x7f800000ffdb7424 */ /* 0x000fe400078e00ff */
[----:B------:R-:W-:Y:S01]  /*2830*/  IMAD.MOV.U32 R220, RZ, RZ, 0x7f800000 ;  /* 0x7f800000ffdc7424 */ /* 0x000fe200078e00ff */
[----:B------:R-:W1:Y:S01]  /*2840*/  @!P3 LDC.64 R6, c[0x0][0x220] ;  /* 0x00008800ff06bb82 */ /* 0x000e620000000a00 */
[----:B------:R-:W-:Y:S01]  /*2850*/  @!P4 IMAD.X R32, RZ, RZ, R27, P0 ;  /* 0x000000ffff20c224 */ /* 0x000fe200000e061b */
[----:B------:R-:W-:Y:S01]  /*2860*/  @!P3 IADD3 R29, P0, R182, 0x60, RZ ;  /* 0x00000060b61db810 */ /* 0x000fe20007f1e0ff */
[----:B------:R-:W-:-:S05]  /*2870*/  @!P5 IMAD R33, R33, R16, RZ ;  /* 0x000000102121d224 */ /* 0x000fca00078e02ff */
[----:B------:R-:W-:Y:S01]  /*2880*/  @P2 BAR.SYNC.DEFER_BLOCKING 0x0 ;  /* 0x0000000000002b1d */ /* 0x000fe20000010000 */
[--C-:B------:R-:W-:Y:S02]  /*2890*/  @!P5 IMAD.MOV.U32 R41, RZ, RZ, R37.reuse ;  /* 0x000000ffff29d224 */ /* 0x100fe400078e0025 */
[C---:B------:R-:W-:Y:S02]  /*28a0*/  @!P6 IMAD R34, R182.reuse, R17, R34 ;  /* 0x00000011b622e224 */ /* 0x040fe400078e0222 */
[----:B------:R-:W-:Y:S01]  /*28b0*/  @!P6 IMAD.WIDE.U32 R38, R182, R16, R36 ;  /* 0x00000010b626e225 */ /* 0x000fe200078e0024 */
[C---:B------:R-:W-:Y:S02]  /*28c0*/  SHF.L.U32 R216, R211.reuse, 0x4, RZ ;  /* 0x00000004d3d87819 */ /* 0x040fe400000006ff */
[----:B------:R-:W1:Y:S01]  /*28d0*/  LDC R218, c[0x0][0x394] ;  /* 0x0000e500ffda7b82 */ /* 0x000e620000000800 */
[----:B------:R-:W-:-:S07]  /*28e0*/  IMAD.SHL.U32 R217, R211, 0x8, RZ ;  /* 0x00000008d3d97824 */ /* 0x000fce00078e00ff */
[----:B------:R-:W1:Y:S01]  /*28f0*/  LDC R203, c[0x0][0x394] ;  /* 0x0000e500ffcb7b82 */ /* 0x000e620000000800 */
[C---:B------:R-:W-:Y:S01]  /*2900*/  @!P5 IMAD R33, R28.reuse, R17, R33 ;  /* 0x000000111c21d224 */ /* 0x040fe200078e0221 */
[----:B------:R-:W-:Y:S01]  /*2910*/  SHF.R.S32.HI R230, RZ, 0x1f, R210 ;  /* 0x0000001fffe67819 */ /* 0x000fe200000114d2 */
[----:B------:R-:W-:-:S04]  /*2920*/  @!P5 IMAD.WIDE.U32 R40, R28, R16, R40 ;  /* 0x000000101c28d225 */ /* 0x000fc800078e0028 */
[----:B------:R-:W-:Y:S01]  /*2930*/  VIADD R167, R177, 0x1000 ;  /* 0x00001000b1a77836 */ /* 0x000fe20000000000 */
[----:B------:R-:W-:Y:S01]  /*2940*/  @!P5 IADD3 R33, R41, R33, RZ ;  /* 0x000000212921d210 */ /* 0x000fe20007ffe0ff */
[----:B------:R-:W-:Y:S01]  /*2950*/  @!P3 IMAD.X R28, RZ, RZ, R27, P0 ;  /* 0x000000ffff1cb224 */ /* 0x000fe200000e061b */
[----:B--2---:R-:W-:Y:S01]  /*2960*/  @!P6 LEA R14, P0, R38, R14, 0x1 ;  /* 0x0000000e260ee211 */ /* 0x004fe200078008ff */
[----:B------:R-:W-:Y:S02]  /*2970*/  @!P6 IMAD.IADD R34, R39, 0x1, R34 ;  /* 0x000000012722e824 */ /* 0x000fe400078e0222 */
[----:B------:R-:W-:Y:S02]  /*2980*/  IMAD.MOV.U32 R166, RZ, RZ, 0x20 ;  /* 0x00000020ffa67424 */ /* 0x000fe400078e00ff */
[----:B------:R-:W-:Y:S01]  /*2990*/  VIADD R168, R174, 0x1000 ;  /* 0x00001000aea87836 */ /* 0x000fe20000000000 */
[----:B------:R-:W-:Y:S01]  /*29a0*/  @!P6 LEA.HI.X R15, R38, R15, R34, 0x1, P0 ;  /* 0x0000000f260fe211 */ /* 0x000fe200000f0c22 */
[----:B------:R-:W-:Y:S01]  /*29b0*/  @!P4 IMAD R32, R32, R16, RZ ;  /* 0x000000102020c224 */ /* 0x000fe200078e02ff */
[----:B---3--:R-:W-:Y:S01]  /*29c0*/  @!P5 LEA R10, P0, R40, R10, 0x1 ;  /* 0x0000000a280ad211 */ /* 0x008fe200078008ff */
[----:B------:R-:W-:-:S02]  /*29d0*/  @!P4 IMAD.MOV.U32 R42, RZ, RZ, R36 ;  /* 0x000000ffff2ac224 */ /* 0x000fc400078e0024 */
[----:B------:R-:W-:Y:S01]  /*29e0*/  IMAD.MOV.U32 R175, RZ, RZ, 0x40 ;  /* 0x00000040ffaf7424 */ /* 0x000fe200078e00ff */
[----:B------:R-:W-:Y:S01]  /*29f0*/  @!P5 LEA.HI.X R11, R40, R11, R33, 0x1, P0 ;  /* 0x0000000b280bd211 */ /* 0x000fe200000f0c21 */
[----:B------:R-:W-:Y:S01]  /*2a00*/  @!P4 IMAD.MOV.U32 R43, RZ, RZ, R37 ;  /* 0x000000ffff2bc224 */ /* 0x000fe200078e0025 */
[----:B------:R-:W-:Y:S01]  /*2a10*/  CS2R R94, SRZ ;  /* 0x00000000005e7805 */ /* 0x000fe2000001ff00 */
[CC--:B------:R-:W-:Y:S01]  /*2a20*/  @!P4 IMAD R32, R30.reuse, R17.reuse, R32 ;  /* 0x000000111e20c224 */ /* 0x0c0fe200078e0220 */
[----:B------:R-:W-:Y:S01]  /*2a30*/  CS2R R92, SRZ ;  /* 0x00000000005c7805 */ /* 0x000fe2000001ff00 */
[-C--:B------:R-:W-:Y:S01]  /*2a40*/  @!P4 IMAD.WIDE.U32 R42, R30, R16.reuse, R42 ;  /* 0x000000101e2ac225 */ /* 0x080fe200078e002a */
[----:B------:R-:W-:Y:S02]  /*2a50*/  CS2R R98, SRZ ;  /* 0x0000000000627805 */ /* 0x000fe4000001ff00 */
[----:B------:R-:W-:Y:S02]  /*2a60*/  CS2R R96, SRZ ;  /* 0x0000000000607805 */ /* 0x000fe4000001ff00 */
[----:B------:R-:W-:Y:S01]  /*2a70*/  CS2R R90, SRZ ;  /* 0x00000000005a7805 */ /* 0x000fe2000001ff00 */
[----:B------:R-:W-:Y:S01]  /*2a80*/  @!P3 IMAD R28, R28, R16, RZ ;  /* 0x000000101c1cb224 */ /* 0x000fe200078e02ff */
[C---:B----4-:R-:W-:Y:S01]  /*2a90*/  @!P4 LEA R8, P0, R42.reuse, R8, 0x1 ;  /* 0x000000082a08c211 */ /* 0x050fe200078008ff */
        /* <DEDUP_REMOVED lines=9> */
[----:B-1----:R-:W-:Y:S01]  /*2b30*/  @!P3 LEA R32, P0, R16, R6, 0x1 ;  /* 0x000000061020b211 */ /* 0x002fe200078008ff */
[----:B------:R-:W-:Y:S01]  /*2b40*/  IMAD.WIDE.U32 R34, R12, 0x40, RZ ;  /* 0x000000400c227825 */ /* 0x000fe200078e00ff */
[----:B------:R-:W-:Y:S02]  /*2b50*/  CS2R R76, SRZ ;  /* 0x00000000004c7805 */ /* 0x000fe4000001ff00 */
[----:B------:R-:W-:Y:S02]  /*2b60*/  CS2R R82, SRZ ;  /* 0x0000000000527805 */ /* 0x000fe4000001ff00 */
[----:B------:R-:W-:Y:S01]  /*2b70*/  @!P3 LEA.HI.X R33, R16, R7, R28, 0x1, P0 ;  /* 0x000000071021b211 */ /* 0x000fe200000f0c1c */
[----:B------:R-:W-:Y:S01]  /*2b80*/  IMAD.WIDE.U32 R28, R18, 0x40, RZ ;  /* 0x00000040121c7825 */ /* 0x000fe200078e00ff */
[----:B------:R-:W-:-:S02]  /*2b90*/  @!P1 IADD3 R6, P0, R232, R34, RZ ;  /* 0x00000022e8069210 */ /* 0x000fc40007f1e0ff */
[----:B------:R-:W-:Y:S02]  /*2ba0*/  CS2R R80, SRZ ;  /* 0x0000000000507805 */ /* 0x000fe4000001ff00 */
[----:B------:R-:W-:Y:S01]  /*2bb0*/  CS2R R74, SRZ ;  /* 0x00000000004a7805 */ /* 0x000fe2000001ff00 */
[----:B------:R-:W-:Y:S01]  /*2bc0*/  IMAD.WIDE.U32 R16, R204, R4, R184 ;  /* 0x00000004cc107225 */ /* 0x000fe200078e00b8 */
[----:B------:R-:W-:Y:S02]  /*2bd0*/  @!P1 IADD3.X R7, R233, R35, R13, P0, !PT ;  /* 0x00000023e9079210 */ /* 0x000fe400007fe40d */
[----:B------:R-:W-:Y:S02]  /*2be0*/  CS2R R72, SRZ ;  /* 0x0000000000487805 */ /* 0x000fe4000001ff00 */
[----:B------:R-:W-:Y:S01]  /*2bf0*/  @!P1 IADD3 R28, P0, R234, R28, RZ ;  /* 0x0000001cea1c9210 */ /* 0x000fe20007f1e0ff */
[----:B------:R-:W-:Y:S01]  /*2c00*/  IMAD R12, R24, R4, RZ ;  /* 0x00000004180c7224 */ /* 0x000fe200078e02ff */
[----:B------:R-:W-:Y:S01]  /*2c10*/  LEA.HI R13, R224, R224, RZ, 0x1 ;  /* 0x000000e0e00d7211 */ /* 0x000fe200078f08ff */
[----:B------:R-:W-:Y:S01]  /*2c20*/  IMAD R36, R31, UR4, RZ ;  /* 0x000000041f247c24 */ /* 0x000fe2000f8e02ff */
[----:B------:R-:W-:Y:S01]  /*2c30*/  @!P1 IADD3.X R29, R235, R29, R19, P0, !PT ;  /* 0x0000001deb1d9210 */ /* 0x000fe200007fe413 */
[----:B------:R-:W-:Y:S01]  /*2c40*/  IMAD R12, R204, R5, R12 ;  /* 0x00000005cc0c7224 */ /* 0x000fe200078e020c */
[----:B------:R-:W-:Y:S01]  /*2c50*/  IADD3 R34, P0, R26, R16, RZ ;  /* 0x000000101a227210 */ /* 0x000fe20007f1e0ff */
[-C--:B------:R-:W-:Y:S01]  /*2c60*/  @!P6 IMAD R24, R27, R4.reuse, RZ ;  /* 0x000000041b18e224 */ /* 0x080fe200078e02ff */
[----:B------:R-:W-:Y:S01]  /*2c70*/  CS2R R70, SRZ ;  /* 0x0000000000467805 */ /* 0x000fe2000001ff00 */
[----:B------:R-:W-:Y:S01]  /*2c80*/  IMAD R36, R22, UR5, R36 ;  /* 0x0000000516247c24 */ /* 0x000fe2000f8e0224 */
[----:B------:R-:W-:Y:S01]  /*2c90*/  IADD3.X R35, R25, R17, R12, P0, !PT ;  /* 0x0000001119237210 */ /* 0x000fe200007fe40c */
[----:B------:R-:W-:Y:S01]  /*2ca0*/  IMAD R25, R188, 0x2, R173 ;  /* 0x00000002bc197824 */ /* 0x000fe200078e02ad */
[----:B------:R-:W-:Y:S01]  /*2cb0*/  LOP3.LUT R12, R13, 0xfffffffe, RZ, 0xc0, !PT ;  /* 0xfffffffe0d0c7812 */ /* 0x000fe200078ec0ff */
[C---:B------:R-:W-:Y:S01]  /*2cc0*/  @!P6 IMAD R24, R182.reuse, R5, R24 ;  /* 0x00000005b618e224 */ /* 0x040fe200078e0218 */
[C---:B------:R-:W-:Y:S01]  /*2cd0*/  @!P4 IADD3 R16, P0, R182.reuse, 0x40, RZ ;  /* 0x00000040b610c810 */ /* 0x040fe20007f1e0ff */
[C---:B------:R-:W-:Y:S01]  /*2ce0*/  IMAD R215, R211.reuse, 0x18, RZ ;  /* 0x00000018d3d77824 */ /* 0x040fe200078e02ff */
[----:B------:R-:W-:Y:S01]  /*2cf0*/  @!P5 IADD3 R17, P2, R182, 0x20, RZ ;  /* 0x00000020b611d810 */ /* 0x000fe20007f5e0ff */
[----:B------:R-:W-:Y:S01]  /*2d00*/  IMAD.IADD R12, R224, 0x1, -R12 ;  /* 0x00000001e00c7824 */ /* 0x000fe200078e0a0c */
[----:B------:R1:W-:Y:S01]  /*2d10*/  @P6 STS.128 [R25+0xa000], RZ ;  /* 0x00a000ff19006388 */ /* 0x0003e20000000c00 */
[--C-:B------:R-:W-:Y:S01]  /*2d20*/  @!P4 IMAD.X R19, RZ, RZ, R27.reuse, P0 ;  /* 0x000000ffff13c224 */ /* 0x100fe200000e061b */
[----:B------:R-:W-:Y:S01]  /*2d30*/  @!P3 IADD3 R18, P0, R182, 0x60, RZ ;  /* 0x00000060b612b810 */ /* 0x000fe20007f1e0ff */
[----:B------:R-:W-:Y:S01]  /*2d40*/  IMAD.SHL.U32 R214, R211, 0x20, RZ ;  /* 0x00000020d3d67824 */ /* 0x000fe200078e00ff */
[----:B------:R-:W-:Y:S01]  /*2d50*/  @!P5 IADD3.X R13, RZ, R27, RZ, P2, !PT ;  /* 0x0000001bff0dd210 */ /* 0x000fe200017fe4ff */
[----:B------:R-:W-:Y:S01]  /*2d60*/  @!P4 IMAD R19, R19, R4, RZ ;  /* 0x000000041313c224 */ /* 0x000fe200078e02ff */
[----:B------:R-:W-:Y:S01]  /*2d70*/  ISETP.NE.AND P2, PT, R12, 0x1, PT ;  /* 0x000000010c00780c */ /* 0x000fe20003f45270 */
[----:B------:R-:W-:Y:S01]  /*2d80*/  @!P3 IMAD.X R12, RZ, RZ, R27, P0 ;  /* 0x000000ffff0cb224 */ /* 0x000fe200000e061b */
[----:B------:R-:W-:Y:S01]  /*2d90*/  ISETP.GE.AND P0, PT, R182, R23, PT ;  /* 0x00000017b600720c */ /* 0x000fe20003f06270 */
[----:B------:R-:W-:Y:S01]  /*2da0*/  IMAD.WIDE.U32 R26, R22, UR4, R34 ;  /* 0x00000004161a7c25 */ /* 0x000fe2000f8e0022 */
[----:B------:R-:W-:Y:S01]  /*2db0*/  @!PT LDS RZ, [RZ] ;  /* 0x00000000fffff984 */ /* 0x000fe20000000800 */
[----:B------:R-:W-:Y:S01]  /*2dc0*/  @!PT LDS RZ, [RZ] ;  /* 0x00000000fffff984 */ /* 0x000fe20000000800 */
[----:B------:R-:W-:Y:S01]  /*2dd0*/  @!PT LDS RZ, [RZ] ;  /* 0x00000000fffff984 */ /* 0x000fe20000000800 */
[----:B------:R-:W-:Y:S01]  /*2de0*/  @!P6 LDGSTS.E.BYPASS.LTC128B.128 [R25+0xa000], desc[UR14][R14.64] ;  /* 0x0a0000000e19efae */ /* 0x000fe2000b901d4e */
[----:B------:R-:W-:-:S02]  /*2df0*/  SEL R223, R223, R188, !P2 ;  /* 0x000000bcdfdf7207 */ /* 0x000fc40005000000 */
[----:B------:R-:W-:Y:S01]  /*2e00*/  CS2R R68, SRZ ;  /* 0x0000000000447805 */ /* 0x000fe2000001ff00 */
[-C--:B------:R-:W-:Y:S01]  /*2e10*/  @!P5 IMAD R22, R13, R4.reuse, RZ ;  /* 0x000000040d16d224 */ /* 0x080fe200078e02ff */
[----:B------:R1:W-:Y:S01]  /*2e20*/  @P5 STS.128 [R25+0xb000], RZ ;  /* 0x00b000ff19005388 */ /* 0x0003e20000000c00 */
[----:B------:R-:W-:Y:S01]  /*2e30*/  @!P3 IMAD R12, R12, R4, RZ ;  /* 0x000000040c0cb224 */ /* 0x000fe200078e02ff */
[----:B------:R-:W-:Y:S01]  /*2e40*/  LEA R223, R223, R173, 0x1 ;  /* 0x000000addfdf7211 */ /* 0x000fe200078e08ff */
[-C--:B------:R-:W-:Y:S01]  /*2e50*/  @!P5 IMAD R22, R17, R5.reuse, R22 ;  /* 0x000000051116d224 */ /* 0x080fe200078e0216 */
[----:B------:R-:W-:Y:S01]  /*2e60*/  @!PT LDS RZ, [RZ] ;  /* 0x00000000fffff984 */ /* 0x000fe20000000800 */
[----:B------:R-:W-:Y:S01]  /*2e70*/  @!PT LDS RZ, [RZ] ;  /* 0x00000000fffff984 */ /* 0x000fe20000000800 */
[----:B------:R-:W-:Y:S01]  /*2e80*/  @!PT LDS RZ, [RZ] ;  /* 0x00000000fffff984 */ /* 0x000fe20000000800 */
[----:B------:R2:W-:Y:S01]  /*2e90*/  @!P5 LDGSTS.E.BYPASS.LTC128B.128 [R25+0xb000], desc[UR14][R10.64] ;  /* 0x0b0000000a19dfae */ /* 0x0005e2000b901d4e */
[-C--:B------:R-:W-:Y:S01]  /*2ea0*/  @!P4 IMAD R19, R16, R5.reuse, R19 ;  /* 0x000000051013c224 */ /* 0x080fe200078e0213 */
[----:B------:R-:W-:Y:S01]  /*2eb0*/  @!P5 MOV R34, R26 ;  /* 0x0000001a0022d202 */ /* 0x000fe20000000f00 */
[----:B------:R-:W-:Y:S01]  /*2ec0*/  @!P3 IMAD R5, R18, R5, R12 ;  /* 0x000000051205b224 */ /* 0x000fe200078e020c */
[----:B------:R1:W-:Y:S01]  /*2ed0*/  @P4 STS.128 [R25+0xc000], RZ ;  /* 0x00c000ff19004388 */ /* 0x0003e20000000c00 */
[----:B------:R-:W3:Y:S01]  /*2ee0*/  @!P6 LDC.64 R12, c[0x0][0x218] ;  /* 0x00008600ff0ceb82 */ /* 0x000ee20000000a00 */
[----:B------:R-:W-:Y:S01]  /*2ef0*/  IMAD.IADD R37, R27, 0x1, R36 ;  /* 0x000000011b257824 */ /* 0x000fe200078e0224 */
[----:B------:R-:W-:Y:S01]  /*2f00*/  IADD3 R202, R216, 0x20, RZ ;  /* 0x00000020d8ca7810 */ /* 0x000fe20007ffe0ff */
[----:B------:R-:W-:Y:S01]  /*2f10*/  @!PT LDS RZ, [RZ] ;  /* 0x00000000fffff984 */ /* 0x000fe20000000800 */
[----:B------:R-:W-:Y:S01]  /*2f20*/  @!PT LDS RZ, [RZ] ;  /* 0x00000000fffff984 */ /* 0x000fe20000000800 */
[----:B------:R-:W-:Y:S01]  /*2f30*/  @!PT LDS RZ, [RZ] ;  /* 0x00000000fffff984 */ /* 0x000fe20000000800 */
[----:B------:R4:W-:Y:S01]  /*2f40*/  @!P4 LDGSTS.E.BYPASS.LTC128B.128 [R25+0xc000], desc[UR14][R8.64] ;  /* 0x0c0000000819cfae */ /* 0x0009e2000b901d4e */
[----:B------:R-:W-:Y:S01]  /*2f50*/  @!P6 IMAD.MOV.U32 R36, RZ, RZ, R26 ;  /* 0x000000ffff24e224 */ /* 0x000fe200078e001a */
[----:B------:R-:W-:Y:S01]  /*2f60*/  CS2R R62, SRZ ;  /* 0x00000000003e7805 */ /* 0x000fe2000001ff00 */
        /* <DEDUP_REMOVED lines=9> */
[----:B------:R-:W-:Y:S01]  /*3000*/  @!P6 IMAD.WIDE.U32 R36, R182, R4, R36 ;  /* 0x00000004b624e225 */ /* 0x000fe200078e0024 */
[----:B------:R-:W-:-:S02]  /*3010*/  CS2R R66, SRZ ;  /* 0x0000000000427805 */ /* 0x000fc4000001ff00 */
[----:B------:R-:W-:Y:S01]  /*3020*/  CS2R R64, SRZ ;  /* 0x0000000000407805 */ /* 0x000fe2000001ff00 */
[----:B------:R-:W0:Y:S01]  /*3030*/  LDGDEPBAR ;  /* 0x00000000000079af */ /* 0x000e220000000000 */
[----:B------:R-:W-:Y:S01]  /*3040*/  @!P4 IMAD.MOV.U32 R30, RZ, RZ, R26 ;  /* 0x000000ffff1ec224 */ /* 0x000fe200078e001a */
[----:B------:R-:W-:Y:S01]  /*3050*/  CS2R R58, SRZ ;  /* 0x00000000003a7805 */ /* 0x000fe2000001ff00 */
[----:B------:R-:W-:Y:S01]  /*3060*/  @!P6 IMAD.IADD R24, R37, 0x1, R24 ;  /* 0x000000012518e824 */ /* 0x000fe200078e0218 */
[----:B------:R1:W-:Y:S01]  /*3070*/  @P0 STS.128 [R25+0x4000], RZ ;  /* 0x004000ff19000388 */ /* 0x0003e20000000c00 */
[-C--:B------:R-:W-:Y:S01]  /*3080*/  @!P5 IMAD.WIDE.U32 R34, R17, R4.reuse, R34 ;  /* 0x000000041122d225 */ /* 0x080fe200078e0022 */
[----:B------:R-:W-:Y:S01]  /*3090*/  CS2R R56, SRZ ;  /* 0x0000000000387805 */ /* 0x000fe2000001ff00 */
[----:B--2---:R-:W2:Y:S01]  /*30a0*/  @!P5 LDC.64 R10, c[0x0][0x218] ;  /* 0x00008600ff0adb82 */ /* 0x004ea20000000a00 */
[----:B------:R-:W-:Y:S01]  /*30b0*/  @!PT LDS RZ, [RZ] ;  /* 0x00000000fffff984 */ /* 0x000fe20000000800 */
[----:B------:R-:W-:Y:S01]  /*30c0*/  @!PT LDS RZ, [RZ] ;  /* 0x00000000fffff984 */ /* 0x000fe20000000800 */
[----:B------:R-:W-:Y:S01]  /*30d0*/  @!PT LDS RZ, [RZ] ;  /* 0x00000000fffff984 */ /* 0x000fe20000000800 */
[----:B------:R-:W-:Y:S01]  /*30e0*/  @!P0 LDGSTS.E.BYPASS.LTC128B.128 [R25+0x4000], desc[UR14][R232.64] ;  /* 0x04000000e8198fae */ /* 0x000fe2000b901d4e */
[----:B------:R-:W-:Y:S01]  /*30f0*/  @!P4 IMAD.WIDE.U32 R30, R16, R4, R30 ;  /* 0x00000004101ec225 */ /* 0x000fe200078e001e */
[----:B------:R-:W-:-:S02]  /*3100*/  CS2R R54, SRZ ;  /* 0x0000000000367805 */ /* 0x000fc4000001ff00 */
[----:B------:R-:W-:Y:S01]  /*3110*/  CS2R R52, SRZ ;  /* 0x0000000000347805 */ /* 0x000fe2000001ff00 */
[----:B------:R1:W-:Y:S01]  /*3120*/  @P1 STS.128 [R25+0x5000], RZ ;  /* 0x005000ff19001388 */ /* 0x0003e20000000c00 */
[----:B------:R-:W-:Y:S01]  /*3130*/  @!P5 IMAD.IADD R22, R35, 0x1, R22 ;  /* 0x000000012316d824 */ /* 0x000fe200078e0216 */
[----:B------:R-:W-:Y:S01]  /*3140*/  CS2R R46, SRZ ;  /* 0x00000000002e7805 */ /* 0x000fe2000001ff00 */
[----:B----4-:R-:W4:Y:S01]  /*3150*/  @!P4 LDC.64 R8, c[0x0][0x218] ;  /* 0x00008600ff08cb82 */ /* 0x010f220000000a00 */
[----:B------:R-:W-:Y:S01]  /*3160*/  @!PT LDS RZ, [RZ] ;  /* 0x00000000fffff984 */ /* 0x000fe20000000800 */
[----:B------:R-:W-:Y:S01]  /*3170*/  @!PT LDS RZ, [RZ] ;  /* 0x00000000fffff984 */ /* 0x000fe20000000800 */
[----:B------:R-:W-:Y:S01]  /*3180*/  @!PT LDS RZ, [RZ] ;  /* 0x00000000fffff984 */ /* 0x000fe20000000800 */
[----:B------:R1:W-:Y:S01]  /*3190*/  @!P1 LDGSTS.E.BYPASS.LTC128B.128 [R25+0x5000], desc[UR14][R6.64] ;  /* 0x0500000006199fae */ /* 0x0003e2000b901d4e */
[----:B------:R-:W-:Y:S01]  /*31a0*/  @!P3 IMAD.WIDE.U32 R26, R18, R4, R26 ;  /* 0x00000004121ab225 */ /* 0x000fe200078e001a */
[----:B------:R-:W-:Y:S02]  /*31b0*/  IADD3 R4, R187, 0x28, RZ ;  /* 0x00000028bb047810 */ /* 0x000fe40007ffe0ff */
[----:B------:R-:W-:Y:S01]  /*31c0*/  CS2R R44, SRZ ;  /* 0x00000000002c7805 */ /* 0x000fe2000001ff00 */
[----:B------:R1:W-:Y:S01]  /*31d0*/  @P0 STS [R223], RZ ;  /* 0x000000ffdf000388 */ /* 0x0003e20000000800 */
[----:B------:R-:W-:Y:S01]  /*31e0*/  @!P4 IMAD.IADD R19, R31, 0x1, R19 ;  /* 0x000000011f13c824 */ /* 0x000fe200078e0213 */
[----:B------:R-:W-:Y:S01]  /*31f0*/  CS2R R50, SRZ ;  /* 0x0000000000327805 */ /* 0x000fe2000001ff00 */
[----:B------:R-:W-:Y:S01]  /*3200*/  @!P3 IMAD.IADD R5, R27, 0x1, R5 ;  /* 0x000000011b05b824 */ /* 0x000fe200078e0205 */
[----:B------:R2:W-:Y:S01]  /*3210*/  @P0 STS [R223+0x4], RZ ;  /* 0x000004ffdf000388 */ /* 0x0005e20000000800 */
[----:B------:R-:W-:Y:S01]  /*3220*/  IMAD.IADD R204, R204, 0x1, R227 ;  /* 0x00000001cccc7824 */ /* 0x000fe200078e02e3 */
[----:B------:R-:W-:Y:S01]  /*3230*/  SEL R167, R167, R177, !P2 ;  /* 0x000000b1a7a77207 */ /* 0x000fe20005000000 */
[C---:B------:R-:W-:Y:S01]  /*3240*/  IMAD R213, R211.reuse, 0x28, RZ ;  /* 0x00000028d3d57824 */ /* 0x040fe200078e02ff */
[----:B------:R2:W-:Y:S01]  /*3250*/  @P0 STS [R223+0x8], RZ ;  /* 0x000008ffdf000388 */ /* 0x0005e20000000800 */
[----:B------:R-:W-:Y:S01]  /*3260*/  SEL R168, R168, R174, !P2 ;  /* 0x000000aea8a87207 */ /* 0x000fe20005000000 */
[----:B------:R-:W-:Y:S01]  /*3270*/  IMAD R212, R211, 0x30, RZ ;  /* 0x00000030d3d47824 */ /* 0x000fe200078e02ff */
[----:B------:R-:W-:Y:S01]  /*3280*/  CS2R R48, SRZ ;  /* 0x0000000000307805 */ /* 0x000fe2000001ff00 */
[----:B------:R4:W-:Y:S01]  /*3290*/  @P0 STS [R223+0xc], RZ ;  /* 0x00000cffdf000388 */ /* 0x0009e20000000800 */
[----:B------:R-:W-:Y:S01]  /*32a0*/  IMAD.MOV R207, RZ, RZ, -R207 ;  /* 0x000000ffffcf7224 */ /* 0x000fe200078e0acf */
[----:B------:R-:W-:-:S02]  /*32b0*/  CS2R R42, SRZ ;  /* 0x00000000002a7805 */ /* 0x000fc4000001ff00 */
[----:B------:R-:W-:Y:S01]  /*32c0*/  CS2R R40, SRZ ;  /* 0x0000000000287805 */ /* 0x000fe2000001ff00 */
[----:B------:R-:W-:Y:S01]  /*32d0*/  @!PT LDS RZ, [RZ] ;  /* 0x00000000fffff984 */ /* 0x000fe20000000800 */
[----:B------:R-:W-:Y:S01]  /*32e0*/  @!PT LDS RZ, [RZ] ;  /* 0x00000000fffff984 */ /* 0x000fe20000000800 */
[----:B------:R-:W-:Y:S01]  /*32f0*/  @!PT LDS RZ, [RZ] ;  /* 0x00000000fffff984 */ /* 0x000fe20000000800 */
[----:B------:R-:W-:Y:S01]  /*3300*/  @!P0 LDGSTS.E.BYPASS.LTC128B.128 [R223], desc[UR14][R234.64] ;  /* 0x00000000eadf8fae */ /* 0x000fe2000b901d4e */
[C---:B---3--:R-:W-:Y:S02]  /*3310*/  @!P6 LEA R12, P0, R36.reuse, R12, 0x1 ;  /* 0x0000000c240ce211 */ /* 0x048fe400078008ff */
[----:B------:R-:W-:Y:S01]  /*3320*/  CS2R R38, SRZ ;  /* 0x0000000000267805 */ /* 0x000fe2000001ff00 */
[----:B------:R-:W-:Y:S01]  /*3330*/  ULDC UR4, c[0x0][0x398] ;  /* 0x0000e60000047ab9 */ /* 0x000fe20000000800 */
[----:B------:R3:W-:Y:S01]  /*3340*/  @P1 STS [R223+0x1000], RZ ;  /* 0x001000ffdf001388 */ /* 0x0007e20000000800 */
[----:B------:R-:W-:Y:S01]  /*3350*/  @!P6 LEA.HI.X R13, R36, R13, R24, 0x1, P0 ;  /* 0x0000000d240de211 */ /* 0x000fe200000f0c18 */
[----:B------:R-:W-:Y:S01]  /*3360*/  ULDC.U8 UR6, c[0x0][0x388] ;  /* 0x0000e20000067ab9 */ /* 0x000fe20000000000 */
[----:B-1----:R-:W1:Y:S01]  /*3370*/  @!P3 LDC.64 R6, c[0x0][0x218] ;  /* 0x00008600ff06bb82 */ /* 0x002e620000000a00 */
[----:B--2---:R-:W-:Y:S01]  /*3380*/  @!P5 LEA R10, P0, R34, R10, 0x1 ;  /* 0x0000000a220ad211 */ /* 0x004fe200078008ff */
[----:B------:R3:W-:Y:S01]  /*3390*/  @P1 STS [R223+0x1004], RZ ;  /* 0x001004ffdf001388 */ /* 0x0007e20000000800 */
[----:B------:R-:W-:-:S02]  /*33a0*/  ULDC UR5, c[0x0][0x2ec] ;  /* 0x0000bb0000057ab9 */ /* 0x000fc40000000800 */
[----:B------:R-:W-:Y:S01]  /*33b0*/  @!P5 LEA.HI.X R11, R34, R11, R22, 0x1, P0 ;  /* 0x0000000b220bd211 */ /* 0x000fe200000f0c16 */
[----:B------:R3:W-:Y:S04]  /*33c0*/  @P1 STS [R223+0x1008], RZ ;  /* 0x001008ffdf001388 */ /* 0x0007e80000000800 */
[----:B------:R3:W-:Y:S04]  /*33d0*/  @P1 STS [R223+0x100c], RZ ;  /* 0x00100cffdf001388 */ /* 0x0007e80000000800 */
[----:B------:R-:W-:Y:S01]  /*33e0*/  @!PT LDS RZ, [RZ] ;  /* 0x00000000fffff984 */ /* 0x000fe20000000800 */
[----:B------:R-:W-:Y:S01]  /*33f0*/  @!PT LDS RZ, [RZ] ;  /* 0x00000000fffff984 */ /* 0x000fe20000000800 */
[----:B------:R-:W-:Y:S01]  /*3400*/  @!PT LDS RZ, [RZ] ;  /* 0x00000000fffff984 */ /* 0x000fe20000000800 */
[----:B------:R-:W-:Y:S01]  /*3410*/  @!P1 LDGSTS.E.BYPASS.LTC128B.128 [R223+0x1000], desc[UR14][R28.64] ;  /* 0x010000001cdf9fae */ /* 0x000fe2000b901d4e */
[----:B----4-:R-:W-:-:S03]  /*3420*/  @!P4 LEA R8, P1, R30, R8, 0x1 ;  /* 0x000000081e08c211 */ /* 0x010fc600078208ff */
[----:B------:R3:W-:Y:S01]  /*3430*/  @P6 STS.128 [R25+0x6000], RZ ;  /* 0x006000ff19006388 */ /* 0x0007e20000000c00 */
[----:B------:R-:W-:-:S03]  /*3440*/  @!P4 LEA.HI.X R9, R30, R9, R19, 0x1, P1 ;  /* 0x000000091e09c211 */ /* 0x000fc600008f0c13 */
[----:B------:R-:W-:Y:S01]  /*3450*/  @!PT LDS RZ, [RZ] ;  /* 0x00000000fffff984 */ /* 0x000fe20000000800 */
[----:B------:R-:W-:Y:S01]  /*3460*/  @!PT LDS RZ, [RZ] ;  /* 0x00000000fffff984 */ /* 0x000fe20000000800 */
[----:B------:R-:W-:Y:S01]  /*3470*/  @!PT LDS RZ, [RZ] ;  /* 0x00000000fffff984 */ /* 0x000fe20000000800 */
[----:B------:R-:W-:Y:S01]  /*3480*/  @!P6 LDGSTS.E.BYPASS.LTC128B.128 [R25+0x6000], desc[UR14][R12.64] ;  /* 0x060000000c19efae */ /* 0x000fe2000b901d4e */
[----:B-1----:R-:W-:-:S03]  /*3490*/  @!P3 LEA R6, P0, R26, R6, 0x1 ;  /* 0x000000061a06b211 */ /* 0x002fc600078008ff */
[----:B------:R3:W-:Y:S01]  /*34a0*/  @P5 STS.128 [R25+0x7000], RZ ;  /* 0x007000ff19005388 */ /* 0x0007e20000000c00 */
[----:B------:R-:W-:Y:S01]  /*34b0*/  @!P3 LEA.HI.X R7, R26, R7, R5, 0x1, P0 ;  /* 0x000000071a07b211 */ /* 0x000fe200000f0c05 */
[----:B------:R-:W-:Y:S02]  /*34c0*/  VIADD R5, R187, 0x8 ;  /* 0x00000008bb057836 */ /* 0x000fe40000000000 */
        /* <DEDUP_REMOVED lines=17> */
[----:B------:R-:W-:Y:S02]  /*35e0*/  @!P0 IMAD.WIDE R4, R4, 0x4, R236 ;  /* 0x0000000404048825 */ /* 0x000fe400078e02ec */
[----:B------:R-:W0:Y:S04]  /*35f0*/  LDGDEPBAR ;  /* 0x00000000000079af */ /* 0x000e280000000000 */
[----:B------:R2:W5:Y:S01]  /*3600*/  @!P0 LDG.E R220, desc[UR14][R4.64] ;  /* 0x0000000e04dc8981 */ /* 0x000562000c1e1900 */
[----:B-1----:R-:W-:Y:S01]  /*3610*/  VIADD R6, R187, 0x20 ;  /* 0x00000020bb067836 */ /* 0x002fe20000000000 */
[----:B------:R-:W-:-:S04]  /*3620*/  DEPBAR.LE SB0, 0x1 ;  /* 0x000080400000791a */ /* 0x000fc80000000000 */
[----:B------:R-:W-:Y:S01]  /*3630*/  ISETP.GE.AND P1, PT, R6, R23, PT ;  /* 0x000000170600720c */ /* 0x000fe20003f26270 */
[----:B------:R-:W-:-:S05]  /*3640*/  IMAD.WIDE R6, R187, 0x4, R236 ;  /* 0x00000004bb067825 */ /* 0x000fca00078e02ec */
[----:B------:R3:W5:Y:S04]  /*3650*/  @!P4 LDG.E R221, desc[UR14][R6.64] ;  /* 0x0000000e06ddc981 */ /* 0x000768000c1e1900 */
[----:B------:R3:W5:Y:S04]  /*3660*/  @!P3 LDG.E R222, desc[UR14][R6.64+0x20] ;  /* 0x0000200e06deb981 */ /* 0x000768000c1e1900 */
[----:B------:R3:W5:Y:S01]  /*3670*/  @!P1 LDG.E R219, desc[UR14][R6.64+0x80] ;  /* 0x0000800e06db9981 */ /* 0x000762000c1e1900 */
[----:B------:R-:W-:Y:S06]  /*3680*/  BAR.SYNC.DEFER_BLOCKING 0x0 ;  /* 0x0000000000007b1d */ /* 0x000fec0000010000 */
[----:B------:R-:W4:Y:S01]  /*3690*/  LDG.E.64 R6, desc[UR14][R178.64+0x8] ;  /* 0x0000080eb2067981 */ /* 0x000f22000c1e1b00 */
[----:B--2---:R-:W-:-:S03]  /*36a0*/  LEA.HI R4, R20, R21, RZ, 0x4 ;  /* 0x0000001514047211 */ /* 0x004fc600078f20ff */
[----:B------:R3:W1:Y:S04]  /*36b0*/  LDSM.16.M88.4 R132, [R165+0xa000] ;  /* 0x00a00000a584783b */ /* 0x0006680000000200 */
[----:B------:R3:W2:Y:S04]  /*36c0*/  LDSM.16.M88.4 R136, [R165+0xa800] ;  /* 0x00a80000a588783b */ /* 0x0006a80000000200 */
[----:B------:R3:W1:Y:S04]  /*36d0*/  LDSM.16.M88.4 R140, [R164+0xa000] ;  /* 0x00a00000a48c783b */ /* 0x0006680000000200 */
[----:B------:R3:W1:Y:S04]  /*36e0*/  LDSM.16.M88.4 R144, [R164+0xa800] ;  /* 0x00a80000a490783b */ /* 0x0006680000000200 */
[----:B------:R3:W1:Y:S04]  /*36f0*/  LDSM.16.M88.4 R148, [R3+0xa000] ;  /* 0x00a000000394783b */ /* 0x0006680000000200 */
[----:B------:R3:W1:Y:S04]  /*3700*/  LDSM.16.M88.4 R152, [R3+0xa800] ;  /* 0x00a800000398783b */ /* 0x0006680000000200 */
[----:B------:R-:W3:Y:S01]  /*3710*/  LDG.E.64 R178, desc[UR14][R178.64] ;  /* 0x0000000eb2b27981 */ /* 0x000ee2000c1e1b00 */
[----:B------:R-:W-:-:S03]  /*3720*/  LOP3.LUT R4, R4, 0xfffffff0, RZ, 0xc0, !PT ;  /* 0xfffffff004047812 */ /* 0x000fc600078ec0ff */
[----:B------:R1:W1:Y:S04]  /*3730*/  LDSM.16.M88.4 R156, [R2+0xa000] ;  /* 0x00a00000029c783b */ /* 0x0002680000000200 */
[----:B------:R1:W1:Y:S01]  /*3740*/  LDSM.16.M88.4 R160, [R2+0xa800] ;  /* 0x00a8000002a0783b */ /* 0x0002620000000200 */
[----:B------:R-:W-:-:S04]  /*3750*/  IADD3 R21, -R4, R21, RZ ;  /* 0x0000001504157210 */ /* 0x000fc80007ffe1ff */
[----:B------:R-:W-:Y:S01]  /*3760*/  SHF.R.S32.HI R4, RZ, 0x1f, R21 ;  /* 0x0000001fff047819 */ /* 0x000fe20000011415 */
[----:B------:R-:W-:-:S03]  /*3770*/  IMAD R5, R186, R0, R183 ;  /* 0x00000000ba057224 */ /* 0x000fc600078e02b7 */
[----:B------:R-:W-:Y:S01]  /*3780*/  LEA.HI R4, R4, R21, RZ, 0x3 ;  /* 0x0000001504047211 */ /* 0x000fe200078f18ff */
[----:B------:R-:W-:-:S03]  /*3790*/  IMAD.IADD R201, R217, 0x1, R202 ;  /* 0x00000001d9c97824 */ /* 0x000fc600078e02ca */
[----:B------:R-:W-:Y:S01]  /*37a0*/  LOP3.LUT R0, R4, 0xfffffff8, RZ, 0xc0, !PT ;  /* 0xfffffff804007812 */ /* 0x000fe200078ec0ff */
[----:B------:R-:W-:Y:S02]  /*37b0*/  IMAD.SHL.U32 R4, R5, 0x20, RZ ;  /* 0x0000002005047824 */ /* 0x000fe400078e00ff */
[----:B------:R-:W-:Y:S02]  /*37c0*/  IMAD.IADD R200, R217, 0x1, R201 ;  /* 0x00000001d9c87824 */ /* 0x000fe400078e02c9 */
[----:B------:R-:W-:Y:S02]  /*37d0*/  IMAD.IADD R0, R21, 0x1, -R0 ;  /* 0x0000000115007824 */ /* 0x000fe400078e0a00 */
[----:B------:R-:W-:-:S03]  /*37e0*/  IMAD.IADD R199, R217, 0x1, R200 ;  /* 0x00000001d9c77824 */ /* 0x000fc600078e02c8 */
[----:B------:R-:W-:Y:S01]  /*37f0*/  LOP3.LUT P0, RZ, R0, 0x2, RZ, 0xc0, !PT ;  /* 0x0000000200ff7812 */ /* 0x000fe2000780c0ff */
[----:B------:R-:W-:Y:S01]  /*3800*/  IMAD.IADD R198, R217, 0x1, R199 ;  /* 0x00000001d9c67824 */ /* 0x000fe200078e02c7 */
[----:B------:R-:W-:Y:S02]  /*3810*/  IADD3 R204, -R225, 0x80, R204 ;  /* 0x00000080e1cc7810 */ /* 0x000fe40007ffe1cc */
[----:B------:R-:W-:Y:S02]  /*3820*/  SEL R166, R166, 0xffffffe0, !P0 ;  /* 0xffffffe0a6a67807 */ /* 0x000fe40004000000 */
[----:B------:R-:W-:Y:S01]  /*3830*/  LOP3.LUT P1, RZ, R0, 0x4, RZ, 0xc0, !PT ;  /* 0x0000000400ff7812 */ /* 0x000fe2000782c0ff */
[----:B------:R-:W-:Y:S01]  /*3840*/  IMAD R211, R211, 0x38, RZ ;  /* 0x00000038d3d37824 */ /* 0x000fe200078e02ff */
[----:B------:R-:W-:Y:S01]  /*3850*/  CS2R R36, SRZ ;  /* 0x0000000000247805 */ /* 0x000fe2000001ff00 */
[----:B------:R-:W-:Y:S01]  /*3860*/  VIADD R204, R204, -UR12 ;  /* 0x8000000ccccc7c36 */ /* 0x000fe20008000000 */
[----:B------:R-:W-:Y:S01]  /*3870*/  LEA R168, R168, R173, 0x1 ;  /* 0x000000ada8a87211 */ /* 0x000fe200078e08ff */
[----:B------:R-:W-:Y:S01]  /*3880*/  IMAD R167, R167, 0x2, R173 ;  /* 0x00000002a7a77824 */ /* 0x000fe200078e02ad */
[----:B------:R-:W-:Y:S01]  /*3890*/  SEL R175, R175, 0xffffffc0, !P1 ;  /* 0xffffffc0afaf7807 */ /* 0x000fe20004800000 */
[----:B------:R-:W-:-:S02]  /*38a0*/  IMAD.IADD R229, R217, 0x1, R198 ;  /* 0x00000001d9e57824 */ /* 0x000fc400078e02c6 */
[----:B------:R-:W-:Y:S01]  /*38b0*/  IMAD.IADD R0, R172, 0x1, R166 ;  /* 0x00000001ac007824 */ /* 0x000fe200078e02a6 */
[----:B----4-:R-:W-:Y:S02]  /*38c0*/  IADD3 R210, P4, P3, R4, R6, R210 ;  /* 0x0000000604d27210 */ /* 0x010fe40007b9e0d2 */
[----:B------:R-:W-:-:S04]  /*38d0*/  SHF.R.S32.HI R4, RZ, 0x1f, R4 ;  /* 0x0000001fff047819 */ /* 0x000fc80000011404 */
[----:B------:R-:W-:-:S04]  /*38e0*/  IADD3.X R230, R4, R7, R230, P4, P3 ;  /* 0x0000000704e67210 */ /* 0x000fc800027e64e6 */
[----:B-123--:R-:W-:-:S07]  /*38f0*/  LOP3.LUT R230, R230, R178, RZ, 0x3c, !PT ;  /* 0x000000b2e6e67212 */ /* 0x00efce00078e3cff */
.L_x_1379:
        /* <DEDUP_REMOVED lines=78> */
.L_x_1375:
[--C-:B------:R-:W-:Y:S01]  /*3de0*/  IADD3 R114, R225, 0x1, -R227.reuse ;  /* 0x00000001e1727810 */ /* 0x100fe20007ffe8e3 */
[----:B------:R-:W1:Y:S01]  /*3df0*/  S2R R101, SR_TID.X ;  /* 0x0000000000657919 */ /* 0x000e620000002100 */
[-C--:B------:R-:W-:Y:S01]  /*3e00*/  IADD3 R115, -R100, R225.reuse, -R227 ;  /* 0x000000e164737210 */ /* 0x080fe20007ffe9e3 */
        /* <DEDUP_REMOVED lines=11> */
[-C--:B------:R-:W-:Y:S02]  /*3ec0*/  VIADDMNMX R115, R115, R108.reuse, RZ, !PT ;  /* 0x0000006c73737246 */ /* 0x080fe400078001ff */
[C-C-:B------:R-:W-:Y:S02]  /*3ed0*/  IADD3 R103, R114.reuse, 0x20, R108.reuse ;  /* 0x0000002072677810 */ /* 0x140fe40007ffe06c */
[-C--:B------:R-:W-:Y:S02]  /*3ee0*/  VIMNMX R105, R105, R225.reuse, PT ;  /* 0x000000e169697248 */ /* 0x080fe40003fe0100 */
[-C--:B------:R-:W-:Y:S01]  /*3ef0*/  VIMNMX R103, R103, R225.reuse, PT ;  /* 0x000000e167677248 */ /* 0x080fe20003fe0100 */
        /* <DEDUP_REMOVED lines=109> */
.L_x_1376:
[C---:B------:R-:W-:Y:S01]  /*45d0*/  FSETP.NEU.FTZ.AND P0, PT, R221.reuse, -INF , PT ;  /* 0xff800000dd00780b */ /* 0x040fe20003f1d000 */
[----:B------:R-:W-:Y:S01]  /*45e0*/  FMUL.FTZ R100, R221, 1.4426950216293334961 ;  /* 0x3fb8aa3bdd647820 */ /* 0x000fe20000410000 */
[C---:B------:R-:W-:Y:S01]  /*45f0*/  FSETP.NEU.FTZ.AND P2, PT, R219.reuse, -INF , PT ;  /* 0xff800000db00780b */ /* 0x040fe20003f5d000 */
[----:B------:R-:W-:Y:S01]  /*4600*/  FMUL.FTZ R101, R222, 1.4426950216293334961 ;  /* 0x3fb8aa3bde657820 */ /* 0x000fe20000410000 */
[----:B------:R-:W-:Y:S01]  /*4610*/  FMUL.FTZ R102, R219, 1.4426950216293334961 ;  /* 0x3fb8aa3bdb667820 */ /* 0x000fe20000410000 */
[----:B------:R-:W-:Y:S01]  /*4620*/  IMAD.MOV.U32 R175, RZ, RZ, 0x40 ;  /* 0x00000040ffaf7424 */ /* 0x000fe200078e00ff */
[----:B------:R-:W-:Y:S02]  /*4630*/  FSEL R100, R100, RZ, P0 ;  /* 0x000000ff64647208 */ /* 0x000fe40000000000 */
[----:B------:R-:W-:Y:S02]  /*4640*/  FSETP.NEU.FTZ.AND P0, PT, R222, -INF , PT ;  /* 0xff800000de00780b */ /* 0x000fe40003f1d000 */
[----:B------:R-:W-:Y:S01]  /*4650*/  SEL R175, R175, 0xffffffc0, !P1 ;  /* 0xffffffc0afaf7807 */ /* 0x000fe20004800000 */
[--C-:B------:R-:W-:Y:S01]  /*4660*/  FFMA.FTZ R33, R33, UR5, -R100.reuse ;  /* 0x0000000521217c23 */ /* 0x100fe20008010864 */
[----:B------:R-:W-:Y:S01]  /*4670*/  FSEL R101, R101, RZ, P0 ;  /* 0x000000ff65657208 */ /* 0x000fe20000000000 */
[--C-:B------:R-:W-:Y:S01]  /*4680*/  FFMA.FTZ R16, R16, UR5, -R100.reuse ;  /* 0x0000000510107c23 */ /* 0x100fe20008010864 */
[----:B------:R-:W-:Y:S01]  /*4690*/  FSETP.NEU.FTZ.AND P0, PT, R220, -INF , PT ;  /* 0xff800000dc00780b */ /* 0x000fe20003f1d000 */
[--C-:B------:R-:W-:Y:S01]  /*46a0*/  FFMA.FTZ R20, R20, UR5, -R100.reuse ;  /* 0x0000000514147c23 */ /* 0x100fe20008010864 */
[--C-:B------:R-:W-:Y:S01]  /*46b0*/  FFMA.FTZ R32, R32, UR5, -R100.reuse ;  /* 0x0000000520207c23 */ /* 0x100fe20008010864 */
        /* <DEDUP_REMOVED lines=28> */
[----:B------:R-:W-:Y:S01]  /*4880*/  FFMA.FTZ R5, R5, UR5, -R100 ;  /* 0x0000000505057c23 */ /* 0x000fe20008010864 */
[----:B------:R-:W-:Y:S02]  /*4890*/  VIADD R102, R178, 0x9e3779b9 ;  /* 0x9e3779b9b2667836 */ /* 0x000fe40000000000 */
        /* <DEDUP_REMOVED lines=10> */
[----:B------:R1:W-:Y:S01]  /*4940*/  MUFU.EX2 R249, R4 ;  /* 0x0000000400f97308 */ /* 0x0003e20000000800 */
[----:B------:R-:W-:Y:S01]  /*4950*/  IMAD.WIDE.U32 R104, R104, -0x2daee0ad, RZ ;  /* 0xd2511f5368687825 */ /* 0x000fe200078e00ff */
[----:B------:R-:W-:Y:S02]  /*4960*/  LOP3.LUT R19, R29, R230, RZ, 0x3c, !PT ;  /* 0x000000e61d137212 */ /* 0x000fe400078e3cff */
[----:B------:R-:W-:Y:S01]  /*4970*/  LOP3.LUT R102, R101, R28, R102, 0x96, !PT ;  /* 0x0000001c65667212 */ /* 0x000fe200078e9666 */
[----:B--2---:R-:W-:Y:S05]  /*4980*/  VIADD R7, R178, 0x3c6ef372 ;  /* 0x3c6ef372b2077836 */ /* 0x004fea0000000000 */
[----:B------:R-:W-:Y:S01]  /*4990*/  MUFU.EX2 R130, R18 ;  /* 0x0000001200827308 */ /* 0x000fe20000000800 */
[----:B------:R-:W-:Y:S04]  /*49a0*/  IMAD.WIDE.U32 R108, R20, -0x2daee0ad, RZ ;  /* 0xd2511f53146c7825 */ /* 0x000fe800078e00ff */
[----:B---3--:R-:W-:Y:S01]  /*49b0*/  FMUL.FTZ R32, R220, 1.4426950216293334961 ;  /* 0x3fb8aa3bdc207820 */ /* 0x008fe20000410000 */
[----:B------:R-:W-:Y:S04]  /*49c0*/  IMAD.WIDE.U32 R106, R19, -0x2daee0ad, RZ ;  /* 0xd2511f53136a7825 */ /* 0x000fe800078e00ff */
[----:B------:R-:W-:Y:S01]  /*49d0*/  FSEL R32, R32, RZ, P0 ;  /* 0x000000ff20207208 */ /* 0x000fe20000000000 */
[----:B------:R2:W-:Y:S01]  /*49e0*/  MUFU.EX2 R238, R12 ;  /* 0x0000000c00ee7308 */ /* 0x0005e20000000800 */
[----:B-1----:R-:W-:Y:S01]  /*49f0*/  LOP3.LUT R4, R100, R7, RZ, 0x3c, !PT ;  /* 0x0000000764047212 */ /* 0x002fe200078e3cff */
[----:B------:R-:W-:Y:S01]  /*4a00*/  VIADD R28, R179, 0x76cf5d0a ;  /* 0x76cf5d0ab31c7836 */ /* 0x000fe20000000000 */
[----:B------:R-:W-:Y:S01]  /*4a10*/  LOP3.LUT R7, R16, R109, RZ, 0x3c, !PT ;  /* 0x0000006d10077212 */ /* 0x000fe200078e3cff */
[----:B------:R-:W-:Y:S01]  /*4a20*/  IMAD.WIDE.U32 R102, R102, -0x2daee0ad, RZ ;  /* 0xd2511f5366667825 */ /* 0x000fe200078e00ff */
[----:B------:R-:W-:Y:S02]  /*4a30*/  LOP3.LUT R16, R16, R107, RZ, 0x3c, !PT ;  /* 0x0000006b10107212 */ /* 0x000fe400078e3cff */
[--C-:B------:R-:W-:Y:S03]  /*4a40*/  LOP3.LUT R108, R105, R108, R28.reuse, 0x96, !PT ;  /* 0x0000006c696c7212 */ /* 0x100fe600078e961c */
[----:B------:R-:W-:Y:S01]  /*4a50*/  MUFU.EX2 R120, R34 ;  /* 0x0000002200787308 */ /* 0x000fe20000000800 */
[----:B------:R-:W-:Y:S01]  /*4a60*/  LOP3.LUT R28, R103, R106, R28, 0x96, !PT ;  /* 0x0000006a671c7212 */ /* 0x000fe200078e961c */
[----:B------:R-:W-:Y:S04]  /*4a70*/  IMAD.WIDE.U32 R106, R7, -0x326172a9, RZ ;  /* 0xcd9e8d57076a7825 */ /* 0x000fe800078e00ff */
[--C-:B------:R-:W-:Y:S01]  /*4a80*/  FFMA.FTZ R15, R15, UR5, -R32.reuse ;  /* 0x000000050f0f7c23 */ /* 0x100fe20008010820 */
[--C-:B------:R-:W-:Y:S01]  /*4a90*/  FFMA.FTZ R31, R31, UR5, -R32.reuse ;  /* 0x000000051f1f7c23 */ /* 0x100fe20008010820 */
[----:B------:R-:W-:Y:S01]  /*4aa0*/  IMAD.WIDE.U32 R100, R16, -0x326172a9, RZ ;  /* 0xcd9e8d5710647825 */ /* 0x000fe200078e00ff */
[----:B------:R-:W-:Y:S01]  /*4ab0*/  LOP3.LUT R7, R4, R107, RZ, 0x3c, !PT ;  /* 0x0000006b04077212 */ /* 0x000fe200078e3cff */
[----:B------:R-:W-:Y:S02]  /*4ac0*/  MUFU.EX2 R126, R35 ;  /* 0x00000023007e7308 */ /* 0x000fe40000000800 */
[--C-:B------:R-:W-:Y:S01]  /*4ad0*/  FFMA.FTZ R11, R11, UR5, -R32.reuse ;  /* 0x000000050b0b7c23 */ /* 0x100fe20008010820 */
[----:B------:R-:W-:Y:S01]  /*4ae0*/  IMAD.WIDE.U32 R108, R108, -0x326172a9, RZ ;  /* 0xcd9e8d576c6c7825 */ /* 0x000fe200078e00ff */
[----:B--2---:R-:W-:Y:S03]  /*4af0*/  LOP3.LUT R12, R4, R101, RZ, 0x3c, !PT ;  /* 0x00000065040c7212 */ /* 0x004fe600078e3cff */
        /* <DEDUP_REMOVED lines=10> */
[----:B------:R-:W-:Y:S01]  /*4ba0*/  MUFU.EX2 R121, R22 ;  /* 0x0000001600797308 */ /* 0x000fe20000000800 */
[----:B------:R-:W-:Y:S04]  /*4bb0*/  IMAD.WIDE.U32 R122, R12, -0x2daee0ad, RZ ;  /* 0xd2511f530c7a7825 */ /* 0x000fe800078e00ff */
[----:B------:R-:W-:Y:S01]  /*4bc0*/  FFMA.FTZ R26, R26, UR5, -R32 ;  /* 0x000000051a1a7c23 */ /* 0x000fe20008010820 */
[--C-:B------:R-:W-:Y:S01]  /*4bd0*/  LOP3.LUT R12, R125, R104, R4.reuse, 0x96, !PT ;  /* 0x000000687d0c7212 */ /* 0x100fe200078e9604 */
[----:B------:R-:W-:Y:S01]  /*4be0*/  IMAD.WIDE.U32 R106, R106, -0x2daee0ad, RZ ;  /* 0xd2511f536a6a7825 */ /* 0x000fe200078e00ff */
[----:B------:R-:W-:Y:S02]  /*4bf0*/  LOP3.LUT R4, R123, R102, R4, 0x96, !PT ;  /* 0x000000667b047212 */ /* 0x000fe400078e9604 */
[----:B------:R1:W-:Y:S01]  /*4c00*/  MUFU.EX2 R176, R15 ;  /* 0x0000000f00b07308 */ /* 0x0003e20000000800 */
[----:B------:R-:W-:Y:S02]  /*4c10*/  VIADD R100, R179, 0xed9eba14 ;  /* 0xed9eba14b3647836 */ /* 0x000fe40000000000 */
[----:B------:R-:W-:Y:S01]  /*4c20*/  FFMA.FTZ R32, R30, UR5, -R32 ;  /* 0x000000051e207c23 */ /* 0x000fe20008010820 */
[----:B------:R-:W-:Y:S03]  /*4c30*/  IMAD.WIDE.U32 R18, R18, -0x2daee0ad, RZ ;  /* 0xd2511f5312127825 */ /* 0x000fe600078e00ff */
[--C-:B------:R-:W-:Y:S01]  /*4c40*/  LOP3.LUT R102, R107, R124, R100.reuse, 0x96, !PT ;  /* 0x0000007c6b667212 */ /* 0x100fe200078e9664 */
[----:B------:R-:W-:Y:S01]  /*4c50*/  VIADD R104, R178, 0x1715609d ;  /* 0x1715609db2687836 */ /* 0x000fe20000000000 */
[----:B------:R-:W-:Y:S01]  /*4c60*/  LOP3.LUT R100, R19, R122, R100, 0x96, !PT ;  /* 0x0000007a13647212 */ /* 0x000fe200078e9664 */
[----:B------:R-:W-:Y:S01]  /*4c70*/  IMAD.WIDE.U32 R122, R12, -0x326172a9, RZ ;  /* 0xcd9e8d570c7a7825 */ /* 0x000fe200078e00ff */
[----:B------:R2:W-:Y:S03]  /*4c80*/  MUFU.EX2 R243, R11 ;  /* 0x0000000b00f37308 */ /* 0x0005e60000000800 */
[----:B------:R-:W-:Y:S02]  /*4c90*/  VIADD R7, R178, 0x78dde6e4 ;  /* 0x78dde6e4b2077836 */ /* 0x000fe40000000000 */
[----:B------:R-:W-:Y:S03]  /*4ca0*/  IMAD.WIDE.U32 R102, R102, -0x326172a9, RZ ;  /* 0xcd9e8d5766667825 */ /* 0x000fe600078e00ff */
[--C-:B-1----:R-:W-:Y:S01]  /*4cb0*/  LOP3.LUT R15, R123, R108, R7.reuse, 0x96, !PT ;  /* 0x0000006c7b0f7212 */ /* 0x102fe200078e9607 */
[----:B------:R-:W-:Y:S01]  /*4cc0*/  IMAD.WIDE.U32 R100, R100, -0x326172a9, RZ ;  /* 0xcd9e8d5764647825 */ /* 0x000fe200078e00ff */
[--C-:B------:R-:W-:Y:S01]  /*4cd0*/  LOP3.LUT R12, R103, R122, R104.reuse, 0x96, !PT ;  /* 0x0000007a670c7212 */ /* 0x100fe200078e9668 */
[----:B------:R-:W1:Y:S02]  /*4ce0*/  MUFU.EX2 R111, R111 ;  /* 0x0000006f006f7308 */ /* 0x000e640000000800 */
[----:B------:R-:W-:Y:S04]  /*4cf0*/  IMAD.WIDE.U32 R22, R4, -0x326172a9, RZ ;  /* 0xcd9e8d5704167825 */ /* 0x000fe800078e00ff */
[----:B------:R-:W-:Y:S01]  /*4d00*/  IMAD.WIDE.U32 R108, R12, -0x2daee0ad, RZ ;  /* 0xd2511f530c6c7825 */ /* 0x000fe200078e00ff */
[----:B------:R-:W-:Y:S03]  /*4d10*/  LOP3.LUT R7, R23, R28, R7, 0x96, !PT ;  /* 0x0000001c17077212 */ /* 0x000fe600078e9607 */
[----:B------:R-:W-:Y:S01]  /*4d20*/  MUFU.EX2 R122, R33 ;  /* 0x00000021007a7308 */ /* 0x000fe20000000800 */
[----:B------:R-:W-:Y:S01]  /*4d30*/  LOP3.LUT R104, R101, R22, R104, 0x96, !PT ;  /* 0x0000001665687212 */ /* 0x000fe200078e9668 */
[----:B------:R-:W-:Y:S01]  /*4d40*/  VIADD R28, R179, 0xa9066899 ;  /* 0xa9066899b31c7836 */ /* 0x000fe20000000000 */
[----:B------:R-:W-:Y:S01]  /*4d50*/  SHF.R.U32.HI R20, RZ, 0x18, R108 ;  /* 0x00000018ff147819 */ /* 0x000fe2000001166c */
[----:B------:R-:W-:Y:S01]  /*4d60*/  IMAD.WIDE.U32 R22, R15, -0x2daee0ad, RZ ;  /* 0xd2511f530f167825 */ /* 0x000fe200078e00ff */
[----:B------:R-:W-:Y:S02]  /*4d70*/  LOP3.LUT R16, R108, 0xffff, RZ, 0xc0, !PT ;  /* 0x0000ffff6c107812 */ /* 0x000fe400078ec0ff */
[----:B------:R-:W-:Y:S01]  /*4d80*/  ISETP.LE.U32.AND P3, PT, R20, UR6, PT ;  /* 0x0000000614007c0c */ /* 0x000fe2000bf63070 */
[----:B------:R-:W-:Y:S01]  /*4d90*/  VIADD R4, R179, 0x646e171e ;  /* 0x646e171eb3047836 */ /* 0x000fe20000000000 */
[----:B------:R-:W-:Y:S01]  /*4da0*/  LOP3.LUT R23, R23, R106, R28, 0x96, !PT ;  /* 0x0000006a17177212 */ /* 0x000fe200078e961c */
[----:B------:R-:W-:Y:S01]  /*4db0*/  IMAD.WIDE.U32 R124, R7, -0x2daee0ad, RZ ;  /* 0xd2511f53077c7825 */ /* 0x000fe200078e00ff */
[----:B------:R-:W-:Y:S01]  /*4dc0*/  SHF.R.U32.HI R16, RZ, 0x8, R16 ;  /* 0x00000008ff107819 */ /* 0x000fe20000011610 */
[----:B------:R-:W-:Y:S01]  /*4dd0*/  MUFU.EX2 R123, R32 ;  /* 0x00000020007b7308 */ /* 0x000fe20000000800 */
[----:B------:R-:W-:Y:S01]  /*4de0*/  LOP3.LUT R12, R109, R22, R4, 0x96, !PT ;  /* 0x000000166d0c7212 */ /* 0x000fe200078e9604 */
[----:B------:R-:W-:Y:S01]  /*4df0*/  IMAD.WIDE.U32 R104, R104, -0x2daee0ad, RZ ;  /* 0xd2511f5368687825 */ /* 0x000fe200078e00ff */
[----:B------:R-:W-:Y:S02]  /*4e00*/  LOP3.LUT R28, R125, R18, R28, 0x96, !PT ;  /* 0x000000127d1c7212 */ /* 0x000fe400078e961c */
[----:B------:R-:W-:Y:S01]  /*4e10*/  LOP3.LUT R22, R108, 0xff, RZ, 0xc0, !PT ;  /* 0x000000ff6c167812 */ /* 0x000fe200078ec0ff */
[----:B------:R-:W-:Y:S01]  /*4e20*/  IMAD.WIDE.U32 R30, R23, -0x326172a9, RZ ;  /* 0xcd9e8d57171e7825 */ /* 0x000fe200078e00ff */
[----:B------:R-:W-:Y:S03]  /*4e30*/  SHF.R.U32.HI R18, RZ, 0x18, R104 ;  /* 0x00000018ff127819 */ /* 0x000fe60000011668 */
[----:B------:R3:W-:Y:S01]  /*4e40*/  MUFU.EX2 R247, R8 ;  /* 0x0000000800f77308 */ /* 0x0007e20000000800 */
[----:B------:R-:W-:Y:S01]  /*4e50*/  ISETP.LE.U32.AND P4, PT, R22, UR6, PT ;  /* 0x0000000616007c0c */ /* 0x000fe2000bf83070 */
[----:B------:R-:W-:Y:S01]  /*4e60*/  IMAD.WIDE.U32 R28, R28, -0x326172a9, RZ ;  /* 0xcd9e8d571c1c7825 */ /* 0x000fe200078e00ff */
[----:B------:R-:W-:Y:S02]  /*4e70*/  ISETP.LE.U32.AND P0, PT, R18, UR6, PT ;  /* 0x0000000612007c0c */ /* 0x000fe4000bf03070 */
[----:B------:R-:W-:Y:S01]  /*4e80*/  SHF.R.U32.HI R20, RZ, 0x18, R30 ;  /* 0x00000018ff147819 */ /* 0x000fe2000001161e */
[----:B------:R-:W-:Y:S01]  /*4e90*/  VIADD R23, R178, 0xb54cda56 ;  /* 0xb54cda56b2177836 */ /* 0x000fe20000000000 */
[----:B------:R-:W-:Y:S03]  /*4ea0*/  LOP3.LUT R22, R30, 0xff, RZ, 0xc0, !PT ;  /* 0x000000ff1e167812 */ /* 0x000fe600078ec0ff */
[----:B------:R-:W4:Y:S01]  /*4eb0*/  MUFU.EX2 R115, R115 ;  /* 0x0000007300737308 */ /* 0x000f220000000800 */
[----:B------:R-:W-:Y:S01]  /*4ec0*/  ISETP.LE.U32.AND P5, PT, R20, UR6, PT ;  /* 0x0000000614007c0c */ /* 0x000fe2000bfa3070 */
[----:B------:R-:W-:Y:S01]  /*4ed0*/  IMAD.SHL.U32 R109, R174, 0x2, RZ ;  /* 0x00000002ae6d7824 */ /* 0x000fe200078e00ff */
[----:B------:R-:W-:Y:S02]  /*4ee0*/  LOP3.LUT R4, R105, R124, R4, 0x96, !PT ;  /* 0x0000007c69047212 */ /* 0x000fe400078e9604 */
[----:B------:R-:W-:Y:S02]  /*4ef0*/  LOP3.LUT R15, R104, 0xff, RZ, 0xc0, !PT ;  /* 0x000000ff680f7812 */ /* 0x000fe400078ec0ff */
[----:B--2---:R-:W-:Y:S03]  /*4f00*/  SHF.R.U32.HI R11, RZ, 0x18, R12 ;  /* 0x00000018ff0b7819 */ /* 0x004fe6000001160c */
[----:B------:R-:W-:Y:S01]  /*4f10*/  MUFU.EX2 R250, R6 ;  /* 0x0000000600fa7308 */ /* 0x000fe20000000800 */
[----:B------:R-:W-:Y:S02]  /*4f20*/  ISETP.LE.U32.AND P6, PT, R22, UR6, PT ;  /* 0x0000000616007c0c */ /* 0x000fe4000bfc3070 */
[----:B------:R-:W-:Y:S02]  /*4f30*/  ISETP.LE.U32.AND P2, PT, R15, UR6, PT ;  /* 0x000000060f007c0c */ /* 0x000fe4000bf43070 */
[----:B------:R-:W-:Y:S02]  /*4f40*/  LOP3.LUT R20, R12, 0xff, RZ, 0xc0, !PT ;  /* 0x000000ff0c147812 */ /* 0x000fe400078ec0ff */
[----:B------:R-:W-:Y:S03]  /*4f50*/  LOP3.LUT R22, R4, 0xff, RZ, 0xc0, !PT ;  /* 0x000000ff04167812 */ /* 0x000fe600078ec0ff */
[----:B------:R2:W-:Y:S01]  /*4f60*/  MUFU.EX2 R131, R17 ;  /* 0x0000001100837308 */ /* 0x0005e20000000800 */
[--C-:B------:R-:W-:Y:S02]  /*4f70*/  LOP3.LUT R15, R31, R102, R23.reuse, 0x96, !PT ;  /* 0x000000661f0f7212 */ /* 0x100fe400078e9617 */
[----:B------:R-:W-:Y:S02]  /*4f80*/  SHF.R.U32.HI R18, RZ, 0x10, R30 ;  /* 0x00000010ff127819 */ /* 0x000fe4000001161e */
[----:B---3--:R-:W-:Y:S02]  /*4f90*/  LOP3.LUT R8, R29, R100, R23, 0x96, !PT ;  /* 0x000000641d087212 */ /* 0x008fe400078e9617 */
[----:B------:R-:W-:Y:S03]  /*4fa0*/  LOP3.LUT R18, R18, 0xff, RZ, 0xc0, !PT ;  /* 0x000000ff12127812 */ /* 0x000fe600078ec0ff */
[----:B------:R3:W-:Y:S01]  /*4fb0*/  MUFU.EX2 R251, R5 ;  /* 0x0000000500fb7308 */ /* 0x0007e20000000800 */
[----:B------:R-:W-:Y:S02]  /*4fc0*/  SHF.R.U32.HI R23, RZ, 0x18, R15 ;  /* 0x00000018ff177819 */ /* 0x000fe4000001160f */
[----:B------:R-:W-:Y:S02]  /*4fd0*/  LOP3.LUT R16, R16, 0xffff, RZ, 0xc0, !PT ;  /* 0x0000ffff10107812 */ /* 0x000fe400078ec0ff */
[----:B------:R-:W-:Y:S02]  /*4fe0*/  SHF.R.U32.HI R19, RZ, 0x10, R108 ;  /* 0x00000010ff137819 */ /* 0x000fe4000001166c */
[----:B------:R-:W-:Y:S03]  /*4ff0*/  SHF.R.U32.HI R7, RZ, 0x10, R104 ;  /* 0x00000010ff077819 */ /* 0x000fe60000011668 */
[----:B------:R1:W-:Y:S01]  /*5000*/  MUFU.EX2 R244, R10 ;  /* 0x0000000a00f47308 */ /* 0x0003e20000000800 */
[----:B------:R-:W-:Y:S02]  /*5010*/  LOP3.LUT R19, R19, 0xff, RZ, 0xc0, !PT ;  /* 0x000000ff13137812 */ /* 0x000fe400078ec0ff */
[----:B--2---:R-:W-:Y:S02]  /*5020*/  LOP3.LUT R17, R30, 0xffff, RZ, 0xc0, !PT ;  /* 0x0000ffff1e117812 */ /* 0x004fe400078ec0ff */
[----:B------:R-:W-:Y:S02]  /*5030*/  LOP3.LUT R7, R7, 0xff, RZ, 0xc0, !PT ;  /* 0x000000ff07077812 */ /* 0x000fe400078ec0ff */
[----:B------:R-:W-:Y:S03]  /*5040*/  SHF.R.U32.HI R17, RZ, 0x8, R17 ;  /* 0x00000008ff117819 */ /* 0x000fe60000011611 */
[----:B------:R2:W-:Y:S01]  /*5050*/  MUFU.EX2 R231, R14 ;  /* 0x0000000e00e77308 */ /* 0x0005e20000000800 */
[----:B---3--:R-:W-:Y:S02]  /*5060*/  SHF.R.U32.HI R5, RZ, 0x10, R15 ;  /* 0x00000010ff057819 */ /* 0x008fe4000001160f */
[----:B------:R-:W-:Y:S02]  /*5070*/  LOP3.LUT R17, R17, 0xffff, RZ, 0xc0, !PT ;  /* 0x0000ffff11117812 */ /* 0x000fe400078ec0ff */
[----:B------:R-:W-:Y:S02]  /*5080*/  LOP3.LUT R5, R5, 0xff, RZ, 0xc0, !PT ;  /* 0x000000ff05057812 */ /* 0x000fe400078ec0ff */
[----:B------:R-:W-:Y:S03]  /*5090*/  LOP3.LUT R6, R104, 0xffff, RZ, 0xc0, !PT ;  /* 0x0000ffff68067812 */ /* 0x000fe600078ec0ff */
[----:B------:R-:W-:Y:S01]  /*50a0*/  MUFU.EX2 R246, R9 ;  /* 0x0000000900f67308 */ /* 0x000fe20000000800 */
[----:B-1----:R-:W-:Y:S02]  /*50b0*/  SHF.R.U32.HI R10, RZ, 0x18, R4 ;  /* 0x00000018ff0a7819 */ /* 0x002fe40000011604 */
[----:B------:R-:W-:Y:S04]  /*50c0*/  SHF.R.U32.HI R6, RZ, 0x8, R6 ;  /* 0x00000008ff067819 */ /* 0x000fe80000011606 */
[----:B------:R-:W-:Y:S03]  /*50d0*/  LOP3.LUT R6, R6, 0xffff, RZ, 0xc0, !PT ;  /* 0x0000ffff06067812 */ /* 0x000fe600078ec0ff */
[----:B------:R-:W-:Y:S01]  /*50e0*/  MUFU.EX2 R129, R21 ;  /* 0x0000001500817308 */ /* 0x000fe20000000800 */
[----:B--2---:R-:W-:Y:S04]  /*50f0*/  SHF.R.U32.HI R14, RZ, 0x10, R28 ;  /* 0x00000010ff0e7819 */ /* 0x004fe8000001161c */
[----:B------:R-:W-:Y:S05]  /*5100*/  LOP3.LUT R14, R14, 0xff, RZ, 0xc0, !PT ;  /* 0x000000ff0e0e7812 */ /* 0x000fea00078ec0ff */
[----:B------:R-:W-:Y:S10]  /*5110*/  MUFU.EX2 R245, R13 ;  /* 0x0000000d00f57308 */ /* 0x000ff40000000800 */
[----:B------:R-:W1:Y:S10]  /*5120*/  MUFU.EX2 R128, R24 ;  /* 0x0000001800807308 */ /* 0x000e740000000800 */
[----:B------:R-:W2:Y:S10]  /*5130*/  MUFU.EX2 R124, R27 ;  /* 0x0000001b007c7308 */ /* 0x000eb40000000800 */
[----:B------:R-:W-:Y:S10]  /*5140*/  MUFU.EX2 R127, R25 ;  /* 0x00000019007f7308 */ /* 0x000ff40000000800 */
[----:B------:R-:W3:Y:S01]  /*5150*/  MUFU.EX2 R125, R26 ;  /* 0x0000001a007d7308 */ /* 0x000ee20000000800 */
[----:B------:R-:W-:Y:S01]  /*5160*/  @!P3 FADD.FTZ R111, -R111, -RZ ;  /* 0x800000ff6f6fb221 */ /* 0x000fe20000010100 */
[----:B------:R-:W-:Y:S01]  /*5170*/  ISETP.LE.U32.AND P3, PT, R11, UR6, PT ;  /* 0x000000060b007c0c */ /* 0x000fe2000bf63070 */
[----:B------:R-:W-:Y:S01]  /*5180*/  @!P4 FADD.FTZ R110, -R110, -RZ ;  /* 0x800000ff6e6ec221 */ /* 0x000fe20000010100 */
[----:B------:R-:W-:Y:S01]  /*5190*/  ISETP.LE.U32.AND P4, PT, R20, UR6, PT ;  /* 0x0000000614007c0c */ /* 0x000fe2000bf83070 */
[----:B------:R-:W-:Y:S01]  /*51a0*/  @!P0 FADD.FTZ R113, -R113, -RZ ;  /* 0x800000ff71718221 */ /* 0x000fe20000010100 */
[----:B------:R-:W-:Y:S01]  /*51b0*/  ISETP.LE.U32.AND P0, PT, R22, UR6, PT ;  /* 0x0000000616007c0c */ /* 0x000fe2000bf03070 */
[----:B----4-:R-:W-:Y:S01]  /*51c0*/  @!P5 FADD.FTZ R115, -R115, -RZ ;  /* 0x800000ff7373d221 */ /* 0x010fe20000010100 */
[----:B------:R-:W-:Y:S01]  /*51d0*/  LOP3.LUT R22, R15, 0xff, RZ, 0xc0, !PT ;  /* 0x000000ff0f167812 */ /* 0x000fe200078ec0ff */
[----:B------:R-:W-:Y:S01]  /*51e0*/  @!P6 FADD.FTZ R114, -R114, -RZ ;  /* 0x800000ff7272e221 */ /* 0x000fe20000010100 */
[----:B------:R-:W-:Y:S01]  /*51f0*/  LOP3.LUT R20, R28, 0xff, RZ, 0xc0, !PT ;  /* 0x000000ff1c147812 */ /* 0x000fe200078ec0ff */
[----:B------:R-:W-:Y:S01]  /*5200*/  @!P2 FADD.FTZ R112, -R112, -RZ ;  /* 0x800000ff7070a221 */ /* 0x000fe20000010100 */
[----:B------:R-:W-:Y:S02]  /*5210*/  ISETP.LE.U32.AND P5, PT, R22, UR6, PT ;  /* 0x0000000616007c0c */ /* 0x000fe4000bfa3070 */
[----:B------:R-:W-:Y:S01]  /*5220*/  ISETP.LE.U32.AND P6, PT, R23, UR6, PT ;  /* 0x0000000617007c0c */ /* 0x000fe2000bfc3070 */
[----:B------:R-:W-:Y:S01]  /*5230*/  @!P3 FADD.FTZ R119, -R119, -RZ ;  /* 0x800000ff7777b221 */ /* 0x000fe20000010100 */
[----:B------:R-:W-:Y:S01]  /*5240*/  ISETP.LE.U32.AND P3, PT, R20, UR6, PT ;  /* 0x0000000614007c0c */ /* 0x000fe2000bf63070 */
[----:B------:R-:W-:Y:S01]  /*5250*/  @!P4 FADD.FTZ R118, -R118, -RZ ;  /* 0x800000ff7676c221 */ /* 0x000fe20000010100 */
[----:B------:R-:W-:Y:S01]  /*5260*/  ISETP.LE.U32.AND P4, PT, R18, UR6, PT ;  /* 0x0000000612007c0c */ /* 0x000fe2000bf83070 */
[----:B-1----:R-:W-:Y:S01]  /*5270*/  @!P0 FADD.FTZ R128, -R128, -RZ ;  /* 0x800000ff80808221 */ /* 0x002fe20000010100 */
[----:B------:R-:W-:Y:S02]  /*5280*/  SHF.R.U32.HI R18, RZ, 0x10, R12 ;  /* 0x00000010ff127819 */ /* 0x000fe4000001160c */
[----:B------:R-:W-:Y:S02]  /*5290*/  ISETP.LE.U32.AND P2, PT, R19, UR6, PT ;  /* 0x0000000613007c0c */ /* 0x000fe4000bf43070 */
[----:B------:R-:W-:Y:S01]  /*52a0*/  LOP3.LUT R18, R18, 0xff, RZ, 0xc0, !PT ;  /* 0x000000ff12127812 */ /* 0x000fe200078ec0ff */
[----:B------:R-:W-:Y:S01]  /*52b0*/  @!P5 FADD.FTZ R249, -R249, -RZ ;  /* 0x800000fff9f9d221 */ /* 0x000fe20000010100 */
[----:B------:R-:W-:Y:S01]  /*52c0*/  ISETP.LE.U32.AND P5, PT, R16, UR6, PT ;  /* 0x0000000610007c0c */ /* 0x000fe2000bfa3070 */
[----:B------:R-:W-:Y:S01]  /*52d0*/  @!P6 FADD.FTZ R248, -R248, -RZ ;  /* 0x800000fff8f8e221 */ /* 0x000fe20000010100 */
[----:B------:R-:W-:Y:S01]  /*52e0*/  ISETP.LE.U32.AND P6, PT, R18, UR6, PT ;  /* 0x0000000612007c0c */ /* 0x000fe2000bfc3070 */
[----:B------:R-:W-:Y:S01]  /*52f0*/  @!P3 FADD.FTZ R238, -R238, -RZ ;  /* 0x800000ffeeeeb221 */ /* 0x000fe20000010100 */
[----:B------:R-:W-:Y:S01]  /*5300*/  ISETP.LE.U32.AND P3, PT, R5, UR6, PT ;  /* 0x0000000605007c0c */ /* 0x000fe2000bf63070 */
[----:B------:R-:W-:Y:S01]  /*5310*/  @!P4 FADD.FTZ R130, -R130, -RZ ;  /* 0x800000ff8282c221 */ /* 0x000fe20000010100 */
[----:B------:R-:W-:Y:S02]  /*5320*/  ISETP.LE.U32.AND P4, PT, R10, UR6, PT ;  /* 0x000000060a007c0c */ /* 0x000fe4000bf83070 */
[----:B------:R-:W-:Y:S01]  /*5330*/  SHF.R.U32.HI R10, RZ, 0x18, R8 ;  /* 0x00000018ff0a7819 */ /* 0x000fe20000011608 */
[----:B------:R-:W-:Y:S01]  /*5340*/  @!P2 FADD.FTZ R120, -R120, -RZ ;  /* 0x800000ff7878a221 */ /* 0x000fe20000010100 */
[----:B------:R-:W-:Y:S02]  /*5350*/  LOP3.LUT R15, R15, 0xffff, RZ, 0xc0, !PT ;  /* 0x0000ffff0f0f7812 */ /* 0x000fe400078ec0ff */
[----:B------:R-:W-:Y:S01]  /*5360*/  SHF.R.U32.HI R19, RZ, 0x18, R28 ;  /* 0x00000018ff137819 */ /* 0x000fe2000001161c */
[----:B------:R-:W-:Y:S01]  /*5370*/  @!P5 FADD.FTZ R122, -R122, -RZ ;  /* 0x800000ff7a7ad221 */ /* 0x000fe20000010100 */
[----:B------:R-:W-:Y:S01]  /*5380*/  ISETP.LE.U32.AND P5, PT, R10, UR6, PT ;  /* 0x000000060a007c0c */ /* 0x000fe2000bfa3070 */
[----:B------:R-:W-:Y:S01]  /*5390*/  @!P6 FADD.FTZ R121, -R121, -RZ ;  /* 0x800000ff7979e221 */ /* 0x000fe20000010100 */
[----:B------:R-:W-:Y:S01]  /*53a0*/  SHF.R.U32.HI R15, RZ, 0x8, R15 ;  /* 0x00000008ff0f7819 */ /* 0x000fe2000001160f */
[----:B------:R-:W-:Y:S01]  /*53b0*/  @!P3 FADD.FTZ R250, -R250, -RZ ;  /* 0x800000fffafab221 */ /* 0x000fe20000010100 */
[----:B------:R-:W-:Y:S01]  /*53c0*/  ISETP.LE.U32.AND P3, PT, R14, UR6, PT ;  /* 0x000000060e007c0c */ /* 0x000fe2000bf63070 */
[----:B--2---:R-:W-:Y:S01]  /*53d0*/  @!P4 FADD.FTZ R124, -R124, -RZ ;  /* 0x800000ff7c7cc221 */ /* 0x004fe20000010100 */
[C---:B------:R-:W-:Y:S02]  /*53e0*/  LOP3.LUT R5, R8.reuse, 0xff, RZ, 0xc0, !PT ;  /* 0x000000ff08057812 */ /* 0x040fe400078ec0ff */
[----:B------:R-:W-:Y:S02]  /*53f0*/  LOP3.LUT R15, R15, 0xffff, RZ, 0xc0, !PT ;  /* 0x0000ffff0f0f7812 */ /* 0x000fe400078ec0ff */
[----:B------:R-:W-:Y:S02]  /*5400*/  ISETP.LE.U32.AND P2, PT, R19, UR6, PT ;  /* 0x0000000613007c0c */ /* 0x000fe4000bf43070 */
[----:B------:R-:W-:Y:S01]  /*5410*/  ISETP.LE.U32.AND P6, PT, R5, UR6, PT ;  /* 0x0000000605007c0c */ /* 0x000fe2000bfc3070 */
[----:B------:R-:W-:Y:S01]  /*5420*/  @!P5 FADD.FTZ R243, -R243, -RZ ;  /* 0x800000fff3f3d221 */ /* 0x000fe20000010100 */
[----:B------:R-:W-:Y:S02]  /*5430*/  SHF.R.U32.HI R5, RZ, 0x10, R8 ;  /* 0x00000010ff057819 */ /* 0x000fe40000011608 */
[----:B------:R-:W-:Y:S01]  /*5440*/  ISETP.LE.U32.AND P5, PT, R15, UR6, PT ;  /* 0x000000060f007c0c */ /* 0x000fe2000bfa3070 */
[----:B------:R-:W-:Y:S01]  /*5450*/  @!P3 FADD.FTZ R231, -R231, -RZ ;  /* 0x800000ffe7e7b221 */ /* 0x000fe20000010100 */
[----:B------:R-:W-:Y:S02]  /*5460*/  LOP3.LUT R5, R5, 0xff, RZ, 0xc0, !PT ;  /* 0x000000ff05057812 */ /* 0x000fe400078ec0ff */
[----:B------:R-:W-:Y:S02]  /*5470*/  LOP3.LUT R8, R8, 0xffff, RZ, 0xc0, !PT ;  /* 0x0000ffff08087812 */ /* 0x000fe400078ec0ff */
[----:B------:R-:W-:Y:S01]  /*5480*/  ISETP.LE.U32.AND P3, PT, R5, UR6, PT ;  /* 0x0000000605007c0c */ /* 0x000fe2000bf63070 */
[----:B------:R-:W-:Y:S01]  /*5490*/  @!P2 FADD.FTZ R176, -R176, -RZ ;  /* 0x800000ffb0b0a221 */ /* 0x000fe20000010100 */
[----:B------:R-:W-:Y:S01]  /*54a0*/  SHF.R.U32.HI R8, RZ, 0x8, R8 ;  /* 0x00000008ff087819 */ /* 0x000fe20000011608 */
[----:B------:R-:W-:Y:S01]  /*54b0*/  @!P6 FADD.FTZ R247, -R247, -RZ ;  /* 0x800000fff7f7e221 */ /* 0x000fe20000010100 */
[----:B------:R-:W-:Y:S02]  /*54c0*/  ISETP.LE.U32.AND P2, PT, R17, UR6, PT ;  /* 0x0000000611007c0c */ /* 0x000fe4000bf43070 */
[----:B------:R-:W-:Y:S01]  /*54d0*/  LOP3.LUT R8, R8, 0xffff, RZ, 0xc0, !PT ;  /* 0x0000ffff08087812 */ /* 0x000fe200078ec0ff */
[----:B------:R-:W-:Y:S01]  /*54e0*/  @!P5 FADD.FTZ R251, -R251, -RZ ;  /* 0x800000fffbfbd221 */ /* 0x000fe20000010100 */
[----:B------:R-:W-:Y:S02]  /*54f0*/  SHF.R.U32.HI R5, RZ, 0x10, R4 ;  /* 0x00000010ff057819 */ /* 0x000fe40000011604 */
[----:B------:R-:W-:Y:S02]  /*5500*/  LOP3.LUT R12, R12, 0xffff, RZ, 0xc0, !PT ;  /* 0x0000ffff0c0c7812 */ /* 0x000fe400078ec0ff */
[----:B------:R-:W-:Y:S01]  /*5510*/  ISETP.LE.U32.AND P5, PT, R8, UR6, PT ;  /* 0x0000000608007c0c */ /* 0x000fe2000bfa3070 */
[----:B------:R-:W-:Y:S01]  /*5520*/  @!P3 FADD.FTZ R244, -R244, -RZ ;  /* 0x800000fff4f4b221 */ /* 0x000fe20000010100 */
[----:B------:R-:W-:Y:S02]  /*5530*/  LOP3.LUT R4, R4, 0xffff, RZ, 0xc0, !PT ;  /* 0x0000ffff04047812 */ /* 0x000fe400078ec0ff */
[----:B------:R-:W-:Y:S01]  /*5540*/  LOP3.LUT R5, R5, 0xff, RZ, 0xc0, !PT ;  /* 0x000000ff05057812 */ /* 0x000fe200078ec0ff */
[----:B------:R-:W-:Y:S01]  /*5550*/  @!P2 FADD.FTZ R131, -R131, -RZ ;  /* 0x800000ff8383a221 */ /* 0x000fe20000010100 */
[----:B------:R-:W-:Y:S02]  /*5560*/  SHF.R.U32.HI R12, RZ, 0x8, R12 ;  /* 0x00000008ff0c7819 */ /* 0x000fe4000001160c */
[----:B------:R-:W-:Y:S02]  /*5570*/  SHF.R.U32.HI R4, RZ, 0x8, R4 ;  /* 0x00000008ff047819 */ /* 0x000fe40000011604 */
[----:B------:R-:W-:Y:S02]  /*5580*/  ISETP.LE.U32.AND P3, PT, R5, UR6, PT ;  /* 0x0000000605007c0c */ /* 0x000fe4000bf63070 */
[----:B------:R-:W-:Y:S01]  /*5590*/  F2FP.RELU.BF16.F32.PACK_AB R5, R248, R250 ;  /* 0x000000faf805723e */ /* 0x000fe200000018ff */
[----:B------:R-:W-:Y:S01]  /*55a0*/  @!P5 FADD.FTZ R246, -R246, -RZ ;  /* 0x800000fff6f6d221 */ /* 0x000fe20000010100 */
[----:B------:R-:W-:Y:S02]  /*55b0*/  LOP3.LUT R12, R12, 0xffff, RZ, 0xc0, !PT ;  /* 0x0000ffff0c0c7812 */ /* 0x000fe400078ec0ff */
[----:B------:R-:W-:Y:S01]  /*55c0*/  ISETP.LE.U32.AND P6, PT, R7, UR6, PT ;  /* 0x0000000607007c0c */ /* 0x000fe2000bfc3070 */
[----:B------:R1:W-:Y:S01]  /*55d0*/  STS [R191+0xe400], R5 ;  /* 0x00e40005bf007388 */ /* 0x0003e20000000800 */
[----:B------:R-:W-:Y:S02]  /*55e0*/  LOP3.LUT R4, R4, 0xffff, RZ, 0xc0, !PT ;  /* 0x0000ffff04047812 */ /* 0x000fe400078ec0ff */
[----:B------:R-:W-:Y:S02]  /*55f0*/  F2FP.RELU.BF16.F32.PACK_AB R7, R251, R249 ;  /* 0x000000f9fb07723e */ /* 0x000fe400000018ff */
[----:B------:R-:W-:Y:S01]  /*5600*/  ISETP.LE.U32.AND P2, PT, R12, UR6, PT ;  /* 0x000000060c007c0c */ /* 0x000fe2000bf43070 */
[----:B---3--:R-:W-:Y:S01]  /*5610*/  @!P3 FADD.FTZ R125, -R125, -RZ ;  /* 0x800000ff7d7db221 */ /* 0x008fe20000010100 */
[----:B------:R-:W-:Y:S01]  /*5620*/  LOP3.LUT R11, R28, 0xffff, RZ, 0xc0, !PT ;  /* 0x0000ffff1c0b7812 */ /* 0x000fe200078ec0ff */
[----:B------:R2:W-:Y:S01]  /*5630*/  STS [R191+0xe000], R7 ;  /* 0x00e00007bf007388 */ /* 0x0005e20000000800 */
[----:B------:R-:W-:Y:S01]  /*5640*/  ISETP.LE.U32.AND P5, PT, R4, UR6, PT ;  /* 0x0000000604007c0c */ /* 0x000fe2000bfa3070 */
[----:B------:R-:W-:Y:S01]  /*5650*/  IMAD.IADD R28, R173, 0x1, R109 ;  /* 0x00000001ad1c7824 */ /* 0x000fe200078e026d */
[----:B------:R-:W-:Y:S01]  /*5660*/  F2FP.RELU.BF16.F32.PACK_AB R4, R131, R114 ;  /* 0x000000728304723e */ /* 0x000fe200000018ff */
[----:B------:R-:W-:Y:S01]  /*5670*/  @!P6 FADD.FTZ R123, -R123, -RZ ;  /* 0x800000ff7b7be221 */ /* 0x000fe20000010100 */
[----:B------:R-:W-:Y:S02]  /*5680*/  SHF.R.U32.HI R11, RZ, 0x8, R11 ;  /* 0x00000008ff0b7819 */ /* 0x000fe4000001160b */
[----:B------:R-:W-:Y:S01]  /*5690*/  F2FP.RELU.BF16.F32.PACK_AB R8, R176, R231 ;  /* 0x000000e7b008723e */ /* 0x000fe200000018ff */
[----:B------:R3:W-:Y:S01]  /*56a0*/  STS [R197+0xe000], R4 ;  /* 0x00e00004c5007388 */ /* 0x0007e20000000800 */
[----:B------:R-:W-:Y:S01]  /*56b0*/  LOP3.LUT R11, R11, 0xffff, RZ, 0xc0, !PT ;  /* 0x0000ffff0b0b7812 */ /* 0x000fe200078ec0ff */
[----:B------:R-:W-:Y:S01]  /*56c0*/  @!P2 FADD.FTZ R129, -R129, -RZ ;  /* 0x800000ff8181a221 */ /* 0x000fe20000010100 */
[----:B------:R-:W-:Y:S02]  /*56d0*/  IADD3 R109, R109, 0x4000, R173 ;  /* 0x000040006d6d7810 */ /* 0x000fe40007ffe0ad */
[----:B------:R-:W-:Y:S01]  /*56e0*/  ISETP.LE.U32.AND P2, PT, R11, UR6, PT ;  /* 0x000000060b007c0c */ /* 0x000fe2000bf43070 */
[----:B------:R-:W-:Y:S01]  /*56f0*/  @!P5 FADD.FTZ R127, -R127, -RZ ;  /* 0x800000ff7f7fd221 */ /* 0x000fe20000010100 */
[----:B------:R-:W-:Y:S01]  /*5700*/  FSETP.GE.FTZ.AND P0, PT, R248, RZ, PT ;  /* 0x000000fff800720b */ /* 0x000fe20003f16000 */
[----:B------:R-:W-:Y:S01]  /*5710*/  IMAD.IADD R108, R109, 0x1, R166 ;  /* 0x000000016d6c7824 */ /* 0x000fe200078e02a6 */
[----:B-1----:R-:W-:Y:S02]  /*5720*/  F2FP.RELU.BF16.F32.PACK_AB R5, R115, R130 ;  /* 0x000000827305723e */ /* 0x002fe400000018ff */
[----:B------:R-:W-:Y:S02]  /*5730*/  FSETP.GE.FTZ.AND P3, PT, R251, RZ, PT ;  /* 0x000000fffb00720b */ /* 0x000fe40003f76000 */
[----:B------:R-:W-:Y:S01]  /*5740*/  FSETP.GE.FTZ.AND P4, PT, R249, RZ, PT ;  /* 0x000000fff900720b */ /* 0x000fe20003f96000 */
[----:B------:R1:W-:Y:S01]  /*5750*/  STS [R197+0xe400], R5 ;  /* 0x00e40005c5007388 */ /* 0x0003e20000000800 */
[----:B------:R-:W-:Y:S02]  /*5760*/  FSETP.GE.FTZ.AND P5, PT, R122, RZ, PT ;  /* 0x000000ff7a00720b */ /* 0x000fe40003fb6000 */
[----:B--2---:R-:W-:Y:S01]  /*5770*/  F2FP.RELU.BF16.F32.PACK_AB R7, R246, R247 ;  /* 0x000000f7f607723e */ /* 0x004fe200000018ff */
[----:B------:R-:W-:Y:S01]  /*5780*/  @!P2 FADD.FTZ R245, -R245, -RZ ;  /* 0x800000fff5f5a221 */ /* 0x000fe20000010100 */
[----:B------:R-:W-:Y:S02]  /*5790*/  ISETP.LE.U32.AND P2, PT, R6, UR6, PT ;  /* 0x0000000606007c0c */ /* 0x000fe4000bf43070 */
[----:B------:R-:W-:Y:S01]  /*57a0*/  F2FP.RELU.BF16.F32.PACK_AB R6, R243, R244 ;  /* 0x000000f4f306723e */ /* 0x000fe200000018ff */
[----:B------:R2:W-:Y:S01]  /*57b0*/  STS [R191+0xf000], R7 ;  /* 0x00f00007bf007388 */ /* 0x0005e20000000800 */
[----:B------:R-:W-:Y:S02]  /*57c0*/  ISETP.GT.AND P6, PT, R224, R205, PT ;  /* 0x000000cde000720c */ /* 0x000fe40003fc4270 */
[----:B---3--:R-:W-:Y:S01]  /*57d0*/  F2FP.RELU.BF16.F32.PACK_AB R4, R245, R238 ;  /* 0x000000eef504723e */ /* 0x008fe200000018ff */
[----:B------:R3:W-:Y:S04]  /*57e0*/  STS [R191+0xf400], R6 ;  /* 0x00f40006bf007388 */ /* 0x0007e80000000800 */
[----:B------:R4:W-:Y:S02]  /*57f0*/  STS [R197+0xf000], R4 ;  /* 0x00f00004c5007388 */ /* 0x0009e40000000800 */
[----:B------:R-:W-:Y:S01]  /*5800*/  @!P2 FADD.FTZ R126, -R126, -RZ ;  /* 0x800000ff7e7ea221 */ /* 0x000fe20000010100 */
[----:B------:R-:W-:Y:S01]  /*5810*/  FSETP.GE.FTZ.AND P2, PT, R250, RZ, PT ;  /* 0x000000fffa00720b */ /* 0x000fe20003f56000 */
[----:B------:R-:W-:Y:S01]  /*5820*/  STS [R197+0xf400], R8 ;  /* 0x00f40008c5007388 */ /* 0x000fe20000000800 */
[----:B-1----:R-:W-:Y:S02]  /*5830*/  F2FP.RELU.BF16.F32.PACK_AB R5, R122, R110 ;  /* 0x0000006e7a05723e */ /* 0x002fe400000018ff */
[----:B--2---:R-:W-:Y:S02]  /*5840*/  F2FP.RELU.BF16.F32.PACK_AB R7, R129, R118 ;  /* 0x000000768107723e */ /* 0x004fe400000018ff */
[----:B---3--:R-:W-:Y:S03]  /*5850*/  F2FP.RELU.BF16.F32.PACK_AB R6, R119, R121 ;  /* 0x000000797706723e */ /* 0x008fe600000018ff */
[----:B------:R1:W-:Y:S01]  /*5860*/  STS [R196+0xe000], R7 ;  /* 0x00e00007c4007388 */ /* 0x0003e20000000800 */
[----:B----4-:R-:W-:Y:S03]  /*5870*/  F2FP.RELU.BF16.F32.PACK_AB R4, R111, R120 ;  /* 0x000000786f04723e */ /* 0x010fe600000018ff */
[----:B------:R2:W-:Y:S04]  /*5880*/  STS [R196+0xe400], R6 ;  /* 0x00e40006c4007388 */ /* 0x0005e80000000800 */
[----:B------:R3:W-:Y:S04]  /*5890*/  STS [R195+0xe000], R5 ;  /* 0x00e00005c3007388 */ /* 0x0007e80000000800 */
[----:B------:R4:W-:Y:S01]  /*58a0*/  STS [R195+0xe400], R4 ;  /* 0x00e40004c3007388 */ /* 0x0009e20000000800 */
[----:B-1----:R-:W-:Y:S02]  /*58b0*/  F2FP.RELU.BF16.F32.PACK_AB R7, R127, R128 ;  /* 0x000000807f07723e */ /* 0x002fe400000018ff */
[----:B--2---:R-:W-:Y:S03]  /*58c0*/  F2FP.RELU.BF16.F32.PACK_AB R6, R124, R125 ;  /* 0x0000007d7c06723e */ /* 0x004fe600000018ff */
[----:B------:R-:W-:Y:S01]  /*58d0*/  STS [R196+0xf000], R7 ;  /* 0x00f00007c4007388 */ /* 0x000fe20000000800 */
[----:B---3--:R-:W-:Y:S03]  /*58e0*/  F2FP.RELU.BF16.F32.PACK_AB R5, R126, R112 ;  /* 0x000000707e05723e */ /* 0x008fe600000018ff */
[----:B------:R-:W-:Y:S01]  /*58f0*/  STS [R196+0xf400], R6 ;  /* 0x00f40006c4007388 */ /* 0x000fe20000000800 */
[----:B----4-:R-:W-:Y:S03]  /*5900*/  F2FP.RELU.BF16.F32.PACK_AB R4, R113, R123 ;  /* 0x0000007b7104723e */ /* 0x010fe600000018ff */
[----:B------:R-:W-:Y:S04]  /*5910*/  STS [R195+0xf000], R5 ;  /* 0x00f00005c3007388 */ /* 0x000fe80000000800 */
[----:B------:R-:W-:Y:S04]  /*5920*/  STS [R195+0xf400], R4 ;  /* 0x00f40004c3007388 */ /* 0x000fe80000000800 */
[----:B------:R-:W1:Y:S08]  /*5930*/  LDSM.16.M88.4 R32, [R28+0x4000] ;  /* 0x004000001c20783b */ /* 0x000e700000000200 */
[----:B------:R-:W2:Y:S08]  /*5940*/  LDSM.16.M88.4 R28, [R28+0x5000] ;  /* 0x005000001c1c783b */ /* 0x000eb00000000200 */
[----:B------:R-:W3:Y:S08]  /*5950*/  LDSM.16.M88.4 R100, [R108] ;  /* 0x000000006c64783b */ /* 0x000ef00000000200 */
[----:B------:R4:W3:Y:S01]  /*5960*/  LDSM.16.M88.4 R104, [R108+0x1000] ;  /* 0x001000006c68783b */ /* 0x0008e20000000200 */
        /* <DEDUP_REMOVED lines=29> */
[----:B------:R-:W2:Y:S03]  /*5b40*/  LDSM.16.M88.4 R100, [R108+0x1000] ;  /* 0x001000006c64783b */ /* 0x000ea60000000200 */
[-C--:B-1----:R-:W-:Y:S06]  /*5b50*/  HMMA.16816.F32.BF16 R4, R104, R156.reuse, R4 ;  /* 0x0000009c6804723c */ /* 0x082fec0000041804 */
[C---:B--2---:R-:W-:Y:S06]  /*5b60*/  HMMA.16816.F32.BF16 R8, R100.reuse, R156, R8 ;  /* 0x0000009c6408723c */ /* 0x044fec0000041808 */
        /* <DEDUP_REMOVED lines=13> */
[----:B------:R-:W-:Y:S01]  /*5c40*/  FADD.FTZ R15, -R239, R15 ;  /* 0x0000000fef0f7221 */ /* 0x000fe20000010100 */
        /* <DEDUP_REMOVED lines=12> */
[C---:B------:R-:W-:Y:S01]  /*5d10*/  FADD.FTZ R4, -R242.reuse, R4 ;  /* 0x00000004f2047221 */ /* 0x040fe20000010100 */
        /* <DEDUP_REMOVED lines=19> */
[C---:B------:R-:W-:Y:S01]  /*5e50*/  FADD.FTZ R27, -R239.reuse, R27 ;  /* 0x0000001bef1b7221 */ /* 0x040fe20000010100 */
[-C--:B------:R-:W-:Y:S01]  /*5e60*/  FSEL R4, R4, R242.reuse, P4 ;  /* 0x000000f204047208 */ /* 0x080fe20002000000 */
[----:B------:R-:W-:Y:S01]  /*5e70*/  FADD.FTZ R26, -R239, R26 ;  /* 0x0000001aef1a7221 */ /* 0x000fe20000010100 */
[----:B------:R-:W-:Y:S01]  /*5e80*/  FSETP.GE.FTZ.AND P4, PT, R247, RZ, PT ;  /* 0x000000fff700720b */ /* 0x000fe20003f96000 */
[C---:B------:R-:W-:Y:S01]  /*5e90*/  FADD.FTZ R16, -R242.reuse, R16 ;  /* 0x00000010f2107221 */ /* 0x040fe20000010100 */
        /* <DEDUP_REMOVED lines=90> */
[----:B------:R-:W-:Y:S04]  /*6440*/  LOP3.LUT R11, R224, 0x1, RZ, 0xc0, !PT ;  /* 0x00000001e00b7812 */ /* 0x000fe800078ec0ff */
[----:B------:R-:W-:Y:S03]  /*6450*/  ISETP.NE.U32.AND P2, PT, R11, 0x1, PT ;  /* 0x000000010b00780c */ /* 0x000fe60003f45070 */
[----:B------:R-:W2:Y:S01]  /*6460*/  LDC R4, c[0x0][0x244] ;  /* 0x00009100ff047b82 */ /* 0x000ea20000000800 */
[C---:B-1----:R-:W-:Y:S05]  /*6470*/  IMAD.U32 R8, R7.reuse, -0x40, RZ ;  /* 0xffffffc007087824 */ /* 0x042fea00078e00ff */
[C---:B------:R-:W-:Y:S04]  /*6480*/  LEA R234, P0, R8.reuse, R234, 0x1 ;  /* 0x000000ea08ea7211 */ /* 0x040fe800078008ff */
[----:B------:R-:W-:Y:S01]  /*6490*/  LEA.HI.X.SX32 R235, R8, R235, 0x1, P0 ;  /* 0x000000eb08eb7211 */ /* 0x000fe200000f0eff */
[----:B------:R-:W-:Y:S01]  /*64a0*/  IMAD.MOV.U32 R8, RZ, RZ, -0x2000 ;  /* 0xffffe000ff087424 */ /* 0x000fe200078e00ff */
[C---:B------:R-:W-:Y:S04]  /*64b0*/  LEA R100, P0, R7.reuse, R234, 0x6 ;  /* 0x000000ea07647211 */ /* 0x040fe800078030ff */
        /* <DEDUP_REMOVED lines=10> */
.L_x_1377:
[----:B------:R-:W-:Y:S01]  /*6560*/  STS [R191+0xa000], R5 ;  /* 0x00a00005bf007388 */ /* 0x000fe20000000800 */
[----:B------:R-:W-:Y:S01]  /*6570*/  F2FP.BF16.F32.PACK_AB R32, R122, R32 ;  /* 0x000000207a20723e */ /* 0x000fe200000010ff */
[C---:B-1----:R-:W-:Y:S01]  /*6580*/  VIADD R100, R170.reuse, 0x40 ;  /* 0x00000040aa647836 */ /* 0x042fe20000000000 */
[----:B------:R-:W-:Y:S01]  /*6590*/  F2FP.BF16.F32.PACK_AB R34, R111, R34 ;  /* 0x000000226f22723e */ /* 0x000fe200000010ff */
[----:B------:R-:W-:Y:S01]  /*65a0*/  STS [R191+0xa400], R6 ;  /* 0x00a40006bf007388 */ /* 0x000fe20000000800 */
[----:B------:R-:W-:Y:S01]  /*65b0*/  @P1 IADD3 R100, R170, -0x40, RZ ;  /* 0xffffffc0aa641810 */ /* 0x000fe20007ffe0ff */
[----:B------:R-:W-:Y:S02]  /*65c0*/  IMAD R115, R188, 0x2, R173 ;  /* 0x00000002bc737824 */ /* 0x000fe400078e02ad */
        /* <DEDUP_REMOVED lines=80> */
.L_x_1378:
        /* <DEDUP_REMOVED lines=64> */
[----:B------:R-:W5:Y:S02]  /*6ed0*/  @P6 LDG.E R221, desc[UR14][R20.64] ;  /* 0x0000000e14dd6981 */ /* 0x000f64000c1e1900 */
[C---:B---3--:R-:W-:Y:S02]  /*6ee0*/  HMMA.16816.F32.BF16 R12, R32.reuse, R24, R12 ;  /* 0x00000018200c723c */ /* 0x048fe4000004180c */
[----:B------:R-:W5:Y:S04]  /*6ef0*/  @P6 LDG.E R222, desc[UR14][R20.64+0x20] ;  /* 0x0000200e14de6981 */ /* 0x000f68000c1e1900 */
[----:B------:R-:W-:Y:S01]  /*6f00*/  HMMA.16816.F32.BF16 R16, R32, R26, R16 ;  /* 0x0000001a2010723c */ /* 0x000fe20000041810 */
[----:B------:R-:W5:Y:S04]  /*6f10*/  @P6 LDG.E R219, desc[UR14][R20.64+0x80] ;  /* 0x0000800e14db6981 */ /* 0x000f68000c1e1900 */
[----:B------:R-:W-:Y:S01]  /*6f20*/  IMAD.MOV.U32 R24, RZ, RZ, R231 ;  /* 0x000000ffff187224 */ /* 0x000fe200078e00e7 */
[----:B------:R1:W5:Y:S01]  /*6f30*/  @P6 LDG.E R220, desc[UR14][R20.64+0xa0] ;  /* 0x0000a00e14dc6981 */ /* 0x000362000c1e1900 */
[----:B------:R-:W-:Y:S03]  /*6f40*/  IMAD.MOV.U32 R25, RZ, RZ, R238 ;  /* 0x000000ffff197224 */ /* 0x000fe600078e00ee */
[----:B------:R-:W-:Y:S01]  /*6f50*/  LDSM.16.MT88.4 R32, [R171+0xc800] ;  /* 0x00c80000ab20783b */ /* 0x000fe20000004200 */
[CC--:B------:R-:W-:Y:S03]  /*6f60*/  LEA R22, P2, R217.reuse, R24.reuse, 0x2 ;  /* 0x00000018d9167211 */ /* 0x0c0fe600078410ff */
[----:B------:R2:W-:Y:S01]  /*6f70*/  REDG.E.ADD.F32.FTZ.RN.STRONG.GPU desc[UR14][R24.64], R4 ;  /* 0x00000004180079a6 */ /* 0x0005e2000c10f38e */
[-C--:B------:R-:W-:Y:S05]  /*6f80*/  LEA.HI.X.SX32 R23, R217, R25.reuse, 0x2, P2 ;  /* 0x00000019d9177211 */ /* 0x080fea00010f16ff */
[----:B------:R3:W-:Y:S01]  /*6f90*/  REDG.E.ADD.F32.FTZ.RN.STRONG.GPU desc[UR14][R22.64], R5 ;  /* 0x00000005160079a6 */ /* 0x0007e2000c10f38e */
[CC--:B-1----:R-:W-:Y:S04]  /*6fa0*/  LEA R20, P0, R216.reuse, R24.reuse, 0x2 ;  /* 0x00000018d8147211 */ /* 0x0c2fe800078010ff */
[-C--:B------:R-:W-:Y:S02]  /*6fb0*/  LEA.HI.X.SX32 R21, R216, R25.reuse, 0x2, P0 ;  /* 0x00000019d8157211 */ /* 0x080fe400000f16ff */
[CC--:B------:R-:W-:Y:S03]  /*6fc0*/  LEA R26, P0, R214.reuse, R24.reuse, 0x2 ;  /* 0x00000018d61a7211 */ /* 0x0c0fe600078010ff */
[----:B------:R1:W-:Y:S01]  /*6fd0*/  REDG.E.ADD.F32.FTZ.RN.STRONG.GPU desc[UR14][R20.64], R6 ;  /* 0x00000006140079a6 */ /* 0x0003e2000c10f38e */
[CC--:B--2---:R-:W-:Y:S02]  /*6fe0*/  LEA R4, P2, R215.reuse, R24.reuse, 0x2 ;  /* 0x00000018d7047211 */ /* 0x0c4fe400078410ff */
[-C--:B------:R-:W-:Y:S02]  /*6ff0*/  LEA.HI.X.SX32 R27, R214, R25.reuse, 0x2, P0 ;  /* 0x00000019d61b7211 */ /* 0x080fe400000f16ff */
[-C--:B---3--:R-:W-:Y:S05]  /*7000*/  LEA.HI.X.SX32 R5, R215, R25.reuse, 0x2, P2 ;  /* 0x00000019d7057211 */ /* 0x088fea00010f16ff */
[----:B------:R2:W-:Y:S04]  /*7010*/  REDG.E.ADD.F32.FTZ.RN.STRONG.GPU desc[UR14][R4.64], R7 ;  /* 0x00000007040079a6 */ /* 0x0005e8000c10f38e */
[----:B------:R3:W-:Y:S01]  /*7020*/  REDG.E.ADD.F32.FTZ.RN.STRONG.GPU desc[UR14][R26.64], R8 ;  /* 0x000000081a0079a6 */ /* 0x0007e2000c10f38e */
[CC--:B-1----:R-:W-:Y:S02]  /*7030*/  LEA R20, P3, R213.reuse, R24.reuse, 0x2 ;  /* 0x00000018d5147211 */ /* 0x0c2fe400078610ff */
[CC--:B------:R-:W-:Y:S02]  /*7040*/  LEA R6, P2, R212.reuse, R24.reuse, 0x2 ;  /* 0x00000018d4067211 */ /* 0x0c0fe400078410ff */
[-C--:B------:R-:W-:Y:S05]  /*7050*/  LEA.HI.X.SX32 R21, R213, R25.reuse, 0x2, P3 ;  /* 0x00000019d5157211 */ /* 0x080fea00018f16ff */
[----:B------:R1:W-:Y:S01]  /*7060*/  REDG.E.ADD.F32.FTZ.RN.STRONG.GPU desc[UR14][R20.64], R9 ;  /* 0x00000009140079a6 */ /* 0x0003e2000c10f38e */
[-C--:B--2---:R-:W-:Y:S02]  /*7070*/  LEA.HI.X.SX32 R7, R212, R25.reuse, 0x2, P2 ;  /* 0x00000019d4077211 */ /* 0x084fe400010f16ff */
[-C--:B------:R-:W-:Y:S02]  /*7080*/  LEA R4, P0, R211, R24.reuse, 0x2 ;  /* 0x00000018d3047211 */ /* 0x080fe400078010ff */
[-C--:B---3--:R-:W-:Y:S01]  /*7090*/  LEA R26, P5, R201, R24.reuse, 0x2 ;  /* 0x00000018c91a7211 */ /* 0x088fe200078a10ff */
[----:B------:R2:W-:Y:S01]  /*70a0*/  REDG.E.ADD.F32.FTZ.RN.STRONG.GPU desc[UR14][R6.64], R10 ;  /* 0x0000000a060079a6 */ /* 0x0005e2000c10f38e */
[-C--:B------:R-:W-:Y:S02]  /*70b0*/  LEA.HI.X.SX32 R5, R211, R25.reuse, 0x2, P0 ;  /* 0x00000019d3057211 */ /* 0x080fe400000f16ff */
[-C--:B------:R-:W-:Y:S02]  /*70c0*/  LEA.HI.X.SX32 R27, R201, R25.reuse, 0x2, P5 ;  /* 0x00000019c91b7211 */ /* 0x080fe400028f16ff */
[-C--:B------:R-:W-:Y:S01]  /*70d0*/  LEA R8, P2, R198, R24.reuse, 0x2 ;  /* 0x00000018c6087211 */ /* 0x080fe200078410ff */
[----:B------:R3:W-:Y:S04]  /*70e0*/  REDG.E.ADD.F32.FTZ.RN.STRONG.GPU desc[UR14][R4.64], R11 ;  /* 0x0000000b040079a6 */ /* 0x0007e8000c10f38e */
[----:B------:R-:W-:Y:S04]  /*70f0*/  REDG.E.ADD.F32.FTZ.RN.STRONG.GPU desc[UR14][R24.64+0x80], R12 ;  /* 0x0000800c180079a6 */ /* 0x000fe8000c10f38e */
[----:B------:R-:W-:Y:S01]  /*7100*/  REDG.E.ADD.F32.FTZ.RN.STRONG.GPU desc[UR14][R22.64+0x80], R13 ;  /* 0x0000800d160079a6 */ /* 0x000fe2000c10f38e */
[-C--:B-1----:R-:W-:Y:S02]  /*7110*/  LEA R20, P4, R200, R24.reuse, 0x2 ;  /* 0x00000018c8147211 */ /* 0x082fe400078810ff */
[-C--:B------:R-:W-:Y:S02]  /*7120*/  LEA.HI.X.SX32 R9, R198, R25.reuse, 0x2, P2 ;  /* 0x00000019c6097211 */ /* 0x080fe400010f16ff */
[----:B------:R-:W-:Y:S02]  /*7130*/  LEA.HI.X.SX32 R21, R200, R25, 0x2, P4 ;  /* 0x00000019c8157211 */ /* 0x000fe400020f16ff */
[----:B------:R-:W-:Y:S02]  /*7140*/  ISETP.GT.AND P4, PT, R224, R205, PT ;  /* 0x000000cde000720c */ /* 0x000fe40003f84270 */
[CC--:B--2---:R-:W-:Y:S02]  /*7150*/  LEA R6, P0, R202.reuse, R24.reuse, 0x2 ;  /* 0x00000018ca067211 */ /* 0x0c4fe400078010ff */
[CC--:B------:R-:W-:Y:S02]  /*7160*/  LEA R10, P3, R199.reuse, R24.reuse, 0x2 ;  /* 0x00000018c70a7211 */ /* 0x0c0fe400078610ff */
[-C--:B------:R-:W-:Y:S02]  /*7170*/  LEA.HI.X.SX32 R7, R202, R25.reuse, 0x2, P0 ;  /* 0x00000019ca077211 */ /* 0x080fe400000f16ff */
[-C--:B---3--:R-:W-:Y:S02]  /*7180*/  LEA.HI.X.SX32 R11, R199, R25.reuse, 0x2, P3 ;  /* 0x00000019c70b7211 */ /* 0x088fe400018f16ff */
[----:B------:R-:W-:Y:S01]  /*7190*/  LEA R4, P0, R229, R24, 0x2 ;  /* 0x00000018e5047211 */ /* 0x000fe200078010ff */
[----:B------:R-:W-:Y:S01]  /*71a0*/  REDG.E.ADD.F32.FTZ.RN.STRONG.GPU desc[UR14][R6.64], R14 ;  /* 0x0000000e060079a6 */ /* 0x000fe2000c10f38e */
[----:B------:R-:W-:Y:S02]  /*71b0*/  @P6 IADD3 R209, P2, R209, -0x100, RZ ;  /* 0xffffff00d1d16810 */ /* 0x000fe40007f5e0ff */
[----:B------:R-:W-:Y:S01]  /*71c0*/  LEA.HI.X.SX32 R5, R229, R25, 0x2, P0 ;  /* 0x00000019e5057211 */ /* 0x000fe200000f16ff */
[----:B------:R-:W-:Y:S01]  /*71d0*/  REDG.E.ADD.F32.FTZ.RN.STRONG.GPU desc[UR14][R26.64], R15 ;  /* 0x0000000f1a0079a6 */ /* 0x000fe2000c10f38e */
[----:B------:R-:W-:Y:S03]  /*71e0*/  @P6 IADD3.X R208, R208, -0x1, RZ, P2, !PT ;  /* 0xffffffffd0d06810 */ /* 0x000fe600017fe4ff */
[----:B------:R-:W-:Y:S04]  /*71f0*/  REDG.E.ADD.F32.FTZ.RN.STRONG.GPU desc[UR14][R20.64], R16 ;  /* 0x00000010140079a6 */ /* 0x000fe8000c10f38e */
        /* <DEDUP_REMOVED lines=158> */
[----:B------:R-:W-:Y:S01]  /*7be0*/  F2FP.BF16.F32.PACK_AB R40, R41, R40 ;  /* 0x000000282928723e */ /* 0x000fe200000010ff */
[----:B------:R-:W-:Y:S01]  /*7bf0*/  FMUL.FTZ R12, R60, UR5 ;  /* 0x000000053c0c7c20 */ /* 0x000fe20008410000 */
[----:B------:R-:W-:Y:S01]  /*7c00*/  F2FP.BF16.F32.PACK_AB R42, R43, R42 ;  /* 0x0000002a2b2a723e */ /* 0x000fe200000010ff */
[----:B------:R1:W-:Y:S01]  /*7c10*/  STS [R206+0x400], R98 ;  /* 0x00040062ce007388 */ /* 0x0003e20000000800 */
[----:B------:R-:W-:Y:S01]  /*7c20*/  F2FP.BF16.F32.PACK_AB R44, R45, R44 ;  /* 0x0000002c2d2c723e */ /* 0x000fe200000010ff */
[----:B------:R-:W-:Y:S01]  /*7c30*/  FMUL.FTZ R61, R61, UR5 ;  /* 0x000000053d3d7c20 */ /* 0x000fe20008410000 */
[----:B------:R-:W3:Y:S01]  /*7c40*/  @P0 LDC.64 R4, c[0x0][0x458] ;  /* 0x00011600ff040b82 */ /* 0x000ee20000000a00 */
        /* <DEDUP_REMOVED lines=18> */
[----:B--2---:R-:W-:Y:S01]  /*7d70*/  @P0 IMAD R24, R8, R7, RZ ;  /* 0x0000000708180224 */ /* 0x004fe200078e02ff */
[----:B------:R-:W-:Y:S01]  /*7d80*/  F2FP.BF16.F32.PACK_AB R11, R63, R11 ;  /* 0x0000000b3f0b723e */ /* 0x000fe200000010ff */
[----:B---3--:R-:W-:Y:S01]  /*7d90*/  @P0 IMAD R0, R30, R5, RZ ;  /* 0x000000051e000224 */ /* 0x008fe200078e02ff */
[----:B------:R1:W-:Y:S01]  /*7da0*/  STS [R194+0x4000], R48 ;  /* 0x00400030c2007388 */ /* 0x0003e20000000800 */
[----:B------:R-:W-:-:S03]  /*7db0*/  @P0 IMAD.WIDE.U32 R8, R8, R6, RZ ;  /* 0x0000000608080225 */ /* 0x000fc600078e00ff */
[----:B------:R1:W-:Y:S01]  /*7dc0*/  STS [R193+0x4000], R50 ;  /* 0x00400032c1007388 */ /* 0x0003e20000000800 */
[----:B------:R-:W-:Y:S01]  /*7dd0*/  @P0 IMAD.WIDE.U32 R30, R30, R4, RZ ;  /* 0x000000041e1e0225 */ /* 0x000fe200078e00ff */
[----:B------:R-:W-:Y:S02]  /*7de0*/  @P0 IADD3 R24, R9, R24, RZ ;  /* 0x0000001809180210 */ /* 0x000fe40007ffe0ff */
[----:B------:R1:W-:Y:S01]  /*7df0*/  STS [R190+0x6000], R40 ;  /* 0x00600028be007388 */ /* 0x0003e20000000800 */
[----:B------:R-:W-:Y:S02]  /*7e00*/  @P0 MOV R25, R8 ;  /* 0x0000000800190202 */ /* 0x000fe40000000f00 */
[----:B------:R-:W-:Y:S01]  /*7e10*/  @P0 IADD3 R0, R31, R0, RZ ;  /* 0x000000001f000210 */ /* 0x000fe20007ffe0ff */
        /* <DEDUP_REMOVED lines=23> */
.L_x_1380:
        /* <DEDUP_REMOVED lines=13> */
.L_x_1381:
[----:B------:R2:W-:Y:S01]  /*8060*/  STS [R206+0x6000], R12 ;  /* 0x0060000cce007388 */ /* 0x0005e20000000800 */
[C---:B------:R-:W-:Y:S01]  /*8070*/  IMAD.SHL.U32 R32, R189.reuse, 0x80, RZ ;  /* 0x00000080bd207824 */ /* 0x040fe200078e00ff */
[----:B------:R-:W-:Y:S01]  /*8080*/  SHF.R.S32.HI R37, RZ, 0x1f, R184 ;  /* 0x0000001fff257819 */ /* 0x000fe200000114b8 */
[----:B------:R-:W-:Y:S01]  /*8090*/  IMAD R225, R189, -0x80, R225 ;  /* 0xffffff80bde17824 */ /* 0x000fe200078e02e1 */
[----:B------:R2:W-:Y:S01]  /*80a0*/  STS [R206+0x6400], R11 ;  /* 0x0064000bce007388 */ /* 0x0005e20000000800 */
[----:B-1----:R-:W-:Y:S01]  /*80b0*/  MOV R36, R184 ;  /* 0x000000b800247202 */ /* 0x002fe20000000f00 */
        /* <DEDUP_REMOVED lines=13> */
[----:B------:R-:W-:Y:S01]  /*8190*/  BSSY B0, `(.L_x_1382) ;  /* 0x0000019000007945 */ /* 0x000fe20003800000 */
[----:B------:R-:W-:Y:S01]  /*81a0*/  IMAD R33, R28, UR4, RZ ;  /* 0x000000041c217c24 */ /* 0x000fe2000f8e02ff */
[----:B------:R-:W-:Y:S02]  /*81b0*/  ISETP.GE.AND P2, PT, R27, R225, PT ;  /* 0x000000e11b00720c */ /* 0x000fe40003f46270 */
[----:B------:R-:W-:Y:S01]  /*81c0*/  IADD3.X R39, R24, R35, R26, P0, !PT ;  /* 0x0000002318277210 */ /* 0x000fe200007fe41a */
[----:B------:R-:W-:Y:S01]  /*81d0*/  IMAD R33, R183, UR5, R33 ;  /* 0x00000005b7217c24 */ /* 0x000fe2000f8e0221 */
[----:B------:R-:W-:-:S02]  /*81e0*/  ISETP.GE.AND P1, PT, R25, R225, PT ;  /* 0x000000e11900720c */ /* 0x000fc40003f26270 */
[----:B------:R-:W-:Y:S01]  /*81f0*/  SHF.R.S32.HI R29, RZ, 0x1f, R182 ;  /* 0x0000001fff1d7819 */ /* 0x000fe200000114b6 */
        /* <DEDUP_REMOVED lines=18> */
.L_x_1383:
[----:B------:R-:W-:Y:S05]  /*8320*/  BSYNC B0 ;  /* 0x0000000000007941 */ /* 0x000fea0003800000 */
.L_x_1382:
        /* <DEDUP_REMOVED lines=14> */
.L_x_1385:
[----:B------:R-:W-:Y:S05]  /*8410*/  BSYNC B0 ;  /* 0x0000000000007941 */ /* 0x000fea0003800000 */
.L_x_1384:
        /* <DEDUP_REMOVED lines=15> */
.L_x_1387:
[----:B------:R-:W-:Y:S05]  /*8510*/  BSYNC B0 ;  /* 0x0000000000007941 */ /* 0x000fea0003800000 */
.L_x_1386:
        /* <DEDUP_REMOVED lines=15> */
.L_x_1389:
[----:B------:R-:W-:Y:S05]  /*8610*/  BSYNC B0 ;  /* 0x0000000000007941 */ /* 0x000fea0003800000 */
.L_x_1388:
[----:B-1----:R1:W1:Y:S01]  /*8620*/  LDS.128 R20, [R115+0xa000] ;  /* 0x00a0000073147984 */ /* 0x0022620000000c00 */
[-C--:B------:R-:W-:Y:S01]  /*8630*/  IMAD.WIDE.U32 R36, R32, R4.reuse, R36 ;  /* 0x0000000420247225 */ /* 0x080fe200078e0024 */
[----:B------:R-:W-:Y:S01]  /*8640*/  ULDC.64 UR4, c[0x0][0x470] ;  /* 0x00011c0000047ab9 */ /* 0x000fe20000000a00 */
[----:B------:R-:W-:Y:S02]  /*8650*/  BSSY B0, `(.L_x_1390) ;  /* 0x0000014000007945 */ /* 0x000fe40003800000 */
[----:B------:R-:W-:Y:S01]  /*8660*/  IMAD R31, R31, R4, RZ ;  /* 0x000000041f1f7224 */ /* 0x000fe200078e02ff */
[----:B--2---:R-:W-:Y:S01]  /*8670*/  IADD3 R24, P0, R30, R36, RZ ;  /* 0x000000241e187210 */ /* 0x004fe20007f1e0ff */
        /* <DEDUP_REMOVED lines=17> */
.L_x_1391:
[----:B------:R-:W-:Y:S05]  /*8790*/  BSYNC B0 ;  /* 0x0000000000007941 */ /* 0x000fea0003800000 */
.L_x_1390:
[----:B------:R-:W-:Y:S04]  /*87a0*/  BSSY B0, `(.L_x_1392) ;  /* 0x000000e000007945 */ /* 0x000fe80003800000 */
[----:B------:R-:W-:Y:S05]  /*87b0*/  @P3 BRA `(.L_x_1393) ;  /* 0x0000000000303947 */ /* 0x000fea0003800000 */
[----:B------:R-:W-:Y:S01]  /*87c0*/  IADD3 R7, P0, R182, 0x20, RZ ;  /* 0x00000020b6077810 */ /* 0x000fe20007f1e0ff */
[----:B-12---:R-:W-:Y:S01]  /*87d0*/  IMAD.MOV.U32 R20, RZ, RZ, R24 ;  /* 0x000000ffff147224 */ /* 0x006fe200078e0018 */
        /* <DEDUP_REMOVED lines=10> */
.L_x_1393:
[----:B------:R-:W-:Y:S05]  /*8880*/  BSYNC B0 ;  /* 0x0000000000007941 */ /* 0x000fea0003800000 */
.L_x_1392:
        /* <DEDUP_REMOVED lines=14> */
.L_x_1395:
[----:B------:R-:W-:Y:S05]  /*8970*/  BSYNC B0 ;  /* 0x0000000000007941 */ /* 0x000fea0003800000 */
.L_x_1394:
[----:B------:R-:W-:Y:S05]  /*8980*/  @P1 BRA `(.L_x_1374) ;  /* 0x0000000000301947 */ /* 0x000fea0003800000 */
[----:B------:R-:W-:Y:S01]  /*8990*/  IADD3 R0, P0, R182, 0x60, RZ ;  /* 0x00000060b6007810 */ /* 0x000fe20007f1e0ff */
[----:B-1--4-:R-:W-:Y:S01]  /*89a0*/  IMAD.MOV.U32 R12, RZ, RZ, R24 ;  /* 0x000000ffff0c7224 */ /* 0x012fe200078e0018 */
        /* <DEDUP_REMOVED lines=10> */
.L_x_1374:
[----:B------:R-:W-:Y:S05]  /*8a50*/  BSYNC B1 ;  /* 0x0000000000017941 */ /* 0x000fea0003800000 */
.L_x_1352:
[----:B------:R-:W3:Y:S02]  /*8a60*/  LDC R0, c[0x0][0xc] ;  /* 0x00000300ff007b82 */ /* 0x000ee40000000800 */
[----:B---3--:R-:W-:-:S04]  /*8a70*/  IADD3 R189, R0, R189, RZ ;  /* 0x000000bd00bd7210 */ /* 0x008fc80007ffe0ff */
[----:B------:R-:W-:-:S13]  /*8a80*/  ISETP.GE.AND P0, PT, R189, UR13, PT ;  /* 0x0000000dbd007c0c */ /* 0x000fda000bf06270 */
[----:B------:R-:W-:Y:S05]  /*8a90*/  @P0 BRA `(.L_x_1396) ;  /* 0x0000000000040947 */ /* 0x000fea0003800000 */
[----:B------:R-:W-:Y:S05]  /*8aa0*/  BRA `(.L_x_1397) ;  /* 0xffffff7c00947947 */ /* 0x000fea000383ffff */
.L_x_1396:
[----:B------:R-:W-:Y:S05]  /*8ab0*/  EXIT ;  /* 0x000000000000794d */ /* 0x000fea0003800000 */
.L_x_1398:
        /* <DEDUP_REMOVED lines=12> */
.L_x_2480:


//--------------------- .text._ZN5flash44flash_bwd_dq_dk_dv_loop_seqk_parallel_kernelI23Flash_bwd_kernel_traitsILi64ELi64ELi128ELi8ELi2ELi4ELi4ELb1ELb0EN7cutlass10bfloat16_tE19Flash_kernel_traitsILi64ELi64ELi128ELi8ES3_EELb0ELb0ELb1ELb0ELb0ELb1ELb1EEEvNS_16Flash_bwd_paramsE --------------------------
	.section	.text._ZN5flash44flash_bwd_dq_dk_dv_loop_seqk_parallel_kernelI23Flash_bwd_kernel_traitsILi64ELi64ELi128ELi8ELi2ELi4ELi4ELb1ELb0EN7cutlass10bfloat16_tE19Flash_kernel_traitsILi64ELi64ELi128ELi8ES3_EELb0ELb0ELb1ELb0ELb0ELb1ELb1EEEvNS_16Flash_bwd_paramsE,"ax",@progbits
	.align	128
        .global         _ZN5flash44flash_bwd_dq_dk_dv_loop_seqk_parallel_kernelI23Flash_bwd_kernel_traitsILi64ELi64ELi128ELi8ELi2ELi4ELi4ELb1ELb0EN7cutlass10bfloat16_tE19Flash_kernel_traitsILi64ELi64ELi128ELi8ES3_EELb0ELb0ELb1ELb0ELb0ELb1ELb1EEEvNS_16Flash_bwd_paramsE
        .type           _ZN5flash44flash_bwd_dq_dk_dv_loop_seqk_parallel_kernelI23Flash_bwd_kernel_traitsILi64ELi64ELi128ELi8ELi2ELi4ELi4ELb1ELb0EN7cutlass10bfloat16_tE19Flash_kernel_traitsILi64ELi64ELi128ELi8ES3_EELb0ELb0ELb1ELb0ELb0ELb1ELb1EEEvNS_16Flash_bwd_paramsE,@function
        .size           _ZN5flash44flash_bwd_dq_dk_dv_loop_seqk_parallel_kernelI23Flash_bwd_kernel_traitsILi64ELi64ELi128ELi8ELi2ELi4ELi4ELb1ELb0EN7cutlass10bfloat16_tE19Flash_kernel_traitsILi64ELi64ELi128ELi8ES3_EELb0ELb0ELb1ELb0ELb0ELb1ELb1EEEvNS_16Flash_bwd_paramsE,(.L_x_2481 - _ZN5flash44flash_bwd_dq_dk_dv_loop_seqk_parallel_kernelI23Flash_bwd_kernel_traitsILi64ELi64ELi128ELi8ELi2ELi4ELi4ELb1ELb0EN7cutlass10bfloat16_tE19Flash_kernel_traitsILi64ELi64ELi128ELi8ES3_EELb0ELb0ELb1ELb0ELb0ELb1ELb1EEEvNS_16Flash_bwd_paramsE)
        .other          _ZN5flash44flash_bwd_dq_dk_dv_loop_seqk_parallel_kernelI23Flash_bwd_kernel_traitsILi64ELi64ELi128ELi8ELi2ELi4ELi4ELb1ELb0EN7cutlass10bfloat16_tE19Flash_kernel_traitsILi64ELi64ELi128ELi8ES3_EELb0ELb0ELb1ELb0ELb0ELb1ELb1EEEvNS_16Flash_bwd_paramsE,@"STO_CUDA_ENTRY STV_DEFAULT"
_ZN5flash44flash_bwd_dq_dk_dv_loop_seqk_parallel_kernelI23Flash_bwd_kernel_traitsILi64ELi64ELi128ELi8ELi2ELi4ELi4ELb1ELb0EN7cutlass10bfloat16_tE19Flash_kernel_traitsILi64ELi64ELi128ELi8ES3_EELb0ELb0ELb1ELb0ELb0ELb1ELb1EEEvNS_16Flash_bwd_paramsE:
.text._ZN5flash44flash_bwd_dq_dk_dv_loop_seqk_parallel_kernelI23Flash_bwd_kernel_traitsILi64ELi64ELi128ELi8ELi2ELi4ELi4ELb1ELb0EN7cutlass10bfloat16_tE19Flash_kernel_traitsILi64ELi64ELi128ELi8ES3_EELb0ELb0ELb1ELb0ELb0ELb1ELb1EEEvNS_16Flash_bwd_paramsE:
        /* <DEDUP_REMOVED lines=31> */
[-C--:B------:R-:W-:Y:S02]  /*01f0*/  LEA.HI R2, R4, R6.reuse, RZ, 0x1 ;  /* 0x0000000604027211 */ /* 0x080fe400078f08ff */
[----:B------:R-:W-:-:S02]  /*0200*/  LEA.HI R0, R0, R6, RZ, 0x2 ;  /* 0x0000000600007211 */ /* 0x000fc400078f10ff */
[----:B------:R-:W-:Y:S02]  /*0210*/  SHF.R.S32.HI R7, RZ, 0x4, R8 ;  /* 0x00000004ff077819 */ /* 0x000fe40000011408 */
[----:B------:R-:W-:Y:S02]  /*0220*/  LEA.HI R20, R17, R16, RZ, 0x2 ;  /* 0x0000001011147211 */ /* 0x000fe400078f10ff */
[----:B------:R-:W-:Y:S02]  /*0230*/  LOP3.LUT R2, R2, 0xfffffffe, RZ, 0xc0, !PT ;  /* 0xfffffffe02027812 */ /* 0x000fe400078ec0ff */
[----:B------:R-:W-:Y:S02]  /*0240*/  LOP3.LUT R0, R0, 0xfffffffc, RZ, 0xc0, !PT ;  /* 0xfffffffc00007812 */ /* 0x000fe400078ec0ff */
[----:B------:R-:W-:Y:S01]  /*0250*/  LEA.HI R5, R8, R7, RZ, 0x1 ;  /* 0x0000000708057211 */ /* 0x000fe200078f08ff */
[C---:B------:R-:W-:Y:S01]  /*0260*/  IMAD.IADD R15, R6.reuse, 0x1, -R2 ;  /* 0x00000001060f7824 */ /* 0x040fe200078e0a02 */
[----:B------:R-:W-:Y:S01]  /*0270*/  SHF.R.S32.HI R11, RZ, 0x2, R20 ;  /* 0x00000002ff0b7819 */ /* 0x000fe20000011414 */
[----:B------:R-:W-:Y:S01]  /*0280*/  IMAD.IADD R174, R6, 0x1, -R0 ;  /* 0x0000000106ae7824 */ /* 0x000fe200078e0a00 */
[----:B------:R-:W-:-:S02]  /*0290*/  SHF.R.S32.HI R3, RZ, 0x1f, R20 ;  /* 0x0000001fff037819 */ /* 0x000fc40000011414 */
[----:B------:R-:W-:Y:S02]  /*02a0*/  LOP3.LUT R0, R5, 0xfffffffe, RZ, 0xc0, !PT ;  /* 0xfffffffe05007812 */ /* 0x000fe400078ec0ff */
[----:B------:R-:W-:Y:S02]  /*02b0*/  LOP3.LUT R2, R4, 0xffffffe0, RZ, 0xc0, !PT ;  /* 0xffffffe004027812 */ /* 0x000fe400078ec0ff */
[----:B------:R-:W-:Y:S01]  /*02c0*/  LEA.HI R19, R17, R16, RZ, 0x3 ;  /* 0x0000001011137211 */ /* 0x000fe200078f18ff */
[----:B------:R-:W-:Y:S01]  /*02d0*/  IMAD.IADD R12, R7, 0x1, -R0 ;  /* 0x00000001070c7824 */ /* 0x000fe200078e0a00 */
[----:B------:R-:W-:Y:S01]  /*02e0*/  LEA.HI R3, R3, R11, RZ, 0x3 ;  /* 0x0000000b03037211 */ /* 0x000fe200078f18ff */
[----:B------:R-:W-:Y:S01]  /*02f0*/  IMAD.IADD R2, R16, 0x1, -R2 ;  /* 0x0000000110027824 */ /* 0x000fe200078e0a02 */
[----:B------:R-:W-:Y:S02]  /*0300*/  SHF.R.S32.HI R5, RZ, 0x3, R19 ;  /* 0x00000003ff057819 */ /* 0x000fe40000011413 */
[----:B------:R-:W-:-:S02]  /*0310*/  LOP3.LUT R3, R3, 0xfffffff8, RZ, 0xc0, !PT ;  /* 0xfffffff803037812 */ /* 0x000fc400078ec0ff */
[----:B------:R-:W-:Y:S01]  /*0320*/  LOP3.LUT R0, R19, 0xfffffff8, RZ, 0xc0, !PT ;  /* 0xfffffff813007812 */ /* 0x000fe200078ec0ff */
[----:B------:R-:W-:Y:S01]  /*0330*/  IMAD.SHL.U32 R5, R5, 0x40, RZ ;  /* 0x0000004005057824 */ /* 0x000fe200078e00ff */
[----:B------:R-:W-:Y:S01]  /*0340*/  SHF.R.S32.HI R4, RZ, 0x1f, R2 ;  /* 0x0000001fff047819 */ /* 0x000fe20000011402 */
[----:B------:R-:W-:Y:S01]  /*0350*/  IMAD.IADD R11, R11, 0x1, -R3 ;  /* 0x000000010b0b7824 */ /* 0x000fe200078e0a03 */
[----:B------:R-:W-:Y:S01]  /*0360*/  LOP3.LUT R3, R8, 0xfffffff0, RZ, 0xc0, !PT ;  /* 0xfffffff008037812 */ /* 0x000fe200078ec0ff */
[----:B------:R-:W-:Y:S01]  /*0370*/  IMAD.IADD R0, R16, 0x1, -R0 ;  /* 0x0000000110007824 */ /* 0x000fe200078e0a00 */
[----:B------:R-:W-:Y:S02]  /*0380*/  LEA.HI R18, R4, R2, RZ, 0x2 ;  /* 0x0000000204127211 */ /* 0x000fe400078f10ff */
[----:B------:R-:W-:Y:S01]  /*0390*/  LOP3.LUT R2, R5, 0x1c0, RZ, 0xc0, !PT ;  /* 0x000001c005027812 */ /* 0x000fe200078ec0ff */
[C---:B------:R-:W-:Y:S01]  /*03a0*/  IMAD.SHL.U32 R244, R0.reuse, 0x8, RZ ;  /* 0x0000000800f47824 */ /* 0x040fe200078e00ff */
[----:B------:R-:W-:Y:S01]  /*03b0*/  LOP3.LUT P4, RZ, R0, 0x2, RZ, 0xc0, !PT ;  /* 0x0000000200ff7812 */ /* 0x000fe2000788c0ff */
[----:B------:R-:W-:Y:S01]  /*03c0*/  IMAD.IADD R4, R16, 0x1, -R3 ;  /* 0x0000000110047824 */ /* 0x000fe200078e0a03 */
[C---:B------:R-:W-:Y:S01]  /*03d0*/  LOP3.LUT P3, RZ, R0.reuse, 0x4, RZ, 0xc0, !PT ;  /* 0x0000000400ff7812 */ /* 0x040fe2000786c0ff */
[----:B------:R-:W-:Y:S01]  /*03e0*/  IMAD.SHL.U32 R0, R0, 0x40, RZ ;  /* 0x0000004000007824 */ /* 0x000fe200078e00ff */
[----:B------:R-:W-:-:S02]  /*03f0*/  SHF.R.U32.HI R3, RZ, 0x3, R2 ;  /* 0x00000003ff037819 */ /* 0x000fc40000011602 */
[----:B------:R-:W-:Y:S02]  /*0400*/  LOP3.LUT R2, R2, 0x38, R244, 0xf8, !PT ;  /* 0x0000003802027812 */ /* 0x000fe400078ef8f4 */
[----:B------:R-:W-:Y:S02]  /*0410*/  SHF.R.S32.HI R5, RZ, 0x1f, R4 ;  /* 0x0000001fff057819 */ /* 0x000fe40000011404 */
[----:B------:R-:W-:Y:S02]  /*0420*/  LEA.HI R7, R17, R16, RZ, 0x6 ;  /* 0x0000001011077211 */ /* 0x000fe400078f30ff */
[----:B------:R-:W-:Y:S02]  /*0430*/  LOP3.LUT R0, R0, 0x1c0, RZ, 0xc0, !PT ;  /* 0x000001c000007812 */ /* 0x000fe400078ec0ff */
[----:B------:R-:W-:Y:S01]  /*0440*/  LOP3.LUT R241, R2, R3, RZ, 0x3c, !PT ;  /* 0x0000000302f17212 */ /* 0x000fe200078e3cff */
[----:B------:R-:W-:Y:S01]  /*0450*/  IMAD.SHL.U32 R2, R174, 0x10, RZ ;  /* 0x00000010ae027824 */ /* 0x000fe200078e00ff */
[----:B------:R-:W-:Y:S01]  /*0460*/  LEA.HI R13, R5, R4, RZ, 0x3 ;  /* 0x00000004050d7211 */ /* 0x000fe200078f18ff */
[----:B------:R-:W-:Y:S01]  /*0470*/  IMAD.SHL.U32 R3, R12, 0x200, RZ ;  /* 0x000002000c037824 */ /* 0x000fe200078e00ff */
[----:B------:R-:W-:-:S02]  /*0480*/  SHF.R.S32.HI R7, RZ, 0x6, R7 ;  /* 0x00000006ff077819 */ /* 0x000fc40000011407 */
[C---:B------:R-:W-:Y:S02]  /*0490*/  LOP3.LUT R8, R0.reuse, 0x8, R19, 0xf8, !PT ;  /* 0x0000000800087812 */ /* 0x040fe400078ef813 */
[----:B------:R-:W-:Y:S01]  /*04a0*/  SHF.R.U32.HI R5, RZ, 0x3, R0 ;  /* 0x00000003ff057819 */ /* 0x000fe20000011600 */
[C---:B------:R-:W-:Y:S01]  /*04b0*/  IMAD R241, R7.reuse, 0x200, R241 ;  /* 0x0000020007f17824 */ /* 0x040fe200078e02f1 */
[----:B------:R-:W-:Y:S01]  /*04c0*/  LOP3.LUT R10, R0, 0x30, R2, 0xf8, !PT ;  /* 0x00000030000a7812 */ /* 0x000fe200078ef802 */
[----:B------:R-:W-:Y:S01]  /*04d0*/  IMAD R2, R7, 0x800, R3 ;  /* 0x0000080007027824 */ /* 0x000fe200078e0203 */
[----:B------:R-:W-:Y:S02]  /*04e0*/  LOP3.LUT R9, R13, 0xfffffff8, RZ, 0xc0, !PT ;  /* 0xfffffff80d097812 */ /* 0x000fe400078ec0ff */
[----:B------:R-:W-:Y:S02]  /*04f0*/  LOP3.LUT R0, R8, R5, RZ, 0x3c, !PT ;  /* 0x0000000508007212 */ /* 0x000fe400078e3cff */
[----:B------:R-:W-:Y:S01]  /*0500*/  LOP3.LUT R6, R11, 0x1, RZ, 0xc0, !PT ;  /* 0x000000010b067812 */ /* 0x000fe200078ec0ff */
[----:B------:R-:W-:Y:S01]  /*0510*/  IMAD.IADD R14, R4, 0x1, -R9 ;  /* 0x00000001040e7824 */ /* 0x000fe200078e0a09 */
[----:B------:R-:W-:Y:S01]  /*0520*/  LEA.HI R8, R17, R16, RZ, 0x7 ;  /* 0x0000001011087211 */ /* 0x000fe200078f38ff */
[----:B------:R-:W-:Y:S01]  /*0530*/  IMAD.IADD R182, R2, 0x1, R0 ;  /* 0x0000000102b67824 */ /* 0x000fe200078e0200 */
[----:B------:R-:W-:Y:S01]  /*0540*/  ISETP.NE.U32.AND P0, PT, R6, 0x1, PT ;  /* 0x000000010600780c */ /* 0x000fe20003f05070 */
[----:B------:R-:W-:Y:S01]  /*0550*/  IMAD.SHL.U32 R0, R11, 0x40, RZ ;  /* 0x000000400b007824 */ /* 0x000fe200078e00ff */
[----:B------:R-:W-:-:S02]  /*0560*/  LOP3.LUT R4, R10, 0x8, R19, 0xf8, !PT ;  /* 0x000000080a047812 */ /* 0x000fc400078ef813 */
[----:B------:R-:W-:Y:S02]  /*0570*/  LOP3.LUT R6, R20, 0x7ffffffc, RZ, 0xc0, !PT ;  /* 0x7ffffffc14067812 */ /* 0x000fe400078ec0ff */
[----:B------:R-:W-:Y:S02]  /*0580*/  SHF.R.S32.HI R2, RZ, 0x7, R8 ;  /* 0x00000007ff027819 */ /* 0x000fe40000011408 */
[----:B------:R-:W-:Y:S01]  /*0590*/  LOP3.LUT R5, R3, R4, R5, 0xf6, !PT ;  /* 0x0000000403057212 */ /* 0x000fe200078ef605 */
[----:B------:R-:W-:Y:S01]  /*05a0*/  IMAD.IADD R6, R16, 0x1, -R6 ;  /* 0x0000000110067824 */ /* 0x000fe200078e0a06 */
[----:B------:R-:W-:Y:S01]  /*05b0*/  LOP3.LUT R0, R0, 0x1c0, RZ, 0xc0, !PT ;  /* 0x000001c000007812 */ /* 0x000fe200078ec0ff */
[----:B------:R-:W-:Y:S01]  /*05c0*/  IMAD.SHL.U32 R3, R2, 0x8, RZ ;  /* 0x0000000802037824 */ /* 0x000fe200078e00ff */
[----:B------:R-:W-:Y:S01]  /*05d0*/  R2P PR, R11, 0x6 ;  /* 0x000000060b007804 */ /* 0x000fe20000000000 */
[----:B------:R-:W-:Y:S01]  /*05e0*/  IMAD.SHL.U32 R4, R7, 0x20, RZ ;  /* 0x0000002007047824 */ /* 0x000fe200078e00ff */
[----:B------:R-:W-:Y:S01]  /*05f0*/  SEL R195, R195, 0x10, !P0 ;  /* 0x00000010c3c37807 */ /* 0x000fe20004000000 */
[----:B------:R-:W-:Y:S01]  /*0600*/  IMAD.SHL.U32 R8, R6, 0x2, RZ ;  /* 0x0000000206087824 */ /* 0x000fe200078e00ff */
[----:B------:R-:W-:Y:S01]  /*0610*/  LOP3.LUT R3, R3, 0x8, RZ, 0xc0, !PT ;  /* 0x0000000803037812 */ /* 0x000fe200078ec0ff */
[----:B------:R-:W-:Y:S01]  /*0620*/  IMAD.SHL.U32 R7, R12, 0x10, RZ ;  /* 0x000000100c077824 */ /* 0x000fe200078e00ff */
[----:B------:R-:W-:-:S02]  /*0630*/  SHF.R.U32.HI R6, RZ, 0x3, R0 ;  /* 0x00000003ff067819 */ /* 0x000fc40000011600 */
[----:B------:R-:W-:Y:S02]  /*0640*/  LOP3.LUT R243, R4, 0x6, R243, 0xf8, !PT ;  /* 0x0000000604f37812 */ /* 0x000fe400078ef8f3 */
[----:B------:R-:W-:Y:S02]  /*0650*/  LOP3.LUT R4, R0, 0x20, R4, 0xf8, !PT ;  /* 0x0000002000047812 */ /* 0x000fe400078ef804 */
[----:B------:R-:W-:Y:S01]  /*0660*/  LOP3.LUT R9, R6, R0, R3, 0x1e, !PT ;  /* 0x0000000006097212 */ /* 0x000fe200078e1e03 */
[----:B------:R-:W-:Y:S01]  /*0670*/  IMAD R0, R2, 0x1000, R8 ;  /* 0x0000100002007824 */ /* 0x000fe200078e0208 */
[----:B------:R-:W-:Y:S02]  /*0680*/  SHF.R.S32.HI R2, RZ, 0x2, R18 ;  /* 0x00000002ff027819 */ /* 0x000fe40000011412 */
[----:B------:R-:W-:Y:S01]  /*0690*/  LOP3.LUT R6, R4, R6, RZ, 0x3c, !PT ;  /* 0x0000000604067212 */ /* 0x000fe200078e3cff */
[----:B------:R-:W-:Y:S01]  /*06a0*/  IMAD R0, R15, 0x400, R0 ;  /* 0x000004000f007824 */ /* 0x000fe200078e0200 */
[----:B------:R-:W-:Y:S01]  /*06b0*/  LOP3.LUT R10, R3, 0x10, R7, 0xf8, !PT ;  /* 0x00000010030a7812 */ /* 0x000fe200078ef807 */
[----:B------:R-:W-:-:S02]  /*06c0*/  IMAD R237, R15, 0x10, R2 ;  /* 0x000000100fed7824 */ /* 0x000fc400078e0202 */
[----:B------:R-:W-:Y:S02]  /*06d0*/  IMAD.IADD R197, R6, 0x1, R0 ;  /* 0x0000000106c57824 */ /* 0x000fe400078e0200 */
[----:B------:R-:W-:Y:S02]  /*06e0*/  VIADD R0, R237, 0xffffffc0 ;  /* 0xffffffc0ed007836 */ /* 0x000fe40000000000 */
[----:B------:R-:W-:Y:S01]  /*06f0*/  IMAD.SHL.U32 R3, R14, 0x40, RZ ;  /* 0x000000400e037824 */ /* 0x000fe200078e00ff */
[----:B------:R-:W-:Y:S01]  /*0700*/  LEA R197, R197, UR4, 0x1 ;  /* 0x00000004c5c57c11 */ /* 0x000fe2000f8e08ff */
[----:B------:R-:W-:Y:S01]  /*0710*/  IMAD.SHL.U32 R7, R12, 0x8, RZ ;  /* 0x000000080c077824 */ /* 0x000fe200078e00ff */
[----:B------:R-:W-:Y:S01]  /*0720*/  SHF.R.S32.HI R2, RZ, 0x1f, R0 ;  /* 0x0000001fff027819 */ /* 0x000fe20000011400 */
[----:B------:R-:W-:Y:S01]  /*0730*/  IMAD R6, R174, 0x400, R8 ;  /* 0x00000400ae067824 */ /* 0x000fe200078e0208 */
[----:B------:R-:W-:Y:S01]  /*0740*/  LOP3.LUT R3, R3, 0x1c0, RZ, 0xc0, !PT ;  /* 0x000001c003037812 */ /* 0x000fe200078ec0ff */
[----:B------:R-:W-:Y:S01]  /*0750*/  IMAD.IADD R198, R197, 0x1, R195 ;  /* 0x00000001c5c67824 */ /* 0x000fe200078e02c3 */
[----:B------:R-:W-:Y:S01]  /*0760*/  SHF.L.U64.HI R242, R0, 0x2, R2 ;  /* 0x0000000200f27819 */ /* 0x000fe20000010202 */
[----:B------:R-:W-:Y:S01]  /*0770*/  IMAD.SHL.U32 R0, R13, 0x40, RZ ;  /* 0x000000400d007824 */ /* 0x000fe200078e00ff */
[----:B------:R-:W-:Y:S01]  /*0780*/  SHF.R.U32.HI R4, RZ, 0x3, R3 ;  /* 0x00000003ff047819 */ /* 0x000fe20000011603 */
[----:B------:R-:W-:Y:S01]  /*0790*/  IMAD.IADD R6, R6, 0x1, R9 ;  /* 0x0000000106067824 */ /* 0x000fe200078e0209 */
[----:B------:R-:W-:-:S02]  /*07a0*/  LOP3.LUT R2, R3, 0x8, R7, 0xf8, !PT ;  /* 0x0000000803027812 */ /* 0x000fc400078ef807 */
[----:B------:R-:W-:Y:S02]  /*07b0*/  LOP3.LUT R0, R0, 0xfffffe00, RZ, 0xc0, !PT ;  /* 0xfffffe0000007812 */ /* 0x000fe400078ec0ff */
[----:B------:R-:W-:Y:S02]  /*07c0*/  LOP3.LUT R3, R4, R10, R3, 0x1e, !PT ;  /* 0x0000000a04037212 */ /* 0x000fe400078e1e03 */
[----:B------:R-:W-:Y:S01]  /*07d0*/  LOP3.LUT R2, R2, R4, RZ, 0x3c, !PT ;  /* 0x0000000402027212 */ /* 0x000fe200078e3cff */
[--C-:B------:R-:W-:Y:S01]  /*07e0*/  IMAD R4, R15, 0x400, R0.reuse ;  /* 0x000004000f047824 */ /* 0x100fe200078e0200 */
[----:B------:R-:W-:Y:S01]  /*07f0*/  LOP3.LUT R180, R3, R0, RZ, 0xfc, !PT ;  /* 0x0000000003b47212 */ /* 0x000fe200078efcff */
        /* <DEDUP_REMOVED lines=8> */
[----:B------:R-:W-:Y:S01]  /*0880*/  IMAD.U32 R0, RZ, RZ, UR5 ;  /* 0x00000005ff007e24 */ /* 0x000fe2000f8e00ff */
[----:B------:R-:W-:Y:S01]  /*0890*/  UIADD3 UR5, UR4, 0x6000, URZ ;  /* 0x0000600004057890 */ /* 0x000fe2000fffe03f */
[----:B------:R-:W-:Y:S02]  /*08a0*/  IMAD.MOV.U32 R4, RZ, RZ, 0x20 ;  /* 0x00000020ff047424 */ /* 0x000fe400078e00ff */
[----:B------:R-:W-:Y:S01]  /*08b0*/  IMAD.MOV.U32 R2, RZ, RZ, 0x40 ;  /* 0x00000040ff027424 */ /* 0x000fe200078e00ff */
[----:B------:R-:W-:Y:S01]  /*08c0*/  LEA R0, R182, UR6, 0x1 ;  /* 0x00000006b6007c11 */ /* 0x000fe2000f8e08ff */
[----:B------:R-:W-:Y:S01]  /*08d0*/  IMAD.SHL.U32 R183, R180, 0x2, RZ ;  /* 0x00000002b4b77824 */ /* 0x000fe200078e00ff */
[----:B------:R-:W-:-:S02]  /*08e0*/  SEL R177, R4, 0xffffffe0, !P4 ;  /* 0xffffffe004b17807 */ /* 0x000fc40006000000 */
[----:B------:R-:W-:Y:S01]  /*08f0*/  LEA R246, R6, UR5, 0x1 ;  /* 0x0000000506f67c11 */ /* 0x000fe2000f8e08ff */
[----:B------:R-:W-:Y:S01]  /*0900*/  VIADD R183, R183, UR5 ;  /* 0x00000005b7b77c36 */ /* 0x000fe20008000000 */
[----:B------:R-:W-:Y:S01]  /*0910*/  SEL R2, R2, 0xffffffc0, !P3 ;  /* 0xffffffc002027807 */ /* 0x000fe20005800000 */
[----:B------:R-:W-:Y:S01]  /*0920*/  IMAD.IADD R178, R0, 0x1, R177 ;  /* 0x0000000100b27824 */ /* 0x000fe200078e02b1 */
[----:B------:R-:W-:Y:S01]  /*0930*/  SEL R4, R4, 0xffffffe0, !P1 ;  /* 0xffffffe004047807 */ /* 0x000fe20004800000 */
[----:B------:R-:W-:Y:S01]  /*0940*/  VIADD R247, R246, 0x40 ;  /* 0x00000040f6f77836 */ /* 0x000fe20000000000 */
[----:B------:R-:W-:Y:S01]  /*0950*/  LEA R174, R174, UR6, 0x1 ;  /* 0x00000006aeae7c11 */ /* 0x000fe2000f8e08ff */
[----:B------:R-:W-:Y:S02]  /*0960*/  IMAD.IADD R176, R0, 0x1, R2 ;  /* 0x0000000100b07824 */ /* 0x000fe400078e0202 */
[----:B------:R-:W-:Y:S02]  /*0970*/  IMAD.IADD R196, R197, 0x1, R4 ;  /* 0x00000001c5c47824 */ /* 0x000fe400078e0204 */
[----:B------:R-:W-:-:S02]  /*0980*/  @P2 VIADD R247, R246, 0xffffffc0 ;  /* 0xffffffc0f6f72836 */ /* 0x000fc40000000000 */
[----:B------:R-:W-:Y:S02]  /*0990*/  VIADD R250, R246, 0x420 ;  /* 0x00000420f6fa7836 */ /* 0x000fe40000000000 */
[----:B------:R-:W-:Y:S02]  /*09a0*/  IMAD.IADD R177, R177, 0x1, R176 ;  /* 0x00000001b1b17824 */ /* 0x000fe400078e02b0 */
[----:B------:R-:W-:Y:S02]  /*09b0*/  IMAD.IADD R249, R4, 0x1, R246 ;  /* 0x0000000104f97824 */ /* 0x000fe400078e02f6 */
[----:B------:R-:W-:Y:S02]  /*09c0*/  @P1 VIADD R250, R246, 0x3e0 ;  /* 0x000003e0f6fa1836 */ /* 0x000fe40000000000 */
[----:B------:R-:W-:Y:S02]  /*09d0*/  IMAD.IADD R195, R195, 0x1, R196 ;  /* 0x00000001c3c37824 */ /* 0x000fe400078e02c4 */
[----:B------:R-:W-:-:S07]  /*09e0*/  IMAD.IADD R248, R4, 0x1, R247 ;  /* 0x0000000104f87824 */ /* 0x000fce00078e02f7 */
.L_x_1445:
        /* <DEDUP_REMOVED lines=23> */
[----:B------:R-:W-:Y:S02]  /*0b60*/  ULDC.64 UR6, c[0x0][0x2f8] ;  /* 0x0000be0000067ab9 */ /* 0x000fe40000000a00 */
[----:B------:R-:W-:Y:S01]  /*0b70*/  ULDC.U8 UR13, c[0x0][0x3c2] ;  /* 0x0000f080000d7ab9 */ /* 0x000fe20000000000 */
[----:B------:R-:W-:Y:S01]  /*0b80*/  IMAD.U32 R7, RZ, RZ, UR11 ;  /* 0x0000000bff077e24 */ /* 0x000fe2000f8e00ff */
[----:B------:R-:W-:Y:S01]  /*0b90*/  UISETP.NE.AND UP2, UPT, UR13, URZ, UPT ;  /* 0x0000003f0d00728c */ /* 0x000fe2000bf45270 */
[----:B------:R-:W-:Y:S01]  /*0ba0*/  PLOP3.LUT P3, PT, PT, PT, UP0, 0x80, 0x0 ;  /* 0x000000000000781c */ /* 0x000fe20003f6f008 */
[----:B------:R-:W-:Y:S02]  /*0bb0*/  UISETP.EQ.U32.AND UP4, UPT, UR6, URZ, UPT ;  /* 0x0000003f0600728c */ /* 0x000fe4000bf82070 */
[----:B--234-:R-:W2:Y:S02]  /*0bc0*/  @P1 LDG.E R8, desc[UR14][R6.64] ;  /* 0x0000000e06081981 */ /* 0x01cea4000c1e1900 */
[----:B------:R-:W-:-:S02]  /*0bd0*/  UISETP.EQ.OR.EX UP4, UPT, UR7, URZ, !UP2, UP4 ;  /* 0x0000003f0700728c */ /* 0x000fc4000d782740 */
[----:B------:R-:W-:-:S04]  /*0be0*/  UIADD3 UR8, UP1, UR17, UR6, URZ ;  /* 0x0000000611087290 */ /* 0x000fc8000ff3e03f */
[----:B------:R-:W-:Y:S01]  /*0bf0*/  PLOP3.LUT P2, PT, PT, PT, UP4, 0x80, 0x0 ;  /* 0x000000000000781c */ /* 0x000fe20003f4f048 */
[----:B------:R-:W-:Y:S01]  /*0c00*/  UIADD3.X UR5, UR5, UR7, URZ, UP1, !UPT ;  /* 0x0000000705057290 */ /* 0x000fe20008ffe43f */
[----:B------:R1:W3:Y:S02]  /*0c10*/  @P0 LDG.E R6, desc[UR14][R4.64] ;  /* 0x0000000e04060981 */ /* 0x0002e4000c1e1900 */
[----:B-1----:R-:W-:Y:S02]  /*0c20*/  IMAD.U32 R4, RZ, RZ, UR16 ;  /* 0x00000010ff047e24 */ /* 0x002fe4000f8e00ff */
[----:B------:R-:W-:-:S05]  /*0c30*/  IMAD.U32 R5, RZ, RZ, UR12 ;  /* 0x0000000cff057e24 */ /* 0x000fca000f8e00ff */
[----:B------:R-:W4:Y:S04]  /*0c40*/  @P3 LDG.E R7, desc[UR14][R4.64] ;  /* 0x0000000e04073981 */ /* 0x000f28000c1e1900 */
[----:B-----5:R1:W5:Y:S02]  /*0c50*/  @P3 LDG.E R0, desc[UR14][R4.64+0x4] ;  /* 0x0000040e04003981 */ /* 0x020364000c1e1900 */
[----:B-1----:R-:W-:Y:S01]  /*0c60*/  IMAD.U32 R4, RZ, RZ, UR8 ;  /* 0x00000008ff047e24 */ /* 0x002fe2000f8e00ff */
[----:B------:R-:W-:Y:S01]  /*0c70*/  UMOV UR36, URZ ;  /* 0x0000003f00247c82 */ /* 0x000fe20008000000 */
[----:B------:R-:W-:Y:S01]  /*0c80*/  IMAD.U32 R5, RZ, RZ, UR5 ;  /* 0x00000005ff057e24 */ /* 0x000fe2000f8e00ff */
[----:B------:R-:W-:-:S04]  /*0c90*/  @!UP3 ULDC.64 UR8, c[0x0][0x318] ;  /* 0x0000c6000008bab9 */ /* 0x000fc80000000a00 */
[----:B------:R-:W5:Y:S01]  /*0ca0*/  @!P2 LDG.E R2, desc[UR14][R4.64] ;  /* 0x0000000e0402a981 */ /* 0x000f62000c1e1900 */
[----:B------:R-:W-:Y:S01]  /*0cb0*/  @!UP3 UISETP.NE.U32.AND UP1, UPT, UR8, URZ, UPT ;  /* 0x0000003f0800b28c */ /* 0x000fe2000bf25070 */
[----:B------:R-:W-:Y:S01]  /*0cc0*/  UMOV UR5, 0xffffffff ;  /* 0xffffffff00057882 */ /* 0x000fe20000000000 */
[----:B------:R-:W-:Y:S02]  /*0cd0*/  UMOV UR38, 0xffffffff ;  /* 0xffffffff00267882 */ /* 0x000fe40000000000 */
[----:B------:R-:W-:Y:S02]  /*0ce0*/  @!UP3 UISETP.NE.AND.EX UP1, UPT, UR9, URZ, UPT, UP1 ;  /* 0x0000003f0900b28c */ /* 0x000fe4000bf25310 */
[----:B------:R-:W-:Y:S01]  /*0cf0*/  USHF.L.U32 UR20, UR21, 0x7, URZ ;  /* 0x0000000715147899 */ /* 0x000fe2000800063f */
[----:B--2---:R-:W-:Y:S02]  /*0d00*/  @P1 R2UR UR36, R8 ;  /* 0x00000000082412ca */ /* 0x004fe400000e0000 */
[----:B---3--:R-:W-:-:S02]  /*0d10*/  @P0 R2UR UR10, R6 ;  /* 0x00000000060a02ca */ /* 0x008fc400000e0000 */
[----:B------:R-:W-:Y:S01]  /*0d20*/  ISETP.NE.U32.AND P0, PT, RZ, UR6, PT ;  /* 0x00000006ff007c0c */ /* 0x000fe2000bf05070 */
[----:B------:R-:W-:Y:S02]  /*0d30*/  @!UP3 ULDC UR6, c[0x0][0x2cc] ;  /* 0x0000b3000006bab9 */ /* 0x000fe40000000800 */
[----:B------:R-:W-:Y:S01]  /*0d40*/  @!UP3 USEL UR8, UR6, URZ, UP1 ;  /* 0x0000003f0608b287 */ /* 0x000fe20008800000 */
[----:B------:R-:W-:Y:S01]  /*0d50*/  ISETP.NE.AND.EX P0, PT, RZ, UR7, PT, P0 ;  /* 0x00000007ff007c0c */ /* 0x000fe2000bf05300 */
[----:B------:R-:W-:-:S06]  /*0d60*/  ULDC UR7, c[0x0][0x2c8] ;  /* 0x0000b20000077ab9 */ /* 0x000fcc0000000800 */
        /* <DEDUP_REMOVED lines=11> */
.L_x_1399:
        /* <DEDUP_REMOVED lines=16> */
[----:B------:R-:W-:-:S02]  /*0f20*/  ULDC UR58, c[0x0][0x2d4] ;  /* 0x0000b500003a7ab9 */ /* 0x000fc40000000800 */
[----:B------:R-:W-:Y:S01]  /*0f30*/  @!UP2 ULDC.64 UR8, c[0x0][0x418] ;  /* 0x000106000008aab9 */ /* 0x000fe20000000a00 */
[----:B------:R-:W-:Y:S02]  /*0f40*/  USHF.R.S32.HI UR31, URZ, 0x1f, UR58 ;  /* 0x0000001f3f1f7899 */ /* 0x000fe4000801143a */
[----:B------:R-:W-:Y:S02]  /*0f50*/  @!UP2 UIMAD.WIDE.U32 UR32, UR45, UR8, URZ ;  /* 0x000000082d20a2a5 */ /* 0x000fe4000f8e003f */
[----:B------:R-:W-:Y:S01]  /*0f60*/  USHF.L.U32 UR13, UR45, 0x7, URZ ;  /* 0x000000072d0d7899 */ /* 0x000fe2000800063f */
[----:B------:R-:W-:Y:S01]  /*0f70*/  @UP1 ULDC.64 UR26, c[0x0][0x248] ;  /* 0x00009200001a1ab9 */ /* 0x000fe20000000a00 */
[----:B------:R-:W-:Y:S01]  /*0f80*/  ULDC.U8 UR39, c[0x0][0x3d8] ;  /* 0x0000f60000277ab9 */ /* 0x000fe20000000000 */
[----:B------:R-:W-:Y:S01]  /*0f90*/  UIADD3 UR49, UR19, UR22, URZ ;  /* 0x0000001613317290 */ /* 0x000fe2000fffe03f */
[----:B-1----:R-:W-:Y:S01]  /*0fa0*/  IABS R6, R7 ;  /* 0x0000000700067213 */ /* 0x002fe20000000000 */
[----:B------:R-:W-:Y:S01]  /*0fb0*/  UISETP.NE.AND UP3, UPT, UR39, URZ, UPT ;  /* 0x0000003f2700728c */ /* 0x000fe2000bf65270 */
[----:B------:R-:W-:Y:S01]  /*0fc0*/  ISETP.NE.AND P3, PT, R7, RZ, PT ;  /* 0x000000ff0700720c */ /* 0x000fe20003f65270 */
[----:B------:R-:W-:Y:S01]  /*0fd0*/  ULDC.64 UR40, c[0x0][0x240] ;  /* 0x0000900000287ab9 */ /* 0x000fe20000000a00 */
[----:B------:R-:W1:Y:S01]  /*0fe0*/  I2F.RP R4, R6 ;  /* 0x0000000600047306 */ /* 0x000e620000209400 */
[----:B------:R-:W-:Y:S01]  /*0ff0*/  ULDC UR43, c[0x0][0x2dc] ;  /* 0x0000b700002b7ab9 */ /* 0x000fe20000000800 */
[----:B------:R-:W-:Y:S01]  /*1000*/  ULDC UR61, c[0x0][0x270] ;  /* 0x00009c00003d7ab9 */ /* 0x000fe20000000800 */
[----:B------:R-:W-:-:S02]  /*1010*/  USEL UR30, UR13, URZ, UP0 ;  /* 0x0000003f0d1e7287 */ /* 0x000fc40008000000 */
[----:B--2---:R-:W-:Y:S02]  /*1020*/  UIMAD.WIDE.U32 UR28, UR7, UR10, URZ ;  /* 0x0000000a071c72a5 */ /* 0x004fe4000f8e003f */
[----:B------:R-:W-:Y:S02]  /*1030*/  UIMAD.WIDE.U32 UR16, UR5, UR40, URZ ;  /* 0x00000028051072a5 */ /* 0x000fe4000f8e003f */
[----:B------:R-:W-:Y:S02]  /*1040*/  UIMAD UR47, UR7, UR11, UR29 ;  /* 0x0000000b072f72a4 */ /* 0x000fe4000f8e021d */
[----:B------:R-:W-:Y:S01]  /*1050*/  @!UP2 UIMAD UR7, UR57, UR8, URZ ;  /* 0x000000083907a2a4 */ /* 0x000fe2000f8e023f */
[----:B------:R-:W-:Y:S01]  /*1060*/  @UP2 ULDC.64 UR10, c[0x0][0x420] ;  /* 0x00010800000a2ab9 */ /* 0x000fe20000000a00 */
[----:B------:R-:W-:Y:S01]  /*1070*/  UIADD3 UR8, UR12, 0x80, UR20 ;  /* 0x000000800c087890 */ /* 0x000fe2000fffe014 */
[----:B-1----:R-:W1:Y:S01]  /*1080*/  MUFU.RCP R4, R4 ;  /* 0x0000000400047308 */ /* 0x002e620000001000 */
[----:B------:R-:W-:-:S02]  /*1090*/  @!UP2 UIMAD UR24, UR45, UR9, UR7 ;  /* 0x000000092d18a2a4 */ /* 0x000fc4000f8e0207 */
[----:B------:R-:W-:Y:S02]  /*10a0*/  UIADD3 UR7, UR12, 0x3f, URZ ;  /* 0x0000003f0c077890 */ /* 0x000fe4000fffe03f */
[----:B------:R-:W-:Y:S02]  /*10b0*/  @UP2 UIMAD.WIDE.U32 UR34, UR5, UR10, URZ ;  /* 0x0000000a052222a5 */ /* 0x000fe4000f8e003f */
[----:B------:R-:W-:Y:S01]  /*10c0*/  USHF.R.S32.HI UR9, URZ, 0x1f, UR7 ;  /* 0x0000001f3f097899 */ /* 0x000fe20008011407 */
[----:B------:R-:W-:Y:S01]  /*10d0*/  ULDC UR10, c[0x0][0x394] ;  /* 0x0000e500000a7ab9 */ /* 0x000fe20000000800 */
[----:B------:R-:W-:Y:S02]  /*10e0*/  @UP2 UIMAD UR51, UR5, UR11, UR35 ;  /* 0x0000000b053322a4 */ /* 0x000fe4000f8e0223 */
[----:B------:R-:W-:Y:S02]  /*10f0*/  UIADD3 UR8, UR8, UR10, -UR6 ;  /* 0x0000000a08087290 */ /* 0x000fe4000fffe806 */
[----:B------:R-:W-:-:S02]  /*1100*/  @UP1 UIADD3 UR10, UR36, UR38, URZ ;  /* 0x00000026240a1290 */ /* 0x000fc4000fffe03f */
[----:B------:R-:W-:Y:S01]  /*1110*/  ULEA.HI UR29, UR9, UR7, URZ, 0x6 ;  /* 0x00000007091d7291 */ /* 0x000fe2000f8f303f */
[----:B-1----:R-:W-:Y:S01]  /*1120*/  VIADD R4, R4, 0xffffffe ;  /* 0x0ffffffe04047836 */ /* 0x002fe20000000000 */
[----:B------:R-:W-:Y:S02]  /*1130*/  UIADD3 UR7, UR8, 0x3f, URZ ;  /* 0x0000003f08077890 */ /* 0x000fe4000fffe03f */
[----:B------:R-:W-:Y:S01]  /*1140*/  @UP1 UIMAD.WIDE.U32 UR8, UR10, UR26, URZ ;  /* 0x0000001a0a0812a5 */ /* 0x000fe2000f8e003f */
[----:B------:R-:W1:Y:S01]  /*1150*/  F2I.FTZ.U32.TRUNC.NTZ R5, R4 ;  /* 0x0000000400057305 */ /* 0x000e62000021f000 */
[----:B------:R-:W-:Y:S01]  /*1160*/  @UP1 UIMAD UR10, UR10, UR27, URZ ;  /* 0x0000001b0a0a12a4 */ /* 0x000fe2000f8e023f */
[----:B------:R-:W-:Y:S01]  /*1170*/  ULDC.U8 UR11, c[0x0][0x480] ;  /* 0x00012000000b7ab9 */ /* 0x000fe20000000000 */
[----:B------:R-:W-:Y:S02]  /*1180*/  UIMAD UR13, UR5, UR41, URZ ;  /* 0x00000029050d72a4 */ /* 0x000fe4000f8e023f */
[----:B------:R-:W-:-:S02]  /*1190*/  @UP1 UIADD3 UR53, UR9, UR10, URZ ;  /* 0x0000000a09351290 */ /* 0x000fc4000fffe03f */
[----:B------:R-:W-:Y:S01]  /*11a0*/  USHF.R.S32.HI UR10, URZ, 0x1f, UR7 ;  /* 0x0000001f3f0a7899 */ /* 0x000fe20008011407 */
[----:B------:R-:W-:Y:S01]  /*11b0*/  @UP1 UMOV UR52, UR8 ;  /* 0x0000000800341c82 */ /* 0x000fe20008000000 */
[----:B------:R-:W-:Y:S02]  /*11c0*/  UISETP.NE.AND UP4, UPT, UR11, URZ, UPT ;  /* 0x0000003f0b00728c */ /* 0x000fe4000bf85270 */
[----:B------:R-:W-:Y:S01]  /*11d0*/  ULEA.HI UR19, UR10, UR7, URZ, 0x6 ;  /* 0x000000070a137291 */ /* 0x000fe2000f8f303f */
[----:B-1----:R-:W-:Y:S01]  /*11e0*/  IMAD.MOV R0, RZ, RZ, -R5 ;  /* 0x000000ffff007224 */ /* 0x002fe200078e0a05 */
[----:B------:R-:W-:Y:S01]  /*11f0*/  UIMAD UR7, UR31, UR45, URZ ;  /* 0x0000002d1f0772a4 */ /* 0x000fe2000f8e023f */
[----:B------:R-:W-:Y:S01]  /*1200*/  IMAD.MOV.U32 R4, RZ, RZ, RZ ;  /* 0x000000ffff047224 */ /* 0x000fe200078e00ff */
[----:B------:R-:W-:Y:S01]  /*1210*/  UIMAD.WIDE UR8, UR43, UR61, URZ ;  /* 0x0000003d2b0872a5 */ /* 0x000fe2000f8e023f */
[----:B------:R-:W-:Y:S01]  /*1220*/  IMAD R0, R0, R6, RZ ;  /* 0x0000000600007224 */ /* 0x000fe200078e02ff */
[----:B------:R-:W-:-:S02]  /*1230*/  UIMAD.WIDE.U32 UR10, UR45, UR58, URZ ;  /* 0x0000003a2d0a72a5 */ /* 0x000fc4000f8e003f */
[----:B------:R-:W-:Y:S01]  /*1240*/  UIMAD UR7, UR57, UR58, UR7 ;  /* 0x0000003a390772a4 */ /* 0x000fe2000f8e0207 */
[----:B------:R-:W-:Y:S01]  /*1250*/  IMAD.HI.U32 R0, R5, R0, R4 ;  /* 0x0000000005007227 */ /* 0x000fe200078e0004 */
[----:B------:R-:W-:Y:S02]  /*1260*/  USEL UR55, UR18, UR16, !UP2 ;  /* 0x0000001012377287 */ /* 0x000fe4000d000000 */
[----:B------:R-:W-:Y:S02]  /*1270*/  @UP2 UIADD3 UR49, UR17, UR13, URZ ;  /* 0x0000000d11312290 */ /* 0x000fe4000fffe03f */
[----:B------:R-:W-:Y:S01]  /*1280*/  USHF.L.U64.HI UR23, UR45, 0x7, UR57 ;  /* 0x000000072d177899 */ /* 0x000fe20008010239 */
[----:B------:R-:W-:Y:S01]  /*1290*/  IMAD.HI.U32 R0, R0, R2, RZ ;  /* 0x0000000200007227 */ /* 0x000fe200078e00ff */
[----:B------:R-:W-:Y:S02]  /*12a0*/  UIMAD.WIDE.U32 UR16, UR8, UR10, URZ ;  /* 0x0000000a081072a5 */ /* 0x000fe4000f8e003f */
[----:B------:R-:W-:-:S02]  /*12b0*/  UIMAD UR22, UR9, UR10, URZ ;  /* 0x0000000a091672a4 */ /* 0x000fc4000f8e023f */
[----:B------:R-:W-:Y:S01]  /*12c0*/  IADD3 R4, -R0, RZ, RZ ;  /* 0x000000ff00047210 */ /* 0x000fe20007ffe1ff */
[----:B------:R-:W-:Y:S01]  /*12d0*/  UIADD3 UR13, UR11, UR7, URZ ;  /* 0x000000070b0d7290 */ /* 0x000fe2000fffe03f */
[----:B------:R-:W-:Y:S01]  /*12e0*/  ULDC UR37, c[0x0][0x2c4] ;  /* 0x0000b10000257ab9 */ /* 0x000fe20000000800 */
[----:B------:R-:W-:Y:S02]  /*12f0*/  USHF.R.S32.HI UR10, URZ, 0x6, UR29 ;  /* 0x000000063f0a7899 */ /* 0x000fe4000801141d */
[C---:B------:R-:W-:Y:S01]  /*1300*/  IMAD R2, R6.reuse, R4, R2 ;  /* 0x0000000406027224 */ /* 0x040fe200078e0202 */
[----:B------:R-:W-:Y:S02]  /*1310*/  USHF.R.S32.HI UR7, URZ, 0x6, UR19 ;  /* 0x000000063f077899 */ /* 0x000fe40008011413 */
[----:B------:R-:W-:Y:S02]  /*1320*/  @UP3 UIMAD UR18, UR45, UR37, URZ ;  /* 0x000000252d1232a4 */ /* 0x000fe4000f8e023f */
[----:B------:R-:W-:Y:S01]  /*1330*/  ISETP.GT.U32.AND P1, PT, R6, R2, PT ;  /* 0x000000020600720c */ /* 0x000fe20003f24070 */
[----:B------:R-:W-:-:S02]  /*1340*/  USEL UR23, UR23, URZ, UP0 ;  /* 0x0000003f17177287 */ /* 0x000fc40008000000 */
[----:B------:R-:W-:Y:S02]  /*1350*/  UISETP.LT.AND UP0, UPT, UR10, UR7, UPT ;  /* 0x000000070a00728c */ /* 0x000fe4000bf01270 */
[----:B------:R-:W-:Y:S01]  /*1360*/  @UP3 USEL UR18, UR18, UR5, !UP2 ;  /* 0x0000000512123287 */ /* 0x000fe2000d000000 */
[----:B------:R-:W-:Y:S01]  /*1370*/  @UP3 ULDC UR11, c[0x0][0x2e4] ;  /* 0x0000b900000b3ab9 */ /* 0x000fe20000000800 */
[----:B------:R-:W-:Y:S02]  /*1380*/  USEL UR31, UR10, UR7, UP0 ;  /* 0x000000070a1f7287 */ /* 0x000fe40008000000 */
[----:B------:R-:W-:Y:S02]  /*1390*/  @UP3 UIMAD UR44, UR56, UR11, UR18 ;  /* 0x0000000b382c32a4 */ /* 0x000fe4000f8e0212 */
[----:B------:R-:W-:Y:S02]  /*13a0*/  UIMAD.WIDE.U32 UR10, UR8, UR5, URZ ;  /* 0x00000005080a72a5 */ /* 0x000fe4000f8e003f */
[----:B------:R-:W-:Y:S01]  /*13b0*/  @!P1 IMAD.IADD R2, R2, 0x1, -R6 ;  /* 0x0000000102029824 */ /* 0x000fe200078e0a06 */
[----:B------:R-:W-:Y:S01]  /*13c0*/  ULEA UR18, UR31, 0xffffffc0, 0x6 ;  /* 0xffffffc01f127891 */ /* 0x000fe2000f8e303f */
[----:B------:R-:W-:Y:S01]  /*13d0*/  @!P1 VIADD R0, R0, 0x1 ;  /* 0x0000000100009836 */ /* 0x000fe20000000000 */
[----:B------:R-:W-:Y:S01]  /*13e0*/  @!UP3 UIMAD UR19, UR45, UR61, UR56 ;  /* 0x0000003d2d13b2a4 */ /* 0x000fe2000f8e0238 */
[----:B------:R-:W-:Y:S01]  /*13f0*/  PLOP3.LUT P1, PT, PT, PT, UP1, 0x80, 0x0 ;  /* 0x000000000000781c */ /* 0x000fe20003f2f018 */
[----:B------:R-:W-:Y:S01]  /*1400*/  @!UP2 UIADD3 UR51, UR33, UR24, URZ ;  /* 0x000000182133a290 */ /* 0x000fe2000fffe03f */
[----:B------:R-:W-:Y:S01]  /*1410*/  ISETP.GE.U32.AND P0, PT, R2, R6, PT ;  /* 0x000000060200720c */ /* 0x000fe20003f06070 */
[----:B------:R-:W-:Y:S01]  /*1420*/  UIMAD UR13, UR8, UR13, UR22 ;  /* 0x0000000d080d72a4 */ /* 0x000fe2000f8e0216 */
[----:B------:R-:W-:Y:S01]  /*1430*/  LOP3.LUT R2, R7, UR56, RZ, 0x3c, !PT ;  /* 0x0000003807027c12 */ /* 0x000fe2000f8e3cff */
[----:B------:R-:W-:-:S02]  /*1440*/  USEL UR54, UR16, UR10, !UP2 ;  /* 0x0000000a10367287 */ /* 0x000fc4000d000000 */
[----:B------:R-:W-:Y:S01]  /*1450*/  USHF.R.S32.HI UR24, URZ, 0x1f, UR18 ;  /* 0x0000001f3f187899 */ /* 0x000fe20008011412 */
[----:B------:R-:W-:Y:S01]  /*1460*/  ISETP.GE.AND P2, PT, R2, RZ, PT ;  /* 0x000000ff0200720c */ /* 0x000fe20003f46270 */
[----:B------:R-:W-:Y:S02]  /*1470*/  UIADD3 UR7, UP0, UR18, UR30, URZ ;  /* 0x0000001e12077290 */ /* 0x000fe4000ff1e03f */
[----:B------:R-:W-:Y:S02]  /*1480*/  UIMAD UR10, UR9, UR5, URZ ;  /* 0x00000005090a72a4 */ /* 0x000fe4000f8e023f */
[----:B------:R-:W-:Y:S02]  /*1490*/  @!UP3 UIMAD UR44, UR19, UR37, URZ ;  /* 0x00000025132cb2a4 */ /* 0x000fe4000f8e023f */
[----:B------:R-:W-:Y:S01]  /*14a0*/  UIADD3 UR37, UR17, UR13, URZ ;  /* 0x0000000d11257290 */ /* 0x000fe2000fffe03f */
[----:B------:R-:W-:Y:S01]  /*14b0*/  @P0 IADD3 R0, R0, 0x1, RZ ;  /* 0x0000000100000810 */ /* 0x000fe20007ffe0ff */
[----:B------:R-:W-:Y:S01]  /*14c0*/  UIADD3.X UR13, UR24, UR23, URZ, UP0, !UPT ;  /* 0x00000017180d7290 */ /* 0x000fe200087fe43f */
[----:B------:R-:W-:Y:S01]  /*14d0*/  PLOP3.LUT P0, PT, PT, PT, UP3, 0x80, 0x0 ;  /* 0x000000000000781c */ /* 0x000fe20003f0f038 */
[----:B------:R-:W-:-:S02]  /*14e0*/  UIMAD UR9, UR9, UR7, URZ ;  /* 0x00000007090972a4 */ /* 0x000fc4000f8e023f */
[----:B------:R-:W-:Y:S01]  /*14f0*/  @UP1 UIADD3 UR25, UR36, UR38, URZ ;  /* 0x0000002624191290 */ /* 0x000fe2000fffe03f */
[----:B------:R-:W-:Y:S01]  /*1500*/  IMAD.MOV.U32 R12, RZ, RZ, R0 ;  /* 0x000000ffff0c7224 */ /* 0x000fe200078e0000 */
[----:B------:R-:W-:Y:S02]  /*1510*/  @UP2 UIADD3 UR37, UR11, UR10, URZ ;  /* 0x0000000a0b252290 */ /* 0x000fe4000fffe03f */
[----:B------:R-:W-:Y:S01]  /*1520*/  UIMAD.WIDE.U32 UR22, UR8, UR7, URZ ;  /* 0x00000007081672a5 */ /* 0x000fe2000f8e003f */
[----:B------:R-:W-:Y:S01]  /*1530*/  @UP1 ULDC.64 UR10, c[0x0][0x250] ;  /* 0x00009400000a1ab9 */ /* 0x000fe20000000a00 */
[----:B------:R-:W-:Y:S01]  /*1540*/  UIMAD UR7, UR8, UR13, UR9 ;  /* 0x0000000d080772a4 */ /* 0x000fe2000f8e0209 */
[----:B------:R-:W-:Y:S01]  /*1550*/  @!P2 IADD3 R12, -R12, RZ, RZ ;  /* 0x000000ff0c0ca210 */ /* 0x000fe20007ffe1ff */
[----:B------:R-:W-:Y:S01]  /*1560*/  @UP1 UIMAD.WIDE.U32 UR8, UR25, UR10, URZ ;  /* 0x0000000a190812a5 */ /* 0x000fe2000f8e003f */
[----:B------:R-:W-:Y:S01]  /*1570*/  @!P3 LOP3.LUT R12, RZ, R7, RZ, 0x33, !PT ;  /* 0x00000007ff0cb212 */ /* 0x000fe200078e33ff */
[----:B------:R-:W-:-:S02]  /*1580*/  UIMAD UR43, UR56, UR43, URZ ;  /* 0x0000002b382b72a4 */ /* 0x000fc4000f8e023f */
[----:B------:R-:W-:Y:S02]  /*1590*/  @UP1 UIMAD UR13, UR25, UR11, URZ ;  /* 0x0000000b190d12a4 */ /* 0x000fe4000f8e023f */
[----:B------:R-:W-:Y:S02]  /*15a0*/  USEL UR48, UR28, URZ, UP4 ;  /* 0x0000003f1c307287 */ /* 0x000fe4000a000000 */
[----:B------:R-:W-:Y:S02]  /*15b0*/  USHF.R.S32.HI UR42, URZ, 0x1f, UR20 ;  /* 0x0000001f3f2a7899 */ /* 0x000fe40008011414 */
[----:B------:R-:W-:Y:S02]  /*15c0*/  USHF.R.S32.HI UR50, URZ, 0x1f, UR43 ;  /* 0x0000001f3f327899 */ /* 0x000fe4000801142b */
[----:B------:R-:W-:Y:S02]  /*15d0*/  @UP1 UIADD3 UR39, UR9, UR13, URZ ;  /* 0x0000000d09271290 */ /* 0x000fe4000fffe03f */
[----:B------:R-:W-:-:S02]  /*15e0*/  USEL UR47, UR47, URZ, UP4 ;  /* 0x0000003f2f2f7287 */ /* 0x000fc4000a000000 */
        /* <DEDUP_REMOVED lines=15> */
.L_x_1401:
        /* <DEDUP_REMOVED lines=13> */
.L_x_1402:
        /* <DEDUP_REMOVED lines=11> */
.L_x_1403:
[----:B------:R-:W-:-:S04]  /*1860*/  UIMAD UR5, UR45, UR61, UR56 ;  /* 0x0000003d2d0572a4 */ /* 0x000fc8000f8e0238 */
[----:B------:R-:W-:-:S12]  /*1870*/  UIMAD UR5, UR5, UR58, URZ ;  /* 0x0000003a050572a4 */ /* 0x000fd8000f8e023f */
.L_x_1404:
[----:B------:R-:W1:Y:S01]  /*1880*/  S2R R38, SR_TID.X ;  /* 0x0000000000267919 */ /* 0x000e620000002100 */
[----:B------:R-:W-:Y:S01]  /*1890*/  ULDC UR8, c[0x0][0x2dc] ;  /* 0x0000b70000087ab9 */ /* 0x000fe20000000800 */
[----:B------:R-:W-:Y:S01]  /*18a0*/  IADD3 R4, P0, R244, UR7, RZ ;  /* 0x00000007f4047c10 */ /* 0x000fe2000ff1e0ff */
[----:B------:R-:W-:Y:S01]  /*18b0*/  UIMAD UR30, UR8, UR61, URZ ;  /* 0x0000003d081e72a4 */ /* 0x000fe2000f8e023f */
[----:B------:R-:W2:Y:S01]  /*18c0*/  LDC.64 R24, c[0x0][0x420] ;  /* 0x00010800ff187b82 */ /* 0x000ea20000000a00 */
[----:B------:R-:W-:Y:S01]  /*18d0*/  SHF.R.S32.HI R245, RZ, 0x1f, R244 ;  /* 0x0000001ffff57819 */ /* 0x000fe200000114f4 */
[----:B------:R-:W-:Y:S01]  /*18e0*/  UIADD3 UR25, UR18, UR5, URZ ;  /* 0x0000000512197290 */ /* 0x000fe2000fffe03f */
[----:B------:R-:W-:Y:S01]  /*18f0*/  BSSY B1, `(.L_x_1400) ;  /* 0x000072f000017945 */ /* 0x000fe20003800000 */
[----:B------:R-:W-:Y:S01]  /*1900*/  USHF.L.U32 UR29, UR30, 0x6, URZ ;  /* 0x000000061e1d7899 */ /* 0x000fe2000800063f */
[----:B------:R-:W-:Y:S01]  /*1910*/  IADD3.X R5, R245, UR51, RZ, P0, !PT ;  /* 0x00000033f5057c10 */ /* 0x000fe200087fe4ff */
[----:B------:R-:W-:-:S02]  /*1920*/  UIADD3 UR5, -UR6, UR12, UR20 ;  /* 0x0000000c06057290 */ /* 0x000fc4000fffe114 */
[----:B------:R-:W-:Y:S02]  /*1930*/  UIADD3 UR13, UP2, UP0, UR22, UR29, UR43 ;  /* 0x0000001d160d7290 */ /* 0x000fe4000f85e02b */
[----:B------:R-:W-:Y:S01]  /*1940*/  USHF.R.S32.HI UR7, URZ, 0x1f, UR29 ;  /* 0x0000001f3f077899 */ /* 0x000fe2000801141d */
[----:B------:R-:W-:Y:S01]  /*1950*/  ULDC UR58, c[0x0][0x398] ;  /* 0x0000e600003a7ab9 */ /* 0x000fe20000000800 */
[----:B------:R-:W-:Y:S02]  /*1960*/  ULDC.64 UR22, c[0x0][0x400] ;  /* 0x0001000000167ab9 */ /* 0x000fe40000000a00 */
[----:B------:R-:W-:Y:S02]  /*1970*/  UIADD3.X UR7, UR46, UR7, UR50, UP2, UP0 ;  /* 0x000000072e077290 */ /* 0x000fe400097e0432 */
[----:B------:R-:W-:Y:S02]  /*1980*/  UIADD3 UR13, UP2, UP0, UR48, UR13, UR54 ;  /* 0x0000000d300d7290 */ /* 0x000fe4000f85e036 */
[----:B------:R-:W-:-:S02]  /*1990*/  UIADD3 UR5, UR5, -UR58, URZ ;  /* 0x8000003a05057290 */ /* 0x000fc4000fffe03f */
[----:B------:R-:W-:Y:S02]  /*19a0*/  UIADD3.X UR7, UR47, UR7, UR37, UP2, UP0 ;  /* 0x000000072f077290 */ /* 0x000fe400097e0425 */
[----:B------:R-:W-:Y:S01]  /*19b0*/  USHF.R.S32.HI UR32, URZ, 0x1f, UR56 ;  /* 0x0000001f3f207899 */ /* 0x000fe20008011438 */
[----:B------:R-:W-:Y:S01]  /*19c0*/  ULDC.64 UR16, c[0x0][0x258] ;  /* 0x0000960000107ab9 */ /* 0x000fe20000000a00 */
[C---:B--2---:R-:W-:Y:S01]  /*19d0*/  IMAD R9, R24.reuse, UR24, RZ ;  /* 0x0000001818097c24 */ /* 0x044fe2000f8e02ff */
[----:B------:R-:W-:Y:S01]  /*19e0*/  ULDC.64 UR8, c[0x0][0x428] ;  /* 0x00010a0000087ab9 */ /* 0x000fe20000000a00 */
[----:B------:R-:W-:Y:S01]  /*19f0*/  IMAD.WIDE.U32 R4, R24, UR18, R4 ;  /* 0x0000001218047c25 */ /* 0x000fe2000f8e0004 */
[----:B-1----:R-:W-:Y:S01]  /*1a00*/  SHF.R.S32.HI R39, RZ, 0x1f, R38 ;  /* 0x0000001fff277819 */ /* 0x002fe20000011426 */
[----:B------:R-:W-:Y:S02]  /*1a10*/  UIMAD UR19, UR32, UR8, URZ ;  /* 0x00000008201372a4 */ /* 0x000fe4000f8e023f */
[----:B------:R-:W-:Y:S01]  /*1a20*/  IMAD R9, R25, UR18, R9 ;  /* 0x0000001219097c24 */ /* 0x000fe2000f8e0209 */
[CC--:B------:R-:W-:Y:S01]  /*1a30*/  LEA.HI R6, R39.reuse, R38.reuse, RZ, 0x5 ;  /* 0x0000002627067211 */ /* 0x0c0fe200078f28ff */
[----:B------:R-:W-:Y:S01]  /*1a40*/  UIMAD UR9, UR56, UR9, UR19 ;  /* 0x00000009380972a4 */ /* 0x000fe2000f8e0213 */
[----:B------:R-:W-:Y:S01]  /*1a50*/  LEA.HI R0, R39, R38, RZ, 0x3 ;  /* 0x0000002627007211 */ /* 0x000fe200078f18ff */
[----:B------:R-:W-:Y:S01]  /*1a60*/  IMAD.IADD R5, R5, 0x1, R9 ;  /* 0x0000000105057824 */ /* 0x000fe200078e0209 */
[----:B------:R-:W-:Y:S01]  /*1a70*/  LOP3.LUT R2, R6, 0xffffffe0, RZ, 0xc0, !PT ;  /* 0xffffffe006027812 */ /* 0x000fe200078ec0ff */
[----:B------:R-:W-:Y:S01]  /*1a80*/  ULDC.64 UR34, c[0x0][0x2b0] ;  /* 0x0000ac0000227ab9 */ /* 0x000fe20000000a00 */
[----:B------:R-:W-:-:S02]  /*1a90*/  SHF.R.S32.HI R0, RZ, 0x3, R0 ;  /* 0x00000003ff007819 */ /* 0x000fc40000011400 */
[----:B------:R-:W-:Y:S01]  /*1aa0*/  SHF.R.S32.HI R6, RZ, 0x5, R6 ;  /* 0x00000005ff067819 */ /* 0x000fe20000011406 */
[----:B------:R-:W-:Y:S01]  /*1ab0*/  IMAD.IADD R8, R38, 0x1, -R2 ;  /* 0x0000000126087824 */ /* 0x000fe200078e0a02 */
[----:B------:R-:W-:Y:S02]  /*1ac0*/  SHF.R.S32.HI R37, RZ, 0x1f, R0 ;  /* 0x0000001fff257819 */ /* 0x000fe40000011400 */
[----:B------:R-:W-:Y:S01]  /*1ad0*/  IADD3 R2, P2, R0, UR18, RZ ;  /* 0x0000001200027c10 */ /* 0x000fe2000ff5e0ff */
[----:B------:R-:W-:-:S03]  /*1ae0*/  IMAD R8, R6, UR30, R8 ;  /* 0x0000001e06087c24 */ /* 0x000fc6000f8e0208 */
[----:B------:R-:W-:-:S05]  /*1af0*/  IADD3.X R7, R37, UR24, RZ, P2, !PT ;  /* 0x0000001825077c10 */ /* 0x000fca00097fe4ff */
[----:B------:R-:W-:-:S04]  /*1b00*/  IMAD R7, R7, UR40, RZ ;  /* 0x0000002807077c24 */ /* 0x000fc8000f8e02ff */
[C---:B------:R-:W-:Y:S02]  /*1b10*/  IMAD R10, R2.reuse, UR41, R7 ;  /* 0x00000029020a7c24 */ /* 0x040fe4000f8e0207 */
[----:B------:R-:W-:Y:S01]  /*1b20*/  IMAD.WIDE.U32 R6, R2, UR40, R244 ;  /* 0x0000002802067c25 */ /* 0x000fe2000f8e00f4 */
[----:B------:R-:W-:Y:S01]  /*1b30*/  IADD3 R2, P0, R8, UR13, RZ ;  /* 0x0000000d08027c10 */ /* 0x000fe2000ff1e0ff */
[----:B------:R-:W-:-:S03]  /*1b40*/  UIMAD UR13, UR32, UR16, URZ ;  /* 0x00000010200d72a4 */ /* 0x000fc6000f8e023f */
[----:B------:R-:W-:Y:S01]  /*1b50*/  LEA.HI.X.SX32 R8, R8, UR7, 0x1, P0 ;  /* 0x0000000708087c11 */ /* 0x000fe200080f0eff */
[----:B------:R-:W-:Y:S01]  /*1b60*/  UIMAD UR13, UR56, UR17, UR13 ;  /* 0x00000011380d72a4 */ /* 0x000fe2000f8e020d */
[----:B------:R-:W-:Y:S01]  /*1b70*/  LEA R190, P0, R2, UR22, 0x2 ;  /* 0x0000001602be7c11 */ /* 0x000fe2000f8010ff */
[----:B------:R-:W-:Y:S01]  /*1b80*/  USHF.R.S32.HI UR22, URZ, 0x1f, UR5 ;  /* 0x0000001f3f167899 */ /* 0x000fe20008011405 */
[----:B------:R-:W-:Y:S01]  /*1b90*/  IADD3 R6, P2, R6, UR55, RZ ;  /* 0x0000003706067c10 */ /* 0x000fe2000ff5e0ff */
[----:B------:R-:W-:Y:S01]  /*1ba0*/  ULDC.64 UR32, c[0x0][0x478] ;  /* 0x00011e0000207ab9 */ /* 0x000fe20000000a00 */
[----:B------:R-:W-:Y:S01]  /*1bb0*/  LEA.HI.X R189, R2, UR23, R8, 0x2, P0 ;  /* 0x0000001702bd7c11 */ /* 0x000fe200080f1408 */
[----:B------:R-:W-:Y:S01]  /*1bc0*/  ULEA.HI UR22, UR22, UR5, URZ, 0x6 ;  /* 0x0000000516167291 */ /* 0x000fe2000f8f303f */
[----:B------:R-:W-:Y:S01]  /*1bd0*/  IADD3.X R7, R7, UR49, R10, P2, !PT ;  /* 0x0000003107077c10 */ /* 0x000fe200097fe40a */
[----:B------:R-:W-:Y:S01]  /*1be0*/  IMAD.U32 R8, RZ, RZ, UR16 ;  /* 0x00000010ff087e24 */ /* 0x000fe2000f8e00ff */
[----:B------:R-:W-:Y:S01]  /*1bf0*/  ULDC.64 UR16, c[0x0][0x210] ;  /* 0x0000840000107ab9 */ /* 0x000fe20000000a00 */
[----:B------:R-:W-:Y:S01]  /*1c00*/  USHF.R.S32.HI UR22, URZ, 0x6, UR22 ;  /* 0x000000063f167899 */ /* 0x000fe20008011416 */
[----:B------:R-:W-:Y:S01]  /*1c10*/  IMAD.U32 R2, RZ, RZ, UR8 ;  /* 0x00000008ff027e24 */ /* 0x000fe2000f8e00ff */
[----:B------:R-:W-:Y:S01]  /*1c20*/  UIADD3 UR8, UR18, UR44, URZ ;  /* 0x0000002c12087290 */ /* 0x000fe2000fffe03f */
[----:B------:R-:W-:Y:S01]  /*1c30*/  IMAD.WIDE.U32 R6, R8, UR56, R6 ;  /* 0x0000003808067c25 */ /* 0x000fe2000f8e0006 */
[----:B------:R-:W-:Y:S01]  /*1c40*/  UISETP.LT.AND UP0, UPT, URZ, UR22, UPT ;  /* 0x000000163f00728c */ /* 0x000fe2000bf01270 */
[----:B------:R-:W-:-:S02]  /*1c50*/  ULDC.64 UR18, c[0x0][0x3e0] ;  /* 0x0000f80000127ab9 */ /* 0x000fc40000000a00 */
[----:B------:R-:W-:Y:S01]  /*1c60*/  IMAD.WIDE.U32 R4, R2, UR56, R4 ;  /* 0x0000003802047c25 */ /* 0x000fe2000f8e0004 */
[----:B------:R-:W-:Y:S01]  /*1c70*/  USEL UR22, URZ, UR22, !UP0 ;  /* 0x000000163f167287 */ /* 0x000fe2000c000000 */
[C---:B------:R-:W-:Y:S01]  /*1c80*/  LEA R202, P0, R6.reuse, UR16, 0x1 ;  /* 0x0000001006ca7c11 */ /* 0x040fe2000f8008ff */
[----:B------:R-:W-:Y:S01]  /*1c90*/  UIMAD.WIDE UR24, UR25, 0x4, UR32 ;  /* 0x00000004191878a5 */ /* 0x000fe2000f8e0220 */
[----:B------:R-:W-:Y:S01]  /*1ca0*/  VIADD R7, R7, UR13 ;  /* 0x0000000d07077c36 */ /* 0x000fe20008000000 */
[----:B------:R-:W-:Y:S01]  /*1cb0*/  UISETP.GT.AND UP0, UPT, UR31, UR22, UPT ;  /* 0x000000161f00728c */ /* 0x000fe2000bf04270 */
[----:B------:R-:W-:Y:S01]  /*1cc0*/  VIADD R5, R5, UR9 ;  /* 0x0000000905057c36 */ /* 0x000fe20008000000 */
[----:B------:R-:W-:Y:S01]  /*1cd0*/  UIMAD.WIDE UR8, UR8, 0x4, UR34 ;  /* 0x00000004080878a5 */ /* 0x000fe2000f8e0222 */
[-C--:B------:R-:W-:Y:S01]  /*1ce0*/  IMAD R2, R37, R24.reuse, RZ ;  /* 0x0000001825027224 */ /* 0x080fe200078e02ff */
[----:B------:R-:W-:Y:S01]  /*1cf0*/  LEA.HI.X R203, R6, UR17, R7, 0x1, P0 ;  /* 0x0000001106cb7c11 */ /* 0x000fe200080f0c07 */
[----:B------:R-:W-:Y:S01]  /*1d00*/  IMAD.WIDE.U32 R4, R0, R24, R4 ;  /* 0x0000001800047225 */ /* 0x000fe200078e0004 */
[----:B------:R-:W-:Y:S01]  /*1d10*/  PLOP3.LUT P0, PT, PT, PT, UP0, 0x80, 0x0 ;  /* 0x000000000000781c */ /* 0x000fe20003f0f008 */
[----:B------:R-:W-:-:S02]  /*1d20*/  UIADD3 UR7, UR31, -0x1, URZ ;  /* 0xffffffff1f077890 */ /* 0x000fc4000fffe03f */
[----:B------:R-:W-:Y:S01]  /*1d30*/  IMAD R2, R0, R25, R2 ;  /* 0x0000001900027224 */ /* 0x000fe200078e0202 */
[----:B------:R-:W-:Y:S01]  /*1d40*/  LEA R200, P2, R4, UR18, 0x1 ;  /* 0x0000001204c87c11 */ /* 0x000fe2000f8408ff */
[----:B------:R-:W-:Y:S01]  /*1d50*/  UMOV UR17, UR8 ;  /* 0x0000000800117c82 */ /* 0x000fe20008000000 */
[----:B------:R-:W-:Y:S01]  /*1d60*/  UMOV UR16, UR9 ;  /* 0x0000000900107c82 */ /* 0x000fe20008000000 */
[----:B------:R-:W-:Y:S01]  /*1d70*/  IMAD.IADD R2, R5, 0x1, R2 ;  /* 0x0000000105027824 */ /* 0x000fe200078e0202 */
[----:B------:R-:W-:-:S04]  /*1d80*/  UMOV UR18, UR25 ;  /* 0x0000001900127c82 */ /* 0x000fc80008000000 */
[----:B------:R-:W-:Y:S01]  /*1d90*/  LEA.HI.X R201, R4, UR19, R2, 0x1, P2 ;  /* 0x0000001304c97c11 */ /* 0x000fe200090f0c02 */
[----:B------:R-:W-:Y:S01]  /*1da0*/  UMOV UR19, UR24 ;  /* 0x0000001800137c82 */ /* 0x000fe20008000000 */
        /* <DEDUP_REMOVED lines=20> */
.L_x_1406:
        /* <DEDUP_REMOVED lines=19> */
.L_x_1407:
        /* <DEDUP_REMOVED lines=34> */
.L_x_1409:
[----:B------:R-:W-:Y:S05]  /*2240*/  BSYNC B0 ;  /* 0x0000000000007941 */ /* 0x000fea0003800000 */
.L_x_1408:
        /* <DEDUP_REMOVED lines=14> */
.L_x_1411:
[----:B------:R-:W-:Y:S05]  /*2330*/  BSYNC B0 ;  /* 0x0000000000007941 */ /* 0x000fea0003800000 */
.L_x_1410:
        /* <DEDUP_REMOVED lines=14> */
.L_x_1413:
[----:B------:R-:W-:Y:S05]  /*2420*/  BSYNC B0 ;  /* 0x0000000000007941 */ /* 0x000fea0003800000 */
.L_x_1412:
        /* <DEDUP_REMOVED lines=14> */
.L_x_1415:
[----:B------:R-:W-:Y:S05]  /*2510*/  BSYNC B0 ;  /* 0x0000000000007941 */ /* 0x000fea0003800000 */
.L_x_1414:
[----:B------:R-:W-:Y:S01]  /*2520*/  UIMAD UR5, UR42, UR10, URZ ;  /* 0x0000000a2a0572a4 */ /* 0x000fe2000f8e023f */
[----:B----4-:R-:W-:Y:S01]  /*2530*/  IMAD.U32 R4, RZ, RZ, UR10 ;  /* 0x0000000aff047e24 */ /* 0x010fe2000f8e00ff */
        /* <DEDUP_REMOVED lines=24> */
.L_x_1417:
[----:B------:R-:W-:Y:S05]  /*26c0*/  BSYNC B0 ;  /* 0x0000000000007941 */ /* 0x000fea0003800000 */
.L_x_1416:
        /* <DEDUP_REMOVED lines=14> */
.L_x_1419:
[----:B------:R-:W-:Y:S05]  /*27b0*/  BSYNC B0 ;  /* 0x0000000000007941 */ /* 0x000fea0003800000 */
.L_x_1418:
        /* <DEDUP_REMOVED lines=14> */
.L_x_1421:
[----:B------:R-:W-:Y:S05]  /*28a0*/  BSYNC B0 ;  /* 0x0000000000007941 */ /* 0x000fea0003800000 */
.L_x_1420:
        /* <DEDUP_REMOVED lines=14> */
.L_x_1405:
[----:B------:R-:W-:Y:S01]  /*2990*/  UIMAD UR5, UR42, UR10, URZ ;  /* 0x0000000a2a0572a4 */ /* 0x000fe2000f8e023f */
[----:B------:R-:W-:Y:S01]  /*29a0*/  IMAD.U32 R4, RZ, RZ, UR10 ;  /* 0x0000000aff047e24 */ /* 0x000fe2000f8e00ff */
[----:B------:R-:W-:Y:S01]  /*29b0*/  UIMAD UR13, UR42, UR26, URZ ;  /* 0x0000001a2a0d72a4 */ /* 0x000fe2000f8e023f */
[C---:B------:R-:W-:Y:S01]  /*29c0*/  VIADD R8, R0.reuse, 0x40 ;  /* 0x0000004000087836 */ /* 0x040fe20000000000 */
[----:B------:R-:W-:Y:S01]  /*29d0*/  UIMAD UR8, UR20, UR11, UR5 ;  /* 0x0000000b140872a4 */ /* 0x000fe2000f8e0205 */
[C---:B------:R-:W-:Y:S01]  /*29e0*/  VIADD R7, R0.reuse, 0x60 ;  /* 0x0000006000077836 */ /* 0x040fe20000000000 */
[----:B------:R-:W-:Y:S01]  /*29f0*/  UIMAD UR5, UR21, -0x80, UR6 ;  /* 0xffffff80150578a4 */ /* 0x000fe2000f8e0206 */
[C---:B------:R-:W-:Y:S02]  /*2a00*/  VIADD R36, R0.reuse, 0x20 ;  /* 0x0000002000247836 */ /* 0x040fe40000000000 */
[----:B------:R-:W-:Y:S02]  /*2a10*/  IMAD.U32 R6, RZ, RZ, UR26 ;  /* 0x0000001aff067e24 */ /* 0x000fe4000f8e00ff */
[----:B------:R-:W-:Y:S01]  /*2a20*/  IMAD.SHL.U32 R25, R25, 0x40, RZ ;  /* 0x0000004019197824 */ /* 0x000fe200078e00ff */
[----:B------:R-:W-:Y:S01]  /*2a30*/  ISETP.GE.AND P5, PT, R0, UR5, PT ;  /* 0x0000000500007c0c */ /* 0x000fe2000bfa6270 */
[----:B------:R-:W-:Y:S01]  /*2a40*/  IMAD.WIDE.U32 R4, R4, UR20, R244 ;  /* 0x0000001404047c25 */ /* 0x000fe2000f8e00f4 */
[----:B------:R-:W-:-:S03]  /*2a50*/  ISETP.GE.AND P3, PT, R8, UR5, PT ;  /* 0x0000000508007c0c */ /* 0x000fc6000bf66270 */
[----:B------:R-:W-:Y:S01]  /*2a60*/  IMAD.MOV.U32 R234, RZ, RZ, 0x7f800000 ;  /* 0x7f800000ffea7424 */ /* 0x000fe200078e00ff */
[----:B------:R-:W-:Y:S01]  /*2a70*/  ISETP.GE.AND P2, PT, R7, UR5, PT ;  /* 0x0000000507007c0c */ /* 0x000fe2000bf46270 */
[----:B------:R-:W-:Y:S01]  /*2a80*/  IMAD.U32 R2, RZ, RZ, UR8 ;  /* 0x00000008ff027e24 */ /* 0x000fe2000f8e00ff */
[----:B------:R-:W-:Y:S01]  /*2a90*/  ISETP.GE.AND P4, PT, R36, UR5, PT ;  /* 0x0000000524007c0c */ /* 0x000fe2000bf86270 */
[----:B------:R-:W-:Y:S01]  /*2aa0*/  IMAD.WIDE.U32 R6, R6, UR20, R244 ;  /* 0x0000001406067c25 */ /* 0x000fe2000f8e00f4 */
[----:B------:R-:W-:Y:S01]  /*2ab0*/  IADD3 R4, P0, R4, UR28, RZ ;  /* 0x0000001c04047c10 */ /* 0x000fe2000ff1e0ff */
[----:B------:R-:W-:Y:S01]  /*2ac0*/  UIMAD UR5, UR20, UR27, UR13 ;  /* 0x0000001b140572a4 */ /* 0x000fe2000f8e020d */
[----:B------:R-:W-:Y:S02]  /*2ad0*/  ULDC.64 UR8, c[0x0][0x268] ;  /* 0x00009a0000087ab9 */ /* 0x000fe40000000a00 */
[----:B------:R-:W-:Y:S01]  /*2ae0*/  IADD3.X R5, R5, UR39, R2, P0, !PT ;  /* 0x0000002705057c10 */ /* 0x000fe200087fe402 */
[----:B------:R-:W1:Y:S01]  /*2af0*/  @!P5 LDC.64 R28, c[0x0][0x220] ;  /* 0x00008800ff1cdb82 */ /* 0x000e620000000a00 */
[----:B------:R-:W-:Y:S01]  /*2b00*/  IMAD R2, R27, UR8, RZ ;  /* 0x000000081b027c24 */ /* 0x000fe2000f8e02ff */
[----:B------:R-:W-:Y:S01]  /*2b10*/  IADD3 R16, P0, R6, UR52, RZ ;  /* 0x0000003406107c10 */ /* 0x000fe2000ff1e0ff */
[----:B------:R-:W-:Y:S01]  /*2b20*/  IMAD.U32 R6, RZ, RZ, UR5 ;  /* 0x00000005ff067e24 */ /* 0x000fe2000f8e00ff */
[----:B------:R-:W-:Y:S01]  /*2b30*/  UIMAD UR5, UR7, -0x40, UR12 ;  /* 0xffffffc0070578a4 */ /* 0x000fe2000f8e020c */
[----:B------:R-:W-:-:S02]  /*2b40*/  IMAD R2, R12, UR9, R2 ;  /* 0x000000090c027c24 */ /* 0x000fc4000f8e0202 */
[----:B------:R-:W-:Y:S01]  /*2b50*/  IMAD.MOV.U32 R235, RZ, RZ, 0x7f800000 ;  /* 0x7f800000ffeb7424 */ /* 0x000fe200078e00ff */
[----:B------:R-:W2:Y:S01]  /*2b60*/  @!P3 LDC.64 R32, c[0x0][0x220] ;  /* 0x00008800ff20bb82 */ /* 0x000ea20000000a00 */
[----:B------:R-:W-:Y:S01]  /*2b70*/  IMAD.WIDE.U32 R4, R12, UR8, R4 ;  /* 0x000000080c047c25 */ /* 0x000fe2000f8e0004 */
[----:B------:R-:W-:Y:S01]  /*2b80*/  IADD3.X R17, R7, UR53, R6, P0, !PT ;  /* 0x0000003507117c10 */ /* 0x000fe200087fe406 */
[----:B------:R-:W-:Y:S01]  /*2b90*/  ULDC.64 UR8, c[0x0][0x260] ;  /* 0x0000980000087ab9 */ /* 0x000fe20000000a00 */
[C---:B------:R-:W-:Y:S01]  /*2ba0*/  @!P4 IADD3 R6, P0, R0.reuse, 0x20, RZ ;  /* 0x000000200006c810 */ /* 0x040fe20007f1e0ff */
[----:B------:R-:W-:Y:S01]  /*2bb0*/  IMAD.IADD R5, R5, 0x1, R2 ;  /* 0x0000000105057824 */ /* 0x000fe200078e0202 */
[C---:B------:R-:W-:Y:S01]  /*2bc0*/  @!P3 IADD3 R2, P1, R0.reuse, 0x40, RZ ;  /* 0x000000400002b810 */ /* 0x040fe20007f3e0ff */
[----:B------:R-:W-:Y:S01]  /*2bd0*/  @!P5 IMAD R9, R37, UR10, RZ ;  /* 0x0000000a2509dc24 */ /* 0x000fe2000f8e02ff */
[----:B------:R-:W3:Y:S01]  /*2be0*/  @!P4 LDC.64 R30, c[0x0][0x220] ;  /* 0x00008800ff1ecb82 */ /* 0x000ee20000000a00 */
[--C-:B------:R-:W-:Y:S01]  /*2bf0*/  @!P4 IMAD.X R8, RZ, RZ, R37.reuse, P0 ;  /* 0x000000ffff08c224 */ /* 0x100fe200000e0625 */
[----:B------:R-:W-:Y:S01]  /*2c00*/  @!P2 IADD3 R10, P0, R0, 0x60, RZ ;  /* 0x00000060000aa810 */ /* 0x000fe20007f1e0ff */
[----:B------:R-:W-:-:S02]  /*2c10*/  @!P3 IMAD.X R7, RZ, RZ, R37, P1 ;  /* 0x000000ffff07b224 */ /* 0x000fc400008e0625 */
[----:B------:R-:W-:Y:S02]  /*2c20*/  IMAD.MOV.U32 R232, RZ, RZ, 0x7f800000 ;  /* 0x7f800000ffe87424 */ /* 0x000fe400078e00ff */
[----:B------:R-:W-:Y:S01]  /*2c30*/  IMAD.MOV.U32 R233, RZ, RZ, 0x7f800000 ;  /* 0x7f800000ffe97424 */ /* 0x000fe200078e00ff */
[----:B------:R-:W4:Y:S01]  /*2c40*/  @!P2 LDC.64 R34, c[0x0][0x220] ;  /* 0x00008800ff22ab82 */ /* 0x000f220000000a00 */
[----:B------:R-:W-:Y:S01]  /*2c50*/  @!P4 IMAD R11, R8, UR10, RZ ;  /* 0x0000000a080bcc24 */ /* 0x000fe2000f8e02ff */
[----:B------:R-:W-:Y:S01]  /*2c60*/  ULDC UR23, c[0x0][0x394] ;  /* 0x0000e50000177ab9 */ /* 0x000fe20000000800 */
[--C-:B------:R-:W-:Y:S01]  /*2c70*/  @!P4 IMAD.MOV.U32 R14, RZ, RZ, R4.reuse ;  /* 0x000000ffff0ec224 */ /* 0x100fe200078e0004 */
[----:B------:R-:W-:Y:S01]  /*2c80*/  UIMAD UR34, UR30, 0x18, URZ ;  /* 0x000000181e2278a4 */ /* 0x000fe2000f8e023f */
[----:B------:R-:W-:Y:S01]  /*2c90*/  @!P4 IMAD.MOV.U32 R15, RZ, RZ, R5 ;  /* 0x000000ffff0fc224 */ /* 0x000fe200078e0005 */
[----:B------:R-:W-:Y:S01]  /*2ca0*/  USHF.L.U32 UR33, UR30, 0x5, URZ ;  /* 0x000000051e217899 */ /* 0x000fe2000800063f */
[C---:B------:R-:W-:Y:S01]  /*2cb0*/  @!P5 IMAD R23, R0.reuse, UR11, R9 ;  /* 0x0000000b0017dc24 */ /* 0x040fe2000f8e0209 */
[----:B------:R-:W-:Y:S01]  /*2cc0*/  UIMAD UR32, UR30, 0x28, URZ ;  /* 0x000000281e2078a4 */ /* 0x000fe2000f8e023f */
[----:B------:R-:W-:Y:S01]  /*2cd0*/  @!P3 IMAD R22, R7, UR10, RZ ;  /* 0x0000000a0716bc24 */ /* 0x000fe2000f8e02ff */
[----:B------:R-:W-:Y:S01]  /*2ce0*/  UIMAD UR31, UR30, 0x30, URZ ;  /* 0x000000301e1f78a4 */ /* 0x000fe2000f8e023f */
[----:B------:R-:W-:Y:S01]  /*2cf0*/  @!P5 IMAD.WIDE.U32 R8, R0, UR10, R4 ;  /* 0x0000000a0008dc25 */ /* 0x000fe2000f8e0004 */
[----:B------:R-:W-:-:S03]  /*2d00*/  ULDC UR37, c[0x0][0x398] ;  /* 0x0000e60000257ab9 */ /* 0x000fc60000000800 */
[----:B------:R-:W-:Y:S02]  /*2d10*/  @!P3 IMAD.MOV.U32 R18, RZ, RZ, R4 ;  /* 0x000000ffff12b224 */ /* 0x000fe400078e0004 */
[----:B------:R-:W-:Y:S02]  /*2d20*/  @!P3 IMAD.MOV.U32 R19, RZ, RZ, R5 ;  /* 0x000000ffff13b224 */ /* 0x000fe400078e0005 */
[C---:B------:R-:W-:Y:S02]  /*2d30*/  @!P4 IMAD R26, R6.reuse, UR11, R11 ;  /* 0x0000000b061acc24 */ /* 0x040fe4000f8e020b */
[----:B------:R-:W-:-:S04]  /*2d40*/  @!P4 IMAD.WIDE.U32 R6, R6, UR10, R14 ;  /* 0x0000000a0606cc25 */ /* 0x000fc8000f8e000e */
[----:B------:R-:W-:Y:S02]  /*2d50*/  @!P2 IMAD.MOV.U32 R20, RZ, RZ, R4 ;  /* 0x000000ffff14a224 */ /* 0x000fe400078e0004 */
[----:B------:R-:W-:Y:S02]  /*2d60*/  @!P2 IMAD.MOV.U32 R21, RZ, RZ, R5 ;  /* 0x000000ffff15a224 */ /* 0x000fe400078e0005 */
[----:B------:R-:W-:Y:S02]  /*2d70*/  @!P2 IMAD.X R13, RZ, RZ, R37, P0 ;  /* 0x000000ffff0da224 */ /* 0x000fe400000e0625 */
[----:B------:R-:W-:Y:S01]  /*2d80*/  @!P3 IMAD R14, R2, UR11, R22 ;  /* 0x0000000b020ebc24 */ /* 0x000fe2000f8e0216 */
[----:B-1----:R-:W-:Y:S01]  /*2d90*/  @!P5 LEA R22, P0, R8, R28, 0x1 ;  /* 0x0000001c0816d211 */ /* 0x002fe200078008ff */
[----:B------:R-:W-:Y:S02]  /*2da0*/  @!P5 IMAD.IADD R9, R9, 0x1, R23 ;  /* 0x000000010909d824 */ /* 0x000fe400078e0217 */
[----:B------:R-:W-:-:S03]  /*2db0*/  @!P3 IMAD.WIDE.U32 R4, R2, UR10, R18 ;  /* 0x0000000a0204bc25 */ /* 0x000fc6000f8e0012 */
[----:B------:R-:W-:Y:S01]  /*2dc0*/  @!P5 LEA.HI.X R23, R8, R29, R9, 0x1, P0 ;  /* 0x0000001d0817d211 */ /* 0x000fe200000f0c09 */
[----:B------:R-:W-:Y:S01]  /*2dd0*/  @!P3 IMAD.IADD R5, R5, 0x1, R14 ;  /* 0x000000010505b824 */ /* 0x000fe200078e020e */
[C---:B--2---:R-:W-:Y:S01]  /*2de0*/  @!P3 LEA R18, P0, R4.reuse, R32, 0x1 ;  /* 0x000000200412b211 */ /* 0x044fe200078008ff */
[----:B------:R-:W-:Y:S02]  /*2df0*/  @!P2 IMAD R11, R13, UR10, RZ ;  /* 0x0000000a0d0bac24 */ /* 0x000fe4000f8e02ff */
[----:B------:R-:W-:Y:S01]  /*2e00*/  @!P4 IMAD.IADD R2, R7, 0x1, R26 ;  /* 0x000000010702c824 */ /* 0x000fe200078e021a */
[----:B------:R-:W-:Y:S01]  /*2e10*/  @!P3 LEA.HI.X R19, R4, R33, R5, 0x1, P0 ;  /* 0x000000210413b211 */ /* 0x000fe200000f0c05 */
[C---:B------:R-:W-:Y:S01]  /*2e20*/  @!P2 IMAD R13, R10.reuse, UR11, R11 ;  /* 0x0000000b0a0dac24 */ /* 0x040fe2000f8e020b */
[----:B------:R-:W-:Y:S01]  /*2e30*/  PLOP3.LUT P0, PT, PT, PT, UP4, 0x80, 0x0 ;  /* 0x000000000000781c */ /* 0x000fe20003f0f048 */
[----:B------:R-:W-:Y:S01]  /*2e40*/  @!P2 IMAD.WIDE.U32 R10, R10, UR10, R20 ;  /* 0x0000000a0a0aac25 */ /* 0x000fe2000f8e0014 */
[----:B---3--:R-:W-:Y:S01]  /*2e50*/  @!P4 LEA R20, P1, R6, R30, 0x1 ;  /* 0x0000001e0614c211 */ /* 0x008fe200078208ff */
[----:B------:R-:W-:-:S02]  /*2e60*/  USHF.L.U32 UR10, UR41, 0x6, URZ ;  /* 0x00000006290a7899 */ /* 0x000fc4000800063f */
[----:B------:R-:W-:Y:S01]  /*2e70*/  IMAD.WIDE.U32 R4, R12, UR8, R16 ;  /* 0x000000080c047c25 */ /* 0x000fe2000f8e0010 */
[----:B------:R-:W-:Y:S02]  /*2e80*/  @!P4 LEA.HI.X R21, R6, R31, R2, 0x1, P1 ;  /* 0x0000001f0615c211 */ /* 0x000fe400008f0c02 */
[----:B------:R-:W-:Y:S01]  /*2e90*/  LEA R144, R182, UR4, 0x1 ;  /* 0x00000004b6907c11 */ /* 0x000fe2000f8e08ff */
[----:B------:R-:W-:Y:S01]  /*2ea0*/  IMAD R2, R27, UR8, RZ ;  /* 0x000000081b027c24 */ /* 0x000fe2000f8e02ff */
[----:B------:R-:W-:Y:S01]  /*2eb0*/  ULEA.HI UR8, UR7, UR7, URZ, 0x1 ;  /* 0x0000000707087291 */ /* 0x000fe2000f8f083f */
[----:B------:R-:W-:Y:S01]  /*2ec0*/  ISETP.GE.AND P1, PT, R36, UR5, PT ;  /* 0x0000000524007c0c */ /* 0x000fe2000bf26270 */
[----:B------:R-:W-:Y:S01]  /*2ed0*/  IMAD.WIDE.U32 R8, R24, 0x40, RZ ;  /* 0x0000004018087825 */ /* 0x000fe200078e00ff */
[----:B------:R-:W-:Y:S01]  /*2ee0*/  @P0 BAR.SYNC.DEFER_BLOCKING 0x0 ;  /* 0x0000000000000b1d */ /* 0x000fe20000010000 */
[----:B------:R-:W-:Y:S01]  /*2ef0*/  ULOP3.LUT UR8, UR8, 0xfffffffe, URZ, 0xc0, !UPT ;  /* 0xfffffffe08087892 */ /* 0x000fe2000f8ec03f */
[----:B------:R-:W-:Y:S01]  /*2f00*/  @!P4 IADD3 R6, P0, R0, 0x20, RZ ;  /* 0x000000200006c810 */ /* 0x000fe20007f1e0ff */
[----:B------:R-:W-:Y:S01]  /*2f10*/  IMAD R7, R12, UR9, R2 ;  /* 0x000000090c077c24 */ /* 0x000fe2000f8e0202 */
[C---:B----4-:R-:W-:Y:S01]  /*2f20*/  @!P2 LEA R14, P6, R10.reuse, R34, 0x1 ;  /* 0x000000220a0ea211 */ /* 0x050fe200078c08ff */
[----:B------:R-:W-:Y:S01]  /*2f30*/  UIADD3 UR8, UR7, -UR8, URZ ;  /* 0x8000000807087290 */ /* 0x000fe2000fffe03f */
[----:B------:R-:W-:Y:S01]  /*2f40*/  @!P2 IMAD.IADD R2, R11, 0x1, R13 ;  /* 0x000000010b02a824 */ /* 0x000fe200078e020d */
[----:B------:R-:W-:Y:S01]  /*2f50*/  USHF.L.U32 UR28, UR30, 0x4, URZ ;  /* 0x000000041e1c7899 */ /* 0x000fe2000800063f */
[----:B------:R-:W-:Y:S01]  /*2f60*/  IMAD.IADD R5, R5, 0x1, R7 ;  /* 0x0000000105057824 */ /* 0x000fe200078e0207 */
[----:B------:R-:W-:Y:S01]  /*2f70*/  UISETP.NE.AND UP0, UPT, UR8, 0x1, UPT ;  /* 0x000000010800788c */ /* 0x000fe2000bf05270 */
[----:B------:R-:W-:Y:S01]  /*2f80*/  @!P4 IMAD.X R7, RZ, RZ, R37, P0 ;  /* 0x000000ffff07c224 */ /* 0x000fe200000e0625 */
[----:B------:R-:W-:Y:S01]  /*2f90*/  @!P2 LEA.HI.X R15, R10, R35, R2, 0x1, P6 ;  /* 0x000000230a0fa211 */ /* 0x000fe200030f0c02 */
[----:B------:R-:W-:Y:S01]  /*2fa0*/  @!P4 IMAD.MOV.U32 R10, RZ, RZ, R4 ;  /* 0x000000ffff0ac224 */ /* 0x000fe200078e0004 */
[----:B------:R-:W-:Y:S01]  /*2fb0*/  @!P1 IADD3 R8, P6, R200, R8, RZ ;  /* 0x00000008c8089210 */ /* 0x000fe20007fde0ff */
[----:B------:R-:W-:Y:S01]  /*2fc0*/  @!P4 IMAD R7, R7, UR26, RZ ;  /* 0x0000001a0707cc24 */ /* 0x000fe2000f8e02ff */
[----:B------:R-:W-:Y:S01]  /*2fd0*/  PLOP3.LUT P0, PT, PT, PT, UP0, 0x40, 0x0 ;  /* 0x000000000000781c */ /* 0x000fe20003f0e808 */
[----:B------:R-:W-:Y:S01]  /*2fe0*/  @!P4 IMAD.MOV.U32 R11, RZ, RZ, R5 ;  /* 0x000000ffff0bc224 */ /* 0x000fe200078e0005 */
[----:B------:R-:W-:Y:S01]  /*2ff0*/  @!P1 IADD3.X R9, R201, R9, R25, P6, !PT ;  /* 0x00000009c9099210 */ /* 0x000fe200037fe419 */
[----:B------:R-:W-:Y:S01]  /*3000*/  VIADD R12, R241, 0x1000 ;  /* 0x00001000f10c7836 */ /* 0x000fe20000000000 */
[----:B------:R-:W-:Y:S01]  /*3010*/  UIMAD.WIDE.U32 UR8, UR40, 0x40, URZ ;  /* 0x00000040280878a5 */ /* 0x000fe2000f8e003f */
[----:B------:R-:W-:-:S02]  /*3020*/  @!P4 IMAD R27, R6, UR27, R7 ;  /* 0x0000001b061bcc24 */ /* 0x000fc4000f8e0207 */
[----:B------:R-:W-:Y:S02]  /*3030*/  IMAD.MOV.U32 R179, RZ, RZ, 0x20 ;  /* 0x00000020ffb37424 */ /* 0x000fe400078e00ff */
[----:B------:R-:W-:Y:S02]  /*3040*/  VIADD R173, R181, 0x1000 ;  /* 0x00001000b5ad7836 */ /* 0x000fe40000000000 */
[----:B------:R-:W-:Y:S02]  /*3050*/  VIADD R172, R180, 0x1000 ;  /* 0x00001000b4ac7836 */ /* 0x000fe40000000000 */
[----:B------:R-:W-:Y:S01]  /*3060*/  IMAD.MOV.U32 R128, RZ, RZ, 0x40 ;  /* 0x00000040ff807424 */ /* 0x000fe200078e00ff */
[----:B------:R-:W-:Y:S01]  /*3070*/  UMOV UR13, UR23 ;  /* 0x00000017000d7c82 */ /* 0x000fe20008000000 */
[----:B------:R-:W-:Y:S01]  /*3080*/  VIADD R2, R237, 0x8 ;  /* 0x00000008ed027836 */ /* 0x000fe20000000000 */
[----:B------:R-:W-:Y:S01]  /*3090*/  CS2R R94, SRZ ;  /* 0x00000000005e7805 */ /* 0x000fe2000001ff00 */
[----:B------:R-:W-:Y:S01]  /*30a0*/  @!P4 IMAD.WIDE.U32 R6, R6, UR26, R10 ;  /* 0x0000001a0606cc25 */ /* 0x000fe2000f8e000a */
[----:B------:R-:W-:-:S02]  /*30b0*/  SEL R10, R12, R241, P0 ;  /* 0x000000f10c0a7207 */ /* 0x000fc40000000000 */
[----:B------:R-:W-:Y:S02]  /*30c0*/  CS2R R92, SRZ ;  /* 0x00000000005c7805 */ /* 0x000fe4000001ff00 */
[----:B------:R-:W-:Y:S01]  /*30d0*/  @!P3 IADD3 R12, P0, R0, 0x40, RZ ;  /* 0x00000040000cb810 */ /* 0x000fe20007f1e0ff */
[--C-:B------:R-:W-:Y:S01]  /*30e0*/  @!P3 IMAD.MOV.U32 R16, RZ, RZ, R4.reuse ;  /* 0x000000ffff10b224 */ /* 0x100fe200078e0004 */
[----:B------:R-:W-:Y:S01]  /*30f0*/  ISETP.GE.AND P6, PT, R2, UR5, PT ;  /* 0x0000000502007c0c */ /* 0x000fe2000bfc6270 */
[----:B------:R-:W-:Y:S01]  /*3100*/  @!P3 IMAD.MOV.U32 R17, RZ, RZ, R5 ;  /* 0x000000ffff11b224 */ /* 0x000fe200078e0005 */
[----:B------:R-:W-:Y:S01]  /*3110*/  LEA R2, R241, UR4, 0x1 ;  /* 0x00000004f1027c11 */ /* 0x000fe2000f8e08ff */
[----:B------:R-:W-:Y:S01]  /*3120*/  @!P3 IMAD.X R11, RZ, RZ, R37, P0 ;  /* 0x000000ffff0bb224 */ /* 0x000fe200000e0625 */
[----:B------:R-:W-:Y:S01]  /*3130*/  ISETP.GE.AND P0, PT, R0, UR5, PT ;  /* 0x0000000500007c0c */ /* 0x000fe2000bf06270 */
[--C-:B------:R-:W-:Y:S01]  /*3140*/  @!P2 IMAD.MOV.U32 R24, RZ, RZ, R4.reuse ;  /* 0x000000ffff18a224 */ /* 0x100fe200078e0004 */
[----:B------:R-:W-:Y:S01]  /*3150*/  LEA R209, R10, UR4, 0x1 ;  /* 0x000000040ad17c11 */ /* 0x000fe2000f8e08ff */
[----:B------:R-:W-:Y:S01]  /*3160*/  @P5 STS.128 [R2+0xa000], RZ ;  /* 0x00a000ff02005388 */ /* 0x000fe20000000c00 */
[----:B------:R-:W-:Y:S01]  /*3170*/  IMAD.U32 R10, RZ, RZ, UR10 ;  /* 0x0000000aff0a7e24 */ /* 0x000fe2000f8e00ff */
[----:B------:R-:W-:Y:S01]  /*3180*/  CS2R R98, SRZ ;  /* 0x0000000000627805 */ /* 0x000fe2000001ff00 */
[--C-:B------:R-:W-:Y:S01]  /*3190*/  @!P2 IMAD.MOV.U32 R25, RZ, RZ, R5.reuse ;  /* 0x000000ffff19a224 */ /* 0x100fe200078e0005 */
[----:B------:R-:W-:Y:S01]  /*31a0*/  @!PT LDS RZ, [RZ] ;  /* 0x00000000fffff984 */ /* 0x000fe20000000800 */
[----:B------:R-:W-:Y:S01]  /*31b0*/  @!PT LDS RZ, [RZ] ;  /* 0x00000000fffff984 */ /* 0x000fe20000000800 */
[----:B------:R-:W-:Y:S01]  /*31c0*/  @!PT LDS RZ, [RZ] ;  /* 0x00000000fffff984 */ /* 0x000fe20000000800 */
[----:B------:R1:W-:Y:S01]  /*31d0*/  @!P5 LDGSTS.E.BYPASS.LTC128B.128 [R2+0xa000], desc[UR14][R22.64] ;  /* 0x0a0000001602dfae */ /* 0x0003e2000b901d4e */
[----:B------:R-:W-:Y:S01]  /*31e0*/  @!P5 IMAD.WIDE.U32 R4, R0, UR26, R4 ;  /* 0x0000001a0004dc25 */ /* 0x000fe2000f8e0004 */
[----:B------:R-:W-:-:S02]  /*31f0*/  CS2R R96, SRZ ;  /* 0x0000000000607805 */ /* 0x000fc4000001ff00 */
[----:B------:R-:W-:Y:S01]  /*3200*/  CS2R R90, SRZ ;  /* 0x00000000005a7805 */ /* 0x000fe2000001ff00 */
[----:B------:R-:W-:Y:S01]  /*3210*/  @P4 STS.128 [R2+0xb000], RZ ;  /* 0x00b000ff02004388 */ /* 0x000fe20000000c00 */
[----:B------:R-:W-:Y:S01]  /*3220*/  @!P4 IMAD.IADD R7, R7, 0x1, R27 ;  /* 0x000000010707c824 */ /* 0x000fe200078e021b */
[----:B------:R-:W-:Y:S01]  /*3230*/  CS2R R88, SRZ ;  /* 0x0000000000587805 */ /* 0x000fe2000001ff00 */
[----:B------:R-:W-:Y:S01]  /*3240*/  IMAD.SHL.U32 R240, R237, 0x4, RZ ;  /* 0x00000004edf07824 */ /* 0x000fe200078e00ff */
[----:B------:R-:W-:Y:S01]  /*3250*/  @!PT LDS RZ, [RZ] ;  /* 0x00000000fffff984 */ /* 0x000fe20000000800 */
[----:B------:R-:W-:Y:S01]  /*3260*/  @!PT LDS RZ, [RZ] ;  /* 0x00000000fffff984 */ /* 0x000fe20000000800 */
[----:B------:R-:W-:Y:S01]  /*3270*/  @!PT LDS RZ, [RZ] ;  /* 0x00000000fffff984 */ /* 0x000fe20000000800 */
[----:B------:R2:W-:Y:S01]  /*3280*/  @!P4 LDGSTS.E.BYPASS.LTC128B.128 [R2+0xb000], desc[UR14][R20.64] ;  /* 0x0b0000001402cfae */ /* 0x0005e2000b901d4e */
[----:B------:R-:W-:Y:S02]  /*3290*/  CS2R R86, SRZ ;  /* 0x0000000000567805 */ /* 0x000fe4000001ff00 */
[----:B------:R-:W-:Y:S02]  /*32a0*/  CS2R R84, SRZ ;  /* 0x0000000000547805 */ /* 0x000fe4000001ff00 */
[----:B------:R-:W-:Y:S01]  /*32b0*/  CS2R R78, SRZ ;  /* 0x00000000004e7805 */ /* 0x000fe2000001ff00 */
[----:B------:R-:W-:Y:S01]  /*32c0*/  @P3 STS.128 [R2+0xc000], RZ ;  /* 0x00c000ff02003388 */ /* 0x000fe20000000c00 */
[----:B------:R-:W-:-:S02]  /*32d0*/  CS2R R76, SRZ ;  /* 0x00000000004c7805 */ /* 0x000fc4000001ff00 */
[----:B------:R-:W-:Y:S02]  /*32e0*/  CS2R R82, SRZ ;  /* 0x0000000000527805 */ /* 0x000fe4000001ff00 */
[----:B------:R-:W-:Y:S01]  /*32f0*/  CS2R R80, SRZ ;  /* 0x0000000000507805 */ /* 0x000fe2000001ff00 */
        /* <DEDUP_REMOVED lines=14> */
[----:B------:R-:W-:Y:S01]  /*33e0*/  @!P2 LDGSTS.E.BYPASS.LTC128B.128 [R2+0xd000], desc[UR14][R14.64] ;  /* 0x0d0000000e02afae */ /* 0x000fe2000b901d4e */
[----:B------:R-:W-:Y:S02]  /*33f0*/  CS2R R66, SRZ ;  /* 0x0000000000427805 */ /* 0x000fe4000001ff00 */
[----:B------:R-:W-:Y:S01]  /*3400*/  CS2R R64, SRZ ;  /* 0x0000000000407805 */ /* 0x000fe2000001ff00 */
[----:B-1----:R-:W1:Y:S01]  /*3410*/  @!P2 LDC.64 R22, c[0x0][0x218] ;  /* 0x00008600ff16ab82 */ /* 0x002e620000000a00 */
[----:B------:R-:W0:Y:S01]  /*3420*/  LDGDEPBAR ;  /* 0x00000000000079af */ /* 0x000e220000000000 */
[----:B------:R-:W-:Y:S02]  /*3430*/  CS2R R58, SRZ ;  /* 0x00000000003a7805 */ /* 0x000fe4000001ff00 */
[----:B------:R-:W-:-:S02]  /*3440*/  CS2R R56, SRZ ;  /* 0x0000000000387805 */ /* 0x000fc4000001ff00 */
[----:B------:R-:W-:Y:S01]  /*3450*/  CS2R R54, SRZ ;  /* 0x0000000000367805 */ /* 0x000fe2000001ff00 */
[----:B------:R-:W-:Y:S01]  /*3460*/  @P0 STS.128 [R2+0x4000], RZ ;  /* 0x004000ff02000388 */ /* 0x000fe20000000c00 */
[----:B------:R-:W-:Y:S02]  /*3470*/  CS2R R52, SRZ ;  /* 0x0000000000347805 */ /* 0x000fe4000001ff00 */
[----:B------:R-:W-:Y:S01]  /*3480*/  CS2R R46, SRZ ;  /* 0x00000000002e7805 */ /* 0x000fe2000001ff00 */
[----:B--2---:R-:W2:Y:S01]  /*3490*/  @!P4 LDC.64 R20, c[0x0][0x218] ;  /* 0x00008600ff14cb82 */ /* 0x004ea20000000a00 */
[----:B------:R-:W-:Y:S01]  /*34a0*/  @!PT LDS RZ, [RZ] ;  /* 0x00000000fffff984 */ /* 0x000fe20000000800 */
[----:B------:R-:W-:Y:S01]  /*34b0*/  @!PT LDS RZ, [RZ] ;  /* 0x00000000fffff984 */ /* 0x000fe20000000800 */
[----:B------:R-:W-:Y:S01]  /*34c0*/  @!PT LDS RZ, [RZ] ;  /* 0x00000000fffff984 */ /* 0x000fe20000000800 */
[----:B------:R-:W-:Y:S01]  /*34d0*/  @!P0 LDGSTS.E.BYPASS.LTC128B.128 [R2+0x4000], desc[UR14][R200.64] ;  /* 0x04000000c8028fae */ /* 0x000fe2000b901d4e */
[----:B------:R-:W-:Y:S02]  /*34e0*/  CS2R R44, SRZ ;  /* 0x00000000002c7805 */ /* 0x000fe4000001ff00 */
[----:B------:R-:W-:Y:S02]  /*34f0*/  CS2R R50, SRZ ;  /* 0x0000000000327805 */ /* 0x000fe4000001ff00 */
[----:B------:R-:W-:Y:S01]  /*3500*/  CS2R R48, SRZ ;  /* 0x0000000000307805 */ /* 0x000fe2000001ff00 */
[----:B------:R-:W-:Y:S01]  /*3510*/  @P1 STS.128 [R2+0x5000], RZ ;  /* 0x005000ff02001388 */ /* 0x000fe20000000c00 */
[----:B------:R-:W-:-:S02]  /*3520*/  CS2R R42, SRZ ;  /* 0x00000000002a7805 */ /* 0x000fc4000001ff00 */
[----:B------:R-:W-:Y:S01]  /*3530*/  CS2R R40, SRZ ;  /* 0x0000000000287805 */ /* 0x000fe2000001ff00 */
[----:B---3--:R-:W3:Y:S01]  /*3540*/  @!P5 LDC.64 R18, c[0x0][0x218] ;  /* 0x00008600ff12db82 */ /* 0x008ee20000000a00 */
[----:B------:R-:W-:Y:S01]  /*3550*/  @!PT LDS RZ, [RZ] ;  /* 0x00000000fffff984 */ /* 0x000fe20000000800 */
[----:B------:R-:W-:Y:S01]  /*3560*/  @!PT LDS RZ, [RZ] ;  /* 0x00000000fffff984 */ /* 0x000fe20000000800 */
[----:B------:R-:W-:Y:S01]  /*3570*/  @!PT LDS RZ, [RZ] ;  /* 0x00000000fffff984 */ /* 0x000fe20000000800 */
[----:B------:R4:W-:Y:S01]  /*3580*/  @!P1 LDGSTS.E.BYPASS.LTC128B.128 [R2+0x5000], desc[UR14][R8.64] ;  /* 0x0500000008029fae */ /* 0x0009e2000b901d4e */
[----:B------:R-:W-:Y:S01]  /*3590*/  IMAD R236, RZ, RZ, -UR29 ;  /* 0x8000001dffec7e24 */ /* 0x000fe2000f8e02ff */
[----:B------:R-:W-:Y:S02]  /*35a0*/  ULDC UR11, c[0x0][0x2ec] ;  /* 0x0000bb00000b7ab9 */ /* 0x000fe40000000800 */
[----:B------:R-:W-:Y:S04]  /*35b0*/  @P0 STS [R209], RZ ;  /* 0x000000ffd1000388 */ /* 0x000fe80000000800 */
[----:B------:R-:W-:Y:S04]  /*35c0*/  @P0 STS [R209+0x4], RZ ;  /* 0x000004ffd1000388 */ /* 0x000fe80000000800 */
[----:B------:R-:W-:Y:S04]  /*35d0*/  @P0 STS [R209+0x8], RZ ;  /* 0x000008ffd1000388 */ /* 0x000fe80000000800 */
[----:B------:R-:W-:Y:S04]  /*35e0*/  @P0 STS [R209+0xc], RZ ;  /* 0x00000cffd1000388 */ /* 0x000fe80000000800 */
[----:B------:R-:W-:Y:S01]  /*35f0*/  @!PT LDS RZ, [RZ] ;  /* 0x00000000fffff984 */ /* 0x000fe20000000800 */
[----:B------:R-:W-:Y:S01]  /*3600*/  @!PT LDS RZ, [RZ] ;  /* 0x00000000fffff984 */ /* 0x000fe20000000800 */
[----:B------:R-:W-:Y:S01]  /*3610*/  @!PT LDS RZ, [RZ] ;  /* 0x00000000fffff984 */ /* 0x000fe20000000800 */
[----:B------:R-:W-:Y:S04]  /*3620*/  @!P0 LDGSTS.E.BYPASS.LTC128B.128 [R209], desc[UR14][R202.64] ;  /* 0x00000000cad18fae */ /* 0x000fe8000b901d4e */
[----:B------:R-:W-:Y:S01]  /*3630*/  @P1 STS [R209+0x1000], RZ ;  /* 0x001000ffd1001388 */ /* 0x000fe20000000800 */
[----:B----4-:R-:W-:Y:S01]  /*3640*/  @!P3 IMAD R9, R11, UR26, RZ ;  /* 0x0000001a0b09bc24 */ /* 0x010fe2000f8e02ff */
[----:B------:R-:W-:Y:S01]  /*3650*/  @!P1 IADD3 R8, P0, R202, UR8, RZ ;  /* 0x00000008ca089c10 */ /* 0x000fe2000ff1e0ff */
[----:B------:R-:W-:Y:S01]  /*3660*/  @!P5 IMAD R11, R37, UR26, RZ ;  /* 0x0000001a250bdc24 */ /* 0x000fe2000f8e02ff */
[----:B------:R-:W-:Y:S01]  /*3670*/  @P1 STS [R209+0x1004], RZ ;  /* 0x001004ffd1001388 */ /* 0x000fe20000000800 */
[C---:B------:R-:W-:Y:S01]  /*3680*/  @!P3 IMAD R26, R12.reuse, UR27, R9 ;  /* 0x0000001b0c1abc24 */ /* 0x040fe2000f8e0209 */
[----:B------:R-:W-:Y:S01]  /*3690*/  @!P1 IADD3.X R9, R203, UR9, R10, P0, !PT ;  /* 0x00000009cb099c10 */ /* 0x000fe200087fe40a */
[----:B------:R-:W-:Y:S01]  /*36a0*/  @!P3 IMAD.WIDE.U32 R12, R12, UR26, R16 ;  /* 0x0000001a0c0cbc25 */ /* 0x000fe2000f8e0010 */
[C---:B------:R-:W-:Y:S01]  /*36b0*/  @!P2 IADD3 R14, P0, R0.reuse, 0x60, RZ ;  /* 0x00000060000ea810 */ /* 0x040fe20007f1e0ff */
[----:B------:R-:W4:Y:S01]  /*36c0*/  @!P3 LDC.64 R16, c[0x0][0x218] ;  /* 0x00008600ff10bb82 */ /* 0x000f220000000a00 */
[----:B------:R-:W-:Y:S01]  /*36d0*/  @P1 STS [R209+0x1008], RZ ;  /* 0x001008ffd1001388 */ /* 0x000fe20000000800 */
[----:B------:R-:W-:-:S02]  /*36e0*/  @!P5 IMAD R10, R0, UR27, R11 ;  /* 0x0000001b000adc24 */ /* 0x000fc4000f8e020b */
[----:B------:R-:W-:Y:S01]  /*36f0*/  VIADD R0, R237, 0x28 ;  /* 0x00000028ed007836 */ /* 0x000fe20000000000 */
[----:B------:R-:W-:Y:S01]  /*3700*/  @P1 STS [R209+0x100c], RZ ;  /* 0x00100cffd1001388 */ /* 0x000fe20000000800 */
[----:B------:R-:W-:-:S03]  /*3710*/  @!P5 IMAD.IADD R11, R5, 0x1, R10 ;  /* 0x00000001050bd824 */ /* 0x000fc600078e020a */
[----:B------:R-:W-:Y:S01]  /*3720*/  @!PT LDS RZ, [RZ] ;  /* 0x00000000fffff984 */ /* 0x000fe20000000800 */
[----:B------:R-:W-:Y:S01]  /*3730*/  @!PT LDS RZ, [RZ] ;  /* 0x00000000fffff984 */ /* 0x000fe20000000800 */
[----:B------:R-:W-:Y:S01]  /*3740*/  @!PT LDS RZ, [RZ] ;  /* 0x00000000fffff984 */ /* 0x000fe20000000800 */
[----:B------:R1:W-:Y:S01]  /*3750*/  @!P1 LDGSTS.E.BYPASS.LTC128B.128 [R209+0x1000], desc[UR14][R8.64] ;  /* 0x0100000008d19fae */ /* 0x0003e2000b901d4e */
[----:B---3--:R-:W-:-:S03]  /*3760*/  @!P5 LEA R10, P1, R4, R18, 0x1 ;  /* 0x00000012040ad211 */ /* 0x008fc600078208ff */
[----:B------:R-:W-:Y:S01]  /*3770*/  @P5 STS.128 [R2+0x6000], RZ ;  /* 0x006000ff02005388 */ /* 0x000fe20000000c00 */
[----:B------:R-:W-:-:S05]  /*3780*/  @!P5 LEA.HI.X R11, R4, R19, R11, 0x1, P1 ;  /* 0x00000013040bd211 */ /* 0x000fca00008f0c0b */
[----:B------:R-:W-:Y:S01]  /*3790*/  @!PT LDS RZ, [RZ] ;  /* 0x00000000fffff984 */ /* 0x000fe20000000800 */
[----:B------:R-:W-:Y:S01]  /*37a0*/  @!PT LDS RZ, [RZ] ;  /* 0x00000000fffff984 */ /* 0x000fe20000000800 */
[----:B------:R-:W-:Y:S01]  /*37b0*/  @!PT LDS RZ, [RZ] ;  /* 0x00000000fffff984 */ /* 0x000fe20000000800 */
[----:B------:R3:W-:Y:S04]  /*37c0*/  @!P5 LDGSTS.E.BYPASS.LTC128B.128 [R2+0x6000], desc[UR14][R10.64] ;  /* 0x060000000a02dfae */ /* 0x0007e8000b901d4e */
[----:B------:R-:W-:Y:S01]  /*37d0*/  @P4 STS.128 [R2+0x7000], RZ ;  /* 0x007000ff02004388 */ /* 0x000fe20000000c00 */
[----:B-1----:R-:W-:Y:S01]  /*37e0*/  @!P2 IMAD.X R9, RZ, RZ, R37, P0 ;  /* 0x000000ffff09a224 */ /* 0x002fe200000e0625 */
[----:B--2---:R-:W-:-:S03]  /*37f0*/  @!P4 LEA R8, P0, R6, R20, 0x1 ;  /* 0x000000140608c211 */ /* 0x004fc600078008ff */
[----:B------:R-:W-:Y:S01]  /*3800*/  @!P2 IMAD R5, R9, UR26, RZ ;  /* 0x0000001a0905ac24 */ /* 0x000fe2000f8e02ff */
[----:B------:R-:W-:Y:S01]  /*3810*/  @!P4 LEA.HI.X R9, R6, R21, R7, 0x1, P0 ;  /* 0x000000150609c211 */ /* 0x000fe200000f0c07 */
[----:B------:R-:W-:Y:S01]  /*3820*/  @!P3 IMAD.IADD R7, R13, 0x1, R26 ;  /* 0x000000010d07b824 */ /* 0x000fe200078e021a */
[----:B------:R-:W-:Y:S01]  /*3830*/  ISETP.GE.AND P0, PT, R0, UR5, PT ;  /* 0x0000000500007c0c */ /* 0x000fe2000bf06270 */
[C---:B------:R-:W-:Y:S02]  /*3840*/  @!P2 IMAD R15, R14.reuse, UR27, R5 ;  /* 0x0000001b0e0fac24 */ /* 0x040fe4000f8e0205 */
[----:B------:R-:W-:Y:S01]  /*3850*/  @!P2 IMAD.WIDE.U32 R4, R14, UR26, R24 ;  /* 0x0000001a0e04ac25 */ /* 0x000fe2000f8e0018 */
[----:B------:R-:W-:Y:S01]  /*3860*/  @!PT LDS RZ, [RZ] ;  /* 0x00000000fffff984 */ /* 0x000fe20000000800 */
[----:B------:R-:W-:Y:S01]  /*3870*/  @!PT LDS RZ, [RZ] ;  /* 0x00000000fffff984 */ /* 0x000fe20000000800 */
[----:B------:R-:W-:Y:S01]  /*3880*/  @!PT LDS RZ, [RZ] ;  /* 0x00000000fffff984 */ /* 0x000fe20000000800 */
[----:B------:R1:W-:Y:S01]  /*3890*/  @!P4 LDGSTS.E.BYPASS.LTC128B.128 [R2+0x7000], desc[UR14][R8.64] ;  /* 0x070000000802cfae */ /* 0x0003e2000b901d4e */
[C---:B----4-:R-:W-:Y:S02]  /*38a0*/  @!P3 LEA R6, P4, R12.reuse, R16, 0x1 ;  /* 0x000000100c06b211 */ /* 0x050fe400078808ff */
[----:B---3--:R-:W-:Y:S01]  /*38b0*/  VIADD R11, R237, 0x20 ;  /* 0x00000020ed0b7836 */ /* 0x008fe20000000000 */
[----:B------:R-:W-:Y:S01]  /*38c0*/  @P3 STS.128 [R2+0x8000], RZ ;  /* 0x008000ff02003388 */ /* 0x000fe20000000c00 */
[----:B------:R-:W-:Y:S01]  /*38d0*/  @!P2 IMAD.IADD R5, R5, 0x1, R15 ;  /* 0x000000010505a824 */ /* 0x000fe200078e020f */
[----:B------:R-:W-:-:S02]  /*38e0*/  @!P3 LEA.HI.X R7, R12, R17, R7, 0x1, P4 ;  /* 0x000000110c07b211 */ /* 0x000fc400020f0c07 */
[----:B------:R-:W-:Y:S02]  /*38f0*/  ISETP.GE.AND P4, PT, R11, UR5, PT ;  /* 0x000000050b007c0c */ /* 0x000fe4000bf86270 */
[----:B------:R-:W-:Y:S01]  /*3900*/  @!P0 LEA R10, P5, R0, UR17, 0x2 ;  /* 0x00000011000a8c11 */ /* 0x000fe2000f8a10ff */
[----:B------:R-:W-:Y:S01]  /*3910*/  @!PT LDS RZ, [RZ] ;  /* 0x00000000fffff984 */ /* 0x000fe20000000800 */
[----:B------:R-:W-:Y:S01]  /*3920*/  @!PT LDS RZ, [RZ] ;  /* 0x00000000fffff984 */ /* 0x000fe20000000800 */
[----:B------:R-:W-:Y:S01]  /*3930*/  @!PT LDS RZ, [RZ] ;  /* 0x00000000fffff984 */ /* 0x000fe20000000800 */
[----:B------:R-:W-:Y:S01]  /*3940*/  @!P3 LDGSTS.E.BYPASS.LTC128B.128 [R2+0x8000], desc[UR14][R6.64] ;  /* 0x080000000602bfae */ /* 0x000fe2000b901d4e */
[----:B------:R-:W-:Y:S02]  /*3950*/  SHF.R.S32.HI R12, RZ, 0x1f, R237 ;  /* 0x0000001fff0c7819 */ /* 0x000fe400000114ed */
[----:B------:R-:W-:Y:S01]  /*3960*/  ISETP.GE.AND P3, PT, R237, UR5, PT ;  /* 0x00000005ed007c0c */ /* 0x000fe2000bf66270 */
[----:B------:R2:W-:Y:S01]  /*3970*/  @P2 STS.128 [R2+0x9000], RZ ;  /* 0x009000ff02002388 */ /* 0x0005e20000000c00 */
[----:B-1----:R-:W-:Y:S02]  /*3980*/  SHF.R.S32.HI R9, RZ, 0x1f, R0 ;  /* 0x0000001fff097819 */ /* 0x002fe40000011400 */
[----:B------:R-:W-:-:S02]  /*3990*/  @!P2 LEA R8, P1, R4, R22, 0x1 ;  /* 0x000000160408a211 */ /* 0x000fc400078208ff */
[----:B------:R-:W-:Y:S02]  /*39a0*/  @!P0 LEA.HI.X R11, R0, UR16, R9, 0x2, P5 ;  /* 0x00000010000b8c11 */ /* 0x000fe4000a8f1409 */
[----:B------:R-:W-:Y:S01]  /*39b0*/  @!P2 LEA.HI.X R9, R4, R23, R5, 0x1, P1 ;  /* 0x000000170409a211 */ /* 0x000fe200008f0c05 */
[C---:B------:R-:W-:Y:S01]  /*39c0*/  IMAD.SHL.U32 R4, R237.reuse, 0x4, RZ ;  /* 0x00000004ed047824 */ /* 0x040fe200078e00ff */
[----:B------:R-:W-:Y:S01]  /*39d0*/  SHF.L.U64.HI R0, R237, 0x2, R12 ;  /* 0x00000002ed007819 */ /* 0x000fe2000001020c */
[----:B------:R-:W5:Y:S03]  /*39e0*/  @!P0 LDG.E R233, desc[UR14][R10.64] ;  /* 0x0000000e0ae98981 */ /* 0x000f66000c1e1900 */
[----:B------:R-:W-:Y:S01]  /*39f0*/  IADD3 R4, P1, R4, UR17, RZ ;  /* 0x0000001104047c10 */ /* 0x000fe2000ff3e0ff */
[----:B------:R-:W-:Y:S01]  /*3a00*/  @!PT LDS RZ, [RZ] ;  /* 0x00000000fffff984 */ /* 0x000fe20000000800 */
[----:B------:R-:W-:Y:S01]  /*3a10*/  @!PT LDS RZ, [RZ] ;  /* 0x00000000fffff984 */ /* 0x000fe20000000800 */
[----:B------:R-:W-:Y:S01]  /*3a20*/  @!PT LDS RZ, [RZ] ;  /* 0x00000000fffff984 */ /* 0x000fe20000000800 */
[----:B------:R2:W-:Y:S03]  /*3a30*/  @!P2 LDGSTS.E.BYPASS.LTC128B.128 [R2+0x9000], desc[UR14][R8.64] ;  /* 0x090000000802afae */ /* 0x0005e6000b901d4e */
[----:B------:R-:W-:Y:S01]  /*3a40*/  IADD3.X R5, R0, UR16, RZ, P1, !PT ;  /* 0x0000001000057c10 */ /* 0x000fe20008ffe4ff */
[----:B------:R-:W0:Y:S04]  /*3a50*/  LDGDEPBAR ;  /* 0x00000000000079af */ /* 0x000e280000000000 */
        /* <DEDUP_REMOVED lines=10> */
[----:B------:R1:W1:Y:S04]  /*3b00*/  LDSM.16.M88.4 R148, [R178] ;  /* 0x00000000b294783b */ /* 0x0002680000000200 */
[----:B------:R1:W1:Y:S04]  /*3b10*/  LDSM.16.M88.4 R152, [R178+0x800] ;  /* 0x00080000b298783b */ /* 0x0002680000000200 */
[----:B------:R1:W1:Y:S04]  /*3b20*/  LDSM.16.M88.4 R156, [R176] ;  /* 0x00000000b09c783b */ /* 0x0002680000000200 */
[----:B------:R1:W1:Y:S04]  /*3b30*/  LDSM.16.M88.4 R160, [R176+0x800] ;  /* 0x00080000b0a0783b */ /* 0x0002680000000200 */
[----:B------:R1:W1:Y:S04]  /*3b40*/  LDSM.16.M88.4 R164, [R177] ;  /* 0x00000000b1a4783b */ /* 0x0002680000000200 */
[----:B------:R1:W1:Y:S01]  /*3b50*/  LDSM.16.M88.4 R168, [R177+0x800] ;  /* 0x00080000b1a8783b */ /* 0x0002620000000200 */
[----:B--2---:R-:W-:-:S04]  /*3b60*/  SHF.R.S32.HI R2, RZ, 0x1f, R0 ;  /* 0x0000001fff027819 */ /* 0x004fc80000011400 */
[----:B------:R-:W-:Y:S01]  /*3b70*/  LEA.HI R2, R2, R0, RZ, 0x3 ;  /* 0x0000000002027211 */ /* 0x000fe200078f18ff */
[----:B------:R-:W-:-:S03]  /*3b80*/  UIADD3 UR5, UR20, UR12, URZ ;  /* 0x0000000c14057290 */ /* 0x000fc6000fffe03f */
[----:B------:R-:W-:Y:S01]  /*3b90*/  LOP3.LUT R2, R2, 0xfffffff8, RZ, 0xc0, !PT ;  /* 0xfffffff802027812 */ /* 0x000fe200078ec0ff */
[----:B------:R-:W-:Y:S02]  /*3ba0*/  USHF.L.U32 UR20, UR30, 0x3, URZ ;  /* 0x000000031e147899 */ /* 0x000fe4000800063f */
[----:B------:R-:W-:Y:S02]  /*3bb0*/  UIADD3 UR27, UR28, 0x20, URZ ;  /* 0x000000201c1b7890 */ /* 0x000fe4000fffe03f */
[----:B------:R-:W-:Y:S02]  /*3bc0*/  IMAD.IADD R0, R0, 0x1, -R2 ;  /* 0x0000000100007824 */ /* 0x000fe400078e0a02 */
[----:B------:R-:W-:Y:S01]  /*3bd0*/  UIADD3 UR26, UR20, UR27, URZ ;  /* 0x0000001b141a7290 */ /* 0x000fe2000fffe03f */
[----:B------:R-:W-:Y:S02]  /*3be0*/  PLOP3.LUT P3, PT, PT, PT, UP0, 0x40, 0x0 ;  /* 0x000000000000781c */ /* 0x000fe40003f6e808 */
[C---:B------:R-:W-:Y:S01]  /*3bf0*/  LOP3.LUT P0, RZ, R0.reuse, 0x2, RZ, 0xc0, !PT ;  /* 0x0000000200ff7812 */ /* 0x040fe2000780c0ff */
[----:B------:R-:W-:Y:S01]  /*3c00*/  UIADD3 UR25, UR20, UR26, URZ ;  /* 0x0000001a14197290 */ /* 0x000fe2000fffe03f */
[----:B------:R-:W-:Y:S01]  /*3c10*/  PLOP3.LUT P2, PT, PT, PT, UP0, 0x40, 0x0 ;  /* 0x000000000000781c */ /* 0x000fe20003f4e808 */
[----:B------:R-:W-:Y:S01]  /*3c20*/  UIADD3 UR5, -UR6, 0x80, UR5 ;  /* 0x0000008006057890 */ /* 0x000fe2000fffe105 */
[----:B------:R-:W-:Y:S01]  /*3c30*/  LOP3.LUT P1, RZ, R0, 0x4, RZ, 0xc0, !PT ;  /* 0x0000000400ff7812 */ /* 0x000fe2000782c0ff */
[----:B------:R-:W-:Y:S01]  /*3c40*/  UIADD3 UR24, UR20, UR25, URZ ;  /* 0x0000001914187290 */ /* 0x000fe2000fffe03f */
[----:B------:R-:W-:Y:S01]  /*3c50*/  SEL R179, R179, 0xffffffe0, !P0 ;  /* 0xffffffe0b3b37807 */ /* 0x000fe20004000000 */
[----:B------:R-:W-:Y:S01]  /*3c60*/  VIADD R0, R237, 0xffffffc0 ;  /* 0xffffffc0ed007836 */ /* 0x000fe20000000000 */
[----:B------:R-:W-:-:S02]  /*3c70*/  SEL R173, R173, R181, P3 ;  /* 0x000000b5adad7207 */ /* 0x000fc40001800000 */
[----:B------:R-:W-:Y:S01]  /*3c80*/  SEL R172, R172, R180, P2 ;  /* 0x000000b4acac7207 */ /* 0x000fe20001000000 */
[----:B------:R-:W-:Y:S01]  /*3c90*/  UIADD3 UR23, UR20, UR24, URZ ;  /* 0x0000001814177290 */ /* 0x000fe2000fffe03f */
[----:B------:R-:W-:Y:S02]  /*3ca0*/  CS2R R38, SRZ ;  /* 0x0000000000267805 */ /* 0x000fe4000001ff00 */
[----:B------:R-:W-:Y:S02]  /*3cb0*/  CS2R R36, SRZ ;  /* 0x0000000000247805 */ /* 0x000fe4000001ff00 */
[----:B------:R-:W-:Y:S01]  /*3cc0*/  SHF.L.U64.HI R239, R237, 0x2, R12 ;  /* 0x00000002edef7819 */ /* 0x000fe2000001020c */
[----:B------:R-:W-:Y:S01]  /*3cd0*/  IMAD.SHL.U32 R238, R0, 0x4, RZ ;  /* 0x0000000400ee7824 */ /* 0x000fe200078e00ff */
[----:B------:R-:W-:Y:S01]  /*3ce0*/  LEA R173, R173, UR4, 0x1 ;  /* 0x00000004adad7c11 */ /* 0x000fe2000f8e08ff */
[----:B------:R-:W-:Y:S01]  /*3cf0*/  IMAD.IADD R175, R174, 0x1, R179 ;  /* 0x00000001aeaf7824 */ /* 0x000fe200078e02b3 */
[----:B------:R-:W-:-:S02]  /*3d00*/  LEA R172, R172, UR4, 0x1 ;  /* 0x00000004acac7c11 */ /* 0x000fc4000f8e08ff */
[----:B------:R-:W-:Y:S01]  /*3d10*/  SEL R128, R128, 0xffffffc0, !P1 ;  /* 0xffffffc080807807 */ /* 0x000fe20004800000 */
[----:B------:R-:W-:Y:S02]  /*3d20*/  UIADD3 UR35, UR5, -UR58, URZ ;  /* 0x8000003a05237290 */ /* 0x000fe4000fffe03f */
[----:B------:R-:W-:Y:S02]  /*3d30*/  UIMAD UR30, UR30, 0x38, URZ ;  /* 0x000000381e1e78a4 */ /* 0x000fe4000f8e023f */
[----:B------:R-:W-:Y:S01]  /*3d40*/  UIADD3 UR29, UR20, UR23, URZ ;  /* 0x00000017141d7290 */ /* 0x000fe2000fffe03f */
[----:B-1-34-:R-:W-:-:S11]  /*3d50*/  ULDC UR5, c[0x0][0x39c] ;  /* 0x0000e70000057ab9 */ /* 0x01afd60000000800 */
.L_x_1427:
        /* <DEDUP_REMOVED lines=176> */
.L_x_1423:
        /* <DEDUP_REMOVED lines=128> */
.L_x_1424:
        /* <DEDUP_REMOVED lines=137> */
[----:B--2---:R-:W-:Y:S02]  /*58f0*/  IADD3 R0, R128, R2, RZ ;  /* 0x0000000280007210 */ /* 0x004fe40007ffe0ff */
[----:B------:R-:W-:Y:S01]  /*5900*/  SHF.L.U32 R2, R180, 0x1, RZ ;  /* 0x00000001b4027819 */ /* 0x000fe200000006ff */
        /* <DEDUP_REMOVED lines=10> */
[----:B--2---:R-:W-:Y:S06]  /*59b0*/  MOV R0, UR4 ;  /* 0x0000000400007c02 */ /* 0x004fec0008000f00 */
[----:B------:R-:W-:Y:S01]  /*59c0*/  IADD3 R2, R2, 0x4000, R0 ;  /* 0x0000400002027810 */ /* 0x000fe20007ffe000 */
[----:B------:R-:W-:Y:S01]  /*59d0*/  FFMA.FTZ R0, -R108, R108, 1 ;  /* 0x3f8000006c007423 */ /* 0x000fe2000001016c */
[-C--:B-1----:R-:W-:Y:S05]  /*59e0*/  HMMA.16816.F32.BF16 R4, R100, R164.reuse, R4 ;  /* 0x000000a46404723c */ /* 0x082fea0000041804 */
[----:B------:R-:W-:Y:S01]  /*59f0*/  FMUL.FTZ R0, R0, UR5 ;  /* 0x0000000500007c20 */ /* 0x000fe20008410000 */
        /* <DEDUP_REMOVED lines=8> */
[----:B------:R-:W-:Y:S01]  /*5a80*/  FMUL.FTZ R191, R191, R4 ;  /* 0x00000004bfbf7220 */ /* 0x000fe20000410000 */
[----:B------:R-:W-:Y:S01]  /*5a90*/  FMUL.FTZ R190, R190, R5 ;  /* 0x00000005bebe7220 */ /* 0x000fe20000410000 */
[----:B------:R-:W-:Y:S01]  /*5aa0*/  FMUL.FTZ R7, R204, R7 ;  /* 0x00000007cc077220 */ /* 0x000fe20000410000 */
[----:B------:R-:W-:Y:S01]  /*5ab0*/  FFMA.FTZ R5, -R110, R110, 1 ;  /* 0x3f8000006e057423 */ /* 0x000fe2000001016e */
[----:B------:R-:W-:Y:S01]  /*5ac0*/  FFMA.FTZ R4, -R109, R109, 1 ;  /* 0x3f8000006d047423 */ /* 0x000fe2000001016d */
[----:B------:R-:W-:Y:S01]  /*5ad0*/  FMUL.FTZ R189, R189, R6 ;  /* 0x00000006bdbd7220 */ /* 0x000fe20000410000 */
[C---:B------:R-:W-:Y:S04]  /*5ae0*/  HMMA.16816.F32.BF16 R24, R104.reuse, R168, R24 ;  /* 0x000000a86818723c */ /* 0x040fe80000041818 */
[C---:B------:R-:W-:Y:S01]  /*5af0*/  FADD.FTZ R10, -R184.reuse, R10 ;  /* 0x0000000ab80a7221 */ /* 0x040fe20000010100 */
[----:B------:R-:W-:Y:S01]  /*5b00*/  FFMA.FTZ R6, -R111, R111, 1 ;  /* 0x3f8000006f067423 */ /* 0x000fe2000001016f */
[----:B------:R-:W-:Y:S01]  /*5b10*/  FMUL.FTZ R108, R7, R0 ;  /* 0x00000000076c7220 */ /* 0x000fe20000410000 */
[----:B------:R-:W-:Y:S01]  /*5b20*/  FADD.FTZ R11, -R184, R11 ;  /* 0x0000000bb80b7221 */ /* 0x000fe20000010100 */
[----:B------:R-:W-:Y:S01]  /*5b30*/  FMUL.FTZ R5, R5, UR5 ;  /* 0x0000000505057c20 */ /* 0x000fe20008410000 */
[-C--:B------:R-:W-:Y:S03]  /*5b40*/  HMMA.16816.F32.BF16 R28, R104, R170.reuse, R28 ;  /* 0x000000aa681c723c */ /* 0x080fe6000004181c */
[----:B------:R-:W-:Y:S01]  /*5b50*/  FMUL.FTZ R4, R4, UR5 ;  /* 0x0000000504047c20 */ /* 0x000fe20008410000 */
[----:B------:R-:W-:Y:S01]  /*5b60*/  FFMA.FTZ R0, -R112, R112, 1 ;  /* 0x3f80000070007423 */ /* 0x000fe20000010170 */
[----:B------:R-:W-:Y:S01]  /*5b70*/  FADD.FTZ R9, -R185, R9 ;  /* 0x00000009b9097221 */ /* 0x000fe20000010100 */
[----:B------:R-:W-:Y:S01]  /*5b80*/  FMUL.FTZ R193, R193, R10 ;  /* 0x0000000ac1c17220 */ /* 0x000fe20000410000 */
[----:B------:R-:W-:Y:S01]  /*5b90*/  FMUL.FTZ R6, R6, UR5 ;  /* 0x0000000506067c20 */ /* 0x000fe20008410000 */
[----:B------:R-:W-:Y:S01]  /*5ba0*/  FADD.FTZ R12, -R185, R12 ;  /* 0x0000000cb90c7221 */ /* 0x000fe20000010100 */
[----:B------:R-:W-:Y:S04]  /*5bb0*/  HMMA.16816.F32.BF16 R32, R100, R170, R32 ;  /* 0x000000aa6420723c */ /* 0x000fe80000041820 */
[----:B------:R-:W-:Y:S01]  /*5bc0*/  FMUL.FTZ R192, R192, R11 ;  /* 0x0000000bc0c07220 */ /* 0x000fe20000410000 */
[----:B------:R-:W-:Y:S01]  /*5bd0*/  FMUL.FTZ R109, R190, R5 ;  /* 0x00000005be6d7220 */ /* 0x000fe20000410000 */
[----:B------:R-:W-:Y:S01]  /*5be0*/  FMUL.FTZ R10, R189, R4 ;  /* 0x00000004bd0a7220 */ /* 0x000fe20000410000 */
[----:B------:R-:W-:Y:S01]  /*5bf0*/  FMUL.FTZ R0, R0, UR5 ;  /* 0x0000000500007c20 */ /* 0x000fe20008410000 */
[----:B------:R-:W-:Y:S03]  /*5c00*/  FFMA.FTZ R5, -R114, R114, 1 ;  /* 0x3f80000072057423 */ /* 0x000fe60000010172 */
[----:B------:R-:W-:Y:S01]  /*5c10*/  FFMA.FTZ R4, -R113, R113, 1 ;  /* 0x3f80000071047423 */ /* 0x000fe20000010171 */
[----:B------:R-:W-:Y:S01]  /*5c20*/  FMUL.FTZ R194, R194, R9 ;  /* 0x00000009c2c27220 */ /* 0x000fe20000410000 */
[----:B------:R-:W-:Y:S01]  /*5c30*/  FMUL.FTZ R9, R191, R6 ;  /* 0x00000006bf097220 */ /* 0x000fe20000410000 */
[----:B------:R-:W-:Y:S01]  /*5c40*/  FMUL.FTZ R111, R208, R12 ;  /* 0x0000000cd06f7220 */ /* 0x000fe20000410000 */
[C---:B------:R-:W-:Y:S01]  /*5c50*/  FADD.FTZ R8, -R185.reuse, R8 ;  /* 0x00000008b9087221 */ /* 0x040fe20000010100 */
[----:B------:R-:W-:Y:S01]  /*5c60*/  FADD.FTZ R13, -R185, R13 ;  /* 0x0000000db90d7221 */ /* 0x000fe20000010100 */
[----:B------:R-:W-:Y:S01]  /*5c70*/  FFMA.FTZ R6, -R115, R115, 1 ;  /* 0x3f80000073067423 */ /* 0x000fe20000010173 */
[----:B------:R-:W-:Y:S01]  /*5c80*/  FMUL.FTZ R12, R192, R0 ;  /* 0x00000000c00c7220 */ /* 0x000fe20000410000 */
[----:B------:R-:W-:Y:S01]  /*5c90*/  FADD.FTZ R15, -R184, R15 ;  /* 0x0000000fb80f7221 */ /* 0x000fe20000010100 */
[----:B------:R-:W-:Y:S01]  /*5ca0*/  FMUL.FTZ R5, R5, UR5 ;  /* 0x0000000505057c20 */ /* 0x000fe20008410000 */
[----:B------:R-:W-:Y:S01]  /*5cb0*/  FMUL.FTZ R4, R4, UR5 ;  /* 0x0000000504047c20 */ /* 0x000fe20008410000 */
        /* <DEDUP_REMOVED lines=12> */
[----:B------:R-:W-:Y:S01]  /*5d80*/  FADD.FTZ R16, -R186, R16 ;  /* 0x00000010ba107221 */ /* 0x000fe20000010100 */
[----:B------:R-:W-:Y:S01]  /*5d90*/  FFMA.FTZ R6, -R119, R119, 1 ;  /* 0x3f80000077067423 */ /* 0x000fe20000010177 */
[----:B------:R-:W-:Y:S01]  /*5da0*/  FMUL.FTZ R15, R15, R0 ;  /* 0x000000000f0f7220 */ /* 0x000fe20000410000 */
[----:B------:R-:W-:Y:S01]  /*5db0*/  FMUL.FTZ R11, R206, R14 ;  /* 0x0000000ece0b7220 */ /* 0x000fe20000410000 */
[----:B------:R-:W-:Y:S01]  /*5dc0*/  FADD.FTZ R19, -R187, R19 ;  /* 0x00000013bb137221 */ /* 0x000fe20000010100 */
[----:B------:R-:W-:Y:S01]  /*5dd0*/  FMUL.FTZ R5, R5, UR5 ;  /* 0x0000000505057c20 */ /* 0x000fe20008410000 */
[----:B------:R-:W-:Y:S01]  /*5de0*/  FMUL.FTZ R4, R4, UR5 ;  /* 0x0000000504047c20 */ /* 0x000fe20008410000 */
[----:B------:R-:W-:Y:S01]  /*5df0*/  FFMA.FTZ R0, -R120, R120, 1 ;  /* 0x3f80000078007423 */ /* 0x000fe20000010178 */
[----:B------:R-:W-:Y:S01]  /*5e00*/  F2FP.BF16.F32.PACK_AB R109, R109, R9 ;  /* 0x000000096d6d723e */ /* 0x000fe200000010ff */
[----:B------:R-:W-:Y:S01]  /*5e10*/  FADD.FTZ R17, -R186, R17 ;  /* 0x00000011ba117221 */ /* 0x000fe20000010100 */
        /* <DEDUP_REMOVED lines=9> */
[----:B------:R-:W-:Y:S01]  /*5eb0*/  F2FP.BF16.F32.PACK_AB R108, R108, R10 ;  /* 0x0000000a6c6c723e */ /* 0x000fe200000010ff */
[----:B------:R-:W-:Y:S01]  /*5ec0*/  FMUL.FTZ R14, R214, R17 ;  /* 0x00000011d60e7220 */ /* 0x000fe20000410000 */
[----:B------:R-:W-:Y:S01]  /*5ed0*/  FMUL.FTZ R10, R111, R6 ;  /* 0x000000066f0a7220 */ /* 0x000fe20000410000 */
[----:B------:R-:W-:Y:S01]  /*5ee0*/  F2FP.BF16.F32.PACK_AB R17, R12, R13 ;  /* 0x0000000d0c11723e */ /* 0x000fe200000010ff */
[----:B------:R-:W-:Y:S01]  /*5ef0*/  FFMA.FTZ R6, -R123, R123, 1 ;  /* 0x3f8000007b067423 */ /* 0x000fe2000001017b */
[----:B------:R-:W-:Y:S01]  /*5f00*/  FMUL.FTZ R13, R112, R0 ;  /* 0x00000000700d7220 */ /* 0x000fe20000410000 */
[----:B------:R-:W-:Y:S01]  /*5f10*/  FMUL.FTZ R113, R213, R18 ;  /* 0x00000012d5717220 */ /* 0x000fe20000410000 */
[----:B------:R-:W-:Y:S01]  /*5f20*/  FADD.FTZ R23, -R187, R23 ;  /* 0x00000017bb177221 */ /* 0x000fe20000010100 */
[----:B------:R-:W-:Y:S01]  /*5f30*/  FMUL.FTZ R5, R5, UR5 ;  /* 0x0000000505057c20 */ /* 0x000fe20008410000 */
[----:B------:R-:W-:Y:S01]  /*5f40*/  FMUL.FTZ R4, R4, UR5 ;  /* 0x0000000504047c20 */ /* 0x000fe20008410000 */
[----:B------:R-:W-:Y:S01]  /*5f50*/  FFMA.FTZ R0, -R124, R124, 1 ;  /* 0x3f8000007c007423 */ /* 0x000fe2000001017c */
[----:B------:R-:W-:Y:S01]  /*5f60*/  FMUL.FTZ R6, R6, UR5 ;  /* 0x0000000506067c20 */ /* 0x000fe20008410000 */
[----:B------:R-:W-:Y:S01]  /*5f70*/  FADD.FTZ R20, -R186, R20 ;  /* 0x00000014ba147221 */ /* 0x000fe20000010100 */
        /* <DEDUP_REMOVED lines=8> */
[----:B------:R-:W-:Y:S01]  /*6000*/  F2FP.BF16.F32.PACK_AB R18, R7, R8 ;  /* 0x000000080712723e */ /* 0x000fe200000010ff */
[----:B------:R-:W-:Y:S01]  /*6010*/  FMUL.FTZ R9, R9, R6 ;  /* 0x0000000609097220 */ /* 0x000fe20000410000 */
[----:B------:R-:W-:Y:S01]  /*6020*/  F2FP.BF16.F32.PACK_AB R16, R16, R10 ;  /* 0x0000000a1010723e */ /* 0x000fe200000010ff */
[----:B------:R-:W-:Y:S01]  /*6030*/  FMUL.FTZ R8, R219, R20 ;  /* 0x00000014db087220 */ /* 0x000fe20000410000 */
[----:B------:R-:W-:Y:S01]  /*6040*/  FFMA.FTZ R6, -R129, R129, 1 ;  /* 0x3f80000081067423 */ /* 0x000fe20000010181 */
[----:B------:R-:W-:Y:S01]  /*6050*/  FMUL.FTZ R10, R19, R0 ;  /* 0x00000000130a7220 */ /* 0x000fe20000410000 */
[----:B------:R-:W-:Y:S01]  /*6060*/  FMUL.FTZ R7, R218, R21 ;  /* 0x00000015da077220 */ /* 0x000fe20000410000 */
[----:B------:R-:W-:Y:S01]  /*6070*/  FMUL.FTZ R20, R217, R22 ;  /* 0x00000016d9147220 */ /* 0x000fe20000410000 */
[----:B------:R-:W-:Y:S01]  /*6080*/  FADD.FTZ R27, -R184, R27 ;  /* 0x0000001bb81b7221 */ /* 0x000fe20000010100 */
[----:B------:R-:W-:Y:S01]  /*6090*/  FMUL.FTZ R5, R5, UR5 ;  /* 0x0000000505057c20 */ /* 0x000fe20008410000 */
[----:B------:R-:W-:Y:S01]  /*60a0*/  FMUL.FTZ R4, R4, UR5 ;  /* 0x0000000504047c20 */ /* 0x000fe20008410000 */
[----:B------:R-:W-:Y:S01]  /*60b0*/  FFMA.FTZ R0, -R125, R125, 1 ;  /* 0x3f8000007d007423 */ /* 0x000fe2000001017d */
[----:B------:R-:W-:Y:S01]  /*60c0*/  F2FP.BF16.F32.PACK_AB R15, R15, R11 ;  /* 0x0000000b0f0f723e */ /* 0x000fe200000010ff */
[----:B------:R-:W-:Y:S01]  /*60d0*/  FMUL.FTZ R6, R6, UR5 ;  /* 0x0000000506067c20 */ /* 0x000fe20008410000 */
        /* <DEDUP_REMOVED lines=32> */
[----:B------:R-:W-:Y:S01]  /*62e0*/  F2FP.BF16.F32.PACK_AB R14, R14, R9 ;  /* 0x000000090e0e723e */ /* 0x000fe200000010ff */
        /* <DEDUP_REMOVED lines=46> */
[C---:B-1----:R-:W-:Y:S05]  /*65d0*/  IMAD.U32 R4, R19.reuse, -0x40, RZ ;  /* 0xffffffc013047824 */ /* 0x042fea00078e00ff */
        /* <DEDUP_REMOVED lines=12> */
.L_x_1425:
[----:B------:R-:W-:Y:S01]  /*66a0*/  STS [R197+0xa000], R109 ;  /* 0x00a0006dc5007388 */ /* 0x000fe20000000800 */
[----:B------:R-:W-:Y:S03]  /*66b0*/  LEA R114, R241, UR4, 0x1 ;  /* 0x00000004f1727c11 */ /* 0x000fe6000f8e08ff */
        /* <DEDUP_REMOVED lines=16> */
[C---:B--2---:R-:W-:Y:S01]  /*67c0*/  VIADD R0, R2.reuse, 0x40 ;  /* 0x0000004002007836 */ /* 0x044fe20000000000 */
[----:B------:R-:W-:Y:S04]  /*67d0*/  @P1 IADD3 R0, R2, -0x40, RZ ;  /* 0xffffffc002001810 */ /* 0x000fe80007ffe0ff */
        /* <DEDUP_REMOVED lines=67> */
.L_x_1426:
        /* <DEDUP_REMOVED lines=8> */
[----:B------:R-:W2:Y:S01]  /*6c90*/  LDSM.16.MT88.4 R20, [R0] ;  /* 0x000000000014783b */ /* 0x000ea20000004200 */
[----:B------:R-:W-:Y:S02]  /*6ca0*/  UISETP.GT.AND UP2, UPT, UR7, UR22, UPT ;  /* 0x000000160700728c */ /* 0x000fe4000bf44270 */
        /* <DEDUP_REMOVED lines=276> */
[----:B------:R-:W-:Y:S02]  /*7df0*/  F2FP.BF16.F32.PACK_AB R62, R63, R62 ;  /* 0x0000003e3f3e723e */ /* 0x000fe400000010ff */
[----:B------:R-:W-:Y:S01]  /*7e00*/  PLOP3.LUT P0, PT, PT, PT, UP0, 0x80, 0x0 ;  /* 0x000000000000781c */ /* 0x000fe20003f0f008 */
[----:B------:R-:W-:Y:S04]  /*7e10*/  STS [R247+0x2000], R7 ;  /* 0x00200007f7007388 */ /* 0x000fe80000000800 */
[----:B------:R-:W-:Y:S04]  /*7e20*/  STS [R247+0x2400], R6 ;  /* 0x00240006f7007388 */ /* 0x000fe80000000800 */
        /* <DEDUP_REMOVED lines=33> */
.L_x_1428:
[----:B------:R-:W-:Y:S01]  /*8040*/  @UP0 UIADD3 UR7, UR36, UR38, URZ ;  /* 0x0000002624070290 */ /* 0x000fe2000fffe03f */
[----:B-12---:R-:W-:Y:S01]  /*8050*/  SHF.R.S32.HI R0, RZ, 0x1f, R2 ;  /* 0x0000001fff007819 */ /* 0x006fe20000011402 */
[----:B------:R-:W-:Y:S01]  /*8060*/  @UP0 ULDC.64 UR10, c[0x0][0x458] ;  /* 0x00011600000a0ab9 */ /* 0x000fe20000000a00 */
[----:B------:R-:W-:Y:S02]  /*8070*/  USHF.L.U32 UR5, UR21, 0x7, URZ ;  /* 0x0000000715057899 */ /* 0x000fe4000800063f */
        /* <DEDUP_REMOVED lines=18> */
.L_x_1429:
[----:B------:R-:W-:Y:S01]  /*81a0*/  BAR.SYNC.DEFER_BLOCKING 0x0 ;  /* 0x0000000000007b1d */ /* 0x000fe20000010000 */
[----:B------:R-:W-:Y:S01]  /*81b0*/  USHF.R.S32.HI UR7, URZ, 0x1f, UR5 ;  /* 0x0000001f3f077899 */ /* 0x000fe20008011405 */
[----:B------:R-:W-:Y:S01]  /*81c0*/  LEA.HI R0, R0, R2, RZ, 0x3 ;  /* 0x0000000200007211 */ /* 0x000fe200078f18ff */
[----:B------:R-:W-:Y:S01]  /*81d0*/  IMAD.U32 R2, RZ, RZ, UR8 ;  /* 0x00000008ff027e24 */ /* 0x000fe2000f8e00ff */
[--C-:B------:R-:W-:Y:S01]  /*81e0*/  SHF.R.S32.HI R7, RZ, 0x1f, R244.reuse ;  /* 0x0000001fff077819 */ /* 0x100fe200000114f4 */
[----:B------:R-:W-:Y:S01]  /*81f0*/  UIMAD UR12, UR7, UR8, URZ ;  /* 0x00000008070c72a4 */ /* 0x000fe2000f8e023f */
[----:B------:R-:W-:Y:S01]  /*8200*/  IMAD.MOV.U32 R6, RZ, RZ, R244 ;  /* 0x000000ffff067224 */ /* 0x000fe200078e00f4 */
[----:B------:R-:W-:Y:S01]  /*8210*/  UIMAD UR6, UR21, -0x80, UR6 ;  /* 0xffffff80150678a4 */ /* 0x000fe2000f8e0206 */
[----:B------:R-:W-:Y:S01]  /*8220*/  SHF.R.S32.HI R0, RZ, 0x3, R0 ;  /* 0x00000003ff007819 */ /* 0x000fe20000011400 */
[----:B------:R-:W-:Y:S01]  /*8230*/  UIMAD UR12, UR5, UR9, UR12 ;  /* 0x00000009050c72a4 */ /* 0x000fe2000f8e020c */
[----:B------:R-:W-:Y:S01]  /*8240*/  IMAD.WIDE.U32 R4, R2, UR5, R6 ;  /* 0x0000000502047c25 */ /* 0x000fe2000f8e0006 */
[----:B------:R-:W-:Y:S01]  /*8250*/  USHF.R.S32.HI UR16, URZ, 0x1f, UR56 ;  /* 0x0000001f3f107899 */ /* 0x000fe20008011438 */
[----:B------:R-:W-:Y:S01]  /*8260*/  BSSY B0, `(.L_x_1430) ;  /* 0x0000022000007945 */ /* 0x000fe20003800000 */
[C---:B------:R-:W-:Y:S01]  /*8270*/  ISETP.GE.AND P4, PT, R0.reuse, UR6, PT ;  /* 0x0000000600007c0c */ /* 0x040fe2000bf86270 */
[----:B------:R-:W-:Y:S01]  /*8280*/  VIADD R8, R0, 0x20 ;  /* 0x0000002000087836 */ /* 0x000fe20000000000 */
[----:B------:R-:W-:Y:S01]  /*8290*/  IADD3 R4, P0, R4, UR19, RZ ;  /* 0x0000001304047c10 */ /* 0x000fe2000ff1e0ff */
[----:B------:R-:W-:Y:S01]  /*82a0*/  IMAD.U32 R2, RZ, RZ, UR12 ;  /* 0x0000000cff027e24 */ /* 0x000fe2000f8e00ff */
[----:B------:R-:W-:Y:S01]  /*82b0*/  ULDC.64 UR12, c[0x0][0x468] ;  /* 0x00011a00000c7ab9 */ /* 0x000fe20000000a00 */
[----:B------:R-:W-:Y:S01]  /*82c0*/  VIADD R9, R0, 0x40 ;  /* 0x0000004000097836 */ /* 0x000fe20000000000 */
[----:B------:R-:W-:Y:S01]  /*82d0*/  UIMAD UR16, UR16, UR12, URZ ;  /* 0x0000000c101072a4 */ /* 0x000fe2000f8e023f */
[----:B------:R-:W-:Y:S01]  /*82e0*/  ISETP.GE.AND P3, PT, R8, UR6, PT ;  /* 0x0000000608007c0c */ /* 0x000fe2000bf66270 */
[----:B------:R-:W-:Y:S01]  /*82f0*/  VIADD R8, R0, 0x60 ;  /* 0x0000006000087836 */ /* 0x000fe20000000000 */
[----:B------:R-:W-:Y:S01]  /*8300*/  IADD3.X R5, R5, UR20, R2, P0, !PT ;  /* 0x0000001405057c10 */ /* 0x000fe200087fe402 */
[----:B------:R-:W-:Y:S01]  /*8310*/  IMAD.U32 R2, RZ, RZ, UR12 ;  /* 0x0000000cff027e24 */ /* 0x000fe2000f8e00ff */
[----:B------:R1:W2:Y:S01]  /*8320*/  LDS.128 R16, [R114+0x7000] ;  /* 0x0070000072107984 */ /* 0x0002a20000000c00 */
[----:B------:R-:W-:Y:S01]  /*8330*/  UIMAD UR13, UR56, UR13, UR16 ;  /* 0x0000000d380d72a4 */ /* 0x000fe2000f8e0210 */
[----:B------:R-:W-:Y:S01]  /*8340*/  ISETP.GE.AND P2, PT, R9, UR6, PT ;  /* 0x0000000609007c0c */ /* 0x000fe2000bf46270 */
[----:B------:R-:W-:Y:S01]  /*8350*/  IMAD.WIDE.U32 R4, R2, UR56, R4 ;  /* 0x0000003802047c25 */ /* 0x000fe2000f8e0004 */
[----:B------:R1:W3:Y:S01]  /*8360*/  LDS.128 R20, [R114+0xb000] ;  /* 0x00b0000072147984 */ /* 0x0002e20000000c00 */
[----:B------:R-:W-:-:S02]  /*8370*/  ISETP.GE.AND P1, PT, R8, UR6, PT ;  /* 0x0000000608007c0c */ /* 0x000fc4000bf26270 */
[----:B------:R-:W-:Y:S01]  /*8380*/  VIADD R2, R5, UR13 ;  /* 0x0000000d05027c36 */ /* 0x000fe20008000000 */
[----:B------:R1:W4:Y:S01]  /*8390*/  LDS.128 R24, [R114+0xc000] ;  /* 0x00c0000072187984 */ /* 0x0003220000000c00 */
[----:B------:R-:W-:-:S03]  /*83a0*/  SHF.R.S32.HI R32, RZ, 0x1f, R0 ;  /* 0x0000001fff207819 */ /* 0x000fc60000011400 */
[----:B------:R1:W1:Y:S01]  /*83b0*/  LDS.128 R28, [R114+0xd000] ;  /* 0x00d00000721c7984 */ /* 0x0002620000000c00 */
        /* <DEDUP_REMOVED lines=12> */
.L_x_1431:
[----:B------:R-:W-:Y:S05]  /*8480*/  BSYNC B0 ;  /* 0x0000000000007941 */ /* 0x000fea0003800000 */
.L_x_1430:
        /* <DEDUP_REMOVED lines=14> */
.L_x_1433:
[----:B------:R-:W-:Y:S05]  /*8570*/  BSYNC B0 ;  /* 0x0000000000007941 */ /* 0x000fea0003800000 */
.L_x_1432:
        /* <DEDUP_REMOVED lines=15> */
.L_x_1435:
[----:B------:R-:W-:Y:S05]  /*8670*/  BSYNC B0 ;  /* 0x0000000000007941 */ /* 0x000fea0003800000 */
.L_x_1434:
        /* <DEDUP_REMOVED lines=14> */
.L_x_1437:
[----:B------:R-:W-:Y:S05]  /*8760*/  BSYNC B0 ;  /* 0x0000000000007941 */ /* 0x000fea0003800000 */
.L_x_1436:
[----:B-12---:R-:W1:Y:S01]  /*8770*/  LDS.128 R112, [R114+0xa000] ;  /* 0x00a0000072707984 */ /* 0x006e620000000c00 */
[----:B------:R-:W-:Y:S01]  /*8780*/  IMAD.U32 R2, RZ, RZ, UR10 ;  /* 0x0000000aff027e24 */ /* 0x000fe2000f8e00ff */
[----:B------:R-:W-:Y:S01]  /*8790*/  UIMAD UR7, UR7, UR10, URZ ;  /* 0x0000000a070772a4 */ /* 0x000fe2000f8e023f */
[----:B------:R-:W-:Y:S01]  /*87a0*/  BSSY B0, `(.L_x_1438) ;  /* 0x0000018000007945 */ /* 0x000fe20003800000 */
[----:B------:R-:W-:Y:S01]  /*87b0*/  USHF.R.S32.HI UR8, URZ, 0x1f, UR56 ;  /* 0x0000001f3f087899 */ /* 0x000fe20008011438 */
[----:B------:R-:W-:Y:S01]  /*87c0*/  IMAD.WIDE.U32 R6, R2, UR5, R6 ;  /* 0x0000000502067c25 */ /* 0x000fe2000f8e0006 */
[----:B------:R-:W-:-:S03]  /*87d0*/  UIMAD UR5, UR5, UR11, UR7 ;  /* 0x0000000b050572a4 */ /* 0x000fc6000f8e0207 */
[----:B------:R-:W-:Y:S01]  /*87e0*/  ULDC.64 UR6, c[0x0][0x470] ;  /* 0x00011c0000067ab9 */ /* 0x000fe20000000a00 */
[----:B------:R-:W-:Y:S02]  /*87f0*/  IADD3 R4, P0, R6, UR17, RZ ;  /* 0x0000001106047c10 */ /* 0x000fe4000ff1e0ff */
        /* <DEDUP_REMOVED lines=18> */
.L_x_1439:
[----:B------:R-:W-:Y:S05]  /*8920*/  BSYNC B0 ;  /* 0x0000000000007941 */ /* 0x000fea0003800000 */
.L_x_1438:
        /* <DEDUP_REMOVED lines=14> */
.L_x_1441:
[----:B------:R-:W-:Y:S05]  /*8a10*/  BSYNC B0 ;  /* 0x0000000000007941 */ /* 0x000fea0003800000 */
.L_x_1440:
        /* <DEDUP_REMOVED lines=14> */
.L_x_1443:
[----:B------:R-:W-:Y:S05]  /*8b00*/  BSYNC B0 ;  /* 0x0000000000007941 */ /* 0x000fea0003800000 */
.L_x_1442:
        /* <DEDUP_REMOVED lines=13> */
.L_x_1422:
[----:B------:R-:W-:Y:S05]  /*8be0*/  BSYNC B1 ;  /* 0x0000000000017941 */ /* 0x000fea0003800000 */
.L_x_1400:
[----:B------:R-:W-:Y:S01]  /*8bf0*/  R2UR UR6, R251 ;  /* 0x00000000fb0672ca */ /* 0x000fe200000e0000 */
[----:B------:R-:W-:Y:S02]  /*8c00*/  ULDC UR5, c[0x0][0xc] ;  /* 0x0000030000057ab9 */ /* 0x000fe40000000800 */
[----:B------:R-:W-:-:S10]  /*8c10*/  UIADD3 UR21, UR5, UR21, URZ ;  /* 0x0000001505157290 */ /* 0x000fd4000fffe03f */
[----:B------:R-:W-:-:S06]  /*8c20*/  UISETP.GE.AND UP0, UPT, UR21, UR6, UPT ;  /* 0x000000061500728c */ /* 0x000fcc000bf06270 */
[----:B------:R-:W-:-:S13]  /*8c30*/  PLOP3.LUT P0, PT, PT, PT, UP0, 0x80, 0x0 ;  /* 0x000000000000781c */ /* 0x000fda0003f0f008 */
[----:B------:R-:W-:Y:S05]  /*8c40*/  @P0 BRA `(.L_x_1444) ;  /* 0x0000000000040947 */ /* 0x000fea0003800000 */
[----:B------:R-:W-:Y:S05]  /*8c50*/  BRA `(.L_x_1445) ;  /* 0xffffff7c00647947 */ /* 0x000fea000383ffff */
.L_x_1444:
[----:B------:R-:W-:Y:S05]  /*8c60*/  EXIT ;  /* 0x000000000000794d */ /* 0x000fea0003800000 */
.L_x_1446:
        /* <DEDUP_REMOVED lines=9> */
.L_x_2481:


//--------------------- .text._ZN5flash44flash_bwd_dq_dk_dv_loop_seqk_parallel_kernelI23Flash_bwd_kernel_traitsILi64ELi64ELi128ELi8ELi2ELi4ELi4ELb1ELb0EN7cutlass10bfloat16_tE19Flash_kernel_traitsILi64ELi64ELi128ELi8ES3_EELb1ELb0ELb1ELb1ELb0ELb0ELb0EEEvNS_16Flash_bwd_paramsE --------------------------
	.section	.text._ZN5flash44flash_bwd_dq_dk_dv_loop_seqk_parallel_kernelI23Flash_bwd_kernel_traitsILi64ELi64ELi128ELi8ELi2ELi4ELi4ELb1ELb0EN7cutlass10bfloat16_tE19Flash_kernel_traitsILi64ELi64ELi128ELi8ES3_EELb1ELb0ELb1ELb1ELb0ELb0ELb0EEEvNS_16Flash_bwd_paramsE,"ax",@progbits
	.align	128
        .global         _ZN5flash44flash_bwd_dq_dk_dv_loop_seqk_parallel_kernelI23Flash_bwd_kernel_traitsILi64ELi64ELi128ELi8ELi2ELi4ELi4ELb1ELb0EN7cutlass10bfloat16_tE19Flash_kernel_traitsILi64ELi64ELi128ELi8ES3_EELb1ELb0ELb1ELb1ELb0ELb0ELb0EEEvNS_16Flash_bwd_paramsE
        .type           _ZN5flash44flash_bwd_dq_dk_dv_loop_seqk_parallel_kernelI23Flash_bwd_kernel_traitsILi64ELi64ELi128ELi8ELi2ELi4ELi4ELb1ELb0EN7cutlass10bfloat16_tE19Flash_kernel_traitsILi64ELi64ELi128ELi8ES3_EELb1ELb0ELb1ELb1ELb0ELb0ELb0EEEvNS_16Flash_bwd_paramsE,@function
        .size           _ZN5flash44flash_bwd_dq_dk_dv_loop_seqk_parallel_kernelI23Flash_bwd_kernel_traitsILi64ELi64ELi128ELi8ELi2ELi4ELi4ELb1ELb0EN7cutlass10bfloat16_tE19Flash_kernel_traitsILi64ELi64ELi128ELi8ES3_EELb1ELb0ELb1ELb1ELb0ELb0ELb0EEEvNS_16Flash_bwd_paramsE,(.L_x_2482 - _ZN5flash44flash_bwd_dq_dk_dv_loop_seqk_parallel_kernelI23Flash_bwd_kernel_traitsILi64ELi64ELi128ELi8ELi2ELi4ELi4ELb1ELb0EN7cutlass10bfloat16_tE19Flash_kernel_traitsILi64ELi64ELi128ELi8ES3_EELb1ELb0ELb1ELb1ELb0ELb0ELb0EEEvNS_16Flash_bwd_paramsE)
        .other          _ZN5flash44flash_bwd_dq_dk_dv_loop_seqk_parallel_kernelI23Flash_bwd_kernel_traitsILi64ELi64ELi128ELi8ELi2ELi4ELi4ELb1ELb0EN7cutlass10bfloat16_tE19Flash_kernel_traitsILi64ELi64ELi128ELi8ES3_EELb1ELb0ELb1ELb1ELb0ELb0ELb0EEEvNS_16Flash_bwd_paramsE,@"STO_CUDA_ENTRY STV_DEFAULT"
_ZN5flash44flash_bwd_dq_dk_dv_loop_seqk_parallel_kernelI23Flash_bwd_kernel_traitsILi64ELi64ELi128ELi8ELi2ELi4ELi4ELb1ELb0EN7cutlass10bfloat16_tE19Flash_kernel_traitsILi64ELi64ELi128ELi8ES3_EELb1ELb0ELb1ELb1ELb0ELb0ELb0EEEvNS_16Flash_bwd_paramsE:
.text._ZN5flash44flash_bwd_dq_dk_dv_loop_seqk_parallel_kernelI23Flash_bwd_kernel_traitsILi64ELi64ELi128ELi8ELi2ELi4ELi4ELb1ELb0EN7cutlass10bfloat16_tE19Flash_kernel_traitsILi64ELi64ELi128ELi8ES3_EELb1ELb0ELb1ELb1ELb0ELb0ELb0EEEvNS_16Flash_bwd_paramsE:
        /* <DEDUP_REMOVED lines=21> */
[----:B-1----:R-:W-:Y:S01]  /*0150*/  SHF.R.S32.HI R0, RZ, 0x1f, R13 ;  /* 0x0000001fff007819 */ /* 0x002fe2000001140d */
[----:B------:R-:W-:-:S03]  /*0160*/  UIADD3 UR4, UR6, 0x6000, URZ ;  /* 0x0000600006047890 */ /* 0x000fc6000fffe03f */
        /* <DEDUP_REMOVED lines=10> */
[----:B------:R-:W-:Y:S01]  /*0210*/  SHF.R.S32.HI R11, RZ, 0x5, R179 ;  /* 0x00000005ff0b7819 */ /* 0x000fe200000114b3 */
        /* <DEDUP_REMOVED lines=17> */
[----:B------:R-:W-:Y:S01]  /*0330*/  LOP3.LUT P4, RZ, R9, 0x2, RZ, 0xc0, !PT ;  /* 0x0000000209ff7812 */ /* 0x000fe2000788c0ff */
        /* <DEDUP_REMOVED lines=33> */
[C---:B------:R-:W-:Y:S01]  /*0550*/  IMAD R187, R182.reuse, 0x200, R187 ;  /* 0x00000200b6bb7824 */ /* 0x040fe200078e02bb */
        /* <DEDUP_REMOVED lines=25> */
[--C-:B------:R-:W-:Y:S01]  /*06f0*/  IMAD R176, R179, 0x400, R0.reuse ;  /* 0x00000400b3b07824 */ /* 0x100fe200078e0200 */
[----:B------:R-:W-:Y:S01]  /*0700*/  LOP3.LUT R189, R5, R10, R189, 0x1e, !PT ;  /* 0x0000000a05bd7212 */ /* 0x000fe200078e1ebd */
[----:B------:R-:W-:Y:S01]  /*0710*/  IMAD R3, R3, 0x400, R0 ;  /* 0x0000040003037824 */ /* 0x000fe200078e0200 */
[----:B------:R-:W-:Y:S01]  /*0720*/  SHF.R.S32.HI R186, RZ, 0x2, R2 ;  /* 0x00000002ffba7819 */ /* 0x000fe20000011402 */
[----:B------:R-:W-:Y:S01]  /*0730*/  IMAD.IADD R176, R176, 0x1, R174 ;  /* 0x00000001b0b07824 */ /* 0x000fe200078e02ae */
[----:B------:R-:W-:Y:S01]  /*0740*/  SEL R2, R207, 0xffffffe0, !P4 ;  /* 0xffffffe0cf027807 */ /* 0x000fe20006000000 */
[----:B------:R-:W-:Y:S01]  /*0750*/  IMAD.IADD R189, R4, 0x1, R189 ;  /* 0x0000000104bd7824 */ /* 0x000fe200078e02bd */
[----:B------:R-:W-:Y:S01]  /*0760*/  LEA R169, R169, UR6, 0x1 ;  /* 0x00000006a9a97c11 */ /* 0x000fe2000f8e08ff */
[----:B------:R-:W-:Y:S01]  /*0770*/  IMAD.IADD R174, R174, 0x1, R3 ;  /* 0x00000001aeae7824 */ /* 0x000fe200078e0203 */
[----:B------:R-:W-:Y:S01]  /*0780*/  SEL R207, R207, 0xffffffe0, !P1 ;  /* 0xffffffe0cfcf7807 */ /* 0x000fe20004800000 */
[----:B------:R-:W-:Y:S01]  /*0790*/  IMAD.MOV.U32 R3, RZ, RZ, 0x40 ;  /* 0x00000040ff037424 */ /* 0x000fe200078e00ff */
[----:B------:R-:W-:Y:S01]  /*07a0*/  LEA R189, R189, UR8, 0x1 ;  /* 0x00000008bdbd7c11 */ /* 0x000fe2000f8e08ff */
[----:B------:R-:W-:Y:S01]  /*07b0*/  IMAD.IADD R168, R2, 0x1, R169 ;  /* 0x0000000102a87824 */ /* 0x000fe200078e02a9 */
[----:B------:R-:W-:Y:S01]  /*07c0*/  LEA R192, R192, UR6, 0x1 ;  /* 0x00000006c0c07c11 */ /* 0x000fe2000f8e08ff */
[----:B------:R-:W-:Y:S01]  /*07d0*/  IMAD R186, R179, 0x10, R186 ;  /* 0x00000010b3ba7824 */ /* 0x000fe200078e02ba */
[----:B------:R-:W-:Y:S01]  /*07e0*/  SEL R3, R3, 0xffffffc0, !P3 ;  /* 0xffffffc003037807 */ /* 0x000fe20005800000 */
[----:B------:R-:W-:Y:S01]  /*07f0*/  VIADD R193, R189, 0x40 ;  /* 0x00000040bdc17836 */ /* 0x000fe20000000000 */
[----:B------:R-:W-:Y:S01]  /*0800*/  SEL R233, R233, 0x10, !P0 ;  /* 0x00000010e9e97807 */ /* 0x000fe20004000000 */
[----:B------:R-:W-:Y:S01]  /*0810*/  IMAD.IADD R196, R192, 0x1, R207 ;  /* 0x00000001c0c47824 */ /* 0x000fe200078e02cf */
[----:B------:R-:W-:Y:S01]  /*0820*/  LOP3.LUT R175, R175, R0, RZ, 0xfc, !PT ;  /* 0x00000000afaf7212 */ /* 0x000fe200078efcff */
[----:B------:R-:W-:Y:S01]  /*0830*/  IMAD.IADD R3, R3, 0x1, R169 ;  /* 0x0000000103037824 */ /* 0x000fe200078e02a9 */
[----:B------:R-:W-:Y:S01]  /*0840*/  LEA R173, R173, UR6, 0x1 ;  /* 0x00000006adad7c11 */ /* 0x000fe2000f8e08ff */
[C---:B------:R-:W-:Y:S01]  /*0850*/  @P2 VIADD R193, R189.reuse, 0xffffffc0 ;  /* 0xffffffc0bdc12836 */ /* 0x040fe20000000000 */
[----:B------:R-:W-:Y:S01]  /*0860*/  LEA R174, R174, UR5, 0x1 ;  /* 0x00000005aeae7c11 */ /* 0x000fe2000f8e08ff */
[----:B------:R-:W-:-:S02]  /*0870*/  VIADD R194, R189, 0x420 ;  /* 0x00000420bdc27836 */ /* 0x000fc40000000000 */
[----:B------:R-:W-:Y:S02]  /*0880*/  IMAD.IADD R197, R192, 0x1, R233 ;  /* 0x00000001c0c57824 */ /* 0x000fe400078e02e9 */
[----:B------:R-:W-:Y:S02]  /*0890*/  IMAD.IADD R195, R207, 0x1, R189 ;  /* 0x00000001cfc37824 */ /* 0x000fe400078e02bd */
[----:B------:R-:W-:Y:S02]  /*08a0*/  IMAD.IADD R2, R2, 0x1, R3 ;  /* 0x0000000102027824 */ /* 0x000fe400078e0203 */
[----:B------:R-:W-:Y:S02]  /*08b0*/  @P1 VIADD R194, R189, 0x3e0 ;  /* 0x000003e0bdc21836 */ /* 0x000fe40000000000 */
[----:B------:R-:W-:Y:S02]  /*08c0*/  IMAD.IADD R233, R233, 0x1, R196 ;  /* 0x00000001e9e97824 */ /* 0x000fe400078e02c4 */
[----:B---34-:R-:W-:-:S07]  /*08d0*/  IMAD.IADD R207, R207, 0x1, R193 ;  /* 0x00000001cfcf7824 */ /* 0x018fce00078e02c1 */
.L_x_1517:
        /* <DEDUP_REMOVED lines=47> */
.L_x_1447:
[----:B------:R-:W-:Y:S01]  /*0bd0*/  IMAD.SHL.U32 R204, R188, 0x80, RZ ;  /* 0x00000080bccc7824 */ /* 0x000fe200078e00ff */
[----:B-----5:R-:W-:-:S04]  /*0be0*/  @!P2 IADD3 R229, R0, R4, -R230 ;  /* 0x0000000400e5a210 */ /* 0x020fc80007ffe8e6 */
[----:B------:R-:W-:-:S13]  /*0bf0*/  ISETP.GT.AND P0, PT, R229, R204, PT ;  /* 0x000000cce500720c */ /* 0x000fda0003f04270 */
[----:B------:R-:W-:Y:S05]  /*0c00*/  @!P0 BRA `(.L_x_1448) ;  /* 0x0000008c00588947 */ /* 0x000fea0003800000 */
[----:B------:R-:W3:Y:S01]  /*0c10*/  LDC R6, c[0x0][0x278] ;  /* 0x00009e00ff067b82 */ /* 0x000ee20000000800 */
[----:B------:R-:W-:Y:S01]  /*0c20*/  IABS R0, R190 ;  /* 0x000000be00007213 */ /* 0x000fe20000000000 */
[----:B------:R-:W4:Y:S01]  /*0c30*/  S2R R21, SR_CTAID.X ;  /* 0x0000000000157919 */ /* 0x000f220000002500 */
[----:B-1----:R-:W-:Y:S02]  /*0c40*/  IADD3 R11, R231, 0x3f, RZ ;  /* 0x0000003fe70b7810 */ /* 0x002fe40007ffe0ff */
[----:B------:R-:W-:Y:S02]  /*0c50*/  ISETP.NE.AND P0, PT, R232, -0x1, PT ;  /* 0xffffffffe800780c */ /* 0x000fe40003f05270 */
[----:B------:R-:W-:Y:S01]  /*0c60*/  SHF.R.S32.HI R13, RZ, 0x1f, R11 ;  /* 0x0000001fff0d7819 */ /* 0x000fe2000001140b */
[----:B------:R-:W1:Y:S01]  /*0c70*/  LDC R10, c[0x0][0x394] ;  /* 0x0000e500ff0a7b82 */ /* 0x000e620000000800 */
[----:B------:R-:W-:Y:S02]  /*0c80*/  ISETP.NE.AND P2, PT, R30, -0x1, PT ;  /* 0xffffffff1e00780c */ /* 0x000fe40003f45270 */
[----:B------:R-:W-:-:S02]  /*0c90*/  LEA.HI R13, R13, R11, RZ, 0x6 ;  /* 0x0000000b0d0d7211 */ /* 0x000fc400078f30ff */
[----:B------:R-:W-:Y:S02]  /*0ca0*/  IADD3 R11, R231, 0x80, R204 ;  /* 0x00000080e70b7810 */ /* 0x000fe40007ffe0cc */
[----:B------:R-:W-:Y:S01]  /*0cb0*/  SHF.R.S32.HI R13, RZ, 0x6, R13 ;  /* 0x00000006ff0d7819 */ /* 0x000fe2000001140d */
[----:B------:R-:W5:Y:S01]  /*0cc0*/  LDC.64 R4, c[0x0][0x228] ;  /* 0x00008a00ff047b82 */ /* 0x000f620000000a00 */
[----:B------:R-:W-:Y:S02]  /*0cd0*/  SHF.R.S32.HI R191, RZ, 0x1f, R190 ;  /* 0x0000001fffbf7819 */ /* 0x000fe400000114be */
[----:B------:R-:W-:Y:S02]  /*0ce0*/  @P0 IADD3 R34, R230, R232, RZ ;  /* 0x000000e8e6220210 */ /* 0x000fe40007ffe0ff */
[----:B---3--:R-:W-:-:S03]  /*0cf0*/  IABS R7, R6 ;  /* 0x0000000600077213 */ /* 0x008fc60000000000 */
[----:B------:R-:W3:Y:S01]  /*0d00*/  LDC R18, c[0x0][0x2d4] ;  /* 0x0000b500ff127b82 */ /* 0x000ee20000000800 */
[----:B--2---:R-:W2:Y:S01]  /*0d10*/  I2F.RP R8, R7 ;  /* 0x0000000700087306 */ /* 0x004ea20000209400 */
[----:B-1----:R-:W-:-:S06]  /*0d20*/  IADD3 R10, R11, R10, -R229 ;  /* 0x0000000a0b0a7210 */ /* 0x002fcc0007ffe8e5 */
[----:B------:R-:W1:Y:S01]  /*0d30*/  LDC R213, c[0x0][0x2dc] ;  /* 0x0000b700ffd57b82 */ /* 0x000e620000000800 */
[----:B------:R-:W-:Y:S01]  /*0d40*/  IADD3 R10, R10, 0x3f, RZ ;  /* 0x0000003f0a0a7810 */ /* 0x000fe20007ffe0ff */
[----:B-----5:R-:W-:-:S03]  /*0d50*/  IMAD R25, R16, R4, RZ ;  /* 0x0000000410197224 */ /* 0x020fc600078e02ff */
[----:B------:R-:W-:Y:S01]  /*0d60*/  SHF.R.S32.HI R228, RZ, 0x1f, R10 ;  /* 0x0000001fffe47819 */ /* 0x000fe2000001140a */
[C---:B------:R-:W-:Y:S01]  /*0d70*/  IMAD.WIDE.U32 R26, R183.reuse, R4, RZ ;  /* 0x00000004b71a7225 */ /* 0x040fe200078e00ff */
[----:B--2---:R-:W2:Y:S01]  /*0d80*/  MUFU.RCP R8, R8 ;  /* 0x0000000800087308 */ /* 0x004ea20000001000 */
[----:B------:R-:W5:Y:S01]  /*0d90*/  LDC.U8 R4, c[0x0][0x3d8] ;  /* 0x0000f600ff047b82 */ /* 0x000f620000000000 */
[----:B------:R-:W-:Y:S01]  /*0da0*/  LEA.HI R228, R228, R10, RZ, 0x6 ;  /* 0x0000000ae4e47211 */ /* 0x000fe200078f30ff */
[----:B------:R-:W-:Y:S01]  /*0db0*/  IMAD R25, R183, R5, R25 ;  /* 0x00000005b7197224 */ /* 0x000fe200078e0219 */
[----:B---3--:R-:W-:-:S03]  /*0dc0*/  SHF.R.S32.HI R5, RZ, 0x1f, R18 ;  /* 0x0000001fff057819 */ /* 0x008fc60000011412 */
[----:B------:R-:W-:Y:S01]  /*0dd0*/  IMAD.IADD R25, R27, 0x1, R25 ;  /* 0x000000011b197824 */ /* 0x000fe200078e0219 */
[----:B------:R-:W-:Y:S01]  /*0de0*/  SHF.R.S32.HI R228, RZ, 0x6, R228 ;  /* 0x00000006ffe47819 */ /* 0x000fe200000114e4 */
[----:B------:R-:W3:Y:S01]  /*0df0*/  @P0 LDC.64 R10, c[0x0][0x250] ;  /* 0x00009400ff0a0b82 */ /* 0x000ee20000000a00 */
[----:B------:R-:W-:Y:S02]  /*0e00*/  IMAD.WIDE.U32 R32, R183, R18, RZ ;  /* 0x00000012b7207225 */ /* 0x000fe400078e00ff */
[----:B------:R-:W-:Y:S02]  /*0e10*/  VIMNMX R228, R13, R228, PT ;  /* 0x000000e40de47248 */ /* 0x000fe40003fe0100 */
[----:B------:R-:W-:Y:S01]  /*0e20*/  IMAD R5, R5, R183, RZ ;  /* 0x000000b705057224 */ /* 0x000fe200078e02ff */
[----:B--2---:R-:W-:-:S03]  /*0e30*/  IADD3 R8, R8, 0xffffffe, RZ ;  /* 0x0ffffffe08087810 */ /* 0x004fc60007ffe0ff */
[----:B------:R-:W-:Y:S01]  /*0e40*/  IMAD R5, R16, R18, R5 ;  /* 0x0000001210057224 */ /* 0x000fe200078e0205 */
[----:B------:R-:W2:Y:S01]  /*0e50*/  LDC R22, c[0x0][0x2c4] ;  /* 0x0000b100ff167b82 */ /* 0x000ea20000000800 */
[----:B------:R-:W4:Y:S02]  /*0e60*/  F2I.FTZ.U32.TRUNC.NTZ R9, R8 ;  /* 0x0000000800097305 */ /* 0x000f24000021f000 */
[----:B------:R-:W-:Y:S01]  /*0e70*/  IMAD.IADD R5, R33, 0x1, R5 ;  /* 0x0000000121057824 */ /* 0x000fe200078e0205 */
[----:B-----5:R-:W-:-:S04]  /*0e80*/  ISETP.NE.AND P3, PT, R4, RZ, PT ;  /* 0x000000ff0400720c */ /* 0x020fc80003f65270 */
[----:B------:R-:W5:Y:S01]  /*0e90*/  LDC.U8 R23, c[0x0][0x480] ;  /* 0x00012000ff177b82 */ /* 0x000f620000000000 */
[C---:B---3--:R-:W-:Y:S02]  /*0ea0*/  @P0 IMAD R19, R34.reuse, R11, RZ ;  /* 0x0000000b22130224 */ /* 0x048fe400078e02ff */
[----:B------:R-:W-:Y:S01]  /*0eb0*/  @P0 IMAD.WIDE.U32 R34, R34, R10, RZ ;  /* 0x0000000a22220225 */ /* 0x000fe200078e00ff */
[----:B----4-:R-:W-:-:S05]  /*0ec0*/  IADD3 R17, RZ, -R9, RZ ;  /* 0x80000009ff117210 */ /* 0x010fca0007ffe0ff */
[----:B------:R-:W3:Y:S01]  /*0ed0*/  @P3 LDC R240, c[0x0][0x2e4] ;  /* 0x0000b900fff03b82 */ /* 0x000ee20000000800 */
[----:B------:R-:W-:Y:S02]  /*0ee0*/  IMAD.MOV.U32 R8, RZ, RZ, RZ ;  /* 0x000000ffff087224 */ /* 0x000fe400078e00ff */
[----:B------:R-:W-:Y:S02]  /*0ef0*/  IMAD R17, R17, R7, RZ ;  /* 0x0000000711117224 */ /* 0x000fe400078e02ff */
[----:B------:R-:W-:Y:S02]  /*0f00*/  @P0 IMAD.MOV.U32 R20, RZ, RZ, R34 ;  /* 0x000000ffff140224 */ /* 0x000fe400078e0022 */
[----:B------:R-:W-:Y:S02]  /*0f10*/  IMAD.HI.U32 R17, R9, R17, R8 ;  /* 0x0000001109117227 */ /* 0x000fe400078e0008 */
[----:B------:R-:W4:Y:S02]  /*0f20*/  LDC.64 R8, c[0x0][0x240] ;  /* 0x00009000ff087b82 */ /* 0x000f240000000a00 */
[----:B------:R-:W-:-:S02]  /*0f30*/  IMAD.SHL.U32 R34, R183, 0x80, RZ ;  /* 0x00000080b7227824 */ /* 0x000fc400078e00ff */
[----:B------:R-:W-:-:S03]  /*0f40*/  IMAD.HI.U32 R17, R17, R0, RZ ;  /* 0x0000000011117227 */ /* 0x000fc600078e00ff */
[----:B------:R-:W-:Y:S01]  /*0f50*/  SEL R34, R34, RZ, P5 ;  /* 0x000000ff22227207 */ /* 0x000fe20002800000 */
[----:B------:R-:W-:Y:S02]  /*0f60*/  IMAD.MOV R12, RZ, RZ, -R17 ;  /* 0x000000ffff0c7224 */ /* 0x000fe400078e0a11 */
[----:B------:R-:W-:Y:S02]  /*0f70*/  @P0 IMAD.IADD R19, R35, 0x1, R19 ;  /* 0x0000000123130824 */ /* 0x000fe400078e0213 */
[C---:B------:R-:W-:Y:S02]  /*0f80*/  IMAD R12, R7.reuse, R12, R0 ;  /* 0x0000000c070c7224 */ /* 0x040fe400078e0200 */
[----:B------:R-:W1:Y:S03]  /*0f90*/  LDC R0, c[0x0][0x270] ;  /* 0x00009c00ff007b82 */ /* 0x000e660000000800 */
[----:B------:R-:W-:Y:S01]  /*0fa0*/  ISETP.GT.U32.AND P4, PT, R7, R12, PT ;  /* 0x0000000c0700720c */ /* 0x000fe20003f84070 */
[----:B----4-:R-:W-:-:S03]  /*0fb0*/  IMAD.WIDE.U32 R14, R30, R8, RZ ;  /* 0x000000081e0e7225 */ /* 0x010fc600078e00ff */
[----:B------:R-:W-:-:S09]  /*0fc0*/  SEL R26, R26, R14, !P2 ;  /* 0x0000000e1a1a7207 */ /* 0x000fd20005000000 */
[----:B------:R-:W-:Y:S01]  /*0fd0*/  @!P4 VIADD R17, R17, 0x1 ;  /* 0x000000011111c836 */ /* 0x000fe20000000000 */
[-C--:B------:R-:W-:Y:S02]  /*0fe0*/  @!P4 IADD3 R12, R12, -R7.reuse, RZ ;  /* 0x800000070c0cc210 */ /* 0x080fe40007ffe0ff */
[----:B------:R-:W-:Y:S02]  /*0ff0*/  ISETP.NE.AND P4, PT, R6, RZ, PT ;  /* 0x000000ff0600720c */ /* 0x000fe40003f85270 */
[----:B------:R-:W-:Y:S01]  /*1000*/  ISETP.GE.U32.AND P6, PT, R12, R7, PT ;  /* 0x000000070c00720c */ /* 0x000fe20003fc6070 */
[----:B------:R-:W-:Y:S01]  /*1010*/  IMAD R12, R30, R9, RZ ;  /* 0x000000091e0c7224 */ /* 0x000fe200078e02ff */
[----:B------:R-:W-:Y:S01]  /*1020*/  LOP3.LUT R7, R190, R6, RZ, 0x3c, !PT ;  /* 0x00000006be077212 */ /* 0x000fe200078e3cff */
[----:B-1----:R-:W-:-:S03]  /*1030*/  IMAD.WIDE R40, R213, R0, RZ ;  /* 0x00000000d5287225 */ /* 0x002fc600078e02ff */
[----:B------:R-:W-:Y:S01]  /*1040*/  @P2 IADD3 R25, R15, R12, RZ ;  /* 0x0000000c0f192210 */ /* 0x000fe20007ffe0ff */
[-C--:B------:R-:W-:Y:S01]  /*1050*/  IMAD R24, R41, R32.reuse, RZ ;  /* 0x0000002029187224 */ /* 0x080fe200078e02ff */
[----:B------:R-:W1:Y:S01]  /*1060*/  @!P2 LDC.64 R12, c[0x0][0x418] ;  /* 0x00010600ff0cab82 */ /* 0x000e620000000a00 */
[----:B------:R-:W-:Y:S01]  /*1070*/  ISETP.GE.AND P1, PT, R7, RZ, PT ;  /* 0x000000ff0700720c */ /* 0x000fe20003f26270 */
[----:B------:R-:W-:-:S04]  /*1080*/  IMAD.WIDE.U32 R32, R40, R32, RZ ;  /* 0x0000002028207225 */ /* 0x000fc800078e00ff */
[C---:B------:R-:W-:Y:S02]  /*1090*/  IMAD R24, R40.reuse, R5, R24 ;  /* 0x0000000528187224 */ /* 0x040fe400078e0218 */
[----:B------:R-:W4:Y:S01]  /*10a0*/  @P2 LDC.64 R14, c[0x0][0x420] ;  /* 0x00010800ff0e2b82 */ /* 0x000f220000000a00 */
[-C--:B------:R-:W-:Y:S02]  /*10b0*/  IMAD R4, R41, R30.reuse, RZ ;  /* 0x0000001e29047224 */ /* 0x080fe400078e02ff */
[----:B------:R-:W-:Y:S01]  /*10c0*/  IMAD.WIDE.U32 R28, R40, R30, RZ ;  /* 0x0000001e281c7225 */ /* 0x000fe200078e00ff */
[----:B------:R-:W-:-:S03]  /*10d0*/  IADD3 R24, R33, R24, RZ ;  /* 0x0000001821187210 */ /* 0x000fc60007ffe0ff */
[----:B------:R-:W-:Y:S01]  /*10e0*/  @P6 VIADD R17, R17, 0x1 ;  /* 0x0000000111116836 */ /* 0x000fe20000000000 */
[----:B------:R-:W-:Y:S01]  /*10f0*/  @P2 IADD3 R24, R29, R4, RZ ;  /* 0x000000041d182210 */ /* 0x000fe20007ffe0ff */
[----:B------:R-:W-:Y:S01]  /*1100*/  IMAD R33, R190, R213, RZ ;  /* 0x000000d5be217224 */ /* 0x000fe200078e02ff */
[----:B------:R-:W3:Y:S01]  /*1110*/  LDC.64 R4, c[0x0][0x488] ;  /* 0x00012200ff047b82 */ /* 0x000ee20000000a00 */
[----:B------:R-:W-:Y:S02]  /*1120*/  SEL R32, R32, R28, !P2 ;  /* 0x0000001c20207207 */ /* 0x000fe40005000000 */
[----:B------:R-:W-:Y:S02]  /*1130*/  @!P1 IADD3 R17, -R17, RZ, RZ ;  /* 0x000000ff11119210 */ /* 0x000fe40007ffe1ff */
[----:B------:R-:W-:Y:S01]  /*1140*/  @!P4 LOP3.LUT R17, RZ, R6, RZ, 0x33, !PT ;  /* 0x00000006ff11c212 */ /* 0x000fe200078e33ff */
[-C--:B-1----:R-:W-:Y:S01]  /*1150*/  @!P2 IMAD R31, R16, R12.reuse, RZ ;  /* 0x0000000c101fa224 */ /* 0x082fe200078e02ff */
[C---:B------:R-:W-:Y:S01]  /*1160*/  SHF.L.U64.HI R29, R183.reuse, 0x7, R16 ;  /* 0x00000007b71d7819 */ /* 0x040fe20000010210 */
[----:B------:R-:W1:Y:S01]  /*1170*/  @P0 LDC.64 R6, c[0x0][0x248] ;  /* 0x00009200ff060b82 */ /* 0x000e620000000a00 */
[----:B------:R-:W-:Y:S01]  /*1180*/  LEA R28, R228, 0xffffffc0, 0x6 ;  /* 0xffffffc0e41c7811 */ /* 0x000fe200078e30ff */
[----:B------:R-:W-:Y:S01]  /*1190*/  @!P2 IMAD.WIDE.U32 R42, R183, R12, RZ ;  /* 0x0000000cb72aa225 */ /* 0x000fe200078e00ff */
[----:B------:R-:W-:-:S02]  /*11a0*/  SEL R29, R29, RZ, P5 ;  /* 0x000000ff1d1d7207 */ /* 0x000fc40002800000 */
[----:B------:R-:W-:Y:S01]  /*11b0*/  IADD3 R34, P1, R28, R34, RZ ;  /* 0x000000221c227210 */ /* 0x000fe20007f3e0ff */
[----:B----4-:R-:W-:Y:S01]  /*11c0*/  @P2 IMAD.WIDE.U32 R38, R30, R14, RZ ;  /* 0x0000000e1e262225 */ /* 0x010fe200078e00ff */
[----:B------:R-:W-:-:S03]  /*11d0*/  SHF.R.S32.HI R27, RZ, 0x1f, R28 ;  /* 0x0000001fff1b7819 */ /* 0x000fc6000001141c */
[----:B------:R-:W-:Y:S01]  /*11e0*/  @!P2 IMAD R14, R183, R13, R31 ;  /* 0x0000000db70ea224 */ /* 0x000fe200078e021f */
[----:B------:R-:W-:Y:S01]  /*11f0*/  IADD3.X R13, R27, R29, RZ, P1, !PT ;  /* 0x0000001d1b0d7210 */ /* 0x000fe20000ffe4ff */
[----:B--2---:R-:W-:Y:S01]  /*1200*/  @P3 IMAD R31, R183, R22, RZ ;  /* 0x00000016b71f3224 */ /* 0x004fe200078e02ff */
[----:B-----5:R-:W-:Y:S01]  /*1210*/  ISETP.NE.AND P1, PT, R23, RZ, PT ;  /* 0x000000ff1700720c */ /* 0x020fe20003f25270 */
[----:B------:R-:W-:Y:S02]  /*1220*/  IMAD R36, R41, R34, RZ ;  /* 0x0000002229247224 */ /* 0x000fe400078e02ff */
[----:B------:R-:W-:Y:S01]  /*1230*/  @P2 IMAD R15, R30, R15, R39 ;  /* 0x0000000f1e0f2224 */ /* 0x000fe200078e0227 */
[----:B------:R-:W-:Y:S01]  /*1240*/  @P3 SEL R12, R31, R30, !P2 ;  /* 0x0000001e1f0c3207 */ /* 0x000fe20005000000 */
[----:B------:R-:W-:Y:S01]  /*1250*/  IMAD R36, R40, R13, R36 ;  /* 0x0000000d28247224 */ /* 0x000fe200078e0224 */
[----:B------:R-:W-:Y:S01]  /*1260*/  @!P2 IADD3 R15, R43, R14, RZ ;  /* 0x0000000e2b0fa210 */ /* 0x000fe20007ffe0ff */
[----:B------:R-:W-:Y:S01]  /*1270*/  @P2 IMAD.MOV.U32 R13, RZ, RZ, R38 ;  /* 0x000000ffff0d2224 */ /* 0x000fe200078e0026 */
[----:B------:R-:W-:Y:S01]  /*1280*/  SHF.R.S32.HI R31, RZ, 0x1f, R33 ;  /* 0x0000001fff1f7819 */ /* 0x000fe20000011421 */
[----:B---3--:R-:W-:-:S02]  /*1290*/  @P3 IMAD R240, R190, R240, R12 ;  /* 0x000000f0bef03224 */ /* 0x008fc400078e020c */
[----:B------:R-:W-:Y:S01]  /*12a0*/  IMAD.WIDE.U32 R38, R21, R4, RZ ;  /* 0x0000000415267225 */ /* 0x000fe200078e00ff */
[----:B------:R-:W-:-:S03]  /*12b0*/  @P0 IADD3 R4, R230, R232, RZ ;  /* 0x000000e8e6040210 */ /* 0x000fc60007ffe0ff */
[----:B------:R-:W-:Y:S01]  /*12c0*/  @!P3 IMAD R12, R183, R0, R190 ;  /* 0x00000000b70cb224 */ /* 0x000fe200078e02be */
[----:B------:R-:W-:Y:S01]  /*12d0*/  SEL R14, R38, RZ, P1 ;  /* 0x000000ff260e7207 */ /* 0x000fe20000800000 */
[----:B------:R-:W-:Y:S02]  /*12e0*/  IMAD R5, R21, R5, R39 ;  /* 0x0000000515057224 */ /* 0x000fe400078e0227 */
[----:B------:R-:W-:Y:S01]  /*12f0*/  @!P3 IMAD R240, R12, R22, RZ ;  /* 0x000000160cf0b224 */ /* 0x000fe200078e02ff */
[----:B------:R-:W-:Y:S01]  /*1300*/  SHF.R.S32.HI R12, RZ, 0x1f, R204 ;  /* 0x0000001fff0c7819 */ /* 0x000fe200000114cc */
[C---:B-1----:R-:W-:Y:S01]  /*1310*/  @P0 IMAD R21, R4.reuse, R7, RZ ;  /* 0x0000000704150224 */ /* 0x042fe200078e02ff */
[----:B------:R-:W-:Y:S01]  /*1320*/  SEL R29, R5, RZ, P1 ;  /* 0x000000ff051d7207 */ /* 0x000fe20000800000 */
[----:B------:R-:W-:-:S04]  /*1330*/  @P0 IMAD.WIDE.U32 R22, R4, R6, RZ ;  /* 0x0000000604160225 */ /* 0x000fc800078e00ff */
[----:B------:R-:W-:-:S04]  /*1340*/  IMAD.WIDE.U32 R34, R40, R34, RZ ;  /* 0x0000002228227225 */ /* 0x000fc800078e00ff */
[----:B------:R-:W-:Y:S02]  /*1350*/  @!P2 IMAD.MOV.U32 R13, RZ, RZ, R42 ;  /* 0x000000ffff0da224 */ /* 0x000fe400078e002a */
        /* <DEDUP_REMOVED lines=14> */
.L_x_1449:
        /* <DEDUP_REMOVED lines=13> */
.L_x_1450:
        /* <DEDUP_REMOVED lines=10> */
.L_x_1451:
[----:B------:R-:W-:-:S04]  /*15b0*/  IMAD R30, R183, R0, R190 ;  /* 0x00000000b71e7224 */ /* 0x000fc800078e02be */
[----:B------:R-:W-:-:S07]  /*15c0*/  IMAD R30, R30, R18, RZ ;  /* 0x000000121e1e7224 */ /* 0x000fce00078e02ff */
.L_x_1452:
[----:B------:R-:W1:Y:S01]  /*15d0*/  S2R R18, SR_TID.X ;  /* 0x0000000000127919 */ /* 0x000e620000002100 */
[----:B------:R-:W2:Y:S01]  /*15e0*/  LDC.64 R4, c[0x0][0x420] ;  /* 0x00010800ff047b82 */ /* 0x000ea20000000a00 */
[----:B------:R-:W-:Y:S01]  /*15f0*/  IMAD R213, R213, R0, RZ ;  /* 0x00000000d5d57224 */ /* 0x000fe200078e02ff */
[----:B------:R-:W-:Y:S01]  /*1600*/  IADD3 R40, P4, R184, R13, RZ ;  /* 0x0000000db8287210 */ /* 0x000fe20007f9e0ff */
[----:B------:R-:W-:Y:S01]  /*1610*/  ULDC UR5, c[0x0][0x398] ;  /* 0x0000e60000057ab9 */ /* 0x000fe20000000800 */
[----:B------:R-:W-:Y:S01]  /*1620*/  SHF.R.S32.HI R185, RZ, 0x1f, R184 ;  /* 0x0000001fffb97819 */ /* 0x000fe200000114b8 */
[----:B------:R-:W-:Y:S01]  /*1630*/  IMAD.SHL.U32 R208, R213, 0x40, RZ ;  /* 0x00000040d5d07824 */ /* 0x000fe200078e00ff */
[----:B------:R-:W-:Y:S01]  /*1640*/  IADD3 R35, -R229, R231, R204 ;  /* 0x000000e7e5237210 */ /* 0x000fe20007ffe1cc */
[----:B------:R-:W-:Y:S01]  /*1650*/  IMAD.IADD R240, R28, 0x1, R240 ;  /* 0x000000011cf07824 */ /* 0x000fe200078e02f0 */
[----:B------:R-:W-:Y:S01]  /*1660*/  ULDC.64 UR8, c[0x0][0x428] ;  /* 0x00010a0000087ab9 */ /* 0x000fe20000000a00 */
[----:B------:R-:W-:Y:S01]  /*1670*/  IMAD.X R41, R185, 0x1, R15, P4 ;  /* 0x00000001b9297824 */ /* 0x000fe200020e060f */
[----:B------:R-:W-:Y:S01]  /*1680*/  IADD3 R34, P3, P2, R34, R208, R33 ;  /* 0x000000d022227210 */ /* 0x000fe20007a7e021 */
[----:B------:R-:W-:Y:S01]  /*1690*/  VIADD R33, R35, -UR5 ;  /* 0x8000000523217c36 */ /* 0x000fe20008000000 */
[----:B------:R-:W-:Y:S01]  /*16a0*/  SHF.R.S32.HI R37, RZ, 0x1f, R208 ;  /* 0x0000001fff257819 */ /* 0x000fe200000114d0 */
[----:B------:R-:W3:Y:S01]  /*16b0*/  LDC.64 R38, c[0x0][0x478] ;  /* 0x00011e00ff267b82 */ /* 0x000ee20000000a00 */
[----:B------:R-:W-:Y:S01]  /*16c0*/  ULDC.64 UR12, c[0x0][0x210] ;  /* 0x00008400000c7ab9 */ /* 0x000fe20000000a00 */
[----:B------:R-:W-:Y:S01]  /*16d0*/  ULDC.64 UR10, c[0x0][0x3e0] ;  /* 0x0000f800000a7ab9 */ /* 0x000fe20000000a00 */
[----:B------:R-:W-:Y:S01]  /*16e0*/  IADD3.X R31, R36, R37, R31, P3, P2 ;  /* 0x00000025241f7210 */ /* 0x000fe20001fe441f */
[----:B------:R-:W-:Y:S01]  /*16f0*/  BSSY B1, `(.L_x_1448) ;  /* 0x0000827000017945 */ /* 0x000fe20003800000 */
[----:B------:R-:W-:Y:S01]  /*1700*/  IADD3 R32, P3, P2, R14, R34, R32 ;  /* 0x000000220e207210 */ /* 0x000fe20007a7e020 */
[----:B------:R-:W-:Y:S01]  /*1710*/  IMAD.IADD R34, R28, 0x1, R30 ;  /* 0x000000011c227824 */ /* 0x000fe200078e021e */
[----:B------:R-:W-:Y:S01]  /*1720*/  SHF.R.S32.HI R35, RZ, 0x1f, R33 ;  /* 0x0000001fff237819 */ /* 0x000fe20000011421 */
[----:B------:R-:W-:Y:S01]  /*1730*/  IMAD R30, R191, UR8, RZ ;  /* 0x00000008bf1e7c24 */ /* 0x000fe2000f8e02ff */
[----:B------:R-:W-:-:S02]  /*1740*/  IADD3.X R24, R29, R31, R24, P3, P2 ;  /* 0x0000001f1d187210 */ /* 0x000fc40001fe4418 */
[----:B------:R-:W-:Y:S01]  /*1750*/  LEA.HI R33, R35, R33, RZ, 0x6 ;  /* 0x0000002123217211 */ /* 0x000fe200078f30ff */
[-C--:B--2---:R-:W-:Y:S02]  /*1760*/  IMAD R37, R27, R4.reuse, RZ ;  /* 0x000000041b257224 */ /* 0x084fe400078e02ff */
[C---:B------:R-:W-:Y:S01]  /*1770*/  IMAD.WIDE.U32 R40, R28.reuse, R4, R40 ;  /* 0x000000041c287225 */ /* 0x040fe200078e0028 */
[----:B------:R-:W-:Y:S02]  /*1780*/  SHF.R.S32.HI R33, RZ, 0x6, R33 ;  /* 0x00000006ff217819 */ /* 0x000fe40000011421 */
[----:B-1----:R-:W-:Y:S01]  /*1790*/  SHF.R.S32.HI R15, RZ, 0x1f, R18 ;  /* 0x0000001fff0f7819 */ /* 0x002fe20000011412 */
[----:B------:R-:W-:Y:S01]  /*17a0*/  IMAD R37, R28, R5, R37 ;  /* 0x000000051c257224 */ /* 0x000fe200078e0225 */
[----:B------:R-:W-:Y:S01]  /*17b0*/  VIMNMX R206, RZ, R33, !PT ;  /* 0x00000021ffce7248 */ /* 0x000fe20007fe0100 */
[----:B------:R-:W-:Y:S01]  /*17c0*/  IMAD R30, R190, UR9, R30 ;  /* 0x00000009be1e7c24 */ /* 0x000fe2000f8e021e */
[----:B------:R-:W-:-:S02]  /*17d0*/  LEA.HI R14, R15, R18, RZ, 0x3 ;  /* 0x000000120f0e7211 */ /* 0x000fc400078f18ff */
[----:B------:R-:W-:Y:S02]  /*17e0*/  LEA.HI R36, R15, R18, RZ, 0x5 ;  /* 0x000000120f247211 */ /* 0x000fe400078f28ff */
[----:B------:R-:W-:Y:S02]  /*17f0*/  SHF.R.S32.HI R14, RZ, 0x3, R14 ;  /* 0x00000003ff0e7819 */ /* 0x000fe4000001140e */
[----:B------:R-:W-:Y:S02]  /*1800*/  LOP3.LUT R212, R36, 0xffffffe0, RZ, 0xc0, !PT ;  /* 0xffffffe024d47812 */ /* 0x000fe400078ec0ff */
[----:B------:R-:W-:Y:S02]  /*1810*/  IADD3 R35, P4, R14, R28, RZ ;  /* 0x0000001c0e237210 */ /* 0x000fe40007f9e0ff */
[----:B------:R-:W-:Y:S01]  /*1820*/  SHF.R.S32.HI R13, RZ, 0x1f, R14 ;  /* 0x0000001fff0d7819 */ /* 0x000fe2000001140e */
[----:B------:R-:W-:Y:S01]  /*1830*/  IMAD.IADD R212, R18, 0x1, -R212 ;  /* 0x0000000112d47824 */ /* 0x000fe200078e0ad4 */
[----:B------:R-:W-:Y:S01]  /*1840*/  SHF.R.S32.HI R28, RZ, 0x5, R36 ;  /* 0x00000005ff1c7819 */ /* 0x000fe20000011424 */
[----:B------:R-:W-:Y:S01]  /*1850*/  IMAD.MOV.U32 R36, RZ, RZ, R40 ;  /* 0x000000ffff247224 */ /* 0x000fe200078e0028 */
[----:B------:R-:W-:Y:S01]  /*1860*/  IADD3 R37, R41, R37, RZ ;  /* 0x0000002529257210 */ /* 0x000fe20007ffe0ff */
[----:B------:R-:W-:-:S02]  /*1870*/  IMAD.X R27, R13, 0x1, R27, P4 ;  /* 0x000000010d1b7824 */ /* 0x000fc400020e061b */
[----:B------:R-:W-:-:S04]  /*1880*/  IMAD.WIDE.U32 R40, R35, R8, R184 ;  /* 0x0000000823287225 */ /* 0x000fc800078e00b8 */
[----:B------:R-:W-:Y:S01]  /*1890*/  IMAD R27, R27, R8, RZ ;  /* 0x000000081b1b7224 */ /* 0x000fe200078e02ff */
[----:B------:R-:W-:Y:S01]  /*18a0*/  IADD3 R40, P3, R26, R40, RZ ;  /* 0x000000281a287210 */ /* 0x000fe20007f7e0ff */
[----:B------:R-:W-:Y:S02]  /*18b0*/  IMAD R28, R28, R213, R212 ;  /* 0x000000d51c1c7224 */ /* 0x000fe400078e02d4 */
[----:B------:R-:W-:Y:S02]  /*18c0*/  IMAD R27, R35, R9, R27 ;  /* 0x00000009231b7224 */ /* 0x000fe400078e021b */
[----:B------:R-:W-:Y:S01]  /*18d0*/  IMAD.WIDE.U32 R36, R190, UR8, R36 ;  /* 0x00000008be247c25 */ /* 0x000fe2000f8e0024 */
[----:B------:R-:W-:Y:S01]  /*18e0*/  ULDC.64 UR8, c[0x0][0x258] ;  /* 0x0000960000087ab9 */ /* 0x000fe20000000a00 */
[C---:B------:R-:W-:Y:S02]  /*18f0*/  IADD3 R32, P2, R28.reuse, R32, RZ ;  /* 0x000000201c207210 */ /* 0x040fe40007f5e0ff */
[----:B------:R-:W-:Y:S01]  /*1900*/  IADD3.X R41, R25, R41, R27, P3, !PT ;  /* 0x0000002919297210 */ /* 0x000fe20001ffe41b */
[----:B------:R-:W-:Y:S01]  /*1910*/  IMAD R25, R191, UR8, RZ ;  /* 0x00000008bf197c24 */ /* 0x000fe2000f8e02ff */
[----:B------:R-:W1:Y:S01]  /*1920*/  LDC.64 R26, c[0x0][0x2b0] ;  /* 0x0000ac00ff1a7b82 */ /* 0x000e620000000a00 */
[----:B------:R-:W-:Y:S01]  /*1930*/  LEA.HI.X.SX32 R24, R28, R24, 0x1, P2 ;  /* 0x000000181c187211 */ /* 0x000fe200010f0eff */
[----:B------:R-:W-:Y:S01]  /*1940*/  IMAD R28, R13, R4, RZ ;  /* 0x000000040d1c7224 */ /* 0x000fe200078e02ff */
[----:B------:R-:W-:Y:S01]  /*1950*/  IADD3 R31, R37, R30, RZ ;  /* 0x0000001e251f7210 */ /* 0x000fe20007ffe0ff */
[----:B------:R-:W-:-:S02]  /*1960*/  IMAD R25, R190, UR9, R25 ;  /* 0x00000009be197c24 */ /* 0x000fc4000f8e0219 */
[----:B------:R-:W-:Y:S01]  /*1970*/  IMAD.WIDE.U32 R40, R190, UR8, R40 ;  /* 0x00000008be287c25 */ /* 0x000fe2000f8e0028 */
[----:B------:R-:W-:Y:S02]  /*1980*/  ULDC.64 UR8, c[0x0][0x400] ;  /* 0x0001000000087ab9 */ /* 0x000fe40000000a00 */
[----:B------:R-:W-:Y:S01]  /*1990*/  LEA R242, P2, R32, UR8, 0x2 ;  /* 0x0000000820f27c11 */ /* 0x000fe2000f8410ff */
[----:B------:R-:W-:Y:S01]  /*19a0*/  IMAD.MOV.U32 R30, RZ, RZ, R36 ;  /* 0x000000ffff1e7224 */ /* 0x000fe200078e0024 */
[----:B------:R-:W-:Y:S01]  /*19b0*/  LEA R238, P4, R40, UR12, 0x1 ;  /* 0x0000000c28ee7c11 */ /* 0x000fe2000f8808ff */
[----:B------:R-:W-:Y:S01]  /*19c0*/  IMAD R28, R14, R5, R28 ;  /* 0x000000050e1c7224 */ /* 0x000fe200078e021c */
[----:B------:R-:W-:Y:S01]  /*19d0*/  LEA.HI.X R243, R32, UR9, R24, 0x2, P2 ;  /* 0x0000000920f37c11 */ /* 0x000fe200090f1418 */
[----:B------:R-:W-:Y:S01]  /*19e0*/  IMAD.WIDE.U32 R30, R14, R4, R30 ;  /* 0x000000040e1e7225 */ /* 0x000fe200078e001e */
[----:B------:R-:W-:-:S03]  /*19f0*/  ISETP.GT.AND P2, PT, R228, R206, PT ;  /* 0x000000cee400720c */ /* 0x000fc60003f44270 */
[----:B------:R-:W-:Y:S01]  /*1a00*/  IMAD.IADD R28, R31, 0x1, R28 ;  /* 0x000000011f1c7824 */ /* 0x000fe200078e021c */
[----:B------:R-:W-:Y:S01]  /*1a10*/  LEA R236, P3, R30, UR10, 0x1 ;  /* 0x0000000a1eec7c11 */ /* 0x000fe2000f8608ff */
[----:B------:R-:W-:Y:S02]  /*1a20*/  IMAD.IADD R25, R41, 0x1, R25 ;  /* 0x0000000129197824 */ /* 0x000fe400078e0219 */
[----:B---3--:R-:W-:Y:S01]  /*1a30*/  IMAD.WIDE R34, R34, 0x4, R38 ;  /* 0x0000000422227825 */ /* 0x008fe200078e0226 */
[----:B------:R-:W-:Y:S02]  /*1a40*/  LEA.HI.X R237, R30, UR11, R28, 0x1, P3 ;  /* 0x0000000b1eed7c11 */ /* 0x000fe400098f0c1c */
[----:B------:R-:W-:Y:S01]  /*1a50*/  LEA.HI.X R239, R40, UR13, R25, 0x1, P4 ;  /* 0x0000000d28ef7c11 */ /* 0x000fe2000a0f0c19 */
[----:B------:R-:W-:Y:S01]  /*1a60*/  IMAD.MOV.U32 R209, RZ, RZ, R35 ;  /* 0x000000ffffd17224 */ /* 0x000fe200078e0023 */
[----:B------:R-:W-:Y:S01]  /*1a70*/  MOV R210, R34 ;  /* 0x0000002200d27202 */ /* 0x000fe20000000f00 */
[----:B-1----:R-:W-:-:S04]  /*1a80*/  IMAD.WIDE R240, R240, 0x4, R26 ;  /* 0x00000004f0f07825 */ /* 0x002fc800078e021a */
[----:B------:R-:W-:Y:S01]  /*1a90*/  VIADD R228, R228, 0xffffffff ;  /* 0xffffffffe4e47836 */ /* 0x000fe20000000000 */
[----:B------:R-:W-:Y:S06]  /*1aa0*/  @P2 BRA `(.L_x_1453) ;  /* 0x0000000800d02947 */ /* 0x000fec0003800000 */
        /* <DEDUP_REMOVED lines=25> */
.L_x_1454:
        /* <DEDUP_REMOVED lines=13> */
.L_x_1455:
[-C--:B------:R-:W-:Y:S01]  /*1d10*/  IMAD R8, R12, R6.reuse, RZ ;  /* 0x000000060c087224 */ /* 0x080fe200078e02ff */
[----:B------:R-:W-:Y:S01]  /*1d20*/  ULDC UR5, c[0x0][0x2d0] ;  /* 0x0000b40000057ab9 */ /* 0x000fe20000000800 */
[----:B------:R-:W-:Y:S01]  /*1d30*/  IMAD.WIDE.U32 R16, R204, R6, R184 ;  /* 0x00000006cc107225 */ /* 0x000fe200078e00b8 */
[----:B------:R-:W-:Y:S01]  /*1d40*/  ISETP.GE.AND P3, PT, R184, UR5, PT ;  /* 0x00000005b8007c0c */ /* 0x000fe2000bf66270 */
[----:B------:R-:W-:Y:S01]  /*1d50*/  ULDC.64 UR8, c[0x0][0x468] ;  /* 0x00011a0000087ab9 */ /* 0x000fe20000000a00 */
[----:B------:R-:W-:Y:S01]  /*1d60*/  IADD3 R9, R14, 0x60, RZ ;  /* 0x000000600e097810 */ /* 0x000fe20007ffe0ff */
[----:B------:R-:W-:Y:S01]  /*1d70*/  IMAD R8, R204, R7, R8 ;  /* 0x00000007cc087224 */ /* 0x000fe200078e0208 */
[----:B------:R-:W-:Y:S01]  /*1d80*/  IADD3 R16, P0, R11, R16, RZ ;  /* 0x000000100b107210 */ /* 0x000fe20007f1e0ff */
[----:B------:R-:W-:Y:S01]  /*1d90*/  IMAD R229, R188, -0x80, R229 ;  /* 0xffffff80bce57824 */ /* 0x000fe200078e02e5 */
[----:B------:R-:W-:Y:S02]  /*1da0*/  BSSY B0, `(.L_x_1456) ;  /* 0x0000017000007945 */ /* 0x000fe40003800000 */
[----:B------:R-:W-:Y:S01]  /*1db0*/  IADD3.X R17, R10, R17, R8, P0, !PT ;  /* 0x000000110a117210 */ /* 0x000fe200007fe408 */
[C---:B------:R-:W-:Y:S01]  /*1dc0*/  VIADD R8, R14.reuse, 0x20 ;  /* 0x000000200e087836 */ /* 0x040fe20000000000 */
[----:B------:R-:W-:Y:S01]  /*1dd0*/  ISETP.GE.OR P0, PT, R9, R229, P3 ;  /* 0x000000e50900720c */ /* 0x000fe20001f06670 */
[----:B------:R-:W-:-:S02]  /*1de0*/  VIADD R10, R14, 0x40 ;  /* 0x000000400e0a7836 */ /* 0x000fc40000000000 */
[----:B------:R-:W-:Y:S01]  /*1df0*/  IMAD.WIDE.U32 R16, R190, UR8, R16 ;  /* 0x00000008be107c25 */ /* 0x000fe2000f8e0010 */
[-C--:B------:R-:W-:Y:S02]  /*1e00*/  ISETP.GE.OR P2, PT, R8, R229.reuse, P3 ;  /* 0x000000e50800720c */ /* 0x080fe40001f46670 */
[-C--:B------:R-:W-:Y:S01]  /*1e10*/  ISETP.GE.OR P1, PT, R10, R229.reuse, P3 ;  /* 0x000000e50a00720c */ /* 0x080fe20001f26670 */
[----:B------:R-:W-:Y:S01]  /*1e20*/  IMAD R8, R191, UR8, RZ ;  /* 0x00000008bf087c24 */ /* 0x000fe2000f8e02ff */
        /* <DEDUP_REMOVED lines=14> */
.L_x_1457:
[----:B------:R-:W-:Y:S05]  /*1f10*/  BSYNC B0 ;  /* 0x0000000000007941 */ /* 0x000fea0003800000 */
.L_x_1456:
        /* <DEDUP_REMOVED lines=13> */
[----:B------:R2:W-:Y:S02]  /*1ff0*/  STG.E.128 desc[UR16][R10.64], RZ ;  /* 0x000000ff0a007986 */ /* 0x0005e4000c101d10 */
.L_x_1459:
[----:B------:R-:W-:Y:S05]  /*2000*/  BSYNC B0 ;  /* 0x0000000000007941 */ /* 0x000fea0003800000 */
.L_x_1458:
[----:B------:R-:W-:Y:S04]  /*2010*/  BSSY B0, `(.L_x_1460) ;  /* 0x000000e000007945 */ /* 0x000fe80003800000 */
[----:B------:R-:W-:Y:S05]  /*2020*/  @P1 BRA `(.L_x_1461) ;  /* 0x0000000000301947 */ /* 0x000fea0003800000 */
[----:B--2---:R-:W-:Y:S01]  /*2030*/  IADD3 R10, P4, R14, 0x40, RZ ;  /* 0x000000400e0a7810 */ /* 0x004fe20007f9e0ff */
        /* <DEDUP_REMOVED lines=11> */
.L_x_1461:
[----:B------:R-:W-:Y:S05]  /*20f0*/  BSYNC B0 ;  /* 0x0000000000007941 */ /* 0x000fea0003800000 */
.L_x_1460:
[----:B------:R-:W-:Y:S04]  /*2100*/  BSSY B0, `(.L_x_1462) ;  /* 0x000000d000007945 */ /* 0x000fe80003800000 */
[----:B------:R-:W-:Y:S05]  /*2110*/  @P0 BRA `(.L_x_1463) ;  /* 0x00000000002c0947 */ /* 0x000fea0003800000 */
[----:B--23--:R-:W-:Y:S01]  /*2120*/  IADD3 R10, P4, R14, 0x60, RZ ;  /* 0x000000600e0a7810 */ /* 0x00cfe20007f9e0ff */
        /* <DEDUP_REMOVED lines=10> */
.L_x_1463:
[----:B------:R-:W-:Y:S05]  /*21d0*/  BSYNC B0 ;  /* 0x0000000000007941 */ /* 0x000fea0003800000 */
.L_x_1462:
        /* <DEDUP_REMOVED lines=15> */
[----:B--23--:R-:W-:-:S04]  /*22d0*/  IMAD.WIDE.U32 R10, R14, R4, R6 ;  /* 0x000000040e0a7225 */ /* 0x00cfc800078e0006 */
[----:B------:R-:W-:Y:S01]  /*22e0*/  IMAD R0, R14, R5, R0 ;  /* 0x000000050e007224 */ /* 0x000fe200078e0200 */
[----:B------:R-:W-:-:S04]  /*22f0*/  LEA R16, P3, R10, UR8, 0x1 ;  /* 0x000000080a107c11 */ /* 0x000fc8000f8608ff */
[----:B------:R-:W-:-:S04]  /*2300*/  IADD3 R0, R11, R0, RZ ;  /* 0x000000000b007210 */ /* 0x000fc80007ffe0ff */
[----:B------:R-:W-:-:S05]  /*2310*/  LEA.HI.X R17, R10, UR9, R0, 0x1, P3 ;  /* 0x000000090a117c11 */ /* 0x000fca00098f0c00 */
[----:B------:R4:W-:Y:S02]  /*2320*/  STG.E.128 desc[UR16][R16.64], RZ ;  /* 0x000000ff10007986 */ /* 0x0009e4000c101d10 */
.L_x_1465:
[----:B------:R-:W-:Y:S05]  /*2330*/  BSYNC B0 ;  /* 0x0000000000007941 */ /* 0x000fea0003800000 */
.L_x_1464:
        /* <DEDUP_REMOVED lines=14> */
.L_x_1467:
[----:B------:R-:W-:Y:S05]  /*2420*/  BSYNC B0 ;  /* 0x0000000000007941 */ /* 0x000fea0003800000 */
.L_x_1466:
        /* <DEDUP_REMOVED lines=14> */
.L_x_1469:
[----:B------:R-:W-:Y:S05]  /*2510*/  BSYNC B0 ;  /* 0x0000000000007941 */ /* 0x000fea0003800000 */
.L_x_1468:
        /* <DEDUP_REMOVED lines=13> */
.L_x_1453:
[----:B------:R-:W-:Y:S01]  /*25f0*/  IMAD R27, R188, -0x80, R229 ;  /* 0xffffff80bc1b7824 */ /* 0x000fe200078e02e5 */
[----:B------:R-:W-:Y:S01]  /*2600*/  @P1 BAR.SYNC.DEFER_BLOCKING 0x0 ;  /* 0x0000000000001b1d */ /* 0x000fe20000010000 */
[----:B------:R-:W-:-:S03]  /*2610*/  IMAD.WIDE.U32 R28, R204, R10, R184 ;  /* 0x0000000acc1c7225 */ /* 0x000fc600078e00b8 */
[----:B------:R-:W-:Y:S01]  /*2620*/  ISETP.GE.AND P3, PT, R14, R27, PT ;  /* 0x0000001b0e00720c */ /* 0x000fe20003f66270 */
[----:B------:R-:W-:Y:S01]  /*2630*/  IMAD R25, R12, R10, RZ ;  /* 0x0000000a0c197224 */ /* 0x000fe200078e02ff */
[----:B------:R-:W-:Y:S01]  /*2640*/  IADD3 R28, P0, R20, R28, RZ ;  /* 0x0000001c141c7210 */ /* 0x000fe20007f1e0ff */
[----:B------:R-:W-:Y:S01]  /*2650*/  VIADD R26, R14, 0x40 ;  /* 0x000000400e1a7836 */ /* 0x000fe20000000000 */
[----:B------:R-:W-:Y:S01]  /*2660*/  P2R R20, PR, RZ, 0x8 ;  /* 0x00000008ff147803 */ /* 0x000fe20000000000 */
[----:B------:R-:W-:Y:S01]  /*2670*/  IMAD R25, R204, R11, R25 ;  /* 0x0000000bcc197224 */ /* 0x000fe200078e0219 */
[----:B------:R-:W-:Y:S01]  /*2680*/  ULDC.64 UR8, c[0x0][0x268] ;  /* 0x00009a0000087ab9 */ /* 0x000fe20000000a00 */
[----:B------:R-:W-:Y:S01]  /*2690*/  VIADD R24, R14, 0x60 ;  /* 0x000000600e187836 */ /* 0x000fe20000000000 */
[----:B------:R-:W-:Y:S01]  /*26a0*/  ISETP.NE.AND P1, PT, R20, RZ, PT ;  /* 0x000000ff1400720c */ /* 0x000fe20003f25270 */
[-C--:B------:R-:W-:Y:S01]  /*26b0*/  IMAD.WIDE.U32 R30, R204, R6.reuse, R184 ;  /* 0x00000006cc1e7225 */ /* 0x080fe200078e00b8 */
[----:B------:R-:W-:Y:S01]  /*26c0*/  IADD3.X R29, R19, R29, R25, P0, !PT ;  /* 0x0000001d131d7210 */ /* 0x000fe200007fe419 */
[----:B------:R-:W-:Y:S01]  /*26d0*/  BSSY B0, `(.L_x_1471) ;  /* 0x0000026000007945 */ /* 0x000fe20003800000 */
[-C--:B------:R-:W-:Y:S01]  /*26e0*/  ISETP.GE.AND P5, PT, R26, R27.reuse, PT ;  /* 0x0000001b1a00720c */ /* 0x080fe20003fa6270 */
[----:B------:R-:W-:Y:S01]  /*26f0*/  IMAD R19, R12, R6, RZ ;  /* 0x000000060c137224 */ /* 0x000fe200078e02ff */
[----:B------:R-:W-:Y:S01]  /*2700*/  LEA R12, R187, UR6, 0x1 ;  /* 0x00000006bb0c7c11 */ /* 0x000fe2000f8e08ff */
[----:B------:R-:W-:Y:S01]  /*2710*/  VIADD R26, R14, 0x20 ;  /* 0x000000200e1a7836 */ /* 0x000fe20000000000 */
[----:B------:R-:W-:Y:S01]  /*2720*/  ISETP.GE.AND P4, PT, R24, R27, PT ;  /* 0x0000001b1800720c */ /* 0x000fe20003f86270 */
[C---:B------:R-:W-:Y:S01]  /*2730*/  IMAD R24, R228.reuse, -0x40, R231 ;  /* 0xffffffc0e4187824 */ /* 0x040fe200078e02e7 */
[----:B------:R-:W-:Y:S01]  /*2740*/  LEA.HI R25, R228, R228, RZ, 0x1 ;  /* 0x000000e4e4197211 */ /* 0x000fe200078f08ff */
[----:B------:R-:W-:Y:S01]  /*2750*/  IMAD R19, R204, R7, R19 ;  /* 0x00000007cc137224 */ /* 0x000fe200078e0213 */
[C---:B------:R-:W-:Y:S01]  /*2760*/  ISETP.GE.AND P6, PT, R26.reuse, R27, PT ;  /* 0x0000001b1a00720c */ /* 0x040fe20003fc6270 */
[----:B------:R1:W-:Y:S01]  /*2770*/  @P1 STS.128 [R12+0xa000], RZ ;  /* 0x00a000ff0c001388 */ /* 0x0003e20000000c00 */
[----:B------:R-:W-:Y:S01]  /*2780*/  IMAD R27, R23, UR8, RZ ;  /* 0x00000008171b7c24 */ /* 0x000fe2000f8e02ff */
[----:B------:R-:W-:Y:S01]  /*2790*/  ISETP.GE.AND P2, PT, R26, R24, PT ;  /* 0x000000181a00720c */ /* 0x000fe20003f46270 */
[----:B------:R-:W-:Y:S01]  /*27a0*/  IMAD.WIDE.U32 R28, R17, UR8, R28 ;  /* 0x00000008111c7c25 */ /* 0x000fe2000f8e001c */
[----:B------:R-:W-:-:S02]  /*27b0*/  IADD3 R26, P0, R22, R30, RZ ;  /* 0x0000001e161a7210 */ /* 0x000fc40007f1e0ff */
[----:B------:R-:W-:Y:S01]  /*27c0*/  ISETP.GE.AND P3, PT, R14, R24, PT ;  /* 0x000000180e00720c */ /* 0x000fe20003f66270 */
[----:B------:R-:W-:Y:S01]  /*27d0*/  IMAD R22, R17, UR9, R27 ;  /* 0x0000000911167c24 */ /* 0x000fe2000f8e021b */
[----:B------:R-:W-:Y:S02]  /*27e0*/  IADD3.X R27, R21, R31, R19, P0, !PT ;  /* 0x0000001f151b7210 */ /* 0x000fe400007fe413 */
        /* <DEDUP_REMOVED lines=20> */
.L_x_1472:
[----:B------:R-:W-:Y:S05]  /*2930*/  BSYNC B0 ;  /* 0x0000000000007941 */ /* 0x000fea0003800000 */
.L_x_1471:
        /* <DEDUP_REMOVED lines=22> */
.L_x_1474:
[----:B------:R-:W-:Y:S05]  /*2aa0*/  BSYNC B0 ;  /* 0x0000000000007941 */ /* 0x000fea0003800000 */
.L_x_1473:
        /* <DEDUP_REMOVED lines=22> */
.L_x_1476:
[----:B------:R-:W-:Y:S05]  /*2c10*/  BSYNC B0 ;  /* 0x0000000000007941 */ /* 0x000fea0003800000 */
.L_x_1475:
        /* <DEDUP_REMOVED lines=21> */
.L_x_1478:
[----:B------:R-:W-:Y:S05]  /*2d70*/  BSYNC B0 ;  /* 0x0000000000007941 */ /* 0x000fea0003800000 */
.L_x_1477:
        /* <DEDUP_REMOVED lines=13> */
.L_x_1480:
[----:B------:R-:W-:Y:S05]  /*2e50*/  BSYNC B0 ;  /* 0x0000000000007941 */ /* 0x000fea0003800000 */
.L_x_1479:
        /* <DEDUP_REMOVED lines=17> */
.L_x_1482:
[----:B------:R-:W-:Y:S05]  /*2f70*/  BSYNC B0 ;  /* 0x0000000000007941 */ /* 0x000fea0003800000 */
.L_x_1481:
        /* <DEDUP_REMOVED lines=17> */
.L_x_1484:
[----:B------:R-:W-:Y:S05]  /*3090*/  BSYNC B0 ;  /* 0x0000000000007941 */ /* 0x000fea0003800000 */
.L_x_1483:
        /* <DEDUP_REMOVED lines=19> */
.L_x_1486:
[----:B------:R-:W-:Y:S05]  /*31d0*/  BSYNC B0 ;  /* 0x0000000000007941 */ /* 0x000fea0003800000 */
.L_x_1485:
[----:B------:R-:W-:Y:S01]  /*31e0*/  ISETP.NE.AND P0, PT, R20, RZ, PT ;  /* 0x000000ff1400720c */ /* 0x000fe20003f05270 */
[----:B------:R-:W-:Y:S01]  /*31f0*/  ULDC.64 UR8, c[0x0][0x260] ;  /* 0x0000980000087ab9 */ /* 0x000fe20000000a00 */
[----:B------:R-:W-:Y:S01]  /*3200*/  BSSY B0, `(.L_x_1487) ;  /* 0x0000018000007945 */ /* 0x000fe20003800000 */
[----:B------:R-:W-:Y:S02]  /*3210*/  IMAD R23, R23, UR8, RZ ;  /* 0x0000000817177c24 */ /* 0x000fe4000f8e02ff */
[----:B------:R-:W-:-:S04]  /*3220*/  IMAD.WIDE.U32 R26, R17, UR8, R26 ;  /* 0x00000008111a7c25 */ /* 0x000fc8000f8e001a */
        /* <DEDUP_REMOVED lines=8> */
[----:B-1----:R-:W-:Y:S01]  /*32b0*/  MOV R10, R26 ;  /* 0x0000001a000a7202 */ /* 0x002fe20000000f00 */
        /* <DEDUP_REMOVED lines=12> */
.L_x_1488:
[----:B------:R-:W-:Y:S05]  /*3380*/  BSYNC B0 ;  /* 0x0000000000007941 */ /* 0x000fea0003800000 */
.L_x_1487:
        /* <DEDUP_REMOVED lines=22> */
.L_x_1490:
[----:B------:R-:W-:Y:S05]  /*34f0*/  BSYNC B0 ;  /* 0x0000000000007941 */ /* 0x000fea0003800000 */
.L_x_1489:
        /* <DEDUP_REMOVED lines=22> */
.L_x_1492:
[----:B------:R-:W-:Y:S05]  /*3660*/  BSYNC B0 ;  /* 0x0000000000007941 */ /* 0x000fea0003800000 */
.L_x_1491:
        /* <DEDUP_REMOVED lines=22> */
.L_x_1494:
[----:B------:R-:W-:Y:S05]  /*37d0*/  BSYNC B0 ;  /* 0x0000000000007941 */ /* 0x000fea0003800000 */
.L_x_1493:
[----:B------:R-:W-:Y:S01]  /*37e0*/  ULDC.64 UR8, c[0x0][0x3c8] ;  /* 0x0000f20000087ab9 */ /* 0x000fe20000000a00 */
[C---:B-1----:R-:W-:Y:S01]  /*37f0*/  VIADD R7, R186.reuse, 0x8 ;  /* 0x00000008ba077836 */ /* 0x042fe20000000000 */
        /* <DEDUP_REMOVED lines=11> */
[----:B------:R-:W1:Y:S01]  /*38b0*/  LDC.64 R180, c[0x0][0x3b8] ;  /* 0x0000ee00ffb47b82 */ /* 0x000e620000000a00 */
[----:B------:R-:W-:Y:S01]  /*38c0*/  IMAD.MOV.U32 R223, RZ, RZ, 0x7f800000 ;  /* 0x7f800000ffdf7424 */ /* 0x000fe200078e00ff */
[----:B------:R-:W-:Y:S01]  /*38d0*/  ISETP.GE.AND P3, PT, R7, R24, PT ;  /* 0x000000180700720c */ /* 0x000fe20003f66270 */
[----:B------:R-:W-:-:S04]  /*38e0*/  IMAD.WIDE R8, R186, 0x4, R240 ;  /* 0x00000004ba087825 */ /* 0x000fc800078e02f0 */
[C---:B------:R-:W-:Y:S01]  /*38f0*/  IMAD.SHL.U32 R218, R213.reuse, 0x10, RZ ;  /* 0x00000010d5da7824 */ /* 0x040fe200078e00ff */
[----:B------:R-:W2:Y:S01]  /*3900*/  @P5 LDC.64 R4, c[0x0][0x3d0] ;  /* 0x0000f400ff045b82 */ /* 0x000ea20000000a00 */
[----:B------:R-:W5:Y:S01]  /*3910*/  @!P0 LDG.E R225, desc[UR16][R8.64] ;  /* 0x0000001008e18981 */ /* 0x000f62000c1e1900 */
[----:B------:R-:W-:Y:S02]  /*3920*/  IMAD.SHL.U32 R205, R182, 0x20, RZ ;  /* 0x00000020b6cd7824 */ /* 0x000fe400078e00ff */
[----:B------:R-:W-:Y:S01]  /*3930*/  IMAD.SHL.U32 R219, R213, 0x8, RZ ;  /* 0x00000008d5db7824 */ /* 0x000fe200078e00ff */
[----:B------:R-:W5:Y:S01]  /*3940*/  @!P4 LDG.E R226, desc[UR16][R8.64+0x20] ;  /* 0x0000201008e2c981 */ /* 0x000f62000c1e1900 */
[----:B------:R-:W-:Y:S01]  /*3950*/  @!P2 IMAD.WIDE R6, R6, 0x4, R240 ;  /* 0x000000040606a825 */ /* 0x000fe200078e02f0 */
[----:B------:R-:W-:-:S04]  /*3960*/  DEPBAR.LE SB0, 0x1 ;  /* 0x000080400000791a */ /* 0x000fc80000000000 */
[----:B------:R-:W5:Y:S01]  /*3970*/  @!P3 LDG.E R223, desc[UR16][R8.64+0x80] ;  /* 0x0000801008dfb981 */ /* 0x000f62000c1e1900 */
[----:B------:R-:W1:Y:S01]  /*3980*/  LDC R221, c[0x0][0x394] ;  /* 0x0000e500ffdd7b82 */ /* 0x000e620000000800 */
[----:B------:R-:W-:-:S07]  /*3990*/  IMAD R0, R183, R0, R190 ;  /* 0x00000000b7007224 */ /* 0x000fce00078e02be */
[----:B------:R-:W1:Y:S01]  /*39a0*/  LDC R203, c[0x0][0x394] ;  /* 0x0000e500ffcb7b82 */ /* 0x000e620000000800 */
[----:B------:R3:W5:Y:S01]  /*39b0*/  @!P2 LDG.E R224, desc[UR16][R6.64] ;  /* 0x0000001006e0a981 */ /* 0x000762000c1e1900 */
[----:B------:R-:W-:Y:S01]  /*39c0*/  SHF.R.S32.HI R235, RZ, 0x1f, R212 ;  /* 0x0000001fffeb7819 */ /* 0x000fe200000114d4 */
[----:B------:R-:W-:Y:S02]  /*39d0*/  IMAD.MOV.U32 R170, RZ, RZ, 0x20 ;  /* 0x00000020ffaa7424 */ /* 0x000fe400078e00ff */
[----:B------:R-:W-:-:S03]  /*39e0*/  VIADD R172, R175, 0x1000 ;  /* 0x00001000afac7836 */ /* 0x000fc60000000000 */
[----:B------:R-:W-:Y:S01]  /*39f0*/  BAR.SYNC.DEFER_BLOCKING 0x0 ;  /* 0x0000000000007b1d */ /* 0x000fe20000010000 */
[-C--:B--2---:R-:W-:Y:S02]  /*3a00*/  @P5 IMAD R16, R16, R4.reuse, RZ ;  /* 0x0000000410105224 */ /* 0x084fe400078e02ff */
[----:B------:R-:W-:-:S04]  /*3a10*/  @P5 IMAD.WIDE.U32 R10, R183, R4, R190 ;  /* 0x00000004b70a5225 */ /* 0x000fc800078e00be */
[----:B------:R-:W-:Y:S02]  /*3a20*/  VIADD R171, R176, 0x1000 ;  /* 0x00001000b0ab7836 */ /* 0x000fe40000000000 */
[----:B------:R-:W-:Y:S02]  /*3a30*/  IMAD.IADD R204, R204, 0x1, R231 ;  /* 0x00000001cccc7824 */ /* 0x000fe400078e02e7 */
[----:B------:R-:W-:Y:S01]  /*3a40*/  IMAD.MOV.U32 R177, RZ, RZ, 0x40 ;  /* 0x00000040ffb17424 */ /* 0x000fe200078e00ff */
[----:B------:R-:W-:Y:S01]  /*3a50*/  CS2R R94, SRZ ;  /* 0x00000000005e7805 */ /* 0x000fe2000001ff00 */
[----:B------:R-:W-:Y:S01]  /*3a60*/  @P5 IMAD R5, R183, R5, R16 ;  /* 0x00000005b7055224 */ /* 0x000fe200078e0210 */
[----:B------:R-:W-:Y:S01]  /*3a70*/  @P5 LEA R4, P0, R10, UR8, 0x2 ;  /* 0x000000080a045c11 */ /* 0x000fe2000f8010ff */
[----:B------:R-:W-:Y:S01]  /*3a80*/  VIADD R202, R218, 0x20 ;  /* 0x00000020daca7836 */ /* 0x000fe20000000000 */
[----:B------:R-:W-:Y:S01]  /*3a90*/  CS2R R92, SRZ ;  /* 0x00000000005c7805 */ /* 0x000fe2000001ff00 */
[----:B------:R-:W-:Y:S01]  /*3aa0*/  @P5 IMAD.IADD R5, R11, 0x1, R5 ;  /* 0x000000010b055824 */ /* 0x000fe200078e0205 */
[----:B------:R-:W-:Y:S01]  /*3ab0*/  CS2R R98, SRZ ;  /* 0x0000000000627805 */ /* 0x000fe2000001ff00 */
[----:B------:R-:W-:Y:S01]  /*3ac0*/  IMAD.MOV.U32 R222, RZ, RZ, RZ ;  /* 0x000000ffffde7224 */ /* 0x000fe200078e00ff */
[----:B------:R-:W-:Y:S01]  /*3ad0*/  CS2R R96, SRZ ;  /* 0x0000000000607805 */ /* 0x000fe2000001ff00 */
[C---:B------:R-:W-:Y:S01]  /*3ae0*/  IMAD R217, R213.reuse, 0x18, RZ ;  /* 0x00000018d5d97824 */ /* 0x040fe200078e02ff */
[----:B------:R-:W-:Y:S01]  /*3af0*/  CS2R R90, SRZ ;  /* 0x00000000005a7805 */ /* 0x000fe2000001ff00 */
[C---:B------:R-:W-:Y:S01]  /*3b00*/  IMAD.SHL.U32 R216, R213.reuse, 0x20, RZ ;  /* 0x00000020d5d87824 */ /* 0x040fe200078e00ff */
[----:B-1----:R-:W2:Y:S01]  /*3b10*/  LDG.E.64 R8, desc[UR16][R180.64+0x8] ;  /* 0x00000810b4087981 */ /* 0x002ea2000c1e1b00 */
[----:B------:R-:W-:Y:S01]  /*3b20*/  @P5 LEA.HI.X R5, R10, UR9, R5, 0x2, P0 ;  /* 0x000000090a055c11 */ /* 0x000fe200080f1405 */
[----:B------:R-:W-:Y:S01]  /*3b30*/  IMAD R215, R213, 0x28, RZ ;  /* 0x00000028d5d77824 */ /* 0x000fe200078e02ff */
[----:B------:R-:W-:Y:S01]  /*3b40*/  CS2R R88, SRZ ;  /* 0x0000000000587805 */ /* 0x000fe2000001ff00 */
[----:B---3--:R-:W1:Y:S01]  /*3b50*/  S2R R6, SR_TID.X ;  /* 0x0000000000067919 */ /* 0x008e620000002100 */
[----:B------:R-:W-:Y:S01]  /*3b60*/  LEA.HI R7, R15, R18, RZ, 0x4 ;  /* 0x000000120f077211 */ /* 0x000fe200078f20ff */
[----:B------:R-:W-:Y:S01]  /*3b70*/  IMAD R214, R213, 0x30, RZ ;  /* 0x00000030d5d67824 */ /* 0x000fe200078e02ff */
[----:B------:R-:W-:Y:S01]  /*3b80*/  CS2R R86, SRZ ;  /* 0x0000000000567805 */ /* 0x000fe2000001ff00 */
[----:B------:R3:W4:Y:S01]  /*3b90*/  @P5 LDG.E R4, desc[UR16][R4.64] ;  /* 0x0000001004045981 */ /* 0x000722000c1e1900 */
[----:B------:R-:W-:Y:S01]  /*3ba0*/  IMAD.MOV R208, RZ, RZ, -R208 ;  /* 0x000000ffffd07224 */ /* 0x000fe200078e0ad0 */
        /* <DEDUP_REMOVED lines=14> */
[----:B------:R1:W2:Y:S01]  /*3c90*/  LDSM.16.M88.4 R148, [R168+0xa800] ;  /* 0x00a80000a894783b */ /* 0x0002a20000000200 */
[----:B------:R-:W-:Y:S02]  /*3ca0*/  CS2R R66, SRZ ;  /* 0x0000000000427805 */ /* 0x000fe4000001ff00 */
[----:B------:R-:W-:-:S02]  /*3cb0*/  CS2R R64, SRZ ;  /* 0x0000000000407805 */ /* 0x000fc4000001ff00 */
[----:B------:R-:W-:Y:S01]  /*3cc0*/  CS2R R58, SRZ ;  /* 0x00000000003a7805 */ /* 0x000fe2000001ff00 */
[----:B------:R-:W4:Y:S01]  /*3cd0*/  LDG.E.64 R180, desc[UR16][R180.64] ;  /* 0x00000010b4b47981 */ /* 0x000f22000c1e1b00 */
[----:B------:R-:W-:Y:S02]  /*3ce0*/  LOP3.LUT R7, R7, 0xfffffff0, RZ, 0xc0, !PT ;  /* 0xfffffff007077812 */ /* 0x000fe400078ec0ff */
[----:B------:R-:W-:Y:S02]  /*3cf0*/  CS2R R56, SRZ ;  /* 0x0000000000387805 */ /* 0x000fe4000001ff00 */
[----:B------:R-:W-:Y:S01]  /*3d00*/  CS2R R54, SRZ ;  /* 0x0000000000367805 */ /* 0x000fe2000001ff00 */
[----:B------:R1:W2:Y:S01]  /*3d10*/  LDSM.16.M88.4 R152, [R3+0xa000] ;  /* 0x00a000000398783b */ /* 0x0002a20000000200 */
[----:B---3--:R-:W3:Y:S01]  /*3d20*/  @P5 LDC R5, c[0x0][0x2e8] ;  /* 0x0000ba00ff055b82 */ /* 0x008ee20000000800 */
[----:B------:R-:W-:Y:S02]  /*3d30*/  CS2R R52, SRZ ;  /* 0x0000000000347805 */ /* 0x000fe4000001ff00 */
[----:B------:R-:W-:Y:S01]  /*3d40*/  CS2R R46, SRZ ;  /* 0x00000000002e7805 */ /* 0x000fe2000001ff00 */
[----:B------:R2:W2:Y:S01]  /*3d50*/  LDSM.16.M88.4 R156, [R3+0xa800] ;  /* 0x00a80000039c783b */ /* 0x0004a20000000200 */
[----:B------:R-:W-:-:S02]  /*3d60*/  CS2R R44, SRZ ;  /* 0x00000000002c7805 */ /* 0x000fc4000001ff00 */
[----:B------:R-:W-:Y:S02]  /*3d70*/  CS2R R50, SRZ ;  /* 0x0000000000327805 */ /* 0x000fe4000001ff00 */
[----:B------:R-:W-:Y:S01]  /*3d80*/  CS2R R48, SRZ ;  /* 0x0000000000307805 */ /* 0x000fe2000001ff00 */
[----:B------:R2:W2:Y:S01]  /*3d90*/  LDSM.16.M88.4 R160, [R2+0xa000] ;  /* 0x00a0000002a0783b */ /* 0x0004a20000000200 */
[----:B------:R-:W-:Y:S02]  /*3da0*/  CS2R R42, SRZ ;  /* 0x00000000002a7805 */ /* 0x000fe4000001ff00 */
[----:B------:R-:W-:Y:S02]  /*3db0*/  CS2R R40, SRZ ;  /* 0x0000000000287805 */ /* 0x000fe4000001ff00 */
[----:B------:R-:W-:Y:S01]  /*3dc0*/  CS2R R38, SRZ ;  /* 0x0000000000267805 */ /* 0x000fe2000001ff00 */
[----:B------:R2:W2:Y:S01]  /*3dd0*/  LDSM.16.M88.4 R164, [R2+0xa800] ;  /* 0x00a8000002a4783b */ /* 0x0004a20000000200 */
[----:B------:R-:W-:Y:S01]  /*3de0*/  IMAD.IADD R18, R18, 0x1, -R7 ;  /* 0x0000000112127824 */ /* 0x000fe200078e0a07 */
[----:B------:R-:W-:Y:S01]  /*3df0*/  SEL R172, R172, R175, !P1 ;  /* 0x000000afacac7207 */ /* 0x000fe20004800000 */
[----:B------:R-:W-:Y:S01]  /*3e00*/  IMAD.IADD R201, R219, 0x1, R202 ;  /* 0x00000001dbc97824 */ /* 0x000fe200078e02ca */
[----:B------:R-:W-:-:S02]  /*3e10*/  SEL R171, R171, R176, !P1 ;  /* 0x000000b0abab7207 */ /* 0x000fc40004800000 */
[----:B------:R-:W-:Y:S02]  /*3e20*/  CS2R R36, SRZ ;  /* 0x0000000000247805 */ /* 0x000fe4000001ff00 */
[----:B------:R-:W-:Y:S01]  /*3e30*/  SHF.R.S32.HI R7, RZ, 0x1f, R18 ;  /* 0x0000001fff077819 */ /* 0x000fe20000011412 */
[----:B-1----:R-:W-:Y:S01]  /*3e40*/  IMAD.SHL.U32 R6, R6, 0x2, RZ ;  /* 0x0000000206067824 */ /* 0x002fe200078e00ff */
[----:B------:R-:W-:Y:S01]  /*3e50*/  IADD3 R204, -R229, 0x80, R204 ;  /* 0x00000080e5cc7810 */ /* 0x000fe20007ffe1cc */
[----:B------:R-:W-:Y:S01]  /*3e60*/  IMAD.MOV.U32 R220, RZ, RZ, R227 ;  /* 0x000000ffffdc7224 */ /* 0x000fe200078e00e3 */
[----:B------:R-:W-:Y:S01]  /*3e70*/  LEA.HI R7, R7, R18, RZ, 0x3 ;  /* 0x0000001207077211 */ /* 0x000fe200078f18ff */
[----:B------:R-:W-:Y:S01]  /*3e80*/  ULDC UR8, c[0x0][0x2d0] ;  /* 0x0000b40000087ab9 */ /* 0x000fe20000000800 */
[----:B------:R-:W-:Y:S01]  /*3e90*/  ULDC UR9, c[0x0][0x398] ;  /* 0x0000e60000097ab9 */ /* 0x000fe20000000800 */
[----:B------:R-:W-:Y:S01]  /*3ea0*/  ULDC.U8 UR10, c[0x0][0x388] ;  /* 0x0000e200000a7ab9 */ /* 0x000fe20000000000 */
[----:B------:R-:W-:Y:S01]  /*3eb0*/  LOP3.LUT R7, R7, 0xfffffff8, RZ, 0xc0, !PT ;  /* 0xfffffff807077812 */ /* 0x000fe200078ec0ff */
[----:B---3--:R-:W4:Y:S01]  /*3ec0*/  @P5 MUFU.RCP R5, R5 ;  /* 0x0000000500055308 */ /* 0x008f220000001000 */
[----:B------:R-:W-:Y:S01]  /*3ed0*/  LOP3.LUT R205, R205, 0x6, R6, 0xf8, !PT ;  /* 0x00000006cdcd7812 */ /* 0x000fe200078ef806 */
[----:B------:R-:W-:-:S02]  /*3ee0*/  IMAD.SHL.U32 R6, R0, 0x20, RZ ;  /* 0x0000002000067824 */ /* 0x000fc400078e00ff */
[----:B------:R-:W-:Y:S02]  /*3ef0*/  IMAD.IADD R0, R18, 0x1, -R7 ;  /* 0x0000000112007824 */ /* 0x000fe400078e0a07 */
[----:B------:R-:W-:-:S03]  /*3f00*/  IMAD.IADD R200, R219, 0x1, R201 ;  /* 0x00000001dbc87824 */ /* 0x000fc600078e02c9 */
[C---:B------:R-:W-:Y:S01]  /*3f10*/  LOP3.LUT P0, RZ, R0.reuse, 0x2, RZ, 0xc0, !PT ;  /* 0x0000000200ff7812 */ /* 0x040fe2000780c0ff */
[C---:B------:R-:W-:Y:S01]  /*3f20*/  IMAD.IADD R199, R219.reuse, 0x1, R200 ;  /* 0x00000001dbc77824 */ /* 0x040fe200078e02c8 */
[----:B------:R-:W-:Y:S02]  /*3f30*/  LOP3.LUT P2, RZ, R0, 0x4, RZ, 0xc0, !PT ;  /* 0x0000000400ff7812 */ /* 0x000fe4000784c0ff */
[----:B------:R-:W-:Y:S01]  /*3f40*/  SEL R170, R170, 0xffffffe0, !P0 ;  /* 0xffffffe0aaaa7807 */ /* 0x000fe20004000000 */
[----:B------:R-:W-:Y:S01]  /*3f50*/  IMAD.IADD R198, R219, 0x1, R199 ;  /* 0x00000001dbc67824 */ /* 0x000fe200078e02c7 */
[----:B------:R-:W-:Y:S01]  /*3f60*/  LEA R172, R172, UR6, 0x1 ;  /* 0x00000006acac7c11 */ /* 0x000fe2000f8e08ff */
[----:B------:R-:W-:Y:S01]  /*3f70*/  IMAD R213, R213, 0x38, RZ ;  /* 0x00000038d5d57824 */ /* 0x000fe200078e02ff */
[----:B------:R-:W-:Y:S01]  /*3f80*/  LEA R171, R171, UR6, 0x1 ;  /* 0x00000006abab7c11 */ /* 0x000fe2000f8e08ff */
[----:B------:R-:W-:Y:S01]  /*3f90*/  IMAD R205, R188, 0x80, R205 ;  /* 0x00000080bccd7824 */ /* 0x000fe200078e02cd */
[----:B------:R-:W-:Y:S01]  /*3fa0*/  SEL R177, R177, 0xffffffc0, !P2 ;  /* 0xffffffc0b1b17807 */ /* 0x000fe20005000000 */
[----:B------:R-:W-:-:S02]  /*3fb0*/  IMAD.IADD R234, R219, 0x1, R198 ;  /* 0x00000001dbea7824 */ /* 0x000fc400078e02c6 */
[----:B------:R-:W-:Y:S02]  /*3fc0*/  IMAD.IADD R0, R174, 0x1, R170 ;  /* 0x00000001ae007824 */ /* 0x000fe400078e02aa */
[----:B------:R-:W-:Y:S01]  /*3fd0*/  VIADD R204, R204, -UR5 ;  /* 0x80000005cccc7c36 */ /* 0x000fe20008000000 */
[----:B------:R-:W-:Y:S01]  /*3fe0*/  ULDC UR5, c[0x0][0x2ec] ;  /* 0x0000bb0000057ab9 */ /* 0x000fe20000000800 */
[----:B--2---:R-:W-:Y:S02]  /*3ff0*/  IADD3 R212, P4, P3, R6, R8, R212 ;  /* 0x0000000806d47210 */ /* 0x004fe40007b9e0d4 */
[----:B------:R-:W-:-:S04]  /*4000*/  SHF.R.S32.HI R6, RZ, 0x1f, R6 ;  /* 0x0000001fff067819 */ /* 0x000fc80000011406 */
[----:B------:R-:W-:Y:S01]  /*4010*/  IADD3.X R235, R6, R9, R235, P4, P3 ;  /* 0x0000000906eb7210 */ /* 0x000fe200027e64eb */
[----:B----4-:R-:W-:-:S03]  /*4020*/  @P5 FMUL.FTZ R222, R4, R5 ;  /* 0x0000000504de5220 */ /* 0x010fc60000410000 */
[----:B------:R-:W-:-:S07]  /*4030*/  LOP3.LUT R235, R235, R180, RZ, 0x3c, !PT ;  /* 0x000000b4ebeb7212 */ /* 0x000fce00078e3cff */
.L_x_1499:
[----:B------:R-:W0:Y:S01]  /*4040*/  LDGDEPBAR ;  /* 0x00000000000079af */ /* 0x000e220000000000 */
[----:B------:R-:W-:Y:S01]  /*4050*/  IMAD.MOV.U32 R211, RZ, RZ, R209 ;  /* 0x000000ffffd37224 */ /* 0x000fe200078e00d1 */
[C---:B------:R-:W-:Y:S01]  /*4060*/  LEA R4, P0, R186.reuse, R210, 0x2 ;  /* 0x000000d2ba047211 */ /* 0x040fe200078010ff */
[C---:B------:R-:W-:Y:S02]  /*4070*/  IMAD.IADD R178, R171.reuse, 0x1, R170 ;  /* 0x00000001abb27824 */ /* 0x040fe400078e02aa */
[----:B------:R-:W-:Y:S01]  /*4080*/  IMAD.IADD R128, R171, 0x1, R177 ;  /* 0x00000001ab807824 */ /* 0x000fe200078e02b1 */
[----:B------:R-:W-:Y:S01]  /*4090*/  LEA.HI.X.SX32 R5, R186, R211, 0x2, P0 ;  /* 0x000000d3ba057211 */ /* 0x000fe200000f16ff */
        /* <DEDUP_REMOVED lines=22> */
[----:B------:R-:W3:Y:S05]  /*4200*/  LDSM.16.M88.4 R128, [R128+0x1000] ;  /* 0x001000008080783b */ /* 0x000eea0000000200 */
[-C--:B------:R-:W-:Y:S01]  /*4210*/  HMMA.16816.F32.BF16 R28, R28, R102.reuse, RZ ;  /* 0x000000661c1c723c */ /* 0x080fe200000418ff */
[----:B------:R-:W-:Y:S02]  /*4220*/  IADD3 R100, -R231, R186, -R205 ;  /* 0x000000bae7647210 */ /* 0x000fe40007ffe9cd */
[----:B------:R-:W3:Y:S03]  /*4230*/  LDSM.16.M88.4 R132, [R3+0x6800] ;  /* 0x006800000384783b */ /* 0x000ee60000000200 */
[----:B------:R-:W-:Y:S02]  /*4240*/  HMMA.16816.F32.BF16 R32, R32, R102, RZ ;  /* 0x000000662020723c */ /* 0x000fe400000418ff */
[----:B------:R-:W-:Y:S04]  /*4250*/  IMAD.IADD R100, R100, 0x1, R229 ;  /* 0x0000000164647824 */ /* 0x000fe800078e02e5 */
[-C--:B----4-:R-:W-:Y:S06]  /*4260*/  HMMA.16816.F32.BF16 R4, R104, R108.reuse, R4 ;  /* 0x0000006c6804723c */ /* 0x090fec0000041804 */
[C---:B-1----:R-:W-:Y:S06]  /*4270*/  HMMA.16816.F32.BF16 R8, R112.reuse, R108, R8 ;  /* 0x0000006c7008723c */ /* 0x042fec0000041808 */
[-C--:B------:R-:W-:Y:S05]  /*4280*/  HMMA.16816.F32.BF16 R12, R112, R110.reuse, R12 ;  /* 0x0000006e700c723c */ /* 0x080fea000004180c */
[----:B------:R-:W-:Y:S01]  /*4290*/  IMAD.IADD R108, R178, 0x1, R177 ;  /* 0x00000001b26c7824 */ /* 0x000fe200078e02b1 */
[C---:B------:R-:W-:Y:S06]  /*42a0*/  HMMA.16816.F32.BF16 R16, R104.reuse, R110, R16 ;  /* 0x0000006e6810723c */ /* 0x040fec0000041810 */
[-C--:B--2---:R-:W-:Y:S06]  /*42b0*/  HMMA.16816.F32.BF16 R20, R104, R116.reuse, R20 ;  /* 0x000000746814723c */ /* 0x084fec0000041814 */
[C---:B------:R-:W-:Y:S06]  /*42c0*/  HMMA.16816.F32.BF16 R24, R112.reuse, R116, R24 ;  /* 0x000000747018723c */ /* 0x040fec0000041818 */
[-C--:B------:R-:W-:Y:S01]  /*42d0*/  HMMA.16816.F32.BF16 R28, R112, R118.reuse, R28 ;  /* 0x00000076701c723c */ /* 0x080fe2000004181c */
[----:B------:R-:W-:Y:S05]  /*42e0*/  LDSM.16.M88.4 R112, [R2+0x6800] ;  /* 0x006800000270783b */ /* 0x000fea0000000200 */
[----:B------:R-:W-:Y:S03]  /*42f0*/  HMMA.16816.F32.BF16 R32, R104, R118, R32 ;  /* 0x000000766820723c */ /* 0x000fe60000041820 */
[----:B------:R-:W-:Y:S03]  /*4300*/  LDSM.16.M88.4 R104, [R2+0x6000] ;  /* 0x006000000268783b */ /* 0x000fe60000000200 */
[-C--:B------:R-:W-:Y:S05]  /*4310*/  HMMA.16816.F32.BF16 R4, R120, R124.reuse, R4 ;  /* 0x0000007c7804723c */ /* 0x080fea0000041804 */
[----:B------:R-:W-:Y:S01]  /*4320*/  IMAD.SHL.U32 R118, R228, 0x40, RZ ;  /* 0x00000040e4767824 */ /* 0x000fe200078e00ff */
[C---:B---3--:R-:W-:Y:S06]  /*4330*/  HMMA.16816.F32.BF16 R8, R128.reuse, R124, R8 ;  /* 0x0000007c8008723c */ /* 0x048fec0000041808 */
[-C--:B------:R-:W-:Y:S06]  /*4340*/  HMMA.16816.F32.BF16 R12, R128, R126.reuse, R12 ;  /* 0x0000007e800c723c */ /* 0x080fec000004180c */
[C---:B------:R-:W-:Y:S06]  /*4350*/  HMMA.16816.F32.BF16 R16, R120.reuse, R126, R16 ;  /* 0x0000007e7810723c */ /* 0x040fec0000041810 */
[-C--:B------:R-:W-:Y:S05]  /*4360*/  HMMA.16816.F32.BF16 R20, R120, R132.reuse, R20 ;  /* 0x000000847814723c */ /* 0x080fea0000041814 */
[----:B------:R-:W-:Y:S01]  /*4370*/  IMAD.IADD R127, R100, 0x1, R118 ;  /* 0x00000001647f7824 */ /* 0x000fe200078e0276 */
[C---:B------:R-:W-:Y:S01]  /*4380*/  HMMA.16816.F32.BF16 R24, R128.reuse, R132, R24 ;  /* 0x000000848018723c */ /* 0x040fe20000041818 */
[----:B------:R-:W1:Y:S04]  /*4390*/  LDSM.16.M88.4 R100, [R108] ;  /* 0x000000006c64783b */ /* 0x000e680000000200 */
[C---:B------:R-:W-:Y:S01]  /*43a0*/  IADD3 R116, R127.reuse, 0xf, RZ ;  /* 0x0000000f7f747810 */ /* 0x040fe20007ffe0ff */
[C---:B------:R-:W-:Y:S01]  /*43b0*/  VIADD R124, R127.reuse, 0xfffffff7 ;  /* 0xfffffff77f7c7836 */ /* 0x040fe20000000000 */
[-C--:B------:R-:W-:Y:S02]  /*43c0*/  HMMA.16816.F32.BF16 R28, R128, R134.reuse, R28 ;  /* 0x00000086801c723c */ /* 0x080fe4000004181c */
[----:B------:R-:W2:Y:S02]  /*43d0*/  LDSM.16.M88.4 R108, [R108+0x1000] ;  /* 0x001000006c6c783b */ /* 0x000ea40000000200 */
[----:B------:R-:W-:Y:S02]  /*43e0*/  VIADD R133, R127, 0x8 ;  /* 0x000000087f857836 */ /* 0x000fe40000000000 */
[----:B------:R-:W-:Y:S04]  /*43f0*/  HMMA.16816.F32.BF16 R32, R120, R134, R32 ;  /* 0x000000867820723c */ /* 0x000fe80000041820 */
[----:B------:R-:W-:Y:S01]  /*4400*/  ISETP.GE.AND P4, PT, R133, RZ, PT ;  /* 0x000000ff8500720c */ /* 0x000fe20003f86270 */
[C---:B------:R-:W-:Y:S01]  /*4410*/  VIADD R128, R127.reuse, 0x27 ;  /* 0x000000277f807836 */ /* 0x040fe20000000000 */
[C---:B------:R-:W-:Y:S01]  /*4420*/  IADD3 R129, R127.reuse, 0x1f, RZ ;  /* 0x0000001f7f817810 */ /* 0x040fe20007ffe0ff */
[C---:B------:R-:W-:Y:S03]  /*4430*/  VIADD R132, R127.reuse, 0x7 ;  /* 0x000000077f847836 */ /* 0x040fe60000000000 */
[----:B------:R-:W-:Y:S01]  /*4440*/  ISETP.GE.AND P0, PT, R128, RZ, PT ;  /* 0x000000ff8000720c */ /* 0x000fe20003f06270 */
[C---:B------:R-:W-:Y:S01]  /*4450*/  VIADD R134, R127.reuse, 0xffffffff ;  /* 0xffffffff7f867836 */ /* 0x040fe20000000000 */
[----:B------:R-:W-:Y:S01]  /*4460*/  ISETP.GE.AND P3, PT, R132, RZ, PT ;  /* 0x000000ff8400720c */ /* 0x000fe20003f66270 */
[C---:B------:R-:W-:Y:S02]  /*4470*/  VIADD R131, R127.reuse, 0x28 ;  /* 0x000000287f837836 */ /* 0x040fe40000000000 */
[C---:B------:R-:W-:Y:S01]  /*4480*/  VIADD R126, R127.reuse, 0x18 ;  /* 0x000000187f7e7836 */ /* 0x040fe20000000000 */
[----:B------:R-:W-:Y:S01]  /*4490*/  ISETP.GE.AND P5, PT, R134, RZ, PT ;  /* 0x000000ff8600720c */ /* 0x000fe20003fa6270 */
[----:B------:R-:W-:Y:S01]  /*44a0*/  VIADD R125, R127, 0x17 ;  /* 0x000000177f7d7836 */ /* 0x000fe20000000000 */
[----:B------:R-:W-:Y:S01]  /*44b0*/  ISETP.GE.AND P1, PT, R131, RZ, PT ;  /* 0x000000ff8300720c */ /* 0x000fe20003f26270 */
[C---:B------:R-:W-:Y:S01]  /*44c0*/  VIADD R130, R127.reuse, 0x20 ;  /* 0x000000207f827836 */ /* 0x040fe20000000000 */
[C---:B------:R-:W-:Y:S01]  /*44d0*/  @!P4 IADD3 R133, -R127.reuse, -0x8, RZ ;  /* 0xfffffff87f85c810 */ /* 0x040fe20007ffe1ff */
[C---:B------:R-:W-:Y:S01]  /*44e0*/  VIADD R123, R127.reuse, 0xfffffff8 ;  /* 0xfffffff87f7b7836 */ /* 0x040fe20000000000 */
[----:B------:R-:W-:Y:S01]  /*44f0*/  ISETP.GE.AND P4, PT, R126, RZ, PT ;  /* 0x000000ff7e00720c */ /* 0x000fe20003f86270 */
[C---:B------:R-:W-:Y:S01]  /*4500*/  VIADD R119, R127.reuse, 0xffffffe7 ;  /* 0xffffffe77f777836 */ /* 0x040fe20000000000 */
[C---:B------:R-:W-:Y:S01]  /*4510*/  @!P0 IADD3 R128, -R127.reuse, -0x27, RZ ;  /* 0xffffffd97f808810 */ /* 0x040fe20007ffe1ff */
[C---:B------:R-:W-:Y:S01]  /*4520*/  VIADD R117, R127.reuse, 0x10 ;  /* 0x000000107f757836 */ /* 0x040fe20000000000 */
[----:B------:R-:W-:Y:S01]  /*4530*/  ISETP.GE.AND P0, PT, R124, RZ, PT ;  /* 0x000000ff7c00720c */ /* 0x000fe20003f06270 */
[C---:B------:R-:W-:Y:S01]  /*4540*/  VIADD R122, R127.reuse, 0xfffffff0 ;  /* 0xfffffff07f7a7836 */ /* 0x040fe20000000000 */
[C---:B------:R-:W-:Y:S01]  /*4550*/  @!P3 IADD3 R132, -R127.reuse, -0x7, RZ ;  /* 0xfffffff97f84b810 */ /* 0x040fe20007ffe1ff */
[-C--:B-1----:R-:W-:Y:S05]  /*4560*/  HMMA.16816.F32.BF16 R4, R100, R104.reuse, R4 ;  /* 0x000000686404723c */ /* 0x082fea0000041804 */
[C---:B------:R-:W-:Y:S01]  /*4570*/  @!P5 IADD3 R134, -R127.reuse, 0x1, RZ ;  /* 0x000000017f86d810 */ /* 0x040fe20007ffe1ff */
[----:B------:R-:W-:Y:S01]  /*4580*/  VIADD R121, R127, 0xffffffef ;  /* 0xffffffef7f797836 */ /* 0x000fe20000000000 */
[----:B------:R-:W-:Y:S01]  /*4590*/  ISETP.GE.AND P3, PT, R125, RZ, PT ;  /* 0x000000ff7d00720c */ /* 0x000fe20003f66270 */
[C---:B--2---:R-:W-:Y:S04]  /*45a0*/  HMMA.16816.F32.BF16 R8, R108.reuse, R104, R8 ;  /* 0x000000686c08723c */ /* 0x044fe80000041808 */
[C---:B------:R-:W-:Y:S01]  /*45b0*/  @!P1 IADD3 R131, -R127.reuse, -0x28, RZ ;  /* 0xffffffd87f839810 */ /* 0x040fe20007ffe1ff */
[----:B------:R-:W-:Y:S01]  /*45c0*/  VIADD R120, R127, 0xffffffe8 ;  /* 0xffffffe87f787836 */ /* 0x000fe20000000000 */
[----:B------:R-:W-:Y:S01]  /*45d0*/  ISETP.GE.AND P6, PT, R130, RZ, PT ;  /* 0x000000ff8200720c */ /* 0x000fe20003fc6270 */
[-C--:B------:R-:W-:Y:S03]  /*45e0*/  HMMA.16816.F32.BF16 R12, R108, R106.reuse, R12 ;  /* 0x0000006a6c0c723c */ /* 0x080fe6000004180c */
[----:B------:R-:W-:Y:S02]  /*45f0*/  ISETP.GE.AND P5, PT, R129, RZ, PT ;  /* 0x000000ff8100720c */ /* 0x000fe40003fa6270 */
[----:B------:R-:W-:Y:S01]  /*4600*/  ISETP.GE.AND P1, PT, R123, RZ, PT ;  /* 0x000000ff7b00720c */ /* 0x000fe20003f26270 */
[C---:B------:R-:W-:Y:S05]  /*4610*/  HMMA.16816.F32.BF16 R16, R100.reuse, R106, R16 ;  /* 0x0000006a6410723c */ /* 0x040fea0000041810 */
[----:B------:R-:W-:Y:S01]  /*4620*/  @!P0 IADD3 R124, -R127, 0x9, RZ ;  /* 0x000000097f7c8810 */ /* 0x000fe20007ffe1ff */
[-C--:B------:R-:W-:Y:S03]  /*4630*/  HMMA.16816.F32.BF16 R20, R100, R112.reuse, R20 ;  /* 0x000000706414723c */ /* 0x080fe60000041814 */
[----:B------:R-:W-:Y:S02]  /*4640*/  ISETP.GE.AND P0, PT, R119, RZ, PT ;  /* 0x000000ff7700720c */ /* 0x000fe40003f06270 */
[----:B------:R-:W-:Y:S01]  /*4650*/  @!P4 IADD3 R126, -R127, -0x18, RZ ;  /* 0xffffffe87f7ec810 */ /* 0x000fe20007ffe1ff */
[C---:B------:R-:W-:Y:S04]  /*4660*/  HMMA.16816.F32.BF16 R24, R108.reuse, R112, R24 ;  /* 0x000000706c18723c */ /* 0x040fe80000041818 */
[----:B------:R-:W-:Y:S02]  /*4670*/  ISETP.GE.AND P4, PT, R117, RZ, PT ;  /* 0x000000ff7500720c */ /* 0x000fe40003f86270 */
[C---:B------:R-:W-:Y:S01]  /*4680*/  @!P3 IADD3 R125, -R127.reuse, -0x17, RZ ;  /* 0xffffffe97f7db810 */ /* 0x040fe20007ffe1ff */
[-C--:B------:R-:W-:Y:S03]  /*4690*/  HMMA.16816.F32.BF16 R28, R108, R114.reuse, R28 ;  /* 0x000000726c1c723c */ /* 0x080fe6000004181c */
[----:B------:R-:W-:Y:S02]  /*46a0*/  ISETP.GE.AND P3, PT, R116, RZ, PT ;  /* 0x000000ff7400720c */ /* 0x000fe40003f66270 */
[C---:B------:R-:W-:Y:S01]  /*46b0*/  @!P6 IADD3 R130, -R127.reuse, -0x20, RZ ;  /* 0xffffffe07f82e810 */ /* 0x040fe20007ffe1ff */
[----:B------:R-:W-:Y:S04]  /*46c0*/  HMMA.16816.F32.BF16 R32, R100, R114, R32 ;  /* 0x000000726420723c */ /* 0x000fe80000041820 */
[----:B------:R-:W-:Y:S02]  /*46d0*/  ISETP.GE.AND P6, PT, R122, RZ, PT ;  /* 0x000000ff7a00720c */ /* 0x000fe40003fc6270 */
[C---:B------:R-:W-:Y:S01]  /*46e0*/  @!P5 IADD3 R129, -R127.reuse, -0x1f, RZ ;  /* 0xffffffe17f81d810 */ /* 0x040fe20007ffe1ff */
[----:B------:R-:W-:Y:S01]  /*46f0*/  IMAD.MOV.U32 R100, RZ, RZ, R203 ;  /* 0x000000ffff647224 */ /* 0x000fe200078e00cb */
[----:B------:R-:W-:Y:S02]  /*4700*/  @!P1 IADD3 R123, -R127, 0x8, RZ ;  /* 0x000000087f7b9810 */ /* 0x000fe40007ffe1ff */
[----:B------:R-:W-:Y:S02]  /*4710*/  ISETP.GE.AND P5, PT, R121, RZ, PT ;  /* 0x000000ff7900720c */ /* 0x000fe40003fa6270 */
[----:B------:R-:W-:Y:S02]  /*4720*/  ISETP.GE.AND P1, PT, R120, RZ, PT ;  /* 0x000000ff7800720c */ /* 0x000fe40003f26270 */
[C---:B------:R-:W-:Y:S02]  /*4730*/  @!P0 IADD3 R119, -R127.reuse, 0x19, RZ ;  /* 0x000000197f778810 */ /* 0x040fe40007ffe1ff */
[----:B------:R-:W-:Y:S02]  /*4740*/  ISETP.GE.AND P0, PT, R118, R204, PT ;  /* 0x000000cc7600720c */ /* 0x000fe40003f06270 */
[C---:B------:R-:W-:Y:S02]  /*4750*/  @!P4 IADD3 R117, -R127.reuse, -0x10, RZ ;  /* 0xfffffff07f75c810 */ /* 0x040fe40007ffe1ff */
[C---:B------:R-:W-:Y:S02]  /*4760*/  @!P3 IADD3 R116, -R127.reuse, -0xf, RZ ;  /* 0xfffffff17f74b810 */ /* 0x040fe40007ffe1ff */
[----:B------:R-:W-:Y:S02]  /*4770*/  IABS R104, R127 ;  /* 0x0000007f00687213 */ /* 0x000fe40000000000 */
[C---:B------:R-:W-:Y:S02]  /*4780*/  @!P6 IADD3 R122, -R127.reuse, 0x10, RZ ;  /* 0x000000107f7ae810 */ /* 0x040fe40007ffe1ff */
[C---:B------:R-:W-:Y:S02]  /*4790*/  @!P5 IADD3 R121, -R127.reuse, 0x11, RZ ;  /* 0x000000117f79d810 */ /* 0x040fe40007ffe1ff */
[----:B------:R-:W-:Y:S02]  /*47a0*/  @!P1 IADD3 R120, -R127, 0x18, RZ ;  /* 0x000000187f789810 */ /* 0x000fe40007ffe1ff */
[----:B------:R-:W-:Y:S02]  /*47b0*/  I2FP.F32.S32 R117, R117 ;  /* 0x0000007500757245 */ /* 0x000fe40000201400 */
[----:B------:R-:W-:Y:S02]  /*47c0*/  I2FP.F32.S32 R116, R116 ;  /* 0x0000007400747245 */ /* 0x000fe40000201400 */
[----:B------:R-:W-:Y:S01]  /*47d0*/  I2FP.F32.S32 R134, R134 ;  /* 0x0000008600867245 */ /* 0x000fe20000201400 */
[CC--:B------:R-:W-:Y:S01]  /*47e0*/  FFMA.FTZ R24, R117.reuse, -R222.reuse, R24 ;  /* 0x800000de75187223 */ /* 0x0c0fe20000010018 */
[----:B------:R-:W-:Y:S01]  /*47f0*/  I2FP.F32.S32 R133, R133 ;  /* 0x0000008500857245 */ /* 0x000fe20000201400 */
[C---:B------:R-:W-:Y:S01]  /*4800*/  FFMA.FTZ R25, R116.reuse, -R222, R25 ;  /* 0x800000de74197223 */ /* 0x040fe20000010019 */
[----:B------:R-:W-:Y:S01]  /*4810*/  I2FP.F32.S32 R132, R132 ;  /* 0x0000008400847245 */ /* 0x000fe20000201400 */
[----:B------:R-:W-:Y:S01]  /*4820*/  FFMA.FTZ R30, R117, -R222, R30 ;  /* 0x800000de751e7223 */ /* 0x000fe2000001001e */
        /* <DEDUP_REMOVED lines=15> */
[C---:B------:R-:W-:Y:S01]  /*4920*/  FFMA.FTZ R8, R130.reuse, -R222, R8 ;  /* 0x800000de82087223 */ /* 0x040fe20000010008 */
        /* <DEDUP_REMOVED lines=10> */
[-C--:B------:R-:W-:Y:S01]  /*49d0*/  FFMA.FTZ R19, R134, -R222.reuse, R19 ;  /* 0x800000de86137223 */ /* 0x080fe20000010013 */
[-C--:B------:R-:W-:Y:S01]  /*49e0*/  FFMA.FTZ R18, R104, -R222.reuse, R18 ;  /* 0x800000de68127223 */ /* 0x080fe20000010012 */
[CC--:B------:R-:W-:Y:S01]  /*49f0*/  FFMA.FTZ R16, R123.reuse, -R222.reuse, R16 ;  /* 0x800000de7b107223 */ /* 0x0c0fe20000010010 */
[CC--:B------:R-:W-:Y:S01]  /*4a00*/  FFMA.FTZ R17, R124.reuse, -R222.reuse, R17 ;  /* 0x800000de7c117223 */ /* 0x0c0fe20000010011 */
        /* <DEDUP_REMOVED lines=14> */
[----:B------:R-:W-:Y:S06]  /*4af0*/  @!P0 BRA `(.L_x_1495) ;  /* 0x0000000000248947 */ /* 0x000fec0003800000 */
        /* <DEDUP_REMOVED lines=9> */
.L_x_1495:
[--C-:B------:R-:W-:Y:S01]  /*4b90*/  IADD3 R114, R229, 0x1, -R231.reuse ;  /* 0x00000001e5727810 */ /* 0x100fe20007ffe8e7 */
[----:B------:R-:W-:Y:S01]  /*4ba0*/  IMAD.IADD R118, R186, 0x1, R118 ;  /* 0x00000001ba767824 */ /* 0x000fe200078e0276 */
[----:B------:R-:W-:Y:S01]  /*4bb0*/  IADD3 R115, -R100, R229, -R231 ;  /* 0x000000e564737210 */ /* 0x000fe20007ffe9e7 */
[----:B------:R-:W-:Y:S02]  /*4bc0*/  VIADD R112, R205, 0x1 ;  /* 0x00000001cd707836 */ /* 0x000fe40000000000 */
[----:B------:R-:W-:Y:S01]  /*4bd0*/  VIADD R114, R114, UR9 ;  /* 0x0000000972727c36 */ /* 0x000fe20008000000 */
[-C--:B------:R-:W-:Y:S01]  /*4be0*/  VIADDMNMX R101, R115, R118.reuse, RZ, !PT ;  /* 0x0000007673657246 */ /* 0x080fe200078001ff */
[C---:B------:R-:W-:Y:S02]  /*4bf0*/  VIADD R111, R205.reuse, 0x8 ;  /* 0x00000008cd6f7836 */ /* 0x040fe40000000000 */
[C---:B------:R-:W-:Y:S01]  /*4c00*/  VIADD R110, R205.reuse, 0x9 ;  /* 0x00000009cd6e7836 */ /* 0x040fe20000000000 */
[CC--:B------:R-:W-:Y:S01]  /*4c10*/  ISETP.GE.AND P0, PT, R205.reuse, R101.reuse, PT ;  /* 0x00000065cd00720c */ /* 0x0c0fe20003f06270 */
[C---:B------:R-:W-:Y:S01]  /*4c20*/  VIADD R109, R205.reuse, 0x10 ;  /* 0x00000010cd6d7836 */ /* 0x040fe20000000000 */
[----:B------:R-:W-:Y:S01]  /*4c30*/  VIADDMNMX R113, R114, R118, R229, PT ;  /* 0x0000007672717246 */ /* 0x000fe200038001e5 */
[C---:B------:R-:W-:Y:S01]  /*4c40*/  VIADD R108, R205.reuse, 0x11 ;  /* 0x00000011cd6c7836 */ /* 0x040fe20000000000 */
[C---:B------:R-:W-:Y:S01]  /*4c50*/  ISETP.GE.AND P6, PT, R112.reuse, R101, PT ;  /* 0x000000657000720c */ /* 0x040fe20003fc6270 */
[C---:B------:R-:W-:Y:S01]  /*4c60*/  VIADD R107, R205.reuse, 0x18 ;  /* 0x00000018cd6b7836 */ /* 0x040fe20000000000 */
[CC--:B------:R-:W-:Y:S01]  /*4c70*/  ISETP.GE.OR P0, PT, R205.reuse, R113.reuse, !P0 ;  /* 0x00000071cd00720c */ /* 0x0c0fe20004706670 */
[----:B------:R-:W-:Y:S01]  /*4c80*/  VIADD R106, R205, 0x19 ;  /* 0x00000019cd6a7836 */ /* 0x000fe20000000000 */
[----:B------:R-:W-:Y:S01]  /*4c90*/  ISETP.GE.OR P6, PT, R112, R113, !P6 ;  /* 0x000000717000720c */ /* 0x000fe200077c6670 */
        /* <DEDUP_REMOVED lines=17> */
[----:B------:R-:W-:Y:S02]  /*4db0*/  ISETP.GE.OR P6, PT, R106, R113, !P6 ;  /* 0x000000716a00720c */ /* 0x000fe400077c6670 */
[--C-:B------:R-:W-:Y:S02]  /*4dc0*/  IADD3 R104, R114, 0x8, R118.reuse ;  /* 0x0000000872687810 */ /* 0x100fe40007ffe076 */
[----:B------:R-:W-:Y:S02]  /*4dd0*/  VIADDMNMX R105, R115, R105, RZ, !PT ;  /* 0x0000006973697246 */ /* 0x000fe400078001ff */
[----:B------:R-:W-:Y:S02]  /*4de0*/  FSEL R16, R16, -INF , !P5 ;  /* 0xff80000010107808 */ /* 0x000fe40006800000 */
[----:B------:R-:W-:Y:S02]  /*4df0*/  FSEL R17, R17, -INF , !P4 ;  /* 0xff80000011117808 */ /* 0x000fe40006000000 */
        /* <DEDUP_REMOVED lines=26> */
[----:B------:R-:W-:Y:S02]  /*4fa0*/  ISETP.GE.AND P4, PT, R106, R105, PT ;  /* 0x000000696a00720c */ /* 0x000fe40003f86270 */
        /* <DEDUP_REMOVED lines=10> */
[-C--:B------:R-:W-:Y:S02]  /*5050*/  ISETP.GE.OR P6, PT, R110, R102.reuse, !P6 ;  /* 0x000000666e00720c */ /* 0x080fe400077c6670 */
[----:B------:R-:W-:Y:S02]  /*5060*/  IADD3 R114, R114, 0x28, R118 ;  /* 0x0000002872727810 */ /* 0x000fe40007ffe076 */
        /* <DEDUP_REMOVED lines=44> */
.L_x_1496:
[C---:B------:R-:W-:Y:S01]  /*5330*/  FSETP.NEU.FTZ.AND P0, PT, R226.reuse, -INF , PT ;  /* 0xff800000e200780b */ /* 0x040fe20003f1d000 */
[----:B------:R-:W-:Y:S01]  /*5340*/  FMUL.FTZ R101, R226, 1.4426950216293334961 ;  /* 0x3fb8aa3be2657820 */ /* 0x000fe20000410000 */
[C---:B------:R-:W-:Y:S01]  /*5350*/  FSETP.NEU.FTZ.AND P1, PT, R225.reuse, -INF , PT ;  /* 0xff800000e100780b */ /* 0x040fe20003f3d000 */
[----:B------:R-:W-:Y:S01]  /*5360*/  FMUL.FTZ R100, R225, 1.4426950216293334961 ;  /* 0x3fb8aa3be1647820 */ /* 0x000fe20000410000 */
[----:B------:R-:W-:Y:S03]  /*5370*/  IMAD.WIDE.U32 R102, R212, -0x2daee0ad, RZ ;  /* 0xd2511f53d4667825 */ /* 0x000fe600078e00ff */
[----:B------:R-:W-:Y:S01]  /*5380*/  FSEL R101, R101, RZ, P0 ;  /* 0x000000ff65657208 */ /* 0x000fe20000000000 */
[----:B------:R-:W-:Y:S01]  /*5390*/  IMAD.MOV.U32 R177, RZ, RZ, 0x40 ;  /* 0x00000040ffb17424 */ /* 0x000fe200078e00ff */
[----:B------:R-:W-:Y:S01]  /*53a0*/  FSEL R100, R100, RZ, P1 ;  /* 0x000000ff64647208 */ /* 0x000fe20000800000 */
[----:B------:R-:W-:Y:S01]  /*53b0*/  VIADD R108, R181, 0x76cf5d0a ;  /* 0x76cf5d0ab56c7836 */ /* 0x000fe20000000000 */
[----:B------:R-:W-:Y:S01]  /*53c0*/  FSETP.NEU.FTZ.AND P1, PT, R223, -INF , PT ;  /* 0xff800000df00780b */ /* 0x000fe20003f3d000 */
[--C-:B------:R-:W-:Y:S01]  /*53d0*/  FFMA.FTZ R19, R19, UR5, -R101.reuse ;  /* 0x0000000513137c23 */ /* 0x100fe20008010865 */
[----:B------:R-:W-:Y:S01]  /*53e0*/  FSETP.NEU.FTZ.AND P0, PT, R224, -INF , PT ;  /* 0xff800000e000780b */ /* 0x000fe20003f1d000 */
[--C-:B------:R-:W-:Y:S01]  /*53f0*/  FFMA.FTZ R16, R16, UR5, -R100.reuse ;  /* 0x0000000510107c23 */ /* 0x100fe20008010864 */
[----:B------:R-:W-:Y:S01]  /*5400*/  SEL R177, R177, 0xffffffc0, !P2 ;  /* 0xffffffc0b1b17807 */ /* 0x000fe20005000000 */
[----:B------:R1:W-:Y:S01]  /*5410*/  MUFU.EX2 R129, R19 ;  /* 0x0000001300817308 */ /* 0x0003e20000000800 */
[--C-:B------:R-:W-:Y:S01]  /*5420*/  FFMA.FTZ R18, R18, UR5, -R101.reuse ;  /* 0x0000000512127c23 */ /* 0x100fe20008010865 */
[--C-:B------:R-:W-:Y:S01]  /*5430*/  FFMA.FTZ R252, R4, UR5, -R100.reuse ;  /* 0x0000000504fc7c23 */ /* 0x100fe20008010864 */
[--C-:B------:R-:W-:Y:S01]  /*5440*/  FFMA.FTZ R32, R32, UR5, -R100.reuse ;  /* 0x0000000520207c23 */ /* 0x100fe20008010864 */
[--C-:B------:R-:W-:Y:S01]  /*5450*/  FFMA.FTZ R33, R33, UR5, -R100.reuse ;  /* 0x0000000521217c23 */ /* 0x100fe20008010864 */
[--C-:B------:R-:W-:Y:S01]  /*5460*/  FFMA.FTZ R22, R22, UR5, -R101.reuse ;  /* 0x0000000516167c23 */ /* 0x100fe20008010865 */
[--C-:B------:R-:W-:Y:S01]  /*5470*/  FFMA.FTZ R20, R20, UR5, -R100.reuse ;  /* 0x0000000514147c23 */ /* 0x100fe20008010864 */
[--C-:B------:R-:W-:Y:S03]  /*5480*/  FFMA.FTZ R17, R17, UR5, -R100.reuse ;  /* 0x0000000511117c23 */ /* 0x100fe60008010864 */
[----:B------:R2:W3:Y:S01]  /*5490*/  MUFU.EX2 R132, R16 ;  /* 0x0000001000847308 */ /* 0x0004e20000000800 */
[--C-:B------:R-:W-:Y:S01]  /*54a0*/  FFMA.FTZ R35, R35, UR5, -R101.reuse ;  /* 0x0000000523237c23 */ /* 0x100fe20008010865 */
[--C-:B------:R-:W-:Y:S01]  /*54b0*/  FFMA.FTZ R23, R23, UR5, -R101.reuse ;  /* 0x0000000517177c23 */ /* 0x100fe20008010865 */
[--C-:B------:R-:W-:Y:S01]  /*54c0*/  FFMA.FTZ R34, R34, UR5, -R101.reuse ;  /* 0x0000000522227c23 */ /* 0x100fe20008010865 */
[--C-:B------:R-:W-:Y:S01]  /*54d0*/  FFMA.FTZ R21, R21, UR5, -R100.reuse ;  /* 0x0000000515157c23 */ /* 0x100fe20008010864 */
[--C-:B------:R-:W-:Y:S01]  /*54e0*/  FFMA.FTZ R249, R7, UR5, -R101.reuse ;  /* 0x0000000507f97c23 */ /* 0x100fe20008010865 */
[----:B------:R-:W-:Y:S01]  /*54f0*/  FFMA.FTZ R6, R6, UR5, -R101 ;  /* 0x0000000506067c23 */ /* 0x000fe20008010865 */
[----:B------:R-:W-:Y:S03]  /*5500*/  FFMA.FTZ R5, R5, UR5, -R100 ;  /* 0x0000000505057c23 */ /* 0x000fe60008010864 */
[----:B------:R4:W-:Y:S01]  /*5510*/  MUFU.EX2 R130, R18 ;  /* 0x0000001200827308 */ /* 0x0009e20000000800 */
[----:B-1----:R-:W-:Y:S01]  /*5520*/  FMUL.FTZ R19, R223, 1.4426950216293334961 ;  /* 0x3fb8aa3bdf137820 */ /* 0x002fe20000410000 */
[----:B------:R-:W-:Y:S04]  /*5530*/  VIADD R7, R181, 0xbb67ae85 ;  /* 0xbb67ae85b5077836 */ /* 0x000fe80000000000 */
[----:B------:R-:W-:Y:S02]  /*5540*/  FSEL R19, R19, RZ, P1 ;  /* 0x000000ff13137208 */ /* 0x000fe40000800000 */
[----:B------:R-:W-:Y:S01]  /*5550*/  LOP3.LUT R7, R102, R7, RZ, 0x3c, !PT ;  /* 0x0000000766077212 */ /* 0x000fe200078e3cff */
[----:B--2---:R-:W-:Y:S01]  /*5560*/  FMUL.FTZ R16, R224, 1.4426950216293334961 ;  /* 0x3fb8aa3be0107820 */ /* 0x004fe20000410000 */
[----:B------:R-:W1:Y:S01]  /*5570*/  MUFU.EX2 R126, R32 ;  /* 0x00000020007e7308 */ /* 0x000e620000000800 */
[--C-:B------:R-:W-:Y:S01]  /*5580*/  FFMA.FTZ R28, R28, UR5, -R19.reuse ;  /* 0x000000051c1c7c23 */ /* 0x100fe20008010813 */
[--C-:B------:R-:W-:Y:S01]  /*5590*/  FFMA.FTZ R12, R12, UR5, -R19.reuse ;  /* 0x000000050c0c7c23 */ /* 0x100fe20008010813 */
[--C-:B------:R-:W-:Y:S01]  /*55a0*/  FFMA.FTZ R29, R29, UR5, -R19.reuse ;  /* 0x000000051d1d7c23 */ /* 0x100fe20008010813 */
[----:B------:R-:W-:Y:S01]  /*55b0*/  FSEL R16, R16, RZ, P0 ;  /* 0x000000ff10107208 */ /* 0x000fe20000000000 */
[--C-:B------:R-:W-:Y:S01]  /*55c0*/  FFMA.FTZ R8, R8, UR5, -R19.reuse ;  /* 0x0000000508087c23 */ /* 0x100fe20008010813 */
[----:B------:R-:W-:Y:S01]  /*55d0*/  FFMA.FTZ R13, R13, UR5, -R19 ;  /* 0x000000050d0d7c23 */ /* 0x000fe20008010813 */
[----:B----4-:R-:W-:Y:S03]  /*55e0*/  IMAD R18, R228, 0x4, R179 ;  /* 0x00000004e4127824 */ /* 0x010fe600078e02b3 */
[----:B------:R2:W-:Y:S01]  /*55f0*/  MUFU.EX2 R118, R28 ;  /* 0x0000001c00767308 */ /* 0x0005e20000000800 */
[--C-:B------:R-:W-:Y:S01]  /*5600*/  FFMA.FTZ R133, R15, UR5, -R16.reuse ;  /* 0x000000050f857c23 */ /* 0x100fe20008010810 */
[--C-:B------:R-:W-:Y:S01]  /*5610*/  FFMA.FTZ R24, R24, UR5, -R19.reuse ;  /* 0x0000000518187c23 */ /* 0x100fe20008010813 */
[C---:B------:R-:W-:Y:S02]  /*5620*/  VIADD R15, R18.reuse, 0x2 ;  /* 0x00000002120f7836 */ /* 0x040fe40000000000 */
[--C-:B------:R-:W-:Y:S01]  /*5630*/  FFMA.FTZ R25, R25, UR5, -R19.reuse ;  /* 0x0000000519197c23 */ /* 0x100fe20008010813 */
[----:B------:R-:W-:Y:S01]  /*5640*/  FFMA.FTZ R9, R9, UR5, -R19 ;  /* 0x0000000509097c23 */ /* 0x000fe20008010813 */
[----:B------:R-:W-:Y:S04]  /*5650*/  IMAD.WIDE.U32 R18, R18, -0x326172a9, RZ ;  /* 0xcd9e8d5712127825 */ /* 0x000fe800078e00ff */
[--C-:B------:R-:W-:Y:S01]  /*5660*/  FFMA.FTZ R31, R31, UR5, -R16.reuse ;  /* 0x000000051f1f7c23 */ /* 0x100fe20008010810 */
[----:B------:R4:W-:Y:S01]  /*5670*/  MUFU.EX2 R243, R12 ;  /* 0x0000000c00f37308 */ /* 0x0009e20000000800 */
[--C-:B------:R-:W-:Y:S01]  /*5680*/  FFMA.FTZ R14, R14, UR5, -R16.reuse ;  /* 0x000000050e0e7c23 */ /* 0x100fe20008010810 */
[--C-:B------:R-:W-:Y:S01]  /*5690*/  FFMA.FTZ R11, R11, UR5, -R16.reuse ;  /* 0x000000050b0b7c23 */ /* 0x100fe20008010810 */
[--C-:B------:R-:W-:Y:S01]  /*56a0*/  FFMA.FTZ R27, R27, UR5, -R16.reuse ;  /* 0x000000051b1b7c23 */ /* 0x100fe20008010810 */
[--C-:B------:R-:W-:Y:S01]  /*56b0*/  FFMA.FTZ R26, R26, UR5, -R16.reuse ;  /* 0x000000051a1a7c23 */ /* 0x100fe20008010810 */
[--C-:B------:R-:W-:Y:S01]  /*56c0*/  FFMA.FTZ R10, R10, UR5, -R16.reuse ;  /* 0x000000050a0a7c23 */ /* 0x100fe20008010810 */
[----:B------:R-:W-:Y:S04]  /*56d0*/  FFMA.FTZ R16, R30, UR5, -R16 ;  /* 0x000000051e107c23 */ /* 0x000fe80008010810 */
[----:B------:R3:W1:Y:S01]  /*56e0*/  MUFU.EX2 R110, R31 ;  /* 0x0000001f006e7308 */ /* 0x0006620000000800 */
[----:B--2---:R-:W-:Y:S05]  /*56f0*/  IMAD R28, R188, 0x4, R182 ;  /* 0x00000004bc1c7824 */ /* 0x004fea00078e02b6 */
[----:B------:R-:W-:Y:S04]  /*5700*/  LOP3.LUT R28, R181, R28, RZ, 0x3c, !PT ;  /* 0x0000001cb51c7212 */ /* 0x000fe800078e3cff */
[----:B------:R-:W-:Y:S01]  /*5710*/  MUFU.EX2 R125, R33 ;  /* 0x00000021007d7308 */ /* 0x000fe20000000800 */
[----:B----4-:R-:W-:Y:S01]  /*5720*/  VIADD R12, R180, 0x9e3779b9 ;  /* 0x9e3779b9b40c7836 */ /* 0x010fe20000000000 */
[----:B------:R-:W-:Y:S01]  /*5730*/  LOP3.LUT R4, R103, R28, RZ, 0x3c, !PT ;  /* 0x0000001c67047212 */ /* 0x000fe200078e3cff */
[----:B------:R-:W-:Y:S04]  /*5740*/  IMAD.WIDE.U32 R102, R15, -0x326172a9, RZ ;  /* 0xcd9e8d570f667825 */ /* 0x000fe800078e00ff */
[----:B------:R-:W-:Y:S01]  /*5750*/  IMAD.WIDE.U32 R100, R4, -0x326172a9, RZ ;  /* 0xcd9e8d5704647825 */ /* 0x000fe200078e00ff */
[-C--:B------:R-:W-:Y:S02]  /*5760*/  LOP3.LUT R4, R19, R235.reuse, RZ, 0x3c, !PT ;  /* 0x000000eb13047212 */ /* 0x080fe400078e3cff */
[----:B------:R2:W4:Y:S02]  /*5770*/  MUFU.EX2 R121, R35 ;  /* 0x0000002300797308 */ /* 0x0005240000000800 */
[C-C-:B------:R-:W-:Y:S01]  /*5780*/  LOP3.LUT R112, R101.reuse, R18, R12.reuse, 0x96, !PT ;  /* 0x0000001265707212 */ /* 0x140fe200078e960c */
[----:B------:R-:W-:Y:S01]  /*5790*/  IMAD.WIDE.U32 R106, R4, -0x2daee0ad, RZ ;  /* 0xd2511f53046a7825 */ /* 0x000fe200078e00ff */
[----:B------:R-:W-:Y:S02]  /*57a0*/  LOP3.LUT R18, R101, R102, R12, 0x96, !PT ;  /* 0x0000006665127212 */ /* 0x000fe400078e960c */
[----:B------:R-:W-:Y:S04]  /*57b0*/  LOP3.LUT R4, R103, R235, RZ, 0x3c, !PT ;  /* 0x000000eb67047212 */ /* 0x000fe800078e3cff */
[----:B------:R1:W-:Y:S01]  /*57c0*/  MUFU.EX2 R122, R34 ;  /* 0x00000022007a7308 */ /* 0x0003e20000000800 */
[C---:B------:R-:W-:Y:S01]  /*57d0*/  LOP3.LUT R104, R7.reuse, R107, RZ, 0x3c, !PT ;  /* 0x0000006b07687212 */ /* 0x040fe200078e3cff */
[----:B------:R-:W-:Y:S02]  /*57e0*/  VIADD R12, R180, 0x3c6ef372 ;  /* 0x3c6ef372b40c7836 */ /* 0x000fe40000000000 */
[----:B---3--:R-:W-:Y:S03]  /*57f0*/  IMAD.WIDE.U32 R30, R4, -0x2daee0ad, RZ ;  /* 0xd2511f53041e7825 */ /* 0x008fe600078e00ff */
[----:B------:R-:W-:Y:S01]  /*5800*/  LOP3.LUT R12, R100, R12, RZ, 0x3c, !PT ;  /* 0x0000000c640c7212 */ /* 0x000fe200078e3cff */
[----:B------:R-:W-:Y:S01]  /*5810*/  IMAD.WIDE.U32 R104, R104, -0x326172a9, RZ ;  /* 0xcd9e8d5768687825 */ /* 0x000fe200078e00ff */
[----:B------:R-:W-:Y:S01]  /*5820*/  LOP3.LUT R7, R7, R31, RZ, 0x3c, !PT ;  /* 0x0000001f07077212 */ /* 0x000fe200078e3cff */
[----:B------:R3:W-:Y:S02]  /*5830*/  MUFU.EX2 R250, R6 ;  /* 0x0000000600fa7308 */ /* 0x0007e40000000800 */
[----:B------:R-:W-:Y:S01]  /*5840*/  IMAD.WIDE.U32 R112, R112, -0x2daee0ad, RZ ;  /* 0xd2511f5370707825 */ /* 0x000fe200078e00ff */
[----:B--2---:R-:W-:Y:S03]  /*5850*/  LOP3.LUT R35, R12, R105, RZ, 0x3c, !PT ;  /* 0x000000690c237212 */ /* 0x004fe600078e3cff */
[----:B------:R-:W-:Y:S01]  /*5860*/  IMAD.WIDE.U32 R18, R18, -0x2daee0ad, RZ ;  /* 0xd2511f5312127825 */ /* 0x000fe200078e00ff */
[--C-:B------:R-:W-:Y:S03]  /*5870*/  LOP3.LUT R106, R113, R106, R108.reuse, 0x96, !PT ;  /* 0x0000006a716a7212 */ /* 0x100fe600078e966c */
[----:B------:R-:W-:Y:S01]  /*5880*/  MUFU.EX2 R134, R14 ;  /* 0x0000000e00867308 */ /* 0x000fe20000000800 */
[----:B-1----:R-:W-:Y:S01]  /*5890*/  IMAD.WIDE.U32 R34, R35, -0x2daee0ad, RZ ;  /* 0xd2511f5323227825 */ /* 0x002fe200078e00ff */
[----:B------:R-:W-:Y:S03]  /*58a0*/  LOP3.LUT R108, R19, R30, R108, 0x96, !PT ;  /* 0x0000001e136c7212 */ /* 0x000fe600078e966c */
[----:B------:R-:W-:Y:S02]  /*58b0*/  VIADD R4, R181, 0x32370b8f ;  /* 0x32370b8fb5047836 */ /* 0x000fe40000000000 */
[----:B------:R-:W-:Y:S03]  /*58c0*/  IMAD.WIDE.U32 R100, R7, -0x326172a9, RZ ;  /* 0xcd9e8d5707647825 */ /* 0x000fe600078e00ff */
[----:B------:R-:W-:Y:S01]  /*58d0*/  MUFU.EX2 R128, R20 ;  /* 0x0000001400807308 */ /* 0x000fe20000000800 */
[----:B------:R-:W-:Y:S01]  /*58e0*/  LOP3.LUT R112, R35, R112, R4, 0x96, !PT ;  /* 0x0000007023707212 */ /* 0x000fe200078e9604 */
[----:B------:R-:W-:Y:S01]  /*58f0*/  IMAD.WIDE.U32 R106, R106, -0x326172a9, RZ ;  /* 0xcd9e8d576a6a7825 */ /* 0x000fe200078e00ff */
[----:B------:R-:W-:Y:S03]  /*5900*/  LOP3.LUT R7, R12, R101, RZ, 0x3c, !PT ;  /* 0x000000650c077212 */ /* 0x000fe600078e3cff */
[----:B------:R-:W-:Y:S04]  /*5910*/  VIADD R30, R180, 0xdaa66d2b ;  /* 0xdaa66d2bb41e7836 */ /* 0x000fe80000000000 */
[----:B------:R-:W-:Y:S01]  /*5920*/  MUFU.EX2 R248, R8 ;  /* 0x0000000800f87308 */ /* 0x000fe20000000800 */
[----:B------:R-:W-:Y:S01]  /*5930*/  IMAD.WIDE.U32 R108, R108, -0x326172a9, RZ ;  /* 0xcd9e8d576c6c7825 */ /* 0x000fe200078e00ff */
[--C-:B------:R-:W-:Y:S03]  /*5940*/  LOP3.LUT R104, R107, R104, R30.reuse, 0x96, !PT ;  /* 0x000000686b687212 */ /* 0x100fe600078e961e */
[----:B------:R-:W-:Y:S01]  /*5950*/  IMAD.WIDE.U32 R112, R112, -0x326172a9, RZ ;  /* 0xcd9e8d5770707825 */ /* 0x000fe200078e00ff */
[----:B------:R-:W-:Y:S04]  /*5960*/  LOP3.LUT R30, R109, R100, R30, 0x96, !PT ;  /* 0x000000646d1e7212 */ /* 0x000fe800078e961e */
[----:B------:R1:W-:Y:S01]  /*5970*/  MUFU.EX2 R123, R23 ;  /* 0x00000017007b7308 */ /* 0x0003e20000000800 */
[----:B---3--:R-:W-:Y:S02]  /*5980*/  VIADD R6, R180, 0x78dde6e4 ;  /* 0x78dde6e4b4067836 */ /* 0x008fe40000000000 */
[----:B------:R-:W-:Y:S03]  /*5990*/  IMAD.WIDE.U32 R102, R7, -0x2daee0ad, RZ ;  /* 0xd2511f5307667825 */ /* 0x000fe600078e00ff */
[----:B------:R-:W-:Y:S01]  /*59a0*/  LOP3.LUT R106, R113, R106, R6, 0x96, !PT ;  /* 0x0000006a716a7212 */ /* 0x000fe200078e9606 */
[----:B------:R-:W-:Y:S01]  /*59b0*/  IMAD.WIDE.U32 R104, R104, -0x2daee0ad, RZ ;  /* 0xd2511f5368687825 */ /* 0x000fe200078e00ff */
[----:B------:R-:W-:Y:S02]  /*59c0*/  LOP3.LUT R4, R103, R18, R4, 0x96, !PT ;  /* 0x0000001267047212 */ /* 0x000fe400078e9604 */
[----:B------:R2:W-:Y:S01]  /*59d0*/  MUFU.EX2 R251, R5 ;  /* 0x0000000500fb7308 */ /* 0x0005e20000000800 */
[----:B------:R-:W-:Y:S02]  /*59e0*/  VIADD R100, R181, 0xed9eba14 ;  /* 0xed9eba14b5647836 */ /* 0x000fe40000000000 */
[----:B------:R-:W-:Y:S03]  /*59f0*/  IMAD.WIDE.U32 R106, R106, -0x2daee0ad, RZ ;  /* 0xd2511f536a6a7825 */ /* 0x000fe600078e00ff */
[--C-:B------:R-:W-:Y:S01]  /*5a00*/  LOP3.LUT R18, R105, R34, R100.reuse, 0x96, !PT ;  /* 0x0000002269127212 */ /* 0x100fe200078e9664 */
[----:B------:R-:W-:Y:S03]  /*5a10*/  IMAD.WIDE.U32 R30, R30, -0x2daee0ad, RZ ;  /* 0xd2511f531e1e7825 */ /* 0x000fe600078e00ff */
[----:B------:R3:W-:Y:S01]  /*5a20*/  MUFU.EX2 R124, R22 ;  /* 0x00000016007c7308 */ /* 0x0007e20000000800 */
[----:B------:R-:W-:Y:S01]  /*5a30*/  VIADD R34, R181, 0xa9066899 ;  /* 0xa9066899b5227836 */ /* 0x000fe20000000000 */
[----:B------:R-:W-:Y:S01]  /*5a40*/  LOP3.LUT R100, R31, R102, R100, 0x96, !PT ;  /* 0x000000661f647212 */ /* 0x000fe200078e9664 */
[----:B------:R-:W-:Y:S03]  /*5a50*/  IMAD.WIDE.U32 R114, R4, -0x326172a9, RZ ;  /* 0xcd9e8d5704727825 */ /* 0x000fe600078e00ff */
[----:B------:R-:W-:Y:S01]  /*5a60*/  LOP3.LUT R12, R107, R104, R34, 0x96, !PT ;  /* 0x000000686b0c7212 */ /* 0x000fe200078e9622 */
[----:B------:R-:W-:Y:S01]  /*5a70*/  VIADD R102, R180, 0x1715609d ;  /* 0x1715609db4667836 */ /* 0x000fe20000000000 */
[----:B------:R-:W-:Y:S01]  /*5a80*/  LOP3.LUT R6, R115, R108, R6, 0x96, !PT ;  /* 0x0000006c73067212 */ /* 0x000fe200078e9606 */
[----:B------:R-:W-:Y:S01]  /*5a90*/  IMAD.WIDE.U32 R18, R18, -0x326172a9, RZ ;  /* 0xcd9e8d5712127825 */ /* 0x000fe200078e00ff */
[----:B------:R-:W-:Y:S03]  /*5aa0*/  MUFU.EX2 R115, R29 ;  /* 0x0000001d00737308 */ /* 0x000fe60000000800 */
[----:B------:R-:W-:Y:S01]  /*5ab0*/  IMAD.WIDE.U32 R100, R100, -0x326172a9, RZ ;  /* 0xcd9e8d5764647825 */ /* 0x000fe200078e00ff */
[--C-:B------:R-:W-:Y:S03]  /*5ac0*/  LOP3.LUT R7, R19, R112, R102.reuse, 0x96, !PT ;  /* 0x0000007013077212 */ /* 0x100fe600078e9666 */
[----:B------:R-:W-:Y:S01]  /*5ad0*/  IMAD.WIDE.U32 R104, R12, -0x326172a9, RZ ;  /* 0xcd9e8d570c687825 */ /* 0x000fe200078e00ff */
[----:B------:R-:W-:Y:S02]  /*5ae0*/  LOP3.LUT R102, R101, R114, R102, 0x96, !PT ;  /* 0x0000007265667212 */ /* 0x000fe400078e9666 */
[----:B------:R4:W-:Y:S01]  /*5af0*/  MUFU.EX2 R131, R17 ;  /* 0x0000001100837308 */ /* 0x0009e20000000800 */
[----:B------:R-:W-:Y:S01]  /*5b00*/  IMAD.WIDE.U32 R108, R6, -0x2daee0ad, RZ ;  /* 0xd2511f53066c7825 */ /* 0x000fe200078e00ff */
[----:B------:R-:W-:Y:S02]  /*5b10*/  LOP3.LUT R31, R104, 0xff, RZ, 0xc0, !PT ;  /* 0x000000ff681f7812 */ /* 0x000fe400078ec0ff */
[----:B------:R-:W-:Y:S01]  /*5b20*/  SHF.R.U32.HI R19, RZ, 0x10, R104 ;  /* 0x00000010ff137819 */ /* 0x000fe20000011668 */
[----:B------:R-:W-:Y:S01]  /*5b30*/  IMAD.WIDE.U32 R6, R7, -0x2daee0ad, RZ ;  /* 0xd2511f5307067825 */ /* 0x000fe200078e00ff */
[----:B------:R-:W-:Y:S04]  /*5b40*/  ISETP.LE.U32.AND P5, PT, R31, UR10, PT ;  /* 0x0000000a1f007c0c */ /* 0x000fe8000bfa3070 */
[----:B------:R-:W4:Y:S01]  /*5b50*/  MUFU.EX2 R249, R249 ;  /* 0x000000f900f97308 */ /* 0x000f220000000800 */
[----:B------:R-:W-:Y:S01]  /*5b60*/  LOP3.LUT R34, R109, R30, R34, 0x96, !PT ;  /* 0x0000001e6d227212 */ /* 0x000fe200078e9622 */
[----:B------:R-:W-:Y:S01]  /*5b70*/  IMAD.WIDE.U32 R102, R102, -0x2daee0ad, RZ ;  /* 0xd2511f5366667825 */ /* 0x000fe200078e00ff */
[----:B------:R-:W-:Y:S02]  /*5b80*/  LOP3.LUT R28, R6, 0xff, RZ, 0xc0, !PT ;  /* 0x000000ff061c7812 */ /* 0x000fe400078ec0ff */
[----:B-1----:R-:W-:Y:S01]  /*5b90*/  SHF.R.U32.HI R23, RZ, 0x18, R6 ;  /* 0x00000018ff177819 */ /* 0x002fe20000011606 */
[----:B------:R-:W-:Y:S01]  /*5ba0*/  VIADD R12, R180, 0xb54cda56 ;  /* 0xb54cda56b40c7836 */ /* 0x000fe20000000000 */
[----:B------:R-:W-:Y:S01]  /*5bb0*/  SHF.R.U32.HI R14, RZ, 0x18, R102 ;  /* 0x00000018ff0e7819 */ /* 0x000fe20000011666 */
[----:B------:R-:W-:Y:S01]  /*5bc0*/  IMAD.WIDE.U32 R34, R34, -0x326172a9, RZ ;  /* 0xcd9e8d5722227825 */ /* 0x000fe200078e00ff */
[----:B------:R-:W-:Y:S01]  /*5bd0*/  ISETP.LE.U32.AND P4, PT, R28, UR10, PT ;  /* 0x0000000a1c007c0c */ /* 0x000fe2000bf83070 */
[----:B------:R1:W-:Y:S01]  /*5be0*/  MUFU.EX2 R178, R10 ;  /* 0x0000000a00b27308 */ /* 0x0003e20000000800 */
[----:B------:R-:W-:Y:S01]  /*5bf0*/  LOP3.LUT R15, R105, R18, R12, 0x96, !PT ;  /* 0x00000012690f7212 */ /* 0x000fe200078e960c */
[----:B------:R-:W-:Y:S01]  /*5c00*/  IMAD.SHL.U32 R109, R176, 0x2, RZ ;  /* 0x00000002b06d7824 */ /* 0x000fe200078e00ff */
[----:B------:R-:W-:Y:S01]  /*5c10*/  LOP3.LUT R20, R102, 0xff, RZ, 0xc0, !PT ;  /* 0x000000ff66147812 */ /* 0x000fe200078ec0ff */
[----:B------:R-:W-:Y:S01]  /*5c20*/  VIADD R4, R181, 0x646e171e ;  /* 0x646e171eb5047836 */ /* 0x000fe20000000000 */
[----:B------:R-:W-:Y:S01]  /*5c30*/  ISETP.LE.U32.AND P0, PT, R14, UR10, PT ;  /* 0x0000000a0e007c0c */ /* 0x000fe2000bf03070 */
[----:B------:R-:W-:Y:S01]  /*5c40*/  IMAD.U32 R112, RZ, RZ, UR6 ;  /* 0x00000006ff707e24 */ /* 0x000fe2000f8e00ff */
[----:B------:R-:W-:Y:S03]  /*5c50*/  ISETP.LE.U32.AND P1, PT, R20, UR10, PT ;  /* 0x0000000a14007c0c */ /* 0x000fe6000bf23070 */
[----:B------:R-:W1:Y:S01]  /*5c60*/  MUFU.EX2 R133, R133 ;  /* 0x0000008500857308 */ /* 0x000e620000000800 */
[----:B------:R-:W-:Y:S02]  /*5c70*/  SHF.R.U32.HI R28, RZ, 0x18, R15 ;  /* 0x00000018ff1c7819 */ /* 0x000fe4000001160f */
[----:B------:R-:W-:Y:S02]  /*5c80*/  LOP3.LUT R8, R7, R106, R4, 0x96, !PT ;  /* 0x0000006a07087212 */ /* 0x000fe400078e9604 */
[----:B------:R-:W-:Y:S02]  /*5c90*/  ISETP.LE.U32.AND P3, PT, R23, UR10, PT ;  /* 0x0000000a17007c0c */ /* 0x000fe4000bf63070 */
[----:B------:R-:W-:Y:S03]  /*5ca0*/  LOP3.LUT R19, R19, 0xff, RZ, 0xc0, !PT ;  /* 0x000000ff13137812 */ /* 0x000fe600078ec0ff */
[----:B------:R-:W1:Y:S01]  /*5cb0*/  MUFU.EX2 R252, R252 ;  /* 0x000000fc00fc7308 */ /* 0x000e620000000800 */
[----:B--2---:R-:W-:Y:S02]  /*5cc0*/  LOP3.LUT R5, R8, 0xff, RZ, 0xc0, !PT ;  /* 0x000000ff08057812 */ /* 0x004fe400078ec0ff */
[----:B---3--:R-:W-:Y:S02]  /*5cd0*/  SHF.R.U32.HI R22, RZ, 0x18, R34 ;  /* 0x00000018ff167819 */ /* 0x008fe40000011622 */
[----:B------:R-:W-:Y:S02]  /*5ce0*/  SHF.R.U32.HI R30, RZ, 0x18, R104 ;  /* 0x00000018ff1e7819 */ /* 0x000fe40000011668 */
[----:B------:R-:W-:Y:S03]  /*5cf0*/  LOP3.LUT R4, R103, R108, R4, 0x96, !PT ;  /* 0x0000006c67047212 */ /* 0x000fe600078e9604 */
[----:B------:R2:W-:Y:S01]  /*5d00*/  MUFU.EX2 R247, R9 ;  /* 0x0000000900f77308 */ /* 0x0005e20000000800 */
[----:B------:R-:W-:Y:S02]  /*5d10*/  LOP3.LUT R23, R34, 0xff, RZ, 0xc0, !PT ;  /* 0x000000ff22177812 */ /* 0x000fe400078ec0ff */
[----:B----4-:R-:W-:Y:S02]  /*5d20*/  LOP3.LUT R17, R104, 0xffff, RZ, 0xc0, !PT ;  /* 0x0000ffff68117812 */ /* 0x010fe400078ec0ff */
[----:B------:R-:W-:Y:S02]  /*5d30*/  ISETP.LE.U32.AND P6, PT, R30, UR10, PT ;  /* 0x0000000a1e007c0c */ /* 0x000fe4000bfc3070 */
[----:B------:R-:W-:Y:S03]  /*5d40*/  SHF.R.U32.HI R17, RZ, 0x8, R17 ;  /* 0x00000008ff117819 */ /* 0x000fe60000011611 */
[----:B------:R3:W-:Y:S01]  /*5d50*/  MUFU.EX2 R135, R11 ;  /* 0x0000000b00877308 */ /* 0x0007e20000000800 */
[----:B------:R-:W-:Y:S02]  /*5d60*/  LOP3.LUT R12, R35, R100, R12, 0x96, !PT ;  /* 0x00000064230c7212 */ /* 0x000fe400078e960c */
[----:B------:R-:W-:Y:S02]  /*5d70*/  LOP3.LUT R17, R17, 0xffff, RZ, 0xc0, !PT ;  /* 0x0000ffff11117812 */ /* 0x000fe400078ec0ff */
[----:B-1----:R-:W-:Y:S02]  /*5d80*/  SHF.R.U32.HI R10, RZ, 0x10, R15 ;  /* 0x00000010ff0a7819 */ /* 0x002fe4000001160f */
[C---:B------:R-:W-:Y:S03]  /*5d90*/  LOP3.LUT R30, R15.reuse, 0xff, RZ, 0xc0, !PT ;  /* 0x000000ff0f1e7812 */ /* 0x040fe600078ec0ff */
[----:B------:R-:W-:Y:S01]  /*5da0*/  MUFU.EX2 R242, R13 ;  /* 0x0000000d00f27308 */ /* 0x000fe20000000800 */
[----:B------:R-:W-:Y:S02]  /*5db0*/  LOP3.LUT R10, R10, 0xff, RZ, 0xc0, !PT ;  /* 0x000000ff0a0a7812 */ /* 0x000fe400078ec0ff */
[----:B------:R-:W-:Y:S02]  /*5dc0*/  SHF.R.U32.HI R18, RZ, 0x10, R6 ;  /* 0x00000010ff127819 */ /* 0x000fe40000011606 */
[----:B------:R-:W-:Y:S02]  /*5dd0*/  SHF.R.U32.HI R20, RZ, 0x10, R34 ;  /* 0x00000010ff147819 */ /* 0x000fe40000011622 */
[----:B------:R-:W-:Y:S03]  /*5de0*/  LOP3.LUT R18, R18, 0xff, RZ, 0xc0, !PT ;  /* 0x000000ff12127812 */ /* 0x000fe600078ec0ff */
[----:B------:R-:W-:Y:S01]  /*5df0*/  MUFU.EX2 R127, R21 ;  /* 0x00000015007f7308 */ /* 0x000fe20000000800 */
[----:B------:R-:W-:Y:S02]  /*5e00*/  LOP3.LUT R20, R20, 0xff, RZ, 0xc0, !PT ;  /* 0x000000ff14147812 */ /* 0x000fe400078ec0ff */
[----:B------:R-:W-:Y:S02]  /*5e10*/  LOP3.LUT R14, R34, 0xffff, RZ, 0xc0, !PT ;  /* 0x0000ffff220e7812 */ /* 0x000fe400078ec0ff */
[----:B------:R-:W-:Y:S02]  /*5e20*/  LOP3.LUT R15, R15, 0xffff, RZ, 0xc0, !PT ;  /* 0x0000ffff0f0f7812 */ /* 0x000fe400078ec0ff */
[----:B------:R-:W-:Y:S03]  /*5e30*/  SHF.R.U32.HI R14, RZ, 0x8, R14 ;  /* 0x00000008ff0e7819 */ /* 0x000fe6000001160e */
[----:B------:R-:W1:Y:S01]  /*5e40*/  MUFU.EX2 R120, R24 ;  /* 0x0000001800787308 */ /* 0x000e620000000800 */
[----:B--2---:R-:W-:Y:S02]  /*5e50*/  SHF.R.U32.HI R9, RZ, 0x8, R15 ;  /* 0x00000008ff097819 */ /* 0x004fe4000001160f */
[----:B------:R-:W-:Y:S02]  /*5e60*/  LOP3.LUT R14, R14, 0xffff, RZ, 0xc0, !PT ;  /* 0x0000ffff0e0e7812 */ /* 0x000fe400078ec0ff */
[----:B---3--:R-:W-:Y:S02]  /*5e70*/  LOP3.LUT R11, R6, 0xffff, RZ, 0xc0, !PT ;  /* 0x0000ffff060b7812 */ /* 0x008fe400078ec0ff */
[----:B------:R-:W-:Y:S03]  /*5e80*/  LOP3.LUT R9, R9, 0xffff, RZ, 0xc0, !PT ;  /* 0x0000ffff09097812 */ /* 0x000fe600078ec0ff */
[----:B------:R-:W2:Y:S01]  /*5e90*/  MUFU.EX2 R113, R27 ;  /* 0x0000001b00717308 */ /* 0x000ea20000000800 */
[----:B------:R-:W-:Y:S02]  /*5ea0*/  SHF.R.U32.HI R11, RZ, 0x8, R11 ;  /* 0x00000008ff0b7819 */ /* 0x000fe4000001160b */
[----:B------:R-:W-:Y:S02]  /*5eb0*/  SHF.R.U32.HI R7, RZ, 0x10, R102 ;  /* 0x00000010ff077819 */ /* 0x000fe40000011666 */
[----:B------:R-:W-:Y:S02]  /*5ec0*/  LOP3.LUT R11, R11, 0xffff, RZ, 0xc0, !PT ;  /* 0x0000ffff0b0b7812 */ /* 0x000fe400078ec0ff */
[----:B------:R-:W-:Y:S03]  /*5ed0*/  LOP3.LUT R6, R102, 0xffff, RZ, 0xc0, !PT ;  /* 0x0000ffff66067812 */ /* 0x000fe600078ec0ff */
[----:B------:R-:W-:Y:S01]  /*5ee0*/  MUFU.EX2 R119, R25 ;  /* 0x0000001900777308 */ /* 0x000fe20000000800 */
[----:B------:R-:W-:Y:S02]  /*5ef0*/  LOP3.LUT R7, R7, 0xff, RZ, 0xc0, !PT ;  /* 0x000000ff07077812 */ /* 0x000fe400078ec0ff */
[----:B------:R-:W-:Y:S04]  /*5f00*/  SHF.R.U32.HI R6, RZ, 0x8, R6 ;  /* 0x00000008ff067819 */ /* 0x000fe80000011606 */
[----:B------:R-:W-:Y:S03]  /*5f10*/  LOP3.LUT R6, R6, 0xffff, RZ, 0xc0, !PT ;  /* 0x0000ffff06067812 */ /* 0x000fe600078ec0ff */
[----:B------:R-:W3:Y:S10]  /*5f20*/  MUFU.EX2 R114, R26 ;  /* 0x0000001a00727308 */ /* 0x000ef40000000800 */
[----:B------:R-:W4:Y:S01]  /*5f30*/  MUFU.EX2 R111, R16 ;  /* 0x00000010006f7308 */ /* 0x000f220000000800 */
[----:B------:R-:W-:Y:S01]  /*5f40*/  @!P5 FADD.FTZ R132, -R132, -RZ ;  /* 0x800000ff8484d221 */ /* 0x000fe20000010100 */
[----:B------:R-:W-:Y:S01]  /*5f50*/  ISETP.LE.U32.AND P5, PT, R28, UR10, PT ;  /* 0x0000000a1c007c0c */ /* 0x000fe2000bfa3070 */
[----:B------:R-:W-:Y:S01]  /*5f60*/  @!P4 FADD.FTZ R126, -R126, -RZ ;  /* 0x800000ff7e7ec221 */ /* 0x000fe20000010100 */
[----:B------:R-:W-:Y:S01]  /*5f70*/  ISETP.LE.U32.AND P4, PT, R19, UR10, PT ;  /* 0x0000000a13007c0c */ /* 0x000fe2000bf83070 */
[----:B------:R-:W-:Y:S01]  /*5f80*/  @!P0 FADD.FTZ R110, -R110, -RZ ;  /* 0x800000ff6e6e8221 */ /* 0x000fe20000010100 */
[----:B------:R-:W-:Y:S01]  /*5f90*/  ISETP.LE.U32.AND P0, PT, R5, UR10, PT ;  /* 0x0000000a05007c0c */ /* 0x000fe2000bf03070 */
[----:B------:R-:W-:Y:S01]  /*5fa0*/  @!P1 FADD.FTZ R118, -R118, -RZ ;  /* 0x800000ff76769221 */ /* 0x000fe20000010100 */
[----:B------:R-:W-:Y:S01]  /*5fb0*/  ISETP.LE.U32.AND P1, PT, R22, UR10, PT ;  /* 0x0000000a16007c0c */ /* 0x000fe2000bf23070 */
[----:B------:R-:W-:Y:S01]  /*5fc0*/  @!P3 FADD.FTZ R121, -R121, -RZ ;  /* 0x800000ff7979b221 */ /* 0x000fe20000010100 */
[----:B------:R-:W-:Y:S01]  /*5fd0*/  SHF.R.U32.HI R5, RZ, 0x18, R8 ;  /* 0x00000018ff057819 */ /* 0x000fe20000011608 */
[----:B------:R-:W-:Y:S01]  /*5fe0*/  @!P6 FADD.FTZ R129, -R129, -RZ ;  /* 0x800000ff8181e221 */ /* 0x000fe20000010100 */
[----:B------:R-:W-:Y:S02]  /*5ff0*/  ISETP.LE.U32.AND P3, PT, R23, UR10, PT ;  /* 0x0000000a17007c0c */ /* 0x000fe4000bf63070 */
[----:B------:R-:W-:Y:S01]  /*6000*/  ISETP.LE.U32.AND P6, PT, R30, UR10, PT ;  /* 0x0000000a1e007c0c */ /* 0x000fe2000bfc3070 */
[----:B------:R-:W-:Y:S01]  /*6010*/  @!P5 FADD.FTZ R249, -R249, -RZ ;  /* 0x800000fff9f9d221 */ /* 0x000fe20000010100 */
[----:B------:R-:W-:Y:S01]  /*6020*/  ISETP.LE.U32.AND P5, PT, R5, UR10, PT ;  /* 0x0000000a05007c0c */ /* 0x000fe2000bfa3070 */
[----:B------:R-:W-:Y:S01]  /*6030*/  @!P4 FADD.FTZ R130, -R130, -RZ ;  /* 0x800000ff8282c221 */ /* 0x000fe20000010100 */
[----:B------:R-:W-:Y:S01]  /*6040*/  LOP3.LUT R5, R4, 0xff, RZ, 0xc0, !PT ;  /* 0x000000ff04057812 */ /* 0x000fe200078ec0ff */
[----:B------:R-:W-:Y:S01]  /*6050*/  @!P0 FADD.FTZ R128, -R128, -RZ ;  /* 0x800000ff80808221 */ /* 0x000fe20000010100 */
[----:B------:R-:W-:Y:S01]  /*6060*/  ISETP.LE.U32.AND P0, PT, R17, UR10, PT ;  /* 0x0000000a11007c0c */ /* 0x000fe2000bf03070 */
[----:B------:R-:W-:Y:S01]  /*6070*/  @!P1 FADD.FTZ R133, -R133, -RZ ;  /* 0x800000ff85859221 */ /* 0x000fe20000010100 */
[----:B------:R-:W-:Y:S02]  /*6080*/  ISETP.LE.U32.AND P4, PT, R5, UR10, PT ;  /* 0x0000000a05007c0c */ /* 0x000fe4000bf83070 */
[----:B------:R-:W-:Y:S01]  /*6090*/  SHF.R.U32.HI R5, RZ, 0x18, R4 ;  /* 0x00000018ff057819 */ /* 0x000fe20000011604 */
[----:B------:R-:W-:Y:S01]  /*60a0*/  @!P3 FADD.FTZ R243, -R243, -RZ ;  /* 0x800000fff3f3b221 */ /* 0x000fe20000010100 */
[----:B------:R-:W-:Y:S01]  /*60b0*/  ISETP.LE.U32.AND P3, PT, R10, UR10, PT ;  /* 0x0000000a0a007c0c */ /* 0x000fe2000bf63070 */
[----:B------:R-:W-:Y:S01]  /*60c0*/  @!P6 FADD.FTZ R252, -R252, -RZ ;  /* 0x800000fffcfce221 */ /* 0x000fe20000010100 */
[----:B------:R-:W-:Y:S01]  /*60d0*/  ISETP.LE.U32.AND P1, PT, R5, UR10, PT ;  /* 0x0000000a05007c0c */ /* 0x000fe2000bf23070 */
[----:B------:R-:W-:Y:S01]  /*60e0*/  @!P5 FADD.FTZ R123, -R123, -RZ ;  /* 0x800000ff7b7bd221 */ /* 0x000fe20000010100 */
[----:B------:R-:W-:Y:S02]  /*60f0*/  LOP3.LUT R5, R12, 0xff, RZ, 0xc0, !PT ;  /* 0x000000ff0c057812 */ /* 0x000fe400078ec0ff */
[----:B------:R-:W-:Y:S01]  /*6100*/  ISETP.LE.U32.AND P6, PT, R18, UR10, PT ;  /* 0x0000000a12007c0c */ /* 0x000fe2000bfc3070 */
[----:B------:R-:W-:Y:S01]  /*6110*/  @!P0 FADD.FTZ R131, -R131, -RZ ;  /* 0x800000ff83838221 */ /* 0x000fe20000010100 */
[----:B------:R-:W-:Y:S01]  /*6120*/  ISETP.LE.U32.AND P5, PT, R5, UR10, PT ;  /* 0x0000000a05007c0c */ /* 0x000fe2000bfa3070 */
[----:B-1----:R-:W-:Y:S01]  /*6130*/  @!P4 FADD.FTZ R120, -R120, -RZ ;  /* 0x800000ff7878c221 */ /* 0x002fe20000010100 */
[----:B------:R-:W-:Y:S02]  /*6140*/  SHF.R.U32.HI R5, RZ, 0x10, R8 ;  /* 0x00000010ff057819 */ /* 0x000fe40000011608 */
[--C-:B------:R-:W-:Y:S01]  /*6150*/  SHF.R.U32.HI R10, RZ, 0x18, R12.reuse ;  /* 0x00000018ff0a7819 */ /* 0x100fe2000001160c */
[----:B------:R-:W-:Y:S01]  /*6160*/  @!P3 FADD.FTZ R250, -R250, -RZ ;  /* 0x800000fffafab221 */ /* 0x000fe20000010100 */
[----:B------:R-:W-:Y:S01]  /*6170*/  LOP3.LUT R5, R5, 0xff, RZ, 0xc0, !PT ;  /* 0x000000ff05057812 */ /* 0x000fe200078ec0ff */
[----:B--2---:R-:W-:Y:S01]  /*6180*/  @!P1 FADD.FTZ R113, -R113, -RZ ;  /* 0x800000ff71719221 */ /* 0x004fe20000010100 */
[----:B------:R-:W-:Y:S02]  /*6190*/  ISETP.LE.U32.AND P3, PT, R20, UR10, PT ;  /* 0x0000000a14007c0c */ /* 0x000fe4000bf63070 */
[----:B------:R-:W-:Y:S01]  /*61a0*/  ISETP.LE.U32.AND P0, PT, R5, UR10, PT ;  /* 0x0000000a05007c0c */ /* 0x000fe2000bf03070 */
[----:B------:R-:W-:Y:S01]  /*61b0*/  @!P6 FADD.FTZ R122, -R122, -RZ ;  /* 0x800000ff7a7ae221 */ /* 0x000fe20000010100 */
[----:B------:R-:W-:Y:S01]  /*61c0*/  SHF.R.U32.HI R5, RZ, 0x10, R12 ;  /* 0x00000010ff057819 */ /* 0x000fe2000001160c */
[----:B------:R-:W-:Y:S01]  /*61d0*/  @!P5 FADD.FTZ R248, -R248, -RZ ;  /* 0x800000fff8f8d221 */ /* 0x000fe20000010100 */
[----:B------:R-:W-:Y:S02]  /*61e0*/  ISETP.LE.U32.AND P6, PT, R10, UR10, PT ;  /* 0x0000000a0a007c0c */ /* 0x000fe4000bfc3070 */
[----:B------:R-:W-:Y:S02]  /*61f0*/  LOP3.LUT R5, R5, 0xff, RZ, 0xc0, !PT ;  /* 0x000000ff05057812 */ /* 0x000fe400078ec0ff */
[----:B------:R-:W-:Y:S02]  /*6200*/  LOP3.LUT R12, R12, 0xffff, RZ, 0xc0, !PT ;  /* 0x0000ffff0c0c7812 */ /* 0x000fe400078ec0ff */
[----:B------:R-:W-:Y:S01]  /*6210*/  ISETP.LE.U32.AND P5, PT, R11, UR10, PT ;  /* 0x0000000a0b007c0c */ /* 0x000fe2000bfa3070 */
[----:B------:R-:W-:Y:S01]  /*6220*/  @!P3 FADD.FTZ R134, -R134, -RZ ;  /* 0x800000ff8686b221 */ /* 0x000fe20000010100 */
[----:B------:R-:W-:Y:S01]  /*6230*/  ISETP.LE.U32.AND P3, PT, R5, UR10, PT ;  /* 0x0000000a05007c0c */ /* 0x000fe2000bf63070 */
[----:B------:R-:W-:Y:S01]  /*6240*/  @!P0 FADD.FTZ R124, -R124, -RZ ;  /* 0x800000ff7c7c8221 */ /* 0x000fe20000010100 */
[----:B------:R-:W-:Y:S02]  /*6250*/  ISETP.LE.U32.AND P0, PT, R14, UR10, PT ;  /* 0x0000000a0e007c0c */ /* 0x000fe4000bf03070 */
[----:B------:R-:W-:Y:S01]  /*6260*/  SHF.R.U32.HI R5, RZ, 0x10, R4 ;  /* 0x00000010ff057819 */ /* 0x000fe20000011604 */
[----:B------:R-:W-:Y:S01]  /*6270*/  @!P6 FADD.FTZ R135, -R135, -RZ ;  /* 0x800000ff8787e221 */ /* 0x000fe20000010100 */
[----:B------:R-:W-:Y:S02]  /*6280*/  ISETP.LE.U32.AND P6, PT, R9, UR10, PT ;  /* 0x0000000a09007c0c */ /* 0x000fe4000bfc3070 */
[----:B------:R-:W-:Y:S02]  /*6290*/  LOP3.LUT R5, R5, 0xff, RZ, 0xc0, !PT ;  /* 0x000000ff05057812 */ /* 0x000fe400078ec0ff */
[----:B------:R-:W-:Y:S01]  /*62a0*/  SHF.R.U32.HI R12, RZ, 0x8, R12 ;  /* 0x00000008ff0c7819 */ /* 0x000fe2000001160c */
[----:B------:R-:W-:Y:S01]  /*62b0*/  @!P5 FADD.FTZ R125, -R125, -RZ ;  /* 0x800000ff7d7dd221 */ /* 0x000fe20000010100 */
[----:B------:R-:W-:Y:S01]  /*62c0*/  LOP3.LUT R8, R8, 0xffff, RZ, 0xc0, !PT ;  /* 0x0000ffff08087812 */ /* 0x000fe200078ec0ff */
[----:B------:R-:W-:Y:S01]  /*62d0*/  @!P3 FADD.FTZ R178, -R178, -RZ ;  /* 0x800000ffb2b2b221 */ /* 0x000fe20000010100 */
        /* <DEDUP_REMOVED lines=8> */
[----:B------:R-:W-:Y:S02]  /*6360*/  LOP3.LUT R4, R4, 0xffff, RZ, 0xc0, !PT ;  /* 0x0000ffff04047812 */ /* 0x000fe400078ec0ff */
[----:B------:R-:W-:Y:S02]  /*6370*/  LOP3.LUT R8, R8, 0xffff, RZ, 0xc0, !PT ;  /* 0x0000ffff08087812 */ /* 0x000fe400078ec0ff */
[----:B------:R-:W-:Y:S01]  /*6380*/  SHF.R.U32.HI R4, RZ, 0x8, R4 ;  /* 0x00000008ff047819 */ /* 0x000fe20000011604 */
[----:B---3--:R-:W-:Y:S01]  /*6390*/  @!P0 FADD.FTZ R114, -R114, -RZ ;  /* 0x800000ff72728221 */ /* 0x008fe20000010100 */
        /* <DEDUP_REMOVED lines=15> */
[----:B------:R-:W-:Y:S02]  /*6490*/  FSETP.GE.FTZ.AND P0, PT, R249, RZ, PT ;  /* 0x000000fff900720b */ /* 0x000fe40003f16000 */
[----:B----4-:R-:W-:Y:S01]  /*64a0*/  @!P3 FADD.FTZ R111, -R111, -RZ ;  /* 0x800000ff6f6fb221 */ /* 0x010fe20000010100 */
[----:B------:R1:W-:Y:S01]  /*64b0*/  STS [R197+0xe000], R5 ;  /* 0x00e00005c5007388 */ /* 0x0003e20000000800 */
[----:B------:R-:W-:Y:S02]  /*64c0*/  FSETP.GE.FTZ.AND P3, PT, R251, RZ, PT ;  /* 0x000000fffb00720b */ /* 0x000fe40003f76000 */
[----:B------:R-:W-:Y:S01]  /*64d0*/  FSETP.GE.FTZ.AND P1, PT, R250, RZ, PT ;  /* 0x000000fffa00720b */ /* 0x000fe20003f36000 */
[----:B------:R4:W-:Y:S01]  /*64e0*/  STS [R192+0xf000], R7 ;  /* 0x00f00007c0007388 */ /* 0x0009e20000000800 */
[----:B------:R-:W-:Y:S01]  /*64f0*/  @!P5 FADD.FTZ R115, -R115, -RZ ;  /* 0x800000ff7373d221 */ /* 0x000fe20000010100 */
[----:B------:R-:W-:Y:S02]  /*6500*/  FSETP.GE.FTZ.AND P4, PT, R252, RZ, PT ;  /* 0x000000fffc00720b */ /* 0x000fe40003f96000 */
[----:B------:R4:W-:Y:S01]  /*6510*/  STS [R192+0xf400], R6 ;  /* 0x00f40006c0007388 */ /* 0x0009e20000000800 */
[C---:B------:R-:W-:Y:S02]  /*6520*/  FSETP.GE.FTZ.AND P5, PT, R125.reuse, RZ, PT ;  /* 0x000000ff7d00720b */ /* 0x040fe40003fb6000 */
[----:B--2---:R-:W-:Y:S02]  /*6530*/  F2FP.RELU.BF16.F32.PACK_AB R8, R242, R243 ;  /* 0x000000f3f208723e */ /* 0x004fe400000018ff */
[----:B------:R-:W-:Y:S02]  /*6540*/  ISETP.GT.AND P6, PT, R228, R206, PT ;  /* 0x000000cee400720c */ /* 0x000fe40003fc4270 */
[----:B---3--:R-:W-:Y:S01]  /*6550*/  F2FP.RELU.BF16.F32.PACK_AB R4, R125, R126 ;  /* 0x0000007e7d04723e */ /* 0x008fe200000018ff */
[----:B------:R-:W-:Y:S01]  /*6560*/  STS [R197+0xf000], R8 ;  /* 0x00f00008c5007388 */ /* 0x000fe20000000800 */
        /* <DEDUP_REMOVED lines=20> */
[----:B------:R-:W-:Y:S01]  /*66b0*/  IMAD.IADD R108, R109, 0x1, R170 ;  /* 0x000000016d6c7824 */ /* 0x000fe200078e02aa */
        /* <DEDUP_REMOVED lines=206> */
.L_x_1497:
[----:B------:R-:W-:Y:S01]  /*73a0*/  STS [R192+0xa000], R5 ;  /* 0x00a00005c0007388 */ /* 0x000fe20000000800 */
[----:B------:R-:W-:Y:S01]  /*73b0*/  F2FP.BF16.F32.PACK_AB R32, R125, R32 ;  /* 0x000000207d20723e */ /* 0x000fe200000010ff */
[----:B---3--:R-:W-:Y:S01]  /*73c0*/  IMAD.SHL.U32 R100, R175, 0x2, RZ ;  /* 0x00000002af647824 */ /* 0x008fe200078e00ff */
[----:B------:R-:W-:Y:S01]  /*73d0*/  F2FP.BF16.F32.PACK_AB R34, R121, R34 ;  /* 0x000000227922723e */ /* 0x000fe200000010ff */
[----:B------:R-:W-:Y:S01]  /*73e0*/  STS [R192+0xa400], R6 ;  /* 0x00a40006c0007388 */ /* 0x000fe20000000800 */
[----:B------:R-:W-:Y:S02]  /*73f0*/  LEA R118, R187, UR6, 0x1 ;  /* 0x00000006bb767c11 */ /* 0x000fe4000f8e08ff */
[----:B------:R-:W-:Y:S01]  /*7400*/  IADD3 R112, R100, 0x4000, R112 ;  /* 0x0000400064707810 */ /* 0x000fe20007ffe070 */
[----:B------:R-:W-:Y:S04]  /*7410*/  STS [R197+0xa000], R16 ;  /* 0x00a00010c5007388 */ /* 0x000fe80000000800 */
[----:B------:R-:W-:Y:S01]  /*7420*/  STS [R197+0xa400], R18 ;  /* 0x00a40012c5007388 */ /* 0x000fe20000000800 */
[C---:B------:R-:W-:Y:S02]  /*7430*/  VIADD R101, R112.reuse, 0x40 ;  /* 0x0000004070657836 */ /* 0x040fe40000000000 */
[----:B------:R-:W-:Y:S01]  /*7440*/  @P2 VIADD R101, R112, 0xffffffc0 ;  /* 0xffffffc070652836 */ /* 0x000fe20000000000 */
        /* <DEDUP_REMOVED lines=85> */
.L_x_1498:
[----:B------:R-:W-:Y:S01]  /*79a0*/  LDSM.16.M88.4 R16, [R174] ;  /* 0x00000000ae10783b */ /* 0x000fe20000000200 */
[----:B------:R-:W-:Y:S01]  /*79b0*/  VIADD R113, R100, UR4 ;  /* 0x0000000464717c36 */ /* 0x000fe20008000000 */
[----:B------:R-:W-:Y:S01]  /*79c0*/  LEA R242, P0, R208, R116, 0x2 ;  /* 0x00000074d0f27211 */ /* 0x000fe200078010ff */
[--C-:B------:R-:W-:Y:S01]  /*79d0*/  IMAD.IADD R115, R174, 0x1, R177.reuse ;  /* 0x00000001ae737824 */ /* 0x100fe200078e02b1 */
[----:B------:R-:W2:Y:S01]  /*79e0*/  LDSM.16.MT88.4 R8, [R112+0x2000] ;  /* 0x002000007008783b */ /* 0x000ea20000004200 */
[----:B------:R-:W-:Y:S01]  /*79f0*/  IMAD.IADD R113, R113, 0x1, R177 ;  /* 0x0000000171717824 */ /* 0x000fe200078e02b1 */
[----:B------:R-:W-:Y:S01]  /*7a00*/  LEA.HI.X.SX32 R243, R208, R117, 0x2, P0 ;  /* 0x00000075d0f37211 */ /* 0x000fe200000f16ff */
[C---:B------:R-:W-:Y:S01]  /*7a10*/  IMAD.IADD R114, R177.reuse, 0x1, R0 ;  /* 0x00000001b1727824 */ /* 0x040fe200078e0200 */
[----:B------:R-:W-:Y:S04]  /*7a20*/  LDSM.16.M88.4 R24, [R0] ;  /* 0x000000000018783b */ /* 0x000fe80000000200 */
[----:B------:R-:W1:Y:S04]  /*7a30*/  LDSM.16.MT88.4 R20, [R113] ;  /* 0x000000007114783b */ /* 0x000e680000004200 */
        /* <DEDUP_REMOVED lines=79> */
[-C--:B------:R-:W-:Y:S01]  /*7f30*/  LEA R4, P0, R213, R242.reuse, 0x2 ;  /* 0x000000f2d5047211 */ /* 0x080fe200078010ff */
[----:B------:R1:W-:Y:S01]  /*7f40*/  REDG.E.ADD.F32.FTZ.RN.STRONG.GPU desc[UR16][R20.64], R9 ;  /* 0x00000009140079a6 */ /* 0x0003e2000c10f390 */
[-C--:B---3--:R-:W-:Y:S02]  /*7f50*/  LEA R24, P5, R201, R242.reuse, 0x2 ;  /* 0x000000f2c9187211 */ /* 0x088fe400078a10ff */
        /* <DEDUP_REMOVED lines=15> */
[----:B------:R-:W-:Y:S02]  /*8050*/  LEA R4, P0, R234, R242, 0x2 ;  /* 0x000000f2ea047211 */ /* 0x000fe400078010ff */
        /* <DEDUP_REMOVED lines=52> */
[C---:B------:R-:W-:Y:S01]  /*83a0*/  VIADD R6, R172.reuse, 0xffffe000 ;  /* 0xffffe000ac067836 */ /* 0x040fe20000000000 */
        /* <DEDUP_REMOVED lines=155> */
[----:B------:R1:W-:Y:S01]  /*8d60*/  STS [R193+0x6400], R58 ;  /* 0x0064003ac1007388 */ /* 0x0003e20000000800 */
[----:B------:R-:W2:Y:S03]  /*8d70*/  S2R R24, SR_TID.X ;  /* 0x0000000000187919 */ /* 0x000ea60000002100 */
[----:B------:R1:W-:Y:S04]  /*8d80*/  STS [R207+0x6000], R60 ;  /* 0x0060003ccf007388 */ /* 0x0003e80000000800 */
[----:B------:R1:W-:Y:S01]  /*8d90*/  STS [R207+0x6400], R62 ;  /* 0x0064003ecf007388 */ /* 0x0003e20000000800 */
        /* <DEDUP_REMOVED lines=9> */
[----:B------:R-:W-:Y:S01]  /*8e30*/  IMAD R9, R183, R9, R11 ;  /* 0x00000009b7097224 */ /* 0x000fe200078e020b */
[----:B------:R-:W-:-:S05]  /*8e40*/  MOV R12, R14 ;  /* 0x0000000e000c7202 */ /* 0x000fca0000000f00 */
[----:B------:R-:W-:-:S05]  /*8e50*/  IMAD.WIDE.U32 R12, R183, R8, R12 ;  /* 0x00000008b70c7225 */ /* 0x000fca00078e000c */
[----:B------:R-:W-:Y:S02]  /*8e60*/  IADD3 R25, R13, R9, RZ ;  /* 0x000000090d197210 */ /* 0x000fe40007ffe0ff */
[----:B------:R-:W-:Y:S02]  /*8e70*/  MOV R26, R12 ;  /* 0x0000000c001a7202 */ /* 0x000fe40000000f00 */
.L_x_1500:
        /* <DEDUP_REMOVED lines=13> */
.L_x_1501:
[----:B------:R-:W-:Y:S01]  /*8f50*/  BAR.SYNC.DEFER_BLOCKING 0x0 ;  /* 0x0000000000007b1d */ /* 0x000fe20000010000 */
[--C-:B------:R-:W-:Y:S01]  /*8f60*/  SHF.R.S32.HI R37, RZ, 0x1f, R184.reuse ;  /* 0x0000001fff257819 */ /* 0x100fe200000114b8 */
[----:B-1----:R-:W-:Y:S01]  /*8f70*/  IMAD.MOV.U32 R36, RZ, RZ, R184 ;  /* 0x000000ffff247224 */ /* 0x002fe200078e00b8 */
[----:B------:R-:W-:Y:S01]  /*8f80*/  SHF.R.S32.HI R33, RZ, 0x1f, R28 ;  /* 0x0000001fff217819 */ /* 0x000fe2000001141c */
[----:B------:R-:W-:Y:S01]  /*8f90*/  IMAD R229, R188, -0x80, R229 ;  /* 0xffffff80bce57824 */ /* 0x000fe200078e02e5 */
[----:B--2---:R-:W-:Y:S01]  /*8fa0*/  SHF.R.S32.HI R27, RZ, 0x1f, R24 ;  /* 0x0000001fff1b7819 */ /* 0x004fe20000011418 */
[----:B------:R-:W-:Y:S01]  /*8fb0*/  IMAD.WIDE.U32 R30, R28, R6, R36 ;  /* 0x000000061c1e7225 */ /* 0x000fe200078e0024 */
[----:B------:R-:W-:Y:S01]  /*8fc0*/  ULDC UR5, c[0x0][0x2d0] ;  /* 0x0000b40000057ab9 */ /* 0x000fe20000000800 */
[----:B------:R-:W-:Y:S01]  /*8fd0*/  ULDC.64 UR8, c[0x0][0x468] ;  /* 0x00011a0000087ab9 */ /* 0x000fe20000000a00 */
[----:B------:R-:W-:Y:S01]  /*8fe0*/  LEA.HI R27, R27, R24, RZ, 0x3 ;  /* 0x000000181b1b7211 */ /* 0x000fe200078f18ff */
[----:B------:R-:W-:Y:S01]  /*8ff0*/  IMAD R29, R33, R6, RZ ;  /* 0x00000006211d7224 */ /* 0x000fe200078e02ff */
[----:B------:R-:W-:Y:S01]  /*9000*/  IADD3 R38, P0, R26, R30, RZ ;  /* 0x0000001e1a267210 */ /* 0x000fe20007f1e0ff */
[----:B------:R-:W-:Y:S01]  /*9010*/  BSSY B0, `(.L_x_1502) ;  /* 0x0000022000007945 */ /* 0x000fe20003800000 */
[----:B------:R-:W-:Y:S01]  /*9020*/  ISETP.GE.AND P4, PT, R184, UR5, PT ;  /* 0x00000005b8007c0c */ /* 0x000fe2000bf86270 */
[----:B------:R-:W-:-:S05]  /*9030*/  IMAD R29, R28, R7, R29 ;  /* 0x000000071c1d7224 */ /* 0x000fca00078e021d */
[----:B------:R-:W-:Y:S02]  /*9040*/  IADD3.X R39, R25, R31, R29, P0, !PT ;  /* 0x0000001f19277210 */ /* 0x000fe400007fe41d */
[----:B------:R-:W-:Y:S02]  /*9050*/  SHF.R.S32.HI R29, RZ, 0x3, R27 ;  /* 0x00000003ff1d7819 */ /* 0x000fe4000001141b */
[----:B------:R-:W-:Y:S01]  /*9060*/  SHF.R.S32.HI R31, RZ, 0x1f, R190 ;  /* 0x0000001fff1f7819 */ /* 0x000fe200000114be */
[----:B------:R1:W2:Y:S01]  /*9070*/  LDS.128 R20, [R118+0x7000] ;  /* 0x0070000076147984 */ /* 0x0002a20000000c00 */
[----:B------:R-:W-:Y:S01]  /*9080*/  IMAD.WIDE.U32 R38, R190, UR8, R38 ;  /* 0x00000008be267c25 */ /* 0x000fe2000f8e0026 */
[----:B------:R-:W-:Y:S02]  /*9090*/  SHF.R.S32.HI R30, RZ, 0x1f, R29 ;  /* 0x0000001fff1e7819 */ /* 0x000fe4000001141d */
[----:B------:R1:W3:Y:S01]  /*90a0*/  LDS.128 R16, [R118+0xb000] ;  /* 0x00b0000076107984 */ /* 0x0002e20000000c00 */
[----:B------:R-:W-:-:S02]  /*90b0*/  VIADD R26, R29, 0x20 ;  /* 0x000000201d1a7836 */ /* 0x000fc40000000000 */
[C---:B------:R-:W-:Y:S01]  /*90c0*/  VIADD R25, R29.reuse, 0x40 ;  /* 0x000000401d197836 */ /* 0x040fe20000000000 */
[----:B------:R1:W4:Y:S01]  /*90d0*/  LDS.128 R12, [R118+0xc000] ;  /* 0x00c00000760c7984 */ /* 0x0003220000000c00 */
[----:B------:R-:W-:Y:S01]  /*90e0*/  VIADD R24, R29, 0x60 ;  /* 0x000000601d187836 */ /* 0x000fe20000000000 */
[-C--:B------:R-:W-:Y:S01]  /*90f0*/  ISETP.GE.OR P3, PT, R26, R229.reuse, P4 ;  /* 0x000000e51a00720c */ /* 0x080fe20002766670 */
[----:B------:R-:W-:Y:S01]  /*9100*/  IMAD R34, R31, UR8, RZ ;  /* 0x000000081f227c24 */ /* 0x000fe2000f8e02ff */
[----:B------:R1:W1:Y:S01]  /*9110*/  LDS.128 R8, [R118+0xd000] ;  /* 0x00d0000076087984 */ /* 0x0002620000000c00 */
[-C--:B------:R-:W-:Y:S02]  /*9120*/  ISETP.GE.OR P2, PT, R25, R229.reuse, P4 ;  /* 0x000000e51900720c */ /* 0x080fe40002746670 */
[-C--:B------:R-:W-:Y:S01]  /*9130*/  ISETP.GE.OR P1, PT, R24, R229.reuse, P4 ;  /* 0x000000e51800720c */ /* 0x080fe20002726670 */
[----:B------:R-:W-:Y:S01]  /*9140*/  IMAD R34, R190, UR9, R34 ;  /* 0x00000009be227c24 */ /* 0x000fe2000f8e0222 */
[----:B------:R-:W-:-:S03]  /*9150*/  ISETP.GE.OR P4, PT, R29, R229, P4 ;  /* 0x000000e51d00720c */ /* 0x000fc60002786670 */
[----:B------:R-:W-:-:S10]  /*9160*/  IMAD.IADD R34, R34, 0x1, R39 ;  /* 0x0000000122227824 */ /* 0x000fd400078e0227 */
        /* <DEDUP_REMOVED lines=12> */
.L_x_1503:
[----:B------:R-:W-:Y:S05]  /*9230*/  BSYNC B0 ;  /* 0x0000000000007941 */ /* 0x000fea0003800000 */
.L_x_1502:
        /* <DEDUP_REMOVED lines=14> */
.L_x_1505:
[----:B------:R-:W-:Y:S05]  /*9320*/  BSYNC B0 ;  /* 0x0000000000007941 */ /* 0x000fea0003800000 */
.L_x_1504:
        /* <DEDUP_REMOVED lines=15> */
.L_x_1507:
[----:B------:R-:W-:Y:S05]  /*9420*/  BSYNC B0 ;  /* 0x0000000000007941 */ /* 0x000fea0003800000 */
.L_x_1506:
        /* <DEDUP_REMOVED lines=15> */
.L_x_1509:
[----:B------:R-:W-:Y:S05]  /*9520*/  BSYNC B0 ;  /* 0x0000000000007941 */ /* 0x000fea0003800000 */
.L_x_1508:
        /* <DEDUP_REMOVED lines=23> */
.L_x_1511:
[----:B------:R-:W-:Y:S05]  /*96a0*/  BSYNC B0 ;  /* 0x0000000000007941 */ /* 0x000fea0003800000 */
.L_x_1510:
        /* <DEDUP_REMOVED lines=14> */
.L_x_1513:
[----:B------:R-:W-:Y:S05]  /*9790*/  BSYNC B0 ;  /* 0x0000000000007941 */ /* 0x000fea0003800000 */
.L_x_1512:
        /* <DEDUP_REMOVED lines=14> */
.L_x_1515:
[----:B------:R-:W-:Y:S05]  /*9880*/  BSYNC B0 ;  /* 0x0000000000007941 */ /* 0x000fea0003800000 */
.L_x_1514:
        /* <DEDUP_REMOVED lines=13> */
.L_x_1470:
[----:B------:R-:W-:Y:S05]  /*9960*/  BSYNC B1 ;  /* 0x0000000000017941 */ /* 0x000fea0003800000 */
.L_x_1448:
[----:B------:R-:W3:Y:S02]  /*9970*/  LDC R0, c[0x0][0xc] ;  /* 0x00000300ff007b82 */ /* 0x000ee40000000800 */
[----:B---3--:R-:W-:-:S04]  /*9980*/  IADD3 R188, R0, R188, RZ ;  /* 0x000000bc00bc7210 */ /* 0x008fc80007ffe0ff */
[----:B------:R-:W-:-:S13]  /*9990*/  ISETP.GE.AND P0, PT, R188, UR7, PT ;  /* 0x00000007bc007c0c */ /* 0x000fda000bf06270 */
[----:B------:R-:W-:Y:S05]  /*99a0*/  @P0 BRA `(.L_x_1516) ;  /* 0x0000000000040947 */ /* 0x000fea0003800000 */
[----:B------:R-:W-:Y:S05]  /*99b0*/  BRA `(.L_x_1517) ;  /* 0xffffff6c00c87947 */ /* 0x000fea000383ffff */
.L_x_1516:
[----:B------:R-:W-:Y:S05]  /*99c0*/  EXIT ;  /* 0x000000000000794d */ /* 0x000fea0003800000 */
.L_x_1518:
        /* <DEDUP_REMOVED lines=11> */
.L_x_2482:


//--------------------- .text._ZN5flash44flash_bwd_dq_dk_dv_loop_seqk_parallel_kernelI23Flash_bwd_kernel_traitsILi64ELi64ELi128ELi8ELi2ELi4ELi4ELb1ELb0EN7cutlass10bfloat16_tE19Flash_kernel_traitsILi64ELi64ELi128ELi8ES3_EELb0ELb0ELb1ELb1ELb0ELb0ELb1EEEvNS_16Flash_bwd_paramsE --------------------------
	.section	.text._ZN5flash44flash_bwd_dq_dk_dv_loop_seqk_parallel_kernelI23Flash_bwd_kernel_traitsILi64ELi64ELi128ELi8ELi2ELi4ELi4ELb1ELb0EN7cutlass10bfloat16_tE19Flash_kernel_traitsILi64ELi64ELi128ELi8ES3_EELb0ELb0ELb1ELb1ELb0ELb0ELb1EEEvNS_16Flash_bwd_paramsE,"ax",@progbits
	.align	128
        .global         _ZN5flash44flash_bwd_dq_dk_dv_loop_seqk_parallel_kernelI23Flash_bwd_kernel_traitsILi64ELi64ELi128ELi8ELi2ELi4ELi4ELb1ELb0EN7cutlass10bfloat16_tE19Flash_kernel_traitsILi64ELi64ELi128ELi8ES3_EELb0ELb0ELb1ELb1ELb0ELb0ELb1EEEvNS_16Flash_bwd_paramsE
        .type           _ZN5flash44flash_bwd_dq_dk_dv_loop_seqk_parallel_kernelI23Flash_bwd_kernel_traitsILi64ELi64ELi128ELi8ELi2ELi4ELi4ELb1ELb0EN7cutlass10bfloat16_tE19Flash_kernel_traitsILi64ELi64ELi128ELi8ES3_EELb0ELb0ELb1ELb1ELb0ELb0ELb1EEEvNS_16Flash_bwd_paramsE,@function
        .size           _ZN5flash44flash_bwd_dq_dk_dv_loop_seqk_parallel_kernelI23Flash_bwd_kernel_traitsILi64ELi64ELi128ELi8ELi2ELi4ELi4ELb1ELb0EN7cutlass10bfloat16_tE19Flash_kernel_traitsILi64ELi64ELi128ELi8ES3_EELb0ELb0ELb1ELb1ELb0ELb0ELb1EEEvNS_16Flash_bwd_paramsE,(.L_x_2483 - _ZN5flash44flash_bwd_dq_dk_dv_loop_seqk_parallel_kernelI23Flash_bwd_kernel_traitsILi64ELi64ELi128ELi8ELi2ELi4ELi4ELb1ELb0EN7cutlass10bfloat16_tE19Flash_kernel_traitsILi64ELi64ELi128ELi8ES3_EELb0ELb0ELb1ELb1ELb0ELb0ELb1EEEvNS_16Flash_bwd_paramsE)
        .other          _ZN5flash44flash_bwd_dq_dk_dv_loop_seqk_parallel_kernelI23Flash_bwd_kernel_traitsILi64ELi64ELi128ELi8ELi2ELi4ELi4ELb1ELb0EN7cutlass10bfloat16_tE19Flash_kernel_traitsILi64ELi64ELi128ELi8ES3_EELb0ELb0ELb1ELb1ELb0ELb0ELb1EEEvNS_16Flash_bwd_paramsE,@"STO_CUDA_ENTRY STV_DEFAULT"
_ZN5flash44flash_bwd_dq_dk_dv_loop_seqk_parallel_kernelI23Flash_bwd_kernel_traitsILi64ELi64ELi128ELi8ELi2ELi4ELi4ELb1ELb0EN7cutlass10bfloat16_tE19Flash_kernel_traitsILi64ELi64ELi128ELi8ES3_EELb0ELb0ELb1ELb1ELb0ELb0ELb1EEEvNS_16Flash_bwd_paramsE:
.text._ZN5flash44flash_bwd_dq_dk_dv_loop_seqk_parallel_kernelI23Flash_bwd_kernel_traitsILi64ELi64ELi128ELi8ELi2ELi4ELi4ELb1ELb0EN7cutlass10bfloat16_tE19Flash_kernel_traitsILi64ELi64ELi128ELi8ES3_EELb0ELb0ELb1ELb1ELb0ELb0ELb1EEEvNS_16Flash_bwd_paramsE:
        /* <DEDUP_REMOVED lines=23> */
[----:B---3--:R-:W-:-:S03]  /*0170*/  USHF.R.S32.HI UR5, URZ, 0x1f, UR55 ;  /* 0x0000001f3f057899 */ /* 0x008fc60008011437 */
[CC--:B------:R-:W-:Y:S02]  /*0180*/  LEA.HI R2, R4.reuse, R8.reuse, RZ, 0x5 ;  /* 0x0000000804027211 */ /* 0x0c0fe400078f28ff */
[CC--:B------:R-:W-:Y:S02]  /*0190*/  LEA.HI R3, R4.reuse, R8.reuse, RZ, 0x4 ;  /* 0x0000000804037211 */ /* 0x0c0fe400078f20ff */
[CC--:B------:R-:W-:Y:S01]  /*01a0*/  LEA.HI R12, R4.reuse, R8.reuse, RZ, 0x3 ;  /* 0x00000008040c7211 */ /* 0x0c0fe200078f18ff */
[----:B----4-:R-:W-:Y:S01]  /*01b0*/  USHF.R.S32.HI UR6, URZ, 0x1f, UR49 ;  /* 0x0000001f3f067899 */ /* 0x010fe20008011431 */
[CC--:B------:R-:W-:Y:S02]  /*01c0*/  LEA.HI R16, R4.reuse, R8.reuse, RZ, 0x6 ;  /* 0x0000000804107211 */ /* 0x0c0fe400078f30ff */
[CC--:B------:R-:W-:Y:S02]  /*01d0*/  LEA.HI R0, R4.reuse, R8.reuse, RZ, 0x2 ;  /* 0x0000000804007211 */ /* 0x0c0fe400078f10ff */
[----:B------:R-:W-:-:S02]  /*01e0*/  LEA.HI R17, R4, R8, RZ, 0x7 ;  /* 0x0000000804117211 */ /* 0x000fc400078f38ff */
[----:B------:R-:W-:Y:S02]  /*01f0*/  LOP3.LUT R4, R2, 0xffffffe0, RZ, 0xc0, !PT ;  /* 0xffffffe002047812 */ /* 0x000fe400078ec0ff */
[----:B------:R-:W-:Y:S02]  /*0200*/  LOP3.LUT R6, R3, 0xfffffff0, RZ, 0xc0, !PT ;  /* 0xfffffff003067812 */ /* 0x000fe400078ec0ff */
[----:B------:R-:W-:Y:S01]  /*0210*/  LOP3.LUT R5, R12, 0xfffffff8, RZ, 0xc0, !PT ;  /* 0xfffffff80c057812 */ /* 0x000fe200078ec0ff */
[----:B------:R-:W-:Y:S01]  /*0220*/  IMAD.IADD R11, R8, 0x1, -R4 ;  /* 0x00000001080b7824 */ /* 0x000fe200078e0a04 */
[----:B------:R-:W-:Y:S01]  /*0230*/  LOP3.LUT R7, R0, 0x7ffffffc, RZ, 0xc0, !PT ;  /* 0x7ffffffc00077812 */ /* 0x000fe200078ec0ff */
[C---:B------:R-:W-:Y:S01]  /*0240*/  IMAD.IADD R10, R8.reuse, 0x1, -R6 ;  /* 0x00000001080a7824 */ /* 0x040fe200078e0a06 */
[--C-:B------:R-:W-:Y:S01]  /*0250*/  SHF.R.S32.HI R9, RZ, 0x2, R0.reuse ;  /* 0x00000002ff097819 */ /* 0x100fe20000011400 */
[C---:B------:R-:W-:Y:S01]  /*0260*/  IMAD.IADD R4, R8.reuse, 0x1, -R5 ;  /* 0x0000000108047824 */ /* 0x040fe200078e0a05 */
[----:B------:R-:W-:Y:S01]  /*0270*/  SHF.R.S32.HI R6, RZ, 0x1f, R0 ;  /* 0x0000001fff067819 */ /* 0x000fe20000011400 */
[----:B------:R-:W-:Y:S01]  /*0280*/  IMAD.IADD R18, R8, 0x1, -R7 ;  /* 0x0000000108127824 */ /* 0x000fe200078e0a07 */
[--C-:B------:R-:W-:Y:S01]  /*0290*/  SHF.R.S32.HI R0, RZ, 0x5, R2.reuse ;  /* 0x00000005ff007819 */ /* 0x100fe20000011402 */
[----:B------:R-:W-:Y:S01]  /*02a0*/  IMAD.SHL.U32 R182, R4, 0x8, RZ ;  /* 0x0000000804b67824 */ /* 0x000fe200078e00ff */
[----:B------:R-:W-:-:S02]  /*02b0*/  SHF.R.S32.HI R5, RZ, 0x1f, R2 ;  /* 0x0000001fff057819 */ /* 0x000fc40000011402 */
[----:B------:R-:W-:Y:S02]  /*02c0*/  SHF.R.S32.HI R7, RZ, 0x4, R3 ;  /* 0x00000004ff077819 */ /* 0x000fe40000011403 */
[----:B------:R-:W-:Y:S02]  /*02d0*/  SHF.R.S32.HI R13, RZ, 0x3, R12 ;  /* 0x00000003ff0d7819 */ /* 0x000fe4000001140c */
[-C--:B------:R-:W-:Y:S02]  /*02e0*/  LEA.HI R8, R2, R0.reuse, RZ, 0x1 ;  /* 0x0000000002087211 */ /* 0x080fe400078f08ff */
[----:B------:R-:W-:Y:S01]  /*02f0*/  LEA.HI R5, R5, R0, RZ, 0x2 ;  /* 0x0000000005057211 */ /* 0x000fe200078f10ff */
[----:B------:R-:W-:Y:S01]  /*0300*/  IMAD.SHL.U32 R13, R13, 0x40, RZ ;  /* 0x000000400d0d7824 */ /* 0x000fe200078e00ff */
[----:B------:R-:W-:Y:S02]  /*0310*/  LEA.HI R2, R3, R7, RZ, 0x1 ;  /* 0x0000000703027211 */ /* 0x000fe400078f08ff */
[----:B------:R-:W-:-:S02]  /*0320*/  LEA.HI R6, R6, R9, RZ, 0x3 ;  /* 0x0000000906067211 */ /* 0x000fc400078f18ff */
[----:B------:R-:W-:Y:S02]  /*0330*/  LOP3.LUT R8, R8, 0xfffffffe, RZ, 0xc0, !PT ;  /* 0xfffffffe08087812 */ /* 0x000fe400078ec0ff */
[----:B------:R-:W-:Y:S02]  /*0340*/  LOP3.LUT R5, R5, 0xfffffffc, RZ, 0xc0, !PT ;  /* 0xfffffffc05057812 */ /* 0x000fe400078ec0ff */
[----:B------:R-:W-:Y:S01]  /*0350*/  LOP3.LUT R3, R2, 0xfffffffe, RZ, 0xc0, !PT ;  /* 0xfffffffe02037812 */ /* 0x000fe200078ec0ff */
[----:B------:R-:W-:Y:S01]  /*0360*/  IMAD.IADD R15, R0, 0x1, -R8 ;  /* 0x00000001000f7824 */ /* 0x000fe200078e0a08 */
[----:B------:R-:W-:Y:S01]  /*0370*/  LOP3.LUT R2, R6, 0xfffffff8, RZ, 0xc0, !PT ;  /* 0xfffffff806027812 */ /* 0x000fe200078ec0ff */
[----:B------:R-:W-:Y:S01]  /*0380*/  IMAD.IADD R171, R0, 0x1, -R5 ;  /* 0x0000000100ab7824 */ /* 0x000fe200078e0a05 */
[----:B------:R-:W-:Y:S01]  /*0390*/  LOP3.LUT R0, R13, 0x1c0, RZ, 0xc0, !PT ;  /* 0x000001c00d007812 */ /* 0x000fe200078ec0ff */
[----:B------:R-:W-:Y:S01]  /*03a0*/  IMAD.IADD R14, R7, 0x1, -R3 ;  /* 0x00000001070e7824 */ /* 0x000fe200078e0a03 */
[----:B------:R-:W-:Y:S01]  /*03b0*/  SHF.R.S32.HI R5, RZ, 0x1f, R11 ;  /* 0x0000001fff057819 */ /* 0x000fe2000001140b */
[----:B------:R-:W-:Y:S01]  /*03c0*/  IMAD.IADD R7, R9, 0x1, -R2 ;  /* 0x0000000109077824 */ /* 0x000fe200078e0a02 */
[----:B------:R-:W-:-:S02]  /*03d0*/  SHF.R.U32.HI R3, RZ, 0x3, R0 ;  /* 0x00000003ff037819 */ /* 0x000fc40000011600 */
[----:B------:R-:W-:Y:S01]  /*03e0*/  LOP3.LUT R2, R0, 0x38, R182, 0xf8, !PT ;  /* 0x0000003800027812 */ /* 0x000fe200078ef8b6 */
[C---:B------:R-:W-:Y:S01]  /*03f0*/  IMAD.SHL.U32 R0, R4.reuse, 0x40, RZ ;  /* 0x0000004004007824 */ /* 0x040fe200078e00ff */
[----:B------:R-:W-:Y:S02]  /*0400*/  LOP3.LUT P4, RZ, R4, 0x2, RZ, 0xc0, !PT ;  /* 0x0000000204ff7812 */ /* 0x000fe4000788c0ff */
[----:B------:R-:W-:Y:S01]  /*0410*/  LOP3.LUT R244, R2, R3, RZ, 0x3c, !PT ;  /* 0x0000000302f47212 */ /* 0x000fe200078e3cff */
[----:B------:R-:W-:Y:S01]  /*0420*/  IMAD.SHL.U32 R2, R171, 0x10, RZ ;  /* 0x00000010ab027824 */ /* 0x000fe200078e00ff */
[----:B------:R-:W-:Y:S02]  /*0430*/  LOP3.LUT R0, R0, 0x1c0, RZ, 0xc0, !PT ;  /* 0x000001c000007812 */ /* 0x000fe400078ec0ff */
[----:B------:R-:W-:Y:S02]  /*0440*/  LOP3.LUT P3, RZ, R4, 0x4, RZ, 0xc0, !PT ;  /* 0x0000000404ff7812 */ /* 0x000fe4000786c0ff */
[----:B------:R-:W-:Y:S01]  /*0450*/  LEA.HI R239, R5, R11, RZ, 0x2 ;  /* 0x0000000b05ef7211 */ /* 0x000fe200078f10ff */
[----:B------:R-:W-:Y:S01]  /*0460*/  IMAD.SHL.U32 R11, R14, 0x200, RZ ;  /* 0x000002000e0b7824 */ /* 0x000fe200078e00ff */
[----:B------:R-:W-:-:S02]  /*0470*/  SHF.R.S32.HI R4, RZ, 0x1f, R10 ;  /* 0x0000001fff047819 */ /* 0x000fc4000001140a */
[----:B------:R-:W-:Y:S02]  /*0480*/  SHF.R.S32.HI R3, RZ, 0x6, R16 ;  /* 0x00000006ff037819 */ /* 0x000fe40000011410 */
[C---:B------:R-:W-:Y:S02]  /*0490*/  LOP3.LUT R5, R0.reuse, 0x8, R12, 0xf8, !PT ;  /* 0x0000000800057812 */ /* 0x040fe400078ef80c */
[----:B------:R-:W-:Y:S01]  /*04a0*/  SHF.R.U32.HI R9, RZ, 0x3, R0 ;  /* 0x00000003ff097819 */ /* 0x000fe20000011600 */
[C---:B------:R-:W-:Y:S01]  /*04b0*/  IMAD R244, R3.reuse, 0x200, R244 ;  /* 0x0000020003f47824 */ /* 0x040fe200078e02f4 */
[----:B------:R-:W-:Y:S01]  /*04c0*/  LOP3.LUT R8, R0, 0x30, R2, 0xf8, !PT ;  /* 0x0000003000087812 */ /* 0x000fe200078ef802 */
[----:B------:R-:W-:Y:S01]  /*04d0*/  IMAD R2, R3, 0x800, R11 ;  /* 0x0000080003027824 */ /* 0x000fe200078e020b */
[----:B------:R-:W-:Y:S02]  /*04e0*/  LEA.HI R13, R4, R10, RZ, 0x3 ;  /* 0x0000000a040d7211 */ /* 0x000fe400078f18ff */
[----:B------:R-:W-:-:S02]  /*04f0*/  LOP3.LUT R0, R5, R9, RZ, 0x3c, !PT ;  /* 0x0000000905007212 */ /* 0x000fc400078e3cff */
[----:B------:R-:W-:Y:S02]  /*0500*/  LOP3.LUT R6, R13, 0xfffffff8, RZ, 0xc0, !PT ;  /* 0xfffffff80d067812 */ /* 0x000fe400078ec0ff */
[C---:B------:R-:W-:Y:S01]  /*0510*/  LOP3.LUT R4, R7.reuse, 0x1, RZ, 0xc0, !PT ;  /* 0x0000000107047812 */ /* 0x040fe200078ec0ff */
[----:B------:R-:W-:Y:S01]  /*0520*/  IMAD.IADD R179, R2, 0x1, R0 ;  /* 0x0000000102b37824 */ /* 0x000fe200078e0200 */
[----:B------:R-:W-:Y:S01]  /*0530*/  SHF.R.S32.HI R5, RZ, 0x7, R17 ;  /* 0x00000007ff057819 */ /* 0x000fe20000011411 */
[----:B------:R-:W-:Y:S01]  /*0540*/  IMAD.SHL.U32 R0, R7, 0x40, RZ ;  /* 0x0000004007007824 */ /* 0x000fe200078e00ff */
[----:B------:R-:W-:Y:S01]  /*0550*/  ISETP.NE.U32.AND P0, PT, R4, 0x1, PT ;  /* 0x000000010400780c */ /* 0x000fe20003f05070 */
[----:B------:R-:W-:Y:S01]  /*0560*/  IMAD.IADD R10, R10, 0x1, -R6 ;  /* 0x000000010a0a7824 */ /* 0x000fe200078e0a06 */
[----:B------:R-:W-:Y:S01]  /*0570*/  LOP3.LUT R12, R8, 0x8, R12, 0xf8, !PT ;  /* 0x00000008080c7812 */ /* 0x000fe200078ef80c */
[----:B------:R-:W-:Y:S01]  /*0580*/  IMAD.SHL.U32 R2, R5, 0x8, RZ ;  /* 0x0000000805027824 */ /* 0x000fe200078e00ff */
[----:B------:R-:W-:Y:S01]  /*0590*/  LOP3.LUT R0, R0, 0x1c0, RZ, 0xc0, !PT ;  /* 0x000001c000007812 */ /* 0x000fe200078ec0ff */
[----:B------:R-:W-:Y:S01]  /*05a0*/  IMAD.SHL.U32 R6, R3, 0x20, RZ ;  /* 0x0000002003067824 */ /* 0x000fe200078e00ff */
[----:B------:R-:W-:Y:S01]  /*05b0*/  R2P PR, R7, 0x6 ;  /* 0x0000000607007804 */ /* 0x000fe20000000000 */
[----:B------:R-:W-:Y:S01]  /*05c0*/  IMAD.SHL.U32 R7, R14, 0x10, RZ ;  /* 0x000000100e077824 */ /* 0x000fe200078e00ff */
[----:B------:R-:W-:Y:S01]  /*05d0*/  LOP3.LUT R2, R2, 0x8, RZ, 0xc0, !PT ;  /* 0x0000000802027812 */ /* 0x000fe200078ec0ff */
[----:B------:R-:W-:Y:S01]  /*05e0*/  IMAD.SHL.U32 R4, R18, 0x2, RZ ;  /* 0x0000000212047824 */ /* 0x000fe200078e00ff */
[----:B------:R-:W-:-:S02]  /*05f0*/  SHF.R.U32.HI R3, RZ, 0x3, R0 ;  /* 0x00000003ff037819 */ /* 0x000fc40000011600 */
[----:B------:R-:W-:Y:S01]  /*0600*/  LOP3.LUT R6, R0, 0x20, R6, 0xf8, !PT ;  /* 0x0000002000067812 */ /* 0x000fe200078ef806 */
[----:B------:R-:W-:Y:S01]  /*0610*/  IMAD R5, R5, 0x1000, R4 ;  /* 0x0000100005057824 */ /* 0x000fe200078e0204 */
[----:B------:R-:W-:Y:S02]  /*0620*/  LOP3.LUT R8, R2, 0x10, R7, 0xf8, !PT ;  /* 0x0000001002087812 */ /* 0x000fe400078ef807 */
[----:B------:R-:W-:Y:S01]  /*0630*/  LOP3.LUT R7, R3, R0, R2, 0x1e, !PT ;  /* 0x0000000003077212 */ /* 0x000fe200078e1e02 */
[----:B------:R-:W-:Y:S01]  /*0640*/  IMAD R0, R171, 0x400, R4 ;  /* 0x00000400ab007824 */ /* 0x000fe200078e0204 */
[----:B------:R-:W-:Y:S01]  /*0650*/  LOP3.LUT R6, R6, R3, RZ, 0x3c, !PT ;  /* 0x0000000306067212 */ /* 0x000fe200078e3cff */
[----:B------:R-:W-:Y:S01]  /*0660*/  IMAD.SHL.U32 R3, R10, 0x40, RZ ;  /* 0x000000400a037824 */ /* 0x000fe200078e00ff */
[----:B------:R-:W-:Y:S01]  /*0670*/  SEL R186, R186, 0x10, !P0 ;  /* 0x00000010baba7807 */ /* 0x000fe20004000000 */
[----:B------:R-:W-:Y:S01]  /*0680*/  IMAD R2, R15, 0x400, R5 ;  /* 0x000004000f027824 */ /* 0x000fe200078e0205 */
[----:B------:R-:W-:Y:S01]  /*0690*/  SHF.R.S32.HI R239, RZ, 0x2, R239 ;  /* 0x00000002ffef7819 */ /* 0x000fe200000114ef */
[----:B------:R-:W-:Y:S01]  /*06a0*/  IMAD.IADD R7, R0, 0x1, R7 ;  /* 0x0000000100077824 */ /* 0x000fe200078e0207 */
[----:B------:R-:W-:Y:S01]  /*06b0*/  LOP3.LUT R3, R3, 0x1c0, RZ, 0xc0, !PT ;  /* 0x000001c003037812 */ /* 0x000fe200078ec0ff */
[----:B------:R-:W-:Y:S01]  /*06c0*/  IMAD.SHL.U32 R0, R14, 0x8, RZ ;  /* 0x000000080e007824 */ /* 0x000fe200078e00ff */
[----:B------:R-:W-:Y:S01]  /*06d0*/  LOP3.LUT R5, R11, R12, R9, 0xf6, !PT ;  /* 0x0000000c0b057212 */ /* 0x000fe200078ef609 */
[----:B------:R-:W-:Y:S01]  /*06e0*/  IMAD.IADD R188, R6, 0x1, R2 ;  /* 0x0000000106bc7824 */ /* 0x000fe200078e0202 */
[----:B------:R-:W-:Y:S01]  /*06f0*/  SHF.R.U32.HI R2, RZ, 0x3, R3 ;  /* 0x00000003ff027819 */ /* 0x000fe20000011603 */
[----:B------:R-:W-:Y:S01]  /*0700*/  IMAD.SHL.U32 R4, R13, 0x40, RZ ;  /* 0x000000400d047824 */ /* 0x000fe200078e00ff */
[----:B------:R-:W-:Y:S01]  /*0710*/  LOP3.LUT R6, R3, 0x8, R0, 0xf8, !PT ;  /* 0x0000000803067812 */ /* 0x000fe200078ef800 */
[----:B------:R-:W-:Y:S01]  /*0720*/  IMAD R239, R15, 0x10, R239 ;  /* 0x000000100fef7824 */ /* 0x000fe200078e02ef */
[----:B------:R-:W-:-:S02]  /*0730*/  LOP3.LUT R3, R2, R8, R3, 0x1e, !PT ;  /* 0x0000000802037212 */ /* 0x000fc400078e1e03 */
[----:B------:R-:W-:Y:S02]  /*0740*/  LOP3.LUT R0, R4, 0xfffffe00, RZ, 0xc0, !PT ;  /* 0xfffffe0004007812 */ /* 0x000fe400078ec0ff */
[----:B------:R-:W-:Y:S01]  /*0750*/  LOP3.LUT R2, R6, R2, RZ, 0x3c, !PT ;  /* 0x0000000206027212 */ /* 0x000fe200078e3cff */
[----:B------:R-:W-:Y:S01]  /*0760*/  IMAD.U32 R6, RZ, RZ, UR5 ;  /* 0x00000005ff067e24 */ /* 0x000fe2000f8e00ff */
[----:B------:R-:W-:Y:S01]  /*0770*/  USHF.L.U32 UR5, UR49, 0x7, URZ ;  /* 0x0000000731057899 */ /* 0x000fe2000800063f */
[--C-:B------:R-:W-:Y:S01]  /*0780*/  IMAD R4, R15, 0x400, R0.reuse ;  /* 0x000004000f047824 */ /* 0x100fe200078e0200 */
[----:B------:R-:W-:Y:S01]  /*0790*/  LOP3.LUT R178, R3, R0, RZ, 0xfc, !PT ;  /* 0x0000000003b27212 */ /* 0x000fe200078efcff */
[----:B------:R-:W-:Y:S01]  /*07a0*/  IMAD R171, R171, 0x400, R0 ;  /* 0x00000400abab7824 */ /* 0x000fe200078e0200 */
[----:B------:R-:W-:Y:S01]  /*07b0*/  LEA R245, R7, UR7, 0x1 ;  /* 0x0000000707f57c11 */ /* 0x000fe2000f8e08ff */
[----:B------:R-:W-:Y:S01]  /*07c0*/  IMAD.IADD R177, R4, 0x1, R2 ;  /* 0x0000000104b17824 */ /* 0x000fe200078e0202 */
[----:B------:R-:W-:Y:S01]  /*07d0*/  LEA R188, R188, UR4, 0x1 ;  /* 0x00000004bcbc7c11 */ /* 0x000fe2000f8e08ff */
[----:B------:R-:W-:Y:S01]  /*07e0*/  IMAD.IADD R171, R2, 0x1, R171 ;  /* 0x0000000102ab7824 */ /* 0x000fe200078e02ab */
[----:B------:R-:W-:Y:S01]  /*07f0*/  LEA R3, R5, UR4, 0x1 ;  /* 0x0000000405037c11 */ /* 0x000fe2000f8e08ff */
[----:B------:R-:W-:Y:S01]  /*0800*/  IMAD.U32 R0, RZ, RZ, UR5 ;  /* 0x00000005ff007e24 */ /* 0x000fe2000f8e00ff */
[----:B------:R-:W-:Y:S01]  /*0810*/  USHF.R.S32.HI UR5, URZ, 0x1f, UR55 ;  /* 0x0000001f3f057899 */ /* 0x000fe20008011437 */
[----:B------:R-:W-:Y:S01]  /*0820*/  IMAD.U32 R2, RZ, RZ, UR6 ;  /* 0x00000006ff027e24 */ /* 0x000fe2000f8e00ff */
[----:B------:R-:W-:Y:S01]  /*0830*/  UIADD3 UR6, UR4, 0xa000, URZ ;  /* 0x0000a00004067890 */ /* 0x000fe2000fffe03f */
[----:B------:R-:W-:-:S02]  /*0840*/  IMAD.MOV.U32 R4, RZ, RZ, 0x20 ;  /* 0x00000020ff047424 */ /* 0x000fc400078e00ff */
[----:B------:R-:W-:Y:S02]  /*0850*/  IMAD.MOV.U32 R2, RZ, RZ, 0x40 ;  /* 0x00000040ff027424 */ /* 0x000fe400078e00ff */
[----:B------:R-:W-:Y:S01]  /*0860*/  IMAD.U32 R0, RZ, RZ, UR5 ;  /* 0x00000005ff007e24 */ /* 0x000fe2000f8e00ff */
[----:B------:R-:W-:Y:S01]  /*0870*/  SEL R174, R4, 0xffffffe0, !P4 ;  /* 0xffffffe004ae7807 */ /* 0x000fe20006000000 */
[C---:B------:R-:W-:Y:S01]  /*0880*/  VIADD R248, R245.reuse, 0x40 ;  /* 0x00000040f5f87836 */ /* 0x040fe20000000000 */
[----:B------:R-:W-:Y:S01]  /*0890*/  SEL R2, R2, 0xffffffc0, !P3 ;  /* 0xffffffc002027807 */ /* 0x000fe20005800000 */
[----:B------:R-:W-:Y:S01]  /*08a0*/  @P2 VIADD R248, R245, 0xffffffc0 ;  /* 0xffffffc0f5f82836 */ /* 0x000fe20000000000 */
[----:B------:R-:W-:Y:S01]  /*08b0*/  LEA R0, R179, UR6, 0x1 ;  /* 0x00000006b3007c11 */ /* 0x000fe2000f8e08ff */
[----:B------:R-:W-:Y:S01]  /*08c0*/  VIADD R251, R245, 0x420 ;  /* 0x00000420f5fb7836 */ /* 0x000fe20000000000 */
[----:B------:R-:W-:Y:S01]  /*08d0*/  SEL R4, R4, 0xffffffe0, !P1 ;  /* 0xffffffe004047807 */ /* 0x000fe20004800000 */
[----:B------:R-:W-:Y:S01]  /*08e0*/  IMAD.IADD R189, R188, 0x1, R186 ;  /* 0x00000001bcbd7824 */ /* 0x000fe200078e02ba */
[----:B------:R-:W-:Y:S01]  /*08f0*/  LEA R171, R171, UR6, 0x1 ;  /* 0x00000006abab7c11 */ /* 0x000fe2000f8e08ff */
[----:B------:R-:W-:Y:S01]  /*0900*/  IMAD.IADD R173, R0, 0x1, R2 ;  /* 0x0000000100ad7824 */ /* 0x000fe200078e0202 */
[----:B------:R-:W-:Y:S01]  /*0910*/  UIADD3 UR5, UR4, 0x6000, URZ ;  /* 0x0000600004057890 */ /* 0x000fe2000fffe03f */
[----:B------:R-:W-:-:S02]  /*0920*/  IMAD.IADD R187, R188, 0x1, R4 ;  /* 0x00000001bcbb7824 */ /* 0x000fc400078e0204 */
[----:B------:R-:W-:Y:S02]  /*0930*/  IMAD.IADD R175, R0, 0x1, R174 ;  /* 0x0000000100af7824 */ /* 0x000fe400078e02ae */
[----:B------:R-:W-:Y:S02]  /*0940*/  IMAD.IADD R174, R174, 0x1, R173 ;  /* 0x00000001aeae7824 */ /* 0x000fe400078e02ad */
[----:B------:R-:W-:Y:S02]  /*0950*/  IMAD.IADD R250, R4, 0x1, R245 ;  /* 0x0000000104fa7824 */ /* 0x000fe400078e02f5 */
[----:B------:R-:W-:Y:S02]  /*0960*/  @P1 VIADD R251, R245, 0x3e0 ;  /* 0x000003e0f5fb1836 */ /* 0x000fe40000000000 */
[----:B------:R-:W-:Y:S02]  /*0970*/  IMAD.IADD R186, R186, 0x1, R187 ;  /* 0x00000001baba7824 */ /* 0x000fe400078e02bb */
[----:B------:R-:W-:-:S07]  /*0980*/  IMAD.IADD R249, R4, 0x1, R248 ;  /* 0x0000000104f97824 */ /* 0x000fce00078e02f8 */
.L_x_1589:
        /* <DEDUP_REMOVED lines=67> */
.L_x_1519:
        /* <DEDUP_REMOVED lines=16> */
[----:B------:R-:W-:Y:S01]  /*0ec0*/  USHF.R.S32.HI UR15, URZ, 0x1f, UR58 ;  /* 0x0000001f3f0f7899 */ /* 0x000fe2000801143a */
[----:B------:R-:W-:Y:S01]  /*0ed0*/  @!UP2 ULDC.64 UR8, c[0x0][0x418] ;  /* 0x000106000008aab9 */ /* 0x000fe20000000a00 */
[----:B------:R-:W-:Y:S02]  /*0ee0*/  UIADD3 UR12, UR14, 0x3f, URZ ;  /* 0x0000003f0e0c7890 */ /* 0x000fe4000fffe03f */
[----:B------:R-:W-:Y:S01]  /*0ef0*/  @!UP2 UIMAD.WIDE.U32 UR38, UR49, UR8, URZ ;  /* 0x000000083126a2a5 */ /* 0x000fe2000f8e003f */
[----:B------:R-:W-:Y:S01]  /*0f00*/  ULDC UR24, c[0x0][0x394] ;  /* 0x0000e50000187ab9 */ /* 0x000fe20000000800 */
[----:B------:R-:W-:Y:S01]  /*0f10*/  ULDC.64 UR32, c[0x0][0x240] ;  /* 0x0000900000207ab9 */ /* 0x000fe20000000a00 */
[----:B------:R-:W-:Y:S01]  /*0f20*/  UIMAD UR15, UR15, UR49, URZ ;  /* 0x000000310f0f72a4 */ /* 0x000fe2000f8e023f */
[----:B-1----:R-:W-:Y:S01]  /*0f30*/  IABS R6, R7 ;  /* 0x0000000700067213 */ /* 0x002fe20000000000 */
[----:B------:R-:W-:Y:S01]  /*0f40*/  ULDC UR31, c[0x0][0x2dc] ;  /* 0x0000b700001f7ab9 */ /* 0x000fe20000000800 */
[----:B------:R-:W-:Y:S01]  /*0f50*/  ULDC UR61, c[0x0][0x270] ;  /* 0x00009c00003d7ab9 */ /* 0x000fe20000000800 */
[----:B------:R-:W-:Y:S01]  /*0f60*/  UIMAD.WIDE.U32 UR18, UR6, UR32, URZ ;  /* 0x00000020061272a5 */ /* 0x000fe2000f8e003f */
[----:B------:R-:W1:Y:S01]  /*0f70*/  I2F.RP R4, R6 ;  /* 0x0000000600047306 */ /* 0x000e620000209400 */
[----:B------:R-:W-:Y:S01]  /*0f80*/  ULDC.U8 UR27, c[0x0][0x3d8] ;  /* 0x0000f600001b7ab9 */ /* 0x000fe20000000000 */
[----:B------:R-:W-:-:S02]  /*0f90*/  UIMAD UR15, UR57, UR58, UR15 ;  /* 0x0000003a390f72a4 */ /* 0x000fc4000f8e020f */
[----:B--2---:R-:W-:Y:S02]  /*0fa0*/  UIMAD.WIDE.U32 UR46, UR13, UR10, URZ ;  /* 0x0000000a0d2e72a5 */ /* 0x004fe4000f8e003f */
[----:B------:R-:W-:Y:S02]  /*0fb0*/  UISETP.NE.AND UP3, UPT, UR27, URZ, UPT ;  /* 0x0000003f1b00728c */ /* 0x000fe4000bf65270 */
[----:B------:R-:W-:Y:S02]  /*0fc0*/  UIMAD UR35, UR13, UR11, UR47 ;  /* 0x0000000b0d2372a4 */ /* 0x000fe4000f8e022f */
[----:B------:R-:W-:Y:S01]  /*0fd0*/  USHF.L.U32 UR13, UR49, 0x7, URZ ;  /* 0x00000007310d7899 */ /* 0x000fe2000800063f */
[----:B------:R-:W-:Y:S01]  /*0fe0*/  @UP2 ULDC.64 UR10, c[0x0][0x420] ;  /* 0x00010800000a2ab9 */ /* 0x000fe20000000a00 */
[----:B------:R-:W-:Y:S01]  /*0ff0*/  USEL UR56, UR20, UR18, !UP2 ;  /* 0x0000001214387287 */ /* 0x000fe2000d000000 */
[----:B-1----:R-:W1:Y:S01]  /*1000*/  MUFU.RCP R4, R4 ;  /* 0x0000000400047308 */ /* 0x002e620000001000 */
[----:B------:R-:W-:-:S02]  /*1010*/  @UP2 UIMAD.WIDE.U32 UR44, UR6, UR10, URZ ;  /* 0x0000000a062c22a5 */ /* 0x000fc4000f8e003f */
[----:B------:R-:W-:Y:S02]  /*1020*/  @!UP2 UIMAD UR10, UR57, UR8, URZ ;  /* 0x00000008390aa2a4 */ /* 0x000fe4000f8e023f */
[----:B------:R-:W-:Y:S02]  /*1030*/  UIADD3 UR8, UR14, 0x80, UR41 ;  /* 0x000000800e087890 */ /* 0x000fe4000fffe029 */
[----:B------:R-:W-:Y:S02]  /*1040*/  USEL UR29, UR13, URZ, UP4 ;  /* 0x0000003f0d1d7287 */ /* 0x000fe4000a000000 */
[----:B------:R-:W-:Y:S02]  /*1050*/  @UP2 UIMAD UR52, UR6, UR11, UR45 ;  /* 0x0000000b063422a4 */ /* 0x000fe4000f8e022d */
[----:B------:R-:W-:Y:S02]  /*1060*/  @!UP2 UIMAD UR30, UR49, UR9, UR10 ;  /* 0x00000009311ea2a4 */ /* 0x000fe4000f8e020a */
[----:B------:R-:W-:-:S02]  /*1070*/  USHF.R.S32.HI UR13, URZ, 0x1f, UR12 ;  /* 0x0000001f3f0d7899 */ /* 0x000fc4000801140c */
[----:B------:R-:W-:Y:S01]  /*1080*/  UIADD3 UR24, UR8, UR24, -UR7 ;  /* 0x0000001808187290 */ /* 0x000fe2000fffe807 */
[----:B-1----:R-:W-:Y:S01]  /*1090*/  VIADD R4, R4, 0xffffffe ;  /* 0x0ffffffe04047836 */ /* 0x002fe20000000000 */
[----:B------:R-:W-:Y:S02]  /*10a0*/  UIMAD.WIDE UR8, UR31, UR61, URZ ;  /* 0x0000003d1f0872a5 */ /* 0x000fe4000f8e023f */
[----:B------:R-:W-:Y:S01]  /*10b0*/  UIMAD.WIDE.U32 UR10, UR49, UR58, URZ ;  /* 0x0000003a310a72a5 */ /* 0x000fe2000f8e003f */
[----:B------:R-:W1:Y:S01]  /*10c0*/  F2I.FTZ.U32.TRUNC.NTZ R5, R4 ;  /* 0x0000000400057305 */ /* 0x000e62000021f000 */
[----:B------:R-:W-:Y:S02]  /*10d0*/  ULEA.HI UR27, UR13, UR12, URZ, 0x6 ;  /* 0x0000000c0d1b7291 */ /* 0x000fe4000f8f303f */
[----:B------:R-:W-:Y:S02]  /*10e0*/  UIMAD.WIDE.U32 UR12, UR8, UR10, URZ ;  /* 0x0000000a080c72a5 */ /* 0x000fe4000f8e003f */
[----:B------:R-:W-:-:S02]  /*10f0*/  UIADD3 UR51, UR21, UR23, URZ ;  /* 0x0000001715337290 */ /* 0x000fc4000fffe03f */
[----:B------:R-:W-:Y:S02]  /*1100*/  UIMAD UR18, UR9, UR10, URZ ;  /* 0x0000000a091272a4 */ /* 0x000fe4000f8e023f */
[----:B------:R-:W-:Y:S02]  /*1110*/  UISETP.NE.AND UP1, UPT, UR43, -0x1, UPT ;  /* 0xffffffff2b00788c */ /* 0x000fe4000bf25270 */
[----:B------:R-:W-:Y:S02]  /*1120*/  UIADD3 UR10, UR11, UR15, URZ ;  /* 0x0000000f0b0a7290 */ /* 0x000fe4000fffe03f */
[----:B------:R-:W-:Y:S01]  /*1130*/  UIMAD.WIDE.U32 UR20, UR8, UR6, URZ ;  /* 0x00000006081472a5 */ /* 0x000fe2000f8e003f */
[----:B-1----:R-:W-:Y:S01]  /*1140*/  IADD3 R0, RZ, -R5, RZ ;  /* 0x80000005ff007210 */ /* 0x002fe20007ffe0ff */
[----:B------:R-:W-:Y:S01]  /*1150*/  IMAD.MOV.U32 R4, RZ, RZ, RZ ;  /* 0x000000ffff047224 */ /* 0x000fe200078e00ff */
[----:B------:R-:W-:Y:S01]  /*1160*/  UIADD3 UR15, UR24, 0x3f, URZ ;  /* 0x0000003f180f7890 */ /* 0x000fe2000fffe03f */
[----:B------:R-:W-:Y:S01]  /*1170*/  PLOP3.LUT P0, PT, PT, PT, UP1, 0x80, 0x0 ;  /* 0x000000000000781c */ /* 0x000fe20003f0f018 */
[----:B------:R-:W-:Y:S01]  /*1180*/  USEL UR54, UR12, UR20, !UP2 ;  /* 0x000000140c367287 */ /* 0x000fe2000d000000 */
[----:B------:R-:W-:Y:S01]  /*1190*/  IMAD R0, R0, R6, RZ ;  /* 0x0000000600007224 */ /* 0x000fe200078e02ff */
[----:B------:R-:W-:-:S02]  /*11a0*/  USHF.R.S32.HI UR20, URZ, 0x1f, UR15 ;  /* 0x0000001f3f147899 */ /* 0x000fc4000801140f */
[----:B------:R-:W-:Y:S01]  /*11b0*/  UIMAD UR10, UR8, UR10, UR18 ;  /* 0x0000000a080a72a4 */ /* 0x000fe2000f8e0212 */
[----:B------:R-:W-:Y:S01]  /*11c0*/  IMAD.HI.U32 R0, R5, R0, R4 ;  /* 0x0000000005007227 */ /* 0x000fe200078e0004 */
[----:B------:R-:W-:Y:S02]  /*11d0*/  ULEA.HI UR15, UR20, UR15, URZ, 0x6 ;  /* 0x0000000f140f7291 */ /* 0x000fe4000f8f303f */
[----:B------:R-:W-:Y:S02]  /*11e0*/  UIMAD UR26, UR6, UR33, URZ ;  /* 0x00000021061a72a4 */ /* 0x000fe4000f8e023f */
[----:B------:R-:W-:Y:S01]  /*11f0*/  UIMAD UR18, UR9, UR6, URZ ;  /* 0x00000006091272a4 */ /* 0x000fe2000f8e023f */
[----:B------:R-:W-:Y:S01]  /*1200*/  IMAD.HI.U32 R0, R0, R2, RZ ;  /* 0x0000000200007227 */ /* 0x000fe200078e00ff */
[----:B------:R-:W-:Y:S02]  /*1210*/  @UP1 UIADD3 UR22, UR37, UR43, URZ ;  /* 0x0000002b25161290 */ /* 0x000fe4000fffe03f */
[----:B------:R-:W-:-:S02]  /*1220*/  UIADD3 UR50, UR13, UR10, URZ ;  /* 0x0000000a0d327290 */ /* 0x000fc4000fffe03f */
[----:B------:R-:W-:Y:S01]  /*1230*/  IADD3 R4, -R0, RZ, RZ ;  /* 0x000000ff00047210 */ /* 0x000fe20007ffe1ff */
[----:B------:R-:W-:Y:S01]  /*1240*/  @UP1 ULDC.64 UR12, c[0x0][0x248] ;  /* 0x00009200000c1ab9 */ /* 0x000fe20000000a00 */
[----:B------:R-:W-:Y:S02]  /*1250*/  USHF.R.S32.HI UR20, URZ, 0x6, UR27 ;  /* 0x000000063f147899 */ /* 0x000fe4000801141b */
[----:B------:R-:W-:Y:S01]  /*1260*/  USHF.R.S32.HI UR15, URZ, 0x6, UR15 ;  /* 0x000000063f0f7899 */ /* 0x000fe2000801140f */
[C---:B------:R-:W-:Y:S01]  /*1270*/  IMAD R2, R6.reuse, R4, R2 ;  /* 0x0000000406027224 */ /* 0x040fe200078e0202 */
[----:B------:R-:W-:Y:S02]  /*1280*/  @UP2 UIADD3 UR51, UR19, UR26, URZ ;  /* 0x0000001a13332290 */ /* 0x000fe4000fffe03f */
[----:B------:R-:W-:Y:S01]  /*1290*/  @UP2 UIADD3 UR50, UR21, UR18, URZ ;  /* 0x0000001215322290 */ /* 0x000fe2000fffe03f */
[----:B------:R-:W-:Y:S01]  /*12a0*/  ULDC UR40, c[0x0][0x2c4] ;  /* 0x0000b10000287ab9 */ /* 0x000fe20000000800 */
        /* <DEDUP_REMOVED lines=12> */
[----:B------:R-:W-:-:S02]  /*1370*/  @!UP3 UIMAD UR21, UR49, UR61, UR55 ;  /* 0x0000003d3115b2a4 */ /* 0x000fc4000f8e0237 */
[----:B------:R-:W-:Y:S01]  /*1380*/  USHF.L.U64.HI UR28, UR49, 0x7, UR57 ;  /* 0x00000007311c7899 */ /* 0x000fe20008010239 */
[----:B------:R-:W-:Y:S01]  /*1390*/  ISETP.GE.U32.AND P3, PT, R2, R6, PT ;  /* 0x000000060200720c */ /* 0x000fe20003f66070 */
[----:B------:R-:W-:Y:S01]  /*13a0*/  @UP1 ULDC.64 UR10, c[0x0][0x250] ;  /* 0x00009400000a1ab9 */ /* 0x000fe20000000a00 */
[----:B------:R-:W-:Y:S01]  /*13b0*/  @UP3 UIMAD UR42, UR55, UR18, UR19 ;  /* 0x00000012372a32a4 */ /* 0x000fe2000f8e0213 */
[----:B------:R-:W-:Y:S01]  /*13c0*/  LOP3.LUT R2, R7, UR55, RZ, 0x3c, !PT ;  /* 0x0000003707027c12 */ /* 0x000fe2000f8e3cff */
[----:B------:R-:W-:Y:S02]  /*13d0*/  ULEA UR15, UR31, 0xffffffc0, 0x6 ;  /* 0xffffffc01f0f7891 */ /* 0x000fe4000f8e303f */
[----:B------:R-:W-:Y:S02]  /*13e0*/  @UP1 UIMAD.WIDE.U32 UR18, UR25, UR10, URZ ;  /* 0x0000000a191212a5 */ /* 0x000fe4000f8e003f */
[----:B------:R-:W-:Y:S02]  /*13f0*/  @!UP3 UIMAD UR42, UR21, UR40, URZ ;  /* 0x00000028152ab2a4 */ /* 0x000fe4000f8e023f */
[----:B------:R-:W-:-:S02]  /*1400*/  USEL UR21, UR28, URZ, UP4 ;  /* 0x0000003f1c157287 */ /* 0x000fc4000a000000 */
[----:B------:R-:W-:Y:S02]  /*1410*/  @UP1 UIMAD UR20, UR25, UR11, URZ ;  /* 0x0000000b191412a4 */ /* 0x000fe4000f8e023f */
[----:B------:R-:W-:Y:S02]  /*1420*/  USHF.R.S32.HI UR28, URZ, 0x1f, UR15 ;  /* 0x0000001f3f1c7899 */ /* 0x000fe4000801140f */
        /* <DEDUP_REMOVED lines=18> */
.L_x_1521:
        /* <DEDUP_REMOVED lines=13> */
.L_x_1522:
        /* <DEDUP_REMOVED lines=31> */
.L_x_1523:
[----:B------:R-:W-:-:S04]  /*1810*/  UIMAD UR6, UR49, UR61, UR55 ;  /* 0x0000003d310672a4 */ /* 0x000fc8000f8e0237 */
[----:B------:R-:W-:-:S12]  /*1820*/  UIMAD UR6, UR6, UR58, URZ ;  /* 0x0000003a060672a4 */ /* 0x000fd8000f8e023f */
.L_x_1524:
[----:B------:R-:W1:Y:S01]  /*1830*/  S2R R17, SR_TID.X ;  /* 0x0000000000117919 */ /* 0x000e620000002100 */
        /* <DEDUP_REMOVED lines=8> */
[----:B------:R-:W-:Y:S02]  /*18c0*/  UIADD3 UR6, -UR7, UR14, UR41 ;  /* 0x0000000e07067290 */ /* 0x000fe4000fffe129 */
[----:B------:R-:W-:-:S02]  /*18d0*/  USHF.R.S32.HI UR20, URZ, 0x1f, UR27 ;  /* 0x0000001f3f147899 */ /* 0x000fc4000801141b */
[----:B------:R-:W-:Y:S01]  /*18e0*/  UIADD3 UR18, UP3, UP2, UR8, UR27, UR18 ;  /* 0x0000001b08127290 */ /* 0x000fe2000fa7e012 */
[----:B------:R-:W-:Y:S01]  /*18f0*/  ULDC UR44, c[0x0][0x398] ;  /* 0x0000e600002c7ab9 */ /* 0x000fe20000000800 */
[----:B------:R-:W-:Y:S02]  /*1900*/  USHF.R.S32.HI UR39, URZ, 0x1f, UR55 ;  /* 0x0000001f3f277899 */ /* 0x000fe40008011437 */
[----:B------:R-:W-:Y:S02]  /*1910*/  UIADD3.X UR20, UR21, UR20, UR24, UP3, UP2 ;  /* 0x0000001415147290 */ /* 0x000fe40009fe4418 */
[----:B------:R-:W-:Y:S02]  /*1920*/  UIADD3 UR18, UP3, UP2, UR29, UR18, UR54 ;  /* 0x000000121d127290 */ /* 0x000fe4000fa7e036 */
[----:B------:R-:W-:Y:S01]  /*1930*/  UIADD3 UR6, UR6, -UR44, URZ ;  /* 0x8000002c06067290 */ /* 0x000fe2000fffe03f */
[----:B------:R-:W-:Y:S01]  /*1940*/  ULDC.64 UR24, c[0x0][0x400] ;  /* 0x0001000000187ab9 */ /* 0x000fe20000000a00 */
[----:B------:R-:W-:Y:S01]  /*1950*/  ULDC.64 UR8, c[0x0][0x428] ;  /* 0x00010a0000087ab9 */ /* 0x000fe20000000a00 */
[----:B--2---:R-:W-:Y:S01]  /*1960*/  IMAD R9, R12, UR28, RZ ;  /* 0x0000001c0c097c24 */ /* 0x004fe2000f8e02ff */
[----:B------:R-:W-:Y:S01]  /*1970*/  ULDC.64 UR22, c[0x0][0x258] ;  /* 0x0000960000167ab9 */ /* 0x000fe20000000a00 */
[----:B------:R-:W-:-:S02]  /*1980*/  UIMAD UR21, UR39, UR8, URZ ;  /* 0x00000008271572a4 */ /* 0x000fc4000f8e023f */
[----:B------:R-:W-:Y:S01]  /*1990*/  IMAD R9, R13, UR15, R9 ;  /* 0x0000000f0d097c24 */ /* 0x000fe2000f8e0209 */
[----:B-1----:R-:W-:Y:S01]  /*19a0*/  SHF.R.S32.HI R16, RZ, 0x1f, R17 ;  /* 0x0000001fff107819 */ /* 0x002fe20000011411 */
[----:B------:R-:W-:-:S03]  /*19b0*/  UIMAD UR9, UR55, UR9, UR21 ;  /* 0x00000009370972a4 */ /* 0x000fc6000f8e0215 */
[CC--:B------:R-:W-:Y:S02]  /*19c0*/  LEA.HI R4, R16.reuse, R17.reuse, RZ, 0x5 ;  /* 0x0000001110047211 */ /* 0x0c0fe400078f28ff */
[----:B------:R-:W-:Y:S02]  /*19d0*/  LEA.HI R2, R16, R17, RZ, 0x3 ;  /* 0x0000001110027211 */ /* 0x000fe400078f18ff */
[----:B------:R-:W-:Y:S02]  /*19e0*/  LOP3.LUT R0, R4, 0xffffffe0, RZ, 0xc0, !PT ;  /* 0xffffffe004007812 */ /* 0x000fe400078ec0ff */
[----:B------:R-:W-:-:S03]  /*19f0*/  SHF.R.S32.HI R4, RZ, 0x5, R4 ;  /* 0x00000005ff047819 */ /* 0x000fc60000011404 */
[----:B------:R-:W-:-:S04]  /*1a00*/  IMAD.IADD R0, R17, 0x1, -R0 ;  /* 0x0000000111007824 */ /* 0x000fc800078e0a00 */
[----:B------:R-:W-:Y:S01]  /*1a10*/  IMAD R8, R4, UR30, R0 ;  /* 0x0000001e04087c24 */ /* 0x000fe2000f8e0200 */
[----:B------:R-:W-:Y:S02]  /*1a20*/  SHF.R.S32.HI R0, RZ, 0x3, R2 ;  /* 0x00000003ff007819 */ /* 0x000fe40000011402 */
[----:B------:R-:W-:Y:S01]  /*1a30*/  IADD3 R4, P1, R182, UR19, RZ ;  /* 0x00000013b6047c10 */ /* 0x000fe2000ff3e0ff */
[----:B------:R-:W-:Y:S01]  /*1a40*/  UIADD3.X UR19, UR35, UR20, UR50, UP3, UP2 ;  /* 0x0000001423137290 */ /* 0x000fe20009fe4432 */
[----:B------:R-:W-:Y:S01]  /*1a50*/  SHF.R.S32.HI R15, RZ, 0x1f, R0 ;  /* 0x0000001fff0f7819 */ /* 0x000fe20000011400 */
[----:B------:R-:W-:Y:S01]  /*1a60*/  USHF.R.S32.HI UR35, URZ, 0x1f, UR6 ;  /* 0x0000001f3f237899 */ /* 0x000fe20008011406 */
[----:B------:R-:W-:Y:S02]  /*1a70*/  IADD3 R2, P2, R0, UR15, RZ ;  /* 0x0000000f00027c10 */ /* 0x000fe4000ff5e0ff */
[----:B------:R-:W-:Y:S01]  /*1a80*/  IADD3.X R5, R247, UR52, RZ, P1, !PT ;  /* 0x00000034f7057c10 */ /* 0x000fe20008ffe4ff */
[----:B------:R-:W-:Y:S01]  /*1a90*/  ULEA.HI UR35, UR35, UR6, URZ, 0x6 ;  /* 0x0000000623237291 */ /* 0x000fe2000f8f303f */
[----:B------:R-:W-:Y:S01]  /*1aa0*/  IADD3.X R6, R15, UR28, RZ, P2, !PT ;  /* 0x0000001c0f067c10 */ /* 0x000fe200097fe4ff */
[----:B------:R-:W-:Y:S01]  /*1ab0*/  ULDC.64 UR28, c[0x0][0x2b0] ;  /* 0x0000ac00001c7ab9 */ /* 0x000fe20000000a00 */
[----:B------:R-:W-:Y:S01]  /*1ac0*/  IMAD.WIDE.U32 R4, R12, UR15, R4 ;  /* 0x0000000f0c047c25 */ /* 0x000fe2000f8e0004 */
[----:B------:R-:W-:-:S03]  /*1ad0*/  USHF.R.S32.HI UR35, URZ, 0x6, UR35 ;  /* 0x000000063f237899 */ /* 0x000fc60008011423 */
[----:B------:R-:W-:Y:S01]  /*1ae0*/  IMAD R6, R6, UR32, RZ ;  /* 0x0000002006067c24 */ /* 0x000fe2000f8e02ff */
[----:B------:R-:W-:Y:S01]  /*1af0*/  UISETP.LT.AND UP2, UPT, URZ, UR35, UPT ;  /* 0x000000233f00728c */ /* 0x000fe2000bf41270 */
[----:B------:R-:W-:Y:S02]  /*1b00*/  IMAD.IADD R5, R5, 0x1, R9 ;  /* 0x0000000105057824 */ /* 0x000fe400078e0209 */
[C---:B------:R-:W-:Y:S01]  /*1b10*/  IMAD R10, R2.reuse, UR33, R6 ;  /* 0x00000021020a7c24 */ /* 0x040fe2000f8e0206 */
[----:B------:R-:W-:Y:S01]  /*1b20*/  USEL UR35, URZ, UR35, !UP2 ;  /* 0x000000233f237287 */ /* 0x000fe2000d000000 */
[----:B------:R-:W-:Y:S01]  /*1b30*/  IMAD.WIDE.U32 R6, R2, UR32, R246 ;  /* 0x0000002002067c25 */ /* 0x000fe2000f8e00f6 */
[C---:B------:R-:W-:Y:S01]  /*1b40*/  IADD3 R2, P1, R8.reuse, UR18, RZ ;  /* 0x0000001208027c10 */ /* 0x040fe2000ff3e0ff */
[----:B------:R-:W-:Y:S02]  /*1b50*/  UIMAD UR18, UR39, UR22, URZ ;  /* 0x00000016271272a4 */ /* 0x000fe4000f8e023f */
[----:B------:R-:W-:Y:S01]  /*1b60*/  UISETP.GT.AND UP2, UPT, UR31, UR35, UPT ;  /* 0x000000231f00728c */ /* 0x000fe2000bf44270 */
[----:B------:R-:W-:Y:S01]  /*1b70*/  LEA.HI.X.SX32 R8, R8, UR19, 0x1, P1 ;  /* 0x0000001308087c11 */ /* 0x000fe200088f0eff */
[----:B------:R-:W-:Y:S01]  /*1b80*/  UIMAD UR20, UR55, UR23, UR18 ;  /* 0x00000017371472a4 */ /* 0x000fe2000f8e0212 */
[----:B------:R-:W-:Y:S01]  /*1b90*/  LEA R184, P1, R2, UR24, 0x2 ;  /* 0x0000001802b87c11 */ /* 0x000fe2000f8210ff */
[----:B------:R-:W-:Y:S01]  /*1ba0*/  UIADD3 UR18, UR15, UR42, URZ ;  /* 0x0000002a0f127290 */ /* 0x000fe2000fffe03f */
[----:B------:R-:W-:-:S02]  /*1bb0*/  IADD3 R6, P2, R6, UR56, RZ ;  /* 0x0000003806067c10 */ /* 0x000fc4000ff5e0ff */
[----:B------:R-:W-:Y:S01]  /*1bc0*/  LEA.HI.X R183, R2, UR25, R8, 0x2, P1 ;  /* 0x0000001902b77c11 */ /* 0x000fe200088f1408 */
[----:B------:R-:W-:Y:S01]  /*1bd0*/  IMAD.U32 R2, RZ, RZ, UR8 ;  /* 0x00000008ff027e24 */ /* 0x000fe2000f8e00ff */
[----:B------:R-:W-:Y:S01]  /*1be0*/  IADD3.X R7, R7, UR51, R10, P2, !PT ;  /* 0x0000003307077c10 */ /* 0x000fe200097fe40a */
[----:B------:R-:W-:Y:S01]  /*1bf0*/  IMAD.U32 R8, RZ, RZ, UR22 ;  /* 0x00000016ff087e24 */ /* 0x000fe2000f8e00ff */
[----:B------:R-:W-:Y:S01]  /*1c00*/  ULDC.64 UR24, c[0x0][0x478] ;  /* 0x00011e0000187ab9 */ /* 0x000fe20000000a00 */
[----:B------:R-:W-:Y:S01]  /*1c10*/  IMAD.WIDE.U32 R4, R2, UR55, R4 ;  /* 0x0000003702047c25 */ /* 0x000fe2000f8e0004 */
[----:B------:R-:W-:Y:S01]  /*1c20*/  UIMAD.WIDE UR18, UR18, 0x4, UR28 ;  /* 0x00000004121278a5 */ /* 0x000fe2000f8e021c */
[----:B------:R-:W-:Y:S02]  /*1c30*/  ULDC.64 UR22, c[0x0][0x3e0] ;  /* 0x0000f80000167ab9 */ /* 0x000fe40000000a00 */
        /* <DEDUP_REMOVED lines=9> */
[----:B------:R-:W-:Y:S01]  /*1cd0*/  UMOV UR15, UR19 ;  /* 0x00000013000f7c82 */ /* 0x000fe20008000000 */
[----:B------:R-:W-:Y:S01]  /*1ce0*/  PLOP3.LUT P1, PT, PT, PT, UP2, 0x80, 0x0 ;  /* 0x000000000000781c */ /* 0x000fe20003f2f028 */
[----:B------:R-:W-:Y:S01]  /*1cf0*/  IMAD R2, R0, R13, R2 ;  /* 0x0000000d00027224 */ /* 0x000fe200078e0202 */
[----:B------:R-:W-:Y:S01]  /*1d00*/  LEA R190, P2, R4, UR22, 0x1 ;  /* 0x0000001604be7c11 */ /* 0x000fe2000f8408ff */
[----:B------:R-:W-:-:S02]  /*1d10*/  UIADD3 UR9, UR31, -0x1, URZ ;  /* 0xffffffff1f097890 */ /* 0x000fc4000fffe03f */
[----:B------:R-:W-:Y:S01]  /*1d20*/  IMAD.IADD R2, R5, 0x1, R2 ;  /* 0x0000000105027824 */ /* 0x000fe200078e0202 */
[----:B------:R-:W-:-:S04]  /*1d30*/  UMOV UR19, UR21 ;  /* 0x0000001500137c82 */ /* 0x000fc80008000000 */
        /* <DEDUP_REMOVED lines=21> */
.L_x_1526:
        /* <DEDUP_REMOVED lines=20> */
.L_x_1527:
        /* <DEDUP_REMOVED lines=35> */
.L_x_1529:
[----:B------:R-:W-:Y:S05]  /*2200*/  BSYNC B0 ;  /* 0x0000000000007941 */ /* 0x000fea0003800000 */
.L_x_1528:
        /* <DEDUP_REMOVED lines=14> */
.L_x_1531:
[----:B------:R-:W-:Y:S05]  /*22f0*/  BSYNC B0 ;  /* 0x0000000000007941 */ /* 0x000fea0003800000 */
.L_x_1530:
        /* <DEDUP_REMOVED lines=14> */
.L_x_1533:
[----:B------:R-:W-:Y:S05]  /*23e0*/  BSYNC B0 ;  /* 0x0000000000007941 */ /* 0x000fea0003800000 */
.L_x_1532:
        /* <DEDUP_REMOVED lines=14> */
.L_x_1535:
[----:B------:R-:W-:Y:S05]  /*24d0*/  BSYNC B0 ;  /* 0x0000000000007941 */ /* 0x000fea0003800000 */
.L_x_1534:
        /* <DEDUP_REMOVED lines=26> */
.L_x_1537:
[----:B------:R-:W-:Y:S05]  /*2680*/  BSYNC B0 ;  /* 0x0000000000007941 */ /* 0x000fea0003800000 */
.L_x_1536:
        /* <DEDUP_REMOVED lines=14> */
.L_x_1539:
[----:B------:R-:W-:Y:S05]  /*2770*/  BSYNC B0 ;  /* 0x0000000000007941 */ /* 0x000fea0003800000 */
.L_x_1538:
        /* <DEDUP_REMOVED lines=14> */
.L_x_1541:
[----:B------:R-:W-:Y:S05]  /*2860*/  BSYNC B0 ;  /* 0x0000000000007941 */ /* 0x000fea0003800000 */
.L_x_1540:
        /* <DEDUP_REMOVED lines=14> */
.L_x_1525:
        /* <DEDUP_REMOVED lines=21> */
[C---:B------:R-:W-:Y:S01]  /*2aa0*/  IMAD R10, R11.reuse, UR23, R2 ;  /* 0x000000170b0a7c24 */ /* 0x040fe2000f8e0202 */
[----:B------:R-:W-:Y:S01]  /*2ab0*/  LEA R2, R244, UR4, 0x1 ;  /* 0x00000004f4027c11 */ /* 0x000fe2000f8e08ff */
        /* <DEDUP_REMOVED lines=30> */
.L_x_1544:
[----:B------:R-:W-:Y:S05]  /*2ca0*/  BSYNC B0 ;  /* 0x0000000000007941 */ /* 0x000fea0003800000 */
.L_x_1543:
        /* <DEDUP_REMOVED lines=22> */
.L_x_1546:
[----:B------:R-:W-:Y:S05]  /*2e10*/  BSYNC B0 ;  /* 0x0000000000007941 */ /* 0x000fea0003800000 */
.L_x_1545:
        /* <DEDUP_REMOVED lines=22> */
.L_x_1548:
[----:B------:R-:W-:Y:S05]  /*2f80*/  BSYNC B0 ;  /* 0x0000000000007941 */ /* 0x000fea0003800000 */
.L_x_1547:
        /* <DEDUP_REMOVED lines=22> */
.L_x_1550:
[----:B------:R-:W-:Y:S05]  /*30f0*/  BSYNC B0 ;  /* 0x0000000000007941 */ /* 0x000fea0003800000 */
.L_x_1549:
[----:B------:R-:W0:Y:S01]  /*3100*/  LDGDEPBAR ;  /* 0x00000000000079af */ /* 0x000e220000000000 */
[----:B------:R-:W-:Y:S01]  /*3110*/  BSSY B0, `(.L_x_1551) ;  /* 0x000000d000007945 */ /* 0x000fe20003800000 */
[----:B------:R-:W-:Y:S02]  /*3120*/  MOV R6, UR12 ;  /* 0x0000000c00067c02 */ /* 0x000fe40008000f00 */
        /* <DEDUP_REMOVED lines=11> */
.L_x_1552:
[----:B------:R-:W-:Y:S05]  /*31e0*/  BSYNC B0 ;  /* 0x0000000000007941 */ /* 0x000fea0003800000 */
.L_x_1551:
        /* <DEDUP_REMOVED lines=13> */
.L_x_1554:
[----:B------:R-:W-:Y:S05]  /*32c0*/  BSYNC B0 ;  /* 0x0000000000007941 */ /* 0x000fea0003800000 */
.L_x_1553:
        /* <DEDUP_REMOVED lines=17> */
.L_x_1556:
[----:B------:R-:W-:Y:S05]  /*33e0*/  BSYNC B0 ;  /* 0x0000000000007941 */ /* 0x000fea0003800000 */
.L_x_1555:
        /* <DEDUP_REMOVED lines=21> */
.L_x_1558:
[----:B------:R-:W-:Y:S05]  /*3540*/  BSYNC B0 ;  /* 0x0000000000007941 */ /* 0x000fea0003800000 */
.L_x_1557:
[----:B------:R-:W-:Y:S01]  /*3550*/  UIMAD UR8, UR26, UR12, URZ ;  /* 0x0000000c1a0872a4 */ /* 0x000fe2000f8e023f */
[----:B---3--:R-:W-:Y:S01]  /*3560*/  IMAD.WIDE.U32 R4, R6, UR41, R246 ;  /* 0x0000002906047c25 */ /* 0x008fe2000f8e00f6 */
[----:B------:R3:W-:Y:S01]  /*3570*/  @P0 STS.128 [R2+0x6000], RZ ;  /* 0x006000ff02000388 */ /* 0x0007e20000000c00 */
[----:B------:R-:W-:Y:S01]  /*3580*/  ULDC.64 UR10, c[0x0][0x260] ;  /* 0x00009800000a7ab9 */ /* 0x000fe20000000a00 */
[----:B------:R-:W-:Y:S01]  /*3590*/  UIMAD UR8, UR41, UR13, UR8 ;  /* 0x0000000d290872a4 */ /* 0x000fe2000f8e0208 */
[----:B------:R-:W-:Y:S01]  /*35a0*/  VIADD R6, R239, 0x8 ;  /* 0x00000008ef067836 */ /* 0x000fe20000000000 */
[----:B------:R-:W-:Y:S01]  /*35b0*/  IADD3 R4, P4, R4, UR34, RZ ;  /* 0x0000002204047c10 */ /* 0x000fe2000ff9e0ff */
[----:B------:R-:W-:Y:S01]  /*35c0*/  IMAD R10, R14, UR10, RZ ;  /* 0x0000000a0e0a7c24 */ /* 0x000fe2000f8e02ff */
[----:B------:R-:W-:Y:S02]  /*35d0*/  BSSY B0, `(.L_x_1559) ;  /* 0x000001f000007945 */ /* 0x000fe40003800000 */
[----:B------:R-:W-:Y:S01]  /*35e0*/  IMAD.U32 R7, RZ, RZ, UR8 ;  /* 0x00000008ff077e24 */ /* 0x000fe2000f8e00ff */
[----:B------:R-:W-:Y:S01]  /*35f0*/  ISETP.GE.AND P6, PT, R6, UR6, PT ;  /* 0x0000000606007c0c */ /* 0x000fe2000bfc6270 */
[----:B------:R-:W-:Y:S01]  /*3600*/  IMAD R10, R11, UR11, R10 ;  /* 0x0000000b0b0a7c24 */ /* 0x000fe2000f8e020a */
[----:B------:R-:W-:-:S02]  /*3610*/  IADD3 R6, R239, 0x20, RZ ;  /* 0x00000020ef067810 */ /* 0x000fc40007ffe0ff */
[----:B------:R-:W-:Y:S02]  /*3620*/  IADD3.X R5, R5, UR36, R7, P4, !PT ;  /* 0x0000002405057c10 */ /* 0x000fe4000a7fe407 */
[----:B------:R-:W-:Y:S02]  /*3630*/  ISETP.GE.AND P4, PT, R239, UR6, PT ;  /* 0x00000006ef007c0c */ /* 0x000fe4000bf86270 */
[----:B------:R-:W-:Y:S01]  /*3640*/  ISETP.GE.AND P5, PT, R6, UR6, PT ;  /* 0x0000000606007c0c */ /* 0x000fe2000bfa6270 */
[----:B------:R-:W-:Y:S01]  /*3650*/  IMAD.WIDE.U32 R4, R11, UR10, R4 ;  /* 0x0000000a0b047c25 */ /* 0x000fe2000f8e0004 */
[----:B------:R-:W-:-:S03]  /*3660*/  P2R R12, PR, RZ, 0x10 ;  /* 0x00000010ff0c7803 */ /* 0x000fc60000000000 */
[----:B------:R-:W-:Y:S01]  /*3670*/  VIADD R11, R239, 0x28 ;  /* 0x00000028ef0b7836 */ /* 0x000fe20000000000 */
[----:B------:R-:W-:-:S04]  /*3680*/  IADD3 R10, R5, R10, RZ ;  /* 0x0000000a050a7210 */ /* 0x000fc80007ffe0ff */
[----:B------:R-:W-:Y:S01]  /*3690*/  ISETP.GE.AND P4, PT, R11, UR6, PT ;  /* 0x000000060b007c0c */ /* 0x000fe2000bf86270 */
[----:B---3--:R-:W-:-:S12]  /*36a0*/  @P0 BRA `(.L_x_1560) ;  /* 0x0000000000440947 */ /* 0x008fd80003800000 */
        /* <DEDUP_REMOVED lines=17> */
.L_x_1560:
[----:B------:R-:W-:Y:S05]  /*37c0*/  BSYNC B0 ;  /* 0x0000000000007941 */ /* 0x000fea0003800000 */
.L_x_1559:
        /* <DEDUP_REMOVED lines=22> */
.L_x_1562:
[----:B------:R-:W-:Y:S05]  /*3930*/  BSYNC B0 ;  /* 0x0000000000007941 */ /* 0x000fea0003800000 */
.L_x_1561:
        /* <DEDUP_REMOVED lines=22> */
.L_x_1564:
[----:B------:R-:W-:Y:S05]  /*3aa0*/  BSYNC B0 ;  /* 0x0000000000007941 */ /* 0x000fea0003800000 */
.L_x_1563:
        /* <DEDUP_REMOVED lines=22> */
.L_x_1566:
[----:B------:R-:W-:Y:S05]  /*3c10*/  BSYNC B0 ;  /* 0x0000000000007941 */ /* 0x000fea0003800000 */
.L_x_1565:
[----:B------:R-:W0:Y:S01]  /*3c20*/  LDGDEPBAR ;  /* 0x00000000000079af */ /* 0x000e220000000000 */
[----:B------:R-:W-:Y:S01]  /*3c30*/  ULDC.64 UR12, c[0x0][0x3c8] ;  /* 0x0000f200000c7ab9 */ /* 0x000fe20000000a00 */
[----:B-1----:R-:W-:Y:S01]  /*3c40*/  IMAD.SHL.U32 R4, R239, 0x4, RZ ;  /* 0x00000004ef047824 */ /* 0x002fe200078e00ff */
[----:B------:R-:W-:Y:S01]  /*3c50*/  UISETP.NE.U32.AND UP2, UPT, UR12, URZ, UPT ;  /* 0x0000003f0c00728c */ /* 0x000fe2000bf45070 */
[----:B------:R-:W-:Y:S01]  /*3c60*/  ISETP.NE.AND P3, PT, R12, RZ, PT ;  /* 0x000000ff0c00720c */ /* 0x000fe20003f65270 */
[----:B------:R-:W-:Y:S01]  /*3c70*/  IMAD.MOV.U32 R235, RZ, RZ, 0x7f800000 ;  /* 0x7f800000ffeb7424 */ /* 0x000fe200078e00ff */
[----:B------:R-:W-:Y:S01]  /*3c80*/  SHF.R.S32.HI R8, RZ, 0x1f, R239 ;  /* 0x0000001fff087819 */ /* 0x000fe200000114ef */
[----:B------:R-:W-:Y:S01]  /*3c90*/  UISETP.NE.AND.EX UP2, UPT, UR13, URZ, UPT, UP2 ;  /* 0x0000003f0d00728c */ /* 0x000fe2000bf45320 */
[----:B------:R-:W-:Y:S01]  /*3ca0*/  IADD3 R4, P1, R4, UR18, RZ ;  /* 0x0000001204047c10 */ /* 0x000fe2000ff3e0ff */
[----:B------:R-:W-:Y:S01]  /*3cb0*/  IMAD.MOV.U32 R236, RZ, RZ, 0x7f800000 ;  /* 0x7f800000ffec7424 */ /* 0x000fe200078e00ff */
[----:B------:R-:W-:Y:S01]  /*3cc0*/  SHF.R.S32.HI R0, RZ, 0x1f, R11 ;  /* 0x0000001fff007819 */ /* 0x000fe2000001140b */
[----:B------:R-:W-:Y:S01]  /*3cd0*/  IMAD.MOV.U32 R237, RZ, RZ, 0x7f800000 ;  /* 0x7f800000ffed7424 */ /* 0x000fe200078e00ff */
[----:B------:R-:W-:Y:S01]  /*3ce0*/  @!P4 LEA R6, P0, R11, UR18, 0x2 ;  /* 0x000000120b06cc11 */ /* 0x000fe2000f8010ff */
[----:B------:R-:W-:Y:S01]  /*3cf0*/  IMAD.MOV.U32 R234, RZ, RZ, 0x7f800000 ;  /* 0x7f800000ffea7424 */ /* 0x000fe200078e00ff */
[----:B--234-:R-:W-:Y:S01]  /*3d00*/  SHF.L.U64.HI R2, R239, 0x2, R8 ;  /* 0x00000002ef027819 */ /* 0x01cfe20000010208 */
[----:B------:R-:W-:Y:S01]  /*3d10*/  USHF.R.S32.HI UR8, URZ, 0x1f, UR55 ;  /* 0x0000001f3f087899 */ /* 0x000fe20008011437 */
[----:B------:R-:W-:Y:S01]  /*3d20*/  @!P4 LEA.HI.X R7, R11, UR15, R0, 0x2, P0 ;  /* 0x0000000f0b07cc11 */ /* 0x000fe200080f1400 */
[----:B------:R-:W-:Y:S01]  /*3d30*/  IMAD.U32 R180, RZ, RZ, UR53 ;  /* 0x00000035ffb47e24 */ /* 0x000fe2000f8e00ff */
        /* <DEDUP_REMOVED lines=11> */
[----:B------:R-:W-:Y:S01]  /*3df0*/  @UP2 UIMAD.WIDE.U32 UR10, UR49, UR22, UR10 ;  /* 0x00000016310a22a5 */ /* 0x000fe2000f8e000a */
[----:B------:R-:W-:Y:S02]  /*3e00*/  ULDC UR40, c[0x0][0x2d0] ;  /* 0x0000b40000287ab9 */ /* 0x000fe40000000800 */
[----:B------:R1:W5:Y:S01]  /*3e10*/  @!P5 LDG.E R234, desc[UR16][R4.64+0x80] ;  /* 0x0000801004ead981 */ /* 0x000362000c1e1900 */
[----:B------:R-:W-:Y:S02]  /*3e20*/  @UP2 ULEA UR12, UP1, UR10, UR12, 0x2 ;  /* 0x0000000c0a0c2291 */ /* 0x000fe4000f82103f */
[----:B------:R-:W-:Y:S01]  /*3e30*/  @UP2 UIADD3 UR6, UR11, UR6, URZ ;  /* 0x000000060b062290 */ /* 0x000fe2000fffe03f */
[----:B------:R-:W-:Y:S03]  /*3e40*/  BAR.SYNC.DEFER_BLOCKING 0x0 ;  /* 0x0000000000007b1d */ /* 0x000fe60000010000 */
[----:B------:R-:W-:Y:S01]  /*3e50*/  @UP2 ULEA.HI.X UR13, UR10, UR13, UR6, 0x2, UP1 ;  /* 0x0000000d0a0d2291 */ /* 0x000fe200088f1406 */
[----:B------:R-:W-:-:S02]  /*3e60*/  LEA.HI R0, R16, R17, RZ, 0x4 ;  /* 0x0000001110007211 */ /* 0x000fc400078f20ff */
[----:B------:R-:W-:Y:S01]  /*3e70*/  LEA R140, R179, UR4, 0x1 ;  /* 0x00000004b38c7c11 */ /* 0x000fe2000f8e08ff */
[----:B------:R-:W-:Y:S01]  /*3e80*/  @UP2 ULDC UR6, c[0x0][0x2e8] ;  /* 0x0000ba0000062ab9 */ /* 0x000fe20000000800 */
[----:B------:R-:W-:Y:S01]  /*3e90*/  ULDC UR42, c[0x0][0x398] ;  /* 0x0000e600002a7ab9 */ /* 0x000fe20000000800 */
[----:B-1----:R-:W-:Y:S02]  /*3ea0*/  IMAD.U32 R4, RZ, RZ, UR12 ;  /* 0x0000000cff047e24 */ /* 0x002fe4000f8e00ff */
[----:B------:R-:W-:Y:S01]  /*3eb0*/  IMAD.U32 R5, RZ, RZ, UR13 ;  /* 0x0000000dff057e24 */ /* 0x000fe2000f8e00ff */
[----:B------:R-:W-:Y:S01]  /*3ec0*/  LOP3.LUT R0, R0, 0xfffffff0, RZ, 0xc0, !PT ;  /* 0xfffffff000007812 */ /* 0x000fe200078ec0ff */
[----:B------:R1:W2:Y:S01]  /*3ed0*/  LDSM.16.M88.4 R136, [R140+0xa000] ;  /* 0x00a000008c88783b */ /* 0x0002a20000000200 */
[----:B------:R-:W-:Y:S01]  /*3ee0*/  USHF.L.U32 UR28, UR30, 0x4, URZ ;  /* 0x000000041e1c7899 */ /* 0x000fe2000800063f */
[----:B------:R-:W-:Y:S01]  /*3ef0*/  IMAD R238, RZ, RZ, -UR27 ;  /* 0x8000001bffee7e24 */ /* 0x000fe2000f8e02ff */
[----:B------:R-:W-:Y:S01]  /*3f00*/  USHF.L.U32 UR22, UR30, 0x3, URZ ;  /* 0x000000031e167899 */ /* 0x000fe2000800063f */
[----:B------:R3:W4:Y:S01]  /*3f10*/  @P2 LDG.E R6, desc[UR16][R4.64] ;  /* 0x0000001004062981 */ /* 0x000722000c1e1900 */
[----:B------:R-:W-:-:S02]  /*3f20*/  IMAD.IADD R0, R17, 0x1, -R0 ;  /* 0x0000000111007824 */ /* 0x000fc400078e0a00 */
[----:B------:R-:W-:Y:S01]  /*3f30*/  IMAD.MOV.U32 R176, RZ, RZ, 0x20 ;  /* 0x00000020ffb07424 */ /* 0x000fe200078e00ff */
[----:B------:R-:W1:Y:S01]  /*3f40*/  LDSM.16.M88.4 R140, [R140+0xa800] ;  /* 0x00a800008c8c783b */ /* 0x000e620000000200 */
[----:B------:R-:W-:-:S03]  /*3f50*/  VIADD R169, R178, 0x1000 ;  /* 0x00001000b2a97836 */ /* 0x000fc60000000000 */
[----:B------:R1:W1:Y:S04]  /*3f60*/  LDSM.16.M88.4 R144, [R175] ;  /* 0x00000000af90783b */ /* 0x0002680000000200 */
[----:B------:R1:W1:Y:S04]  /*3f70*/  LDSM.16.M88.4 R148, [R175+0x800] ;  /* 0x00080000af94783b */ /* 0x0002680000000200 */
[----:B------:R1:W1:Y:S04]  /*3f80*/  LDSM.16.M88.4 R152, [R173] ;  /* 0x00000000ad98783b */ /* 0x0002680000000200 */
[----:B------:R1:W1:Y:S04]  /*3f90*/  LDSM.16.M88.4 R156, [R173+0x800] ;  /* 0x00080000ad9c783b */ /* 0x0002680000000200 */
[----:B------:R1:W1:Y:S01]  /*3fa0*/  LDSM.16.M88.4 R160, [R174] ;  /* 0x00000000aea0783b */ /* 0x0002620000000200 */
[----:B---3--:R-:W4:Y:S03]  /*3fb0*/  @P2 MUFU.RCP R5, UR6 ;  /* 0x0000000600052d08 */ /* 0x008f260008001000 */
[----:B------:R3:W1:Y:S01]  /*3fc0*/  LDSM.16.M88.4 R164, [R174+0x800] ;  /* 0x00080000aea4783b */ /* 0x0006620000000200 */
[----:B------:R-:W-:Y:S01]  /*3fd0*/  SHF.R.S32.HI R2, RZ, 0x1f, R0 ;  /* 0x0000001fff027819 */ /* 0x000fe20000011400 */
[----:B------:R-:W-:Y:S01]  /*3fe0*/  VIADD R170, R177, 0x1000 ;  /* 0x00001000b1aa7836 */ /* 0x000fe20000000000 */
[----:B------:R-:W-:Y:S01]  /*3ff0*/  PLOP3.LUT P3, PT, PT, PT, UP0, 0x40, 0x0 ;  /* 0x000000000000781c */ /* 0x000fe20003f6e808 */
[----:B------:R-:W-:Y:S01]  /*4000*/  IMAD.MOV.U32 R168, RZ, RZ, 0x40 ;  /* 0x00000040ffa87424 */ /* 0x000fe200078e00ff */
[----:B------:R-:W-:Y:S01]  /*4010*/  LEA.HI R2, R2, R0, RZ, 0x3 ;  /* 0x0000000002027211 */ /* 0x000fe200078f18ff */
[----:B------:R-:W-:Y:S01]  /*4020*/  UIADD3 UR36, UR41, UR14, URZ ;  /* 0x0000000e29247290 */ /* 0x000fe2000fffe03f */
[----:B------:R-:W-:Y:S01]  /*4030*/  IMAD.SHL.U32 R243, R239, 0x4, RZ ;  /* 0x00000004eff37824 */ /* 0x000fe200078e00ff */
[----:B------:R-:W-:-:S02]  /*4040*/  CS2R R94, SRZ ;  /* 0x00000000005e7805 */ /* 0x000fc4000001ff00 */
[----:B------:R-:W-:Y:S02]  /*4050*/  LOP3.LUT R2, R2, 0xfffffff8, RZ, 0xc0, !PT ;  /* 0xfffffff802027812 */ /* 0x000fe400078ec0ff */
[----:B------:R-:W-:Y:S02]  /*4060*/  CS2R R92, SRZ ;  /* 0x00000000005c7805 */ /* 0x000fe4000001ff00 */
[----:B------:R-:W-:Y:S01]  /*4070*/  LEA.HI R4, R16, R17, RZ, 0x6 ;  /* 0x0000001110047211 */ /* 0x000fe200078f30ff */
[----:B------:R-:W-:Y:S01]  /*4080*/  UIADD3 UR27, UR28, 0x20, URZ ;  /* 0x000000201c1b7890 */ /* 0x000fe2000fffe03f */
[----:B------:R-:W-:Y:S02]  /*4090*/  IMAD.IADD R0, R0, 0x1, -R2 ;  /* 0x0000000100007824 */ /* 0x000fe400078e0a02 */
[----:B------:R-:W-:Y:S01]  /*40a0*/  SHF.R.S32.HI R4, RZ, 0x6, R4 ;  /* 0x00000006ff047819 */ /* 0x000fe20000011404 */
[----:B------:R-:W-:Y:S01]  /*40b0*/  UIADD3 UR26, UR22, UR27, URZ ;  /* 0x0000001b161a7290 */ /* 0x000fe2000fffe03f */
[----:B------:R-:W-:Y:S01]  /*40c0*/  IMAD.SHL.U32 R17, R17, 0x2, RZ ;  /* 0x0000000211117824 */ /* 0x000fe200078e00ff */
[----:B------:R-:W-:-:S02]  /*40d0*/  CS2R R98, SRZ ;  /* 0x0000000000627805 */ /* 0x000fc4000001ff00 */
[----:B------:R-:W-:Y:S01]  /*40e0*/  LOP3.LUT P0, RZ, R0, 0x2, RZ, 0xc0, !PT ;  /* 0x0000000200ff7812 */ /* 0x000fe2000780c0ff */
[----:B------:R-:W-:Y:S01]  /*40f0*/  IMAD.SHL.U32 R4, R4, 0x20, RZ ;  /* 0x0000002004047824 */ /* 0x000fe200078e00ff */
[----:B------:R-:W-:Y:S01]  /*4100*/  LOP3.LUT P1, RZ, R0, 0x4, RZ, 0xc0, !PT ;  /* 0x0000000400ff7812 */ /* 0x000fe2000782c0ff */
[----:B------:R-:W-:Y:S01]  /*4110*/  VIADD R0, R239, 0xffffffc0 ;  /* 0xffffffc0ef007836 */ /* 0x000fe20000000000 */
[----:B------:R-:W-:Y:S01]  /*4120*/  UIADD3 UR25, UR22, UR26, URZ ;  /* 0x0000001a16197290 */ /* 0x000fe2000fffe03f */
[----:B------:R-:W-:Y:S02]  /*4130*/  SEL R176, R176, 0xffffffe0, !P0 ;  /* 0xffffffe0b0b07807 */ /* 0x000fe40004000000 */
[----:B------:R-:W-:Y:S02]  /*4140*/  CS2R R96, SRZ ;  /* 0x0000000000607805 */ /* 0x000fe4000001ff00 */
[----:B------:R-:W-:Y:S01]  /*4150*/  LOP3.LUT R4, R4, 0x6, R17, 0xf8, !PT ;  /* 0x0000000604047812 */ /* 0x000fe200078ef811 */
[----:B------:R-:W-:Y:S01]  /*4160*/  UIADD3 UR24, UR22, UR25, URZ ;  /* 0x0000001916187290 */ /* 0x000fe2000fffe03f */
[----:B------:R-:W-:Y:S01]  /*4170*/  SEL R169, R169, R178, P3 ;  /* 0x000000b2a9a97207 */ /* 0x000fe20001800000 */
[----:B------:R-:W-:Y:S01]  /*4180*/  UIADD3 UR38, -UR7, 0x80, UR36 ;  /* 0x0000008007267890 */ /* 0x000fe2000fffe124 */
[----:B------:R-:W-:Y:S01]  /*4190*/  CS2R R90, SRZ ;  /* 0x00000000005a7805 */ /* 0x000fe2000001ff00 */
[----:B------:R-:W-:Y:S01]  /*41a0*/  UIADD3 UR23, UR22, UR24, URZ ;  /* 0x0000001816177290 */ /* 0x000fe2000fffe03f */
[----:B------:R-:W-:Y:S01]  /*41b0*/  IMAD R180, R180, 0x80, R4 ;  /* 0x00000080b4b47824 */ /* 0x000fe200078e0204 */
        /* <DEDUP_REMOVED lines=34> */
[----:B------:R-:W-:Y:S01]  /*43e0*/  ULDC UR21, c[0x0][0x394] ;  /* 0x0000e50000157ab9 */ /* 0x000fe20000000800 */
[----:B------:R-:W-:-:S02]  /*43f0*/  UIMAD UR34, UR30, 0x18, URZ ;  /* 0x000000181e2278a4 */ /* 0x000fc4000f8e023f */
[----:B------:R-:W-:Y:S02]  /*4400*/  USHF.L.U32 UR33, UR30, 0x5, URZ ;  /* 0x000000051e217899 */ /* 0x000fe4000800063f */
[----:B------:R-:W-:Y:S02]  /*4410*/  UIMAD UR32, UR30, 0x28, URZ ;  /* 0x000000281e2078a4 */ /* 0x000fe4000f8e023f */
[----:B------:R-:W-:Y:S02]  /*4420*/  UIMAD UR31, UR30, 0x30, URZ ;  /* 0x000000301e1f78a4 */ /* 0x000fe4000f8e023f */
[----:B------:R-:W-:Y:S02]  /*4430*/  UIADD3 UR39, UR41, 0x80, URZ ;  /* 0x0000008029277890 */ /* 0x000fe4000fffe03f */
[----:B------:R-:W-:Y:S02]  /*4440*/  UIMAD UR30, UR30, 0x38, URZ ;  /* 0x000000381e1e78a4 */ /* 0x000fe4000f8e023f */
[----:B------:R-:W-:-:S02]  /*4450*/  UIADD3 UR38, UR38, -UR44, URZ ;  /* 0x8000002c26267290 */ /* 0x000fc4000fffe03f */
[----:B------:R-:W-:Y:S01]  /*4460*/  UIADD3 UR29, UR22, UR23, URZ ;  /* 0x00000017161d7290 */ /* 0x000fe2000fffe03f */
[----:B------:R-:W-:Y:S01]  /*4470*/  UMOV UR11, UR21 ;  /* 0x00000015000b7c82 */ /* 0x000fe20008000000 */
[----:B------:R-:W-:Y:S01]  /*4480*/  ULDC UR12, c[0x0][0x2ec] ;  /* 0x0000bb00000c7ab9 */ /* 0x000fe20000000800 */
[----:B----4-:R-:W-:-:S05]  /*4490*/  @P2 FMUL.FTZ R2, R6, R5 ;  /* 0x0000000506022220 */ /* 0x010fca0000410000 */
[----:B------:R-:W-:Y:S02]  /*44a0*/  @P2 R2UR UR8, R2 ;  /* 0x00000000020822ca */ /* 0x000fe400000e0000 */
[----:B------:R-:W-:Y:S02]  /*44b0*/  PLOP3.LUT P2, PT, PT, PT, UP0, 0x40, 0x0 ;  /* 0x000000000000781c */ /* 0x000fe40003f4e808 */
[----:B------:R-:W-:Y:S02]  /*44c0*/  SHF.R.S32.HI R2, RZ, 0x1f, R0 ;  /* 0x0000001fff027819 */ /* 0x000fe40000011400 */
[----:B------:R-:W-:Y:S02]  /*44d0*/  SEL R170, R170, R177, P2 ;  /* 0x000000b1aaaa7207 */ /* 0x000fe40001000000 */
[----:B------:R-:W-:Y:S02]  /*44e0*/  SHF.L.U64.HI R241, R0, 0x2, R2 ;  /* 0x0000000200f17819 */ /* 0x000fe40000010202 */
[----:B------:R-:W-:-:S03]  /*44f0*/  LEA R170, R170, UR4, 0x1 ;  /* 0x00000004aaaa7c11 */ /* 0x000fc6000f8e08ff */
[----:B------:R-:W-:Y:S01]  /*4500*/  @UP2 UMOV UR6, UR8 ;  /* 0x0000000800062c82 */ /* 0x000fe20008000000 */
[----:B-123--:R-:W-:-:S05]  /*4510*/  ULDC UR8, c[0x0][0x39c] ;  /* 0x0000e70000087ab9 */ /* 0x00efca0000000800 */
.L_x_1571:
[----:B------:R-:W0:Y:S01]  /*4520*/  LDGDEPBAR ;  /* 0x00000000000079af */ /* 0x000e220000000000 */
[----:B------:R-:W-:Y:S01]  /*4530*/  LEA R100, R179, UR4, 0x1 ;  /* 0x00000004b3647c11 */ /* 0x000fe2000f8e08ff */
[----:B------:R-:W-:Y:S01]  /*4540*/  USHF.L.U32 UR10, UR9, 0x6, URZ ;  /* 0x00000006090a7899 */ /* 0x000fe2000800063f */
[C---:B------:R-:W-:Y:S01]  /*4550*/  IADD3 R0, R170.reuse, R176, RZ ;  /* 0x000000b0aa007210 */ /* 0x040fe20007ffe0ff */
[----:B------:R-:W-:Y:S01]  /*4560*/  UMOV UR13, UR59 ;  /* 0x0000003b000d7c82 */ /* 0x000fe20008000000 */
[-C--:B------:R-:W-:Y:S01]  /*4570*/  IADD3 R128, R170, R168.reuse, RZ ;  /* 0x000000a8aa807210 */ /* 0x080fe20007ffe0ff */
[----:B------:R-:W-:Y:S01]  /*4580*/  UISETP.GE.AND UP0, UPT, UR10, UR38, UPT ;  /* 0x000000260a00728c */ /* 0x000fe2000bf06270 */
[----:B------:R-:W-:Y:S01]  /*4590*/  MOV R185, R183 ;  /* 0x000000b700b97202 */ /* 0x000fe20000000f00 */
        /* <DEDUP_REMOVED lines=19> */
[----:B------:R-:W1:Y:S05]  /*46d0*/  LDSM.16.M88.4 R128, [R128+0x1000] ;  /* 0x001000008080783b */ /* 0x000e6a0000000200 */
[-C--:B------:R-:W-:Y:S03]  /*46e0*/  HMMA.16816.F32.BF16 R28, R28, R102.reuse, RZ ;  /* 0x000000661c1c723c */ /* 0x080fe600000418ff */
[----:B------:R-:W3:Y:S03]  /*46f0*/  LDSM.16.M88.4 R132, [R173+-0x3800] ;  /* 0xffc80000ad84783b */ /* 0x000ee60000000200 */
[----:B------:R-:W-:Y:S05]  /*4700*/  HMMA.16816.F32.BF16 R32, R32, R102, RZ ;  /* 0x000000662020723c */ /* 0x000fea00000418ff */
[----:B------:R-:W-:Y:S01]  /*4710*/  LDSM.16.M88.4 R100, [R0] ;  /* 0x000000000064783b */ /* 0x000fe20000000200 */
[-C--:B----4-:R-:W-:Y:S06]  /*4720*/  HMMA.16816.F32.BF16 R4, R104, R108.reuse, R4 ;  /* 0x0000006c6804723c */ /* 0x090fec0000041804 */
[C---:B------:R-:W-:Y:S06]  /*4730*/  HMMA.16816.F32.BF16 R8, R112.reuse, R108, R8 ;  /* 0x0000006c7008723c */ /* 0x040fec0000041808 */
[-C--:B------:R-:W-:Y:S06]  /*4740*/  HMMA.16816.F32.BF16 R12, R112, R110.reuse, R12 ;  /* 0x0000006e700c723c */ /* 0x080fec000004180c */
[C---:B------:R-:W-:Y:S01]  /*4750*/  HMMA.16816.F32.BF16 R16, R104.reuse, R110, R16 ;  /* 0x0000006e6810723c */ /* 0x040fe20000041810 */
[----:B------:R-:W4:Y:S05]  /*4760*/  LDSM.16.M88.4 R108, [R174+-0x4000] ;  /* 0xffc00000ae6c783b */ /* 0x000f2a0000000200 */
[-C--:B--2---:R-:W-:Y:S06]  /*4770*/  HMMA.16816.F32.BF16 R20, R104, R116.reuse, R20 ;  /* 0x000000746814723c */ /* 0x084fec0000041814 */
[C---:B------:R-:W-:Y:S06]  /*4780*/  HMMA.16816.F32.BF16 R24, R112.reuse, R116, R24 ;  /* 0x000000747018723c */ /* 0x040fec0000041818 */
[-C--:B------:R-:W-:Y:S06]  /*4790*/  HMMA.16816.F32.BF16 R28, R112, R118.reuse, R28 ;  /* 0x00000076701c723c */ /* 0x080fec000004181c */
[----:B------:R-:W-:Y:S01]  /*47a0*/  HMMA.16816.F32.BF16 R32, R104, R118, R32 ;  /* 0x000000766820723c */ /* 0x000fe20000041820 */
[----:B------:R2:W4:Y:S04]  /*47b0*/  LDSM.16.M88.4 R104, [R0+0x1000] ;  /* 0x001000000068783b */ /* 0x0005280000000200 */
[----:B------:R-:W-:Y:S01]  /*47c0*/  IADD3 R112, P0, R243, UR20, RZ ;  /* 0x00000014f3707c10 */ /* 0x000fe2000ff1e0ff */
[-C--:B------:R-:W-:Y:S05]  /*47d0*/  HMMA.16816.F32.BF16 R4, R120, R124.reuse, R4 ;  /* 0x0000007c7804723c */ /* 0x080fea0000041804 */
[----:B------:R-:W-:Y:S01]  /*47e0*/  IADD3.X R113, R242, UR19, RZ, P0, !PT ;  /* 0x00000013f2717c10 */ /* 0x000fe200087fe4ff */
[C---:B-1----:R-:W-:Y:S04]  /*47f0*/  HMMA.16816.F32.BF16 R8, R128.reuse, R124, R8 ;  /* 0x0000007c8008723c */ /* 0x042fe80000041808 */
[----:B-----5:R-:W5:Y:S02]  /*4800*/  LDG.E R119, desc[UR16][R112.64] ;  /* 0x0000001070777981 */ /* 0x020f64000c1e1900 */
[-C--:B------:R-:W-:Y:S02]  /*4810*/  HMMA.16816.F32.BF16 R12, R128, R126.reuse, R12 ;  /* 0x0000007e800c723c */ /* 0x080fe4000004180c */
[----:B------:R-:W5:Y:S04]  /*4820*/  LDG.E R118, desc[UR16][R112.64+0x20] ;  /* 0x0000201070767981 */ /* 0x000f68000c1e1900 */
[----:B------:R-:W5:Y:S01]  /*4830*/  LDG.E R117, desc[UR16][R112.64+0x80] ;  /* 0x0000801070757981 */ /* 0x000f62000c1e1900 */
[C---:B------:R-:W-:Y:S03]  /*4840*/  HMMA.16816.F32.BF16 R16, R120.reuse, R126, R16 ;  /* 0x0000007e7810723c */ /* 0x040fe60000041810 */
[----:B------:R1:W5:Y:S01]  /*4850*/  LDG.E R116, desc[UR16][R112.64+0xa0] ;  /* 0x0000a01070747981 */ /* 0x000362000c1e1900 */
[----:B--2---:R-:W-:Y:S02]  /*4860*/  IADD3 R0, R239, -UR14, -R180 ;  /* 0x8000000eef007c10 */ /* 0x004fe4000fffe8b4 */
[-C--:B---3--:R-:W-:Y:S05]  /*4870*/  HMMA.16816.F32.BF16 R20, R120, R132.reuse, R20 ;  /* 0x000000847814723c */ /* 0x088fea0000041814 */
[----:B------:R-:W-:Y:S01]  /*4880*/  IADD3 R0, R0, UR7, RZ ;  /* 0x0000000700007c10 */ /* 0x000fe2000fffe0ff */
[C---:B------:R-:W-:Y:S05]  /*4890*/  HMMA.16816.F32.BF16 R24, R128.reuse, R132, R24 ;  /* 0x000000848018723c */ /* 0x040fea0000041818 */
[----:B------:R-:W-:Y:S01]  /*48a0*/  IADD3 R0, R0, UR10, RZ ;  /* 0x0000000a00007c10 */ /* 0x000fe2000fffe0ff */
[-C--:B------:R-:W-:Y:S05]  /*48b0*/  HMMA.16816.F32.BF16 R28, R128, R134.reuse, R28 ;  /* 0x00000086801c723c */ /* 0x080fea000004181c */
[----:B------:R-:W-:Y:S01]  /*48c0*/  IADD3 R2, R0, 0x27, RZ ;  /* 0x0000002700027810 */ /* 0x000fe20007ffe0ff */
[----:B------:R-:W-:Y:S01]  /*48d0*/  HMMA.16816.F32.BF16 R32, R120, R134, R32 ;  /* 0x000000867820723c */ /* 0x000fe20000041820 */
[----:B-1----:R-:W1:Y:S03]  /*48e0*/  LDSM.16.M88.4 R112, [R174+-0x3800] ;  /* 0xffc80000ae70783b */ /* 0x002e660000000200 */
[----:B------:R-:W-:Y:S02]  /*48f0*/  ISETP.GE.AND P0, PT, R2, RZ, PT ;  /* 0x000000ff0200720c */ /* 0x000fe40003f06270 */
[-C--:B----4-:R-:W-:Y:S06]  /*4900*/  HMMA.16816.F32.BF16 R4, R100, R108.reuse, R4 ;  /* 0x0000006c6404723c */ /* 0x090fec0000041804 */
[C---:B------:R-:W-:Y:S06]  /*4910*/  HMMA.16816.F32.BF16 R8, R104.reuse, R108, R8 ;  /* 0x0000006c6808723c */ /* 0x040fec0000041808 */
[-C--:B------:R-:W-:Y:S05]  /*4920*/  HMMA.16816.F32.BF16 R12, R104, R110.reuse, R12 ;  /* 0x0000006e680c723c */ /* 0x080fea000004180c */
[----:B------:R-:W-:Y:S01]  /*4930*/  @!P0 IADD3 R2, -R0, -0x27, RZ ;  /* 0xffffffd900028810 */ /* 0x000fe20007ffe1ff */
[C---:B------:R-:W-:Y:S06]  /*4940*/  HMMA.16816.F32.BF16 R16, R100.reuse, R110, R16 ;  /* 0x0000006e6410723c */ /* 0x040fec0000041810 */
[----:B------:R-:W-:Y:S01]  /*4950*/  FMUL.FTZ R4, R4, UR8 ;  /* 0x0000000804047c20 */ /* 0x000fe20008410000 */
[----:B------:R-:W-:Y:S01]  /*4960*/  FMUL.FTZ R5, R5, UR8 ;  /* 0x0000000805057c20 */ /* 0x000fe20008410000 */
[----:B------:R-:W-:Y:S02]  /*4970*/  FMUL.FTZ R7, R7, UR8 ;  /* 0x0000000807077c20 */ /* 0x000fe40008410000 */
[----:B------:R2:W-:Y:S01]  /*4980*/  MUFU.TANH R127, R4 ;  /* 0x00000004007f7308 */ /* 0x0005e20000002400 */
[----:B------:R-:W-:Y:S01]  /*4990*/  FMUL.FTZ R6, R6, UR8 ;  /* 0x0000000806067c20 */ /* 0x000fe20008410000 */
[----:B------:R-:W-:Y:S01]  /*49a0*/  FMUL.FTZ R10, R10, UR8 ;  /* 0x000000080a0a7c20 */ /* 0x000fe20008410000 */
[----:B------:R-:W-:Y:S01]  /*49b0*/  FMUL.FTZ R8, R8, UR8 ;  /* 0x0000000808087c20 */ /* 0x000fe20008410000 */
[----:B------:R-:W-:Y:S01]  /*49c0*/  FMUL.FTZ R9, R9, UR8 ;  /* 0x0000000809097c20 */ /* 0x000fe20008410000 */
[----:B------:R-:W-:Y:S05]  /*49d0*/  FMUL.FTZ R11, R11, UR8 ;  /* 0x000000080b0b7c20 */ /* 0x000fea0008410000 */
[----:B------:R-:W-:Y:S01]  /*49e0*/  MUFU.TANH R126, R5 ;  /* 0x00000005007e7308 */ /* 0x000fe20000002400 */
[----:B------:R-:W-:Y:S01]  /*49f0*/  FMUL.FTZ R14, R14, UR8 ;  /* 0x000000080e0e7c20 */ /* 0x000fe20008410000 */
[-C--:B-1----:R-:W-:Y:S03]  /*4a00*/  HMMA.16816.F32.BF16 R20, R100, R112.reuse, R20 ;  /* 0x000000706414723c */ /* 0x082fe60000041814 */
[----:B------:R-:W-:Y:S01]  /*4a10*/  FMUL.FTZ R111, R13, UR8 ;  /* 0x000000080d6f7c20 */ /* 0x000fe20008410000 */
[C---:B------:R-:W-:Y:S01]  /*4a20*/  IADD3 R13, R0.reuse, 0x7, RZ ;  /* 0x00000007000d7810 */ /* 0x040fe20007ffe0ff */
[----:B------:R-:W-:Y:S03]  /*4a30*/  FMUL.FTZ R15, R15, UR8 ;  /* 0x000000080f0f7c20 */ /* 0x000fe60008410000 */
[----:B------:R1:W3:Y:S01]  /*4a40*/  MUFU.TANH R108, R14 ;  /* 0x0000000e006c7308 */ /* 0x0002e20000002400 */
[C---:B------:R-:W-:Y:S04]  /*4a50*/  HMMA.16816.F32.BF16 R24, R104.reuse, R112, R24 ;  /* 0x000000706818723c */ /* 0x040fe80000041818 */
[----:B--2---:R-:W-:Y:S02]  /*4a60*/  IADD3 R4, R0, 0x28, RZ ;  /* 0x0000002800047810 */ /* 0x004fe40007ffe0ff */
[-C--:B------:R-:W-:Y:S03]  /*4a70*/  HMMA.16816.F32.BF16 R28, R104, R114.reuse, R28 ;  /* 0x00000072681c723c */ /* 0x080fe6000004181c */
[----:B------:R2:W-:Y:S01]  /*4a80*/  MUFU.TANH R128, R7 ;  /* 0x0000000700807308 */ /* 0x0005e20000002400 */
[----:B------:R-:W-:Y:S02]  /*4a90*/  ISETP.GE.AND P3, PT, R13, RZ, PT ;  /* 0x000000ff0d00720c */ /* 0x000fe40003f66270 */
[----:B------:R-:W-:Y:S01]  /*4aa0*/  ISETP.GE.AND P2, PT, R4, RZ, PT ;  /* 0x000000ff0400720c */ /* 0x000fe20003f46270 */
[----:B------:R-:W-:Y:S06]  /*4ab0*/  HMMA.16816.F32.BF16 R32, R100, R114, R32 ;  /* 0x000000726420723c */ /* 0x000fec0000041820 */
[----:B------:R4:W-:Y:S01]  /*4ac0*/  MUFU.TANH R125, R10 ;  /* 0x0000000a007d7308 */ /* 0x0009e20000002400 */
[----:B-1----:R-:W-:Y:S01]  /*4ad0*/  IADD3 R14, R0, 0x8, RZ ;  /* 0x00000008000e7810 */ /* 0x002fe20007ffe0ff */
[----:B------:R-:W-:Y:S03]  /*4ae0*/  FMUL.FTZ R5, R12, UR8 ;  /* 0x000000080c057c20 */ /* 0x000fe60008410000 */
[----:B------:R-:W-:Y:S01]  /*4af0*/  IADD3 R101, R0, -0x1, RZ ;  /* 0xffffffff00657810 */ /* 0x000fe20007ffe0ff */
[----:B------:R-:W-:Y:S01]  /*4b00*/  FMUL.FTZ R12, R19, UR8 ;  /* 0x00000008130c7c20 */ /* 0x000fe20008410000 */
[----:B------:R-:W-:Y:S03]  /*4b10*/  ISETP.GE.AND P4, PT, R14, RZ, PT ;  /* 0x000000ff0e00720c */ /* 0x000fe60003f86270 */
[----:B------:R1:W-:Y:S01]  /*4b20*/  MUFU.TANH R121, R8 ;  /* 0x0000000800797308 */ /* 0x0003e20000002400 */
[----:B------:R-:W-:Y:S01]  /*4b30*/  ISETP.GE.AND P5, PT, R101, RZ, PT ;  /* 0x000000ff6500720c */ /* 0x000fe20003fa6270 */
[----:B------:R-:W-:Y:S01]  /*4b40*/  FMUL.FTZ R20, R20, UR8 ;  /* 0x0000000814147c20 */ /* 0x000fe20008410000 */
[----:B--2---:R-:W-:Y:S01]  /*4b50*/  IADD3 R7, R0, 0x17, RZ ;  /* 0x0000001700077810 */ /* 0x004fe20007ffe0ff */
[----:B------:R-:W-:Y:S01]  /*4b60*/  FMUL.FTZ R22, R22, UR8 ;  /* 0x0000000816167c20 */ /* 0x000fe20008410000 */
[----:B------:R-:W-:Y:S01]  /*4b70*/  IADD3 R100, R0, -0x8, RZ ;  /* 0xfffffff800647810 */ /* 0x000fe20007ffe0ff */
[----:B------:R-:W-:Y:S01]  /*4b80*/  FMUL.FTZ R107, R18, UR8 ;  /* 0x00000008126b7c20 */ /* 0x000fe20008410000 */
[C---:B------:R-:W-:Y:S03]  /*4b90*/  IADD3 R19, R0.reuse, -0x9, RZ ;  /* 0xfffffff700137810 */ /* 0x040fe60007ffe0ff */
[----:B------:R2:W-:Y:S01]  /*4ba0*/  MUFU.TANH R109, R9 ;  /* 0x00000009006d7308 */ /* 0x0005e20000002400 */
[----:B----4-:R-:W-:Y:S01]  /*4bb0*/  IADD3 R10, R0, 0x20, RZ ;  /* 0x00000020000a7810 */ /* 0x010fe20007ffe0ff */
[----:B------:R-:W-:Y:S01]  /*4bc0*/  FMUL.FTZ R105, R16, UR8 ;  /* 0x0000000810697c20 */ /* 0x000fe20008410000 */
[----:B------:R-:W-:Y:S01]  /*4bd0*/  @!P4 IADD3 R14, -R0, -0x8, RZ ;  /* 0xfffffff8000ec810 */ /* 0x000fe20007ffe1ff */
[----:B------:R-:W-:Y:S01]  /*4be0*/  FMUL.FTZ R26, R26, UR8 ;  /* 0x000000081a1a7c20 */ /* 0x000fe20008410000 */
[C---:B------:R-:W-:Y:S01]  /*4bf0*/  @!P3 IADD3 R13, -R0.reuse, -0x7, RZ ;  /* 0xfffffff9000db810 */ /* 0x040fe20007ffe1ff */
[----:B------:R-:W-:Y:S01]  /*4c00*/  FMUL.FTZ R27, R27, UR8 ;  /* 0x000000081b1b7c20 */ /* 0x000fe20008410000 */
[C---:B------:R-:W-:Y:S03]  /*4c10*/  @!P5 IADD3 R101, -R0.reuse, 0x1, RZ ;  /* 0x000000010065d810 */ /* 0x040fe60007ffe1ff */
[----:B------:R4:W3:Y:S01]  /*4c20*/  MUFU.TANH R123, R11 ;  /* 0x0000000b007b7308 */ /* 0x0008e20000002400 */
[C---:B-1----:R-:W-:Y:S01]  /*4c30*/  IADD3 R8, R0.reuse, 0x18, RZ ;  /* 0x0000001800087810 */ /* 0x042fe20007ffe0ff */
[----:B------:R-:W-:Y:S01]  /*4c40*/  FMUL.FTZ R21, R21, UR8 ;  /* 0x0000000815157c20 */ /* 0x000fe20008410000 */
[----:B------:R-:W-:Y:S01]  /*4c50*/  @!P2 IADD3 R4, -R0, -0x28, RZ ;  /* 0xffffffd80004a810 */ /* 0x000fe20007ffe1ff */
[----:B------:R-:W-:Y:S01]  /*4c60*/  FMUL.FTZ R133, R34, UR8 ;  /* 0x0000000822857c20 */ /* 0x000fe20008410000 */
[----:B------:R-:W-:Y:S01]  /*4c70*/  ISETP.GE.AND P6, PT, R10, RZ, PT ;  /* 0x000000ff0a00720c */ /* 0x000fe20003fc6270 */
[----:B------:R-:W-:Y:S01]  /*4c80*/  FMUL.FTZ R23, R23, UR8 ;  /* 0x0000000817177c20 */ /* 0x000fe20008410000 */
[----:B------:R-:W-:Y:S03]  /*4c90*/  ISETP.GE.AND P4, PT, R8, RZ, PT ;  /* 0x000000ff0800720c */ /* 0x000fe60003f86270 */
[----:B------:R1:W3:Y:S01]  /*4ca0*/  MUFU.TANH R129, R6 ;  /* 0x0000000600817308 */ /* 0x0002e20000002400 */
[----:B--2---:R-:W-:Y:S01]  /*4cb0*/  IADD3 R9, R0, 0x1f, RZ ;  /* 0x0000001f00097810 */ /* 0x004fe20007ffe0ff */
[----:B------:R-:W-:Y:S01]  /*4cc0*/  FMUL.FTZ R120, R25, UR8 ;  /* 0x0000000819787c20 */ /* 0x000fe20008410000 */
[----:B------:R-:W-:Y:S01]  /*4cd0*/  ISETP.GE.AND P3, PT, R7, RZ, PT ;  /* 0x000000ff0700720c */ /* 0x000fe20003f66270 */
[----:B------:R-:W-:Y:S01]  /*4ce0*/  FMUL.FTZ R122, R28, UR8 ;  /* 0x000000081c7a7c20 */ /* 0x000fe20008410000 */
[----:B------:R-:W-:Y:S01]  /*4cf0*/  ISETP.GE.AND P5, PT, R9, RZ, PT ;  /* 0x000000ff0900720c */ /* 0x000fe20003fa6270 */
[----:B------:R-:W-:Y:S01]  /*4d00*/  FMUL.FTZ R132, R32, UR8 ;  /* 0x0000000820847c20 */ /* 0x000fe20008410000 */
[----:B------:R-:W-:Y:S03]  /*4d10*/  ISETP.GE.AND P2, PT, R100, RZ, PT ;  /* 0x000000ff6400720c */ /* 0x000fe60003f46270 */
[----:B------:R2:W2:Y:S01]  /*4d20*/  MUFU.TANH R104, R15 ;  /* 0x0000000f00687308 */ /* 0x0004a20000002400 */
[----:B------:R-:W-:Y:S01]  /*4d30*/  ISETP.GE.AND P0, PT, R19, RZ, PT ;  /* 0x000000ff1300720c */ /* 0x000fe20003f06270 */
[----:B----4-:R-:W-:Y:S01]  /*4d40*/  FMUL.FTZ R11, R17, UR8 ;  /* 0x00000008110b7c20 */ /* 0x010fe20008410000 */
[----:B------:R-:W-:Y:S01]  /*4d50*/  IADD3 R18, R0, -0x10, RZ ;  /* 0xfffffff000127810 */ /* 0x000fe20007ffe0ff */
[----:B------:R-:W-:Y:S01]  /*4d60*/  FMUL.FTZ R124, R30, UR8 ;  /* 0x000000081e7c7c20 */ /* 0x000fe20008410000 */
[C---:B------:R-:W-:Y:S01]  /*4d70*/  IADD3 R17, R0.reuse, -0x11, RZ ;  /* 0xffffffef00117810 */ /* 0x040fe20007ffe0ff */
[----:B------:R-:W-:Y:S01]  /*4d80*/  FMUL.FTZ R130, R29, UR8 ;  /* 0x000000081d827c20 */ /* 0x000fe20008410000 */
[C---:B------:R-:W-:Y:S03]  /*4d90*/  IADD3 R16, R0.reuse, -0x18, RZ ;  /* 0xffffffe800107810 */ /* 0x040fe60007ffe0ff */
[----:B------:R4:W4:Y:S01]  /*4da0*/  MUFU.TANH R106, R5 ;  /* 0x00000005006a7308 */ /* 0x0009220000002400 */
[C---:B-1----:R-:W-:Y:S01]  /*4db0*/  IADD3 R6, R0.reuse, 0x10, RZ ;  /* 0x0000001000067810 */ /* 0x042fe20007ffe0ff */
[----:B------:R-:W-:Y:S01]  /*4dc0*/  FMUL.FTZ R131, R31, UR8 ;  /* 0x000000081f837c20 */ /* 0x000fe20008410000 */
[C---:B------:R-:W-:Y:S01]  /*4dd0*/  @!P6 IADD3 R10, -R0.reuse, -0x20, RZ ;  /* 0xffffffe0000ae810 */ /* 0x040fe20007ffe1ff */
[----:B------:R-:W-:Y:S01]  /*4de0*/  FMUL.FTZ R135, R35, UR8 ;  /* 0x0000000823877c20 */ /* 0x000fe20008410000 */
[----:B------:R-:W-:Y:S01]  /*4df0*/  @!P5 IADD3 R9, -R0, -0x1f, RZ ;  /* 0xffffffe10009d810 */ /* 0x000fe20007ffe1ff */
[----:B---3--:R-:W-:Y:S01]  /*4e00*/  FFMA.FTZ R35, -R108, R108, 1 ;  /* 0x3f8000006c237423 */ /* 0x008fe2000001016c */
[C---:B------:R-:W-:Y:S03]  /*4e10*/  @!P4 IADD3 R8, -R0.reuse, -0x18, RZ ;  /* 0xffffffe80008c810 */ /* 0x040fe60007ffe1ff */
[----:B------:R1:W-:Y:S01]  /*4e20*/  MUFU.TANH R110, R20 ;  /* 0x00000014006e7308 */ /* 0x0003e20000002400 */
[----:B--2---:R-:W-:Y:S01]  /*4e30*/  IADD3 R15, R0, -0x19, RZ ;  /* 0xffffffe7000f7810 */ /* 0x004fe20007ffe0ff */
[----:B------:R-:W-:Y:S01]  /*4e40*/  FMUL.FTZ R24, R24, UR8 ;  /* 0x0000000818187c20 */ /* 0x000fe20008410000 */
[C---:B------:R-:W-:Y:S01]  /*4e50*/  @!P3 IADD3 R7, -R0.reuse, -0x17, RZ ;  /* 0xffffffe90007b810 */ /* 0x040fe20007ffe1ff */
[----:B------:R-:W-:Y:S01]  /*4e60*/  FMUL.FTZ R134, R33, UR8 ;  /* 0x0000000821867c20 */ /* 0x000fe20008410000 */
[C---:B------:R-:W-:Y:S01]  /*4e70*/  @!P2 IADD3 R100, -R0.reuse, 0x8, RZ ;  /* 0x000000080064a810 */ /* 0x040fe20007ffe1ff */
[----:B------:R-:W-:Y:S01]  /*4e80*/  FFMA.FTZ R25, -R123, R123, 1 ;  /* 0x3f8000007b197423 */ /* 0x000fe2000001017b */
[C---:B------:R-:W-:Y:S03]  /*4e90*/  @!P0 IADD3 R19, -R0.reuse, 0x9, RZ ;  /* 0x0000000900138810 */ /* 0x040fe60007ffe1ff */
[----:B------:R2:W-:Y:S01]  /*4ea0*/  MUFU.TANH R112, R22 ;  /* 0x0000001600707308 */ /* 0x0005e20000002400 */
[----:B----4-:R-:W-:Y:S01]  /*4eb0*/  IADD3 R5, R0, 0xf, RZ ;  /* 0x0000000f00057810 */ /* 0x010fe20007ffe0ff */
[----:B------:R-:W-:Y:S01]  /*4ec0*/  FMUL.FTZ R194, R35, UR8 ;  /* 0x0000000823c27c20 */ /* 0x000fe20008410000 */
[----:B------:R-:W-:Y:S02]  /*4ed0*/  ISETP.GE.AND P6, PT, R18, RZ, PT ;  /* 0x000000ff1200720c */ /* 0x000fe40003fc6270 */
[----:B------:R-:W-:Y:S02]  /*4ee0*/  ISETP.GE.AND P5, PT, R17, RZ, PT ;  /* 0x000000ff1100720c */ /* 0x000fe40003fa6270 */
[----:B------:R-:W-:Y:S03]  /*4ef0*/  ISETP.GE.AND P4, PT, R6, RZ, PT ;  /* 0x000000ff0600720c */ /* 0x000fe60003f86270 */
[----:B------:R-:W3:Y:S01]  /*4f00*/  MUFU.TANH R113, R107 ;  /* 0x0000006b00717308 */ /* 0x000ee20000002400 */
[----:B------:R-:W-:Y:S02]  /*4f10*/  ISETP.GE.AND P3, PT, R5, RZ, PT ;  /* 0x000000ff0500720c */ /* 0x000fe40003f66270 */
[----:B------:R-:W-:Y:S02]  /*4f20*/  ISETP.GE.AND P2, PT, R16, RZ, PT ;  /* 0x000000ff1000720c */ /* 0x000fe40003f46270 */
[----:B------:R-:W-:Y:S02]  /*4f30*/  ISETP.GE.AND P0, PT, R15, RZ, PT ;  /* 0x000000ff0f00720c */ /* 0x000fe40003f06270 */
[----:B-1----:R-:W-:Y:S03]  /*4f40*/  I2FP.F32.S32 R20, R4 ;  /* 0x0000000400147245 */ /* 0x002fe60000201400 */
[----:B------:R-:W1:Y:S01]  /*4f50*/  MUFU.TANH R114, R12 ;  /* 0x0000000c00727308 */ /* 0x000e620000002400 */
[C---:B------:R-:W-:Y:S02]  /*4f60*/  @!P6 IADD3 R18, -R0.reuse, 0x10, RZ ;  /* 0x000000100012e810 */ /* 0x040fe40007ffe1ff */
[----:B------:R-:W-:Y:S01]  /*4f70*/  @!P5 IADD3 R17, -R0, 0x11, RZ ;  /* 0x000000110011d810 */ /* 0x000fe20007ffe1ff */
[----:B------:R-:W-:Y:S01]  /*4f80*/  FFMA.FTZ R20, R20, -UR6, R125 ;  /* 0x8000000614147c23 */ /* 0x000fe2000801007d */
[C---:B------:R-:W-:Y:S02]  /*4f90*/  @!P4 IADD3 R6, -R0.reuse, -0x10, RZ ;  /* 0xfffffff00006c810 */ /* 0x040fe40007ffe1ff */
[C---:B------:R-:W-:Y:S03]  /*4fa0*/  @!P3 IADD3 R5, -R0.reuse, -0xf, RZ ;  /* 0xfffffff10005b810 */ /* 0x040fe60007ffe1ff */
[----:B------:R4:W-:Y:S01]  /*4fb0*/  MUFU.TANH R107, R26 ;  /* 0x0000001a006b7308 */ /* 0x0009e20000002400 */
[C---:B------:R-:W-:Y:S02]  /*4fc0*/  @!P2 IADD3 R16, -R0.reuse, 0x18, RZ ;  /* 0x000000180010a810 */ /* 0x040fe40007ffe1ff */
[----:B------:R-:W-:Y:S02]  /*4fd0*/  @!P0 IADD3 R15, -R0, 0x19, RZ ;  /* 0x00000019000f8810 */ /* 0x000fe40007ffe1ff */
[----:B--2---:R-:W-:Y:S02]  /*4fe0*/  IABS R22, R0 ;  /* 0x0000000000167213 */ /* 0x004fe40000000000 */
[----:B------:R-:W-:Y:S03]  /*4ff0*/  I2FP.F32.S32 R4, R7 ;  /* 0x0000000700047245 */ /* 0x000fe60000201400 */
[----:B------:R-:W-:Y:S01]  /*5000*/  MUFU.TANH R12, R105 ;  /* 0x00000069000c7308 */ /* 0x000fe20000002400 */
[----:B------:R-:W-:Y:S01]  /*5010*/  I2FP.F32.S32 R0, R9 ;  /* 0x0000000900007245 */ /* 0x000fe20000201400 */
[----:B------:R-:W-:Y:S01]  /*5020*/  FFMA.FTZ R7, -R127, R127, 1 ;  /* 0x3f8000007f077423 */ /* 0x000fe2000001017f */
[----:B------:R-:W-:Y:S02]  /*5030*/  I2FP.F32.S32 R32, R14 ;  /* 0x0000000e00207245 */ /* 0x000fe40000201400 */
[----:B------:R-:W-:Y:S02]  /*5040*/  I2FP.F32.S32 R14, R2 ;  /* 0x00000002000e7245 */ /* 0x000fe40000201400 */
[----:B------:R-:W-:Y:S03]  /*5050*/  I2FP.F32.S32 R2, R10 ;  /* 0x0000000a00027245 */ /* 0x000fe60000201400 */
[----:B------:R2:W-:Y:S01]  /*5060*/  MUFU.TANH R105, R27 ;  /* 0x0000001b00697308 */ /* 0x0005e20000002400 */
[----:B----4-:R-:W-:Y:S01]  /*5070*/  FFMA.FTZ R26, -R125, R125, 1 ;  /* 0x3f8000007d1a7423 */ /* 0x010fe2000001017d */
[----:B------:R-:W-:Y:S01]  /*5080*/  FMUL.FTZ R125, R7, UR8 ;  /* 0x00000008077d7c20 */ /* 0x000fe20008410000 */
[----:B------:R-:W-:Y:S01]  /*5090*/  FFMA.FTZ R7, -R109, R109, 1 ;  /* 0x3f8000006d077423 */ /* 0x000fe2000001016d */
[----:B------:R-:W-:Y:S01]  /*50a0*/  I2FP.F32.S32 R28, R17 ;  /* 0x00000011001c7245 */ /* 0x000fe20000201400 */
[----:B------:R-:W-:Y:S01]  /*50b0*/  FFMA.FTZ R17, -R129, R129, 1 ;  /* 0x3f80000081117423 */ /* 0x000fe20000010181 */
[----:B------:R-:W-:Y:S01]  /*50c0*/  I2FP.F32.S32 R30, R19 ;  /* 0x00000013001e7245 */ /* 0x000fe20000201400 */
[----:B------:R-:W-:Y:S03]  /*50d0*/  FFMA.FTZ R19, R14, -UR6, R123 ;  /* 0x800000060e137c23 */ /* 0x000fe6000801007b */
[----:B------:R4:W-:Y:S01]  /*50e0*/  MUFU.TANH R34, R21 ;  /* 0x0000001500227308 */ /* 0x0009e20000002400 */
[----:B------:R-:W-:Y:S01]  /*50f0*/  I2FP.F32.S32 R102, R16 ;  /* 0x0000001000667245 */ /* 0x000fe20000201400 */
[----:B------:R-:W-:Y:S01]  /*5100*/  FFMA.FTZ R16, -R128, R128, 1 ;  /* 0x3f80000080107423 */ /* 0x000fe20000010180 */
[----:B------:R-:W-:Y:S01]  /*5110*/  I2FP.F32.S32 R103, R15 ;  /* 0x0000000f00677245 */ /* 0x000fe20000201400 */
[----:B------:R-:W-:Y:S01]  /*5120*/  FFMA.FTZ R15, -R121, R121, 1 ;  /* 0x3f800000790f7423 */ /* 0x000fe20000010179 */
[----:B------:R-:W-:Y:S01]  /*5130*/  I2FP.F32.S32 R101, R101 ;  /* 0x0000006500657245 */ /* 0x000fe20000201400 */
[----:B------:R-:W-:Y:S01]  /*5140*/  FFMA.FTZ R14, R2, -UR6, R121 ;  /* 0x80000006020e7c23 */ /* 0x000fe20008010079 */
[----:B------:R-:W-:Y:S03]  /*5150*/  FFMA.FTZ R10, R32, -UR6, R129 ;  /* 0x80000006200a7c23 */ /* 0x000fe60008010081 */
[----:B------:R-:W1:Y:S01]  /*5160*/  MUFU.TANH R115, R23 ;  /* 0x0000001700737308 */ /* 0x000e620000002400 */
[C---:B--2---:R-:W-:Y:S01]  /*5170*/  FFMA.FTZ R27, R0.reuse, -UR6, R109 ;  /* 0x80000006001b7c23 */ /* 0x044fe2000801006d */
[----:B------:R-:W-:Y:S01]  /*5180*/  FMUL.FTZ R121, R17, UR8 ;  /* 0x0000000811797c20 */ /* 0x000fe20008410000 */
[----:B------:R-:W-:Y:S01]  /*5190*/  FFMA.FTZ R17, R0, -UR6, R104 ;  /* 0x8000000600117c23 */ /* 0x000fe20008010068 */
[----:B------:R-:W-:Y:S01]  /*51a0*/  FMUL.FTZ R129, R26, UR8 ;  /* 0x000000081a817c20 */ /* 0x000fe20008410000 */
[----:B------:R-:W-:Y:S01]  /*51b0*/  FFMA.FTZ R0, -R106, R106, 1 ;  /* 0x3f8000006a007423 */ /* 0x000fe2000001016a */
[----:B------:R-:W-:Y:S01]  /*51c0*/  I2FP.F32.S32 R29, R18 ;  /* 0x00000012001d7245 */ /* 0x000fe20000201400 */
[----:B------:R-:W-:Y:S03]  /*51d0*/  FFMA.FTZ R18, R2, -UR6, R108 ;  /* 0x8000000602127c23 */ /* 0x000fe6000801006c */
[----:B------:R2:W-:Y:S01]  /*51e0*/  MUFU.TANH R23, R120 ;  /* 0x0000007800177308 */ /* 0x0005e20000002400 */
[----:B----4-:R-:W-:Y:S01]  /*51f0*/  I2FP.F32.S32 R21, R8 ;  /* 0x0000000800157245 */ /* 0x010fe20000201400 */
[----:B------:R-:W-:Y:S01]  /*5200*/  FFMA.FTZ R8, -R126, R126, 1 ;  /* 0x3f8000007e087423 */ /* 0x000fe2000001017e */
[----:B------:R-:W-:Y:S01]  /*5210*/  I2FP.F32.S32 R22, R22 ;  /* 0x0000001600167245 */ /* 0x000fe20000201400 */
[----:B------:R-:W-:Y:S01]  /*5220*/  FFMA.FTZ R2, -R104, R104, 1 ;  /* 0x3f80000068027423 */ /* 0x000fe20000010168 */
[----:B------:R-:W-:Y:S01]  /*5230*/  I2FP.F32.S32 R31, R100 ;  /* 0x00000064001f7245 */ /* 0x000fe20000201400 */
[----:B------:R-:W-:Y:S01]  /*5240*/  FFMA.FTZ R26, R21, -UR6, R106 ;  /* 0x80000006151a7c23 */ /* 0x000fe2000801006a */
[----:B------:R-:W-:Y:S03]  /*5250*/  I2FP.F32.S32 R100, R6 ;  /* 0x0000000600647245 */ /* 0x000fe60000201400 */
[----:B------:R4:W-:Y:S01]  /*5260*/  MUFU.TANH R109, R122 ;  /* 0x0000007a006d7308 */ /* 0x0009e20000002400 */
[----:B------:R-:W-:Y:S01]  /*5270*/  I2FP.F32.S32 R33, R13 ;  /* 0x0000000d00217245 */ /* 0x000fe20000201400 */
[----:B------:R-:W-:Y:S01]  /*5280*/  FFMA.FTZ R6, R22, -UR6, R127 ;  /* 0x8000000616067c23 */ /* 0x000fe2000801007f */
[----:B------:R-:W-:Y:S01]  /*5290*/  FMUL.FTZ R127, R0, UR8 ;  /* 0x00000008007f7c20 */ /* 0x000fe20008410000 */
[----:B------:R-:W-:Y:S01]  /*52a0*/  FMUL.FTZ R123, R8, UR8 ;  /* 0x00000008087b7c20 */ /* 0x000fe20008410000 */
[----:B---3--:R-:W-:Y:S01]  /*52b0*/  FFMA.FTZ R8, R22, -UR6, R113 ;  /* 0x8000000616087c23 */ /* 0x008fe20008010071 */
[----:B------:R-:W-:Y:S01]  /*52c0*/  FFMA.FTZ R9, R33, -UR6, R128 ;  /* 0x8000000621097c23 */ /* 0x000fe20008010080 */
[----:B------:R-:W-:Y:S03]  /*52d0*/  FFMA.FTZ R104, -R113, R113, 1 ;  /* 0x3f80000071687423 */ /* 0x000fe60000010171 */
[----:B------:R-:W3:Y:S01]  /*52e0*/  MUFU.TANH R11, R11 ;  /* 0x0000000b000b7308 */ /* 0x000ee20000002400 */
[----:B--2---:R-:W-:Y:S01]  /*52f0*/  FMUL.FTZ R120, R16, UR8 ;  /* 0x0000000810787c20 */ /* 0x004fe20008410000 */
[----:B-1----:R-:W-:Y:S01]  /*5300*/  FFMA.FTZ R16, -R114, R114, 1 ;  /* 0x3f80000072107423 */ /* 0x002fe20000010172 */
[----:B------:R-:W-:Y:S01]  /*5310*/  FFMA.FTZ R13, R101, -UR6, R126 ;  /* 0x80000006650d7c23 */ /* 0x000fe2000801007e */
[----:B------:R-:W-:Y:S01]  /*5320*/  FMUL.FTZ R128, R25, UR8 ;  /* 0x0000000819807c20 */ /* 0x000fe20008410000 */
[----:B------:R-:W-:Y:S01]  /*5330*/  FFMA.FTZ R35, R29, -UR6, R110 ;  /* 0x800000061d237c23 */ /* 0x000fe2000801006e */
[----:B------:R-:W-:Y:S01]  /*5340*/  PLOP3.LUT P0, PT, PT, PT, UP0, 0x80, 0x0 ;  /* 0x000000000000781c */ /* 0x000fe20003f0f008 */
[----:B------:R-:W-:Y:S03]  /*5350*/  FFMA.FTZ R22, -R115, R115, 1 ;  /* 0x3f80000073167423 */ /* 0x000fe60000010173 */
[----:B------:R1:W-:Y:S01]  /*5360*/  MUFU.TANH R106, R130 ;  /* 0x00000082006a7308 */ /* 0x0003e20000002400 */
[----:B----4-:R-:W-:Y:S01]  /*5370*/  FMUL.FTZ R122, R7, UR8 ;  /* 0x00000008077a7c20 */ /* 0x010fe20008410000 */
[----:B------:R-:W-:Y:S01]  /*5380*/  FFMA.FTZ R7, R101, -UR6, R114 ;  /* 0x8000000665077c23 */ /* 0x000fe20008010072 */
[----:B------:R-:W-:Y:S01]  /*5390*/  FFMA.FTZ R101, -R112, R112, 1 ;  /* 0x3f80000070657423 */ /* 0x000fe20000010170 */
[----:B------:R-:W-:Y:S01]  /*53a0*/  I2FP.F32.S32 R5, R5 ;  /* 0x0000000500057245 */ /* 0x000fe20000201400 */
[----:B------:R-:W-:Y:S01]  /*53b0*/  FMUL.FTZ R203, R22, UR8 ;  /* 0x0000000816cb7c20 */ /* 0x000fe20008410000 */
[----:B------:R-:W-:Y:S01]  /*53c0*/  FMUL.FTZ R195, R104, UR8 ;  /* 0x0000000868c37c20 */ /* 0x000fe20008410000 */
[----:B------:R-:W-:Y:S03]  /*53d0*/  FMUL.FTZ R204, R101, UR8 ;  /* 0x0000000865cc7c20 */ /* 0x000fe60008410000 */
[----:B------:R2:W-:Y:S01]  /*53e0*/  MUFU.TANH R108, R124 ;  /* 0x0000007c006c7308 */ /* 0x0005e20000002400 */
[----:B---3--:R-:W-:Y:S01]  /*53f0*/  FFMA.FTZ R0, -R11, R11, 1 ;  /* 0x3f8000000b007423 */ /* 0x008fe2000001010b */
[C---:B------:R-:W-:Y:S01]  /*5400*/  FFMA.FTZ R11, R30.reuse, -UR6, R11 ;  /* 0x800000061e0b7c23 */ /* 0x040fe2000801000b */
[----:B------:R-:W-:Y:S01]  /*5410*/  FFMA.FTZ R30, R30, -UR6, R115 ;  /* 0x800000061e1e7c23 */ /* 0x000fe20008010073 */
[----:B------:R-:W-:Y:S01]  /*5420*/  FFMA.FTZ R22, R32, -UR6, R109 ;  /* 0x8000000620167c23 */ /* 0x000fe2000801006d */
[----:B------:R-:W-:Y:S05]  /*5430*/  FFMA.FTZ R109, -R109, R109, 1 ;  /* 0x3f8000006d6d7423 */ /* 0x000fea000001016d */
[----:B------:R3:W4:Y:S01]  /*5440*/  MUFU.TANH R114, R131 ;  /* 0x0000008300727308 */ /* 0x0007220000002400 */
[----:B-1----:R-:W-:Y:S01]  /*5450*/  FMUL.FTZ R130, R2, UR8 ;  /* 0x0000000802827c20 */ /* 0x002fe20008410000 */
[----:B------:R-:W-:Y:S01]  /*5460*/  FFMA.FTZ R2, -R12, R12, 1 ;  /* 0x3f8000000c027423 */ /* 0x000fe2000001010c */
[C---:B------:R-:W-:Y:S01]  /*5470*/  FFMA.FTZ R12, R31.reuse, -UR6, R12 ;  /* 0x800000061f0c7c23 */ /* 0x040fe2000801000c */
[----:B------:R-:W-:Y:S02]  /*5480*/  FFMA.FTZ R31, R31, -UR6, R112 ;  /* 0x800000061f1f7c23 */ /* 0x000fe40008010070 */
[----:B------:R-:W-:Y:S01]  /*5490*/  FMUL.FTZ R115, R2, UR8 ;  /* 0x0000000802737c20 */ /* 0x000fe20008410000 */
[----:B------:R-:W-:Y:S03]  /*54a0*/  FFMA.FTZ R2, -R34, R34, 1 ;  /* 0x3f80000022027423 */ /* 0x000fe60000010122 */
[----:B------:R-:W1:Y:S01]  /*54b0*/  MUFU.TANH R111, R111 ;  /* 0x0000006f006f7308 */ /* 0x000e620000002400 */
[----:B--2---:R-:W-:Y:S01]  /*54c0*/  FMUL.FTZ R124, R15, UR8 ;  /* 0x000000080f7c7c20 */ /* 0x004fe20008410000 */
[----:B------:R-:W-:Y:S08]  /*54d0*/  FFMA.FTZ R34, R28, -UR6, R34 ;  /* 0x800000061c227c23 */ /* 0x000ff00008010022 */
[----:B------:R-:W2:Y:S01]  /*54e0*/  MUFU.TANH R24, R24 ;  /* 0x0000001800187308 */ /* 0x000ea20000002400 */
[----:B---3--:R-:W-:Y:S01]  /*54f0*/  FMUL.FTZ R131, R0, UR8 ;  /* 0x0000000800837c20 */ /* 0x008fe20008410000 */
[----:B------:R-:W-:Y:S01]  /*5500*/  FFMA.FTZ R0, -R110, R110, 1 ;  /* 0x3f8000006e007423 */ /* 0x000fe2000001016e */
[----:B----4-:R-:W-:Y:S01]  /*5510*/  FFMA.FTZ R101, R5, -UR6, R114 ;  /* 0x8000000605657c23 */ /* 0x010fe20008010072 */
[----:B------:R-:W-:Y:S01]  /*5520*/  FFMA.FTZ R104, -R114, R114, 1 ;  /* 0x3f80000072687423 */ /* 0x000fe20000010172 */
[----:B------:R-:W-:Y:S01]  /*5530*/  FMUL.FTZ R114, R109, UR8 ;  /* 0x000000086d727c20 */ /* 0x000fe20008410000 */
[----:B------:R-:W-:Y:S01]  /*5540*/  FMUL.FTZ R199, R0, UR8 ;  /* 0x0000000800c77c20 */ /* 0x000fe20008410000 */
[----:B------:R-:W-:Y:S03]  /*5550*/  FFMA.FTZ R0, -R23, R23, 1 ;  /* 0x3f80000017007423 */ /* 0x000fe60000010117 */
[----:B------:R3:W4:Y:S01]  /*5560*/  MUFU.TANH R113, R132 ;  /* 0x0000008400717308 */ /* 0x0007220000002400 */
[----:B-1----:R-:W-:Y:S01]  /*5570*/  FFMA.FTZ R15, -R111, R111, 1 ;  /* 0x3f8000006f0f7423 */ /* 0x002fe2000001016f */
[C---:B------:R-:W-:Y:S01]  /*5580*/  FFMA.FTZ R25, R4.reuse, -UR6, R111 ;  /* 0x8000000604197c23 */ /* 0x040fe2000801006f */
[----:B------:R-:W-:Y:S02]  /*5590*/  FFMA.FTZ R23, R5, -UR6, R23 ;  /* 0x8000000605177c23 */ /* 0x000fe40008010017 */
[----:B------:R-:W-:Y:S01]  /*55a0*/  FMUL.FTZ R126, R15, UR8 ;  /* 0x000000080f7e7c20 */ /* 0x000fe20008410000 */
[----:B------:R-:W-:Y:S01]  /*55b0*/  FFMA.FTZ R15, R4, -UR6, R105 ;  /* 0x80000006040f7c23 */ /* 0x000fe20008010069 */
[----:B------:R-:W-:Y:S03]  /*55c0*/  FFMA.FTZ R105, -R105, R105, 1 ;  /* 0x3f80000069697423 */ /* 0x000fe60000010169 */
[----:B------:R1:W1:Y:S01]  /*55d0*/  MUFU.TANH R112, R133 ;  /* 0x0000008500707308 */ /* 0x0002620000002400 */
[----:B--2---:R-:W-:Y:S01]  /*55e0*/  FFMA.FTZ R4, -R24, R24, 1 ;  /* 0x3f80000018047423 */ /* 0x004fe20000010118 */
[C---:B------:R-:W-:Y:S01]  /*55f0*/  FFMA.FTZ R24, R100.reuse, -UR6, R24 ;  /* 0x8000000664187c23 */ /* 0x040fe20008010018 */
[----:B------:R-:W-:Y:S01]  /*5600*/  FFMA.FTZ R100, R100, -UR6, R108 ;  /* 0x8000000664647c23 */ /* 0x000fe2000801006c */
[----:B------:R-:W-:Y:S01]  /*5610*/  FFMA.FTZ R108, -R108, R108, 1 ;  /* 0x3f8000006c6c7423 */ /* 0x000fe2000001016c */
[----:B------:R-:W-:Y:S05]  /*5620*/  FMUL.FTZ R201, R105, UR8 ;  /* 0x0000000869c97c20 */ /* 0x000fea0008410000 */
[----:B------:R2:W2:Y:S01]  /*5630*/  MUFU.TANH R111, R134 ;  /* 0x00000086006f7308 */ /* 0x0004a20000002400 */
[----:B---3--:R-:W-:Y:S01]  /*5640*/  FMUL.FTZ R132, R16, UR8 ;  /* 0x0000000810847c20 */ /* 0x008fe20008410000 */
[----:B------:R-:W-:Y:S01]  /*5650*/  FFMA.FTZ R16, R21, -UR6, R107 ;  /* 0x8000000615107c23 */ /* 0x000fe2000801006b */
[----:B------:R-:W-:Y:S01]  /*5660*/  FFMA.FTZ R21, R33, -UR6, R106 ;  /* 0x8000000621157c23 */ /* 0x000fe2000801006a */
[----:B------:R-:W-:Y:S01]  /*5670*/  FFMA.FTZ R107, -R107, R107, 1 ;  /* 0x3f8000006b6b7423 */ /* 0x000fe2000001016b */
[----:B------:R-:W-:Y:S01]  /*5680*/  FFMA.FTZ R106, -R106, R106, 1 ;  /* 0x3f8000006a6a7423 */ /* 0x000fe2000001016a */
[----:B----4-:R-:W-:Y:S01]  /*5690*/  FFMA.FTZ R5, -R113, R113, 1 ;  /* 0x3f80000071057423 */ /* 0x010fe20000010171 */
[----:B------:R-:W-:Y:S03]  /*56a0*/  FFMA.FTZ R33, R102, -UR6, R113 ;  /* 0x8000000666217c23 */ /* 0x000fe60008010071 */
[----:B------:R3:W4:Y:S01]  /*56b0*/  MUFU.TANH R110, R135 ;  /* 0x00000087006e7308 */ /* 0x0007220000002400 */
[----:B-1----:R-:W-:Y:S01]  /*56c0*/  FMUL.FTZ R133, R0, UR8 ;  /* 0x0000000800857c20 */ /* 0x002fe20008410000 */
[----:B------:R-:W-:Y:S01]  /*56d0*/  FFMA.FTZ R29, R29, -UR6, R112 ;  /* 0x800000061d1d7c23 */ /* 0x000fe20008010070 */
[----:B------:R-:W-:Y:S01]  /*56e0*/  FMUL.FTZ R202, R107, UR8 ;  /* 0x000000086bca7c20 */ /* 0x000fe20008410000 */
[----:B------:R-:W-:Y:S01]  /*56f0*/  FMUL.FTZ R197, R108, UR8 ;  /* 0x000000086cc57c20 */ /* 0x000fe20008410000 */
[----:B------:R-:W-:Y:S01]  /*5700*/  FMUL.FTZ R198, R5, UR8 ;  /* 0x0000000805c67c20 */ /* 0x000fe20008410000 */
[----:B--2---:R-:W-:Y:S01]  /*5710*/  FMUL.FTZ R134, R2, UR8 ;  /* 0x0000000802867c20 */ /* 0x004fe20008410000 */
[----:B------:R-:W-:Y:S01]  /*5720*/  FFMA.FTZ R2, -R111, R111, 1 ;  /* 0x3f8000006f027423 */ /* 0x000fe2000001016f */
[----:B------:R-:W-:Y:S01]  /*5730*/  FFMA.FTZ R32, R103, -UR6, R111 ;  /* 0x8000000667207c23 */ /* 0x000fe2000801006f */
[----:B------:R-:W-:Y:S02]  /*5740*/  FMUL.FTZ R111, R106, UR8 ;  /* 0x000000086a6f7c20 */ /* 0x000fe40008410000 */
[----:B------:R-:W-:Y:S01]  /*5750*/  FMUL.FTZ R113, R2, UR8 ;  /* 0x0000000802717c20 */ /* 0x000fe20008410000 */
[----:B---3--:R-:W-:Y:S01]  /*5760*/  FMUL.FTZ R135, R4, UR8 ;  /* 0x0000000804877c20 */ /* 0x008fe20008410000 */
[----:B------:R-:W-:Y:S01]  /*5770*/  FFMA.FTZ R4, -R112, R112, 1 ;  /* 0x3f80000070047423 */ /* 0x000fe20000010170 */
[----:B----4-:R-:W-:Y:S01]  /*5780*/  FFMA.FTZ R0, -R110, R110, 1 ;  /* 0x3f8000006e007423 */ /* 0x010fe2000001016e */
[----:B------:R-:W-:Y:S01]  /*5790*/  FFMA.FTZ R28, R28, -UR6, R110 ;  /* 0x800000061c1c7c23 */ /* 0x000fe2000801006e */
[----:B------:R-:W-:Y:S01]  /*57a0*/  FMUL.FTZ R112, R104, UR8 ;  /* 0x0000000868707c20 */ /* 0x000fe20008410000 */
[----:B------:R-:W-:Y:S01]  /*57b0*/  FMUL.FTZ R200, R4, UR8 ;  /* 0x0000000804c87c20 */ /* 0x000fe20008410000 */
[----:B------:R-:W-:Y:S01]  /*57c0*/  FMUL.FTZ R196, R0, UR8 ;  /* 0x0000000800c47c20 */ /* 0x000fe20008410000 */
[----:B------:R-:W-:Y:S06]  /*57d0*/  @!P0 BRA `(.L_x_1567) ;  /* 0x0000000000248947 */ /* 0x000fec0003800000 */
[----:B------:R-:W-:Y:S01]  /*57e0*/  UIADD3 UR21, UR11, UR36, -UR7 ;  /* 0x000000240b157290 */ /* 0x000fe2000fffe807 */
[----:B------:R-:W-:Y:S01]  /*57f0*/  IMAD.U32 R0, RZ, RZ, UR39 ;  /* 0x00000027ff007e24 */ /* 0x000fe2000f8e00ff */
[----:B------:R-:W-:Y:S04]  /*5800*/  UIADD3 UR13, UR10, 0x40, URZ ;  /* 0x000000400a0d7890 */ /* 0x000fe8000fffe03f */
[----:B------:R-:W-:Y:S01]  /*5810*/  ISETP.LT.AND P0, PT, R0, UR7, PT ;  /* 0x0000000700007c0c */ /* 0x000fe2000bf01270 */
[----:B------:R-:W-:Y:S03]  /*5820*/  UISETP.GE.AND UP0, UPT, UR13, UR21, UPT ;  /* 0x000000150d00728c */ /* 0x000fe6000bf06270 */
[----:B------:R-:W-:Y:S03]  /*5830*/  UMOV UR13, UR11 ;  /* 0x0000000b000d7c82 */ /* 0x000fe60008000000 */
[----:B------:R-:W-:Y:S11]  /*5840*/  PLOP3.LUT P2, PT, PT, PT, UP0, 0x80, 0x0 ;  /* 0x000000000000781c */ /* 0x000ff60003f4f008 */
[----:B------:R-:W-:Y:S02]  /*5850*/  @!UPT UIADD3 URZ, URZ, URZ, URZ ;  /* 0x0000003f3f3ff290 */ /* 0x000fe4000fffe03f */
[----:B------:R-:W-:Y:S05]  /*5860*/  @!P2 BRA P0, `(.L_x_1568) ;  /* 0x0000000400f8a947 */ /* 0x000fea0000000000 */
.L_x_1567:
[----:B------:R-:W-:Y:S01]  /*5870*/  UIADD3 UR21, UR7, 0x1, -UR14 ;  /* 0x0000000107157890 */ /* 0x000fe2000fffe80e */
[----:B------:R-:W-:Y:S01]  /*5880*/  VIADD R4, R239, UR10 ;  /* 0x0000000aef047c36 */ /* 0x000fe20008000000 */
[----:B------:R-:W-:Y:S01]  /*5890*/  UIADD3 UR11, -UR13, UR7, -UR14 ;  /* 0x000000070d0b7290 */ /* 0x000fe2000fffe90e */
[C---:B------:R-:W-:Y:S01]  /*58a0*/  VIADD R108, R180.reuse, 0x1 ;  /* 0x00000001b46c7836 */ /* 0x040fe20000000000 */
[----:B------:R-:W-:Y:S01]  /*58b0*/  UIADD3 UR10, UR21, UR42, URZ ;  /* 0x0000002a150a7290 */ /* 0x000fe2000fffe03f */
[C---:B------:R-:W-:Y:S02]  /*58c0*/  VIADD R107, R180.reuse, 0x8 ;  /* 0x00000008b46b7836 */ /* 0x040fe40000000000 */
[----:B------:R-:W-:Y:S01]  /*58d0*/  VIADD R106, R180, 0x9 ;  /* 0x00000009b46a7836 */ /* 0x000fe20000000000 */
[----:B------:R-:W-:Y:S01]  /*58e0*/  VIADDMNMX R2, R4, UR11, RZ, !PT ;  /* 0x0000000b04027c46 */ /* 0x000fe2000f8001ff */
[C---:B------:R-:W-:Y:S02]  /*58f0*/  VIADD R105, R180.reuse, 0x10 ;  /* 0x00000010b4697836 */ /* 0x040fe40000000000 */
[----:B------:R-:W-:Y:S01]  /*5900*/  IMAD.U32 R0, RZ, RZ, UR10 ;  /* 0x0000000aff007e24 */ /* 0x000fe2000f8e00ff */
[CC--:B------:R-:W-:Y:S01]  /*5910*/  ISETP.GE.AND P0, PT, R180.reuse, R2.reuse, PT ;  /* 0x00000002b400720c */ /* 0x0c0fe20003f06270 */
[----:B------:R-:W-:Y:S01]  /*5920*/  VIADD R104, R180, 0x11 ;  /* 0x00000011b4687836 */ /* 0x000fe20000000000 */
[----:B------:R-:W-:Y:S01]  /*5930*/  ISETP.GE.AND P6, PT, R108, R2, PT ;  /* 0x000000026c00720c */ /* 0x000fe20003fc6270 */
[----:B------:R-:W-:Y:S01]  /*5940*/  VIADD R103, R180, 0x18 ;  /* 0x00000018b4677836 */ /* 0x000fe20000000000 */
[----:B------:R-:W-:Y:S01]  /*5950*/  VIADDMNMX R0, R4, R0, UR7, PT ;  /* 0x0000000704007e46 */ /* 0x000fe2000b800100 */
[C---:B------:R-:W-:Y:S01]  /*5960*/  VIADD R102, R180.reuse, 0x19 ;  /* 0x00000019b4667836 */ /* 0x040fe20000000000 */
[----:B------:R-:W-:Y:S01]  /*5970*/  ISETP.GE.AND P5, PT, R107, R2, PT ;  /* 0x000000026b00720c */ /* 0x000fe20003fa6270 */
[----:B------:R-:W-:Y:S01]  /*5980*/  IMAD.U32 R110, RZ, RZ, UR10 ;  /* 0x0000000aff6e7e24 */ /* 0x000fe2000f8e00ff */
[-C--:B------:R-:W-:Y:S01]  /*5990*/  ISETP.GE.OR P0, PT, R180, R0.reuse, !P0 ;  /* 0x00000000b400720c */ /* 0x080fe20004706670 */
[----:B------:R-:W-:Y:S01]  /*59a0*/  VIADD R5, R4, 0x20 ;  /* 0x0000002004057836 */ /* 0x000fe20000000000 */
[----:B------:R-:W-:Y:S01]  /*59b0*/  ISETP.GE.OR P6, PT, R108, R0, !P6 ;  /* 0x000000006c00720c */ /* 0x000fe200077c6670 */
[----:B------:R-:W-:Y:S01]  /*59c0*/  IMAD.U32 R109, RZ, RZ, UR10 ;  /* 0x0000000aff6d7e24 */ /* 0x000fe2000f8e00ff */
[----:B------:R-:W-:Y:S02]  /*59d0*/  FSEL R6, R6, -INF , !P0 ;  /* 0xff80000006067808 */ /* 0x000fe40004000000 */
[----:B------:R-:W-:Y:S02]  /*59e0*/  FSEL R13, R13, -INF , !P6 ;  /* 0xff8000000d0d7808 */ /* 0x000fe40007000000 */
        /* <DEDUP_REMOVED lines=50> */
[-C--:B------:R-:W-:Y:S02]  /*5d10*/  ISETP.GE.AND P6, PT, R106, R5.reuse, PT ;  /* 0x000000056a00720c */ /* 0x080fe40003fc6270 */
[-C--:B------:R-:W-:Y:S02]  /*5d20*/  ISETP.GE.OR P5, PT, R103, R0.reuse, !P5 ;  /* 0x000000006700720c */ /* 0x080fe40006fa6670 */
[----:B------:R-:W-:Y:S02]  /*5d30*/  ISETP.GE.OR P4, PT, R102, R0, !P4 ;  /* 0x000000006600720c */ /* 0x000fe40006786670 */
[-C--:B------:R-:W-:Y:S02]  /*5d40*/  ISETP.GE.OR P3, PT, R180, R4.reuse, !P3 ;  /* 0x00000004b400720c */ /* 0x080fe40005f66670 */
[-C--:B------:R-:W-:Y:S02]  /*5d50*/  ISETP.GE.OR P2, PT, R108, R4.reuse, !P2 ;  /* 0x000000046c00720c */ /* 0x080fe40005746670 */
[-C--:B------:R-:W-:Y:S02]  /*5d60*/  ISETP.GE.OR P0, PT, R107, R4.reuse, !P0 ;  /* 0x000000046b00720c */ /* 0x080fe40004706670 */
[----:B------:R-:W-:Y:S02]  /*5d70*/  ISETP.GE.OR P6, PT, R106, R4, !P6 ;  /* 0x000000046a00720c */ /* 0x000fe400077c6670 */
[----:B------:R-:W-:Y:S01]  /*5d80*/  VIADDMNMX R2, R2, UR11, RZ, !PT ;  /* 0x0000000b02027c46 */ /* 0x000fe2000f8001ff */
[----:B------:R-:W-:Y:S01]  /*5d90*/  UMOV UR11, UR13 ;  /* 0x0000000d000b7c82 */ /* 0x000fe20008000000 */
        /* <DEDUP_REMOVED lines=43> */
.L_x_1568:
        /* <DEDUP_REMOVED lines=10> */
[----:B------:R-:W-:Y:S01]  /*60f0*/  FSEL R4, R4, RZ, P0 ;  /* 0x000000ff04047208 */ /* 0x000fe20000000000 */
[--C-:B------:R-:W-:Y:S01]  /*6100*/  FFMA.FTZ R34, R34, UR12, -R5.reuse ;  /* 0x0000000c22227c23 */ /* 0x100fe20008010805 */
[----:B------:R-:W-:Y:S01]  /*6110*/  FSETP.NEU.FTZ.AND P0, PT, R234, -INF , PT ;  /* 0xff800000ea00780b */ /* 0x000fe20003f1d000 */
[----:B------:R-:W-:Y:S01]  /*6120*/  MUFU.EX2 R216, R35 ;  /* 0x0000002300d87308 */ /* 0x000fe20000000800 */
[--C-:B------:R-:W-:Y:S01]  /*6130*/  FFMA.FTZ R33, R33, UR12, -R5.reuse ;  /* 0x0000000c21217c23 */ /* 0x100fe20008010805 */
[--C-:B------:R-:W-:Y:S01]  /*6140*/  FFMA.FTZ R31, R31, UR12, -R4.reuse ;  /* 0x0000000c1f1f7c23 */ /* 0x100fe20008010804 */
[----:B------:R-:W-:Y:S01]  /*6150*/  FSEL R2, R2, RZ, P0 ;  /* 0x000000ff02027208 */ /* 0x000fe20000000000 */
        /* <DEDUP_REMOVED lines=13> */
[----:B------:R-:W-:Y:S01]  /*6230*/  FFMA.FTZ R4, R28, UR12, -R4 ;  /* 0x0000000c1c047c23 */ /* 0x000fe20008010804 */
        /* <DEDUP_REMOVED lines=8> */
[----:B------:R-:W-:Y:S01]  /*62c0*/  FFMA.FTZ R2, R21, UR12, -R2 ;  /* 0x0000000c15027c23 */ /* 0x000fe20008010802 */
[----:B------:R-:W-:Y:S02]  /*62d0*/  SEL R168, R168, 0xffffffc0, !P1 ;  /* 0xffffffc0a8a87807 */ /* 0x000fe40004800000 */
[----:B------:R-:W-:Y:S02]  /*62e0*/  FSETP.NEU.FTZ.AND P0, PT, R235, -INF , PT ;  /* 0xff800000eb00780b */ /* 0x000fe40003f1d000 */
[----:B------:R-:W-:Y:S03]  /*62f0*/  PLOP3.LUT P2, PT, PT, PT, UP0, 0x80, 0x0 ;  /* 0x000000000000781c */ /* 0x000fe60003f4f008 */
[----:B------:R-:W-:Y:S01]  /*6300*/  MUFU.EX2 R209, R10 ;  /* 0x0000000a00d17308 */ /* 0x000fe20000000800 */
[----:B------:R-:W-:Y:S05]  /*6310*/  FSEL R0, R0, RZ, P0 ;  /* 0x000000ff00007208 */ /* 0x000fea0000000000 */
[--C-:B------:R-:W-:Y:S01]  /*6320*/  FFMA.FTZ R100, R100, UR12, -R0.reuse ;  /* 0x0000000c64647c23 */ /* 0x100fe20008010800 */
[--C-:B------:R-:W-:Y:S03]  /*6330*/  FFMA.FTZ R20, R20, UR12, -R0.reuse ;  /* 0x0000000c14147c23 */ /* 0x100fe60008010800 */
[----:B------:R-:W2:Y:S01]  /*6340*/  MUFU.EX2 R108, R9 ;  /* 0x00000009006c7308 */ /* 0x000ea20000000800 */
[--C-:B------:R-:W-:Y:S01]  /*6350*/  FFMA.FTZ R19, R19, UR12, -R0.reuse ;  /* 0x0000000c13137c23 */ /* 0x100fe20008010800 */
[--C-:B------:R-:W-:Y:S01]  /*6360*/  FFMA.FTZ R18, R18, UR12, -R0.reuse ;  /* 0x0000000c12127c23 */ /* 0x100fe20008010800 */
[--C-:B------:R-:W-:Y:S01]  /*6370*/  FFMA.FTZ R17, R17, UR12, -R0.reuse ;  /* 0x0000000c11117c23 */ /* 0x100fe20008010800 */
[--C-:B------:R-:W-:Y:S01]  /*6380*/  FFMA.FTZ R16, R16, UR12, -R0.reuse ;  /* 0x0000000c10107c23 */ /* 0x100fe20008010800 */
[--C-:B------:R-:W-:Y:S01]  /*6390*/  FFMA.FTZ R15, R15, UR12, -R0.reuse ;  /* 0x0000000c0f0f7c23 */ /* 0x100fe20008010800 */
[----:B------:R-:W-:Y:S04]  /*63a0*/  FFMA.FTZ R0, R101, UR12, -R0 ;  /* 0x0000000c65007c23 */ /* 0x000fe80008010800 */
[----:B------:R1:W-:Y:S10]  /*63b0*/  MUFU.EX2 R232, R5 ;  /* 0x0000000500e87308 */ /* 0x0003f40000000800 */
[----:B------:R2:W-:Y:S10]  /*63c0*/  MUFU.EX2 R230, R4 ;  /* 0x0000000400e67308 */ /* 0x0005f40000000800 */
[----:B------:R-:W-:Y:S10]  /*63d0*/  MUFU.EX2 R224, R12 ;  /* 0x0000000c00e07308 */ /* 0x000ff40000000800 */
[----:B------:R-:W3:Y:S10]  /*63e0*/  MUFU.EX2 R226, R11 ;  /* 0x0000000b00e27308 */ /* 0x000ef40000000800 */
[----:B------:R3:W-:Y:S10]  /*63f0*/  MUFU.EX2 R227, R2 ;  /* 0x0000000200e37308 */ /* 0x0007f40000000800 */
        /* <DEDUP_REMOVED lines=19> */
[----:B------:R-:W-:Y:S10]  /*6530*/  MUFU.EX2 R221, R100 ;  /* 0x0000006400dd7308 */ /* 0x000ff40000000800 */
[----:B------:R-:W4:Y:S01]  /*6540*/  MUFU.EX2 R228, R22 ;  /* 0x0000001600e47308 */ /* 0x000f220000000800 */
[----:B-1----:R-:W-:Y:S02]  /*6550*/  F2FP.BF16.F32.PACK_AB R5, R211, R212 ;  /* 0x000000d4d305723e */ /* 0x002fe400000010ff */
[----:B--2---:R-:W-:Y:S02]  /*6560*/  F2FP.BF16.F32.PACK_AB R4, R108, R209 ;  /* 0x000000d16c04723e */ /* 0x004fe400000010ff */
        /* <DEDUP_REMOVED lines=74> */
[C---:B------:R-:W-:Y:S01]  /*6a10*/  FADD.FTZ R6, -R118.reuse, R6 ;  /* 0x0000000676067221 */ /* 0x040fe20000010100 */
[-C--:B------:R-:W-:Y:S05]  /*6a20*/  HMMA.16816.F32.BF16 R28, R104, R166.reuse, R28 ;  /* 0x000000a6681c723c */ /* 0x080fea000004181c */
[----:B------:R-:W-:Y:S01]  /*6a30*/  FADD.FTZ R7, -R118, R7 ;  /* 0x0000000776077221 */ /* 0x000fe20000010100 */
        /* <DEDUP_REMOVED lines=8> */
[----:B------:R-:W-:Y:S01]  /*6ac0*/  FADD.FTZ R10, -R116, R10 ;  /* 0x0000000a740a7221 */ /* 0x000fe20000010100 */
[----:B------:R-:W-:Y:S01]  /*6ad0*/  FMUL.FTZ R7, R205, R8 ;  /* 0x00000008cd077220 */ /* 0x000fe20000410000 */
[----:B------:R-:W-:Y:S01]  /*6ae0*/  FMUL.FTZ R6, R183, R9 ;  /* 0x00000009b7067220 */ /* 0x000fe20000410000 */
[C---:B------:R-:W-:Y:S01]  /*6af0*/  FADD.FTZ R12, -R117.reuse, R12 ;  /* 0x0000000c750c7221 */ /* 0x040fe20000010100 */
[----:B------:R-:W-:Y:S01]  /*6b00*/  FADD.FTZ R13, -R117, R13 ;  /* 0x0000000d750d7221 */ /* 0x000fe20000010100 */
[----:B------:R-:W-:Y:S01]  /*6b10*/  FMUL.FTZ R8, R109, R11 ;  /* 0x0000000b6d087220 */ /* 0x000fe20000410000 */
[----:B------:R-:W-:Y:S01]  /*6b20*/  FMUL.FTZ R0, R125, R0 ;  /* 0x000000007d007220 */ /* 0x000fe20000410000 */
[----:B------:R-:W-:Y:S01]  /*6b30*/  FMUL.FTZ R109, R123, R5 ;  /* 0x000000057b6d7220 */ /* 0x000fe20000410000 */
[----:B------:R-:W-:Y:S01]  /*6b40*/  FMUL.FTZ R2, R121, R2 ;  /* 0x0000000279027220 */ /* 0x000fe20000410000 */
[----:B------:R-:W-:Y:S01]  /*6b50*/  FMUL.FTZ R108, R120, R108 ;  /* 0x0000006c786c7220 */ /* 0x000fe20000410000 */
[----:B------:R-:W-:Y:S01]  /*6b60*/  FADD.FTZ R14, -R116, R14 ;  /* 0x0000000e740e7221 */ /* 0x000fe20000010100 */
[----:B------:R-:W-:Y:S01]  /*6b70*/  FMUL.FTZ R9, R110, R10 ;  /* 0x0000000a6e097220 */ /* 0x000fe20000410000 */
[----:B------:R-:W-:Y:S01]  /*6b80*/  F2FP.BF16.F32.PACK_AB R109, R109, R0 ;  /* 0x000000006d6d723e */ /* 0x000fe200000010ff */
        /* <DEDUP_REMOVED lines=8> */
[----:B------:R-:W-:Y:S01]  /*6c10*/  FADD.FTZ R17, -R119, R17 ;  /* 0x0000001177117221 */ /* 0x000fe20000010100 */
[----:B------:R-:W-:Y:S01]  /*6c20*/  FMUL.FTZ R11, R206, R14 ;  /* 0x0000000ece0b7220 */ /* 0x000fe20000410000 */
[C---:B------:R-:W-:Y:S01]  /*6c30*/  FADD.FTZ R22, -R118.reuse, R22 ;  /* 0x0000001676167221 */ /* 0x040fe20000010100 */
[----:B------:R-:W-:Y:S01]  /*6c40*/  FADD.FTZ R23, -R118, R23 ;  /* 0x0000001776177221 */ /* 0x000fe20000010100 */
        /* <DEDUP_REMOVED lines=10> */
[----:B------:R-:W-:Y:S01]  /*6cf0*/  F2FP.BF16.F32.PACK_AB R16, R6, R7 ;  /* 0x000000070610723e */ /* 0x000fe200000010ff */
[C---:B------:R-:W-:Y:S01]  /*6d00*/  FADD.FTZ R20, -R119.reuse, R20 ;  /* 0x0000001477147221 */ /* 0x040fe20000010100 */
[----:B------:R-:W-:Y:S01]  /*6d10*/  FADD.FTZ R21, -R119, R21 ;  /* 0x0000001577157221 */ /* 0x000fe20000010100 */
[----:B------:R-:W-:Y:S01]  /*6d20*/  FMUL.FTZ R22, R214, R22 ;  /* 0x00000016d6167220 */ /* 0x000fe20000410000 */
[----:B------:R-:W-:Y:S01]  /*6d30*/  FMUL.FTZ R6, R213, R23 ;  /* 0x00000017d5067220 */ /* 0x000fe20000410000 */
[C---:B------:R-:W-:Y:S01]  /*6d40*/  FADD.FTZ R24, -R117.reuse, R24 ;  /* 0x0000001875187221 */ /* 0x040fe20000010100 */
[----:B------:R-:W-:Y:S01]  /*6d50*/  FADD.FTZ R25, -R117, R25 ;  /* 0x0000001975197221 */ /* 0x000fe20000010100 */
[----:B------:R-:W-:Y:S01]  /*6d60*/  FMUL.FTZ R4, R194, R11 ;  /* 0x0000000bc2047220 */ /* 0x000fe20000410000 */
[----:B------:R-:W-:Y:S01]  /*6d70*/  FMUL.FTZ R14, R130, R14 ;  /* 0x0000000e820e7220 */ /* 0x000fe20000410000 */
[----:B------:R-:W-:Y:S01]  /*6d80*/  F2FP.BF16.F32.PACK_AB R17, R8, R9 ;  /* 0x000000090811723e */ /* 0x000fe200000010ff */
        /* <DEDUP_REMOVED lines=53> */
[----:B------:R-:W-:Y:S02]  /*70e0*/  FMUL.FTZ R18, R196, R18 ;  /* 0x00000012c4127220 */ /* 0x000fe40000410000 */
[----:B------:R-:W-:Y:S03]  /*70f0*/  F2FP.BF16.F32.PACK_AB R2, R2, R5 ;  /* 0x000000050202723e */ /* 0x000fe600000010ff */
        /* <DEDUP_REMOVED lines=35> */
.L_x_1569:
        /* <DEDUP_REMOVED lines=97> */
.L_x_1570:
        /* <DEDUP_REMOVED lines=324> */
.L_x_1572:
[----:B------:R-:W-:Y:S01]  /*8d80*/  @UP0 UIADD3 UR6, UR37, UR43, URZ ;  /* 0x0000002b25060290 */ /* 0x000fe2000fffe03f */
[----:B--2---:R-:W-:Y:S01]  /*8d90*/  SHF.R.S32.HI R0, RZ, 0x1f, R182 ;  /* 0x0000001fff007819 */ /* 0x004fe200000114b6 */
[----:B------:R-:W-:Y:S01]  /*8da0*/  @UP0 ULDC.64 UR10, c[0x0][0x458] ;  /* 0x00011600000a0ab9 */ /* 0x000fe20000000a00 */
        /* <DEDUP_REMOVED lines=19> */
.L_x_1573:
        /* <DEDUP_REMOVED lines=17> */
[----:B------:R-:W-:Y:S01]  /*8ff0*/  BSSY B0, `(.L_x_1574) ;  /* 0x000001f000007945 */ /* 0x000fe20003800000 */
[----:B------:R-:W-:Y:S01]  /*9000*/  VIADD R6, R0, 0x60 ;  /* 0x0000006000067836 */ /* 0x000fe20000000000 */
[----:B------:R-:W-:Y:S01]  /*9010*/  IADD3 R4, P0, R4, UR19, RZ ;  /* 0x0000001304047c10 */ /* 0x000fe2000ff1e0ff */
[----:B------:R-:W-:Y:S01]  /*9020*/  IMAD.U32 R2, RZ, RZ, UR12 ;  /* 0x0000000cff027e24 */ /* 0x000fe2000f8e00ff */
[----:B------:R-:W-:Y:S01]  /*9030*/  ISETP.GE.OR P2, PT, R7, UR7, P4 ;  /* 0x0000000707007c0c */ /* 0x000fe2000a746670 */
[----:B------:R-:W-:Y:S01]  /*9040*/  ULDC.64 UR12, c[0x0][0x468] ;  /* 0x00011a00000c7ab9 */ /* 0x000fe20000000a00 */
[----:B------:R-:W-:Y:S01]  /*9050*/  ISETP.GE.OR P1, PT, R6, UR7, P4 ;  /* 0x0000000706007c0c */ /* 0x000fe2000a726670 */
[----:B------:R1:W2:Y:S01]  /*9060*/  LDS.128 R20, [R114+0x7000] ;  /* 0x0070000072147984 */ /* 0x0002a20000000c00 */
[----:B------:R-:W-:Y:S01]  /*9070*/  ISETP.GE.OR P4, PT, R0, UR7, P4 ;  /* 0x0000000700007c0c */ /* 0x000fe2000a786670 */
[----:B------:R-:W-:Y:S01]  /*9080*/  UIMAD UR14, UR14, UR12, URZ ;  /* 0x0000000c0e0e72a4 */ /* 0x000fe2000f8e023f */
[----:B------:R-:W-:Y:S01]  /*9090*/  IADD3.X R5, R5, UR20, R2, P0, !PT ;  /* 0x0000001405057c10 */ /* 0x000fe200087fe402 */
[----:B------:R1:W3:Y:S01]  /*90a0*/  LDS.128 R24, [R114+0xb000] ;  /* 0x00b0000072187984 */ /* 0x0002e20000000c00 */
[----:B------:R-:W-:Y:S01]  /*90b0*/  MOV R2, UR12 ;  /* 0x0000000c00027c02 */ /* 0x000fe20008000f00 */
[----:B------:R-:W-:Y:S01]  /*90c0*/  UIMAD UR13, UR55, UR13, UR14 ;  /* 0x0000000d370d72a4 */ /* 0x000fe2000f8e020e */
        /* <DEDUP_REMOVED lines=17> */
.L_x_1575:
[----:B------:R-:W-:Y:S05]  /*91e0*/  BSYNC B0 ;  /* 0x0000000000007941 */ /* 0x000fea0003800000 */
.L_x_1574:
        /* <DEDUP_REMOVED lines=14> */
.L_x_1577:
[----:B------:R-:W-:Y:S05]  /*92d0*/  BSYNC B0 ;  /* 0x0000000000007941 */ /* 0x000fea0003800000 */
.L_x_1576:
        /* <DEDUP_REMOVED lines=15> */
.L_x_1579:
[----:B------:R-:W-:Y:S05]  /*93d0*/  BSYNC B0 ;  /* 0x0000000000007941 */ /* 0x000fea0003800000 */
.L_x_1578:
        /* <DEDUP_REMOVED lines=15> */
.L_x_1581:
[----:B------:R-:W-:Y:S05]  /*94d0*/  BSYNC B0 ;  /* 0x0000000000007941 */ /* 0x000fea0003800000 */
.L_x_1580:
[----:B-12---:R-:W1:Y:S01]  /*94e0*/  LDS.128 R112, [R114+0xa000] ;  /* 0x00a0000072707984 */ /* 0x006e620000000c00 */
        /* <DEDUP_REMOVED lines=26> */
.L_x_1583:
[----:B------:R-:W-:Y:S05]  /*9690*/  BSYNC B0 ;  /* 0x0000000000007941 */ /* 0x000fea0003800000 */
.L_x_1582:
        /* <DEDUP_REMOVED lines=14> */
.L_x_1585:
[----:B------:R-:W-:Y:S05]  /*9780*/  BSYNC B0 ;  /* 0x0000000000007941 */ /* 0x000fea0003800000 */
.L_x_1584:
        /* <DEDUP_REMOVED lines=14> */
.L_x_1587:
[----:B------:R-:W-:Y:S05]  /*9870*/  BSYNC B0 ;  /* 0x0000000000007941 */ /* 0x000fea0003800000 */
.L_x_1586:
        /* <DEDUP_REMOVED lines=13> */
.L_x_1542:
[----:B------:R-:W-:Y:S05]  /*9950*/  BSYNC B1 ;  /* 0x0000000000017941 */ /* 0x000fea0003800000 */
.L_x_1520:
[----:B------:R-:W-:Y:S01]  /*9960*/  R2UR UR7, R252 ;  /* 0x00000000fc0772ca */ /* 0x000fe200000e0000 */
[----:B------:R-:W-:Y:S02]  /*9970*/  ULDC UR6, c[0x0][0xc] ;  /* 0x0000030000067ab9 */ /* 0x000fe40000000800 */
[----:B------:R-:W-:-:S10]  /*9980*/  UIADD3 UR53, UR6, UR53, URZ ;  /* 0x0000003506357290 */ /* 0x000fd4000fffe03f */
[----:B------:R-:W-:-:S06]  /*9990*/  UISETP.GE.AND UP0, UPT, UR53, UR7, UPT ;  /* 0x000000073500728c */ /* 0x000fcc000bf06270 */
[----:B------:R-:W-:-:S13]  /*99a0*/  PLOP3.LUT P0, PT, PT, PT, UP0, 0x80, 0x0 ;  /* 0x000000000000781c */ /* 0x000fda0003f0f008 */
[----:B------:R-:W-:Y:S05]  /*99b0*/  @P0 BRA `(.L_x_1588) ;  /* 0x0000000000040947 */ /* 0x000fea0003800000 */
[----:B------:R-:W-:Y:S05]  /*99c0*/  BRA `(.L_x_1589) ;  /* 0xffffff6c00f07947 */ /* 0x000fea000383ffff */
.L_x_1588:
[----:B------:R-:W-:Y:S05]  /*99d0*/  EXIT ;  /* 0x000000000000794d */ /* 0x000fea0003800000 */
.L_x_1590:
        /* <DEDUP_REMOVED lines=10> */
.L_x_2483:


//--------------------- .text._ZN5flash25flash_bwd_dot_do_o_kernelILb0E23Flash_bwd_kernel_traitsILi64ELi64ELi128ELi8ELi2ELi4ELi4ELb1ELb0EN7cutlass10bfloat16_tE19Flash_kernel_traitsILi64ELi64ELi128ELi8ES3_EEEEvNS_16Flash_bwd_paramsE --------------------------
	.section	.text._ZN5flash25flash_bwd_dot_do_o_kernelILb0E23Flash_bwd_kernel_traitsILi64ELi64ELi128ELi8ELi2ELi4ELi4ELb1ELb0EN7cutlass10bfloat16_tE19Flash_kernel_traitsILi64ELi64ELi128ELi8ES3_EEEEvNS_16Flash_bwd_paramsE,"ax",@progbits
	.align	128
        .global         _ZN5flash25flash_bwd_dot_do_o_kernelILb0E23Flash_bwd_kernel_traitsILi64ELi64ELi128ELi8ELi2ELi4ELi4ELb1ELb0EN7cutlass10bfloat16_tE19Flash_kernel_traitsILi64ELi64ELi128ELi8ES3_EEEEvNS_16Flash_bwd_paramsE
        .type           _ZN5flash25flash_bwd_dot_do_o_kernelILb0E23Flash_bwd_kernel_traitsILi64ELi64ELi128ELi8ELi2ELi4ELi4ELb1ELb0EN7cutlass10bfloat16_tE19Flash_kernel_traitsILi64ELi64ELi128ELi8ES3_EEEEvNS_16Flash_bwd_paramsE,@function
        .size           _ZN5flash25flash_bwd_dot_do_o_kernelILb0E23Flash_bwd_kernel_traitsILi64ELi64ELi128ELi8ELi2ELi4ELi4ELb1ELb0EN7cutlass10bfloat16_tE19Flash_kernel_traitsILi64ELi64ELi128ELi8ES3_EEEEvNS_16Flash_bwd_paramsE,(.L_x_2484 - _ZN5flash25flash_bwd_dot_do_o_kernelILb0E23Flash_bwd_kernel_traitsILi64ELi64ELi128ELi8ELi2ELi4ELi4ELb1ELb0EN7cutlass10bfloat16_tE19Flash_kernel_traitsILi64ELi64ELi128ELi8ES3_EEEEvNS_16Flash_bwd_paramsE)
        .other          _ZN5flash25flash_bwd_dot_do_o_kernelILb0E23Flash_bwd_kernel_traitsILi64ELi64ELi128ELi8ELi2ELi4ELi4ELb1ELb0EN7cutlass10bfloat16_tE19Flash_kernel_traitsILi64ELi64ELi128ELi8ES3_EEEEvNS_16Flash_bwd_paramsE,@"STO_CUDA_ENTRY STV_DEFAULT"
_ZN5flash25flash_bwd_dot_do_o_kernelILb0E23Flash_bwd_kernel_traitsILi64ELi64ELi128ELi8ELi2ELi4ELi4ELb1ELb0EN7cutlass10bfloat16_tE19Flash_kernel_traitsILi64ELi64ELi128ELi8ES3_EEEEvNS_16Flash_bwd_paramsE:
.text._ZN5flash25flash_bwd_dot_do_o_kernelILb0E23Flash_bwd_kernel_traitsILi64ELi64ELi128ELi8ELi2ELi4ELi4ELb1ELb0EN7cutlass10bfloat16_tE19Flash_kernel_traitsILi64ELi64ELi128ELi8ES3_EEEEvNS_16Flash_bwd_paramsE:
[----:B------:R-:W-:Y:S08]  /*0000*/  LDC R1, c[0x0][0x28] ;  /* 0x00000a00ff017b82 */ /* 0x000ff00000000800 */
[----:B------:R-:W0:Y:S01]  /*0010*/  LDC.64 R2, c[0x0][0x2f0] ;  /* 0x0000bc00ff027b82 */ /* 0x000e220000000a00 */
[----:B------:R-:W1:Y:S01]  /*0020*/  S2R R5, SR_CTAID.Y ;  /* 0x0000000000057919 */ /* 0x000e620000002600 */
[----:B------:R-:W-:Y:S01]  /*0030*/  ULDC.64 UR6, c[0x0][0x208] ;  /* 0x0000820000067ab9 */ /* 0x000fe20000000a00 */
[----:B0-----:R-:W-:Y:S01]  /*0040*/  ISETP.NE.U32.AND P0, PT, R2, RZ, PT ;  /* 0x000000ff0200720c */ /* 0x001fe20003f05070 */
[----:B------:R-:W-:-:S03]  /*0050*/  IMAD.MOV.U32 R2, RZ, RZ, -0x1 ;  /* 0xffffffffff027424 */ /* 0x000fc600078e00ff */
[----:B------:R-:W-:-:S13]  /*0060*/  ISETP.NE.AND.EX P0, PT, R3, RZ, PT, P0 ;  /* 0x000000ff0300720c */ /* 0x000fda0003f05300 */
[----:B------:R-:W0:Y:S01]  /*0070*/  @P0 LDC.64 R8, c[0x0][0x2f0] ;  /* 0x0000bc00ff080b82 */ /* 0x000e220000000a00 */
[----:B-1----:R-:W-:-:S07]  /*0080*/  @P0 IADD3 R3, R5, 0x1, RZ ;  /* 0x0000000105030810 */ /* 0x002fce0007ffe0ff */
[----:B------:R-:W1:Y:S01]  /*0090*/  @P0 LDC.64 R6, c[0x0][0x2f0] ;  /* 0x0000bc00ff060b82 */ /* 0x000e620000000a00 */
[----:B0-----:R-:W-:-:S06]  /*00a0*/  @P0 IMAD.WIDE R8, R3, 0x4, R8 ;  /* 0x0000000403080825 */ /* 0x001fcc00078e0208 */
[----:B------:R-:W2:Y:S01]  /*00b0*/  @P0 LDG.E R9, desc[UR6][R8.64] ;  /* 0x0000000608090981 */ /* 0x000ea2000c1e1900 */
[----:B-1----:R-:W-:-:S05]  /*00c0*/  @P0 IMAD.WIDE R6, R5, 0x4, R6 ;  /* 0x0000000405060825 */ /* 0x002fca00078e0206 */
[----:B------:R-:W2:Y:S01]  /*00d0*/  @P0 LDG.E R2, desc[UR6][R6.64] ;  /* 0x0000000606020981 */ /* 0x000ea2000c1e1900 */
[----:B------:R-:W0:Y:S02]  /*00e0*/  S2UR UR4, SR_CTAID.X ;  /* 0x00000000000479c3 */ /* 0x000e240000002500 */
[----:B0-----:R-:W-:Y:S01]  /*00f0*/  USHF.L.U32 UR4, UR4, 0x6, URZ ;  /* 0x0000000604047899 */ /* 0x001fe2000800063f */
[----:B--2---:R-:W-:-:S06]  /*0100*/  @P0 IADD3 R4, R9, -R2, RZ ;  /* 0x8000000209040210 */ /* 0x004fcc0007ffe0ff */
[----:B------:R-:W0:Y:S02]  /*0110*/  @!P0 LDC R4, c[0x0][0x2c4] ;  /* 0x0000b100ff048b82 */ /* 0x000e240000000800 */
[----:B0-----:R-:W-:-:S13]  /*0120*/  ISETP.GT.AND P0, PT, R4, UR4, PT ;  /* 0x0000000404007c0c */ /* 0x001fda000bf04270 */
[----:B------:R-:W-:Y:S05]  /*0130*/  @!P0 EXIT ;  /* 0x000000000000894d */ /* 0x000fea0003800000 */
[----:B------:R-:W-:Y:S01]  /*0140*/  ISETP.NE.AND P1, PT, R2, -0x1, PT ;  /* 0xffffffff0200780c */ /* 0x000fe20003f25270 */
[----:B------:R-:W0:Y:S01]  /*0150*/  S2R R0, SR_TID.X ;  /* 0x0000000000007919 */ /* 0x000e220000002100 */
[----:B------:R-:W-:Y:S01]  /*0160*/  ULDC.U8 UR8, c[0x0][0x3d8] ;  /* 0x0000f60000087ab9 */ /* 0x000fe20000000000 */
[----:B------:R-:W1:Y:S01]  /*0170*/  S2UR UR5, SR_CTAID.Z ;  /* 0x00000000000579c3 */ /* 0x000e620000002700 */
[----:B------:R-:W-:-:S09]  /*0180*/  ISETP.NE.AND P0, PT, RZ, UR8, PT ;  /* 0x00000008ff007c0c */ /* 0x000fd2000bf05270 */
[----:B------:R-:W2:Y:S01]  /*0190*/  @P1 LDC.64 R16, c[0x0][0x420] ;  /* 0x00010800ff101b82 */ /* 0x000ea20000000a00 */
[--C-:B------:R-:W-:Y:S02]  /*01a0*/  @!P1 SHF.R.S32.HI R3, RZ, 0x1f, R5.reuse ;  /* 0x0000001fff039819 */ /* 0x100fe40000011405 */
[----:B------:R-:W-:-:S05]  /*01b0*/  @!P1 SHF.R.S32.HI R13, RZ, 0x1f, R5 ;  /* 0x0000001fff0d9819 */ /* 0x000fca0000011405 */
[----:B------:R-:W3:Y:S08]  /*01c0*/  @!P1 LDC.64 R8, c[0x0][0x418] ;  /* 0x00010600ff089b82 */ /* 0x000ef00000000a00 */
[----:B------:R-:W4:Y:S08]  /*01d0*/  @!P1 LDC.64 R6, c[0x0][0x290] ;  /* 0x0000a400ff069b82 */ /* 0x000f300000000a00 */
[----:B------:R-:W5:Y:S01]  /*01e0*/  @P1 LDC.64 R22, c[0x0][0x298] ;  /* 0x0000a600ff161b82 */ /* 0x000f620000000a00 */
[----:B--2---:R-:W-:-:S04]  /*01f0*/  @P1 IMAD.WIDE.U32 R10, R2, R16, RZ ;  /* 0x00000010020a1225 */ /* 0x004fc800078e00ff */
[-C--:B---3--:R-:W-:Y:S02]  /*0200*/  @!P1 IMAD R12, R3, R8.reuse, RZ ;  /* 0x00000008030c9224 */ /* 0x088fe400078e02ff */
[----:B------:R-:W-:Y:S02]  /*0210*/  @P1 IMAD R3, R2, R17, R11 ;  /* 0x0000001102031224 */ /* 0x000fe400078e020b */
[C---:B------:R-:W-:Y:S02]  /*0220*/  @!P1 IMAD R15, R5.reuse, R9, R12 ;  /* 0x00000009050f9224 */ /* 0x040fe400078e020c */
[----:B------:R-:W-:-:S04]  /*0230*/  @!P1 IMAD.WIDE.U32 R8, R5, R8, RZ ;  /* 0x0000000805089225 */ /* 0x000fc800078e00ff */
[----:B----4-:R-:W-:Y:S01]  /*0240*/  @!P1 IMAD R14, R13, R6, RZ ;  /* 0x000000060d0e9224 */ /* 0x010fe200078e02ff */
[----:B------:R-:W-:Y:S01]  /*0250*/  @!P1 IADD3 R3, R9, R15, RZ ;  /* 0x0000000f09039210 */ /* 0x000fe20007ffe0ff */
[----:B------:R-:W-:Y:S02]  /*0260*/  @!P1 IMAD.MOV.U32 R10, RZ, RZ, R8 ;  /* 0x000000ffff0a9224 */ /* 0x000fe400078e0008 */
[----:B------:R-:W-:Y:S02]  /*0270*/  @!P1 IMAD R11, R5, R7, R14 ;  /* 0x00000007050b9224 */ /* 0x000fe400078e020e */
[----:B-----5:R-:W-:-:S04]  /*0280*/  @P1 IMAD.WIDE.U32 R12, R2, R22, RZ ;  /* 0x00000016020c1225 */ /* 0x020fc800078e00ff */
[----:B------:R-:W-:-:S04]  /*0290*/  @!P1 IMAD.WIDE.U32 R6, R5, R6, RZ ;  /* 0x0000000605069225 */ /* 0x000fc800078e00ff */
[----:B------:R-:W-:Y:S01]  /*02a0*/  @P1 IMAD R23, R2, R23, R13 ;  /* 0x0000001702171224 */ /* 0x000fe200078e020d */
[----:B------:R-:W-:Y:S01]  /*02b0*/  @!P1 IADD3 R23, R7, R11, RZ ;  /* 0x0000000b07179210 */ /* 0x000fe20007ffe0ff */
[----:B------:R-:W-:Y:S02]  /*02c0*/  @P1 IMAD.MOV.U32 R22, RZ, RZ, R12 ;  /* 0x000000ffff161224 */ /* 0x000fe400078e000c */
[----:B------:R-:W-:Y:S01]  /*02d0*/  @!P1 IMAD.MOV.U32 R22, RZ, RZ, R6 ;  /* 0x000000ffff169224 */ /* 0x000fe200078e0006 */
[----:B01----:R-:W-:Y:S06]  /*02e0*/  @!P0 BRA `(.L_x_1591) ;  /* 0x0000000000208947 */ /* 0x003fec0003800000 */
[----:B------:R-:W0:Y:S08]  /*02f0*/  LDC R8, c[0x0][0x2d4] ;  /* 0x0000b500ff087b82 */ /* 0x000e300000000800 */
[----:B------:R-:W1:Y:S08]  /*0300*/  LDC R6, c[0x0][0x2c0] ;  /* 0x0000b000ff067b82 */ /* 0x000e700000000800 */
[----:B------:R-:W1:Y:S01]  /*0310*/  LDC R7, c[0x0][0x2e4] ;  /* 0x0000b900ff077b82 */ /* 0x000e620000000800 */
[----:B0-----:R-:W-:-:S04]  /*0320*/  @!P1 IMAD R2, R5, R8, RZ ;  /* 0x0000000805029224 */ /* 0x001fc800078e02ff */
[----:B------:R-:W-:Y:S01]  /*0330*/  IMAD R5, R5, 0x80, R2 ;  /* 0x0000008005057824 */ /* 0x000fe200078e0202 */
[----:B-1----:R-:W-:-:S05]  /*0340*/  LEA R6, R6, R7, 0x7 ;  /* 0x0000000706067211 */ /* 0x002fca00078e38ff */
[----:B------:R-:W-:Y:S01]  /*0350*/  IMAD R2, R6, UR5, R5 ;  /* 0x0000000506027c24 */ /* 0x000fe2000f8e0205 */
[----:B------:R-:W-:Y:S06]  /*0360*/  BRA `(.L_x_1592) ;  /* 0x0000000000107947 */ /* 0x000fec0003800000 */
.L_x_1591:
[----:B------:R-:W0:Y:S08]  /*0370*/  LDC R2, c[0x0][0x270] ;  /* 0x00009c00ff027b82 */ /* 0x000e300000000800 */
[----:B------:R-:W1:Y:S01]  /*0380*/  LDC R7, c[0x0][0x2d4] ;  /* 0x0000b500ff077b82 */ /* 0x000e620000000800 */
[----:B0-----:R-:W-:-:S04]  /*0390*/  IMAD R2, R5, R2, UR5 ;  /* 0x0000000505027e24 */ /* 0x001fc8000f8e0202 */
[----:B-1----:R-:W-:-:S07]  /*03a0*/  IMAD R2, R2, R7, RZ ;  /* 0x0000000702027224 */ /* 0x002fce00078e02ff */
.L_x_1592:
[--C-:B------:R-:W-:Y:S01]  /*03b0*/  SHF.R.S32.HI R5, RZ, 0x1f, R0.reuse ;  /* 0x0000001fff057819 */ /* 0x100fe20000011400 */
[----:B------:R-:W0:Y:S01]  /*03c0*/  LDC.64 R8, c[0x0][0x420] ;  /* 0x00010800ff087b82 */ /* 0x000e220000000a00 */
[----:B------:R-:W-:Y:S01]  /*03d0*/  USHF.R.S32.HI UR8, URZ, 0x1f, UR4 ;  /* 0x0000001f3f087899 */ /* 0x000fe20008011404 */
[----:B------:R-:W-:Y:S01]  /*03e0*/  SHF.R.S32.HI R11, RZ, 0x1f, R0 ;  /* 0x0000001fff0b7819 */ /* 0x000fe20000011400 */
[----:B------:R-:W-:Y:S01]  /*03f0*/  ULDC UR10, c[0x0][0x2d0] ;  /* 0x0000b400000a7ab9 */ /* 0x000fe20000000800 */
[-C--:B------:R-:W-:Y:S01]  /*0400*/  LEA.HI R5, R5, R0.reuse, RZ, 0x3 ;  /* 0x0000000005057211 */ /* 0x080fe200078f18ff */
[----:B------:R-:W-:Y:S01]  /*0410*/  USHF.R.S32.HI UR9, URZ, 0x1f, UR5 ;  /* 0x0000001f3f097899 */ /* 0x000fe20008011405 */
[----:B------:R-:W-:Y:S02]  /*0420*/  LEA.HI R11, R11, R0, RZ, 0x3 ;  /* 0x000000000b0b7211 */ /* 0x000fe400078f18ff */
[----:B------:R-:W-:Y:S02]  /*0430*/  LOP3.LUT R7, R5, 0x1ffffff8, RZ, 0xc0, !PT ;  /* 0x1ffffff805077812 */ /* 0x000fe400078ec0ff */
[----:B------:R-:W-:-:S02]  /*0440*/  IADD3 R14, R4, -UR4, RZ ;  /* 0x80000004040e7c10 */ /* 0x000fc4000fffe0ff */
[----:B------:R-:W-:Y:S02]  /*0450*/  IADD3 R20, -R7, R0, RZ ;  /* 0x0000000007147210 */ /* 0x000fe40007ffe1ff */
[----:B------:R-:W1:Y:S01]  /*0460*/  LDC.64 R6, c[0x0][0x428] ;  /* 0x00010a00ff067b82 */ /* 0x000e620000000a00 */
[----:B------:R-:W-:Y:S02]  /*0470*/  SHF.R.S32.HI R15, RZ, 0x3, R5 ;  /* 0x00000003ff0f7819 */ /* 0x000fe40000011405 */
[----:B------:R-:W-:Y:S01]  /*0480*/  IMAD.SHL.U32 R20, R20, 0x8, RZ ;  /* 0x0000000814147824 */ /* 0x000fe200078e00ff */
[----:B------:R-:W-:Y:S02]  /*0490*/  SHF.R.S32.HI R13, RZ, 0x3, R11 ;  /* 0x00000003ff0d7819 */ /* 0x000fe4000001140b */
[----:B------:R-:W-:Y:S02]  /*04a0*/  SHF.R.S32.HI R19, RZ, 0x1f, R15 ;  /* 0x0000001fff137819 */ /* 0x000fe4000001140f */
[--C-:B------:R-:W-:Y:S01]  /*04b0*/  SHF.R.S32.HI R21, RZ, 0x1f, R20.reuse ;  /* 0x0000001fff157819 */ /* 0x100fe20000011414 */
[----:B------:R-:W2:Y:S01]  /*04c0*/  LDC.64 R4, c[0x0][0x298] ;  /* 0x0000a600ff047b82 */ /* 0x000ea20000000a00 */
[----:B0-----:R-:W-:Y:S01]  /*04d0*/  IMAD R12, R8, UR8, RZ ;  /* 0x00000008080c7c24 */ /* 0x001fe2000f8e02ff */
[----:B------:R-:W-:Y:S01]  /*04e0*/  ISETP.GE.AND P0, PT, R20, UR10, PT ;  /* 0x0000000a14007c0c */ /* 0x000fe2000bf06270 */
[----:B------:R-:W-:-:S03]  /*04f0*/  IMAD.WIDE.U32 R16, R8, UR4, R20 ;  /* 0x0000000408107c25 */ /* 0x000fc6000f8e0014 */
[----:B------:R-:W-:Y:S01]  /*0500*/  ISETP.LT.AND P1, PT, R15, R14, !P0 ;  /* 0x0000000e0f00720c */ /* 0x000fe20004721270 */
[----:B------:R-:W-:Y:S01]  /*0510*/  IMAD R12, R9, UR4, R12 ;  /* 0x00000004090c7c24 */ /* 0x000fe2000f8e020c */
[----:B------:R-:W-:-:S04]  /*0520*/  IADD3 R10, P2, R10, R16, RZ ;  /* 0x000000100a0a7210 */ /* 0x000fc80007f5e0ff */
[----:B------:R-:W-:Y:S01]  /*0530*/  IADD3.X R11, R3, R17, R12, P2, !PT ;  /* 0x00000011030b7210 */ /* 0x000fe200017fe40c */
[----:B------:R-:W-:Y:S02]  /*0540*/  VIADD R3, R13, 0x20 ;  /* 0x000000200d037836 */ /* 0x000fe40000000000 */
[----:B-1----:R-:W-:-:S03]  /*0550*/  IMAD R12, R6, UR9, RZ ;  /* 0x00000009060c7c24 */ /* 0x002fc6000f8e02ff */
[----:B------:R-:W-:Y:S01]  /*0560*/  ISETP.LT.AND P0, PT, R3, R14, !P0 ;  /* 0x0000000e0300720c */ /* 0x000fe20004701270 */
[----:B------:R-:W-:Y:S01]  /*0570*/  IMAD R3, R7, UR5, R12 ;  /* 0x0000000507037c24 */ /* 0x000fe2000f8e020c */
[----:B------:R-:W0:Y:S01]  /*0580*/  @P1 LDC.64 R16, c[0x0][0x3e0] ;  /* 0x0000f800ff101b82 */ /* 0x000e220000000a00 */
[----:B------:R-:W-:-:S04]  /*0590*/  IMAD.WIDE.U32 R6, R6, UR5, R10 ;  /* 0x0000000506067c25 */ /* 0x000fc8000f8e000a */
[C---:B--2---:R-:W-:Y:S01]  /*05a0*/  IMAD R18, R4.reuse, UR8, RZ ;  /* 0x0000000804127c24 */ /* 0x044fe2000f8e02ff */
[----:B------:R-:W-:Y:S01]  /*05b0*/  IADD3 R7, R7, R3, RZ ;  /* 0x0000000307077210 */ /* 0x000fe20007ffe0ff */
[----:B------:R-:W-:Y:S01]  /*05c0*/  IMAD.WIDE.U32 R20, R4, UR4, R20 ;  /* 0x0000000404147c25 */ /* 0x000fe2000f8e0014 */
[----:B------:R-:W1:Y:S03]  /*05d0*/  LDC.64 R10, c[0x0][0x2a0] ;  /* 0x0000a800ff0a7b82 */ /* 0x000e660000000a00 */
[----:B------:R-:W-:Y:S01]  /*05e0*/  @P0 IADD3 R3, P2, R13, 0x20, RZ ;  /* 0x000000200d030810 */ /* 0x000fe20007f5e0ff */
[----:B------:R-:W-:Y:S01]  /*05f0*/  @P1 IMAD R12, R19, R8, RZ ;  /* 0x00000008130c1224 */ /* 0x000fe200078e02ff */
[----:B------:R-:W-:Y:S01]  /*0600*/  IADD3 R22, P3, R22, R20, RZ ;  /* 0x0000001416167210 */ /* 0x000fe20007f7e0ff */
[----:B------:R-:W-:Y:S02]  /*0610*/  IMAD R18, R5, UR4, R18 ;  /* 0x0000000405127c24 */ /* 0x000fe4000f8e0212 */
[----:B------:R-:W-:-:S02]  /*0620*/  @P0 IMAD.X R27, RZ, RZ, R19, P2 ;  /* 0x000000ffff1b0224 */ /* 0x000fc400010e0613 */
[----:B------:R-:W-:Y:S01]  /*0630*/  @P1 IMAD R25, R15, R9, R12 ;  /* 0x000000090f191224 */ /* 0x000fe200078e020c */
[----:B------:R-:W-:Y:S01]  /*0640*/  IADD3.X R23, R23, R21, R18, P3, !PT ;  /* 0x0000001517177210 */ /* 0x000fe20001ffe412 */
[-C--:B------:R-:W-:Y:S01]  /*0650*/  @P1 IMAD.WIDE.U32 R14, R15, R8.reuse, R6 ;  /* 0x000000080f0e1225 */ /* 0x080fe200078e0006 */
[----:B------:R-:W2:Y:S03]  /*0660*/  @P0 LDC.64 R20, c[0x0][0x3e0] ;  /* 0x0000f800ff140b82 */ /* 0x000ea60000000a00 */
[----:B------:R-:W-:Y:S01]  /*0670*/  @P0 IMAD R12, R27, R8, RZ ;  /* 0x000000081b0c0224 */ /* 0x000fe200078e02ff */
[----:B------:R-:W-:Y:S02]  /*0680*/  @P1 IADD3 R25, R15, R25, RZ ;  /* 0x000000190f191210 */ /* 0x000fe40007ffe0ff */
[----:B0-----:R-:W-:Y:S01]  /*0690*/  @P1 LEA R16, P2, R14, R16, 0x1 ;  /* 0x000000100e101211 */ /* 0x001fe200078408ff */
[----:B------:R-:W-:-:S03]  /*06a0*/  @P0 IMAD R15, R3, R9, R12 ;  /* 0x00000009030f0224 */ /* 0x000fc600078e020c */
[----:B------:R-:W-:Y:S01]  /*06b0*/  @P1 LEA.HI.X R17, R14, R17, R25, 0x1, P2 ;  /* 0x000000110e111211 */ /* 0x000fe200010f0c19 */
[C---:B-1----:R-:W-:Y:S01]  /*06c0*/  IMAD R18, R10.reuse, UR9, RZ ;  /* 0x000000090a127c24 */ /* 0x042fe2000f8e02ff */
[----:B------:R-:W0:Y:S01]  /*06d0*/  @P0 LDC.64 R24, c[0x0][0x280] ;  /* 0x0000a000ff180b82 */ /* 0x000e220000000a00 */
[----:B------:R-:W-:Y:S01]  /*06e0*/  @P0 IADD3 R12, P2, R13, 0x20, RZ ;  /* 0x000000200d0c0810 */ /* 0x000fe20007f5e0ff */
[----:B------:R-:W-:Y:S02]  /*06f0*/  @P1 IMAD R14, R19, R4, RZ ;  /* 0x00000004130e1224 */ /* 0x000fe400078e02ff */
[----:B------:R-:W-:Y:S02]  /*0700*/  IMAD R9, R11, UR5, R18 ;  /* 0x000000050b097c24 */ /* 0x000fe4000f8e0212 */
[----:B------:R-:W-:Y:S02]  /*0710*/  IMAD.WIDE.U32 R10, R10, UR5, R22 ;  /* 0x000000050a0a7c25 */ /* 0x000fe4000f8e0016 */
[----:B------:R-:W1:Y:S02]  /*0720*/  @P1 LDC.64 R22, c[0x0][0x280] ;  /* 0x0000a000ff161b82 */ /* 0x000e640000000a00 */
[----:B------:R-:W-:Y:S01]  /*0730*/  @P0 IMAD.X R27, RZ, RZ, R19, P2 ;  /* 0x000000ffff1b0224 */ /* 0x000fe200010e0613 */
[----:B------:R-:W-:Y:S01]  /*0740*/  IADD3 R11, R11, R9, RZ ;  /* 0x000000090b0b7210 */ /* 0x000fe20007ffe0ff */
[----:B------:R-:W-:-:S03]  /*0750*/  @P0 IMAD.WIDE.U32 R8, R3, R8, R6 ;  /* 0x0000000803080225 */ /* 0x000fc600078e0006 */
[----:B------:R-:W-:Y:S01]  /*0760*/  @P0 MOV R7, R11 ;  /* 0x0000000b00070202 */ /* 0x000fe20000000f00 */
[----:B------:R-:W-:Y:S01]  /*0770*/  @P0 IMAD R18, R27, R4, RZ ;  /* 0x000000041b120224 */ /* 0x000fe200078e02ff */
[----:B--2---:R-:W-:Y:S01]  /*0780*/  @P0 LEA R20, P2, R8, R20, 0x1 ;  /* 0x0000001408140211 */ /* 0x004fe200078408ff */
[----:B------:R-:W-:Y:S02]  /*0790*/  @P0 IMAD.MOV.U32 R6, RZ, RZ, R10 ;  /* 0x000000ffff060224 */ /* 0x000fe400078e000a */
[C---:B------:R-:W-:Y:S02]  /*07a0*/  @P1 IMAD R3, R13.reuse, R5, R14 ;  /* 0x000000050d031224 */ /* 0x040fe400078e020e */
[----:B------:R-:W-:-:S04]  /*07b0*/  @P1 IMAD.WIDE.U32 R10, R13, R4, R10 ;  /* 0x000000040d0a1225 */ /* 0x000fc800078e000a */
[C---:B------:R-:W-:Y:S02]  /*07c0*/  @P0 IMAD R5, R12.reuse, R5, R18 ;  /* 0x000000050c050224 */ /* 0x040fe400078e0212 */
[----:B------:R-:W-:Y:S01]  /*07d0*/  @P0 IMAD.WIDE.U32 R12, R12, R4, R6 ;  /* 0x000000040c0c0225 */ /* 0x000fe200078e0006 */
[----:B------:R-:W-:-:S03]  /*07e0*/  CS2R R6, SRZ ;  /* 0x0000000000067805 */ /* 0x000fc6000001ff00 */
[----:B------:R-:W-:Y:S01]  /*07f0*/  @P0 IMAD.IADD R15, R9, 0x1, R15 ;  /* 0x00000001090f0824 */ /* 0x000fe200078e020f */
[----:B------:R-:W-:Y:S01]  /*0800*/  @P1 IADD3 R9, R11, R3, RZ ;  /* 0x000000030b091210 */ /* 0x000fe20007ffe0ff */
[----:B------:R-:W-:Y:S01]  /*0810*/  @P0 IMAD.IADD R3, R13, 0x1, R5 ;  /* 0x000000010d030824 */ /* 0x000fe200078e0205 */
[----:B-1----:R-:W-:Y:S02]  /*0820*/  @P1 LEA R22, P3, R10, R22, 0x1 ;  /* 0x000000160a161211 */ /* 0x002fe400078608ff */
[----:B------:R-:W-:Y:S02]  /*0830*/  CS2R R4, SRZ ;  /* 0x0000000000047805 */ /* 0x000fe4000001ff00 */
[----:B0-----:R-:W-:Y:S02]  /*0840*/  @P0 LEA R24, P4, R12, R24, 0x1 ;  /* 0x000000180c180211 */ /* 0x001fe400078808ff */
[----:B------:R-:W-:Y:S02]  /*0850*/  @P0 LEA.HI.X R21, R8, R21, R15, 0x1, P2 ;  /* 0x0000001508150211 */ /* 0x000fe400010f0c0f */
[----:B------:R-:W-:-:S02]  /*0860*/  @P1 LEA.HI.X R23, R10, R23, R9, 0x1, P3 ;  /* 0x000000170a171211 */ /* 0x000fc400018f0c09 */
[----:B------:R-:W-:Y:S02]  /*0870*/  CS2R R10, SRZ ;  /* 0x00000000000a7805 */ /* 0x000fe4000001ff00 */
[----:B------:R-:W-:Y:S02]  /*0880*/  CS2R R8, SRZ ;  /* 0x0000000000087805 */ /* 0x000fe4000001ff00 */
[----:B------:R-:W-:Y:S01]  /*0890*/  @P0 LEA.HI.X R25, R12, R25, R3, 0x1, P4 ;  /* 0x000000190c190211 */ /* 0x000fe200020f0c03 */
[----:B------:R0:W2:Y:S01]  /*08a0*/  @P1 LDG.E.128 R4, desc[UR6][R16.64] ;  /* 0x0000000610041981 */ /* 0x0000a2000c1e1d00 */
[----:B------:R-:W-:Y:S02]  /*08b0*/  CS2R R14, SRZ ;  /* 0x00000000000e7805 */ /* 0x000fe4000001ff00 */
[----:B------:R-:W-:Y:S02]  /*08c0*/  CS2R R12, SRZ ;  /* 0x00000000000c7805 */ /* 0x000fe4000001ff00 */
[----:B------:R-:W-:Y:S01]  /*08d0*/  CS2R R18, SRZ ;  /* 0x0000000000127805 */ /* 0x000fe2000001ff00 */
[----:B------:R-:W3:Y:S04]  /*08e0*/  @P1 LDG.E.128 R8, desc[UR6][R22.64] ;  /* 0x0000000616081981 */ /* 0x000ee8000c1e1d00 */
[----:B------:R-:W4:Y:S01]  /*08f0*/  @P0 LDG.E.128 R12, desc[UR6][R20.64] ;  /* 0x00000006140c0981 */ /* 0x000f22000c1e1d00 */
[----:B0-----:R-:W-:-:S06]  /*0900*/  CS2R R16, SRZ ;  /* 0x0000000000107805 */ /* 0x001fcc000001ff00 */
[----:B------:R-:W5:Y:S01]  /*0910*/  @P0 LDG.E.128 R16, desc[UR6][R24.64] ;  /* 0x0000000618100981 */ /* 0x000f62000c1e1d00 */
[----:B------:R-:W-:Y:S02]  /*0920*/  LOP3.LUT P0, RZ, R0, 0x7, RZ, 0xc0, !PT ;  /* 0x0000000700ff7812 */ /* 0x000fe4000780c0ff */
[----:B--2---:R-:W-:Y:S02]  /*0930*/  LOP3.LUT R26, R4, 0xffff0000, RZ, 0xc0, !PT ;  /* 0xffff0000041a7812 */ /* 0x004fe400078ec0ff */
[----:B---3--:R-:W-:Y:S02]  /*0940*/  LOP3.LUT R3, R8, 0xffff0000, RZ, 0xc0, !PT ;  /* 0xffff000008037812 */ /* 0x008fe400078ec0ff */
[----:B------:R-:W-:Y:S02]  /*0950*/  SHF.L.U32 R27, R4, 0x10, RZ ;  /* 0x00000010041b7819 */ /* 0x000fe400000006ff */
[----:B----4-:R-:W-:Y:S01]  /*0960*/  LOP3.LUT R29, R12, 0xffff0000, RZ, 0xc0, !PT ;  /* 0xffff00000c1d7812 */ /* 0x010fe200078ec0ff */
[----:B------:R-:W-:Y:S01]  /*0970*/  FMUL.FTZ R26, R26, R3 ;  /* 0x000000031a1a7220 */ /* 0x000fe20000410000 */
[----:B------:R-:W-:Y:S01]  /*0980*/  SHF.L.U32 R20, R8, 0x10, RZ ;  /* 0x0000001008147819 */ /* 0x000fe200000006ff */
[----:B------:R-:W-:Y:S01]  /*0990*/  IMAD.U32 R12, R12, 0x10000, RZ ;  /* 0x000100000c0c7824 */ /* 0x000fe200078e00ff */
[----:B-----5:R-:W-:-:S02]  /*09a0*/  LOP3.LUT R28, R16, 0xffff0000, RZ, 0xc0, !PT ;  /* 0xffff0000101c7812 */ /* 0x020fc400078ec0ff */
[----:B------:R-:W-:Y:S01]  /*09b0*/  SHF.L.U32 R21, R16, 0x10, RZ ;  /* 0x0000001010157819 */ /* 0x000fe200000006ff */
[----:B------:R-:W-:Y:S02]  /*09c0*/  IMAD.U32 R3, R5, 0x10000, RZ ;  /* 0x0001000005037824 */ /* 0x000fe400078e00ff */
[----:B------:R-:W-:Y:S01]  /*09d0*/  FMUL.FTZ R28, R28, R29 ;  /* 0x0000001d1c1c7220 */ /* 0x000fe20000410000 */
[----:B------:R-:W-:Y:S01]  /*09e0*/  FFMA.FTZ R26, R27, R20, R26 ;  /* 0x000000141b1a7223 */ /* 0x000fe2000001001a */
[----:B------:R-:W-:Y:S01]  /*09f0*/  IMAD.U32 R16, R9, 0x10000, RZ ;  /* 0x0001000009107824 */ /* 0x000fe200078e00ff */
[----:B------:R-:W-:Y:S01]  /*0a00*/  SHF.L.U32 R20, R13, 0x10, RZ ;  /* 0x000000100d147819 */ /* 0x000fe200000006ff */
[----:B------:R-:W-:Y:S01]  /*0a10*/  FFMA.FTZ R28, R21, R12, R28 ;  /* 0x0000000c151c7223 */ /* 0x000fe2000001001c */
[----:B------:R-:W-:Y:S01]  /*0a20*/  LOP3.LUT R5, R5, 0xffff0000, RZ, 0xc0, !PT ;  /* 0xffff000005057812 */ /* 0x000fe200078ec0ff */
[----:B------:R-:W-:Y:S01]  /*0a30*/  IMAD.U32 R25, R17, 0x10000, RZ ;  /* 0x0001000011197824 */ /* 0x000fe200078e00ff */
[----:B------:R-:W-:Y:S01]  /*0a40*/  LOP3.LUT R12, R9, 0xffff0000, RZ, 0xc0, !PT ;  /* 0xffff0000090c7812 */ /* 0x000fe200078ec0ff */
[----:B------:R-:W-:Y:S01]  /*0a50*/  FFMA.FTZ R16, R3, R16, R26 ;  /* 0x0000001003107223 */ /* 0x000fe2000001001a */
[----:B------:R-:W-:Y:S01]  /*0a60*/  LOP3.LUT R13, R13, 0xffff0000, RZ, 0xc0, !PT ;  /* 0xffff00000d0d7812 */ /* 0x000fe200078ec0ff */
[----:B------:R-:W-:Y:S01]  /*0a70*/  FFMA.FTZ R20, R25, R20, R28 ;  /* 0x0000001419147223 */ /* 0x000fe2000001001c */
[----:B------:R-:W-:Y:S01]  /*0a80*/  LOP3.LUT R17, R17, 0xffff0000, RZ, 0xc0, !PT ;  /* 0xffff000011117812 */ /* 0x000fe200078ec0ff */
[----:B------:R-:W-:Y:S01]  /*0a90*/  IMAD.U32 R4, R6, 0x10000, RZ ;  /* 0x0001000006047824 */ /* 0x000fe200078e00ff */
[----:B------:R-:W-:Y:S01]  /*0aa0*/  SHF.L.U32 R23, R10, 0x10, RZ ;  /* 0x000000100a177819 */ /* 0x000fe200000006ff */
[----:B------:R-:W-:Y:S01]  /*0ab0*/  FFMA.FTZ R5, R5, R12, R16 ;  /* 0x0000000c05057223 */ /* 0x000fe20000010010 */
[----:B------:R-:W-:Y:S01]  /*0ac0*/  SHF.L.U32 R3, R14, 0x10, RZ ;  /* 0x000000100e037819 */ /* 0x000fe200000006ff */
[----:B------:R-:W-:Y:S01]  /*0ad0*/  IMAD.U32 R12, R18, 0x10000, RZ ;  /* 0x00010000120c7824 */ /* 0x000fe200078e00ff */
[----:B------:R-:W-:Y:S01]  /*0ae0*/  LOP3.LUT R8, R6, 0xffff0000, RZ, 0xc0, !PT ;  /* 0xffff000006087812 */ /* 0x000fe200078ec0ff */
[----:B------:R-:W-:Y:S01]  /*0af0*/  FFMA.FTZ R13, R17, R13, R20 ;  /* 0x0000000d110d7223 */ /* 0x000fe20000010014 */
        /* <DEDUP_REMOVED lines=17> */
[----:B------:R-:W-:-:S04]  /*0c10*/  FFMA.FTZ R6, R7, R10, R6 ;  /* 0x0000000a07067223 */ /* 0x000fc80000010006 */
[----:B------:R-:W-:Y:S02]  /*0c20*/  FFMA.FTZ R12, R12, R15, R3 ;  /* 0x0000000f0c0c7223 */ /* 0x000fe40000010003 */
[----:B------:R-:W0:Y:S04]  /*0c30*/  SHFL.BFLY PT, R3, R6, 0x4, 0x1f ;  /* 0x0c801f0006037f89 */ /* 0x000e2800000e0000 */
[----:B------:R-:W1:Y:S01]  /*0c40*/  SHFL.BFLY PT, R5, R12, 0x4, 0x1f ;  /* 0x0c801f000c057f89 */ /* 0x000e6200000e0000 */
[----:B0-----:R-:W-:Y:S01]  /*0c50*/  FADD.FTZ R3, R6, R3 ;  /* 0x0000000306037221 */ /* 0x001fe20000010000 */
[----:B-1----:R-:W-:-:S04]  /*0c60*/  FADD.FTZ R5, R12, R5 ;  /* 0x000000050c057221 */ /* 0x002fc80000010000 */
[----:B------:R-:W0:Y:S04]  /*0c70*/  SHFL.BFLY PT, R4, R3, 0x2, 0x1f ;  /* 0x0c401f0003047f89 */ /* 0x000e2800000e0000 */
[----:B------:R-:W1:Y:S01]  /*0c80*/  SHFL.BFLY PT, R8, R5, 0x2, 0x1f ;  /* 0x0c401f0005087f89 */ /* 0x000e6200000e0000 */
[----:B------:R-:W-:Y:S01]  /*0c90*/  IADD3 R9, R2, UR4, RZ ;  /* 0x0000000402097c10 */ /* 0x000fe2000fffe0ff */
[----:B------:R-:W-:Y:S01]  /*0ca0*/  ULDC.64 UR4, c[0x0][0x478] ;  /* 0x00011e0000047ab9 */ /* 0x000fe20000000a00 */
[----:B0-----:R-:W-:Y:S01]  /*0cb0*/  FADD.FTZ R10, R3, R4 ;  /* 0x00000004030a7221 */ /* 0x001fe20000010000 */
[----:B-1----:R-:W-:-:S04]  /*0cc0*/  FADD.FTZ R8, R5, R8 ;  /* 0x0000000805087221 */ /* 0x002fc80000010000 */
[----:B------:R-:W0:Y:S04]  /*0cd0*/  SHFL.BFLY PT, R11, R10, 0x1, 0x1f ;  /* 0x0c201f000a0b7f89 */ /* 0x000e2800000e0000 */
[----:B------:R-:W1:Y:S01]  /*0ce0*/  SHFL.BFLY PT, R7, R8, 0x1, 0x1f ;  /* 0x0c201f0008077f89 */ /* 0x000e6200000e0000 */
[----:B------:R-:W-:Y:S02]  /*0cf0*/  LEA.HI R4, P1, R0, R9, RZ, 0x1d ;  /* 0x0000000900047211 */ /* 0x000fe4000783e8ff */
[----:B------:R-:W-:-:S04]  /*0d00*/  SHF.R.S32.HI R9, RZ, 0x1f, R9 ;  /* 0x0000001fff097819 */ /* 0x000fc80000011409 */
[----:B------:R-:W-:Y:S02]  /*0d10*/  IADD3.X R3, RZ, R9, RZ, P1, !PT ;  /* 0x00000009ff037210 */ /* 0x000fe40000ffe4ff */
[----:B------:R-:W-:Y:S01]  /*0d20*/  LEA R2, P1, R4, UR4, 0x2 ;  /* 0x0000000404027c11 */ /* 0x000fe2000f8210ff */
[----:B------:R-:W-:-:S03]  /*0d30*/  ULDC UR4, c[0x0][0x384] ;  /* 0x0000e10000047ab9 */ /* 0x000fc60000000800 */
[----:B------:R-:W-:Y:S01]  /*0d40*/  LEA.HI.X R3, R4, UR5, R3, 0x2, P1 ;  /* 0x0000000504037c11 */ /* 0x000fe200088f1403 */
[----:B0-----:R-:W-:-:S04]  /*0d50*/  @!P0 FADD.FTZ R0, R10, R11 ;  /* 0x0000000b0a008221 */ /* 0x001fc80000010000 */
[----:B------:R-:W-:Y:S01]  /*0d60*/  @!P0 FMUL.FTZ R5, R0, UR4 ;  /* 0x0000000400058c20 */ /* 0x000fe20008410000 */
[----:B-1----:R-:W-:-:S04]  /*0d70*/  FADD.FTZ R7, R8, R7 ;  /* 0x0000000708077221 */ /* 0x002fc80000010000 */
[----:B------:R-:W-:Y:S01]  /*0d80*/  FMUL.FTZ R7, R7, UR4 ;  /* 0x0000000407077c20 */ /* 0x000fe20008410000 */
[----:B------:R0:W-:Y:S01]  /*0d90*/  @!P0 STG.E desc[UR6][R2.64], R5 ;  /* 0x0000000502008986 */ /* 0x0001e2000c101906 */
[----:B------:R-:W-:Y:S05]  /*0da0*/  @P0 EXIT ;  /* 0x000000000000094d */ /* 0x000fea0003800000 */
[----:B------:R-:W-:Y:S01]  /*0db0*/  STG.E desc[UR6][R2.64+0x80], R7 ;  /* 0x0000800702007986 */ /* 0x000fe2000c101906 */
[----:B------:R-:W-:Y:S05]  /*0dc0*/  EXIT ;  /* 0x000000000000794d */ /* 0x000fea0003800000 */
.L_x_1593:
        /* <DEDUP_REMOVED lines=11> */
.L_x_2484:


//--------------------- .text._ZN5flash25flash_bwd_dot_do_o_kernelILb1E23Flash_bwd_kernel_traitsILi64ELi64ELi128ELi8ELi2ELi4ELi4ELb1ELb0EN7cutlass10bfloat16_tE19Flash_kernel_traitsILi64ELi64ELi128ELi8ES3_EEEEvNS_16Flash_bwd_paramsE --------------------------
	.section	.text._ZN5flash25flash_bwd_dot_do_o_kernelILb1E23Flash_bwd_kernel_traitsILi64ELi64ELi128ELi8ELi2ELi4ELi4ELb1ELb0EN7cutlass10bfloat16_tE19Flash_kernel_traitsILi64ELi64ELi128ELi8ES3_EEEEvNS_16Flash_bwd_paramsE,"ax",@progbits
	.align	128
        .global         _ZN5flash25flash_bwd_dot_do_o_kernelILb1E23Flash_bwd_kernel_traitsILi64ELi64ELi128ELi8ELi2ELi4ELi4ELb1ELb0EN7cutlass10bfloat16_tE19Flash_kernel_traitsILi64ELi64ELi128ELi8ES3_EEEEvNS_16Flash_bwd_paramsE
        .type           _ZN5flash25flash_bwd_dot_do_o_kernelILb1E23Flash_bwd_kernel_traitsILi64ELi64ELi128ELi8ELi2ELi4ELi4ELb1ELb0EN7cutlass10bfloat16_tE19Flash_kernel_traitsILi64ELi64ELi128ELi8ES3_EEEEvNS_16Flash_bwd_paramsE,@function
        .size           _ZN5flash25flash_bwd_dot_do_o_kernelILb1E23Flash_bwd_kernel_traitsILi64ELi64ELi128ELi8ELi2ELi4ELi4ELb1ELb0EN7cutlass10bfloat16_tE19Flash_kernel_traitsILi64ELi64ELi128ELi8ES3_EEEEvNS_16Flash_bwd_paramsE,(.L_x_2485 - _ZN5flash25flash_bwd_dot_do_o_kernelILb1E23Flash_bwd_kernel_traitsILi64ELi64ELi128ELi8ELi2ELi4ELi4ELb1ELb0EN7cutlass10bfloat16_tE19Flash_kernel_traitsILi64ELi64ELi128ELi8ES3_EEEEvNS_16Flash_bwd_paramsE)
        .other          _ZN5flash25flash_bwd_dot_do_o_kernelILb1E23Flash_bwd_kernel_traitsILi64ELi64ELi128ELi8ELi2ELi4ELi4ELb1ELb0EN7cutlass10bfloat16_tE19Flash_kernel_traitsILi64ELi64ELi128ELi8ES3_EEEEvNS_16Flash_bwd_paramsE,@"STO_CUDA_ENTRY STV_DEFAULT"
_ZN5flash25flash_bwd_dot_do_o_kernelILb1E23Flash_bwd_kernel_traitsILi64ELi64ELi128ELi8ELi2ELi4ELi4ELb1ELb0EN7cutlass10bfloat16_tE19Flash_kernel_traitsILi64ELi64ELi128ELi8ES3_EEEEvNS_16Flash_bwd_paramsE:
.text._ZN5flash25flash_bwd_dot_do_o_kernelILb1E23Flash_bwd_kernel_traitsILi64ELi64ELi128ELi8ELi2ELi4ELi4ELb1ELb0EN7cutlass10bfloat16_tE19Flash_kernel_traitsILi64ELi64ELi128ELi8ES3_EEEEvNS_16Flash_bwd_paramsE:
[----:B------:R-:W-:Y:S08]  /*0000*/  LDC R1, c[0x0][0x28] ;  /* 0x00000a00ff017b82 */ /* 0x000ff00000000800 */
[----:B------:R-:W0:Y:S01]  /*0010*/  LDC.64 R2, c[0x0][0x2f0] ;  /* 0x0000bc00ff027b82 */ /* 0x000e220000000a00 */
[----:B------:R-:W1:Y:S01]  /*0020*/  S2R R0, SR_CTAID.Y ;  /* 0x0000000000007919 */ /* 0x000e620000002600 */
[----:B------:R-:W-:Y:S01]  /*0030*/  IMAD.MOV.U32 R11, RZ, RZ, -0x1 ;  /* 0xffffffffff0b7424 */ /* 0x000fe200078e00ff */
[----:B------:R-:W-:Y:S01]  /*0040*/  ULDC.64 UR4, c[0x0][0x208] ;  /* 0x0000820000047ab9 */ /* 0x000fe20000000a00 */
[----:B0-----:R-:W-:-:S04]  /*0050*/  ISETP.NE.U32.AND P0, PT, R2, RZ, PT ;  /* 0x000000ff0200720c */ /* 0x001fc80003f05070 */
        /* <DEDUP_REMOVED lines=8> */
[----:B------:R-:W0:Y:S02]  /*00e0*/  S2R R27, SR_CTAID.X ;  /* 0x00000000001b7919 */ /* 0x000e240000002500 */
[----:B0-----:R-:W-:Y:S01]  /*00f0*/  IMAD.SHL.U32 R27, R27, 0x40, RZ ;  /* 0x000000401b1b7824 */ /* 0x001fe200078e00ff */
[----:B--2---:R-:W-:-:S06]  /*0100*/  @P0 IADD3 R12, R4, -R11, RZ ;  /* 0x8000000b040c0210 */ /* 0x004fcc0007ffe0ff */
[----:B------:R-:W0:Y:S02]  /*0110*/  @!P0 LDC R12, c[0x0][0x2c4] ;  /* 0x0000b100ff0c8b82 */ /* 0x000e240000000800 */
[----:B0-----:R-:W-:-:S13]  /*0120*/  ISETP.GT.AND P1, PT, R12, R27, PT ;  /* 0x0000001b0c00720c */ /* 0x001fda0003f24270 */
[----:B------:R-:W-:Y:S05]  /*0130*/  @!P1 EXIT ;  /* 0x000000000000994d */ /* 0x000fea0003800000 */
[----:B------:R-:W-:Y:S01]  /*0140*/  ISETP.NE.AND P1, PT, R11, -0x1, PT ;  /* 0xffffffff0b00780c */ /* 0x000fe20003f25270 */
[----:B------:R-:W0:Y:S01]  /*0150*/  LDC R19, c[0x0][0x2d4] ;  /* 0x0000b500ff137b82 */ /* 0x000e220000000800 */
[----:B------:R-:W1:Y:S01]  /*0160*/  S2R R20, SR_TID.X ;  /* 0x0000000000147919 */ /* 0x000e620000002100 */
[----:B------:R-:W-:Y:S01]  /*0170*/  SHF.R.S32.HI R16, RZ, 0x1f, R27 ;  /* 0x0000001fff107819 */ /* 0x000fe2000001141b */
[----:B------:R-:W-:-:S05]  /*0180*/  IMAD.MOV.U32 R23, RZ, RZ, RZ ;  /* 0x000000ffff177224 */ /* 0x000fca00078e00ff */
[----:B------:R-:W2:Y:S04]  /*0190*/  LDC R21, c[0x0][0x270] ;  /* 0x00009c00ff157b82 */ /* 0x000ea80000000800 */
[----:B------:R-:W-:-:S04]  /*01a0*/  @!P1 SHF.R.S32.HI R5, RZ, 0x1f, R0 ;  /* 0x0000001fff059819 */ /* 0x000fc80000011400 */
[----:B------:R-:W3:Y:S08]  /*01b0*/  @!P1 LDC.64 R6, c[0x0][0x418] ;  /* 0x00010600ff069b82 */ /* 0x000ef00000000a00 */
[----:B------:R-:W4:Y:S08]  /*01c0*/  @P1 LDC.64 R14, c[0x0][0x420] ;  /* 0x00010800ff0e1b82 */ /* 0x000f300000000a00 */
[----:B------:R-:W5:Y:S01]  /*01d0*/  @P1 LDC.64 R2, c[0x0][0x298] ;  /* 0x0000a600ff021b82 */ /* 0x000f620000000a00 */
[----:B---3--:R-:W-:-:S07]  /*01e0*/  @!P1 IMAD R10, R5, R6, RZ ;  /* 0x00000006050a9224 */ /* 0x008fce00078e02ff */
[----:B------:R-:W3:Y:S01]  /*01f0*/  LDC R24, c[0x0][0x2dc] ;  /* 0x0000b700ff187b82 */ /* 0x000ee20000000800 */
[----:B------:R-:W-:-:S04]  /*0200*/  IMAD.WIDE R4, R0, 0x80, RZ ;  /* 0x0000008000047825 */ /* 0x000fc800078e02ff */
[----:B------:R-:W-:Y:S01]  /*0210*/  @!P1 IMAD R13, R0, R7, R10 ;  /* 0x00000007000d9224 */ /* 0x000fe200078e020a */
[----:B------:R-:W-:Y:S01]  /*0220*/  SEL R10, R4, RZ, P0 ;  /* 0x000000ff040a7207 */ /* 0x000fe20000000000 */
[----:B----4-:R-:W-:Y:S01]  /*0230*/  @P1 IMAD.WIDE.U32 R8, R11, R14, RZ ;  /* 0x0000000e0b081225 */ /* 0x010fe200078e00ff */
[----:B------:R-:W-:Y:S02]  /*0240*/  SEL R17, R5, RZ, P0 ;  /* 0x000000ff05117207 */ /* 0x000fe40000000000 */
[----:B------:R-:W-:Y:S01]  /*0250*/  IADD3 R25, P0, R27, R10, RZ ;  /* 0x0000000a1b197210 */ /* 0x000fe20007f1e0ff */
[----:B------:R-:W-:-:S03]  /*0260*/  @!P1 IMAD.WIDE.U32 R6, R0, R6, RZ ;  /* 0x0000000600069225 */ /* 0x000fc600078e00ff */
[----:B------:R-:W-:Y:S01]  /*0270*/  IADD3.X R29, R16, R17, RZ, P0, !PT ;  /* 0x00000011101d7210 */ /* 0x000fe200007fe4ff */
[----:B------:R-:W-:Y:S01]  /*0280*/  @P1 IMAD R9, R11, R15, R9 ;  /* 0x0000000f0b091224 */ /* 0x000fe200078e0209 */
[----:B------:R-:W-:Y:S01]  /*0290*/  @!P1 IADD3 R9, R7, R13, RZ ;  /* 0x0000000d07099210 */ /* 0x000fe20007ffe0ff */
[----:B0-----:R-:W-:Y:S01]  /*02a0*/  IMAD.WIDE R4, R0, R19, RZ ;  /* 0x0000001300047225 */ /* 0x001fe200078e02ff */
[----:B------:R-:W0:Y:S01]  /*02b0*/  S2R R13, SR_CTAID.Z ;  /* 0x00000000000d7919 */ /* 0x000e220000002700 */
[----:B--2---:R-:W-:Y:S02]  /*02c0*/  SHF.R.S32.HI R7, RZ, 0x1f, R21 ;  /* 0x0000001fff077819 */ /* 0x004fe40000011415 */
[----:B------:R-:W-:Y:S02]  /*02d0*/  IMAD R5, R5, R21, RZ ;  /* 0x0000001505057224 */ /* 0x000fe400078e02ff */
[----:B-----5:R-:W-:Y:S01]  /*02e0*/  @P1 IMAD.WIDE.U32 R14, R11, R2, RZ ;  /* 0x000000020b0e1225 */ /* 0x020fe200078e00ff */
[----:B---3--:R-:W-:-:S03]  /*02f0*/  SHF.R.S32.HI R18, RZ, 0x1f, R24 ;  /* 0x0000001fff127819 */ /* 0x008fc60000011418 */
[C---:B------:R-:W-:Y:S02]  /*0300*/  IMAD R7, R4.reuse, R7, R5 ;  /* 0x0000000704077224 */ /* 0x040fe400078e0205 */
[----:B------:R-:W-:-:S04]  /*0310*/  IMAD.WIDE.U32 R4, R4, R21, RZ ;  /* 0x0000001504047225 */ /* 0x000fc800078e00ff */
[----:B------:R-:W-:Y:S01]  /*0320*/  @P1 IMAD R15, R11, R3, R15 ;  /* 0x000000030b0f1224 */ /* 0x000fe200078e020f */
[----:B------:R-:W-:Y:S01]  /*0330*/  IADD3 R3, R5, R7, RZ ;  /* 0x0000000705037210 */ /* 0x000fe20007ffe0ff */
[----:B------:R-:W-:Y:S02]  /*0340*/  @!P1 IMAD.MOV.U32 R8, RZ, RZ, R6 ;  /* 0x000000ffff089224 */ /* 0x000fe400078e0006 */
[----:B------:R-:W-:-:S04]  /*0350*/  IMAD.WIDE R6, R21, R24, RZ ;  /* 0x0000001815067225 */ /* 0x000fc800078e02ff */
[----:B------:R-:W-:Y:S02]  /*0360*/  IMAD R17, R3, R24, RZ ;  /* 0x0000001803117224 */ /* 0x000fe400078e02ff */
[----:B------:R-:W-:Y:S01]  /*0370*/  @P1 IMAD.MOV.U32 R10, RZ, RZ, R11 ;  /* 0x000000ffff0a1224 */ /* 0x000fe200078e000b */
[----:B01----:R-:W-:Y:S06]  /*0380*/  @P1 BRA `(.L_x_1594) ;  /* 0x00000000001c1947 */ /* 0x003fec0003800000 */
[----:B------:R-:W0:Y:S01]  /*0390*/  LDC.64 R2, c[0x0][0x290] ;  /* 0x0000a400ff027b82 */ /* 0x000e220000000a00 */
[----:B------:R-:W-:-:S05]  /*03a0*/  SHF.R.S32.HI R15, RZ, 0x1f, R0 ;  /* 0x0000001fff0f7819 */ /* 0x000fca0000011400 */
[-C--:B0-----:R-:W-:Y:S02]  /*03b0*/  IMAD R10, R15, R2.reuse, RZ ;  /* 0x000000020f0a7224 */ /* 0x081fe400078e02ff */
[----:B------:R-:W-:-:S04]  /*03c0*/  IMAD.WIDE.U32 R14, R0, R2, RZ ;  /* 0x00000002000e7225 */ /* 0x000fc800078e00ff */
[----:B------:R-:W-:Y:S02]  /*03d0*/  IMAD R3, R0, R3, R10 ;  /* 0x0000000300037224 */ /* 0x000fe400078e020a */
[----:B------:R-:W-:-:S03]  /*03e0*/  IMAD.MOV.U32 R10, RZ, RZ, -0x1 ;  /* 0xffffffffff0a7424 */ /* 0x000fc600078e00ff */
[----:B------:R-:W-:-:S07]  /*03f0*/  IADD3 R15, R15, R3, RZ ;  /* 0x000000030f0f7210 */ /* 0x000fce0007ffe0ff */
.L_x_1594:
[----:B------:R-:W-:Y:S01]  /*0400*/  ULDC.U8 UR6, c[0x0][0x3d8] ;  /* 0x0000f60000067ab9 */ /* 0x000fe20000000000 */
[----:B------:R-:W-:Y:S01]  /*0410*/  IMAD R2, R7, R10, RZ ;  /* 0x0000000a07027224 */ /* 0x000fe200078e02ff */
[----:B------:R-:W-:Y:S01]  /*0420*/  ISETP.NE.AND P0, PT, RZ, UR6, PT ;  /* 0x00000006ff007c0c */ /* 0x000fe2000bf05270 */
[----:B------:R-:W-:Y:S02]  /*0430*/  IMAD R17, R18, R4, R17 ;  /* 0x0000000412117224 */ /* 0x000fe400078e0211 */
[----:B------:R-:W-:Y:S02]  /*0440*/  IMAD R23, R6, R23, R2 ;  /* 0x0000001706177224 */ /* 0x000fe400078e0202 */
[----:B------:R-:W-:Y:S02]  /*0450*/  IMAD R29, R29, R6, RZ ;  /* 0x000000061d1d7224 */ /* 0x000fe400078e02ff */
[----:B------:R-:W-:-:S04]  /*0460*/  IMAD.WIDE.U32 R2, R4, R24, RZ ;  /* 0x0000001804027225 */ /* 0x000fc800078e00ff */
[----:B------:R-:W-:Y:S02]  /*0470*/  IMAD R29, R7, R25, R29 ;  /* 0x00000019071d7224 */ /* 0x000fe400078e021d */
[----:B------:R-:W-:Y:S01]  /*0480*/  IMAD.WIDE.U32 R4, R25, R6, RZ ;  /* 0x0000000619047225 */ /* 0x000fe200078e00ff */
[----:B------:R-:W-:-:S03]  /*0490*/  IADD3 R25, R3, R17, RZ ;  /* 0x0000001103197210 */ /* 0x000fc60007ffe0ff */
[----:B------:R-:W-:Y:S01]  /*04a0*/  IMAD.WIDE.U32 R6, R6, R10, RZ ;  /* 0x0000000a06067225 */ /* 0x000fe200078e00ff */
[----:B------:R-:W-:-:S03]  /*04b0*/  IADD3 R22, R5, R29, RZ ;  /* 0x0000001d05167210 */ /* 0x000fc60007ffe0ff */
[----:B------:R-:W-:Y:S01]  /*04c0*/  IMAD R3, R13, R24, RZ ;  /* 0x000000180d037224 */ /* 0x000fe200078e02ff */
[----:B------:R-:W-:Y:S01]  /*04d0*/  SEL R17, R2, R6, !P1 ;  /* 0x0000000602117207 */ /* 0x000fe20004800000 */
[----:B------:R-:W-:Y:S01]  /*04e0*/  @P1 IMAD.IADD R25, R7, 0x1, R23 ;  /* 0x0000000107191824 */ /* 0x000fe200078e0217 */
[----:B------:R-:W-:Y:S02]  /*04f0*/  SHF.R.S32.HI R6, RZ, 0x1f, R13 ;  /* 0x0000001fff067819 */ /* 0x000fe4000001140d */
[----:B------:R-:W-:Y:S01]  /*0500*/  SHF.R.S32.HI R2, RZ, 0x1f, R3 ;  /* 0x0000001fff027819 */ /* 0x000fe20000011403 */
[----:B------:R-:W-:Y:S06]  /*0510*/  @!P0 BRA `(.L_x_1595) ;  /* 0x00000000001c8947 */ /* 0x000fec0003800000 */
[----:B------:R-:W0:Y:S01]  /*0520*/  LDC R7, c[0x0][0x2c0] ;  /* 0x0000b000ff077b82 */ /* 0x000e220000000800 */
[----:B------:R-:W-:-:S04]  /*0530*/  @!P1 IMAD R11, R0, R19, RZ ;  /* 0x00000013000b9224 */ /* 0x000fc800078e02ff */
[----:B------:R-:W-:-:S03]  /*0540*/  IMAD R11, R0, 0x80, R11 ;  /* 0x00000080000b7824 */ /* 0x000fc600078e020b */
[----:B------:R-:W0:Y:S02]  /*0550*/  LDC R10, c[0x0][0x2e4] ;  /* 0x0000b900ff0a7b82 */ /* 0x000e240000000800 */
[----:B0-----:R-:W-:-:S05]  /*0560*/  LEA R0, R7, R10, 0x7 ;  /* 0x0000000a07007211 */ /* 0x001fca00078e38ff */
[----:B------:R-:W-:Y:S01]  /*0570*/  IMAD R0, R0, R13, R11 ;  /* 0x0000000d00007224 */ /* 0x000fe200078e020b */
[----:B------:R-:W-:Y:S06]  /*0580*/  BRA `(.L_x_1596) ;  /* 0x0000000000087947 */ /* 0x000fec0003800000 */
.L_x_1595:
[----:B------:R-:W-:-:S04]  /*0590*/  IMAD R0, R0, R21, R13 ;  /* 0x0000001500007224 */ /* 0x000fc800078e020d */
[----:B------:R-:W-:-:S07]  /*05a0*/  IMAD R0, R0, R19, RZ ;  /* 0x0000001300007224 */ /* 0x000fce00078e02ff */
.L_x_1596:
[----:B------:R-:W-:Y:S01]  /*05b0*/  SHF.R.S32.HI R23, RZ, 0x1f, R20 ;  /* 0x0000001fff177819 */ /* 0x000fe20000011414 */
[----:B------:R-:W-:Y:S01]  /*05c0*/  ULDC UR6, c[0x0][0x2d0] ;  /* 0x0000b40000067ab9 */ /* 0x000fe20000000800 */
[----:B------:R-:W-:Y:S01]  /*05d0*/  ULDC.64 UR8, c[0x0][0x420] ;  /* 0x0001080000087ab9 */ /* 0x000fe20000000a00 */
[----:B------:R-:W-:Y:S01]  /*05e0*/  IADD3 R3, P1, P2, R4, R17, R3 ;  /* 0x0000001104037210 */ /* 0x000fe20007a3e003 */
[----:B------:R-:W-:Y:S01]  /*05f0*/  IMAD R16, R16, UR8, RZ ;  /* 0x0000000810107c24 */ /* 0x000fe2000f8e02ff */
[----:B------:R-:W-:Y:S01]  /*0600*/  LEA.HI R5, R23, R20, RZ, 0x3 ;  /* 0x0000001417057211 */ /* 0x000fe200078f18ff */
[----:B------:R-:W-:Y:S02]  /*0610*/  ULDC.64 UR10, c[0x0][0x298] ;  /* 0x0000a600000a7ab9 */ /* 0x000fe40000000a00 */
[----:B------:R-:W-:Y:S01]  /*0620*/  IMAD R17, R27, UR9, R16 ;  /* 0x000000091b117c24 */ /* 0x000fe2000f8e0210 */
[----:B------:R-:W-:-:S05]  /*0630*/  LOP3.LUT R7, R5, 0x1ffffff8, RZ, 0xc0, !PT ;  /* 0x1ffffff805077812 */ /* 0x000fca00078ec0ff */
[----:B------:R-:W-:-:S05]  /*0640*/  IMAD.IADD R7, R20, 0x1, -R7 ;  /* 0x0000000114077824 */ /* 0x000fca00078e0a07 */
[----:B------:R-:W-:Y:S01]  /*0650*/  SHF.L.U32 R10, R7, 0x3, RZ ;  /* 0x00000003070a7819 */ /* 0x000fe200000006ff */
[----:B------:R-:W-:Y:S01]  /*0660*/  IMAD.IADD R7, R12, 0x1, -R27 ;  /* 0x000000010c077824 */ /* 0x000fe200078e0a1b */
[----:B------:R-:W-:Y:S02]  /*0670*/  SHF.R.S32.HI R12, RZ, 0x3, R5 ;  /* 0x00000003ff0c7819 */ /* 0x000fe40000011405 */
[----:B------:R-:W-:Y:S01]  /*0680*/  ISETP.GE.AND P0, PT, R10, UR6, PT ;  /* 0x000000060a007c0c */ /* 0x000fe2000bf06270 */
[----:B------:R-:W-:Y:S01]  /*0690*/  ULDC.64 UR6, c[0x0][0x428] ;  /* 0x00010a0000067ab9 */ /* 0x000fe20000000a00 */
[--C-:B------:R-:W-:Y:S01]  /*06a0*/  SHF.R.S32.HI R11, RZ, 0x1f, R10.reuse ;  /* 0x0000001fff0b7819 */ /* 0x100fe2000001140a */
[----:B------:R-:W-:Y:S01]  /*06b0*/  IMAD R6, R6, UR6, RZ ;  /* 0x0000000606067c24 */ /* 0x000fe2000f8e02ff */
[C---:B------:R-:W-:Y:S02]  /*06c0*/  ISETP.LT.AND P3, PT, R12.reuse, R7, !P0 ;  /* 0x000000070c00720c */ /* 0x040fe40004761270 */
[----:B------:R-:W-:Y:S01]  /*06d0*/  IADD3 R16, R12, 0x20, RZ ;  /* 0x000000200c107810 */ /* 0x000fe20007ffe0ff */
[----:B------:R-:W-:-:S03]  /*06e0*/  IMAD.WIDE.U32 R4, R27, UR8, R10 ;  /* 0x000000081b047c25 */ /* 0x000fc6000f8e000a */
[----:B------:R-:W-:Y:S01]  /*06f0*/  ISETP.LT.AND P0, PT, R16, R7, !P0 ;  /* 0x000000071000720c */ /* 0x000fe20004701270 */
[----:B------:R-:W-:Y:S01]  /*0700*/  IMAD.WIDE.U32 R10, R27, UR10, R10 ;  /* 0x0000000a1b0a7c25 */ /* 0x000fe2000f8e000a */
[----:B------:R-:W-:Y:S02]  /*0710*/  IADD3 R4, P4, R8, R4, RZ ;  /* 0x0000000408047210 */ /* 0x000fe40007f9e0ff */
[----:B------:R-:W-:Y:S01]  /*0720*/  SHF.R.S32.HI R16, RZ, 0x1f, R27 ;  /* 0x0000001fff107819 */ /* 0x000fe2000001141b */
[----:B------:R-:W-:Y:S01]  /*0730*/  IMAD R7, R13, UR7, R6 ;  /* 0x000000070d077c24 */ /* 0x000fe2000f8e0206 */
[----:B------:R-:W-:Y:S02]  /*0740*/  IADD3.X R5, R9, R5, R17, P4, !PT ;  /* 0x0000000509057210 */ /* 0x000fe400027fe411 */
[----:B------:R-:W0:Y:S01]  /*0750*/  @P3 LDC.64 R8, c[0x0][0x3e0] ;  /* 0x0000f800ff083b82 */ /* 0x000e220000000a00 */
[----:B------:R-:W-:Y:S01]  /*0760*/  IMAD R16, R16, UR10, RZ ;  /* 0x0000000a10107c24 */ /* 0x000fe2000f8e02ff */
[----:B------:R-:W-:Y:S01]  /*0770*/  SHF.R.S32.HI R6, RZ, 0x1f, R12 ;  /* 0x0000001fff067819 */ /* 0x000fe2000001140c */
[----:B------:R-:W-:Y:S01]  /*0780*/  IMAD.WIDE.U32 R4, R13, UR6, R4 ;  /* 0x000000060d047c25 */ /* 0x000fe2000f8e0004 */
[----:B------:R-:W-:Y:S01]  /*0790*/  IADD3 R14, P4, R14, R10, RZ ;  /* 0x0000000a0e0e7210 */ /* 0x000fe20007f9e0ff */
[----:B------:R-:W-:Y:S01]  /*07a0*/  ULDC.64 UR6, c[0x0][0x2a0] ;  /* 0x0000a80000067ab9 */ /* 0x000fe20000000a00 */
[----:B------:R-:W-:Y:S01]  /*07b0*/  SHF.R.S32.HI R10, RZ, 0x1f, R13 ;  /* 0x0000001fff0a7819 */ /* 0x000fe2000001140d */
[----:B------:R-:W-:Y:S01]  /*07c0*/  IMAD R16, R27, UR11, R16 ;  /* 0x0000000b1b107c24 */ /* 0x000fe2000f8e0210 */
[----:B------:R-:W1:Y:S01]  /*07d0*/  @P0 LDC.64 R28, c[0x0][0x3e0] ;  /* 0x0000f800ff1c0b82 */ /* 0x000e620000000a00 */
[----:B------:R-:W-:Y:S01]  /*07e0*/  @P3 IMAD R17, R6, UR8, RZ ;  /* 0x0000000806113c24 */ /* 0x000fe2000f8e02ff */
[----:B------:R-:W-:Y:S01]  /*07f0*/  @P0 MOV R18, R4 ;  /* 0x0000000400120202 */ /* 0x000fe20000000f00 */
[----:B------:R-:W-:Y:S01]  /*0800*/  IMAD.IADD R5, R5, 0x1, R7 ;  /* 0x0000000105057824 */ /* 0x000fe200078e0207 */
[----:B------:R-:W-:Y:S01]  /*0810*/  IADD3.X R15, R15, R11, R16, P4, !PT ;  /* 0x0000000b0f0f7210 */ /* 0x000fe200027fe410 */
[C---:B------:R-:W-:Y:S01]  /*0820*/  @P3 IMAD R17, R12.reuse, UR9, R17 ;  /* 0x000000090c113c24 */ /* 0x040fe2000f8e0211 */
[----:B------:R-:W-:Y:S01]  /*0830*/  SHF.R.S32.HI R11, RZ, 0x1f, R20 ;  /* 0x0000001fff0b7819 */ /* 0x000fe20000011414 */
[----:B------:R-:W-:-:S03]  /*0840*/  @P3 IMAD.WIDE.U32 R6, R12, UR8, R4 ;  /* 0x000000080c063c25 */ /* 0x000fc6000f8e0004 */
[----:B------:R-:W-:Y:S01]  /*0850*/  LEA.HI R11, R11, R20, RZ, 0x3 ;  /* 0x000000140b0b7211 */ /* 0x000fe200078f18ff */
[----:B------:R-:W-:Y:S01]  /*0860*/  @P0 IMAD.MOV.U32 R19, RZ, RZ, R5 ;  /* 0x000000ffff130224 */ /* 0x000fe200078e0005 */
[----:B------:R-:W-:Y:S01]  /*0870*/  @P3 IADD3 R7, R7, R17, RZ ;  /* 0x0000001107073210 */ /* 0x000fe20007ffe0ff */
[----:B------:R-:W2:Y:S01]  /*0880*/  @P3 LDC.64 R4, c[0x0][0x280] ;  /* 0x0000a000ff043b82 */ /* 0x000ea20000000a00 */
[----:B------:R-:W-:Y:S01]  /*0890*/  SHF.R.S32.HI R11, RZ, 0x3, R11 ;  /* 0x00000003ff0b7819 */ /* 0x000fe2000001140b */
[----:B------:R-:W-:Y:S01]  /*08a0*/  IMAD R10, R10, UR6, RZ ;  /* 0x000000060a0a7c24 */ /* 0x000fe2000f8e02ff */
[C---:B0-----:R-:W-:Y:S01]  /*08b0*/  @P3 LEA R8, P4, R6.reuse, R8, 0x1 ;  /* 0x0000000806083211 */ /* 0x041fe200078808ff */
[C---:B------:R-:W-:Y:S01]  /*08c0*/  IMAD.WIDE.U32 R14, R13.reuse, UR6, R14 ;  /* 0x000000060d0e7c25 */ /* 0x040fe2000f8e000e */
[----:B------:R-:W-:Y:S02]  /*08d0*/  SHF.R.S32.HI R16, RZ, 0x1f, R11 ;  /* 0x0000001fff107819 */ /* 0x000fe4000001140b */
[----:B------:R-:W-:Y:S01]  /*08e0*/  @P3 LEA.HI.X R9, R6, R9, R7, 0x1, P4 ;  /* 0x0000000906093211 */ /* 0x000fe200020f0c07 */
[----:B------:R-:W-:Y:S01]  /*08f0*/  IMAD R11, R13, UR7, R10 ;  /* 0x000000070d0b7c24 */ /* 0x000fe2000f8e020a */
[----:B------:R-:W-:Y:S01]  /*0900*/  @P0 IADD3 R6, P4, R12, 0x20, RZ ;  /* 0x000000200c060810 */ /* 0x000fe20007f9e0ff */
[----:B------:R-:W-:Y:S01]  /*0910*/  IMAD R21, R21, R24, RZ ;  /* 0x0000001815157224 */ /* 0x000fe200078e02ff */
[----:B------:R-:W-:Y:S01]  /*0920*/  LEA.HI R23, R23, R20, RZ, 0x4 ;  /* 0x0000001417177211 */ /* 0x000fe200078f20ff */
[----:B------:R-:W-:Y:S01]  /*0930*/  ULDC.64 UR6, c[0x0][0x400] ;  /* 0x0001000000067ab9 */ /* 0x000fe20000000a00 */
[----:B------:R-:W-:Y:S01]  /*0940*/  IADD3 R15, R15, R11, RZ ;  /* 0x0000000b0f0f7210 */ /* 0x000fe20007ffe0ff */
[----:B------:R-:W-:-:S02]  /*0950*/  @P0 IMAD.X R7, RZ, RZ, R16, P4 ;  /* 0x000000ffff070224 */ /* 0x000fc400020e0610 */
[----:B------:R-:W-:Y:S02]  /*0960*/  @P3 IMAD R11, R16, UR10, RZ ;  /* 0x0000000a100b3c24 */ /* 0x000fe4000f8e02ff */
[----:B------:R-:W-:Y:S02]  /*0970*/  @P0 IMAD R7, R7, UR8, RZ ;  /* 0x0000000807070c24 */ /* 0x000fe4000f8e02ff */
[----:B------:R-:W-:Y:S02]  /*0980*/  @P3 IMAD R11, R12, UR11, R11 ;  /* 0x0000000b0c0b3c24 */ /* 0x000fe4000f8e020b */
[C---:B------:R-:W-:Y:S02]  /*0990*/  @P0 IMAD R13, R6.reuse, UR9, R7 ;  /* 0x00000009060d0c24 */ /* 0x040fe4000f8e0207 */
[----:B------:R-:W-:-:S04]  /*09a0*/  @P0 IMAD.WIDE.U32 R6, R6, UR8, R18 ;  /* 0x0000000806060c25 */ /* 0x000fc8000f8e0012 */
[----:B------:R-:W-:Y:S01]  /*09b0*/  @P0 IMAD.IADD R7, R7, 0x1, R13 ;  /* 0x0000000107070824 */ /* 0x000fe200078e020d */
[----:B-1----:R-:W-:-:S04]  /*09c0*/  @P0 LEA R28, P4, R6, R28, 0x1 ;  /* 0x0000001c061c0211 */ /* 0x002fc800078808ff */
[----:B------:R-:W-:Y:S01]  /*09d0*/  @P0 LEA.HI.X R29, R6, R29, R7, 0x1, P4 ;  /* 0x0000001d061d0211 */ /* 0x000fe200020f0c07 */
[----:B------:R-:W-:-:S05]  /*09e0*/  @P3 IMAD.WIDE.U32 R6, R12, UR10, R14 ;  /* 0x0000000a0c063c25 */ /* 0x000fca000f8e000e */
[----:B------:R-:W-:Y:S02]  /*09f0*/  @P3 IADD3 R7, R7, R11, RZ ;  /* 0x0000000b07073210 */ /* 0x000fe40007ffe0ff */
[----:B--2---:R-:W-:-:S04]  /*0a00*/  @P3 LEA R18, P4, R6, R4, 0x1 ;  /* 0x0000000406123211 */ /* 0x004fc800078808ff */
[----:B------:R-:W-:Y:S02]  /*0a10*/  @P3 LEA.HI.X R19, R6, R5, R7, 0x1, P4 ;  /* 0x0000000506133211 */ /* 0x000fe400020f0c07 */
[----:B------:R-:W-:Y:S02]  /*0a20*/  CS2R R4, SRZ ;  /* 0x0000000000047805 */ /* 0x000fe4000001ff00 */
[----:B------:R-:W-:Y:S02]  /*0a30*/  CS2R R6, SRZ ;  /* 0x0000000000067805 */ /* 0x000fe4000001ff00 */
[----:B------:R-:W-:-:S04]  /*0a40*/  CS2R R10, SRZ ;  /* 0x00000000000a7805 */ /* 0x000fc8000001ff00 */
[----:B------:R0:W2:Y:S02]  /*0a50*/  @P3 LDG.E.128 R4, desc[UR4][R8.64] ;  /* 0x0000000408043981 */ /* 0x0000a4000c1e1d00 */
[----:B0-----:R-:W-:-:S06]  /*0a60*/  CS2R R8, SRZ ;  /* 0x0000000000087805 */ /* 0x001fcc000001ff00 */
[----:B------:R0:W3:Y:S01]  /*0a70*/  @P3 LDG.E.128 R8, desc[UR4][R18.64] ;  /* 0x0000000412083981 */ /* 0x0000e2000c1e1d00 */
[C---:B--2---:R-:W-:Y:S01]  /*0a80*/  LOP3.LUT R13, R4.reuse, 0xffff0000, RZ, 0xc0, !PT ;  /* 0xffff0000040d7812 */ /* 0x044fe200078ec0ff */
[----:B------:R-:W-:Y:S01]  /*0a90*/  IMAD.U32 R4, R4, 0x10000, RZ ;  /* 0x0001000004047824 */ /* 0x000fe200078e00ff */
[C---:B0-----:R-:W-:Y:S02]  /*0aa0*/  SHF.L.U32 R19, R5.reuse, 0x10, RZ ;  /* 0x0000001005137819 */ /* 0x041fe400000006ff */
[----:B------:R-:W-:Y:S02]  /*0ab0*/  LOP3.LUT R5, R5, 0xffff0000, RZ, 0xc0, !PT ;  /* 0xffff000005057812 */ /* 0x000fe400078ec0ff */
[----:B---3--:R-:W-:-:S05]  /*0ac0*/  LOP3.LUT R26, R8, 0xffff0000, RZ, 0xc0, !PT ;  /* 0xffff0000081a7812 */ /* 0x008fca00078ec0ff */
[----:B------:R-:W-:Y:S01]  /*0ad0*/  FMUL.FTZ R17, R13, R26 ;  /* 0x0000001a0d117220 */ /* 0x000fe20000410000 */
[----:B------:R-:W-:Y:S02]  /*0ae0*/  SHF.L.U32 R13, R8, 0x10, RZ ;  /* 0x00000010080d7819 */ /* 0x000fe400000006ff */
[----:B------:R-:W-:-:S03]  /*0af0*/  @P0 IADD3 R8, P3, R12, 0x20, RZ ;  /* 0x000000200c080810 */ /* 0x000fc60007f7e0ff */
[----:B------:R-:W-:Y:S02]  /*0b00*/  FFMA.FTZ R4, R4, R13, R17 ;  /* 0x0000000d04047223 */ /* 0x000fe40000010011 */
[----:B------:R-:W0:Y:S01]  /*0b10*/  @P0 LDC.64 R12, c[0x0][0x280] ;  /* 0x0000a000ff0c0b82 */ /* 0x000e220000000a00 */
[----:B------:R-:W-:Y:S02]  /*0b20*/  @P0 IMAD.X R17, RZ, RZ, R16, P3 ;  /* 0x000000ffff110224 */ /* 0x000fe400018e0610 */
[----:B------:R-:W-:-:S04]  /*0b30*/  @P0 IMAD.WIDE.U32 R14, R8, UR10, R14 ;  /* 0x0000000a080e0c25 */ /* 0x000fc8000f8e000e */
[----:B------:R-:W-:-:S04]  /*0b40*/  @P0 IMAD R17, R17, UR10, RZ ;  /* 0x0000000a11110c24 */ /* 0x000fc8000f8e02ff */
[----:B------:R-:W-:Y:S02]  /*0b50*/  @P0 IMAD R17, R8, UR11, R17 ;  /* 0x0000000b08110c24 */ /* 0x000fe4000f8e0211 */
[----:B------:R-:W-:-:S04]  /*0b60*/  IMAD.U32 R8, R9, 0x10000, RZ ;  /* 0x0001000009087824 */ /* 0x000fc800078e00ff */
[----:B------:R-:W-:Y:S01]  /*0b70*/  FFMA.FTZ R16, R19, R8, R4 ;  /* 0x0000000813107223 */ /* 0x000fe20000010004 */
[----:B------:R-:W-:Y:S02]  /*0b80*/  LOP3.LUT R8, R9, 0xffff0000, RZ, 0xc0, !PT ;  /* 0xffff000009087812 */ /* 0x000fe400078ec0ff */
[----:B------:R-:W-:-:S03]  /*0b90*/  @P0 IADD3 R9, R15, R17, RZ ;  /* 0x000000110f090210 */ /* 0x000fc60007ffe0ff */
[----:B------:R-:W-:Y:S01]  /*0ba0*/  FFMA.FTZ R17, R5, R8, R16 ;  /* 0x0000000805117223 */ /* 0x000fe20000010010 */
[----:B0-----:R-:W-:Y:S01]  /*0bb0*/  @P0 LEA R4, P3, R14, R12, 0x1 ;  /* 0x0000000c0e040211 */ /* 0x001fe200078608ff */
[----:B------:R-:W-:-:S03]  /*0bc0*/  IMAD.U32 R8, R6, 0x10000, RZ ;  /* 0x0001000006087824 */ /* 0x000fc600078e00ff */
[----:B------:R-:W-:Y:S02]  /*0bd0*/  @P0 LEA.HI.X R5, R14, R13, R9, 0x1, P3 ;  /* 0x0000000d0e050211 */ /* 0x000fe400018f0c09 */
[----:B------:R-:W-:Y:S02]  /*0be0*/  CS2R R12, SRZ ;  /* 0x00000000000c7805 */ /* 0x000fe4000001ff00 */
[----:B------:R-:W-:Y:S02]  /*0bf0*/  SHF.L.U32 R9, R10, 0x10, RZ ;  /* 0x000000100a097819 */ /* 0x000fe400000006ff */
[----:B------:R-:W-:Y:S02]  /*0c00*/  CS2R R14, SRZ ;  /* 0x00000000000e7805 */ /* 0x000fe4000001ff00 */
[----:B------:R-:W-:Y:S01]  /*0c10*/  CS2R R18, SRZ ;  /* 0x0000000000127805 */ /* 0x000fe2000001ff00 */
[----:B------:R-:W-:Y:S01]  /*0c20*/  FFMA.FTZ R8, R8, R9, R17 ;  /* 0x0000000908087223 */ /* 0x000fe20000010011 */
[----:B------:R-:W-:-:S02]  /*0c30*/  CS2R R16, SRZ ;  /* 0x0000000000107805 */ /* 0x000fc4000001ff00 */
[----:B------:R-:W2:Y:S04]  /*0c40*/  @P0 LDG.E.128 R12, desc[UR4][R28.64] ;  /* 0x000000041c0c0981 */ /* 0x000ea8000c1e1d00 */
[----:B------:R0:W3:Y:S01]  /*0c50*/  @P0 LDG.E.128 R16, desc[UR4][R4.64] ;  /* 0x0000000404100981 */ /* 0x0000e2000c1e1d00 */
[----:B------:R-:W-:Y:S01]  /*0c60*/  LOP3.LUT R10, R10, 0xffff0000, RZ, 0xc0, !PT ;  /* 0xffff00000a0a7812 */ /* 0x000fe200078ec0ff */
[----:B------:R-:W-:Y:S01]  /*0c70*/  IMAD.IADD R27, R27, 0x1, R0 ;  /* 0x000000011b1b7824 */ /* 0x000fe200078e0200 */
[----:B------:R-:W-:Y:S02]  /*0c80*/  IADD3.X R25, R22, R25, R2, P1, P2 ;  /* 0x0000001916197210 */ /* 0x000fe40000fe4402 */
[----:B0-----:R-:W-:Y:S02]  /*0c90*/  LOP3.LUT R5, R6, 0xffff0000, RZ, 0xc0, !PT ;  /* 0xffff000006057812 */ /* 0x001fe400078ec0ff */
[C---:B--2---:R-:W-:Y:S01]  /*0ca0*/  LOP3.LUT R26, R12.reuse, 0xffff0000, RZ, 0xc0, !PT ;  /* 0xffff00000c1a7812 */ /* 0x044fe200078ec0ff */
[----:B------:R-:W-:Y:S01]  /*0cb0*/  IMAD.U32 R12, R12, 0x10000, RZ ;  /* 0x000100000c0c7824 */ /* 0x000fe200078e00ff */
[----:B---3--:R-:W-:-:S02]  /*0cc0*/  LOP3.LUT R9, R16, 0xffff0000, RZ, 0xc0, !PT ;  /* 0xffff000010097812 */ /* 0x008fc400078ec0ff */
[----:B------:R-:W-:Y:S02]  /*0cd0*/  SHF.L.U32 R16, R16, 0x10, RZ ;  /* 0x0000001010107819 */ /* 0x000fe400000006ff */
[----:B------:R-:W-:Y:S01]  /*0ce0*/  LOP3.LUT R4, R17, 0xffff0000, RZ, 0xc0, !PT ;  /* 0xffff000011047812 */ /* 0x000fe200078ec0ff */
[----:B------:R-:W-:Y:S01]  /*0cf0*/  FMUL.FTZ R9, R9, R26 ;  /* 0x0000001a09097220 */ /* 0x000fe20000410000 */
[----:B------:R-:W-:-:S03]  /*0d00*/  SHF.L.U32 R6, R18, 0x10, RZ ;  /* 0x0000001012067819 */ /* 0x000fc600000006ff */
[----:B------:R-:W-:Y:S01]  /*0d10*/  FFMA.FTZ R9, R16, R12, R9 ;  /* 0x0000000c10097223 */ /* 0x000fe20000010009 */
[----:B------:R-:W-:Y:S01]  /*0d20*/  SHF.L.U32 R12, R17, 0x10, RZ ;  /* 0x00000010110c7819 */ /* 0x000fe200000006ff */
[C---:B------:R-:W-:Y:S01]  /*0d30*/  IMAD.U32 R16, R13.reuse, 0x10000, RZ ;  /* 0x000100000d107824 */ /* 0x040fe200078e00ff */
[----:B------:R-:W-:-:S03]  /*0d40*/  LOP3.LUT R13, R13, 0xffff0000, RZ, 0xc0, !PT ;  /* 0xffff00000d0d7812 */ /* 0x000fc600078ec0ff */
[----:B------:R-:W-:Y:S01]  /*0d50*/  FFMA.FTZ R9, R12, R16, R9 ;  /* 0x000000100c097223 */ /* 0x000fe20000010009 */
[C---:B------:R-:W-:Y:S01]  /*0d60*/  IMAD.U32 R12, R14.reuse, 0x10000, RZ ;  /* 0x000100000e0c7824 */ /* 0x040fe200078e00ff */
[----:B------:R-:W-:Y:S02]  /*0d70*/  LOP3.LUT R14, R14, 0xffff0000, RZ, 0xc0, !PT ;  /* 0xffff00000e0e7812 */ /* 0x000fe400078ec0ff */
[----:B------:R-:W-:Y:S01]  /*0d80*/  FFMA.FTZ R13, R4, R13, R9 ;  /* 0x0000000d040d7223 */ /* 0x000fe20000010009 */
[----:B------:R-:W-:Y:S01]  /*0d90*/  FFMA.FTZ R9, R5, R10, R8 ;  /* 0x0000000a05097223 */ /* 0x000fe20000010008 */
[----:B------:R-:W-:Y:S01]  /*0da0*/  SHF.L.U32 R5, R11, 0x10, RZ ;  /* 0x000000100b057819 */ /* 0x000fe200000006ff */
[----:B------:R-:W-:Y:S02]  /*0db0*/  IMAD.U32 R4, R7, 0x10000, RZ ;  /* 0x0001000007047824 */ /* 0x000fe400078e00ff */
[----:B------:R-:W-:Y:S01]  /*0dc0*/  FFMA.FTZ R12, R6, R12, R13 ;  /* 0x0000000c060c7223 */ /* 0x000fe2000001000d */
[----:B------:R-:W-:Y:S01]  /*0dd0*/  LOP3.LUT R13, R18, 0xffff0000, RZ, 0xc0, !PT ;  /* 0xffff0000120d7812 */ /* 0x000fe200078ec0ff */
[----:B------:R-:W-:Y:S01]  /*0de0*/  IMAD.U32 R8, R15, 0x10000, RZ ;  /* 0x000100000f087824 */ /* 0x000fe200078e00ff */
[----:B------:R-:W-:Y:S01]  /*0df0*/  LOP3.LUT R6, R11, 0xffff0000, RZ, 0xc0, !PT ;  /* 0xffff00000b067812 */ /* 0x000fe200078ec0ff */
[----:B------:R-:W-:Y:S01]  /*0e00*/  FFMA.FTZ R4, R4, R5, R9 ;  /* 0x0000000504047223 */ /* 0x000fe20000010009 */
[----:B------:R-:W-:Y:S01]  /*0e10*/  SHF.L.U32 R11, R19, 0x10, RZ ;  /* 0x00000010130b7819 */ /* 0x000fe200000006ff */
[----:B------:R-:W-:Y:S01]  /*0e20*/  FFMA.FTZ R12, R13, R14, R12 ;  /* 0x0000000e0d0c7223 */ /* 0x000fe2000001000c */
[----:B------:R-:W-:-:S02]  /*0e30*/  LOP3.LUT R7, R7, 0xffff0000, RZ, 0xc0, !PT ;  /* 0xffff000007077812 */ /* 0x000fc400078ec0ff */
[----:B------:R-:W-:Y:S01]  /*0e40*/  LOP3.LUT R15, R15, 0xffff0000, RZ, 0xc0, !PT ;  /* 0xffff00000f0f7812 */ /* 0x000fe200078ec0ff */
[----:B------:R-:W-:Y:S01]  /*0e50*/  FFMA.FTZ R8, R11, R8, R12 ;  /* 0x000000080b087223 */ /* 0x000fe2000001000c */
[----:B------:R-:W-:Y:S01]  /*0e60*/  LOP3.LUT R19, R19, 0xffff0000, RZ, 0xc0, !PT ;  /* 0xffff000013137812 */ /* 0x000fe200078ec0ff */
[----:B------:R-:W-:-:S04]  /*0e70*/  FFMA.FTZ R4, R7, R6, R4 ;  /* 0x0000000607047223 */ /* 0x000fc80000010004 */
[----:B------:R-:W-:Y:S01]  /*0e80*/  FFMA.FTZ R15, R19, R15, R8 ;  /* 0x0000000f130f7223 */ /* 0x000fe20000010008 */
[----:B------:R-:W0:Y:S04]  /*0e90*/  SHFL.BFLY PT, R5, R4, 0x4, 0x1f ;  /* 0x0c801f0004057f89 */ /* 0x000e2800000e0000 */
[----:B------:R-:W1:Y:S01]  /*0ea0*/  SHFL.BFLY PT, R6, R15, 0x4, 0x1f ;  /* 0x0c801f000f067f89 */ /* 0x000e6200000e0000 */
[----:B0-----:R-:W-:Y:S01]  /*0eb0*/  FADD.FTZ R8, R4, R5 ;  /* 0x0000000504087221 */ /* 0x001fe20000010000 */
[----:B------:R-:W-:Y:S02]  /*0ec0*/  LOP3.LUT R5, R23, 0x3ffffff0, RZ, 0xc0, !PT ;  /* 0x3ffffff017057812 */ /* 0x000fe400078ec0ff */
[----:B------:R-:W-:Y:S01]  /*0ed0*/  SHF.R.S32.HI R23, RZ, 0x4, R23 ;  /* 0x00000004ff177819 */ /* 0x000fe20000011417 */
[----:B-1----:R-:W-:Y:S01]  /*0ee0*/  FADD.FTZ R9, R15, R6 ;  /* 0x000000060f097221 */ /* 0x002fe20000010000 */
[----:B------:R-:W0:Y:S01]  /*0ef0*/  SHFL.BFLY PT, R7, R8, 0x2, 0x1f ;  /* 0x0c401f0008077f89 */ /* 0x000e2200000e0000 */
[----:B------:R-:W-:-:S03]  /*0f00*/  IMAD.IADD R5, R20, 0x1, -R5 ;  /* 0x0000000114057824 */ /* 0x000fc600078e0a05 */
[----:B------:R-:W1:Y:S02]  /*0f10*/  SHFL.BFLY PT, R10, R9, 0x2, 0x1f ;  /* 0x0c401f00090a7f89 */ /* 0x000e6400000e0000 */
[----:B------:R-:W-:Y:S02]  /*0f20*/  SHF.L.U32 R4, R5, 0x2, RZ ;  /* 0x0000000205047819 */ /* 0x000fe400000006ff */
[----:B------:R-:W-:-:S03]  /*0f30*/  SHF.R.S32.HI R5, RZ, 0x1f, R27 ;  /* 0x0000001fff057819 */ /* 0x000fc6000001141b */
[----:B------:R-:W-:-:S05]  /*0f40*/  IMAD R4, R23, R21, R4 ;  /* 0x0000001517047224 */ /* 0x000fca00078e0204 */
[----:B------:R-:W-:-:S04]  /*0f50*/  IADD3 R3, P0, R4, R3, RZ ;  /* 0x0000000304037210 */ /* 0x000fc80007f1e0ff */
[----:B------:R-:W-:Y:S02]  /*0f60*/  LEA.HI.X.SX32 R4, R4, R25, 0x1, P0 ;  /* 0x0000001904047211 */ /* 0x000fe400000f0eff */
[----:B------:R-:W-:Y:S01]  /*0f70*/  LOP3.LUT P0, RZ, R20, 0x7, RZ, 0xc0, !PT ;  /* 0x0000000714ff7812 */ /* 0x000fe2000780c0ff */
[----:B0-----:R-:W-:Y:S01]  /*0f80*/  FADD.FTZ R6, R8, R7 ;  /* 0x0000000708067221 */ /* 0x001fe20000010000 */
[----:B------:R-:W-:Y:S02]  /*0f90*/  LEA R2, P1, R3, UR6, 0x2 ;  /* 0x0000000603027c11 */ /* 0x000fe4000f8210ff */
[----:B------:R-:W-:Y:S01]  /*0fa0*/  LEA.HI R20, P2, R20, R27, RZ, 0x1d ;  /* 0x0000001b14147211 */ /* 0x000fe2000785e8ff */
[----:B-1----:R-:W-:Y:S01]  /*0fb0*/  FADD.FTZ R7, R9, R10 ;  /* 0x0000000a09077221 */ /* 0x002fe20000010000 */
[----:B------:R-:W0:Y:S01]  /*0fc0*/  SHFL.BFLY PT, R11, R6, 0x1, 0x1f ;  /* 0x0c201f00060b7f89 */ /* 0x000e2200000e0000 */
[----:B------:R-:W-:Y:S01]  /*0fd0*/  LEA.HI.X R3, R3, UR7, R4, 0x2, P1 ;  /* 0x0000000703037c11 */ /* 0x000fe200088f1404 */
[----:B------:R-:W-:Y:S01]  /*0fe0*/  ULDC.64 UR6, c[0x0][0x478] ;  /* 0x00011e0000067ab9 */ /* 0x000fe20000000a00 */
[----:B------:R-:W-:Y:S01]  /*0ff0*/  SHF.L.U32 R9, R21, 0x2, RZ ;  /* 0x0000000215097819 */ /* 0x000fe200000006ff */
[----:B------:R-:W1:Y:S01]  /*1000*/  SHFL.BFLY PT, R10, R7, 0x1, 0x1f ;  /* 0x0c201f00070a7f89 */ /* 0x000e6200000e0000 */
[----:B------:R-:W-:-:S02]  /*1010*/  IADD3.X R5, RZ, R5, RZ, P2, !PT ;  /* 0x00000005ff057210 */ /* 0x000fc400017fe4ff */
[C---:B------:R-:W-:Y:S01]  /*1020*/  LEA R4, P1, R20.reuse, UR6, 0x2 ;  /* 0x0000000614047c11 */ /* 0x040fe2000f8210ff */
[----:B------:R-:W-:Y:S01]  /*1030*/  IMAD.WIDE R8, R9, 0x10, R2 ;  /* 0x0000001009087825 */ /* 0x000fe200078e0202 */
[----:B------:R-:W-:Y:S02]  /*1040*/  ULDC UR6, c[0x0][0x384] ;  /* 0x0000e10000067ab9 */ /* 0x000fe40000000800 */
[----:B------:R-:W-:Y:S01]  /*1050*/  LEA.HI.X R5, R20, UR7, R5, 0x2, P1 ;  /* 0x0000000714057c11 */ /* 0x000fe200088f1405 */
[----:B0-----:R-:W-:Y:S01]  /*1060*/  @!P0 FADD.FTZ R0, R6, R11 ;  /* 0x0000000b06008221 */ /* 0x001fe20000010000 */
[----:B-1----:R-:W-:Y:S01]  /*1070*/  FADD.FTZ R10, R7, R10 ;  /* 0x0000000a070a7221 */ /* 0x002fe20000010000 */
[----:B------:R-:W-:-:S04]  /*1080*/  IMAD.WIDE R6, R21, 0x40, R8 ;  /* 0x0000004015067825 */ /* 0x000fc800078e0208 */
[----:B------:R-:W-:Y:S01]  /*1090*/  @!P0 FMUL.FTZ R13, R0, UR6 ;  /* 0x00000006000d8c20 */ /* 0x000fe20008410000 */
[----:B------:R-:W-:Y:S01]  /*10a0*/  FMUL.FTZ R15, R10, UR6 ;  /* 0x000000060a0f7c20 */ /* 0x000fe20008410000 */
[----:B------:R-:W-:-:S03]  /*10b0*/  IMAD.WIDE R10, R21, 0x40, R6 ;  /* 0x00000040150a7825 */ /* 0x000fc600078e0206 */
[----:B------:R-:W-:Y:S04]  /*10c0*/  @!P0 STG.E desc[UR4][R4.64], R13 ;  /* 0x0000000d04008986 */ /* 0x000fe8000c101904 */
[----:B------:R-:W-:Y:S04]  /*10d0*/  @!P0 STG.E desc[UR4][R4.64+0x80], R15 ;  /* 0x0000800f04008986 */ /* 0x000fe8000c101904 */
[----:B------:R-:W-:Y:S04]  /*10e0*/  STG.E.128 desc[UR4][R2.64], RZ ;  /* 0x000000ff02007986 */ /* 0x000fe8000c101d04 */
[----:B------:R-:W-:Y:S04]  /*10f0*/  STG.E.128 desc[UR4][R8.64], RZ ;  /* 0x000000ff08007986 */ /* 0x000fe8000c101d04 */
[----:B------:R-:W-:Y:S04]  /*1100*/  STG.E.128 desc[UR4][R6.64], RZ ;  /* 0x000000ff06007986 */ /* 0x000fe8000c101d04 */
[----:B------:R-:W-:Y:S01]  /*1110*/  STG.E.128 desc[UR4][R10.64], RZ ;  /* 0x000000ff0a007986 */ /* 0x000fe2000c101d04 */
[----:B------:R-:W-:Y:S05]  /*1120*/  EXIT ;  /* 0x000000000000794d */ /* 0x000fea0003800000 */
.L_x_1597:
        /* <DEDUP_REMOVED lines=13> */
.L_x_2485:


//--------------------- .text._ZN5flash27flash_bwd_convert_dq_kernelI23Flash_bwd_kernel_traitsILi64ELi128ELi128ELi8ELi4ELi4ELi4ELb0ELb0EN7cutlass10bfloat16_tE19Flash_kernel_traitsILi64ELi128ELi128ELi8ES3_EEEEvNS_16Flash_bwd_paramsEi --------------------------
	.section	.text._ZN5flash27flash_bwd_convert_dq_kernelI23Flash_bwd_kernel_traitsILi64ELi128ELi128ELi8ELi4ELi4ELi4ELb0ELb0EN7cutlass10bfloat16_tE19Flash_kernel_traitsILi64ELi128ELi128ELi8ES3_EEEEvNS_16Flash_bwd_paramsEi,"ax",@progbits
	.align	128
        .global         _ZN5flash27flash_bwd_convert_dq_kernelI23Flash_bwd_kernel_traitsILi64ELi128ELi128ELi8ELi4ELi4ELi4ELb0ELb0EN7cutlass10bfloat16_tE19Flash_kernel_traitsILi64ELi128ELi128ELi8ES3_EEEEvNS_16Flash_bwd_paramsEi
        .type           _ZN5flash27flash_bwd_convert_dq_kernelI23Flash_bwd_kernel_traitsILi64ELi128ELi128ELi8ELi4ELi4ELi4ELb0ELb0EN7cutlass10bfloat16_tE19Flash_kernel_traitsILi64ELi128ELi128ELi8ES3_EEEEvNS_16Flash_bwd_paramsEi,@function
        .size           _ZN5flash27flash_bwd_convert_dq_kernelI23Flash_bwd_kernel_traitsILi64ELi128ELi128ELi8ELi4ELi4ELi4ELb0ELb0EN7cutlass10bfloat16_tE19Flash_kernel_traitsILi64ELi128ELi128ELi8ES3_EEEEvNS_16Flash_bwd_paramsEi,(.L_x_2486 - _ZN5flash27flash_bwd_convert_dq_kernelI23Flash_bwd_kernel_traitsILi64ELi128ELi128ELi8ELi4ELi4ELi4ELb0ELb0EN7cutlass10bfloat16_tE19Flash_kernel_traitsILi64ELi128ELi128ELi8ES3_EEEEvNS_16Flash_bwd_paramsEi)
        .other          _ZN5flash27flash_bwd_convert_dq_kernelI23Flash_bwd_kernel_traitsILi64ELi128ELi128ELi8ELi4ELi4ELi4ELb0ELb0EN7cutlass10bfloat16_tE19Flash_kernel_traitsILi64ELi128ELi128ELi8ES3_EEEEvNS_16Flash_bwd_paramsEi,@"STO_CUDA_ENTRY STV_DEFAULT"
_ZN5flash27flash_bwd_convert_dq_kernelI23Flash_bwd_kernel_traitsILi64ELi128ELi128ELi8ELi4ELi4ELi4ELb0ELb0EN7cutlass10bfloat16_tE19Flash_kernel_traitsILi64ELi128ELi128ELi8ES3_EEEEvNS_16Flash_bwd_paramsEi:
.text._ZN5flash27flash_bwd_convert_dq_kernelI23Flash_bwd_kernel_traitsILi64ELi128ELi128ELi8ELi4ELi4ELi4ELb0ELb0EN7cutlass10bfloat16_tE19Flash_kernel_traitsILi64ELi128ELi128ELi8ES3_EEEEvNS_16Flash_bwd_paramsEi:
[----:B------:R-:W-:Y:S01]  /*0000*/  LDC R1, c[0x0][0x28] ;  /* 0x00000a00ff017b82 */ /* 0x000fe20000000800 */
[----:B------:R-:W0:Y:S07]  /*0010*/  S2R R32, SR_CTAID.Y ;  /* 0x0000000000207919 */ /* 0x000e2e0000002600 */
[----:B------:R-:W0:Y:S01]  /*0020*/  LDC.64 R2, c[0x0][0x2f0] ;  /* 0x0000bc00ff027b82 */ /* 0x000e220000000a00 */
[----:B------:R-:W-:Y:S01]  /*0030*/  ULDC.64 UR4, c[0x0][0x2f0] ;  /* 0x0000bc0000047ab9 */ /* 0x000fe20000000a00 */
[----:B------:R-:W-:Y:S01]  /*0040*/  MOV R35, 0xffffffff ;  /* 0xffffffff00237802 */ /* 0x000fe20000000f00 */
[----:B------:R-:W-:Y:S01]  /*0050*/  ULDC.64 UR6, c[0x0][0x208] ;  /* 0x0000820000067ab9 */ /* 0x000fe20000000a00 */
[----:B------:R-:W-:-:S04]  /*0060*/  ISETP.NE.U32.AND P0, PT, RZ, UR4, PT ;  /* 0x00000004ff007c0c */ /* 0x000fc8000bf05070 */
[----:B------:R-:W-:Y:S01]  /*0070*/  ISETP.NE.AND.EX P0, PT, RZ, UR5, PT, P0 ;  /* 0x00000005ff007c0c */ /* 0x000fe2000bf05300 */
[----:B0-----:R-:W-:-:S12]  /*0080*/  IMAD.WIDE R2, R32, 0x4, R2 ;  /* 0x0000000420027825 */ /* 0x001fd800078e0202 */
[----:B------:R-:W2:Y:S04]  /*0090*/  @P0 LDG.E R35, desc[UR6][R2.64] ;  /* 0x0000000602230981 */ /* 0x000ea8000c1e1900 */
        /* <DEDUP_REMOVED lines=8> */
[----:B------:R-:W0:Y:S01]  /*0120*/  S2R R38, SR_TID.X ;  /* 0x0000000000267919 */ /* 0x000e220000002100 */
[----:B------:R-:W1:Y:S01]  /*0130*/  LDC R9, c[0x0][0x490] ;  /* 0x00012400ff097b82 */ /* 0x000e620000000800 */
[----:B------:R-:W-:Y:S01]  /*0140*/  HFMA2.MMA R33, -RZ, RZ, 0, 0 ;  /* 0x00000000ff217435 */ /* 0x000fe200000001ff */
[----:B------:R-:W-:Y:S01]  /*0150*/  SHF.R.S32.HI R53, RZ, 0x1f, R8 ;  /* 0x0000001fff357819 */ /* 0x000fe20000011408 */
[----:B------:R-:W2:Y:S01]  /*0160*/  S2R R10, SR_CTAID.Z ;  /* 0x00000000000a7919 */ /* 0x000ea20000002700 */
[----:B------:R-:W-:Y:S01]  /*0170*/  HFMA2.MMA R6, -RZ, RZ, 0, 0 ;  /* 0x00000000ff067435 */ /* 0x000fe200000001ff */
[----:B------:R-:W-:Y:S02]  /*0180*/  CS2R R12, SRZ ;  /* 0x00000000000c7805 */ /* 0x000fe4000001ff00 */
[----:B------:R-:W-:Y:S02]  /*0190*/  CS2R R14, SRZ ;  /* 0x00000000000e7805 */ /* 0x000fe4000001ff00 */
[----:B------:R-:W-:-:S02]  /*01a0*/  CS2R R46, SRZ ;  /* 0x00000000002e7805 */ /* 0x000fc4000001ff00 */
[----:B------:R-:W-:Y:S01]  /*01b0*/  CS2R R16, SRZ ;  /* 0x0000000000107805 */ /* 0x000fe2000001ff00 */
[----:B------:R-:W-:Y:S01]  /*01c0*/  IMAD.MOV.U32 R0, RZ, RZ, RZ ;  /* 0x000000ffff007224 */ /* 0x000fe200078e00ff */
[----:B------:R-:W-:Y:S01]  /*01d0*/  CS2R R2, SRZ ;  /* 0x0000000000027805 */ /* 0x000fe2000001ff00 */
[----:B------:R-:W3:Y:S01]  /*01e0*/  @P2 LDC.64 R48, c[0x0][0x448] ;  /* 0x00011200ff302b82 */ /* 0x000ee20000000a00 */
        /* <DEDUP_REMOVED lines=9> */
[----:B-1----:R-:W-:-:S02]  /*0280*/  ISETP.GE.AND P1, PT, R9, 0x1, PT ;  /* 0x000000010900780c */ /* 0x002fc40003f26270 */
[----:B0-----:R-:W-:Y:S01]  /*0290*/  SHF.R.S32.HI R11, RZ, 0x1f, R38 ;  /* 0x0000001fff0b7819 */ /* 0x001fe20000011426 */
[----:B---3--:R-:W-:-:S03]  /*02a0*/  @P2 IMAD.WIDE.U32 R50, R35, R48, RZ ;  /* 0x0000003023322225 */ /* 0x008fc600078e00ff */
[----:B------:R-:W-:Y:S02]  /*02b0*/  LEA.HI R36, R11, R38, RZ, 0x5 ;  /* 0x000000260b247211 */ /* 0x000fe400078f28ff */
[----:B------:R-:W-:Y:S01]  /*02c0*/  MOV R48, RZ ;  /* 0x000000ff00307202 */ /* 0x000fe20000000f00 */
[----:B------:R-:W-:Y:S01]  /*02d0*/  @P2 IMAD R49, R35, R49, R51 ;  /* 0x0000003123312224 */ /* 0x000fe200078e0233 */
[----:B------:R-:W-:Y:S02]  /*02e0*/  MOV R11, RZ ;  /* 0x000000ff000b7202 */ /* 0x000fe40000000f00 */
[----:B------:R-:W-:Y:S01]  /*02f0*/  SHF.R.S32.HI R34, RZ, 0x5, R36 ;  /* 0x00000005ff227819 */ /* 0x000fe20000011424 */
[----:B--2---:R-:W-:Y:S06]  /*0300*/  @P2 BRA `(.L_x_1598) ;  /* 0x00000000001c2947 */ /* 0x004fec0003800000 */
[----:B------:R-:W0:Y:S01]  /*0310*/  LDC.64 R28, c[0x0][0x430] ;  /* 0x00010c00ff1c7b82 */ /* 0x000e220000000a00 */
[----:B------:R-:W-:Y:S01]  /*0320*/  SHF.R.S32.HI R31, RZ, 0x1f, R32 ;  /* 0x0000001fff1f7819 */ /* 0x000fe20000011420 */
[----:B------:R-:W-:-:S04]  /*0330*/  IMAD.MOV.U32 R35, RZ, RZ, -0x1 ;  /* 0xffffffffff237424 */ /* 0x000fc800078e00ff */
[-C--:B0-----:R-:W-:Y:S02]  /*0340*/  IMAD R31, R31, R28.reuse, RZ ;  /* 0x0000001c1f1f7224 */ /* 0x081fe400078e02ff */
[----:B------:R-:W-:-:S04]  /*0350*/  IMAD.WIDE.U32 R50, R32, R28, RZ ;  /* 0x0000001c20327225 */ /* 0x000fc800078e00ff */
[----:B------:R-:W-:-:S05]  /*0360*/  IMAD R29, R32, R29, R31 ;  /* 0x0000001d201d7224 */ /* 0x000fca00078e021f */
[----:B------:R-:W-:-:S07]  /*0370*/  IADD3 R49, R51, R29, RZ ;  /* 0x0000001d33317210 */ /* 0x000fce0007ffe0ff */
.L_x_1598:
[----:B------:R-:W-:Y:S05]  /*0380*/  @!P1 BRA `(.L_x_1599) ;  /* 0x0000000800b89947 */ /* 0x000fea0003800000 */
[----:B------:R-:W0:Y:S01]  /*0390*/  LDC R29, c[0x0][0x2d4] ;  /* 0x0000b500ff1d7b82 */ /* 0x000e220000000800 */
[----:B------:R-:W-:Y:S01]  /*03a0*/  IMAD.WIDE R30, R32, 0x80, RZ ;  /* 0x00000080201e7825 */ /* 0x000fe200078e02ff */
[----:B------:R-:W-:Y:S01]  /*03b0*/  LOP3.LUT R37, R36, 0xffffffe0, RZ, 0xc0, !PT ;  /* 0xffffffe024257812 */ /* 0x000fe200078ec0ff */
[----:B------:R-:W-:Y:S01]  /*03c0*/  ULDC.64 UR10, c[0x0][0x488] ;  /* 0x00012200000a7ab9 */ /* 0x000fe20000000a00 */
[----:B------:R-:W-:Y:S01]  /*03d0*/  UMOV UR4, URZ ;  /* 0x0000003f00047c82 */ /* 0x000fe20008000000 */
[----:B------:R-:W-:Y:S01]  /*03e0*/  USHF.L.U64.HI UR5, UR10, 0x2, UR11 ;  /* 0x000000020a057899 */ /* 0x000fe2000801020b */
[----:B------:R-:W-:Y:S01]  /*03f0*/  SEL R55, R30, RZ, P0 ;  /* 0x000000ff1e377207 */ /* 0x000fe20000000000 */
[----:B------:R-:W-:Y:S01]  /*0400*/  ULDC.64 UR8, c[0x0][0x400] ;  /* 0x0001000000087ab9 */ /* 0x000fe20000000a00 */
[----:B------:R-:W1:Y:S01]  /*0410*/  LDC R51, c[0x0][0x270] ;  /* 0x00009c00ff337b82 */ /* 0x000e620000000800 */
[----:B------:R-:W-:Y:S02]  /*0420*/  SEL R30, R31, RZ, P0 ;  /* 0x000000ff1f1e7207 */ /* 0x000fe40000000000 */
[----:B------:R-:W-:-:S02]  /*0430*/  IADD3 R55, P0, R8, R55, RZ ;  /* 0x0000003708377210 */ /* 0x000fc40007f1e0ff */
[----:B------:R-:W-:Y:S02]  /*0440*/  IADD3 R38, -R37, R38, RZ ;  /* 0x0000002625267210 */ /* 0x000fe40007ffe1ff */
[----:B------:R-:W-:Y:S01]  /*0450*/  IADD3.X R53, R53, R30, RZ, P0, !PT ;  /* 0x0000001e35357210 */ /* 0x000fe200007fe4ff */
[----:B------:R-:W2:Y:S01]  /*0460*/  LDC R57, c[0x0][0x2dc] ;  /* 0x0000b700ff397b82 */ /* 0x000ea20000000800 */
[----:B0-----:R-:W-:Y:S01]  /*0470*/  IMAD.WIDE R28, R32, R29, RZ ;  /* 0x0000001d201c7225 */ /* 0x001fe200078e02ff */
[----:B-1----:R-:W-:-:S03]  /*0480*/  SHF.R.S32.HI R12, RZ, 0x1f, R51 ;  /* 0x0000001fff0c7819 */ /* 0x002fc60000011433 */
[-C--:B------:R-:W-:Y:S02]  /*0490*/  IMAD R29, R29, R51.reuse, RZ ;  /* 0x000000331d1d7224 */ /* 0x080fe400078e02ff */
[-C--:B------:R-:W-:Y:S02]  /*04a0*/  IMAD R36, R53, R51.reuse, RZ ;  /* 0x0000003335247224 */ /* 0x080fe400078e02ff */
[C---:B------:R-:W-:Y:S02]  /*04b0*/  IMAD R39, R28.reuse, R12, R29 ;  /* 0x0000000c1c277224 */ /* 0x040fe400078e021d */
[----:B------:R-:W-:Y:S01]  /*04c0*/  IMAD.WIDE.U32 R28, R28, R51, RZ ;  /* 0x000000331c1c7225 */ /* 0x000fe200078e00ff */
[----:B--2---:R-:W-:-:S03]  /*04d0*/  SHF.R.S32.HI R59, RZ, 0x1f, R57 ;  /* 0x0000001fff3b7819 */ /* 0x004fc60000011439 */
[----:B------:R-:W-:Y:S02]  /*04e0*/  IMAD R52, R12, R55, R36 ;  /* 0x000000370c347224 */ /* 0x000fe400078e0224 */
[----:B------:R-:W-:-:S04]  /*04f0*/  IMAD.WIDE R30, R51, R57, RZ ;  /* 0x00000039331e7225 */ /* 0x000fc800078e02ff */
[----:B------:R-:W-:Y:S02]  /*0500*/  IMAD.IADD R32, R29, 0x1, R39 ;  /* 0x000000011d207824 */ /* 0x000fe400078e0227 */
[----:B------:R-:W-:-:S04]  /*0510*/  IMAD.WIDE.U32 R36, R55, R51, RZ ;  /* 0x0000003337247225 */ /* 0x000fc800078e00ff */
[----:B------:R-:W-:Y:S01]  /*0520*/  IMAD R29, R31, R35, RZ ;  /* 0x000000231f1d7224 */ /* 0x000fe200078e02ff */
[----:B------:R-:W-:Y:S01]  /*0530*/  IADD3 R52, R37, R52, RZ ;  /* 0x0000003425347210 */ /* 0x000fe20007ffe0ff */
[----:B------:R-:W-:Y:S02]  /*0540*/  IMAD R32, R32, R57, RZ ;  /* 0x0000003920207224 */ /* 0x000fe400078e02ff */
[C---:B------:R-:W-:Y:S02]  /*0550*/  IMAD R39, R30.reuse, R33, R29 ;  /* 0x000000211e277224 */ /* 0x040fe400078e021d */
[----:B------:R-:W-:Y:S02]  /*0560*/  IMAD R61, R59, R28, R32 ;  /* 0x0000001c3b3d7224 */ /* 0x000fe400078e0220 */
[----:B------:R-:W-:-:S04]  /*0570*/  IMAD.WIDE.U32 R32, R30, R35, RZ ;  /* 0x000000231e207225 */ /* 0x000fc800078e00ff */
[-C--:B------:R-:W-:Y:S02]  /*0580*/  IMAD R52, R52, R57.reuse, RZ ;  /* 0x0000003934347224 */ /* 0x080fe400078e02ff */
[----:B------:R-:W-:-:S04]  /*0590*/  IMAD.WIDE.U32 R28, R28, R57, RZ ;  /* 0x000000391c1c7225 */ /* 0x000fc800078e00ff */
[----:B------:R-:W-:Y:S01]  /*05a0*/  IMAD.IADD R35, R33, 0x1, R39 ;  /* 0x0000000121237824 */ /* 0x000fe200078e0227 */
[----:B------:R-:W-:Y:S01]  /*05b0*/  SEL R12, R28, R32, !P2 ;  /* 0x000000201c0c7207 */ /* 0x000fe20005000000 */
[----:B------:R-:W-:Y:S01]  /*05c0*/  IMAD R33, R59, R36, R52 ;  /* 0x000000243b217224 */ /* 0x000fe200078e0234 */
[----:B------:R-:W-:Y:S01]  /*05d0*/  @!P2 IADD3 R35, R29, R61, RZ ;  /* 0x0000003d1d23a210 */ /* 0x000fe20007ffe0ff */
[-C--:B------:R-:W-:Y:S02]  /*05e0*/  IMAD R39, R10, R57.reuse, RZ ;  /* 0x000000390a277224 */ /* 0x080fe400078e02ff */
[----:B------:R-:W-:-:S03]  /*05f0*/  IMAD.WIDE.U32 R36, R36, R57, RZ ;  /* 0x0000003924247225 */ /* 0x000fc600078e00ff */
[----:B------:R-:W-:Y:S01]  /*0600*/  IADD3 R28, P0, R39, R12, RZ ;  /* 0x0000000c271c7210 */ /* 0x000fe20007f1e0ff */
[----:B------:R-:W-:Y:S01]  /*0610*/  IMAD R51, R51, R57, RZ ;  /* 0x0000003933337224 */ /* 0x000fe200078e02ff */
[----:B------:R-:W-:Y:S01]  /*0620*/  IADD3 R33, R37, R33, RZ ;  /* 0x0000002125217210 */ /* 0x000fe20007ffe0ff */
[----:B------:R-:W-:Y:S01]  /*0630*/  IMAD.SHL.U32 R32, R36, 0x4, RZ ;  /* 0x0000000424207824 */ /* 0x000fe200078e00ff */
[----:B------:R-:W-:Y:S01]  /*0640*/  LEA.HI.X.SX32 R29, R39, R35, 0x1, P0 ;  /* 0x00000023271d7211 */ /* 0x000fe200000f0eff */
[----:B------:R-:W-:Y:S01]  /*0650*/  IMAD R37, R34, R51, R38 ;  /* 0x0000003322257224 */ /* 0x000fe200078e0226 */
[----:B------:R-:W-:Y:S01]  /*0660*/  SHF.L.U64.HI R33, R36, 0x2, R33 ;  /* 0x0000000224217819 */ /* 0x000fe20000010221 */
[----:B------:R-:W-:Y:S01]  /*0670*/  IMAD R34, R53, R30, RZ ;  /* 0x0000001e35227224 */ /* 0x000fe200078e02ff */
[----:B------:R-:W-:Y:S01]  /*0680*/  SHF.L.U32 R53, R51, 0x3, RZ ;  /* 0x0000000333357819 */ /* 0x000fe200000006ff */
[----:B------:R-:W-:-:S04]  /*0690*/  IMAD.WIDE.U32 R28, R30, R55, R28 ;  /* 0x000000371e1c7225 */ /* 0x000fc800078e001c */
[----:B------:R-:W-:Y:S01]  /*06a0*/  IMAD.WIDE R56, R53, 0x4, R32 ;  /* 0x0000000435387825 */ /* 0x000fe200078e0220 */
[----:B------:R-:W-:-:S03]  /*06b0*/  IADD3 R28, P0, R37, R28, RZ ;  /* 0x0000001c251c7210 */ /* 0x000fc60007f1e0ff */
[----:B------:R-:W-:Y:S01]  /*06c0*/  IMAD R34, R31, R55, R34 ;  /* 0x000000371f227224 */ /* 0x000fe200078e0222 */
[----:B------:R-:W-:Y:S01]  /*06d0*/  SHF.R.S32.HI R31, RZ, 0x1f, R37 ;  /* 0x0000001fff1f7819 */ /* 0x000fe20000011425 */
[----:B------:R-:W-:Y:S01]  /*06e0*/  IMAD.WIDE R32, R39, 0x4, R32 ;  /* 0x0000000427207825 */ /* 0x000fe200078e0220 */
[----:B------:R-:W-:Y:S02]  /*06f0*/  SHF.L.U32 R30, R28, 0x2, RZ ;  /* 0x000000021c1e7819 */ /* 0x000fe400000006ff */
[----:B------:R-:W-:Y:S01]  /*0700*/  IADD3.X R31, R31, R29, R34, P0, !PT ;  /* 0x0000001d1f1f7210 */ /* 0x000fe200007fe422 */
[----:B------:R-:W-:Y:S01]  /*0710*/  IMAD.WIDE R56, R39, 0x4, R56 ;  /* 0x0000000427387825 */ /* 0x000fe200078e0238 */
[----:B------:R-:W-:Y:S02]  /*0720*/  SHF.L.U32 R29, R12, 0x2, RZ ;  /* 0x000000020c1d7819 */ /* 0x000fe400000006ff */
[----:B------:R-:W-:Y:S01]  /*0730*/  SHF.L.U64.HI R31, R28, 0x2, R31 ;  /* 0x000000021c1f7819 */ /* 0x000fe2000001021f */
[----:B------:R-:W-:-:S04]  /*0740*/  IMAD.WIDE R32, R37, 0x4, R32 ;  /* 0x0000000425207825 */ /* 0x000fc800078e0220 */
[----:B------:R-:W-:Y:S01]  /*0750*/  IMAD.WIDE R56, R37, 0x4, R56 ;  /* 0x0000000425387825 */ /* 0x000fe200078e0238 */
[-C--:B------:R-:W-:Y:S02]  /*0760*/  IADD3 R52, P0, R32, R29.reuse, RZ ;  /* 0x0000001d20347210 */ /* 0x080fe40007f1e0ff */
[----:B------:R-:W-:Y:S01]  /*0770*/  SHF.L.U64.HI R37, R12, 0x2, R35 ;  /* 0x000000020c257819 */ /* 0x000fe20000010223 */
[----:B------:R-:W-:Y:S01]  /*0780*/  HFMA2.MMA R12, -RZ, RZ, 0, 0 ;  /* 0x00000000ff0c7435 */ /* 0x000fe200000001ff */
[----:B------:R-:W-:Y:S01]  /*0790*/  IADD3 R54, P1, R56, R29, RZ ;  /* 0x0000001d38367210 */ /* 0x000fe20007f3e0ff */
[----:B------:R-:W-:Y:S01]  /*07a0*/  IMAD.WIDE R28, R51, 0x20, R30 ;  /* 0x00000020331c7825 */ /* 0x000fe200078e021e */
[----:B------:R-:W-:Y:S02]  /*07b0*/  IADD3 R35, R53, 0x20, R53 ;  /* 0x0000002035237810 */ /* 0x000fe40007ffe035 */
[----:B------:R-:W-:Y:S01]  /*07c0*/  IADD3.X R56, R57, R37, RZ, P1, !PT ;  /* 0x0000002539387210 */ /* 0x000fe20000ffe4ff */
[----:B------:R-:W-:-:S02]  /*07d0*/  IMAD.X R55, R33, 0x1, R37, P0 ;  /* 0x0000000121377824 */ /* 0x000fc400000e0625 */
[----:B------:R-:W-:-:S04]  /*07e0*/  IMAD.WIDE R30, R35, 0x4, R30 ;  /* 0x00000004231e7825 */ /* 0x000fc800078e021e */
[----:B------:R-:W-:-:S07]  /*07f0*/  IMAD.WIDE R28, R53, 0x4, R28 ;  /* 0x00000004351c7825 */ /* 0x000fce00078e021c */
.L_x_1600:
[----:B------:R-:W-:-:S04]  /*0800*/  IADD3 R58, P0, R28, UR8, RZ ;  /* 0x000000081c3a7c10 */ /* 0x000fc8000ff1e0ff */
[----:B------:R-:W-:-:S05]  /*0810*/  IADD3.X R59, R29, UR9, RZ, P0, !PT ;  /* 0x000000091d3b7c10 */ /* 0x000fca00087fe4ff */
[----:B------:R0:W2:Y:S02]  /*0820*/  LDG.E R35, desc[UR6][R58.64] ;  /* 0x000000063a237981 */ /* 0x0000a4000c1e1900 */
[----:B0-----:R-:W-:-:S05]  /*0830*/  IMAD.WIDE R58, R51, 0x20, R58 ;  /* 0x00000020333a7825 */ /* 0x001fca00078e023a */
[----:B------:R-:W3:Y:S01]  /*0840*/  LDG.E R36, desc[UR6][R58.64] ;  /* 0x000000063a247981 */ /* 0x000ee2000c1e1900 */
[----:B------:R-:W-:-:S05]  /*0850*/  IMAD.WIDE R32, R51, 0x20, R58 ;  /* 0x0000002033207825 */ /* 0x000fca00078e023a */
[----:B------:R-:W4:Y:S01]  /*0860*/  LDG.E R37, desc[UR6][R32.64] ;  /* 0x0000000620257981 */ /* 0x000f22000c1e1900 */
[----:B------:R-:W-:-:S05]  /*0870*/  IMAD.WIDE R60, R51, 0x20, R32 ;  /* 0x00000020333c7825 */ /* 0x000fca00078e0220 */
[----:B------:R0:W5:Y:S02]  /*0880*/  LDG.E R38, desc[UR6][R60.64] ;  /* 0x000000063c267981 */ /* 0x000164000c1e1900 */
[----:B0-----:R-:W-:-:S05]  /*0890*/  IMAD.WIDE R60, R51, 0x20, R60 ;  /* 0x00000020333c7825 */ /* 0x001fca00078e023c */
[----:B------:R0:W5:Y:S02]  /*08a0*/  LDG.E R39, desc[UR6][R60.64] ;  /* 0x000000063c277981 */ /* 0x000164000c1e1900 */
[----:B0-----:R-:W-:-:S05]  /*08b0*/  IMAD.WIDE R60, R51, 0x20, R60 ;  /* 0x00000020333c7825 */ /* 0x001fca00078e023c */
[----:B------:R-:W5:Y:S01]  /*08c0*/  LDG.E R34, desc[UR6][R60.64] ;  /* 0x000000063c227981 */ /* 0x000f62000c1e1900 */
[----:B------:R-:W-:-:S05]  /*08d0*/  IMAD.WIDE R58, R51, 0x20, R60 ;  /* 0x00000020333a7825 */ /* 0x000fca00078e023c */
[----:B------:R0:W5:Y:S02]  /*08e0*/  LDG.E R33, desc[UR6][R58.64] ;  /* 0x000000063a217981 */ /* 0x000164000c1e1900 */
[----:B0-----:R-:W-:-:S05]  /*08f0*/  IMAD.WIDE R58, R51, 0x20, R58 ;  /* 0x00000020333a7825 */ /* 0x001fca00078e023a */
[----:B------:R0:W5:Y:S02]  /*0900*/  LDG.E R32, desc[UR6][R58.64] ;  /* 0x000000063a207981 */ /* 0x000164000c1e1900 */
[----:B0-----:R-:W-:-:S04]  /*0910*/  IMAD.WIDE R58, R51, 0x20, R58 ;  /* 0x00000020333a7825 */ /* 0x001fc800078e023a */
[----:B------:R-:W-:-:S04]  /*0920*/  IMAD.WIDE R60, R51, 0x20, R58 ;  /* 0x00000020333c7825 */ /* 0x000fc800078e023a */
[----:B--2---:R-:W-:Y:S02]  /*0930*/  FADD.FTZ R44, R35, R44 ;  /* 0x0000002c232c7221 */ /* 0x004fe40000010000 */
[----:B------:R-:W2:Y:S01]  /*0940*/  LDG.E R35, desc[UR6][R58.64] ;  /* 0x000000063a237981 */ /* 0x000ea2000c1e1900 */
[----:B---3--:R-:W-:-:S03]  /*0950*/  FADD.FTZ R43, R36, R43 ;  /* 0x0000002b242b7221 */ /* 0x008fc60000010000 */
[----:B------:R0:W3:Y:S01]  /*0960*/  LDG.E R36, desc[UR6][R60.64] ;  /* 0x000000063c247981 */ /* 0x0000e2000c1e1900 */
[----:B----4-:R-:W-:Y:S01]  /*0970*/  FADD.FTZ R42, R37, R42 ;  /* 0x0000002a252a7221 */ /* 0x010fe20000010000 */
[----:B0-----:R-:W-:-:S05]  /*0980*/  IMAD.WIDE R60, R51, 0x20, R60 ;  /* 0x00000020333c7825 */ /* 0x001fca00078e023c */
[----:B------:R0:W4:Y:S02]  /*0990*/  LDG.E R37, desc[UR6][R60.64] ;  /* 0x000000063c257981 */ /* 0x000124000c1e1900 */
[----:B0-----:R-:W-:-:S04]  /*09a0*/  IMAD.WIDE R60, R51, 0x20, R60 ;  /* 0x00000020333c7825 */ /* 0x001fc800078e023c */
[----:B-----5:R-:W-:Y:S01]  /*09b0*/  FADD.FTZ R41, R38, R41 ;  /* 0x0000002926297221 */ /* 0x020fe20000010000 */
[----:B------:R-:W-:Y:S01]  /*09c0*/  FADD.FTZ R40, R39, R40 ;  /* 0x0000002827287221 */ /* 0x000fe20000010000 */
[----:B------:R-:W5:Y:S01]  /*09d0*/  LDG.E R38, desc[UR6][R60.64] ;  /* 0x000000063c267981 */ /* 0x000f62000c1e1900 */
[----:B------:R-:W-:-:S05]  /*09e0*/  IMAD.WIDE R58, R51, 0x20, R60 ;  /* 0x00000020333a7825 */ /* 0x000fca00078e023c */
[----:B------:R0:W5:Y:S02]  /*09f0*/  LDG.E R39, desc[UR6][R58.64] ;  /* 0x000000063a277981 */ /* 0x000164000c1e1900 */
[----:B0-----:R-:W-:-:S06]  /*0a00*/  IMAD.WIDE R58, R51, 0x20, R58 ;  /* 0x00000020333a7825 */ /* 0x001fcc00078e023a */
[----:B------:R-:W5:Y:S01]  /*0a10*/  LDG.E R59, desc[UR6][R58.64] ;  /* 0x000000063a3b7981 */ /* 0x000f62000c1e1900 */
[----:B------:R-:W-:-:S04]  /*0a20*/  IADD3 R60, P0, R30, UR8, RZ ;  /* 0x000000081e3c7c10 */ /* 0x000fc8000ff1e0ff */
[----:B------:R-:W-:Y:S01]  /*0a30*/  IADD3.X R61, R31, UR9, RZ, P0, !PT ;  /* 0x000000091f3d7c10 */ /* 0x000fe200087fe4ff */
[----:B------:R-:W-:Y:S01]  /*0a40*/  FADD.FTZ R26, R33, R26 ;  /* 0x0000001a211a7221 */ /* 0x000fe20000010000 */
[----:B------:R-:W-:Y:S01]  /*0a50*/  FADD.FTZ R25, R32, R25 ;  /* 0x0000001920197221 */ /* 0x000fe20000010000 */
[----:B------:R-:W-:-:S04]  /*0a60*/  IMAD.WIDE R32, R53, 0x4, R60 ;  /* 0x0000000435207825 */ /* 0x000fc800078e023c */
[----:B------:R-:W-:Y:S02]  /*0a70*/  FADD.FTZ R27, R34, R27 ;  /* 0x0000001b221b7221 */ /* 0x000fe40000010000 */
[----:B------:R-:W5:Y:S01]  /*0a80*/  LDG.E R34, desc[UR6][R60.64] ;  /* 0x000000063c227981 */ /* 0x000f62000c1e1900 */
[----:B--2---:R-:W-:-:S03]  /*0a90*/  FADD.FTZ R24, R35, R24 ;  /* 0x0000001823187221 */ /* 0x004fc60000010000 */
[----:B------:R0:W2:Y:S02]  /*0aa0*/  LDG.E R35, desc[UR6][R32.64] ;  /* 0x0000000620237981 */ /* 0x0000a4000c1e1900 */
[----:B0-----:R-:W-:-:S04]  /*0ab0*/  IMAD.WIDE R32, R53, 0x4, R32 ;  /* 0x0000000435207825 */ /* 0x001fc800078e0220 */
[----:B------:R-:W-:-:S04]  /*0ac0*/  IMAD.WIDE R60, R53, 0x4, R32 ;  /* 0x00000004353c7825 */ /* 0x000fc800078e0220 */
[----:B---3--:R-:W-:Y:S02]  /*0ad0*/  FADD.FTZ R23, R36, R23 ;  /* 0x0000001724177221 */ /* 0x008fe40000010000 */
[----:B------:R-:W3:Y:S01]  /*0ae0*/  LDG.E R36, desc[UR6][R32.64] ;  /* 0x0000000620247981 */ /* 0x000ee2000c1e1900 */
[----:B----4-:R-:W-:-:S03]  /*0af0*/  FADD.FTZ R22, R37, R22 ;  /* 0x0000001625167221 */ /* 0x010fc60000010000 */
[----:B------:R0:W4:Y:S02]  /*0b00*/  LDG.E R37, desc[UR6][R60.64] ;  /* 0x000000063c257981 */ /* 0x000124000c1e1900 */
[----:B0-----:R-:W-:-:S04]  /*0b10*/  IMAD.WIDE R60, R53, 0x4, R60 ;  /* 0x00000004353c7825 */ /* 0x001fc800078e023c */
[----:B-----5:R-:W-:Y:S01]  /*0b20*/  FADD.FTZ R21, R38, R21 ;  /* 0x0000001526157221 */ /* 0x020fe20000010000 */
[----:B------:R-:W5:Y:S01]  /*0b30*/  LDG.E R58, desc[UR6][R60.64] ;  /* 0x000000063c3a7981 */ /* 0x000f62000c1e1900 */
[----:B------:R-:W-:-:S04]  /*0b40*/  IMAD.WIDE R32, R53, 0x4, R60 ;  /* 0x0000000435207825 */ /* 0x000fc800078e023c */
[----:B------:R-:W-:Y:S01]  /*0b50*/  FADD.FTZ R20, R39, R20 ;  /* 0x0000001427147221 */ /* 0x000fe20000010000 */
[----:B------:R0:W5:Y:S01]  /*0b60*/  LDG.E R57, desc[UR6][R32.64] ;  /* 0x0000000620397981 */ /* 0x000162000c1e1900 */
[----:B------:R-:W-:-:S04]  /*0b70*/  IMAD.WIDE R38, R53, 0x4, R32 ;  /* 0x0000000435267825 */ /* 0x000fc800078e0220 */
[----:B0-----:R-:W-:-:S04]  /*0b80*/  IMAD.WIDE R32, R53, 0x4, R38 ;  /* 0x0000000435207825 */ /* 0x001fc800078e0226 */
[----:B------:R-:W-:Y:S01]  /*0b90*/  FADD.FTZ R19, R59, R19 ;  /* 0x000000133b137221 */ /* 0x000fe20000010000 */
[----:B------:R-:W5:Y:S04]  /*0ba0*/  LDG.E R61, desc[UR6][R32.64] ;  /* 0x00000006203d7981 */ /* 0x000f68000c1e1900 */
[----:B------:R0:W5:Y:S02]  /*0bb0*/  LDG.E R59, desc[UR6][R38.64] ;  /* 0x00000006263b7981 */ /* 0x000164000c1e1900 */
[----:B0-----:R-:W-:-:S05]  /*0bc0*/  IMAD.WIDE R38, R53, 0x4, R32 ;  /* 0x0000000435267825 */ /* 0x001fca00078e0220 */
[----:B------:R-:W5:Y:S01]  /*0bd0*/  LDG.E R60, desc[UR6][R38.64] ;  /* 0x00000006263c7981 */ /* 0x000f62000c1e1900 */
[----:B------:R-:W-:Y:S01]  /*0be0*/  FADD.FTZ R17, R34, R17 ;  /* 0x0000001122117221 */ /* 0x000fe20000010000 */
[----:B--2---:R-:W-:Y:S01]  /*0bf0*/  FADD.FTZ R6, R35, R6 ;  /* 0x0000000623067221 */ /* 0x004fe20000010000 */
[----:B------:R-:W-:-:S04]  /*0c00*/  IMAD.WIDE R34, R53, 0x4, R38 ;  /* 0x0000000435227825 */ /* 0x000fc800078e0226 */
[----:B------:R-:W-:Y:S02]  /*0c10*/  IMAD.WIDE R32, R53, 0x4, R34 ;  /* 0x0000000435207825 */ /* 0x000fe400078e0222 */
[----:B------:R-:W2:Y:S02]  /*0c20*/  LDG.E R34, desc[UR6][R34.64] ;  /* 0x0000000622227981 */ /* 0x000ea4000c1e1900 */
[----:B---3--:R-:W-:Y:S02]  /*0c30*/  FADD.FTZ R5, R36, R5 ;  /* 0x0000000524057221 */ /* 0x008fe40000010000 */
[----:B------:R0:W3:Y:S01]  /*0c40*/  LDG.E R35, desc[UR6][R32.64] ;  /* 0x0000000620237981 */ /* 0x0000e2000c1e1900 */
[----:B----4-:R-:W-:Y:S01]  /*0c50*/  FADD.FTZ R4, R37, R4 ;  /* 0x0000000425047221 */ /* 0x010fe20000010000 */
[----:B------:R-:W-:-:S04]  /*0c60*/  IMAD.WIDE R36, R53, 0x4, R32 ;  /* 0x0000000435247825 */ /* 0x000fc800078e0220 */
[C---:B0-----:R-:W-:Y:S02]  /*0c70*/  IMAD.WIDE R32, R53.reuse, 0x4, R36 ;  /* 0x0000000435207825 */ /* 0x041fe400078e0224 */
[----:B------:R-:W4:Y:S02]  /*0c80*/  LDG.E R37, desc[UR6][R36.64] ;  /* 0x0000000624257981 */ /* 0x000f24000c1e1900 */
[----:B-----5:R-:W-:Y:S01]  /*0c90*/  FADD.FTZ R3, R58, R3 ;  /* 0x000000033a037221 */ /* 0x020fe20000010000 */
[----:B------:R-:W-:Y:S01]  /*0ca0*/  IADD3 R58, P0, R52, UR8, RZ ;  /* 0x00000008343a7c10 */ /* 0x000fe2000ff1e0ff */
[----:B------:R-:W-:-:S04]  /*0cb0*/  IMAD.WIDE R38, R53, 0x4, R32 ;  /* 0x0000000435267825 */ /* 0x000fc800078e0220 */
[----:B------:R-:W-:Y:S02]  /*0cc0*/  FADD.FTZ R2, R57, R2 ;  /* 0x0000000239027221 */ /* 0x000fe40000010000 */
[----:B------:R-:W5:Y:S04]  /*0cd0*/  LDG.E R57, desc[UR6][R32.64] ;  /* 0x0000000620397981 */ /* 0x000f68000c1e1900 */
[----:B------:R-:W5:Y:S01]  /*0ce0*/  LDG.E R39, desc[UR6][R38.64] ;  /* 0x0000000626277981 */ /* 0x000f62000c1e1900 */
[----:B------:R-:W-:Y:S01]  /*0cf0*/  FADD.FTZ R0, R59, R0 ;  /* 0x000000003b007221 */ /* 0x000fe20000010000 */
[----:B------:R-:W-:Y:S01]  /*0d00*/  IADD3.X R59, R55, UR9, RZ, P0, !PT ;  /* 0x00000009373b7c10 */ /* 0x000fe200087fe4ff */
[----:B------:R-:W-:-:S04]  /*0d10*/  FADD.FTZ R48, R61, R48 ;  /* 0x000000303d307221 */ /* 0x000fc80000010000 */
[----:B------:R-:W5:Y:S01]  /*0d20*/  LDG.E R32, desc[UR6][R58.64] ;  /* 0x000000063a207981 */ /* 0x000f62000c1e1900 */
[----:B------:R-:W-:Y:S01]  /*0d30*/  FADD.FTZ R16, R60, R16 ;  /* 0x000000103c107221 */ /* 0x000fe20000010000 */
[----:B------:R-:W-:Y:S02]  /*0d40*/  IADD3 R60, P0, R54, UR8, RZ ;  /* 0x00000008363c7c10 */ /* 0x000fe4000ff1e0ff */
[----:B------:R-:W5:Y:S02]  /*0d50*/  LDG.E R59, desc[UR6][R58.64+0x80] ;  /* 0x000080063a3b7981 */ /* 0x000f64000c1e1900 */
[----:B------:R-:W-:-:S05]  /*0d60*/  IADD3.X R61, R56, UR9, RZ, P0, !PT ;  /* 0x00000009383d7c10 */ /* 0x000fca00087fe4ff */
[----:B------:R-:W5:Y:S04]  /*0d70*/  LDG.E R33, desc[UR6][R60.64] ;  /* 0x000000063c217981 */ /* 0x000f68000c1e1900 */
[----:B------:R-:W5:Y:S01]  /*0d80*/  LDG.E R36, desc[UR6][R60.64+0x80] ;  /* 0x000080063c247981 */ /* 0x000f62000c1e1900 */
[----:B------:R-:W-:-:S06]  /*0d90*/  UIADD3 UR4, UR4, 0x1, URZ ;  /* 0x0000000104047890 */ /* 0x000fcc000fffe03f */
[----:B------:R-:W-:Y:S01]  /*0da0*/  ISETP.LE.AND P0, PT, R9, UR4, PT ;  /* 0x0000000409007c0c */ /* 0x000fe2000bf03270 */
[----:B------:R-:W-:-:S04]  /*0db0*/  ULEA UR8, UP0, UR10, UR8, 0x2 ;  /* 0x000000080a087291 */ /* 0x000fc8000f80103f */
[----:B------:R-:W-:Y:S01]  /*0dc0*/  UIADD3.X UR9, UR9, UR5, URZ, UP0, !UPT ;  /* 0x0000000509097290 */ /* 0x000fe200087fe43f */
[----:B--2---:R-:W-:Y:S01]  /*0dd0*/  FADD.FTZ R47, R34, R47 ;  /* 0x0000002f222f7221 */ /* 0x004fe20000010000 */
[----:B---3--:R-:W-:Y:S01]  /*0de0*/  FADD.FTZ R15, R35, R15 ;  /* 0x0000000f230f7221 */ /* 0x008fe20000010000 */
[----:B----4-:R-:W-:Y:S01]  /*0df0*/  FADD.FTZ R14, R37, R14 ;  /* 0x0000000e250e7221 */ /* 0x010fe20000010000 */
[----:B-----5:R-:W-:Y:S01]  /*0e00*/  FADD.FTZ R13, R57, R13 ;  /* 0x0000000d390d7221 */ /* 0x020fe20000010000 */
[----:B------:R-:W-:Y:S01]  /*0e10*/  FADD.FTZ R12, R39, R12 ;  /* 0x0000000c270c7221 */ /* 0x000fe20000010000 */
[----:B------:R-:W-:Y:S01]  /*0e20*/  FADD.FTZ R11, R32, R11 ;  /* 0x0000000b200b7221 */ /* 0x000fe20000010000 */
[----:B------:R-:W-:Y:S01]  /*0e30*/  FADD.FTZ R46, R59, R46 ;  /* 0x0000002e3b2e7221 */ /* 0x000fe20000010000 */
[----:B------:R-:W-:Y:S01]  /*0e40*/  FADD.FTZ R18, R33, R18 ;  /* 0x0000001221127221 */ /* 0x000fe20000010000 */
[----:B------:R-:W-:Y:S01]  /*0e50*/  FADD.FTZ R45, R36, R45 ;  /* 0x0000002d242d7221 */ /* 0x000fe20000010000 */
[----:B------:R-:W-:Y:S06]  /*0e60*/  @!P0 BRA `(.L_x_1600) ;  /* 0xfffffff800648947 */ /* 0x000fec000383ffff */
.L_x_1599:
[----:B------:R-:W0:Y:S01]  /*0e70*/  S2R R36, SR_TID.X ;  /* 0x0000000000247919 */ /* 0x000e220000002100 */
[----:B------:R-:W1:Y:S01]  /*0e80*/  S2UR UR5, SR_CgaCtaId ;  /* 0x00000000000579c3 */ /* 0x000e620000008800 */
[----:B------:R-:W-:Y:S01]  /*0e90*/  ULDC UR8, c[0x0][0x390] ;  /* 0x0000e40000087ab9 */ /* 0x000fe20000000800 */
[----:B------:R-:W-:Y:S01]  /*0ea0*/  UMOV UR4, 0x400 ;  /* 0x0000040000047882 */ /* 0x000fe20000000000 */
[----:B------:R-:W-:Y:S01]  /*0eb0*/  FMUL.FTZ R20, R20, UR8 ;  /* 0x0000000814147c20 */ /* 0x000fe20008410000 */
[----:B------:R-:W-:Y:S01]  /*0ec0*/  FMUL.FTZ R19, R19, UR8 ;  /* 0x0000000813137c20 */ /* 0x000fe20008410000 */
[----:B------:R-:W-:Y:S01]  /*0ed0*/  FMUL.FTZ R17, R17, UR8 ;  /* 0x0000000811117c20 */ /* 0x000fe20008410000 */
[----:B------:R-:W-:Y:S01]  /*0ee0*/  FMUL.FTZ R6, R6, UR8 ;  /* 0x0000000806067c20 */ /* 0x000fe20008410000 */
[----:B------:R-:W-:Y:S01]  /*0ef0*/  FMUL.FTZ R3, R3, UR8 ;  /* 0x0000000803037c20 */ /* 0x000fe20008410000 */
[----:B------:R-:W-:Y:S01]  /*0f00*/  FMUL.FTZ R2, R2, UR8 ;  /* 0x0000000802027c20 */ /* 0x000fe20008410000 */
[----:B------:R-:W-:Y:S01]  /*0f10*/  F2FP.BF16.F32.PACK_AB R19, R19, R20 ;  /* 0x000000141313723e */ /* 0x000fe200000010ff */
[----:B------:R-:W-:Y:S01]  /*0f20*/  HFMA2.MMA R20, -RZ, RZ, 0, 1.9073486328125e-06 ;  /* 0x00000020ff147435 */ /* 0x000fe200000001ff */
        /* <DEDUP_REMOVED lines=13> */
[----:B-1----:R-:W-:Y:S01]  /*1000*/  ULEA UR4, UR5, UR4, 0x18 ;  /* 0x0000000405047291 */ /* 0x002fe2000f8ec03f */
[----:B------:R-:W-:Y:S01]  /*1010*/  FMUL.FTZ R40, R40, UR8 ;  /* 0x0000000828287c20 */ /* 0x000fe20008410000 */
[----:B------:R-:W-:Y:S01]  /*1020*/  FMUL.FTZ R27, R27, UR8 ;  /* 0x000000081b1b7c20 */ /* 0x000fe20008410000 */
[----:B------:R-:W-:Y:S01]  /*1030*/  FMUL.FTZ R46, R46, UR8 ;  /* 0x000000082e2e7c20 */ /* 0x000fe20008410000 */
[----:B------:R-:W-:Y:S01]  /*1040*/  FMUL.FTZ R45, R45, UR8 ;  /* 0x000000082d2d7c20 */ /* 0x000fe20008410000 */
[----:B------:R-:W-:Y:S01]  /*1050*/  FMUL.FTZ R16, R16, UR8 ;  /* 0x0000000810107c20 */ /* 0x000fe20008410000 */
[----:B------:R-:W-:Y:S01]  /*1060*/  FMUL.FTZ R47, R47, UR8 ;  /* 0x000000082f2f7c20 */ /* 0x000fe20008410000 */
[----:B0-----:R-:W-:Y:S01]  /*1070*/  SHF.R.S32.HI R29, RZ, 0x1f, R36 ;  /* 0x0000001fff1d7819 */ /* 0x001fe20000011424 */
[----:B------:R-:W-:Y:S01]  /*1080*/  FMUL.FTZ R5, R5, UR8 ;  /* 0x0000000805057c20 */ /* 0x000fe20008410000 */
[----:B------:R-:W-:Y:S01]  /*1090*/  F2FP.BF16.F32.PACK_AB R0, R3, R0 ;  /* 0x000000000300723e */ /* 0x000fe200000010ff */
[----:B------:R-:W-:Y:S01]  /*10a0*/  FMUL.FTZ R4, R4, UR8 ;  /* 0x0000000804047c20 */ /* 0x000fe20008410000 */
[-C--:B------:R-:W-:Y:S01]  /*10b0*/  LEA.HI R9, R29, R36.reuse, RZ, 0x2 ;  /* 0x000000241d097211 */ /* 0x080fe200078f10ff */
[----:B------:R-:W-:Y:S01]  /*10c0*/  FMUL.FTZ R15, R15, UR8 ;  /* 0x000000080f0f7c20 */ /* 0x000fe20008410000 */
[----:B------:R-:W-:Y:S01]  /*10d0*/  LEA.HI R34, R29, R36, RZ, 0x3 ;  /* 0x000000241d227211 */ /* 0x000fe200078f18ff */
[----:B------:R-:W-:Y:S01]  /*10e0*/  FMUL.FTZ R14, R14, UR8 ;  /* 0x000000080e0e7c20 */ /* 0x000fe20008410000 */
[--C-:B------:R-:W-:Y:S01]  /*10f0*/  SHF.R.S32.HI R30, RZ, 0x2, R9.reuse ;  /* 0x00000002ff1e7819 */ /* 0x100fe20000011409 */
[----:B------:R-:W-:Y:S01]  /*1100*/  FMUL.FTZ R13, R13, UR8 ;  /* 0x000000080d0d7c20 */ /* 0x000fe20008410000 */
[----:B------:R-:W-:Y:S01]  /*1110*/  SHF.R.S32.HI R31, RZ, 0x1f, R9 ;  /* 0x0000001fff1f7819 */ /* 0x000fe20000011409 */
[----:B------:R-:W-:Y:S01]  /*1120*/  FMUL.FTZ R12, R12, UR8 ;  /* 0x000000080c0c7c20 */ /* 0x000fe20008410000 */
[----:B------:R-:W-:Y:S01]  /*1130*/  LOP3.LUT R35, R9, 0x3ffffffc, RZ, 0xc0, !PT ;  /* 0x3ffffffc09237812 */ /* 0x000fe200078ec0ff */
[----:B------:R-:W-:Y:S01]  /*1140*/  BSSY B0, `(.L_x_1601) ;  /* 0x000006e000007945 */ /* 0x000fe20003800000 */
[----:B------:R-:W-:-:S02]  /*1150*/  LEA.HI R28, R31, R30, RZ, 0x3 ;  /* 0x0000001e1f1c7211 */ /* 0x000fc400078f18ff */
[----:B------:R-:W-:Y:S02]  /*1160*/  SHF.R.S32.HI R9, RZ, 0x3, R34 ;  /* 0x00000003ff097819 */ /* 0x000fe40000011422 */
[-C--:B------:R-:W-:Y:S02]  /*1170*/  LEA.HI R32, R29, R36.reuse, RZ, 0x5 ;  /* 0x000000241d207211 */ /* 0x080fe400078f28ff */
[----:B------:R-:W-:Y:S02]  /*1180*/  IADD3 R31, -R35, R36, RZ ;  /* 0x00000024231f7210 */ /* 0x000fe40007ffe1ff */
[----:B------:R-:W-:Y:S02]  /*1190*/  LOP3.LUT R34, R34, 0x1ffffff8, RZ, 0xc0, !PT ;  /* 0x1ffffff822227812 */ /* 0x000fe400078ec0ff */
[----:B------:R-:W-:Y:S01]  /*11a0*/  LOP3.LUT R35, R28, 0xfffffff8, RZ, 0xc0, !PT ;  /* 0xfffffff81c237812 */ /* 0x000fe200078ec0ff */
[----:B------:R-:W-:Y:S01]  /*11b0*/  IMAD.SHL.U32 R28, R9, 0x40, RZ ;  /* 0x00000040091c7824 */ /* 0x000fe200078e00ff */
[----:B------:R-:W-:-:S02]  /*11c0*/  SHF.R.S32.HI R32, RZ, 0x5, R32 ;  /* 0x00000005ff207819 */ /* 0x000fc40000011420 */
[-C--:B------:R-:W-:Y:S02]  /*11d0*/  IADD3 R34, -R34, R36.reuse, RZ ;  /* 0x0000002422227210 */ /* 0x080fe40007ffe1ff */
[----:B------:R-:W-:Y:S02]  /*11e0*/  IADD3 R30, R30, -R35, RZ ;  /* 0x800000231e1e7210 */ /* 0x000fe40007ffe0ff */
[----:B------:R-:W-:Y:S02]  /*11f0*/  SHF.R.S32.HI R37, RZ, 0x1f, R32 ;  /* 0x0000001fff257819 */ /* 0x000fe40000011420 */
[----:B------:R-:W-:Y:S02]  /*1200*/  LOP3.LUT R35, R28, 0x1c0, RZ, 0xc0, !PT ;  /* 0x000001c01c237812 */ /* 0x000fe400078ec0ff */
[----:B------:R-:W-:Y:S01]  /*1210*/  SHF.L.U32 R28, R34, 0x3, RZ ;  /* 0x00000003221c7819 */ /* 0x000fe200000006ff */
[----:B------:R-:W-:Y:S01]  /*1220*/  IMAD.SHL.U32 R34, R30, 0x40, RZ ;  /* 0x000000401e227824 */ /* 0x000fe200078e00ff */
[----:B------:R-:W-:-:S02]  /*1230*/  LEA.HI R33, R29, R36, RZ, 0x7 ;  /* 0x000000241d217211 */ /* 0x000fc400078f38ff */
[----:B------:R-:W-:Y:S02]  /*1240*/  LEA.HI R37, R37, R32, RZ, 0x2 ;  /* 0x0000002025257211 */ /* 0x000fe400078f10ff */
[----:B------:R-:W-:Y:S02]  /*1250*/  SHF.R.U32.HI R33, RZ, 0x4, R33 ;  /* 0x00000004ff217819 */ /* 0x000fe40000011621 */
[----:B------:R-:W-:Y:S02]  /*1260*/  LOP3.LUT R34, R34, 0x1c0, RZ, 0xc0, !PT ;  /* 0x000001c022227812 */ /* 0x000fe400078ec0ff */
[----:B------:R-:W-:Y:S02]  /*1270*/  LOP3.LUT R37, R37, 0x1ffffc, RZ, 0xc0, !PT ;  /* 0x001ffffc25257812 */ /* 0x000fe400078ec0ff */
[----:B------:R-:W-:Y:S02]  /*1280*/  LOP3.LUT R33, R34, 0x8, R33, 0xf8, !PT ;  /* 0x0000000822217812 */ /* 0x000fe400078ef821 */
[----:B------:R-:W-:-:S02]  /*1290*/  IADD3 R32, R32, -R37, RZ ;  /* 0x8000002520207210 */ /* 0x000fc40007ffe0ff */
[----:B------:R-:W-:Y:S02]  /*12a0*/  SHF.R.U32.HI R34, RZ, 0x3, R34 ;  /* 0x00000003ff227819 */ /* 0x000fe40000011622 */
[----:B------:R-:W-:Y:S01]  /*12b0*/  LEA R32, R32, R31, 0x9 ;  /* 0x0000001f20207211 */ /* 0x000fe200078e48ff */
[----:B------:R-:W-:Y:S01]  /*12c0*/  FMUL.FTZ R31, R11, UR8 ;  /* 0x000000080b1f7c20 */ /* 0x000fe20008410000 */
[----:B------:R-:W-:Y:S02]  /*12d0*/  LOP3.LUT R33, R33, R34, RZ, 0x3c, !PT ;  /* 0x0000002221217212 */ /* 0x000fe400078e3cff */
[----:B------:R-:W-:Y:S02]  /*12e0*/  R2P PR, R30, 0x6 ;  /* 0x000000061e007804 */ /* 0x000fe40000000000 */
[----:B------:R-:W-:Y:S01]  /*12f0*/  F2FP.BF16.F32.PACK_AB R18, R18, R31 ;  /* 0x0000001f1212723e */ /* 0x000fe200000010ff */
[----:B------:R-:W-:Y:S02]  /*1300*/  IMAD.U32 R11, R32, 0x2, R33 ;  /* 0x00000002200b7824 */ /* 0x000fe400078e0021 */
[----:B------:R-:W-:Y:S01]  /*1310*/  FMUL.FTZ R32, R22, UR8 ;  /* 0x0000000816207c20 */ /* 0x000fe20008410000 */
[----:B------:R-:W-:Y:S01]  /*1320*/  SEL R20, R20, 0xffffffe0, !P1 ;  /* 0xffffffe014147807 */ /* 0x000fe20004800000 */
[----:B------:R-:W-:Y:S01]  /*1330*/  FMUL.FTZ R33, R21, UR8 ;  /* 0x0000000815217c20 */ /* 0x000fe20008410000 */
[----:B------:R-:W-:Y:S01]  /*1340*/  F2FP.BF16.F32.PACK_AB R22, R25, R26 ;  /* 0x0000001a1916723e */ /* 0x000fe200000010ff */
[----:B------:R-:W-:Y:S01]  /*1350*/  ULDC.64 UR8, c[0x0][0x448] ;  /* 0x0001120000087ab9 */ /* 0x000fe20000000a00 */
[----:B------:R-:W-:-:S02]  /*1360*/  LEA R17, R11, UR4, 0x1 ;  /* 0x000000040b117c11 */ /* 0x000fc4000f8e08ff */
[----:B------:R-:W-:Y:S02]  /*1370*/  F2FP.BF16.F32.PACK_AB R30, R43, R44 ;  /* 0x0000002c2b1e723e */ /* 0x000fe400000010ff */
[C---:B------:R-:W-:Y:S01]  /*1380*/  IADD3 R25, R17.reuse, 0x40, RZ ;  /* 0x0000004011197810 */ /* 0x040fe20007ffe0ff */
[----:B------:R-:W-:Y:S01]  /*1390*/  @P2 VIADD R25, R17, 0xffffffc0 ;  /* 0xffffffc011192836 */ /* 0x000fe20000000000 */
[----:B------:R-:W-:Y:S01]  /*13a0*/  F2FP.BF16.F32.PACK_AB R23, R23, R24 ;  /* 0x000000181717723e */ /* 0x000fe200000010ff */
[----:B------:R-:W-:Y:S01]  /*13b0*/  STS [R17], R18 ;  /* 0x0000001211007388 */ /* 0x000fe20000000800 */
[----:B------:R-:W-:Y:S02]  /*13c0*/  IADD3 R3, R17, R20, RZ ;  /* 0x0000001411037210 */ /* 0x000fe40007ffe0ff */
        /* <DEDUP_REMOVED lines=8> */
[----:B------:R-:W-:Y:S02]  /*1450*/  IADD3 R20, R20, R25, RZ ;  /* 0x0000001914147210 */ /* 0x000fe40007ffe0ff */
[----:B------:R-:W-:Y:S01]  /*1460*/  F2FP.BF16.F32.PACK_AB R4, R4, R5 ;  /* 0x000000050404723e */ /* 0x000fe200000010ff */
[----:B------:R-:W-:Y:S01]  /*1470*/  STS [R17+0x2000], R31 ;  /* 0x0020001f11007388 */ /* 0x000fe20000000800 */
[----:B------:R-:W-:-:S02]  /*1480*/  F2FP.BF16.F32.PACK_AB R5, R14, R15 ;  /* 0x0000000f0e05723e */ /* 0x000fc400000010ff */
[----:B------:R-:W-:Y:S01]  /*1490*/  F2FP.BF16.F32.PACK_AB R11, R12, R13 ;  /* 0x0000000d0c0b723e */ /* 0x000fe200000010ff */
[----:B------:R0:W-:Y:S01]  /*14a0*/  STS [R17+0x2400], R21 ;  /* 0x0024001511007388 */ /* 0x0001e20000000800 */
[----:B------:R-:W-:Y:S02]  /*14b0*/  LEA.HI R29, R29, R36, RZ, 0x6 ;  /* 0x000000241d1d7211 */ /* 0x000fe400078f30ff */
[----:B------:R-:W-:Y:S01]  /*14c0*/  SHF.R.U32.HI R36, RZ, 0x3, R35 ;  /* 0x00000003ff247819 */ /* 0x000fe20000011623 */
[----:B------:R-:W-:Y:S01]  /*14d0*/  STS [R3+0x2000], R24 ;  /* 0x0020001803007388 */ /* 0x000fe20000000800 */
[----:B------:R-:W-:Y:S02]  /*14e0*/  LOP3.LUT R35, R35, 0x38, R28, 0xf8, !PT ;  /* 0x0000003823237812 */ /* 0x000fe400078ef81c */
[----:B------:R-:W-:Y:S01]  /*14f0*/  IADD3 R7, -R8, R7, RZ ;  /* 0x0000000708077210 */ /* 0x000fe20007ffe1ff */
[----:B------:R-:W-:Y:S01]  /*1500*/  STS [R3+0x2400], R19 ;  /* 0x0024001303007388 */ /* 0x000fe20000000800 */
[----:B------:R-:W-:-:S02]  /*1510*/  LOP3.LUT R35, R35, R36, RZ, 0x3c, !PT ;  /* 0x0000002423237212 */ /* 0x000fc400078e3cff */
[----:B------:R-:W-:Y:S01]  /*1520*/  SHF.L.U32 R36, R29, 0x3, RZ ;  /* 0x000000031d247819 */ /* 0x000fe200000006ff */
[----:B------:R-:W-:Y:S01]  /*1530*/  STS [R25], R45 ;  /* 0x0000002d19007388 */ /* 0x000fe20000000800 */
[----:B0-----:R-:W-:Y:S02]  /*1540*/  SHF.R.S32.HI R21, RZ, 0x1f, R8 ;  /* 0x0000001fff157819 */ /* 0x001fe40000011408 */
[----:B------:R-:W-:Y:S01]  /*1550*/  LOP3.LUT R29, R35, 0x7ffffe00, R36, 0xf8, !PT ;  /* 0x7ffffe00231d7812 */ /* 0x000fe200078ef824 */
[----:B------:R-:W-:Y:S02]  /*1560*/  STS [R25+0x400], R6 ;  /* 0x0004000619007388 */ /* 0x000fe40000000800 */
[----:B------:R-:W-:Y:S01]  /*1570*/  IMAD R21, R21, UR8, RZ ;  /* 0x0000000815157c24 */ /* 0x000fe2000f8e02ff */
[----:B------:R-:W-:Y:S01]  /*1580*/  LEA R26, R29, UR4, 0x1 ;  /* 0x000000041d1a7c11 */ /* 0x000fe2000f8e08ff */
[----:B------:R0:W-:Y:S01]  /*1590*/  STS [R20], R0 ;  /* 0x0000000014007388 */ /* 0x0001e20000000800 */
[----:B------:R-:W-:Y:S01]  /*15a0*/  SHF.R.S32.HI R29, RZ, 0x1f, R28 ;  /* 0x0000001fff1d7819 */ /* 0x000fe2000001141c */
[----:B------:R-:W-:Y:S01]  /*15b0*/  IMAD R21, R8, UR9, R21 ;  /* 0x0000000908157c24 */ /* 0x000fe2000f8e0215 */
[----:B------:R-:W-:Y:S01]  /*15c0*/  ULDC UR4, c[0x0][0x2d0] ;  /* 0x0000b40000047ab9 */ /* 0x000fe20000000800 */
[----:B------:R-:W-:Y:S01]  /*15d0*/  STS [R20+0x400], R47 ;  /* 0x0004002f14007388 */ /* 0x000fe20000000800 */
[----:B------:R-:W-:Y:S01]  /*15e0*/  ISETP.GE.AND P0, PT, R28, UR4, PT ;  /* 0x000000041c007c0c */ /* 0x000fe2000bf06270 */
[----:B------:R-:W-:-:S02]  /*15f0*/  ULDC.64 UR4, c[0x0][0x460] ;  /* 0x0001180000047ab9 */ /* 0x000fc40000000a00 */
[----:B------:R1:W-:Y:S01]  /*1600*/  STS [R25+0x2000], R4 ;  /* 0x0020000419007388 */ /* 0x0003e20000000800 */
[----:B0-----:R-:W-:-:S03]  /*1610*/  IADD3 R0, R9, 0x20, RZ ;  /* 0x0000002009007810 */ /* 0x001fc60007ffe0ff */
[----:B------:R0:W-:Y:S04]  /*1620*/  STS [R25+0x2400], R2 ;  /* 0x0024000219007388 */ /* 0x0001e80000000800 */
[----:B------:R2:W-:Y:S01]  /*1630*/  STS [R20+0x2000], R5 ;  /* 0x0020000514007388 */ /* 0x0005e20000000800 */
[----:B-1----:R-:W-:-:S03]  /*1640*/  SHF.R.S32.HI R4, RZ, 0x1f, R10 ;  /* 0x0000001fff047819 */ /* 0x002fc6000001140a */
[----:B------:R1:W-:Y:S01]  /*1650*/  STS [R20+0x2400], R11 ;  /* 0x0024000b14007388 */ /* 0x0003e20000000800 */
[----:B0-----:R-:W-:Y:S01]  /*1660*/  IMAD.WIDE.U32 R2, R8, UR8, R28 ;  /* 0x0000000808027c25 */ /* 0x001fe2000f8e001c */
[----:B------:R-:W-:Y:S01]  /*1670*/  SHF.R.S32.HI R8, RZ, 0x1f, R9 ;  /* 0x0000001fff087819 */ /* 0x000fe20000011409 */
[----:B------:R-:W-:Y:S02]  /*1680*/  BAR.SYNC.DEFER_BLOCKING 0x0 ;  /* 0x0000000000007b1d */ /* 0x000fe40000010000 */
[----:B--2---:R-:W-:Y:S01]  /*1690*/  IMAD R5, R4, UR4, RZ ;  /* 0x0000000404057c24 */ /* 0x004fe2000f8e02ff */
[----:B------:R-:W-:Y:S01]  /*16a0*/  IADD3 R50, P1, R50, R2, RZ ;  /* 0x0000000232327210 */ /* 0x000fe20007f3e0ff */
[----:B------:R-:W-:Y:S02]  /*16b0*/  VIADD R2, R9, 0x40 ;  /* 0x0000004009027836 */ /* 0x000fe40000000000 */
[----:B------:R-:W-:Y:S01]  /*16c0*/  IMAD R5, R10, UR5, R5 ;  /* 0x000000050a057c24 */ /* 0x000fe2000f8e0205 */
[----:B------:R-:W-:-:S02]  /*16d0*/  IADD3.X R51, R49, R3, R21, P1, !PT ;  /* 0x0000000331337210 */ /* 0x000fc40000ffe415 */
[----:B------:R-:W-:Y:S02]  /*16e0*/  IADD3 R3, R9, 0x60, RZ ;  /* 0x0000006009037810 */ /* 0x000fe40007ffe0ff */
[-C--:B------:R-:W-:Y:S01]  /*16f0*/  ISETP.GE.OR P1, PT, R0, R7.reuse, P0 ;  /* 0x000000070000720c */ /* 0x080fe20000726670 */
[----:B-1----:R-:W-:Y:S01]  /*1700*/  IMAD.WIDE.U32 R10, R10, UR4, R50 ;  /* 0x000000040a0a7c25 */ /* 0x002fe2000f8e0032 */
[-C--:B------:R-:W-:Y:S02]  /*1710*/  ISETP.GE.OR P2, PT, R2, R7.reuse, P0 ;  /* 0x000000070200720c */ /* 0x080fe40000746670 */
[-C--:B------:R-:W-:Y:S02]  /*1720*/  ISETP.GE.OR P3, PT, R3, R7.reuse, P0 ;  /* 0x000000070300720c */ /* 0x080fe40000766670 */
[----:B------:R-:W-:Y:S02]  /*1730*/  ISETP.GE.OR P0, PT, R9, R7, P0 ;  /* 0x000000070900720c */ /* 0x000fe40000706670 */
[----:B------:R-:W-:Y:S01]  /*1740*/  IADD3 R3, R11, R5, RZ ;  /* 0x000000050b037210 */ /* 0x000fe20007ffe0ff */
[----:B------:R0:W1:Y:S04]  /*1750*/  LDS.128 R16, [R26+0x1000] ;  /* 0x001000001a107984 */ /* 0x0000680000000c00 */
[----:B------:R0:W2:Y:S06]  /*1760*/  LDS.128 R12, [R26+0x3000] ;  /* 0x003000001a0c7984 */ /* 0x0000ac0000000c00 */
[----:B------:R-:W-:Y:S05]  /*1770*/  @P0 BRA `(.L_x_1602) ;  /* 0x0000000000280947 */ /* 0x000fea0003800000 */
[----:B------:R-:W3:Y:S01]  /*1780*/  LDS.128 R4, [R26] ;  /* 0x000000001a047984 */ /* 0x000ee20000000c00 */
[----:B------:R-:W-:Y:S01]  /*1790*/  MOV R2, R10 ;  /* 0x0000000a00027202 */ /* 0x000fe20000000f00 */
[----:B------:R-:W-:Y:S01]  /*17a0*/  IMAD R0, R8, UR8, RZ ;  /* 0x0000000808007c24 */ /* 0x000fe2000f8e02ff */
[----:B------:R-:W-:-:S03]  /*17b0*/  ULDC.64 UR4, c[0x0][0x3e8] ;  /* 0x0000fa0000047ab9 */ /* 0x000fc60000000a00 */
[----:B------:R-:W-:-:S04]  /*17c0*/  IMAD.WIDE.U32 R20, R9, UR8, R2 ;  /* 0x0000000809147c25 */ /* 0x000fc8000f8e0002 */
[----:B------:R-:W-:Y:S01]  /*17d0*/  IMAD R23, R9, UR9, R0 ;  /* 0x0000000909177c24 */ /* 0x000fe2000f8e0200 */
[----:B------:R-:W-:-:S03]  /*17e0*/  LEA R22, P0, R20, UR4, 0x1 ;  /* 0x0000000414167c11 */ /* 0x000fc6000f8008ff */
[----:B------:R-:W-:-:S05]  /*17f0*/  IMAD.IADD R21, R21, 0x1, R23 ;  /* 0x0000000115157824 */ /* 0x000fca00078e0217 */
[----:B------:R-:W-:-:S05]  /*1800*/  LEA.HI.X R23, R20, UR5, R21, 0x1, P0 ;  /* 0x0000000514177c11 */ /* 0x000fca00080f0c15 */
[----:B---3--:R3:W-:Y:S02]  /*1810*/  STG.E.128 desc[UR6][R22.64], R4 ;  /* 0x0000000416007986 */ /* 0x0087e4000c101d06 */
.L_x_1602:
[----:B------:R-:W-:Y:S05]  /*1820*/  BSYNC B0 ;  /* 0x0000000000007941 */ /* 0x000fea0003800000 */
.L_x_1601:
[----:B------:R-:W-:Y:S04]  /*1830*/  BSSY B0, `(.L_x_1603) ;  /* 0x000000e000007945 */ /* 0x000fe80003800000 */
[----:B------:R-:W-:Y:S05]  /*1840*/  @P1 BRA `(.L_x_1604) ;  /* 0x0000000000301947 */ /* 0x000fea0003800000 */
[----:B---3--:R-:W-:Y:S01]  /*1850*/  IADD3 R7, P0, R9, 0x20, RZ ;  /* 0x0000002009077810 */ /* 0x008fe20007f1e0ff */
[----:B------:R-:W-:Y:S01]  /*1860*/  ULDC.64 UR4, c[0x0][0x3e8] ;  /* 0x0000fa0000047ab9 */ /* 0x000fe20000000a00 */
[----:B------:R-:W-:Y:S02]  /*1870*/  MOV R4, R10 ;  /* 0x0000000a00047202 */ /* 0x000fe40000000f00 */
[----:B------:R-:W-:Y:S02]  /*1880*/  IADD3.X R0, RZ, R8, RZ, P0, !PT ;  /* 0x00000008ff007210 */ /* 0x000fe400007fe4ff */
[----:B------:R-:W-:-:S03]  /*1890*/  MOV R5, R3 ;  /* 0x0000000300057202 */ /* 0x000fc60000000f00 */
[----:B------:R-:W-:Y:S02]  /*18a0*/  IMAD R0, R0, UR8, RZ ;  /* 0x0000000800007c24 */ /* 0x000fe4000f8e02ff */
[----:B------:R-:W-:-:S04]  /*18b0*/  IMAD.WIDE.U32 R4, R7, UR8, R4 ;  /* 0x0000000807047c25 */ /* 0x000fc8000f8e0004 */
[----:B------:R-:W-:Y:S01]  /*18c0*/  IMAD R7, R7, UR9, R0 ;  /* 0x0000000907077c24 */ /* 0x000fe2000f8e0200 */
[----:B------:R-:W-:-:S03]  /*18d0*/  LEA R6, P0, R4, UR4, 0x1 ;  /* 0x0000000404067c11 */ /* 0x000fc6000f8008ff */
[----:B------:R-:W-:-:S05]  /*18e0*/  IMAD.IADD R5, R5, 0x1, R7 ;  /* 0x0000000105057824 */ /* 0x000fca00078e0207 */
[----:B------:R-:W-:-:S05]  /*18f0*/  LEA.HI.X R7, R4, UR5, R5, 0x1, P0 ;  /* 0x0000000504077c11 */ /* 0x000fca00080f0c05 */
[----:B-1----:R4:W-:Y:S02]  /*1900*/  STG.E.128 desc[UR6][R6.64], R16 ;  /* 0x0000001006007986 */ /* 0x0029e4000c101d06 */
.L_x_1604:
[----:B------:R-:W-:Y:S05]  /*1910*/  BSYNC B0 ;  /* 0x0000000000007941 */ /* 0x000fea0003800000 */
.L_x_1603:
[----:B---34-:R3:W4:Y:S01]  /*1920*/  LDS.128 R4, [R26+0x2000] ;  /* 0x002000001a047984 */ /* 0x0187220000000c00 */
[----:B------:R-:W-:Y:S04]  /*1930*/  BSSY B0, `(.L_x_1605) ;  /* 0x000000e000007945 */ /* 0x000fe80003800000 */
[----:B------:R-:W-:Y:S05]  /*1940*/  @P2 BRA `(.L_x_1606) ;  /* 0x0000000000302947 */ /* 0x000fea0003800000 */
[----:B-1----:R-:W-:Y:S01]  /*1950*/  IADD3 R19, P0, R9, 0x40, RZ ;  /* 0x0000004009137810 */ /* 0x002fe20007f1e0ff */
        /* <DEDUP_REMOVED lines=10> */
[----:B----4-:R1:W-:Y:S02]  /*1a00*/  STG.E.128 desc[UR6][R18.64], R4 ;  /* 0x0000000412007986 */ /* 0x0103e4000c101d06 */
.L_x_1606:
[----:B------:R-:W-:Y:S05]  /*1a10*/  BSYNC B0 ;  /* 0x0000000000007941 */ /* 0x000fea0003800000 */
.L_x_1605:
[----:B------:R-:W-:Y:S05]  /*1a20*/  @P3 EXIT ;  /* 0x000000000000394d */ /* 0x000fea0003800000 */
[----:B------:R-:W-:Y:S01]  /*1a30*/  IADD3 R9, P0, R9, 0x60, RZ ;  /* 0x0000006009097810 */ /* 0x000fe20007f1e0ff */
[----:B------:R-:W-:Y:S01]  /*1a40*/  ULDC.64 UR4, c[0x0][0x3e8] ;  /* 0x0000fa0000047ab9 */ /* 0x000fe20000000a00 */
[----:B------:R-:W-:Y:S02]  /*1a50*/  MOV R2, R10 ;  /* 0x0000000a00027202 */ /* 0x000fe40000000f00 */
[----:B------:R-:W-:-:S03]  /*1a60*/  IADD3.X R0, RZ, R8, RZ, P0, !PT ;  /* 0x00000008ff007210 */ /* 0x000fc600007fe4ff */
[----:B------:R-:W-:-:S04]  /*1a70*/  IMAD.WIDE.U32 R2, R9, UR8, R2 ;  /* 0x0000000809027c25 */ /* 0x000fc8000f8e0002 */
[----:B------:R-:W-:Y:S01]  /*1a80*/  IMAD R0, R0, UR8, RZ ;  /* 0x0000000800007c24 */ /* 0x000fe2000f8e02ff */
[----:B-1--4-:R-:W-:-:S03]  /*1a90*/  LEA R4, P0, R2, UR4, 0x1 ;  /* 0x0000000402047c11 */ /* 0x012fc6000f8008ff */
[----:B------:R-:W-:-:S05]  /*1aa0*/  IMAD R9, R9, UR9, R0 ;  /* 0x0000000909097c24 */ /* 0x000fca000f8e0200 */
[----:B------:R-:W-:-:S04]  /*1ab0*/  IADD3 R3, R3, R9, RZ ;  /* 0x0000000903037210 */ /* 0x000fc80007ffe0ff */
[----:B------:R-:W-:-:S05]  /*1ac0*/  LEA.HI.X R5, R2, UR5, R3, 0x1, P0 ;  /* 0x0000000502057c11 */ /* 0x000fca00080f0c03 */
[----:B--2---:R-:W-:Y:S01]  /*1ad0*/  STG.E.128 desc[UR6][R4.64], R12 ;  /* 0x0000000c04007986 */ /* 0x004fe2000c101d06 */
[----:B------:R-:W-:Y:S05]  /*1ae0*/  EXIT ;  /* 0x000000000000794d */ /* 0x000fea0003800000 */
.L_x_1607:
        /* <DEDUP_REMOVED lines=9> */
.L_x_2486:


//--------------------- .text._ZN5flash44flash_bwd_dq_dk_dv_loop_seqk_parallel_kernelI23Flash_bwd_kernel_traitsILi64ELi128ELi128ELi8ELi4ELi4ELi4ELb0ELb0EN7cutlass10bfloat16_tE19Flash_kernel_traitsILi64ELi128ELi128ELi8ES3_EELb1ELb0ELb0ELb0ELb0ELb1ELb0EEEvNS_16Flash_bwd_paramsE --------------------------
	.section	.text._ZN5flash44flash_bwd_dq_dk_dv_loop_seqk_parallel_kernelI23Flash_bwd_kernel_traitsILi64ELi128ELi128ELi8ELi4ELi4ELi4ELb0ELb0EN7cutlass10bfloat16_tE19Flash_kernel_traitsILi64ELi128ELi128ELi8ES3_EELb1ELb0ELb0ELb0ELb0ELb1ELb0EEEvNS_16Flash_bwd_paramsE,"ax",@progbits
	.align	128
        .global         _ZN5flash44flash_bwd_dq_dk_dv_loop_seqk_parallel_kernelI23Flash_bwd_kernel_traitsILi64ELi128ELi128ELi8ELi4ELi4ELi4ELb0ELb0EN7cutlass10bfloat16_tE19Flash_kernel_traitsILi64ELi128ELi128ELi8ES3_EELb1ELb0ELb0ELb0ELb0ELb1ELb0EEEvNS_16Flash_bwd_paramsE
        .type           _ZN5flash44flash_bwd_dq_dk_dv_loop_seqk_parallel_kernelI23Flash_bwd_kernel_traitsILi64ELi128ELi128ELi8ELi4ELi4ELi4ELb0ELb0EN7cutlass10bfloat16_tE19Flash_kernel_traitsILi64ELi128ELi128ELi8ES3_EELb1ELb0ELb0ELb0ELb0ELb1ELb0EEEvNS_16Flash_bwd_paramsE,@function
        .size           _ZN5flash44flash_bwd_dq_dk_dv_loop_seqk_parallel_kernelI23Flash_bwd_kernel_traitsILi64ELi128ELi128ELi8ELi4ELi4ELi4ELb0ELb0EN7cutlass10bfloat16_tE19Flash_kernel_traitsILi64ELi128ELi128ELi8ES3_EELb1ELb0ELb0ELb0ELb0ELb1ELb0EEEvNS_16Flash_bwd_paramsE,(.L_x_2487 - _ZN5flash44flash_bwd_dq_dk_dv_loop_seqk_parallel_kernelI23Flash_bwd_kernel_traitsILi64ELi128ELi128ELi8ELi4ELi4ELi4ELb0ELb0EN7cutlass10bfloat16_tE19Flash_kernel_traitsILi64ELi128ELi128ELi8ES3_EELb1ELb0ELb0ELb0ELb0ELb1ELb0EEEvNS_16Flash_bwd_paramsE)
        .other          _ZN5flash44flash_bwd_dq_dk_dv_loop_seqk_parallel_kernelI23Flash_bwd_kernel_traitsILi64ELi128ELi128ELi8ELi4ELi4ELi4ELb0ELb0EN7cutlass10bfloat16_tE19Flash_kernel_traitsILi64ELi128ELi128ELi8ES3_EELb1ELb0ELb0ELb0ELb0ELb1ELb0EEEvNS_16Flash_bwd_paramsE,@"STO_CUDA_ENTRY STV_DEFAULT"
_ZN5flash44flash_bwd_dq_dk_dv_loop_seqk_parallel_kernelI23Flash_bwd_kernel_traitsILi64ELi128ELi128ELi8ELi4ELi4ELi4ELb0ELb0EN7cutlass10bfloat16_tE19Flash_kernel_traitsILi64ELi128ELi128ELi8ES3_EELb1ELb0ELb0ELb0ELb0ELb1ELb0EEEvNS_16Flash_bwd_paramsE:
.text._ZN5flash44flash_bwd_dq_dk_dv_loop_seqk_parallel_kernelI23Flash_bwd_kernel_traitsILi64ELi128ELi128ELi8ELi4ELi4ELi4ELb0ELb0EN7cutlass10bfloat16_tE19Flash_kernel_traitsILi64ELi128ELi128ELi8ES3_EELb1ELb0ELb0ELb0ELb0ELb1ELb0EEEvNS_16Flash_bwd_paramsE:
        /* <DEDUP_REMOVED lines=10> */
[----:B------:R1:W-:Y:S02]  /*00a0*/  STL [R1+0x34], R0 ;  /* 0x0000340001007387 */ /* 0x0003e40000100800 */
[----:B------:R-:W-:-:S13]  /*00b0*/  PLOP3.LUT P0, PT, PT, PT, UP0, 0x80, 0x0 ;  /* 0x000000000000781c */ /* 0x000fda0003f0f008 */
[----:B------:R-:W-:Y:S05]  /*00c0*/  @P0 EXIT ;  /* 0x000000000000094d */ /* 0x000fea0003800000 */
[----:B------:R-:W2:Y:S01]  /*00d0*/  S2R R11, SR_TID.X ;  /* 0x00000000000b7919 */ /* 0x000ea20000002100 */
[----:B------:R-:W3:Y:S01]  /*00e0*/  S2UR UR4, SR_CgaCtaId ;  /* 0x00000000000479c3 */ /* 0x000ee20000008800 */
[----:B------:R-:W-:Y:S01]  /*00f0*/  UMOV UR5, 0x400 ;  /* 0x0000040000057882 */ /* 0x000fe20000000000 */
[----:B------:R-:W-:Y:S01]  /*0100*/  IMAD.MOV.U32 R230, RZ, RZ, 0x20 ;  /* 0x00000020ffe67424 */ /* 0x000fe200078e00ff */
[----:B------:R-:W-:Y:S01]  /*0110*/  ULDC.64 UR10, c[0x0][0x208] ;  /* 0x00008200000a7ab9 */ /* 0x000fe20000000a00 */
[----:B------:R-:W-:-:S04]  /*0120*/  IMAD.MOV.U32 R228, RZ, RZ, -0x10 ;  /* 0xfffffff0ffe47424 */ /* 0x000fc800078e00ff */
[----:B------:R-:W4:Y:S08]  /*0130*/  S2UR UR48, SR_CTAID.Y ;  /* 0x00000000003079c3 */ /* 0x000f300000002600 */
[----:B------:R-:W5:Y:S01]  /*0140*/  S2UR UR59, SR_CTAID.Z ;  /* 0x00000000003b79c3 */ /* 0x000f620000002700 */
[----:B---3--:R-:W-:Y:S01]  /*0150*/  ULEA UR4, UR4, UR5, 0x18 ;  /* 0x0000000504047291 */ /* 0x008fe2000f8ec03f */
[----:B--2---:R-:W-:Y:S01]  /*0160*/  SHF.R.S32.HI R4, RZ, 0x1f, R11 ;  /* 0x0000001fff047819 */ /* 0x004fe2000001140b */
[----:B----4-:R-:W-:-:S03]  /*0170*/  USHF.L.U32 UR5, UR48, 0x7, URZ ;  /* 0x0000000730057899 */ /* 0x010fc6000800063f */
[CC--:B------:R-:W-:Y:S02]  /*0180*/  LEA.HI R2, R4.reuse, R11.reuse, RZ, 0x5 ;  /* 0x0000000b04027211 */ /* 0x0c0fe400078f28ff */
[----:B------:R-:W-:Y:S02]  /*0190*/  LEA.HI R10, R4, R11, RZ, 0x3 ;  /* 0x0000000b040a7211 */ /* 0x000fe400078f18ff */
[--C-:B------:R-:W-:Y:S01]  /*01a0*/  SHF.R.S32.HI R3, RZ, 0x5, R2.reuse ;  /* 0x00000005ff037819 */ /* 0x100fe20000011402 */
[----:B-----5:R-:W-:Y:S01]  /*01b0*/  USHF.R.S32.HI UR6, URZ, 0x1f, UR59 ;  /* 0x0000001f3f067899 */ /* 0x020fe2000801143b */
[----:B-1----:R-:W-:Y:S02]  /*01c0*/  SHF.R.S32.HI R0, RZ, 0x1f, R2 ;  /* 0x0000001fff007819 */ /* 0x002fe40000011402 */
[----:B------:R-:W-:Y:S02]  /*01d0*/  LOP3.LUT R5, R10, 0xfffffff8, RZ, 0xc0, !PT ;  /* 0xfffffff80a057812 */ /* 0x000fe400078ec0ff */
[----:B------:R-:W-:-:S02]  /*01e0*/  LOP3.LUT R7, R2, 0xffffffe0, RZ, 0xc0, !PT ;  /* 0xffffffe002077812 */ /* 0x000fc400078ec0ff */
[CC--:B------:R-:W-:Y:S02]  /*01f0*/  LEA.HI R8, R4.reuse, R11.reuse, RZ, 0x4 ;  /* 0x0000000b04087211 */ /* 0x0c0fe400078f20ff */
[CC--:B------:R-:W-:Y:S02]  /*0200*/  LEA.HI R247, R4.reuse, R11.reuse, RZ, 0x7 ;  /* 0x0000000b04f77211 */ /* 0x0c0fe400078f38ff */
[----:B------:R-:W-:Y:S02]  /*0210*/  LEA.HI R13, R4, R11, RZ, 0x6 ;  /* 0x0000000b040d7211 */ /* 0x000fe400078f30ff */
[----:B------:R-:W-:Y:S01]  /*0220*/  LEA.HI R2, R0, R3, RZ, 0x2 ;  /* 0x0000000300027211 */ /* 0x000fe200078f10ff */
[C---:B------:R-:W-:Y:S01]  /*0230*/  IMAD.IADD R0, R11.reuse, 0x1, -R5 ;  /* 0x000000010b007824 */ /* 0x040fe200078e0a05 */
[----:B------:R-:W-:Y:S02]  /*0240*/  LEA.HI R4, R4, R11, RZ, 0x2 ;  /* 0x0000000b04047211 */ /* 0x000fe400078f10ff */
[----:B------:R-:W-:Y:S01]  /*0250*/  LOP3.LUT R5, R2, 0xfffffffc, RZ, 0xc0, !PT ;  /* 0xfffffffc02057812 */ /* 0x000fe200078ec0ff */
[----:B------:R-:W-:Y:S01]  /*0260*/  IMAD.IADD R2, R11, 0x1, -R7 ;  /* 0x000000010b027824 */ /* 0x000fe200078e0a07 */
[----:B------:R-:W-:-:S02]  /*0270*/  LOP3.LUT R9, R8, 0xfffffff0, RZ, 0xc0, !PT ;  /* 0xfffffff008097812 */ /* 0x000fc400078ec0ff */
[----:B------:R-:W-:Y:S01]  /*0280*/  LOP3.LUT R12, R4, 0x7ffffffc, RZ, 0xc0, !PT ;  /* 0x7ffffffc040c7812 */ /* 0x000fe200078ec0ff */
[----:B------:R-:W-:Y:S01]  /*0290*/  IMAD.IADD R251, R3, 0x1, -R5 ;  /* 0x0000000103fb7824 */ /* 0x000fe200078e0a05 */
[----:B------:R-:W-:Y:S01]  /*02a0*/  SHF.R.S32.HI R6, RZ, 0x4, R8 ;  /* 0x00000004ff067819 */ /* 0x000fe20000011408 */
[C---:B------:R-:W-:Y:S01]  /*02b0*/  IMAD.IADD R9, R11.reuse, 0x1, -R9 ;  /* 0x000000010b097824 */ /* 0x040fe200078e0a09 */
[----:B------:R-:W-:Y:S01]  /*02c0*/  SHF.R.S32.HI R7, RZ, 0x2, R4 ;  /* 0x00000002ff077819 */ /* 0x000fe20000011404 */
[----:B------:R-:W-:Y:S01]  /*02d0*/  IMAD.IADD R14, R11, 0x1, -R12 ;  /* 0x000000010b0e7824 */ /* 0x000fe200078e0a0c */
[----:B------:R-:W-:Y:S02]  /*02e0*/  LEA.HI R3, R8, R6, RZ, 0x1 ;  /* 0x0000000608037211 */ /* 0x000fe400078f08ff */
[----:B------:R-:W-:Y:S02]  /*02f0*/  SHF.R.S32.HI R11, RZ, 0x3, R10 ;  /* 0x00000003ff0b7819 */ /* 0x000fe4000001140a */
[----:B------:R-:W-:-:S02]  /*0300*/  SHF.R.S32.HI R8, RZ, 0x1f, R2 ;  /* 0x0000001fff087819 */ /* 0x000fc40000011402 */
[----:B------:R-:W-:Y:S02]  /*0310*/  LOP3.LUT R5, R3, 0xfffffffe, RZ, 0xc0, !PT ;  /* 0xfffffffe03057812 */ /* 0x000fe400078ec0ff */
[----:B------:R-:W-:Y:S01]  /*0320*/  LEA.HI R8, R8, R2, RZ, 0x2 ;  /* 0x0000000208087211 */ /* 0x000fe200078f10ff */
[----:B------:R-:W-:Y:S01]  /*0330*/  IMAD.SHL.U32 R2, R11, 0x40, RZ ;  /* 0x000000400b027824 */ /* 0x000fe200078e00ff */
[----:B------:R-:W-:Y:S01]  /*0340*/  SHF.R.S32.HI R3, RZ, 0x1f, R4 ;  /* 0x0000001fff037819 */ /* 0x000fe20000011404 */
[----:B------:R-:W-:Y:S01]  /*0350*/  IMAD.IADD R11, R6, 0x1, -R5 ;  /* 0x00000001060b7824 */ /* 0x000fe200078e0a05 */
[----:B------:R-:W-:Y:S01]  /*0360*/  SHF.R.S32.HI R4, RZ, 0x1f, R9 ;  /* 0x0000001fff047819 */ /* 0x000fe20000011409 */
[----:B------:R-:W-:Y:S01]  /*0370*/  IMAD.SHL.U32 R5, R0, 0x8, RZ ;  /* 0x0000000800057824 */ /* 0x000fe200078e00ff */
[----:B------:R-:W-:Y:S01]  /*0380*/  LEA.HI R3, R3, R7, RZ, 0x3 ;  /* 0x0000000703037211 */ /* 0x000fe200078f18ff */
[----:B------:R-:W-:Y:S01]  /*0390*/  IMAD.SHL.U32 R176, R11, 0x200, RZ ;  /* 0x000002000bb07824 */ /* 0x000fe200078e00ff */
[----:B------:R-:W-:Y:S01]  /*03a0*/  LOP3.LUT R2, R2, 0x1c0, RZ, 0xc0, !PT ;  /* 0x000001c002027812 */ /* 0x000fe200078ec0ff */
[----:B------:R-:W-:Y:S01]  /*03b0*/  IMAD.SHL.U32 R6, R13, 0x8, RZ ;  /* 0x000000080d067824 */ /* 0x000fe200078e00ff */
[----:B------:R-:W-:-:S02]  /*03c0*/  LOP3.LUT R3, R3, 0xfffffff8, RZ, 0xc0, !PT ;  /* 0xfffffff803037812 */ /* 0x000fc400078ec0ff */
[----:B------:R-:W-:Y:S02]  /*03d0*/  LOP3.LUT R5, R2, 0x38, R5, 0xf8, !PT ;  /* 0x0000003802057812 */ /* 0x000fe400078ef805 */
[C---:B------:R-:W-:Y:S02]  /*03e0*/  LOP3.LUT P4, RZ, R0.reuse, 0x2, RZ, 0xc0, !PT ;  /* 0x0000000200ff7812 */ /* 0x040fe4000788c0ff */
[C---:B------:R-:W-:Y:S01]  /*03f0*/  LOP3.LUT P3, RZ, R0.reuse, 0x4, RZ, 0xc0, !PT ;  /* 0x0000000400ff7812 */ /* 0x040fe2000786c0ff */
[----:B------:R-:W-:Y:S01]  /*0400*/  IMAD.SHL.U32 R0, R0, 0x40, RZ ;  /* 0x0000004000007824 */ /* 0x000fe200078e00ff */
[----:B------:R-:W-:Y:S01]  /*0410*/  LEA.HI R12, R4, R9, RZ, 0x3 ;  /* 0x00000009040c7211 */ /* 0x000fe200078f18ff */
[----:B------:R-:W-:Y:S01]  /*0420*/  IMAD.IADD R4, R7, 0x1, -R3 ;  /* 0x0000000107047824 */ /* 0x000fe200078e0a03 */
[----:B------:R-:W-:Y:S02]  /*0430*/  SHF.R.U32.HI R2, RZ, 0x3, R2 ;  /* 0x00000003ff027819 */ /* 0x000fe40000011602 */
[----:B------:R-:W-:-:S02]  /*0440*/  LOP3.LUT R3, R12, 0xfffffff8, RZ, 0xc0, !PT ;  /* 0xfffffff80c037812 */ /* 0x000fc400078ec0ff */
[----:B------:R-:W-:Y:S01]  /*0450*/  LOP3.LUT R7, R5, R2, RZ, 0x3c, !PT ;  /* 0x0000000205077212 */ /* 0x000fe200078e3cff */
[----:B------:R-:W-:Y:S01]  /*0460*/  IMAD.SHL.U32 R2, R251, 0x10, RZ ;  /* 0x00000010fb027824 */ /* 0x000fe200078e00ff */
[----:B------:R-:W-:Y:S01]  /*0470*/  LOP3.LUT R0, R0, 0x1c0, RZ, 0xc0, !PT ;  /* 0x000001c000007812 */ /* 0x000fe200078ec0ff */
[----:B------:R-:W-:Y:S01]  /*0480*/  IMAD.IADD R15, R9, 0x1, -R3 ;  /* 0x00000001090f7824 */ /* 0x000fe200078e0a03 */
[----:B------:R-:W-:Y:S02]  /*0490*/  SHF.R.S32.HI R247, RZ, 0x7, R247 ;  /* 0x00000007fff77819 */ /* 0x000fe400000114f7 */
[C---:B------:R-:W-:Y:S02]  /*04a0*/  LOP3.LUT R3, R0.reuse, 0x30, R2, 0xf8, !PT ;  /* 0x0000003000037812 */ /* 0x040fe400078ef802 */
[----:B------:R-:W-:Y:S01]  /*04b0*/  LOP3.LUT R180, R0, 0x8, R10, 0xf8, !PT ;  /* 0x0000000800b47812 */ /* 0x000fe200078ef80a */
[----:B------:R-:W-:Y:S01]  /*04c0*/  STL [R1], R15 ;  /* 0x0000000f01007387 */ /* 0x000fe20000100800 */
[----:B------:R-:W-:-:S02]  /*04d0*/  SHF.R.U32.HI R0, RZ, 0x3, R0 ;  /* 0x00000003ff007819 */ /* 0x000fc40000011600 */
[----:B------:R-:W-:Y:S02]  /*04e0*/  LOP3.LUT R3, R3, 0x8, R10, 0xf8, !PT ;  /* 0x0000000803037812 */ /* 0x000fe400078ef80a */
[----:B------:R-:W-:Y:S01]  /*04f0*/  LEA.HI.SX32 R246, R8, R2, 0x1e ;  /* 0x0000000208f67211 */ /* 0x000fe200078ff2ff */
[----:B------:R-:W-:Y:S01]  /*0500*/  IMAD R2, R247, 0x1000, R176 ;  /* 0x00001000f7027824 */ /* 0x000fe200078e02b0 */
[----:B------:R-:W-:Y:S02]  /*0510*/  LOP3.LUT R180, R180, R0, RZ, 0x3c, !PT ;  /* 0x00000000b4b47212 */ /* 0x000fe400078e3cff */
[----:B------:R-:W-:Y:S01]  /*0520*/  LOP3.LUT R176, R176, R3, R0, 0xf6, !PT ;  /* 0x00000003b0b07212 */ /* 0x000fe200078ef600 */
[C---:B------:R-:W-:Y:S01]  /*0530*/  IMAD.SHL.U32 R0, R4.reuse, 0x40, RZ ;  /* 0x0000004004007824 */ /* 0x040fe200078e00ff */
[----:B------:R-:W-:Y:S01]  /*0540*/  LOP3.LUT R5, R4, 0x1, RZ, 0xc0, !PT ;  /* 0x0000000104057812 */ /* 0x000fe200078ec0ff */
[----:B------:R-:W-:Y:S01]  /*0550*/  IMAD.IADD R180, R2, 0x1, R180 ;  /* 0x0000000102b47824 */ /* 0x000fe200078e02b4 */
[----:B------:R-:W-:Y:S01]  /*0560*/  LOP3.LUT R250, R7, 0xfffffe00, R6, 0xf8, !PT ;  /* 0xfffffe0007fa7812 */ /* 0x000fe200078ef806 */
[----:B------:R-:W-:Y:S01]  /*0570*/  IMAD.SHL.U32 R2, R247, 0x8, RZ ;  /* 0x00000008f7027824 */ /* 0x000fe200078e00ff */
        /* <DEDUP_REMOVED lines=8> */
[----:B------:R-:W-:Y:S01]  /*0600*/  SHF.R.U32.HI R3, RZ, 0x3, R0 ;  /* 0x00000003ff037819 */ /* 0x000fe20000011600 */
[----:B------:R-:W-:Y:S01]  /*0610*/  IMAD R6, R247, 0x2000, R4 ;  /* 0x00002000f7067824 */ /* 0x000fe200078e0204 */
[----:B------:R-:W-:-:S02]  /*0620*/  LOP3.LUT R9, R2, 0x10, R5, 0xf8, !PT ;  /* 0x0000001002097812 */ /* 0x000fc400078ef805 */
[-C--:B------:R-:W-:Y:S01]  /*0630*/  LOP3.LUT R8, R3, R0.reuse, R2, 0x1e, !PT ;  /* 0x0000000003087212 */ /* 0x080fe200078e1e02 */
[----:B------:R-:W-:Y:S01]  /*0640*/  IMAD.SHL.U32 R2, R15, 0x40, RZ ;  /* 0x000000400f027824 */ /* 0x000fe200078e00ff */
[----:B------:R-:W-:Y:S01]  /*0650*/  LOP3.LUT R5, R3, R0, RZ, 0xfc, !PT ;  /* 0x0000000003057212 */ /* 0x000fe200078efcff */
[C---:B------:R-:W-:Y:S01]  /*0660*/  IMAD R3, R251.reuse, 0x400, R6 ;  /* 0x00000400fb037824 */ /* 0x040fe200078e0206 */
[----:B------:R-:W-:Y:S01]  /*0670*/  SEL R181, R230, 0xffffffe0, !P4 ;  /* 0xffffffe0e6b57807 */ /* 0x000fe20006000000 */
[----:B------:R-:W-:Y:S01]  /*0680*/  IMAD R0, R251, 0x400, R4 ;  /* 0x00000400fb007824 */ /* 0x000fe200078e0204 */
[----:B------:R-:W-:Y:S01]  /*0690*/  LOP3.LUT R2, R2, 0x1c0, RZ, 0xc0, !PT ;  /* 0x000001c002027812 */ /* 0x000fe200078ec0ff */
[----:B------:R-:W-:Y:S01]  /*06a0*/  IMAD.SHL.U32 R4, R11, 0x8, RZ ;  /* 0x000000080b047824 */ /* 0x000fe200078e00ff */
[----:B------:R-:W-:Y:S01]  /*06b0*/  SEL R230, R230, 0xffffffe0, !P1 ;  /* 0xffffffe0e6e67807 */ /* 0x000fe20004800000 */
[----:B------:R-:W-:Y:S01]  /*06c0*/  IMAD.IADD R5, R5, 0x1, R3 ;  /* 0x0000000105057824 */ /* 0x000fe200078e0203 */
[----:B------:R-:W-:Y:S01]  /*06d0*/  SHF.R.U32.HI R3, RZ, 0x3, R2 ;  /* 0x00000003ff037819 */ /* 0x000fe20000011602 */
[----:B------:R-:W-:Y:S01]  /*06e0*/  IMAD.IADD R8, R0, 0x1, R8 ;  /* 0x0000000100087824 */ /* 0x000fe200078e0208 */
[----:B------:R-:W-:-:S02]  /*06f0*/  LOP3.LUT R0, R7, 0xfffffe00, RZ, 0xc0, !PT ;  /* 0xfffffe0007007812 */ /* 0x000fc400078ec0ff */
[----:B------:R-:W-:Y:S02]  /*0700*/  LOP3.LUT R4, R2, 0x8, R4, 0xf8, !PT ;  /* 0x0000000802047812 */ /* 0x000fe400078ef804 */
[----:B------:R-:W-:Y:S01]  /*0710*/  LOP3.LUT R2, R3, R9, R2, 0x1e, !PT ;  /* 0x0000000903027212 */ /* 0x000fe200078e1e02 */
[----:B------:R-:W-:Y:S01]  /*0720*/  IMAD R188, R251, 0x400, R0 ;  /* 0x00000400fbbc7824 */ /* 0x000fe200078e0200 */
[----:B------:R-:W-:Y:S01]  /*0730*/  LOP3.LUT R4, R4, R3, RZ, 0x3c, !PT ;  /* 0x0000000304047212 */ /* 0x000fe200078e3cff */
[----:B------:R-:W-:Y:S01]  /*0740*/  IMAD.U32 R3, RZ, RZ, UR6 ;  /* 0x00000006ff037e24 */ /* 0x000fe2000f8e00ff */
[----:B------:R-:W-:Y:S01]  /*0750*/  LOP3.LUT R187, R2, R0, RZ, 0xfc, !PT ;  /* 0x0000000002bb7212 */ /* 0x000fe200078efcff */
[----:B------:R-:W-:Y:S01]  /*0760*/  IMAD.U32 R0, RZ, RZ, UR5 ;  /* 0x00000005ff007e24 */ /* 0x000fe2000f8e00ff */
[----:B------:R-:W-:Y:S01]  /*0770*/  USHF.R.S32.HI UR5, URZ, 0x1f, UR59 ;  /* 0x0000001f3f057899 */ /* 0x000fe2000801143b */
[----:B------:R-:W-:Y:S01]  /*0780*/  LEA R227, R5, UR4, 0x1 ;  /* 0x0000000405e37c11 */ /* 0x000fe2000f8e08ff */
[----:B------:R-:W-:Y:S01]  /*0790*/  USHF.R.S32.HI UR6, URZ, 0x1f, UR48 ;  /* 0x0000001f3f067899 */ /* 0x000fe20008011430 */
[----:B------:R-:W-:Y:S01]  /*07a0*/  IMAD.IADD R188, R188, 0x1, R4 ;  /* 0x00000001bcbc7824 */ /* 0x000fe200078e0204 */
[----:B------:R-:W-:-:S02]  /*07b0*/  SEL R228, R228, 0x10, !P0 ;  /* 0x00000010e4e47807 */ /* 0x000fc40004000000 */
[----:B------:R-:W-:Y:S01]  /*07c0*/  IMAD.U32 R2, RZ, RZ, UR5 ;  /* 0x00000005ff027e24 */ /* 0x000fe2000f8e00ff */
[----:B------:R-:W-:Y:S01]  /*07d0*/  LEA R176, R176, UR4, 0x1 ;  /* 0x00000004b0b07c11 */ /* 0x000fe2000f8e08ff */
        /* <DEDUP_REMOVED lines=14> */
[----:B------:R-:W-:Y:S01]  /*08c0*/  UIADD3 UR5, UR4, 0xc000, URZ ;  /* 0x0000c00004057890 */ /* 0x000fe2000fffe03f */
[----:B------:R-:W-:-:S02]  /*08d0*/  IMAD.IADD R6, R0, 0x1, R252 ;  /* 0x0000000100067824 */ /* 0x000fc400078e02fc */
[----:B------:R-:W-:Y:S02]  /*08e0*/  IMAD.IADD R5, R230, 0x1, R252 ;  /* 0x00000001e6057824 */ /* 0x000fe400078e02fc */
        /* <DEDUP_REMOVED lines=24> */
[----:B------:R-:W-:-:S03]  /*0a70*/  IMAD.IADD R181, R181, 0x1, R179 ;  /* 0x00000001b5b57824 */ /* 0x000fc600078e02b3 */
        /* <DEDUP_REMOVED lines=9> */
.L_x_1652:
        /* <DEDUP_REMOVED lines=16> */
[----:B------:R-:W-:Y:S01]  /*0c10*/  IMAD.U32 R2, RZ, RZ, UR8 ;  /* 0x00000008ff027e24 */ /* 0x000fe2000f8e00ff */
[----:B------:R-:W-:Y:S01]  /*0c20*/  UISETP.NE.U32.AND UP0, UPT, UR14, URZ, UPT ;  /* 0x0000003f0e00728c */ /* 0x000fe2000bf05070 */
[----:B--2---:R-:W-:Y:S01]  /*0c30*/  IMAD.U32 R4, RZ, RZ, UR12 ;  /* 0x0000000cff047e24 */ /* 0x004fe2000f8e00ff */
        /* <DEDUP_REMOVED lines=13> */
[----:B---3--:R-:W2:Y:S05]  /*0d10*/  @P1 LDG.E R7, desc[UR10][R4.64] ;  /* 0x0000000a04071981 */ /* 0x008eaa000c1e1900 */
        /* <DEDUP_REMOVED lines=34> */
.L_x_1608:
        /* <DEDUP_REMOVED lines=18> */
[----:B------:R-:W-:Y:S01]  /*1060*/  UIMAD.WIDE.U32 UR18, UR7, UR30, URZ ;  /* 0x0000001e071272a5 */ /* 0x000fe2000f8e003f */
[----:B------:R-:W-:Y:S01]  /*1070*/  PLOP3.LUT P1, PT, PT, PT, UP0, 0x80, 0x0 ;  /* 0x000000000000781c */ /* 0x000fe20003f2f008 */
[----:B------:R-:W-:Y:S02]  /*1080*/  @!UP1 UIMAD.WIDE.U32 UR38, UR48, UR8, URZ ;  /* 0x00000008302692a5 */ /* 0x000fe4000f8e003f */
[----:B------:R-:W-:Y:S01]  /*1090*/  UIMAD UR23, UR7, UR31, URZ ;  /* 0x0000001f071772a4 */ /* 0x000fe2000f8e023f */
[----:B------:R-:W-:Y:S01]  /*10a0*/  ULDC UR61, c[0x0][0x2d4] ;  /* 0x0000b500003d7ab9 */ /* 0x000fe20000000800 */
[----:B------:R-:W-:Y:S01]  /*10b0*/  @UP0 UIADD3 UR20, UR22, UR26, URZ ;  /* 0x0000001a16140290 */ /* 0x000fe2000fffe03f */
[----:B-1----:R-:W-:Y:S01]  /*10c0*/  IABS R5, R6 ;  /* 0x0000000600057213 */ /* 0x002fe20000000000 */
[----:B------:R-:W-:Y:S02]  /*10d0*/  USHF.R.S32.HI UR42, URZ, 0x1f, UR61 ;  /* 0x0000001f3f2a7899 */ /* 0x000fe4000801143d */
[----:B------:R-:W-:Y:S01]  /*10e0*/  UIADD3 UR47, UR25, UR28, URZ ;  /* 0x0000001c192f7290 */ /* 0x000fe2000fffe03f */
[----:B------:R-:W1:Y:S01]  /*10f0*/  I2F.RP R2, R5 ;  /* 0x0000000500027306 */ /* 0x000e620000209400 */
[----:B------:R-:W-:-:S02]  /*1100*/  USEL UR58, UR24, UR18, !UP1 ;  /* 0x00000012183a7287 */ /* 0x000fc4000c800000 */
[----:B------:R-:W-:Y:S02]  /*1110*/  @UP1 UIADD3 UR47, UR19, UR23, URZ ;  /* 0x00000017132f1290 */ /* 0x000fe4000fffe03f */
[----:B--2---:R-:W-:Y:S01]  /*1120*/  UIMAD.WIDE.U32 UR36, UR14, UR12, URZ ;  /* 0x0000000c0e2472a5 */ /* 0x004fe2000f8e003f */
[----:B------:R-:W-:Y:S01]  /*1130*/  ULDC UR44, c[0x0][0x2c4] ;  /* 0x0000b100002c7ab9 */ /* 0x000fe20000000800 */
[----:B------:R-:W-:Y:S02]  /*1140*/  UIMAD UR24, UR42, UR48, URZ ;  /* 0x000000302a1872a4 */ /* 0x000fe4000f8e023f */
[----:B------:R-:W-:Y:S01]  /*1150*/  UIMAD UR53, UR14, UR13, UR37 ;  /* 0x0000000d0e3572a4 */ /* 0x000fe2000f8e0225 */
[----:B------:R-:W-:Y:S02]  /*1160*/  ULDC UR16, c[0x0][0x2dc] ;  /* 0x0000b70000107ab9 */ /* 0x000fe40000000800 */
[----:B------:R-:W-:Y:S01]  /*1170*/  @UP1 ULDC.64 UR12, c[0x0][0x420] ;  /* 0x00010800000c1ab9 */ /* 0x000fe20000000a00 */
[----:B------:R-:W-:Y:S01]  /*1180*/  ULDC UR45, c[0x0][0x270] ;  /* 0x00009c00002d7ab9 */ /* 0x000fe20000000800 */
[----:B-1----:R-:W1:Y:S01]  /*1190*/  MUFU.RCP R2, R2 ;  /* 0x0000000200027308 */ /* 0x002e620000001000 */
[----:B------:R-:W-:-:S02]  /*11a0*/  @UP1 UIMAD.WIDE.U32 UR40, UR7, UR12, URZ ;  /* 0x0000000c072812a5 */ /* 0x000fc4000f8e003f */
[----:B------:R-:W-:Y:S02]  /*11b0*/  @!UP1 UIMAD UR12, UR60, UR8, URZ ;  /* 0x000000083c0c92a4 */ /* 0x000fe4000f8e023f */
[----:B------:R-:W-:Y:S01]  /*11c0*/  @UP1 UIMAD UR55, UR7, UR13, UR41 ;  /* 0x0000000d073712a4 */ /* 0x000fe2000f8e0229 */
[----:B------:R-:W-:Y:S01]  /*11d0*/  ULDC.U8 UR8, c[0x0][0x3d8] ;  /* 0x0000f60000087ab9 */ /* 0x000fe20000000000 */
[----:B------:R-:W-:Y:S02]  /*11e0*/  @!UP1 UIMAD UR34, UR48, UR9, UR12 ;  /* 0x00000009302292a4 */ /* 0x000fe4000f8e020c */
[----:B------:R-:W-:Y:S02]  /*11f0*/  UISETP.NE.AND UP3, UPT, UR8, URZ, UPT ;  /* 0x0000003f0800728c */ /* 0x000fe4000bf65270 */
[----:B------:R-:W-:Y:S01]  /*1200*/  USHF.L.U32 UR15, UR48, 0x7, URZ ;  /* 0x00000007300f7899 */ /* 0x000fe2000800063f */
[----:B------:R-:W-:Y:S01]  /*1210*/  @UP0 ULDC.64 UR8, c[0x0][0x248] ;  /* 0x0000920000080ab9 */ /* 0x000fe20000000a00 */
[----:B------:R-:W-:Y:S01]  /*1220*/  UIADD3 UR14, UR35, 0x7f, URZ ;  /* 0x0000007f230e7890 */ /* 0x000fe2000fffe03f */
[----:B-1----:R-:W-:Y:S01]  /*1230*/  VIADD R2, R2, 0xffffffe ;  /* 0x0ffffffe02027836 */ /* 0x002fe20000000000 */
[----:B------:R-:W-:-:S02]  /*1240*/  @UP0 UIMAD.WIDE.U32 UR18, UR20, UR8, URZ ;  /* 0x00000008141202a5 */ /* 0x000fc4000f8e003f */
[----:B------:R-:W-:Y:S01]  /*1250*/  @UP0 UIMAD UR20, UR20, UR9, URZ ;  /* 0x00000009141402a4 */ /* 0x000fe2000f8e023f */
[----:B------:R-:W1:Y:S02]  /*1260*/  F2I.FTZ.U32.TRUNC.NTZ R3, R2 ;  /* 0x0000000200037305 */ /* 0x000e64000021f000 */
[----:B------:R-:W-:Y:S02]  /*1270*/  @UP3 UIMAD UR23, UR48, UR44, URZ ;  /* 0x0000002c301732a4 */ /* 0x000fe4000f8e023f */
[----:B------:R-:W-:Y:S02]  /*1280*/  UIMAD.WIDE UR12, UR16, UR45, URZ ;  /* 0x0000002d100c72a5 */ /* 0x000fe4000f8e023f */
[----:B------:R-:W-:Y:S02]  /*1290*/  @UP0 UIADD3 UR56, UR19, UR20, URZ ;  /* 0x0000001413380290 */ /* 0x000fe4000fffe03f */
[----:B------:R-:W-:Y:S02]  /*12a0*/  UIMAD.WIDE.U32 UR16, UR48, UR61, URZ ;  /* 0x0000003d301072a5 */ /* 0x000fe4000f8e003f */
[----:B------:R-:W-:-:S02]  /*12b0*/  @UP3 USEL UR20, UR23, UR7, !UP1 ;  /* 0x0000000717143287 */ /* 0x000fc4000c800000 */
[----:B------:R-:W-:Y:S01]  /*12c0*/  UIMAD UR19, UR60, UR61, UR24 ;  /* 0x0000003d3c1372a4 */ /* 0x000fe2000f8e0218 */
[----:B------:R-:W-:Y:S01]  /*12d0*/  @UP0 UMOV UR54, UR18 ;  /* 0x0000001200360c82 */ /* 0x000fe20008000000 */
[----:B------:R-:W-:Y:S01]  /*12e0*/  USEL UR32, UR15, URZ, UP2 ;  /* 0x0000003f0f207287 */ /* 0x000fe20009000000 */
[--C-:B-1----:R-:W-:Y:S01]  /*12f0*/  IMAD.MOV R0, RZ, RZ, -R3.reuse ;  /* 0x000000ffff007224 */ /* 0x102fe200078e0a03 */
[----:B------:R-:W-:Y:S01]  /*1300*/  MOV R2, RZ ;  /* 0x000000ff00027202 */ /* 0x000fe20000000f00 */
[----:B------:R-:W-:Y:S01]  /*1310*/  @UP3 ULDC UR18, c[0x0][0x2e4] ;  /* 0x0000b90000123ab9 */ /* 0x000fe20000000800 */
[----:B------:R-:W-:Y:S01]  /*1320*/  USHF.R.S32.HI UR15, URZ, 0x1f, UR14 ;  /* 0x0000001f3f0f7899 */ /* 0x000fe2000801140e */
[----:B------:R-:W-:Y:S01]  /*1330*/  IMAD R0, R0, R5, RZ ;  /* 0x0000000500007224 */ /* 0x000fe200078e02ff */
[----:B------:R-:W-:Y:S02]  /*1340*/  @UP3 UIMAD UR43, UR59, UR18, UR20 ;  /* 0x000000123b2b32a4 */ /* 0x000fe4000f8e0214 */
[----:B------:R-:W-:Y:S01]  /*1350*/  UIADD3 UR23, UR17, UR19, URZ ;  /* 0x0000001311177290 */ /* 0x000fe2000fffe03f */
[----:B------:R-:W-:Y:S01]  /*1360*/  IMAD.HI.U32 R0, R3, R0, R2 ;  /* 0x0000000003007227 */ /* 0x000fe200078e0002 */
[----:B------:R-:W-:-:S02]  /*1370*/  UIMAD UR25, UR13, UR16, URZ ;  /* 0x000000100d1972a4 */ /* 0x000fc4000f8e023f */
[----:B------:R-:W-:Y:S01]  /*1380*/  UIMAD.WIDE.U32 UR18, UR12, UR16, URZ ;  /* 0x000000100c1272a5 */ /* 0x000fe2000f8e003f */
[----:B------:R-:W-:Y:S01]  /*1390*/  IMAD.MOV.U32 R2, RZ, RZ, R4 ;  /* 0x000000ffff027224 */ /* 0x000fe200078e0004 */
[----:B------:R-:W-:Y:S02]  /*13a0*/  UIMAD.WIDE.U32 UR16, UR12, UR7, URZ ;  /* 0x000000070c1072a5 */ /* 0x000fe4000f8e003f */
[----:B------:R-:W-:Y:S01]  /*13b0*/  ULEA.HI UR46, UR15, UR14, URZ, 0x7 ;  /* 0x0000000e0f2e7291 */ /* 0x000fe2000f8f383f */
[----:B------:R-:W-:Y:S01]  /*13c0*/  IMAD.HI.U32 R0, R0, R2, RZ ;  /* 0x0000000200007227 */ /* 0x000fe200078e00ff */
[----:B------:R-:W-:Y:S02]  /*13d0*/  @!UP3 UIMAD UR20, UR48, UR45, UR59 ;  /* 0x0000002d3014b2a4 */ /* 0x000fe4000f8e023b */
[----:B------:R-:W-:Y:S02]  /*13e0*/  USEL UR57, UR18, UR16, !UP1 ;  /* 0x0000001012397287 */ /* 0x000fe4000c800000 */
[----:B------:R-:W-:Y:S01]  /*13f0*/  IADD3 R3, -R0, RZ, RZ ;  /* 0x000000ff00037210 */ /* 0x000fe20007ffe1ff */
[----:B------:R-:W-:-:S02]  /*1400*/  UIMAD UR23, UR12, UR23, UR25 ;  /* 0x000000170c1772a4 */ /* 0x000fc4000f8e0219 */
[----:B------:R-:W-:Y:S02]  /*1410*/  ULOP3.LUT UR16, UR46, 0xffffff80, URZ, 0xc0, !UPT ;  /* 0xffffff802e107892 */ /* 0x000fe4000f8ec03f */
[C---:B------:R-:W-:Y:S01]  /*1420*/  IMAD R2, R5.reuse, R3, R2 ;  /* 0x0000000305027224 */ /* 0x040fe200078e0202 */
[----:B------:R-:W-:Y:S02]  /*1430*/  @UP0 UIADD3 UR27, UR22, UR26, URZ ;  /* 0x0000001a161b0290 */ /* 0x000fe4000fffe03f */
[----:B------:R-:W-:Y:S02]  /*1440*/  @!UP3 UIMAD UR43, UR20, UR44, URZ ;  /* 0x0000002c142bb2a4 */ /* 0x000fe4000f8e023f */
[----:B------:R-:W-:Y:S01]  /*1450*/  ISETP.GT.U32.AND P3, PT, R5, R2, PT ;  /* 0x000000020500720c */ /* 0x000fe20003f64070 */
[----:B------:R-:W-:Y:S02]  /*1460*/  UIMAD UR20, UR13, UR7, URZ ;  /* 0x000000070d1472a4 */ /* 0x000fe4000f8e023f */
[----:B------:R-:W-:Y:S01]  /*1470*/  USHF.L.U64.HI UR29, UR48, 0x7, UR60 ;  /* 0x00000007301d7899 */ /* 0x000fe2000801023c */
[----:B------:R-:W-:Y:S01]  /*1480*/  @UP0 ULDC.64 UR14, c[0x0][0x250] ;  /* 0x00009400000e0ab9 */ /* 0x000fe20000000a00 */
[----:B------:R-:W-:-:S02]  /*1490*/  UIADD3 UR50, UR19, UR23, URZ ;  /* 0x0000001713327290 */ /* 0x000fc4000fffe03f */
[----:B------:R-:W-:Y:S02]  /*14a0*/  UIADD3 UR16, UR16, -0x80, URZ ;  /* 0xffffff8010107890 */ /* 0x000fe4000fffe03f */
[----:B------:R-:W-:Y:S02]  /*14b0*/  @UP0 UIMAD.WIDE.U32 UR18, UR27, UR14, URZ ;  /* 0x0000000e1b1202a5 */ /* 0x000fe4000f8e003f */
[----:B------:R-:W-:Y:S02]  /*14c0*/  @UP1 UIADD3 UR50, UR17, UR20, URZ ;  /* 0x0000001411321290 */ /* 0x000fe4000fffe03f */
[-C--:B------:R-:W-:Y:S01]  /*14d0*/  @!P3 IADD3 R2, R2, -R5.reuse, RZ ;  /* 0x800000050202b210 */ /* 0x080fe20007ffe0ff */
[----:B------:R-:W-:Y:S02]  /*14e0*/  @UP0 UIMAD UR17, UR27, UR15, URZ ;  /* 0x0000000f1b1102a4 */ /* 0x000fe4000f8e023f */
[----:B------:R-:W-:Y:S01]  /*14f0*/  USEL UR20, UR29, URZ, UP2 ;  /* 0x0000003f1d147287 */ /* 0x000fe20009000000 */
        /* <DEDUP_REMOVED lines=20> */
.L_x_1610:
[----:B------:R-:W-:Y:S01]  /*1640*/  LOP3.LUT R2, R6, UR59, RZ, 0x3c, !PT ;  /* 0x0000003b06027c12 */ /* 0x000fe2000f8e3cff */
        /* <DEDUP_REMOVED lines=33> */
.L_x_1611:
        /* <DEDUP_REMOVED lines=11> */
.L_x_1612:
[----:B------:R-:W-:Y:S02]  /*1910*/  ULDC UR7, c[0x0][0x270] ;  /* 0x00009c0000077ab9 */ /* 0x000fe40000000800 */
[----:B------:R-:W-:-:S04]  /*1920*/  UIMAD UR7, UR48, UR7, UR59 ;  /* 0x00000007300772a4 */ /* 0x000fc8000f8e023b */
[----:B------:R-:W-:-:S12]  /*1930*/  UIMAD UR7, UR7, UR61, URZ ;  /* 0x0000003d070772a4 */ /* 0x000fd8000f8e023f */
.L_x_1613:
[----:B------:R-:W1:Y:S01]  /*1940*/  S2R R44, SR_TID.X ;  /* 0x00000000002c7919 */ /* 0x000e620000002100 */
[----:B------:R-:W2:Y:S01]  /*1950*/  LDC.64 R6, c[0x0][0x420] ;  /* 0x00010800ff067b82 */ /* 0x000ea20000000a00 */
[----:B------:R-:W-:Y:S01]  /*1960*/  USHF.R.S32.HI UR25, URZ, 0x1f, UR59 ;  /* 0x0000001f3f197899 */ /* 0x000fe2000801143b */
[----:B------:R-:W-:Y:S01]  /*1970*/  BSSY B1, `(.L_x_1609) ;  /* 0x0000acc000017945 */ /* 0x000fe20003800000 */
[----:B------:R-:W-:Y:S01]  /*1980*/  ULDC.64 UR12, c[0x0][0x428] ;  /* 0x00010a00000c7ab9 */ /* 0x000fe20000000a00 */
[----:B------:R-:W-:Y:S01]  /*1990*/  UIADD3 UR34, UR16, UR7, URZ ;  /* 0x0000000710227290 */ /* 0x000fe2000fffe03f */
[----:B------:R-:W-:Y:S01]  /*19a0*/  IMAD.U32 R12, RZ, RZ, UR12 ;  /* 0x0000000cff0c7e24 */ /* 0x000fe2000f8e00ff */
[----:B------:R-:W-:Y:S01]  /*19b0*/  UIMAD UR18, UR25, UR12, URZ ;  /* 0x0000000c191272a4 */ /* 0x000fe2000f8e023f */
[----:B------:R-:W-:Y:S01]  /*19c0*/  ULDC UR20, c[0x0][0x2dc] ;  /* 0x0000b70000147ab9 */ /* 0x000fe20000000800 */
[----:B------:R-:W-:Y:S02]  /*19d0*/  ULDC UR24, c[0x0][0x270] ;  /* 0x00009c0000187ab9 */ /* 0x000fe40000000800 */
[----:B------:R-:W-:-:S02]  /*19e0*/  UIMAD UR29, UR59, UR13, UR18 ;  /* 0x0000000d3b1d72a4 */ /* 0x000fc4000f8e0212 */
[----:B------:R-:W-:Y:S01]  /*19f0*/  UIMAD UR12, UR20, UR24, URZ ;  /* 0x00000018140c72a4 */ /* 0x000fe2000f8e023f */
[----:B------:R-:W-:Y:S01]  /*1a00*/  ULDC.64 UR18, c[0x0][0x258] ;  /* 0x0000960000127ab9 */ /* 0x000fe20000000a00 */
[----:B------:R-:W-:Y:S01]  /*1a10*/  UISETP.GE.AND UP3, UPT, UR35, 0x1, UPT ;  /* 0x000000012300788c */ /* 0x000fe2000bf66270 */
[----:B------:R-:W-:Y:S01]  /*1a20*/  IMAD.U32 R13, RZ, RZ, UR18 ;  /* 0x00000012ff0d7e24 */ /* 0x000fe2000f8e00ff */
[----:B------:R-:W-:Y:S02]  /*1a30*/  UIMAD UR7, UR25, UR18, URZ ;  /* 0x00000012190772a4 */ /* 0x000fe4000f8e023f */
[----:B------:R-:W-:Y:S01]  /*1a40*/  UIADD3 UR23, UR16, UR43, URZ ;  /* 0x0000002b10177290 */ /* 0x000fe2000fffe03f */
[----:B------:R-:W-:Y:S01]  /*1a50*/  ULDC.64 UR24, c[0x0][0x210] ;  /* 0x0000840000187ab9 */ /* 0x000fe20000000a00 */
[----:B------:R-:W-:Y:S01]  /*1a60*/  ULDC.64 UR36, c[0x0][0x2b0] ;  /* 0x0000ac0000247ab9 */ /* 0x000fe20000000a00 */
[----:B------:R-:W-:Y:S01]  /*1a70*/  ULDC.64 UR38, c[0x0][0x478] ;  /* 0x00011e0000267ab9 */ /* 0x000fe20000000a00 */
[----:B------:R-:W-:-:S02]  /*1a80*/  ULEA.HI.SX32 UR20, UR46, 0xffffffff, 0x19 ;  /* 0xffffffff2e147891 */ /* 0x000fc4000f8fca3f */
[----:B------:R-:W-:Y:S01]  /*1a90*/  UIMAD.WIDE UR36, UR23, 0x4, UR36 ;  /* 0x00000004172478a5 */ /* 0x000fe2000f8e0224 */
[----:B-1----:R-:W-:-:S04]  /*1aa0*/  SHF.R.S32.HI R15, RZ, 0x1f, R44 ;  /* 0x0000001fff0f7819 */ /* 0x002fc8000001142c */
[----:B------:R-:W-:-:S04]  /*1ab0*/  LEA.HI R2, R15, R44, RZ, 0x3 ;  /* 0x0000002c0f027211 */ /* 0x000fc800078f18ff */
        /* <DEDUP_REMOVED lines=15> */
[----:B------:R-:W-:Y:S01]  /*1bb0*/  IADD3 R8, P0, R4, UR17, RZ ;  /* 0x0000001104087c10 */ /* 0x000fe2000ff1e0ff */
[----:B------:R-:W-:Y:S01]  /*1bc0*/  UIMAD UR27, UR59, UR19, UR7 ;  /* 0x000000133b1b72a4 */ /* 0x000fe2000f8e0207 */
[----:B------:R-:W-:Y:S01]  /*1bd0*/  LOP3.LUT R15, R3, 0xffffffe0, RZ, 0xc0, !PT ;  /* 0xffffffe0030f7812 */ /* 0x000fe200078ec0ff */
[----:B------:R-:W-:Y:S01]  /*1be0*/  USHF.L.U32 UR7, UR12, 0x7, URZ ;  /* 0x000000070c077899 */ /* 0x000fe2000800063f */
[----:B------:R-:W-:Y:S01]  /*1bf0*/  IADD3.X R9, R5, UR55, RZ, P0, !PT ;  /* 0x0000003705097c10 */ /* 0x000fe200087fe4ff */
[----:B------:R-:W-:Y:S01]  /*1c00*/  IMAD R0, R7, UR16, R0 ;  /* 0x0000001007007c24 */ /* 0x000fe2000f8e0200 */
[----:B------:R-:W-:Y:S01]  /*1c10*/  SHF.R.S32.HI R3, RZ, 0x5, R3 ;  /* 0x00000005ff037819 */ /* 0x000fe20000011403 */
[----:B------:R-:W-:Y:S01]  /*1c20*/  UIADD3 UR13, UP2, UP1, UR28, UR7, UR32 ;  /* 0x000000071c0d7290 */ /* 0x000fe2000f95e020 */
[----:B------:R-:W-:Y:S01]  /*1c30*/  IMAD.IADD R44, R44, 0x1, -R15 ;  /* 0x000000012c2c7824 */ /* 0x000fe200078e0a0f */
[----:B------:R-:W-:Y:S01]  /*1c40*/  USHF.R.S32.HI UR7, URZ, 0x1f, UR7 ;  /* 0x0000001f3f077899 */ /* 0x000fe20008011407 */
[----:B------:R-:W-:Y:S01]  /*1c50*/  IMAD.WIDE.U32 R8, R6, UR16, R8 ;  /* 0x0000001006087c25 */ /* 0x000fe2000f8e0008 */
[----:B------:R-:W-:Y:S01]  /*1c60*/  PLOP3.LUT P0, PT, PT, PT, UP3, 0x80, 0x0 ;  /* 0x000000000000781c */ /* 0x000fe20003f0f038 */
[----:B------:R-:W-:Y:S01]  /*1c70*/  ULDC.64 UR18, c[0x0][0x3e0] ;  /* 0x0000f80000127ab9 */ /* 0x000fe20000000a00 */
[----:B------:R-:W-:Y:S01]  /*1c80*/  UIADD3.X UR7, UR49, UR7, UR52, UP2, UP1 ;  /* 0x0000000731077290 */ /* 0x000fe200097e2434 */
[----:B------:R-:W-:Y:S01]  /*1c90*/  IMAD.IADD R9, R9, 0x1, R0 ;  /* 0x0000000109097824 */ /* 0x000fe200078e0200 */
[----:B------:R-:W-:Y:S01]  /*1ca0*/  UIADD3 UR13, UP2, UP1, UR51, UR13, UR57 ;  /* 0x0000000d330d7290 */ /* 0x000fe2000f95e039 */
[----:B------:R-:W-:Y:S01]  /*1cb0*/  IMAD R3, R3, UR12, R44 ;  /* 0x0000000c03037c24 */ /* 0x000fe2000f8e022c */
[----:B------:R-:W-:Y:S01]  /*1cc0*/  ULDC.64 UR16, c[0x0][0x400] ;  /* 0x0001000000107ab9 */ /* 0x000fe20000000a00 */
[----:B------:R-:W-:Y:S01]  /*1cd0*/  IMAD.WIDE.U32 R8, R12, UR59, R8 ;  /* 0x0000003b0c087c25 */ /* 0x000fe2000f8e0008 */
[----:B------:R-:W-:-:S02]  /*1ce0*/  UIADD3.X UR7, UR53, UR7, UR50, UP2, UP1 ;  /* 0x0000000735077290 */ /* 0x000fc400097e2432 */
[----:B------:R-:W-:Y:S01]  /*1cf0*/  IADD3 R0, P1, R3, UR13, RZ ;  /* 0x0000000d03007c10 */ /* 0x000fe2000ff3e0ff */
[----:B------:R-:W-:Y:S01]  /*1d00*/  VIADD R9, R9, UR29 ;  /* 0x0000001d09097c36 */ /* 0x000fe20008000000 */
[----:B------:R-:W-:Y:S01]  /*1d10*/  UIMAD.WIDE UR28, UR34, 0x4, UR38 ;  /* 0x00000004221c78a5 */ /* 0x000fe2000f8e0226 */
[-C--:B------:R-:W-:Y:S02]  /*1d20*/  IMAD R12, R34, R6.reuse, RZ ;  /* 0x00000006220c7224 */ /* 0x080fe400078e02ff */
[----:B------:R-:W-:Y:S01]  /*1d30*/  IMAD.WIDE.U32 R10, R13, UR59, R10 ;  /* 0x0000003b0d0a7c25 */ /* 0x000fe2000f8e000a */
[----:B------:R-:W-:Y:S02]  /*1d40*/  LEA.HI.X.SX32 R13, R3, UR7, 0x1, P1 ;  /* 0x00000007030d7c11 */ /* 0x000fe400088f0eff */
[----:B------:R-:W-:Y:S01]  /*1d50*/  LEA R235, P1, R0, UR16, 0x2 ;  /* 0x0000001000eb7c11 */ /* 0x000fe2000f8210ff */
[----:B------:R-:W-:Y:S01]  /*1d60*/  IMAD.WIDE.U32 R8, R2, R6, R8 ;  /* 0x0000000602087225 */ /* 0x000fe200078e0008 */
[----:B------:R-:W-:-:S02]  /*1d70*/  LEA R19, P3, R10, UR24, 0x1 ;  /* 0x000000180a137c11 */ /* 0x000fc4000f8608ff */
[----:B------:R-:W-:Y:S01]  /*1d80*/  LEA.HI.X R234, R0, UR17, R13, 0x2, P1 ;  /* 0x0000001100ea7c11 */ /* 0x000fe200088f140d */
[----:B------:R-:W-:Y:S01]  /*1d90*/  IMAD R12, R2, R7, R12 ;  /* 0x00000007020c7224 */ /* 0x000fe200078e020c */
[----:B------:R-:W-:Y:S01]  /*1da0*/  LEA R15, P2, R8, UR18, 0x1 ;  /* 0x00000012080f7c11 */ /* 0x000fe2000f8408ff */
[----:B------:R-:W-:Y:S02]  /*1db0*/  VIADD R11, R11, UR27 ;  /* 0x0000001b0b0b7c36 */ /* 0x000fe40008000000 */
[----:B------:R-:W-:-:S03]  /*1dc0*/  IMAD.IADD R3, R9, 0x1, R12 ;  /* 0x0000000109037824 */ /* 0x000fc600078e020c */
[----:B------:R-:W-:Y:S02]  /*1dd0*/  LEA.HI.X R18, R10, UR25, R11, 0x1, P3 ;  /* 0x000000190a127c11 */ /* 0x000fe400098f0c0b */
[----:B------:R-:W-:Y:S01]  /*1de0*/  LEA.HI.X R8, R8, UR19, R3, 0x1, P2 ;  /* 0x0000001308087c11 */ /* 0x000fe200090f0c03 */
[----:B------:R-:W-:Y:S06]  /*1df0*/  @!P0 BRA `(.L_x_1614) ;  /* 0x0000009800f08947 */ /* 0x000fec0003800000 */
[----:B------:R-:W-:Y:S01]  /*1e00*/  PLOP3.LUT P1, PT, PT, PT, UP0, 0x80, 0x0 ;  /* 0x000000000000781c */ /* 0x000fe20003f2f008 */
[----:B------:R-:W-:Y:S01]  /*1e10*/  UMOV UR13, UR20 ;  /* 0x00000014000d7c82 */ /* 0x000fe20008000000 */
[C---:B------:R-:W-:Y:S01]  /*1e20*/  VIADD R22, R2.reuse, 0x60 ;  /* 0x0000006002167836 */ /* 0x040fe20000000000 */
[----:B------:R-:W-:Y:S01]  /*1e30*/  UIMAD UR7, UR13, -0x80, UR35 ;  /* 0xffffff800d0778a4 */ /* 0x000fe2000f8e0223 */
[C---:B------:R-:W-:Y:S01]  /*1e40*/  VIADD R0, R2.reuse, 0x20 ;  /* 0x0000002002007836 */ /* 0x040fe20000000000 */
[----:B------:R-:W2:Y:S01]  /*1e50*/  LDL R45, [R1] ;  /* 0x00000000012d7983 */ /* 0x000ea20000100800 */
[----:B------:R-:W-:Y:S01]  /*1e60*/  VIADD R21, R2, 0x40 ;  /* 0x0000004002157836 */ /* 0x000fe20000000000 */
[----:B------:R-:W-:Y:S01]  /*1e70*/  ULEA.HI UR16, UR13, UR13, URZ, 0x1 ;  /* 0x0000000d0d107291 */ /* 0x000fe2000f8f083f */
[----:B------:R-:W-:Y:S01]  /*1e80*/  IMAD.MOV.U32 R243, RZ, RZ, R15 ;  /* 0x000000fffff37224 */ /* 0x000fe200078e000f */
[----:B------:R-:W-:Y:S01]  /*1e90*/  ISETP.GE.AND P6, PT, R22, UR7, PT ;  /* 0x0000000716007c0c */ /* 0x000fe2000bfc6270 */
[----:B------:R-:W-:Y:S01]  /*1ea0*/  IMAD.MOV.U32 R240, RZ, RZ, R8 ;  /* 0x000000fffff07224 */ /* 0x000fe200078e0008 */
[----:B------:R-:W-:Y:S01]  /*1eb0*/  ISETP.GE.AND P5, PT, R0, UR7, PT ;  /* 0x0000000700007c0c */ /* 0x000fe2000bfa6270 */
[----:B------:R-:W-:Y:S01]  /*1ec0*/  ULOP3.LUT UR16, UR16, 0xfffffffe, URZ, 0xc0, !UPT ;  /* 0xfffffffe10107892 */ /* 0x000fe2000f8ec03f */
[----:B------:R-:W-:Y:S01]  /*1ed0*/  ISETP.GE.AND P0, PT, R21, UR7, PT ;  /* 0x0000000715007c0c */ /* 0x000fe2000bf06270 */
[----:B------:R-:W-:Y:S01]  /*1ee0*/  @P1 BAR.SYNC.DEFER_BLOCKING 0x0 ;  /* 0x0000000000001b1d */ /* 0x000fe20000010000 */
[----:B------:R-:W-:Y:S01]  /*1ef0*/  ISETP.GE.AND P2, PT, R2, UR7, PT ;  /* 0x0000000702007c0c */ /* 0x000fe2000bf46270 */
[C---:B------:R-:W-:Y:S01]  /*1f00*/  IMAD.SHL.U32 R11, R6.reuse, 0x20, RZ ;  /* 0x00000020060b7824 */ /* 0x040fe200078e00ff */
[----:B------:R-:W-:Y:S01]  /*1f10*/  UIMAD UR12, UR21, -0x80, UR6 ;  /* 0xffffff80150c78a4 */ /* 0x000fe2000f8e0206 */
[C---:B------:R-:W-:Y:S01]  /*1f20*/  SHF.L.U64.HI R13, R6.reuse, 0x5, R7 ;  /* 0x00000005060d7819 */ /* 0x040fe20000010207 */
[----:B------:R-:W-:Y:S01]  /*1f30*/  UIADD3 UR16, UR13, -UR16, URZ ;  /* 0x800000100d107290 */ /* 0x000fe2000fffe03f */
[----:B------:R-:W-:Y:S01]  /*1f40*/  IMAD.MOV.U32 R237, RZ, RZ, R19 ;  /* 0x000000ffffed7224 */ /* 0x000fe200078e0013 */
[----:B------:R-:W-:Y:S01]  /*1f50*/  USHF.L.U32 UR17, UR30, 0x5, URZ ;  /* 0x000000051e117899 */ /* 0x000fe2000800063f */
[----:B------:R-:W-:Y:S01]  /*1f60*/  @!P6 IMAD.MOV.U32 R8, RZ, RZ, R243 ;  /* 0x000000ffff08e224 */ /* 0x000fe200078e00f3 */
[----:B------:R-:W-:Y:S01]  /*1f70*/  UISETP.NE.AND UP0, UPT, UR16, 0x1, UPT ;  /* 0x000000011000788c */ /* 0x000fe2000bf05270 */
[----:B------:R-:W-:Y:S01]  /*1f80*/  @!P6 IMAD.MOV.U32 R9, RZ, RZ, R240 ;  /* 0x000000ffff09e224 */ /* 0x000fe200078e00f0 */
[-C--:B------:R-:W-:Y:S01]  /*1f90*/  @!P5 LEA R12, P3, R11, R243.reuse, 0x1 ;  /* 0x000000f30b0cd211 */ /* 0x080fe200078608ff */
[----:B------:R-:W-:Y:S01]  /*1fa0*/  @!P6 IMAD R3, R7, 0xc0, RZ ;  /* 0x000000c00703e824 */ /* 0x000fe200078e02ff */
[C---:B------:R-:W-:Y:S01]  /*1fb0*/  @!P0 LEA R10, P1, R6.reuse, R243, 0x7 ;  /* 0x000000f3060a8211 */ /* 0x040fe200078238ff */
[----:B------:R-:W-:Y:S01]  /*1fc0*/  @!P6 IMAD.WIDE.U32 R8, R6, 0xc0, R8 ;  /* 0x000000c00608e825 */ /* 0x000fe200078e0008 */
[----:B------:R-:W-:Y:S01]  /*1fd0*/  ISETP.GE.AND P4, PT, R0, UR12, PT ;  /* 0x0000000c00007c0c */ /* 0x000fe2000bf86270 */
[----:B------:R-:W-:Y:S01]  /*1fe0*/  USHF.L.U64.HI UR16, UR30, 0x5, UR31 ;  /* 0x000000051e107899 */ /* 0x000fe2000801021f */
[----:B------:R-:W-:Y:S01]  /*1ff0*/  LEA R0, R250, UR4, 0x1 ;  /* 0x00000004fa007c11 */ /* 0x000fe2000f8e08ff */
[----:B------:R-:W-:Y:S01]  /*2000*/  @!P2 IMAD.MOV.U32 R16, RZ, RZ, R243 ;  /* 0x000000ffff10a224 */ /* 0x000fe200078e00f3 */
[-C--:B------:R-:W-:Y:S01]  /*2010*/  @!P5 LEA.HI.X R13, R11, R240.reuse, R13, 0x1, P3 ;  /* 0x000000f00b0dd211 */ /* 0x080fe200018f0c0d */
[----:B------:R-:W-:Y:S01]  /*2020*/  @!P2 IMAD.MOV.U32 R17, RZ, RZ, R240 ;  /* 0x000000ffff11a224 */ /* 0x000fe200078e00f0 */
[----:B------:R-:W-:Y:S01]  /*2030*/  @!P0 LEA.HI.X R11, R6, R240, R7, 0x7, P1 ;  /* 0x000000f0060b8211 */ /* 0x000fe200008f3c07 */
[----:B------:R-:W-:Y:S01]  /*2040*/  @!P6 IMAD.MOV.U32 R6, RZ, RZ, R8 ;  /* 0x000000ffff06e224 */ /* 0x000fe200078e0008 */
[----:B------:R-:W-:Y:S01]  /*2050*/  @!P6 IADD3 R7, R9, R3, RZ ;  /* 0x000000030907e210 */ /* 0x000fe20007ffe0ff */
[----:B------:R-:W-:Y:S01]  /*2060*/  VIADD R3, R250, 0x2000 ;  /* 0x00002000fa037836 */ /* 0x000fe20000000000 */
[----:B------:R-:W-:Y:S01]  /*2070*/  PLOP3.LUT P1, PT, PT, PT, UP0, 0x80, 0x0 ;  /* 0x000000000000781c */ /* 0x000fe20003f2f008 */
[----:B------:R-:W-:Y:S01]  /*2080*/  @P2 STS.128 [R0+0x8000], RZ ;  /* 0x008000ff00002388 */ /* 0x000fe20000000c00 */
[----:B------:R-:W-:Y:S01]  /*2090*/  IMAD.MOV.U32 R236, RZ, RZ, R18 ;  /* 0x000000ffffec7224 */ /* 0x000fe200078e0012 */
[----:B------:R-:W-:Y:S01]  /*20a0*/  ISETP.GE.AND P3, PT, R21, UR12, PT ;  /* 0x0000000c15007c0c */ /* 0x000fe2000bf66270 */
[----:B------:R-:W-:Y:S01]  /*20b0*/  ULDC.64 UR18, c[0x0][0x260] ;  /* 0x0000980000127ab9 */ /* 0x000fe20000000a00 */
[----:B------:R-:W-:Y:S01]  /*20c0*/  @!PT LDS RZ, [RZ] ;  /* 0x00000000fffff984 */ /* 0x000fe20000000800 */
[----:B------:R-:W-:Y:S01]  /*20d0*/  @!PT LDS RZ, [RZ] ;  /* 0x00000000fffff984 */ /* 0x000fe20000000800 */
[----:B------:R-:W-:Y:S01]  /*20e0*/  @!PT LDS RZ, [RZ] ;  /* 0x00000000fffff984 */ /* 0x000fe20000000800 */
[----:B------:R-:W-:Y:S01]  /*20f0*/  @!P2 LDGSTS.E.BYPASS.LTC128B.128 [R0+0x8000], desc[UR10][R16.64] ;  /* 0x080000001000afae */ /* 0x000fe2000b901d4a */
[----:B------:R-:W-:Y:S01]  /*2100*/  SEL R3, R3, R250, !P1 ;  /* 0x000000fa03037207 */ /* 0x000fe20004800000 */
[----:B------:R-:W-:Y:S01]  /*2110*/  VOTEU.ALL UP0, P6 ;  /* 0x00000000003f7886 */ /* 0x000fe20003000000 */
[----:B------:R-:W-:Y:S01]  /*2120*/  ULDC UR23, c[0x0][0x270] ;  /* 0x00009c0000177ab9 */ /* 0x000fe20000000800 */
[----:B------:R-:W-:Y:S01]  /*2130*/  @P5 STS.128 [R0+0x9000], RZ ;  /* 0x009000ff00005388 */ /* 0x000fe20000000c00 */
[----:B------:R-:W-:Y:S01]  /*2140*/  LEA R225, R3, UR4, 0x1 ;  /* 0x0000000403e17c11 */ /* 0x000fe2000f8e08ff */
[----:B------:R-:W-:Y:S01]  /*2150*/  IMAD.U32 R3, RZ, RZ, UR17 ;  /* 0x00000011ff037e24 */ /* 0x000fe2000f8e00ff */
[----:B------:R-:W-:Y:S01]  /*2160*/  @!UP0 UIMAD UR20, UR31, 0xc0, URZ ;  /* 0x000000c01f1488a4 */ /* 0x000fe2000f8e023f */
[----:B------:R-:W-:Y:S01]  /*2170*/  @!PT LDS RZ, [RZ] ;  /* 0x00000000fffff984 */ /* 0x000fe20000000800 */
[----:B------:R-:W-:Y:S01]  /*2180*/  @!PT LDS RZ, [RZ] ;  /* 0x00000000fffff984 */ /* 0x000fe20000000800 */
[----:B------:R-:W-:Y:S01]  /*2190*/  @!PT LDS RZ, [RZ] ;  /* 0x00000000fffff984 */ /* 0x000fe20000000800 */
[----:B------:R-:W-:Y:S03]  /*21a0*/  @!P5 LDGSTS.E.BYPASS.LTC128B.128 [R0+0x9000], desc[UR10][R12.64] ;  /* 0x090000000c00dfae */ /* 0x000fe6000b901d4a */
[----:B------:R-:W1:Y:S01]  /*21b0*/  @!P3 LDC.64 R36, c[0x0][0x218] ;  /* 0x00008600ff24bb82 */ /* 0x000e620000000a00 */
[----:B------:R-:W-:Y:S04]  /*21c0*/  @P0 STS.128 [R0+0xa000], RZ ;  /* 0x00a000ff00000388 */ /* 0x000fe80000000c00 */
        /* <DEDUP_REMOVED lines=8> */
[----:B------:R4:W-:Y:S04]  /*2250*/  @!P6 LDGSTS.E.BYPASS.LTC128B.128 [R0+0xb000], desc[UR10][R6.64] ;  /* 0x0b0000000600efae */ /* 0x0009e8000b901d4a */
[----:B------:R-:W-:Y:S04]  /*2260*/  @P2 STS [R225], RZ ;  /* 0x000000ffe1002388 */ /* 0x000fe80000000800 */
[----:B------:R-:W-:Y:S04]  /*2270*/  @P2 STS [R225+0x4], RZ ;  /* 0x000004ffe1002388 */ /* 0x000fe80000000800 */
[----:B------:R-:W-:Y:S04]  /*2280*/  @P2 STS [R225+0x8], RZ ;  /* 0x000008ffe1002388 */ /* 0x000fe80000000800 */
[----:B------:R-:W-:Y:S01]  /*2290*/  @P2 STS [R225+0xc], RZ ;  /* 0x00000cffe1002388 */ /* 0x000fe20000000800 */
[----:B---3--:R-:W-:Y:S01]  /*22a0*/  MOV R11, UR30 ;  /* 0x0000001e000b7c02 */ /* 0x008fe20008000f00 */
[----:B------:R-:W-:-:S02]  /*22b0*/  IMAD.U32 R10, RZ, RZ, UR31 ;  /* 0x0000001fff0a7e24 */ /* 0x000fc4000f8e00ff */
[----:B----4-:R-:W-:Y:S02]  /*22c0*/  @!P2 IMAD.MOV.U32 R6, RZ, RZ, R237 ;  /* 0x000000ffff06a224 */ /* 0x010fe400078e00ed */
[----:B------:R-:W-:-:S05]  /*22d0*/  @!P2 IMAD.MOV.U32 R7, RZ, RZ, R236 ;  /* 0x000000ffff07a224 */ /* 0x000fca00078e00ec */
[----:B------:R-:W-:Y:S01]  /*22e0*/  @!PT LDS RZ, [RZ] ;  /* 0x00000000fffff984 */ /* 0x000fe20000000800 */
[----:B------:R-:W-:Y:S01]  /*22f0*/  @!PT LDS RZ, [RZ] ;  /* 0x00000000fffff984 */ /* 0x000fe20000000800 */
[----:B------:R-:W-:Y:S01]  /*2300*/  @!PT LDS RZ, [RZ] ;  /* 0x00000000fffff984 */ /* 0x000fe20000000800 */
[----:B------:R3:W-:Y:S01]  /*2310*/  @!P2 LDGSTS.E.BYPASS.LTC128B.128 [R225], desc[UR10][R6.64] ;  /* 0x0000000006e1afae */ /* 0x0007e2000b901d4a */
[----:B------:R-:W-:-:S03]  /*2320*/  @!P5 LEA R8, P2, R3, R237, 0x1 ;  /* 0x000000ed0308d211 */ /* 0x000fc600078408ff */
[----:B------:R-:W-:Y:S04]  /*2330*/  @P5 STS [R225+0x1000], RZ ;  /* 0x001000ffe1005388 */ /* 0x000fe80000000800 */
[----:B------:R-:W-:Y:S04]  /*2340*/  @P5 STS [R225+0x1004], RZ ;  /* 0x001004ffe1005388 */ /* 0x000fe80000000800 */
[----:B------:R-:W-:Y:S04]  /*2350*/  @P5 STS [R225+0x1008], RZ ;  /* 0x001008ffe1005388 */ /* 0x000fe80000000800 */
[----:B------:R-:W-:Y:S01]  /*2360*/  @P5 STS [R225+0x100c], RZ ;  /* 0x00100cffe1005388 */ /* 0x000fe20000000800 */
[----:B---3--:R-:W-:Y:S01]  /*2370*/  IMAD.U32 R7, RZ, RZ, UR16 ;  /* 0x00000010ff077e24 */ /* 0x008fe2000f8e00ff */
[----:B------:R-:W-:Y:S01]  /*2380*/  UIMAD UR16, UR42, UR8, URZ ;  /* 0x000000082a1072a4 */ /* 0x000fe2000f8e023f */
[----:B------:R-:W-:-:S03]  /*2390*/  IMAD.U32 R6, RZ, RZ, UR8 ;  /* 0x00000008ff067e24 */ /* 0x000fc6000f8e00ff */
[----:B------:R-:W-:Y:S01]  /*23a0*/  UIMAD UR16, UR33, UR9, UR16 ;  /* 0x00000009211072a4 */ /* 0x000fe2000f8e0210 */
[----:B------:R-:W-:Y:S01]  /*23b0*/  @!P5 LEA.HI.X R9, R3, R236, R7, 0x1, P2 ;  /* 0x000000ec0309d211 */ /* 0x000fe200010f0c07 */
[----:B------:R-:W-:Y:S01]  /*23c0*/  IMAD.WIDE.U32 R6, R6, UR33, R4 ;  /* 0x0000002106067c25 */ /* 0x000fe2000f8e0004 */
[----:B------:R-:W-:-:S03]  /*23d0*/  @!P0 LEA R16, P2, R11, R237, 0x7 ;  /* 0x000000ed0b108211 */ /* 0x000fc600078438ff */
[----:B------:R-:W-:Y:S01]  /*23e0*/  @!PT LDS RZ, [RZ] ;  /* 0x00000000fffff984 */ /* 0x000fe20000000800 */
[----:B------:R-:W-:Y:S01]  /*23f0*/  @!PT LDS RZ, [RZ] ;  /* 0x00000000fffff984 */ /* 0x000fe20000000800 */
[----:B------:R-:W-:Y:S01]  /*2400*/  @!PT LDS RZ, [RZ] ;  /* 0x00000000fffff984 */ /* 0x000fe20000000800 */
[----:B------:R3:W-:Y:S01]  /*2410*/  @!P5 LDGSTS.E.BYPASS.LTC128B.128 [R225+0x1000], desc[UR10][R8.64] ;  /* 0x0100000008e1dfae */ /* 0x0007e2000b901d4a */
[----:B------:R-:W-:Y:S01]  /*2420*/  IMAD.U32 R3, RZ, RZ, UR16 ;  /* 0x00000010ff037e24 */ /* 0x000fe2000f8e00ff */
[----:B------:R-:W-:Y:S01]  /*2430*/  @!P0 LEA.HI.X R17, R11, R236, R10, 0x7, P2 ;  /* 0x000000ec0b118211 */ /* 0x000fe200010f3c0a */
[----:B------:R-:W-:Y:S01]  /*2440*/  UIMAD UR16, UR42, UR14, URZ ;  /* 0x0000000e2a1072a4 */ /* 0x000fe2000f8e023f */
[----:B------:R-:W-:Y:S01]  /*2450*/  ISETP.GE.AND P2, PT, R22, UR12, PT ;  /* 0x0000000c16007c0c */ /* 0x000fe2000bf46270 */
[----:B------:R-:W-:Y:S02]  /*2460*/  @P0 STS [R225+0x2000], RZ ;  /* 0x002000ffe1000388 */ /* 0x000fe40000000800 */
[----:B------:R-:W-:Y:S02]  /*2470*/  UIMAD UR16, UR33, UR15, UR16 ;  /* 0x0000000f211072a4 */ /* 0x000fe4000f8e0210 */
[----:B------:R-:W-:Y:S04]  /*2480*/  @P0 STS [R225+0x2004], RZ ;  /* 0x002004ffe1000388 */ /* 0x000fe80000000800 */
[----:B------:R-:W-:Y:S04]  /*2490*/  @P0 STS [R225+0x2008], RZ ;  /* 0x002008ffe1000388 */ /* 0x000fe80000000800 */
[----:B------:R-:W-:Y:S04]  /*24a0*/  @P0 STS [R225+0x200c], RZ ;  /* 0x00200cffe1000388 */ /* 0x000fe80000000800 */
[----:B------:R-:W-:Y:S01]  /*24b0*/  @!PT LDS RZ, [RZ] ;  /* 0x00000000fffff984 */ /* 0x000fe20000000800 */
[----:B------:R-:W-:Y:S01]  /*24c0*/  @!PT LDS RZ, [RZ] ;  /* 0x00000000fffff984 */ /* 0x000fe20000000800 */
[----:B------:R-:W-:Y:S01]  /*24d0*/  @!PT LDS RZ, [RZ] ;  /* 0x00000000fffff984 */ /* 0x000fe20000000800 */
[----:B------:R4:W-:Y:S04]  /*24e0*/  @!P0 LDGSTS.E.BYPASS.LTC128B.128 [R225+0x2000], desc[UR10][R16.64] ;  /* 0x0200000010e18fae */ /* 0x0009e8000b901d4a */
[----:B------:R-:W-:Y:S01]  /*24f0*/  @P6 STS [R225+0x3000], RZ ;  /* 0x003000ffe1006388 */ /* 0x000fe20000000800 */
[----:B---3--:R-:W-:-:S03]  /*2500*/  IADD3 R8, P5, R6, UR54, RZ ;  /* 0x0000003606087c10 */ /* 0x008fc6000ffbe0ff */
[----:B------:R-:W-:Y:S01]  /*2510*/  @P6 STS [R225+0x3004], RZ ;  /* 0x003004ffe1006388 */ /* 0x000fe20000000800 */
[----:B------:R-:W-:Y:S01]  /*2520*/  IADD3.X R9, R7, UR56, R3, P5, !PT ;  /* 0x0000003807097c10 */ /* 0x000fe2000affe403 */
[----:B------:R-:W-:Y:S01]  /*2530*/  IMAD.U32 R3, RZ, RZ, UR14 ;  /* 0x0000000eff037e24 */ /* 0x000fe2000f8e00ff */
[C---:B------:R-:W-:Y:S01]  /*2540*/  @!P4 IADD3 R23, P5, R2.reuse, 0x20, RZ ;  /* 0x000000200217c810 */ /* 0x040fe20007fbe0ff */
[----:B------:R-:W-:Y:S02]  /*2550*/  @P6 STS [R225+0x3008], RZ ;  /* 0x003008ffe1006388 */ /* 0x000fe40000000800 */
[----:B------:R-:W-:Y:S02]  /*2560*/  IMAD.WIDE.U32 R4, R3, UR33, R4 ;  /* 0x0000002103047c25 */ /* 0x000fe4000f8e0004 */
[----:B------:R-:W-:Y:S02]  /*2570*/  @P6 STS [R225+0x300c], RZ ;  /* 0x00300cffe1006388 */ /* 0x000fe40000000800 */
[----:B------:R-:W-:Y:S01]  /*2580*/  @!P4 IMAD.X R18, RZ, RZ, R34, P5 ;  /* 0x000000ffff12c224 */ /* 0x000fe200028e0622 */
[----:B------:R-:W-:Y:S01]  /*2590*/  @!P3 IADD3 R28, P5, R2, 0x40, RZ ;  /* 0x00000040021cb810 */ /* 0x000fe20007fbe0ff */
[----:B------:R-:W-:Y:S01]  /*25a0*/  IMAD.U32 R3, RZ, RZ, UR16 ;  /* 0x00000010ff037e24 */ /* 0x000fe2000f8e00ff */
[----:B------:R-:W-:-:S02]  /*25b0*/  ULDC.64 UR16, c[0x0][0x268] ;  /* 0x00009a0000107ab9 */ /* 0x000fc40000000a00 */
[----:B------:R-:W-:Y:S02]  /*25c0*/  IMAD R12, R20, UR16, RZ ;  /* 0x00000010140c7c24 */ /* 0x000fe4000f8e02ff */
[----:B------:R-:W-:Y:S01]  /*25d0*/  @!P3 IMAD.X R22, RZ, RZ, R34, P5 ;  /* 0x000000ffff16b224 */ /* 0x000fe200028e0622 */
[----:B------:R-:W-:Y:S01]  /*25e0*/  @!P2 IADD3 R27, P5, R2, 0x60, RZ ;  /* 0x00000060021ba810 */ /* 0x000fe20007fbe0ff */
[----:B------:R-:W-:Y:S01]  /*25f0*/  IMAD R12, R14, UR17, R12 ;  /* 0x000000110e0c7c24 */ /* 0x000fe2000f8e020c */
[----:B----4-:R-:W-:Y:S01]  /*2600*/  @!P3 IADD3 R16, P0, R2, 0x40, RZ ;  /* 0x000000400210b810 */ /* 0x010fe20007f1e0ff */
[----:B------:R-:W-:Y:S02]  /*2610*/  @!P3 IMAD R22, R22, UR8, RZ ;  /* 0x000000081616bc24 */ /* 0x000fe4000f8e02ff */
[----:B------:R-:W-:Y:S01]  /*2620*/  @!P2 IMAD.X R32, RZ, RZ, R34, P5 ;  /* 0x000000ffff20a224 */ /* 0x000fe200028e0622 */
[----:B------:R-:W-:Y:S01]  /*2630*/  IADD3 R6, P5, R4, UR44, RZ ;  /* 0x0000002c04067c10 */ /* 0x000fe2000ffbe0ff */
[----:B------:R-:W-:Y:S01]  /*2640*/  @!P6 IMAD.MOV.U32 R4, RZ, RZ, R237 ;  /* 0x000000ffff04e224 */ /* 0x000fe200078e00ed */
[----:B------:R-:W-:Y:S01]  /*2650*/  @!P3 IADD3.X R17, RZ, R34, RZ, P0, !PT ;  /* 0x00000022ff11b210 */ /* 0x000fe200007fe4ff */
[----:B------:R-:W-:Y:S01]  /*2660*/  @!P3 IMAD R41, R28, UR9, R22 ;  /* 0x000000091c29bc24 */ /* 0x000fe2000f8e0216 */
[----:B------:R-:W-:Y:S01]  /*2670*/  IADD3.X R7, R5, UR45, R3, P5, !PT ;  /* 0x0000002d05077c10 */ /* 0x000fe2000affe403 */
[----:B------:R-:W-:Y:S01]  /*2680*/  IMAD R3, R20, UR18, RZ ;  /* 0x0000001214037c24 */ /* 0x000fe2000f8e02ff */
[----:B------:R-:W-:Y:S01]  /*2690*/  @!P6 MOV R5, R236 ;  /* 0x000000ec0005e202 */ /* 0x000fe20000000f00 */
[----:B------:R-:W-:Y:S01]  /*26a0*/  @!P3 IMAD R17, R17, UR14, RZ ;  /* 0x0000000e1111bc24 */ /* 0x000fe2000f8e02ff */
[----:B------:R-:W-:Y:S01]  /*26b0*/  @!P4 IADD3 R26, P5, R2, 0x20, RZ ;  /* 0x00000020021ac810 */ /* 0x000fe20007fbe0ff */
[----:B------:R-:W-:-:S02]  /*26c0*/  IMAD R3, R14, UR19, R3 ;  /* 0x000000130e037c24 */ /* 0x000fc4000f8e0203 */
[----:B------:R-:W-:-:S04]  /*26d0*/  @!P6 IMAD.WIDE.U32 R10, R11, 0xc0, R4 ;  /* 0x000000c00b0ae825 */ /* 0x000fc800078e0004 */
[----:B------:R-:W-:Y:S01]  /*26e0*/  @!P4 IMAD.X R29, RZ, RZ, R34, P5 ;  /* 0x000000ffff1dc224 */ /* 0x000fe200028e0622 */
[----:B------:R-:W-:Y:S01]  /*26f0*/  ISETP.GE.AND P5, PT, R2, UR12, PT ;  /* 0x0000000c02007c0c */ /* 0x000fe2000bfa6270 */
[----:B------:R-:W-:-:S04]  /*2700*/  IMAD.WIDE.U32 R4, R14, UR18, R8 ;  /* 0x000000120e047c25 */ /* 0x000fc8000f8e0008 */
[----:B------:R-:W-:-:S04]  /*2710*/  IMAD.WIDE.U32 R6, R14, UR16, R6 ;  /* 0x000000100e067c25 */ /* 0x000fc8000f8e0006 */
[----:B------:R-:W-:Y:S02]  /*2720*/  IMAD.IADD R5, R5, 0x1, R3 ;  /* 0x0000000105057824 */ /* 0x000fe400078e0203 */
[----:B------:R-:W-:Y:S02]  /*2730*/  @!P4 IMAD R3, R18, UR8, RZ ;  /* 0x000000081203cc24 */ /* 0x000fe4000f8e02ff */
[----:B------:R-:W-:Y:S02]  /*2740*/  IMAD.IADD R7, R7, 0x1, R12 ;  /* 0x0000000107077824 */ /* 0x000fe400078e020c */
[----:B------:R-:W-:Y:S01]  /*2750*/  @!P6 VIADD R15, R11, UR20 ;  /* 0x000000140b0fec36 */ /* 0x000fe20008000000 */
[----:B------:R-:W-:Y:S01]  /*2760*/  @!P3 MOV R11, R5 ;  /* 0x00000005000bb202 */ /* 0x000fe20000000f00 */
[C---:B------:R-:W-:Y:S02]  /*2770*/  @!P4 IMAD R40, R23.reuse, UR9, R3 ;  /* 0x000000091728cc24 */ /* 0x040fe4000f8e0203 */
[----:B------:R-:W-:-:S04]  /*2780*/  @!P4 IMAD.WIDE.U32 R8, R23, UR8, R4 ;  /* 0x000000081708cc25 */ /* 0x000fc8000f8e0004 */
[----:B------:R-:W-:Y:S02]  /*2790*/  @!P6 IMAD.MOV.U32 R14, RZ, RZ, R10 ;  /* 0x000000ffff0ee224 */ /* 0x000fe400078e000a */
[----:B------:R-:W-:Y:S02]  /*27a0*/  @!P2 IMAD.MOV.U32 R12, RZ, RZ, R4 ;  /* 0x000000ffff0ca224 */ /* 0x000fe400078e0004 */
[----:B------:R-:W-:Y:S01]  /*27b0*/  @!P2 IMAD.MOV.U32 R13, RZ, RZ, R5 ;  /* 0x000000ffff0da224 */ /* 0x000fe200078e0005 */
[----:B------:R-:W-:Y:S01]  /*27c0*/  @!PT LDS RZ, [RZ] ;  /* 0x00000000fffff984 */ /* 0x000fe20000000800 */
[----:B------:R-:W-:Y:S01]  /*27d0*/  @!PT LDS RZ, [RZ] ;  /* 0x00000000fffff984 */ /* 0x000fe20000000800 */
[----:B------:R-:W-:Y:S01]  /*27e0*/  @!PT LDS RZ, [RZ] ;  /* 0x00000000fffff984 */ /* 0x000fe20000000800 */
[----:B------:R3:W-:Y:S01]  /*27f0*/  @!P6 LDGSTS.E.BYPASS.LTC128B.128 [R225+0x3000], desc[UR10][R14.64] ;  /* 0x030000000ee1efae */ /* 0x0007e2000b901d4a */
[----:B------:R-:W-:Y:S02]  /*2800*/  @!P4 IMAD.MOV.U32 R18, RZ, RZ, R6 ;  /* 0x000000ffff12c224 */ /* 0x000fe400078e0006 */
[----:B------:R-:W-:Y:S01]  /*2810*/  @!P4 IMAD.MOV.U32 R19, RZ, RZ, R7 ;  /* 0x000000ffff13c224 */ /* 0x000fe200078e0007 */
[----:B------:R-:W-:Y:S01]  /*2820*/  @P5 STS.128 [R0+0xc000], RZ ;  /* 0x00c000ff00005388 */ /* 0x000fe20000000c00 */
[----:B------:R-:W-:-:S02]  /*2830*/  @!P2 IMAD R3, R32, UR8, RZ ;  /* 0x000000082003ac24 */ /* 0x000fc4000f8e02ff */
[----:B------:R-:W-:Y:S01]  /*2840*/  @!P4 IMAD R23, R29, UR14, RZ ;  /* 0x0000000e1d17cc24 */ /* 0x000fe2000f8e02ff */
[----:B------:R-:W4:Y:S01]  /*2850*/  @!P2 LDC.64 R32, c[0x0][0x218] ;  /* 0x00008600ff20ab82 */ /* 0x000f220000000a00 */
[--C-:B------:R-:W-:Y:S02]  /*2860*/  @!P3 IMAD.MOV.U32 R10, RZ, RZ, R4.reuse ;  /* 0x000000ffff0ab224 */ /* 0x100fe400078e0004 */
[----:B------:R-:W-:Y:S02]  /*2870*/  @!P5 IMAD.MOV.U32 R20, RZ, RZ, R4 ;  /* 0x000000ffff14d224 */ /* 0x000fe400078e0004 */
[----:B------:R-:W-:Y:S02]  /*2880*/  @!P5 IMAD.MOV.U32 R21, RZ, RZ, R5 ;  /* 0x000000ffff15d224 */ /* 0x000fe400078e0005 */
[C---:B------:R-:W-:Y:S02]  /*2890*/  @!P2 IMAD R42, R27.reuse, UR9, R3 ;  /* 0x000000091b2aac24 */ /* 0x040fe4000f8e0203 */
[----:B------:R-:W-:-:S04]  /*28a0*/  @!P2 IMAD.WIDE.U32 R12, R27, UR8, R12 ;  /* 0x000000081b0cac25 */ /* 0x000fc8000f8e000c */
[C---:B------:R-:W-:Y:S02]  /*28b0*/  @!P4 IMAD R43, R26.reuse, UR15, R23 ;  /* 0x0000000f1a2bcc24 */ /* 0x040fe4000f8e0217 */
[----:B------:R-:W-:Y:S02]  /*28c0*/  @!P4 IMAD.WIDE.U32 R18, R26, UR14, R18 ;  /* 0x0000000e1a12cc25 */ /* 0x000fe4000f8e0012 */
[----:B------:R-:W1:Y:S02]  /*28d0*/  @!P5 LDC.64 R26, c[0x0][0x218] ;  /* 0x00008600ff1adb82 */ /* 0x000e640000000a00 */
[----:B------:R-:W-:-:S04]  /*28e0*/  @!P3 IMAD.WIDE.U32 R4, R28, UR8, R10 ;  /* 0x000000081c04bc25 */ /* 0x000fc8000f8e000a */
[C---:B------:R-:W-:Y:S02]  /*28f0*/  @!P5 IMAD R3, R34.reuse, UR8, RZ ;  /* 0x000000082203dc24 */ /* 0x040fe4000f8e02ff */
[----:B------:R-:W3:Y:S01]  /*2900*/  @!P4 LDC.64 R28, c[0x0][0x218] ;  /* 0x00008600ff1ccb82 */ /* 0x000ee20000000a00 */
[----:B------:R-:W-:Y:S02]  /*2910*/  @!P5 IMAD R22, R34, UR14, RZ ;  /* 0x0000000e2216dc24 */ /* 0x000fe4000f8e02ff */
[C---:B------:R-:W-:Y:S01]  /*2920*/  @!P5 IMAD R23, R2.reuse, UR9, R3 ;  /* 0x000000090217dc24 */ /* 0x040fe2000f8e0203 */
[----:B------:R-:W-:Y:S01]  /*2930*/  @!P2 IADD3 R3, P0, R2, 0x60, RZ ;  /* 0x000000600203a810 */ /* 0x000fe20007f1e0ff */
[--C-:B------:R-:W-:Y:S02]  /*2940*/  @!P3 IMAD.MOV.U32 R24, RZ, RZ, R6.reuse ;  /* 0x000000ffff18b224 */ /* 0x100fe400078e0006 */
[----:B------:R-:W-:Y:S02]  /*2950*/  @!P3 IMAD.MOV.U32 R25, RZ, RZ, R7 ;  /* 0x000000ffff19b224 */ /* 0x000fe400078e0007 */
[----:B------:R-:W-:-:S02]  /*2960*/  @!P2 IMAD.MOV.U32 R30, RZ, RZ, R6 ;  /* 0x000000ffff1ea224 */ /* 0x000fc400078e0006 */
[----:B------:R-:W-:Y:S02]  /*2970*/  @!P2 IMAD.MOV.U32 R31, RZ, RZ, R7 ;  /* 0x000000ffff1fa224 */ /* 0x000fe400078e0007 */
[----:B------:R-:W-:Y:S01]  /*2980*/  @!P3 IMAD R39, R16, UR15, R17 ;  /* 0x0000000f1027bc24 */ /* 0x000fe2000f8e0211 */
[----:B------:R-:W-:Y:S01]  /*2990*/  UMOV UR18, UR36 ;  /* 0x0000002400127c82 */ /* 0x000fe20008000000 */
[----:B------:R-:W-:Y:S01]  /*29a0*/  @!P5 IMAD.WIDE.U32 R10, R2, UR8, R20 ;  /* 0x00000008020adc25 */ /* 0x000fe2000f8e0014 */
[----:B------:R-:W-:Y:S01]  /*29b0*/  UMOV UR19, UR37 ;  /* 0x0000002500137c82 */ /* 0x000fe20008000000 */
[----:B------:R-:W-:Y:S02]  /*29c0*/  MOV R239, 0x7f800000 ;  /* 0x7f80000000ef7802 */ /* 0x000fe40000000f00 */
[----:B------:R-:W-:Y:S02]  /*29d0*/  IMAD.MOV.U32 R241, RZ, RZ, 0x7f800000 ;  /* 0x7f800000fff17424 */ /* 0x000fe400078e00ff */
[----:B------:R-:W-:-:S02]  /*29e0*/  IMAD.MOV.U32 R242, RZ, RZ, 0x7f800000 ;  /* 0x7f800000fff27424 */ /* 0x000fc400078e00ff */
[----:B------:R-:W-:Y:S02]  /*29f0*/  IMAD.MOV.U32 R238, RZ, RZ, 0x7f800000 ;  /* 0x7f800000ffee7424 */ /* 0x000fe400078e00ff */
[----:B------:R-:W-:Y:S02]  /*2a00*/  VIADD R183, R188, 0x2000 ;  /* 0x00002000bcb77836 */ /* 0x000fe40000000000 */
[----:B------:R-:W-:Y:S02]  /*2a10*/  VIADD R177, R187, 0x2000 ;  /* 0x00002000bbb17836 */ /* 0x000fe40000000000 */
[----:B------:R-:W-:Y:S02]  /*2a20*/  IMAD.MOV.U32 R185, RZ, RZ, 0x20 ;  /* 0x00000020ffb97424 */ /* 0x000fe400078e00ff */
[----:B------:R-:W-:Y:S02]  /*2a30*/  IMAD.MOV.U32 R178, RZ, RZ, 0x40 ;  /* 0x00000040ffb27424 */ /* 0x000fe400078e00ff */
[----:B------:R-:W-:Y:S01]  /*2a40*/  IMAD.MOV.U32 R248, RZ, RZ, 0x40 ;  /* 0x00000040fff87424 */ /* 0x000fe200078e00ff */
[----:B------:R-:W-:Y:S01]  /*2a50*/  CS2R R126, SRZ ;  /* 0x00000000007e7805 */ /* 0x000fe2000001ff00 */
[C---:B------:R-:W-:Y:S01]  /*2a60*/  @!P5 IMAD R38, R2.reuse, UR15, R22 ;  /* 0x0000000f0226dc24 */ /* 0x040fe2000f8e0216 */
[----:B------:R-:W-:Y:S01]  /*2a70*/  CS2R R124, SRZ ;  /* 0x00000000007c7805 */ /* 0x000fe2000001ff00 */
[----:B------:R-:W-:Y:S01]  /*2a80*/  @!P5 IMAD.WIDE.U32 R6, R2, UR14, R6 ;  /* 0x0000000e0206dc25 */ /* 0x000fe2000f8e0006 */
[----:B------:R-:W-:-:S02]  /*2a90*/  CS2R R130, SRZ ;  /* 0x0000000000827805 */ /* 0x000fc4000001ff00 */
[----:B------:R-:W-:Y:S02]  /*2aa0*/  CS2R R128, SRZ ;  /* 0x0000000000807805 */ /* 0x000fe4000001ff00 */
[----:B------:R-:W-:Y:S01]  /*2ab0*/  CS2R R122, SRZ ;  /* 0x00000000007a7805 */ /* 0x000fe2000001ff00 */
[----:B------:R-:W-:Y:S01]  /*2ac0*/  @!P2 IMAD.X R2, RZ, RZ, R34, P0 ;  /* 0x000000ffff02a224 */ /* 0x000fe200000e0622 */
[----:B---3--:R-:W-:Y:S01]  /*2ad0*/  @!P4 LEA R20, P0, R8, R28, 0x1 ;  /* 0x0000001c0814c211 */ /* 0x008fe200078008ff */
[----:B------:R-:W3:Y:S01]  /*2ae0*/  @!P5 LDC.64 R34, c[0x0][0x220] ;  /* 0x00008800ff22db82 */ /* 0x000ee20000000a00 */
[----:B------:R-:W-:Y:S01]  /*2af0*/  @!P4 IMAD.IADD R21, R9, 0x1, R40 ;  /* 0x000000010915c824 */ /* 0x000fe200078e0228 */
[----:B------:R-:W-:Y:S01]  /*2b00*/  CS2R R120, SRZ ;  /* 0x0000000000787805 */ /* 0x000fe2000001ff00 */
[----:B------:R-:W-:Y:S01]  /*2b10*/  @!P2 IMAD R14, R2, UR14, RZ ;  /* 0x0000000e020eac24 */ /* 0x000fe2000f8e02ff */
[----:B-1----:R-:W-:Y:S01]  /*2b20*/  @!P5 LEA R2, P6, R10, R26, 0x1 ;  /* 0x0000001a0a02d211 */ /* 0x002fe200078c08ff */
[----:B------:R-:W-:Y:S01]  /*2b30*/  @!P5 IMAD.IADD R9, R11, 0x1, R23 ;  /* 0x000000010b09d824 */ /* 0x000fe200078e0217 */
[----:B------:R-:W-:Y:S01]  /*2b40*/  @!P4 LEA.HI.X R21, R8, R29, R21, 0x1, P0 ;  /* 0x0000001d0815c211 */ /* 0x000fe200000f0c15 */
[C---:B------:R-:W-:Y:S01]  /*2b50*/  @!P2 IMAD R26, R3.reuse, UR15, R14 ;  /* 0x0000000f031aac24 */ /* 0x040fe2000f8e020e */
[----:B------:R-:W1:Y:S01]  /*2b60*/  @!P4 LDC.64 R22, c[0x0][0x220] ;  /* 0x00008800ff16cb82 */ /* 0x000e620000000a00 */
[----:B------:R-:W-:Y:S01]  /*2b70*/  @!P2 IMAD.WIDE.U32 R14, R3, UR14, R30 ;  /* 0x0000000e030eac25 */ /* 0x000fe2000f8e001e */
[----:B------:R-:W-:-:S02]  /*2b80*/  @!P5 LEA.HI.X R3, R10, R27, R9, 0x1, P6 ;  /* 0x0000001b0a03d211 */ /* 0x000fc400030f0c09 */
[----:B------:R-:W-:Y:S02]  /*2b90*/  CS2R R118, SRZ ;  /* 0x0000000000767805 */ /* 0x000fe4000001ff00 */
[----:B------:R-:W-:Y:S01]  /*2ba0*/  @!P3 LEA R8, P0, R4, R36, 0x1 ;  /* 0x000000240408b211 */ /* 0x000fe200078008ff */
[----:B------:R-:W-:Y:S01]  /*2bb0*/  @!P3 IMAD.IADD R5, R5, 0x1, R41 ;  /* 0x000000010505b824 */ /* 0x000fe200078e0229 */
[----:B------:R-:W-:Y:S01]  /*2bc0*/  CS2R R116, SRZ ;  /* 0x0000000000747805 */ /* 0x000fe2000001ff00 */
[----:B------:R-:W-:Y:S01]  /*2bd0*/  @!PT LDS RZ, [RZ] ;  /* 0x00000000fffff984 */ /* 0x000fe20000000800 */
[----:B------:R-:W-:Y:S01]  /*2be0*/  @!PT LDS RZ, [RZ] ;  /* 0x00000000fffff984 */ /* 0x000fe20000000800 */
[----:B------:R-:W-:Y:S01]  /*2bf0*/  @!PT LDS RZ, [RZ] ;  /* 0x00000000fffff984 */ /* 0x000fe20000000800 */
[----:B------:R4:W-:Y:S01]  /*2c00*/  @!P5 LDGSTS.E.BYPASS.LTC128B.128 [R0+0xc000], desc[UR10][R2.64] ;  /* 0x0c0000000200dfae */ /* 0x0009e2000b901d4a */
[----:B------:R-:W2:Y:S01]  /*2c10*/  @!P3 LDC.64 R10, c[0x0][0x220] ;  /* 0x00008800ff0abb82 */ /* 0x000ea20000000a00 */
[----:B------:R-:W-:Y:S01]  /*2c20*/  @!P3 IMAD.WIDE.U32 R16, R16, UR14, R24 ;  /* 0x0000000e1010bc25 */ /* 0x000fe2000f8e0018 */
[----:B------:R-:W-:Y:S01]  /*2c30*/  @!P3 LEA.HI.X R9, R4, R37, R5, 0x1, P0 ;  /* 0x000000250409b211 */ /* 0x000fe200000f0c05 */
[----:B------:R-:W-:Y:S01]  /*2c40*/  @P4 STS.128 [R0+0xd000], RZ ;  /* 0x00d000ff00004388 */ /* 0x000fe20000000c00 */
[----:B------:R-:W-:Y:S01]  /*2c50*/  CS2R R110, SRZ ;  /* 0x00000000006e7805 */ /* 0x000fe2000001ff00 */
[----:B------:R-:W-:Y:S01]  /*2c60*/  @!P5 IMAD.IADD R5, R7, 0x1, R38 ;  /* 0x000000010705d824 */ /* 0x000fe200078e0226 */
[----:B------:R-:W-:Y:S01]  /*2c70*/  CS2R R108, SRZ ;  /* 0x00000000006c7805 */ /* 0x000fe2000001ff00 */
[----:B------:R-:W-:Y:S01]  /*2c80*/  @!PT LDS RZ, [RZ] ;  /* 0x00000000fffff984 */ /* 0x000fe20000000800 */
[----:B------:R-:W-:Y:S01]  /*2c90*/  @!PT LDS RZ, [RZ] ;  /* 0x00000000fffff984 */ /* 0x000fe20000000800 */
[----:B------:R-:W-:Y:S01]  /*2ca0*/  @!PT LDS RZ, [RZ] ;  /* 0x00000000fffff984 */ /* 0x000fe20000000800 */
[----:B------:R-:W-:Y:S01]  /*2cb0*/  @!P4 LDGSTS.E.BYPASS.LTC128B.128 [R0+0xd000], desc[UR10][R20.64] ;  /* 0x0d0000001400cfae */ /* 0x000fe2000b901d4a */
[----:B------:R-:W2:Y:S01]  /*2cc0*/  @!P2 LDC.64 R24, c[0x0][0x220] ;  /* 0x00008800ff18ab82 */ /* 0x000ea20000000a00 */
[C---:B------:R-:W-:Y:S01]  /*2cd0*/  IMAD.SHL.U32 R186, R188.reuse, 0x2, RZ ;  /* 0x00000002bcba7824 */ /* 0x040fe200078e00ff */
[----:B------:R-:W-:Y:S01]  /*2ce0*/  CS2R R114, SRZ ;  /* 0x0000000000727805 */ /* 0x000fe2000001ff00 */
[----:B------:R-:W-:Y:S01]  /*2cf0*/  @P3 STS.128 [R0+0xe000], RZ ;  /* 0x00e000ff00003388 */ /* 0x000fe20000000c00 */
[----:B------:R-:W-:Y:S01]  /*2d00*/  IMAD.SHL.U32 R184, R188, 0x2, RZ ;  /* 0x00000002bcb87824 */ /* 0x000fe200078e00ff */
[----:B------:R-:W-:-:S02]  /*2d10*/  CS2R R112, SRZ ;  /* 0x0000000000707805 */ /* 0x000fc4000001ff00 */
        /* <DEDUP_REMOVED lines=9> */
[----:B------:R-:W-:Y:S02]  /*2db0*/  CS2R R94, SRZ ;  /* 0x00000000005e7805 */ /* 0x000fe4000001ff00 */
[----:B------:R-:W-:-:S02]  /*2dc0*/  CS2R R92, SRZ ;  /* 0x00000000005c7805 */ /* 0x000fc4000001ff00 */
[----:B------:R-:W-:Y:S02]  /*2dd0*/  CS2R R98, SRZ ;  /* 0x0000000000627805 */ /* 0x000fe4000001ff00 */
[----:B------:R-:W-:Y:S02]  /*2de0*/  CS2R R96, SRZ ;  /* 0x0000000000607805 */ /* 0x000fe4000001ff00 */
[----:B------:R-:W-:Y:S02]  /*2df0*/  CS2R R90, SRZ ;  /* 0x00000000005a7805 */ /* 0x000fe4000001ff00 */
[----:B------:R-:W-:Y:S01]  /*2e00*/  CS2R R88, SRZ ;  /* 0x0000000000587805 */ /* 0x000fe2000001ff00 */
[----:B----4-:R-:W-:Y:S01]  /*2e10*/  @!P2 IMAD.IADD R3, R13, 0x1, R42 ;  /* 0x000000010d03a824 */ /* 0x010fe200078e022a */
[----:B------:R-:W-:Y:S02]  /*2e20*/  @!P2 LEA R2, P0, R12, R32, 0x1 ;  /* 0x000000200c02a211 */ /* 0x000fe400078008ff */
[----:B------:R-:W-:-:S02]  /*2e30*/  CS2R R86, SRZ ;  /* 0x0000000000567805 */ /* 0x000fc4000001ff00 */
[----:B------:R-:W-:Y:S02]  /*2e40*/  CS2R R84, SRZ ;  /* 0x0000000000547805 */ /* 0x000fe4000001ff00 */
[----:B------:R-:W-:Y:S02]  /*2e50*/  CS2R R78, SRZ ;  /* 0x00000000004e7805 */ /* 0x000fe4000001ff00 */
[----:B------:R-:W-:Y:S02]  /*2e60*/  @!P2 LEA.HI.X R3, R12, R33, R3, 0x1, P0 ;  /* 0x000000210c03a211 */ /* 0x000fe400000f0c03 */
[----:B------:R-:W-:Y:S01]  /*2e70*/  CS2R R76, SRZ ;  /* 0x00000000004c7805 */ /* 0x000fe2000001ff00 */
[----:B------:R-:W4:Y:S01]  /*2e80*/  LDC.64 R12, c[0x0][0x3b8] ;  /* 0x0000ee00ff0c7b82 */ /* 0x000f220000000a00 */
[----:B---3--:R-:W-:Y:S02]  /*2e90*/  @!P5 LEA R4, P0, R6, R34, 0x1 ;  /* 0x000000220604d211 */ /* 0x008fe400078008ff */
[----:B------:R-:W-:Y:S01]  /*2ea0*/  CS2R R82, SRZ ;  /* 0x0000000000527805 */ /* 0x000fe2000001ff00 */
[----:B------:R-:W-:Y:S01]  /*2eb0*/  @!PT LDS RZ, [RZ] ;  /* 0x00000000fffff984 */ /* 0x000fe20000000800 */
[----:B------:R-:W-:Y:S01]  /*2ec0*/  @!PT LDS RZ, [RZ] ;  /* 0x00000000fffff984 */ /* 0x000fe20000000800 */
[----:B------:R-:W-:Y:S01]  /*2ed0*/  @!PT LDS RZ, [RZ] ;  /* 0x00000000fffff984 */ /* 0x000fe20000000800 */
[----:B------:R3:W-:Y:S01]  /*2ee0*/  @!P2 LDGSTS.E.BYPASS.LTC128B.128 [R0+0xf000], desc[UR10][R2.64] ;  /* 0x0f0000000200afae */ /* 0x0007e2000b901d4a */
[----:B------:R-:W-:-:S02]  /*2ef0*/  CS2R R80, SRZ ;  /* 0x0000000000507805 */ /* 0x000fc4000001ff00 */
[----:B------:R-:W-:Y:S02]  /*2f00*/  @!P5 LEA.HI.X R5, R6, R35, R5, 0x1, P0 ;  /* 0x000000230605d211 */ /* 0x000fe400000f0c05 */
[----:B------:R-:W-:Y:S02]  /*2f10*/  CS2R R74, SRZ ;  /* 0x00000000004a7805 */ /* 0x000fe4000001ff00 */
[----:B-1----:R-:W-:Y:S01]  /*2f20*/  @!P4 LEA R6, P0, R18, R22, 0x1 ;  /* 0x000000161206c211 */ /* 0x002fe200078008ff */
[----:B------:R-:W-:Y:S01]  /*2f30*/  @P5 STS.128 [R0+0x10000], RZ ;  /* 0x010000ff00005388 */ /* 0x000fe20000000c00 */
[----:B------:R-:W-:Y:S02]  /*2f40*/  @!P2 IADD3 R8, R15, R26, RZ ;  /* 0x0000001a0f08a210 */ /* 0x000fe40007ffe0ff */
[----:B------:R-:W-:Y:S02]  /*2f50*/  CS2R R72, SRZ ;  /* 0x0000000000487805 */ /* 0x000fe4000001ff00 */
[----:B------:R-:W-:Y:S01]  /*2f60*/  CS2R R70, SRZ ;  /* 0x0000000000467805 */ /* 0x000fe2000001ff00 */
[----:B------:R-:W-:Y:S01]  /*2f70*/  @!PT LDS RZ, [RZ] ;  /* 0x00000000fffff984 */ /* 0x000fe20000000800 */
[----:B------:R-:W-:Y:S01]  /*2f80*/  @!PT LDS RZ, [RZ] ;  /* 0x00000000fffff984 */ /* 0x000fe20000000800 */
[----:B------:R-:W-:Y:S01]  /*2f90*/  @!PT LDS RZ, [RZ] ;  /* 0x00000000fffff984 */ /* 0x000fe20000000800 */
[----:B------:R1:W-:Y:S01]  /*2fa0*/  @!P5 LDGSTS.E.BYPASS.LTC128B.128 [R0+0x10000], desc[UR10][R4.64] ;  /* 0x100000000400dfae */ /* 0x0003e2000b901d4a */
[----:B------:R-:W-:Y:S01]  /*2fb0*/  CS2R R68, SRZ ;  /* 0x0000000000447805 */ /* 0x000fe2000001ff00 */
[----:B------:R-:W-:Y:S01]  /*2fc0*/  UMOV UR20, UR28 ;  /* 0x0000001c00147c82 */ /* 0x000fe20008000000 */
[----:B------:R-:W-:Y:S01]  /*2fd0*/  UMOV UR17, UR29 ;  /* 0x0000001d00117c82 */ /* 0x000fe20008000000 */
[----:B------:R-:W-:Y:S01]  /*2fe0*/  @P4 STS.128 [R0+0x11000], RZ ;  /* 0x011000ff00004388 */ /* 0x000fe20000000c00 */
[----:B------:R-:W-:Y:S01]  /*2ff0*/  ULDC.U8 UR9, c[0x0][0x388] ;  /* 0x0000e20000097ab9 */ /* 0x000fe20000000000 */
[----:B---3--:R-:W-:-:S02]  /*3000*/  @!P4 IMAD.IADD R2, R19, 0x1, R43 ;  /* 0x000000011302c824 */ /* 0x008fc400078e022b */
[----:B------:R-:W-:-:S03]  /*3010*/  @!P3 IMAD.IADD R3, R17, 0x1, R39 ;  /* 0x000000011103b824 */ /* 0x000fc600078e0227 */
[----:B------:R-:W-:Y:S02]  /*3020*/  @!P4 LEA.HI.X R7, R18, R23, R2, 0x1, P0 ;  /* 0x000000171207c211 */ /* 0x000fe400000f0c02 */
[----:B--2---:R-:W-:Y:S02]  /*3030*/  @!P2 LEA R2, P0, R14, R24, 0x1 ;  /* 0x000000180e02a211 */ /* 0x004fe400078008ff */
[C---:B-1----:R-:W-:Y:S01]  /*3040*/  @!P3 LEA R4, P5, R16.reuse, R10, 0x1 ;  /* 0x0000000a1004b211 */ /* 0x042fe200078a08ff */
[----:B------:R-:W-:Y:S01]  /*3050*/  @!PT LDS RZ, [RZ] ;  /* 0x00000000fffff984 */ /* 0x000fe20000000800 */
[----:B------:R-:W-:Y:S01]  /*3060*/  @!PT LDS RZ, [RZ] ;  /* 0x00000000fffff984 */ /* 0x000fe20000000800 */
[----:B------:R-:W-:Y:S01]  /*3070*/  @!PT LDS RZ, [RZ] ;  /* 0x00000000fffff984 */ /* 0x000fe20000000800 */
[----:B------:R-:W-:Y:S03]  /*3080*/  @!P4 LDGSTS.E.BYPASS.LTC128B.128 [R0+0x11000], desc[UR10][R6.64] ;  /* 0x110000000600cfae */ /* 0x000fe6000b901d4a */
[----:B------:R-:W-:Y:S01]  /*3090*/  @!P3 LEA.HI.X R5, R16, R11, R3, 0x1, P5 ;  /* 0x0000000b1005b211 */ /* 0x000fe200028f0c03 */
[----:B------:R-:W-:Y:S01]  /*30a0*/  @P3 STS.128 [R0+0x12000], RZ ;  /* 0x012000ff00003388 */ /* 0x000fe20000000c00 */
[----:B------:R-:W-:-:S03]  /*30b0*/  @!P2 LEA.HI.X R3, R14, R25, R8, 0x1, P0 ;  /* 0x000000190e03a211 */ /* 0x000fc600000f0c08 */
[----:B------:R-:W-:Y:S01]  /*30c0*/  @!PT LDS RZ, [RZ] ;  /* 0x00000000fffff984 */ /* 0x000fe20000000800 */
[----:B------:R-:W-:Y:S01]  /*30d0*/  @!PT LDS RZ, [RZ] ;  /* 0x00000000fffff984 */ /* 0x000fe20000000800 */
[----:B------:R-:W-:Y:S01]  /*30e0*/  @!PT LDS RZ, [RZ] ;  /* 0x00000000fffff984 */ /* 0x000fe20000000800 */
[----:B------:R-:W-:Y:S04]  /*30f0*/  @!P3 LDGSTS.E.BYPASS.LTC128B.128 [R0+0x12000], desc[UR10][R4.64] ;  /* 0x120000000400bfae */ /* 0x000fe8000b901d4a */
[----:B------:R1:W-:Y:S04]  /*3100*/  @P2 STS.128 [R0+0x13000], RZ ;  /* 0x013000ff00002388 */ /* 0x0003e80000000c00 */
[----:B------:R-:W-:Y:S01]  /*3110*/  @!PT LDS RZ, [RZ] ;  /* 0x00000000fffff984 */ /* 0x000fe20000000800 */
[----:B------:R-:W-:Y:S01]  /*3120*/  @!PT LDS RZ, [RZ] ;  /* 0x00000000fffff984 */ /* 0x000fe20000000800 */
[----:B------:R-:W-:Y:S01]  /*3130*/  @!PT LDS RZ, [RZ] ;  /* 0x00000000fffff984 */ /* 0x000fe20000000800 */
[----:B------:R1:W-:Y:S04]  /*3140*/  @!P2 LDGSTS.E.BYPASS.LTC128B.128 [R0+0x13000], desc[UR10][R2.64] ;  /* 0x130000000200afae */ /* 0x0003e8000b901d4a */
[----:B------:R-:W0:Y:S04]  /*3150*/  LDGDEPBAR ;  /* 0x00000000000079af */ /* 0x000e280000000000 */
[----:B----4-:R-:W2:Y:S04]  /*3160*/  LDG.E.64 R8, desc[UR10][R12.64] ;  /* 0x0000000a0c087981 */ /* 0x010ea8000c1e1b00 */
[----:B------:R-:W3:Y:S01]  /*3170*/  LDG.E.64 R4, desc[UR10][R12.64+0x8] ;  /* 0x0000080a0c047981 */ /* 0x000ee2000c1e1b00 */
[----:B-1----:R-:W-:-:S02]  /*3180*/  VIADD R0, R246, 0x48 ;  /* 0x00000048f6007836 */ /* 0x002fc40000000000 */
[C---:B------:R-:W-:Y:S02]  /*3190*/  VIADD R3, R246.reuse, 0x8 ;  /* 0x00000008f6037836 */ /* 0x040fe40000000000 */
[----:B------:R-:W-:Y:S01]  /*31a0*/  VIADD R2, R246, 0x40 ;  /* 0x00000040f6027836 */ /* 0x000fe20000000000 */
[----:B------:R-:W-:Y:S02]  /*31b0*/  ISETP.GE.AND P0, PT, R0, UR7, PT ;  /* 0x0000000700007c0c */ /* 0x000fe4000bf06270 */
[----:B------:R-:W-:Y:S02]  /*31c0*/  ISETP.GE.AND P4, PT, R246, UR7, PT ;  /* 0x00000007f6007c0c */ /* 0x000fe4000bf86270 */
[----:B------:R-:W-:Y:S02]  /*31d0*/  ISETP.GE.AND P3, PT, R3, UR7, PT ;  /* 0x0000000703007c0c */ /* 0x000fe4000bf66270 */
[----:B------:R-:W-:Y:S01]  /*31e0*/  ISETP.GE.AND P2, PT, R2, UR7, PT ;  /* 0x0000000702007c0c */ /* 0x000fe2000bf46270 */
[----:B------:R-:W-:Y:S01]  /*31f0*/  IMAD.MOV.U32 R2, RZ, RZ, 0x4 ;  /* 0x00000004ff027424 */ /* 0x000fe200078e00ff */
[----:B------:R-:W-:Y:S01]  /*3200*/  UIMAD UR7, UR48, UR23, UR59 ;  /* 0x00000017300772a4 */ /* 0x000fe2000f8e023b */
[----:B------:R-:W-:-:S02]  /*3210*/  IMAD.MOV.U32 R6, RZ, RZ, 0x4 ;  /* 0x00000004ff067424 */ /* 0x000fc400078e00ff */
[----:B------:R-:W-:Y:S01]  /*3220*/  IMAD.WIDE R2, R246, R2, UR18 ;  /* 0x00000012f6027e25 */ /* 0x000fe2000f8e0202 */
[----:B------:R-:W-:Y:S01]  /*3230*/  USHF.L.U32 UR7, UR7, 0x5, URZ ;  /* 0x0000000507077899 */ /* 0x000fe2000800063f */
[----:B------:R-:W-:Y:S01]  /*3240*/  SEL R183, R183, R188, !P1 ;  /* 0x000000bcb7b77207 */ /* 0x000fe20004800000 */
[----:B------:R-:W-:Y:S01]  /*3250*/  ULDC UR23, c[0x0][0x2dc] ;  /* 0x0000b70000177ab9 */ /* 0x000fe20000000800 */
[----:B------:R-:W-:Y:S01]  /*3260*/  @!P0 IMAD.WIDE R6, R0, R6, UR18 ;  /* 0x0000001200068e25 */ /* 0x000fe2000f8e0206 */
[----:B------:R-:W-:Y:S01]  /*3270*/  USHF.R.S32.HI UR8, URZ, 0x1f, UR7 ;  /* 0x0000001f3f087899 */ /* 0x000fe20008011407 */
[----:B------:R-:W5:Y:S01]  /*3280*/  @!P4 LDG.E R241, desc[UR10][R2.64] ;  /* 0x0000000a02f1c981 */ /* 0x000f62000c1e1900 */
[----:B------:R-:W-:-:S03]  /*3290*/  SHF.R.S32.HI R0, RZ, 0x1f, R44 ;  /* 0x0000001fff007819 */ /* 0x000fc6000001142c */
[----:B------:R-:W5:Y:S04]  /*32a0*/  @!P3 LDG.E R242, desc[UR10][R2.64+0x20] ;  /* 0x0000200a02f2b981 */ /* 0x000f68000c1e1900 */
[----:B------:R3:W5:Y:S04]  /*32b0*/  @!P2 LDG.E R238, desc[UR10][R2.64+0x100] ;  /* 0x0001000a02eea981 */ /* 0x000768000c1e1900 */
[----:B------:R1:W5:Y:S01]  /*32c0*/  @!P0 LDG.E R239, desc[UR10][R6.64] ;  /* 0x0000000a06ef8981 */ /* 0x000362000c1e1900 */
[----:B------:R-:W-:Y:S02]  /*32d0*/  LOP3.LUT P3, RZ, R45, 0x4, RZ, 0xc0, !PT ;  /* 0x000000042dff7812 */ /* 0x000fe4000786c0ff */
[----:B------:R-:W-:-:S02]  /*32e0*/  SEL R177, R177, R187, !P1 ;  /* 0x000000bbb1b17207 */ /* 0x000fc40004800000 */
[----:B------:R-:W-:Y:S02]  /*32f0*/  SEL R178, R178, 0xffffffc0, !P3 ;  /* 0xffffffc0b2b27807 */ /* 0x000fe40005800000 */
[----:B------:R-:W-:Y:S02]  /*3300*/  LEA R183, R183, UR4, 0x1 ;  /* 0x00000004b7b77c11 */ /* 0x000fe4000f8e08ff */
[----:B------:R-:W-:Y:S02]  /*3310*/  LEA R177, R177, UR4, 0x1 ;  /* 0x00000004b1b17c11 */ /* 0x000fe4000f8e08ff */
[----:B--2---:R-:W-:Y:S02]  /*3320*/  R2UR UR14, R9 ;  /* 0x00000000090e72ca */ /* 0x004fe400000e0000 */
[----:B------:R-:W-:Y:S02]  /*3330*/  R2UR UR16, R8 ;  /* 0x00000000081072ca */ /* 0x000fe400000e0000 */
[----:B---3--:R-:W-:-:S04]  /*3340*/  IADD3 R2, P2, P0, R4, UR7, R44 ;  /* 0x0000000704027c10 */ /* 0x008fc8000f85e02c */
[----:B------:R-:W-:Y:S01]  /*3350*/  IADD3.X R249, R5, UR8, R0, P2, P0 ;  /* 0x0000000805f97c10 */ /* 0x000fe200097e0400 */
[----:B------:R-:W-:Y:S01]  /*3360*/  UIADD3 UR7, UR33, 0x80, URZ ;  /* 0x0000008021077890 */ /* 0x000fe2000fffe03f */
[C---:B------:R-:W-:Y:S01]  /*3370*/  LOP3.LUT P0, RZ, R45.reuse, 0x2, RZ, 0xc0, !PT ;  /* 0x000000022dff7812 */ /* 0x040fe2000780c0ff */
[----:B------:R-:W-:Y:S01]  /*3380*/  IMAD.WIDE.U32 R244, R2, -0x2daee0ad, RZ ;  /* 0xd2511f5302f47825 */ /* 0x000fe200078e00ff */
[----:B------:R-:W-:Y:S01]  /*3390*/  LOP3.LUT P2, RZ, R45, 0x4, RZ, 0xc0, !PT ;  /* 0x000000042dff7812 */ /* 0x000fe2000784c0ff */
[----:B------:R-:W-:Y:S01]  /*33a0*/  ULDC UR8, c[0x0][0x2ec] ;  /* 0x0000bb0000087ab9 */ /* 0x000fe20000000800 */
[----:B------:R-:W-:Y:S02]  /*33b0*/  SEL R185, R185, 0xffffffe0, !P0 ;  /* 0xffffffe0b9b97807 */ /* 0x000fe40004000000 */
[----:B------:R-:W-:Y:S01]  /*33c0*/  SEL R248, R248, 0xffffffc0, !P2 ;  /* 0xffffffc0f8f87807 */ /* 0x000fe20005000000 */
[----:B-1----:R-:W-:-:S11]  /*33d0*/  UISETP.GE.AND UP0, UPT, UR7, UR6, UPT ;  /* 0x000000060700728c */ /* 0x002fd6000bf06270 */
.L_x_1617:
[----:B------:R-:W-:Y:S01]  /*33e0*/  PLOP3.LUT P0, PT, PT, PT, UP0, 0x80, 0x0 ;  /* 0x000000000000781c */ /* 0x000fe20003f0f008 */
[----:B------:R-:W0:Y:S01]  /*33f0*/  LDGDEPBAR ;  /* 0x00000000000079af */ /* 0x000e220000000000 */
[----:B------:R-:W-:Y:S01]  /*3400*/  PLOP3.LUT P3, PT, PT, PT, UP0, 0x80, 0x0 ;  /* 0x000000000000781c */ /* 0x000fe20003f6f008 */
[C---:B------:R-:W-:Y:S01]  /*3410*/  IMAD.IADD R0, R183.reuse, 0x1, R185 ;  /* 0x00000001b7007824 */ /* 0x040fe200078e02b9 */
[----:B------:R-:W-:Y:S01]  /*3420*/  PLOP3.LUT P2, PT, PT, PT, UP0, 0x80, 0x0 ;  /* 0x000000000000781c */ /* 0x000fe20003f4f008 */
[----:B------:R-:W-:Y:S01]  /*3430*/  UIADD3 UR15, UR14, -0x56f99767, URZ ;  /* 0xa90668990e0f7890 */ /* 0x000fe2000fffe03f */
[----:B------:R-:W-:Y:S01]  /*3440*/  PLOP3.LUT P1, PT, PT, PT, UP0, 0x80, 0x0 ;  /* 0x000000000000781c */ /* 0x000fe20003f2f008 */
[----:B------:R-:W-:Y:S01]  /*3450*/  UIADD3 UR7, UR16, -0x61c88647, URZ ;  /* 0x9e3779b910077890 */ /* 0x000fe2000fffe03f */
[----:B------:R-:W-:Y:S01]  /*3460*/  PLOP3.LUT P5, PT, PT, PT, UP0, 0x80, 0x0 ;  /* 0x000000000000781c */ /* 0x000fe20003faf008 */
[----:B------:R-:W-:Y:S01]  /*3470*/  UIADD3 UR12, UR14, -0x4498517b, URZ ;  /* 0xbb67ae850e0c7890 */ /* 0x000fe2000fffe03f */
[----:B------:R-:W-:Y:S01]  /*3480*/  PLOP3.LUT P4, PT, PT, PT, UP0, 0x80, 0x0 ;  /* 0x000000000000781c */ /* 0x000fe20003f8f008 */
[----:B------:R-:W-:Y:S01]  /*3490*/  IMAD.U32 R2, RZ, RZ, UR21 ;  /* 0x00000015ff027e24 */ /* 0x000fe2000f8e00ff */
[----:B------:R-:W-:Y:S01]  /*34a0*/  PLOP3.LUT P6, PT, PT, PT, UP0, 0x80, 0x0 ;  /* 0x000000000000781c */ /* 0x000fe20003fcf008 */
[----:B------:R-:W-:Y:S01]  /*34b0*/  UISETP.GE.AND UP3, UPT, UR13, 0x1, UPT ;  /* 0x000000010d00788c */ /* 0x000fe2000bf66270 */
        /* <DEDUP_REMOVED lines=20> */
[--C-:B--2---:R-:W-:Y:S02]  /*3600*/  IMAD.IADD R0, R0, 0x1, R178.reuse ;  /* 0x0000000100007824 */ /* 0x104fe400078e02b2 */
[----:B------:R-:W2:Y:S03]  /*3610*/  LDSM.16.M88.4 R156, [R182+0x1800] ;  /* 0x00180000b69c783b */ /* 0x000ea60000000200 */
        /* <DEDUP_REMOVED lines=12> */
[----:B------:R-:W-:Y:S06]  /*36e0*/  HMMA.16816.F32.BF16 R64, R64, R134, RZ ;  /* 0x000000864040723c */ /* 0x000fec00000418ff */
[-C--:B-1----:R-:W-:Y:S06]  /*36f0*/  HMMA.16816.F32.BF16 R4, R136, R140.reuse, R4 ;  /* 0x0000008c8804723c */ /* 0x082fec0000041804 */
[C---:B------:R-:W-:Y:S06]  /*3700*/  HMMA.16816.F32.BF16 R8, R144.reuse, R140, R8 ;  /* 0x0000008c9008723c */ /* 0x040fec0000041808 */
        /* <DEDUP_REMOVED lines=9> */
[-C--:B---3--:R-:W-:Y:S06]  /*37a0*/  HMMA.16816.F32.BF16 R36, R136, R152.reuse, R36 ;  /* 0x000000988824723c */ /* 0x088fec0000041824 */
[C---:B------:R-:W-:Y:S01]  /*37b0*/  HMMA.16816.F32.BF16 R40, R144.reuse, R152, R40 ;  /* 0x000000989028723c */ /* 0x040fe20000041828 */
[----:B------:R-:W3:Y:S05]  /*37c0*/  LDSM.16.M88.4 R148, [R148+0x2000] ;  /* 0x002000009494783b */ /* 0x000eea0000000200 */
[-C--:B------:R-:W-:Y:S06]  /*37d0*/  HMMA.16816.F32.BF16 R44, R144, R154.reuse, R44 ;  /* 0x0000009a902c723c */ /* 0x080fec000004182c */
[C---:B------:R-:W-:Y:S01]  /*37e0*/  HMMA.16816.F32.BF16 R48, R136.reuse, R154, R48 ;  /* 0x0000009a8830723c */ /* 0x040fe20000041830 */
[----:B------:R-:W4:Y:S05]  /*37f0*/  LDSM.16.M88.4 R152, [R179+0x1800] ;  /* 0x00180000b398783b */ /* 0x000f2a0000000200 */
[-C--:B--2---:R-:W-:Y:S06]  /*3800*/  HMMA.16816.F32.BF16 R52, R136, R156.reuse, R52 ;  /* 0x0000009c8834723c */ /* 0x084fec0000041834 */
[C---:B------:R-:W-:Y:S06]  /*3810*/  HMMA.16816.F32.BF16 R56, R144.reuse, R156, R56 ;  /* 0x0000009c9038723c */ /* 0x040fec0000041838 */
[-C--:B------:R-:W-:Y:S01]  /*3820*/  HMMA.16816.F32.BF16 R60, R144, R158.reuse, R60 ;  /* 0x0000009e903c723c */ /* 0x080fe2000004183c */
[----:B------:R2:W4:Y:S05]  /*3830*/  LDSM.16.M88.4 R144, [R0+0x2000] ;  /* 0x002000000090783b */ /* 0x00052a0000000200 */
[----:B------:R-:W-:Y:S03]  /*3840*/  HMMA.16816.F32.BF16 R64, R136, R158, R64 ;  /* 0x0000009e8840723c */ /* 0x000fe60000041840 */
[----:B------:R-:W-:Y:S03]  /*3850*/  LDSM.16.M88.4 R136, [R181+0x1000] ;  /* 0x00100000b588783b */ /* 0x000fe60000000200 */
[-C--:B-1----:R-:W-:Y:S06]  /*3860*/  HMMA.16816.F32.BF16 R4, R132, R140.reuse, R4 ;  /* 0x0000008c8404723c */ /* 0x082fec0000041804 */
[C---:B---3--:R-:W-:Y:S06]  /*3870*/  HMMA.16816.F32.BF16 R8, R148.reuse, R140, R8 ;  /* 0x0000008c9408723c */ /* 0x048fec0000041808 */
[-C--:B------:R-:W-:Y:S01]  /*3880*/  HMMA.16816.F32.BF16 R12, R148, R142.reuse, R12 ;  /* 0x0000008e940c723c */ /* 0x080fe2000004180c */
[----:B--2---:R-:W1:Y:S01]  /*3890*/  @P0 S2R R0, SR_TID.X ;  /* 0x0000000000000919 */ /* 0x004e620000002100 */
[----:B------:R-:W-:Y:S04]  /*38a0*/  PLOP3.LUT P0, PT, PT, PT, UP0, 0x80, 0x0 ;  /* 0x000000000000781c */ /* 0x000fe80003f0f008 */
[C---:B------:R-:W-:Y:S06]  /*38b0*/  HMMA.16816.F32.BF16 R16, R132.reuse, R142, R16 ;  /* 0x0000008e8410723c */ /* 0x040fec0000041810 */
[-C--:B------:R-:W-:Y:S06]  /*38c0*/  HMMA.16816.F32.BF16 R20, R132, R160.reuse, R20 ;  /* 0x000000a08414723c */ /* 0x080fec0000041814 */
[C---:B------:R-:W-:Y:S06]  /*38d0*/  HMMA.16816.F32.BF16 R24, R148.reuse, R160, R24 ;  /* 0x000000a09418723c */ /* 0x040fec0000041818 */
[-C--:B------:R-:W-:Y:S06]  /*38e0*/  HMMA.16816.F32.BF16 R28, R148, R162.reuse, R28 ;  /* 0x000000a2941c723c */ /* 0x080fec000004181c */
[C---:B------:R-:W-:Y:S05]  /*38f0*/  HMMA.16816.F32.BF16 R32, R132.reuse, R162, R32 ;  /* 0x000000a28420723c */ /* 0x040fea0000041820 */
[----:B-1----:R-:W-:Y:S01]  /*3900*/  @P3 IMAD.SHL.U32 R0, R0, 0x2, RZ ;  /* 0x0000000200003824 */ /* 0x002fe200078e00ff */
[----:B------:R-:W-:Y:S01]  /*3910*/  PLOP3.LUT P3, PT, PT, PT, UP0, 0x80, 0x0 ;  /* 0x000000000000781c */ /* 0x000fe20003f6f008 */
[-C--:B------:R-:W-:Y:S04]  /*3920*/  HMMA.16816.F32.BF16 R36, R132, R164.reuse, R36 ;  /* 0x000000a48424723c */ /* 0x080fe80000041824 */
[----:B------:R-:W-:Y:S02]  /*3930*/  @P2 LOP3.LUT R0, R0, 0x6, RZ, 0xc0, !PT ;  /* 0x0000000600002812 */ /* 0x000fe400078ec0ff */
[----:B------:R-:W-:Y:S01]  /*3940*/  PLOP3.LUT P2, PT, PT, PT, UP0, 0x80, 0x0 ;  /* 0x000000000000781c */ /* 0x000fe20003f4f008 */
[C---:B------:R-:W-:Y:S04]  /*3950*/  HMMA.16816.F32.BF16 R40, R148.reuse, R164, R40 ;  /* 0x000000a49428723c */ /* 0x040fe80000041828 */
[----:B------:R-:W-:Y:S01]  /*3960*/  @P0 IMAD R0, R247, 0x40, R0 ;  /* 0x00000040f7000824 */ /* 0x000fe200078e0200 */
[----:B------:R-:W-:Y:S01]  /*3970*/  PLOP3.LUT P0, PT, PT, PT, UP0, 0x80, 0x0 ;  /* 0x000000000000781c */ /* 0x000fe20003f0f008 */
[-C--:B------:R-:W-:Y:S05]  /*3980*/  HMMA.16816.F32.BF16 R44, R148, R166.reuse, R44 ;  /* 0x000000a6942c723c */ /* 0x080fea000004182c */
[----:B------:R-:W-:Y:S01]  /*3990*/  @P1 IMAD R0, R2, 0x80, R0 ;  /* 0x0000008002001824 */ /* 0x000fe200078e0200 */
[----:B------:R-:W-:Y:S01]  /*39a0*/  PLOP3.LUT P1, PT, PT, PT, UP0, 0x80, 0x0 ;  /* 0x000000000000781c */ /* 0x000fe20003f2f008 */
[C---:B------:R-:W-:Y:S04]  /*39b0*/  HMMA.16816.F32.BF16 R48, R132.reuse, R166, R48 ;  /* 0x000000a68430723c */ /* 0x040fe80000041830 */
[C---:B------:R-:W-:Y:S01]  /*39c0*/  @P5 ISETP.GE.AND P5, PT, R0.reuse, UR6, PT ;  /* 0x0000000600005c0c */ /* 0x040fe2000bfa6270 */
[----:B------:R-:W-:Y:S01]  /*39d0*/  @P4 VIADD R2, R0, 0x1 ;  /* 0x0000000100024836 */ /* 0x000fe20000000000 */
[----:B------:R-:W-:Y:S01]  /*39e0*/  PLOP3.LUT P4, PT, PT, PT, UP0, 0x80, 0x0 ;  /* 0x000000000000781c */ /* 0x000fe20003f8f008 */
[-C--:B----4-:R-:W-:Y:S03]  /*39f0*/  HMMA.16816.F32.BF16 R52, R132, R152.reuse, R52 ;  /* 0x000000988434723c */ /* 0x090fe60000041834 */
[----:B------:R-:W-:Y:S03]  /*3a00*/  @P6 ISETP.GE.AND P6, PT, R2, UR6, PT ;  /* 0x0000000602006c0c */ /* 0x000fe6000bfc6270 */
[C---:B------:R-:W-:Y:S06]  /*3a10*/  HMMA.16816.F32.BF16 R56, R148.reuse, R152, R56 ;  /* 0x000000989438723c */ /* 0x040fec0000041838 */
[-C--:B------:R-:W-:Y:S05]  /*3a20*/  HMMA.16816.F32.BF16 R60, R148, R154.reuse, R60 ;  /* 0x0000009a943c723c */ /* 0x080fea000004183c */
[----:B------:R-:W-:Y:S01]  /*3a30*/  @P4 VIADD R2, R0, 0x8 ;  /* 0x0000000800024836 */ /* 0x000fe20000000000 */
[----:B------:R-:W-:Y:S01]  /*3a40*/  PLOP3.LUT P4, PT, PT, PT, UP0, 0x80, 0x0 ;  /* 0x000000000000781c */ /* 0x000fe20003f8f008 */
[----:B------:R-:W-:Y:S01]  /*3a50*/  HMMA.16816.F32.BF16 R64, R132, R154, R64 ;  /* 0x0000009a8440723c */ /* 0x000fe20000041840 */
[----:B------:R-:W1:Y:S05]  /*3a60*/  LDSM.16.M88.4 R132, [R181+0x800] ;  /* 0x00080000b584783b */ /* 0x000e6a0000000200 */
[-C--:B------:R-:W-:Y:S06]  /*3a70*/  HMMA.16816.F32.BF16 R4, R168, R172.reuse, R4 ;  /* 0x000000aca804723c */ /* 0x080fec0000041804 */
[C---:B------:R-:W-:Y:S06]  /*3a80*/  HMMA.16816.F32.BF16 R8, R144.reuse, R172, R8 ;  /* 0x000000ac9008723c */ /* 0x040fec0000041808 */
[-C--:B------:R-:W-:Y:S06]  /*3a90*/  HMMA.16816.F32.BF16 R12, R144, R174.reuse, R12 ;  /* 0x000000ae900c723c */ /* 0x080fec000004180c */
[C---:B------:R-:W-:Y:S06]  /*3aa0*/  HMMA.16816.F32.BF16 R16, R168.reuse, R174, R16 ;  /* 0x000000aea810723c */ /* 0x040fec0000041810 */
[----:B------:R-:W-:Y:S02]  /*3ab0*/  @P0 FSEL R4, R4, -INF , !P5 ;  /* 0xff80000004040808 */ /* 0x000fe40006800000 */
[----:B------:R-:W-:Y:S03]  /*3ac0*/  PLOP3.LUT P0, PT, PT, PT, UP0, 0x80, 0x0 ;  /* 0x000000000000781c */ /* 0x000fe60003f0f008 */
[----:B------:R-:W-:Y:S02]  /*3ad0*/  @P3 FSEL R6, R6, -INF , !P5 ;  /* 0xff80000006063808 */ /* 0x000fe40006800000 */
[----:B------:R-:W-:Y:S02]  /*3ae0*/  @P2 FSEL R8, R8, -INF , !P5 ;  /* 0xff80000008082808 */ /* 0x000fe40006800000 */
[----:B------:R-:W-:Y:S02]  /*3af0*/  @P1 FSEL R10, R10, -INF , !P5 ;  /* 0xff8000000a0a1808 */ /* 0x000fe40006800000 */
[----:B------:R-:W-:Y:S01]  /*3b00*/  PLOP3.LUT P3, PT, PT, PT, UP0, 0x80, 0x0 ;  /* 0x000000000000781c */ /* 0x000fe20003f6f008 */
[-C--:B-1----:R-:W-:Y:S01]  /*3b10*/  HMMA.16816.F32.BF16 R20, R168, R132.reuse, R20 ;  /* 0x00000084a814723c */ /* 0x082fe20000041814 */
[----:B------:R-:W-:Y:S02]  /*3b20*/  PLOP3.LUT P2, PT, PT, PT, UP0, 0x80, 0x0 ;  /* 0x000000000000781c */ /* 0x000fe40003f4f008 */
[----:B------:R-:W-:Y:S02]  /*3b30*/  PLOP3.LUT P1, PT, PT, PT, UP0, 0x80, 0x0 ;  /* 0x000000000000781c */ /* 0x000fe40003f2f008 */
[----:B------:R-:W-:Y:S01]  /*3b40*/  PLOP3.LUT P5, PT, PT, PT, UP0, 0x80, 0x0 ;  /* 0x000000000000781c */ /* 0x000fe20003faf008 */
[C---:B------:R-:W-:Y:S05]  /*3b50*/  HMMA.16816.F32.BF16 R24, R144.reuse, R132, R24 ;  /* 0x000000849018723c */ /* 0x040fea0000041818 */
[----:B------:R-:W-:Y:S01]  /*3b60*/  @P0 FSEL R5, R5, -INF , !P6 ;  /* 0xff80000005050808 */ /* 0x000fe20007000000 */
[-C--:B------:R-:W-:Y:S01]  /*3b70*/  HMMA.16816.F32.BF16 R28, R144, R134.reuse, R28 ;  /* 0x00000086901c723c */ /* 0x080fe2000004181c */
[----:B------:R-:W-:Y:S04]  /*3b80*/  PLOP3.LUT P0, PT, PT, PT, UP0, 0x80, 0x0 ;  /* 0x000000000000781c */ /* 0x000fe80003f0f008 */
[----:B------:R-:W-:Y:S01]  /*3b90*/  @P3 FSEL R7, R7, -INF , !P6 ;  /* 0xff80000007073808 */ /* 0x000fe20007000000 */
[C---:B------:R-:W-:Y:S01]  /*3ba0*/  HMMA.16816.F32.BF16 R32, R168.reuse, R134, R32 ;  /* 0x00000086a820723c */ /* 0x040fe20000041820 */
[----:B------:R-:W-:Y:S03]  /*3bb0*/  PLOP3.LUT P3, PT, PT, PT, UP0, 0x80, 0x0 ;  /* 0x000000000000781c */ /* 0x000fe60003f6f008 */
[----:B------:R-:W-:Y:S02]  /*3bc0*/  @P5 ISETP.GE.AND P5, PT, R2, UR6, PT ;  /* 0x0000000602005c0c */ /* 0x000fe4000bfa6270 */
[----:B------:R-:W-:Y:S01]  /*3bd0*/  @P2 FSEL R9, R9, -INF , !P6 ;  /* 0xff80000009092808 */ /* 0x000fe20007000000 */
[-C--:B------:R-:W-:Y:S01]  /*3be0*/  HMMA.16816.F32.BF16 R36, R168, R136.reuse, R36 ;  /* 0x00000088a824723c */ /* 0x080fe20000041824 */
[----:B------:R-:W-:Y:S03]  /*3bf0*/  PLOP3.LUT P2, PT, PT, PT, UP0, 0x80, 0x0 ;  /* 0x000000000000781c */ /* 0x000fe60003f4f008 */
[----:B------:R-:W-:Y:S02]  /*3c00*/  @P1 FSEL R11, R11, -INF , !P6 ;  /* 0xff8000000b0b1808 */ /* 0x000fe40007000000 */
[----:B------:R-:W-:Y:S01]  /*3c10*/  PLOP3.LUT P1, PT, PT, PT, UP0, 0x80, 0x0 ;  /* 0x000000000000781c */ /* 0x000fe20003f2f008 */
[C---:B------:R-:W-:Y:S01]  /*3c20*/  HMMA.16816.F32.BF16 R40, R144.reuse, R136, R40 ;  /* 0x000000889028723c */ /* 0x040fe20000041828 */
[----:B------:R-:W-:Y:S03]  /*3c30*/  PLOP3.LUT P6, PT, PT, PT, UP0, 0x80, 0x0 ;  /* 0x000000000000781c */ /* 0x000fe60003fcf008 */
[----:B------:R-:W-:Y:S02]  /*3c40*/  @P4 FSEL R12, R12, -INF , !P5 ;  /* 0xff8000000c0c4808 */ /* 0x000fe40006800000 */
[----:B------:R-:W-:Y:S01]  /*3c50*/  PLOP3.LUT P4, PT, PT, PT, UP0, 0x80, 0x0 ;  /* 0x000000000000781c */ /* 0x000fe20003f8f008 */
[-C--:B------:R-:W-:Y:S01]  /*3c60*/  HMMA.16816.F32.BF16 R44, R144, R138.reuse, R44 ;  /* 0x0000008a902c723c */ /* 0x080fe2000004182c */
[----:B------:R-:W-:Y:S03]  /*3c70*/  IMAD.U32 R136, RZ, RZ, UR13 ;  /* 0x0000000dff887e24 */ /* 0x000fe6000f8e00ff */
[----:B------:R-:W-:Y:S01]  /*3c80*/  @P0 FSEL R14, R14, -INF , !P5 ;  /* 0xff8000000e0e0808 */ /* 0x000fe20006800000 */
[----:B------:R-:W-:Y:S01]  /*3c90*/  @P1 VIADD R2, R0, 0x9 ;  /* 0x0000000900021836 */ /* 0x000fe20000000000 */
[----:B------:R-:W-:Y:S01]  /*3ca0*/  PLOP3.LUT P0, PT, PT, PT, UP0, 0x80, 0x0 ;  /* 0x000000000000781c */ /* 0x000fe20003f0f008 */
[C---:B------:R-:W-:Y:S01]  /*3cb0*/  HMMA.16816.F32.BF16 R48, R168.reuse, R138, R48 ;  /* 0x0000008aa830723c */ /* 0x040fe20000041830 */
[----:B------:R-:W-:Y:S03]  /*3cc0*/  PLOP3.LUT P1, PT, PT, PT, UP0, 0x80, 0x0 ;  /* 0x000000000000781c */ /* 0x000fe60003f2f008 */
[----:B------:R-:W-:Y:S01]  /*3cd0*/  @P3 FSEL R16, R16, -INF , !P5 ;  /* 0xff80000010103808 */ /* 0x000fe20006800000 */
[----:B------:R-:W-:Y:S01]  /*3ce0*/  IMAD R136, R136, 0x8, R251 ;  /* 0x0000000888887824 */ /* 0x000fe200078e02fb */
[----:B------:R-:W-:Y:S02]  /*3cf0*/  @P2 FSEL R18, R18, -INF , !P5 ;  /* 0xff80000012122808 */ /* 0x000fe40006800000 */
[----:B------:R-:W-:Y:S02]  /*3d00*/  PLOP3.LUT P5, PT, PT, PT, UP0, 0x80, 0x0 ;  /* 0x000000000000781c */ /* 0x000fe40003faf008 */
[----:B------:R-:W-:Y:S01]  /*3d10*/  PLOP3.LUT P2, PT, PT, PT, UP0, 0x80, 0x0 ;  /* 0x000000000000781c */ /* 0x000fe20003f4f008 */
[----:B------:R-:W-:Y:S01]  /*3d20*/  IMAD.WIDE.U32 R134, R136, -0x326172a9, RZ ;  /* 0xcd9e8d5788867825 */ /* 0x000fe200078e00ff */
[----:B------:R-:W-:Y:S02]  /*3d30*/  @P6 ISETP.GE.AND P6, PT, R2, UR6, PT ;  /* 0x0000000602006c0c */ /* 0x000fe4000bfc6270 */
[----:B------:R-:W-:Y:S01]  /*3d40*/  PLOP3.LUT P3, PT, PT, PT, UP0, 0x80, 0x0 ;  /* 0x000000000000781c */ /* 0x000fe20003f6f008 */
[----:B------:R-:W-:Y:S01]  /*3d50*/  @P4 VIADD R2, R0, 0x10 ;  /* 0x0000001000024836 */ /* 0x000fe20000000000 */
[----:B------:R-:W-:Y:S02]  /*3d60*/  PLOP3.LUT P4, PT, PT, PT, UP0, 0x80, 0x0 ;  /* 0x000000000000781c */ /* 0x000fe40003f8f008 */
[----:B------:R-:W-:Y:S02]  /*3d70*/  @P0 FSEL R13, R13, -INF , !P6 ;  /* 0xff8000000d0d0808 */ /* 0x000fe40007000000 */
[----:B------:R-:W-:Y:S02]  /*3d80*/  PLOP3.LUT P0, PT, PT, PT, UP0, 0x80, 0x0 ;  /* 0x000000000000781c */ /* 0x000fe40003f0f008 */
[----:B------:R-:W-:Y:S02]  /*3d90*/  @P5 FSEL R15, R15, -INF , !P6 ;  /* 0xff8000000f0f5808 */ /* 0x000fe40007000000 */
[----:B------:R-:W-:Y:S02]  /*3da0*/  @P1 FSEL R19, R19, -INF , !P6 ;  /* 0xff80000013131808 */ /* 0x000fe40007000000 */
[----:B------:R-:W-:Y:S02]  /*3db0*/  PLOP3.LUT P5, PT, PT, PT, UP0, 0x80, 0x0 ;  /* 0x000000000000781c */ /* 0x000fe40003faf008 */
[----:B------:R-:W-:Y:S02]  /*3dc0*/  @P2 FSEL R17, R17, -INF , !P6 ;  /* 0xff80000011112808 */ /* 0x000fe40007000000 */
[----:B------:R-:W-:Y:S02]  /*3dd0*/  PLOP3.LUT P1, PT, PT, PT, UP0, 0x80, 0x0 ;  /* 0x000000000000781c */ /* 0x000fe40003f2f008 */
[----:B------:R-:W-:Y:S02]  /*3de0*/  PLOP3.LUT P2, PT, PT, PT, UP0, 0x80, 0x0 ;  /* 0x000000000000781c */ /* 0x000fe40003f4f008 */
[----:B------:R-:W-:Y:S01]  /*3df0*/  @P3 ISETP.GE.AND P3, PT, R2, UR6, PT ;  /* 0x0000000602003c0c */ /* 0x000fe2000bf66270 */
[----:B------:R-:W-:Y:S01]  /*3e00*/  @P4 VIADD R2, R0, 0x11 ;  /* 0x0000001100024836 */ /* 0x000fe20000000000 */
[----:B------:R-:W-:Y:S02]  /*3e10*/  PLOP3.LUT P6, PT, PT, PT, UP0, 0x80, 0x0 ;  /* 0x000000000000781c */ /* 0x000fe40003fcf008 */
        /* <DEDUP_REMOVED lines=9> */
[----:B------:R-:W-:Y:S02]  /*3eb0*/  PLOP3.LUT P3, PT, PT, PT, UP0, 0x80, 0x0 ;  /* 0x000000000000781c */ /* 0x000fe40003f6f008 */
[----:B------:R-:W-:Y:S01]  /*3ec0*/  @P6 ISETP.GE.AND P6, PT, R2, UR6, PT ;  /* 0x0000000602006c0c */ /* 0x000fe2000bfc6270 */
        /* <DEDUP_REMOVED lines=10> */
[----:B------:R-:W-:Y:S02]  /*3f70*/  @P3 ISETP.GE.AND P3, PT, R2, UR6, PT ;  /* 0x0000000602003c0c */ /* 0x000fe4000bf66270 */
[----:B------:R-:W-:Y:S02]  /*3f80*/  PLOP3.LUT P6, PT, PT, PT, UP0, 0x80, 0x0 ;  /* 0x000000000000781c */ /* 0x000fe40003fcf008 */
[----:B------:R-:W-:Y:S02]  /*3f90*/  @P4 FSEL R28, R28, -INF , !P3 ;  /* 0xff8000001c1c4808 */ /* 0x000fe40005800000 */
[----:B------:R-:W-:Y:S02]  /*3fa0*/  PLOP3.LUT P4, PT, PT, PT, UP0, 0x80, 0x0 ;  /* 0x000000000000781c */ /* 0x000fe40003f8f008 */
[----:B------:R-:W-:Y:S01]  /*3fb0*/  @P0 FSEL R30, R30, -INF , !P3 ;  /* 0xff8000001e1e0808 */ /* 0x000fe20005800000 */
[----:B------:R-:W-:Y:S01]  /*3fc0*/  @P1 VIADD R2, R0, 0x20 ;  /* 0x0000002000021836 */ /* 0x000fe20000000000 */
[----:B------:R-:W-:Y:S02]  /*3fd0*/  PLOP3.LUT P0, PT, PT, PT, UP0, 0x80, 0x0 ;  /* 0x000000000000781c */ /* 0x000fe40003f0f008 */
[----:B------:R-:W-:Y:S02]  /*3fe0*/  @P5 FSEL R32, R32, -INF , !P3 ;  /* 0xff80000020205808 */ /* 0x000fe40005800000 */
[----:B------:R-:W-:Y:S01]  /*3ff0*/  PLOP3.LUT P5, PT, PT, PT, UP0, 0x80, 0x0 ;  /* 0x000000000000781c */ /* 0x000fe20003faf008 */
[----:B------:R-:W-:Y:S01]  /*4000*/  @P6 VIADD R3, R0, 0x19 ;  /* 0x0000001900036836 */ /* 0x000fe20000000000 */
[----:B------:R-:W-:Y:S02]  /*4010*/  @P2 FSEL R34, R34, -INF , !P3 ;  /* 0xff80000022222808 */ /* 0x000fe40005800000 */
[----:B------:R-:W-:Y:S02]  /*4020*/  PLOP3.LUT P1, PT, PT, PT, UP0, 0x80, 0x0 ;  /* 0x000000000000781c */ /* 0x000fe40003f2f008 */
[----:B------:R-:W-:Y:S02]  /*4030*/  PLOP3.LUT P3, PT, PT, PT, UP0, 0x80, 0x0 ;  /* 0x000000000000781c */ /* 0x000fe40003f6f008 */
[----:B------:R-:W-:Y:S02]  /*4040*/  PLOP3.LUT P6, PT, PT, PT, UP0, 0x80, 0x0 ;  /* 0x000000000000781c */ /* 0x000fe40003fcf008 */
[----:B------:R-:W-:Y:S01]  /*4050*/  @P4 ISETP.GE.AND P4, PT, R3, UR6, PT ;  /* 0x0000000603004c0c */ /* 0x000fe2000bf86270 */
[----:B------:R-:W-:Y:S01]  /*4060*/  @P0 VIADD R3, R0, 0x21 ;  /* 0x0000002100030836 */ /* 0x000fe20000000000 */
[----:B------:R-:W-:Y:S02]  /*4070*/  PLOP3.LUT P0, PT, PT, PT, UP0, 0x80, 0x0 ;  /* 0x000000000000781c */ /* 0x000fe40003f0f008 */
[----:B------:R-:W-:Y:S02]  /*4080*/  PLOP3.LUT P2, PT, PT, PT, UP0, 0x80, 0x0 ;  /* 0x000000000000781c */ /* 0x000fe40003f4f008 */
[----:B------:R-:W-:Y:S01]  /*4090*/  @P5 ISETP.GE.AND P5, PT, R2, UR6, PT ;  /* 0x0000000602005c0c */ /* 0x000fe2000bfa6270 */
[----:B------:R-:W-:Y:S01]  /*40a0*/  IMAD.U32 R2, RZ, RZ, UR21 ;  /* 0x00000015ff027e24 */ /* 0x000fe2000f8e00ff */
[----:B------:R-:W-:Y:S02]  /*40b0*/  @P1 FSEL R33, R33, -INF , !P4 ;  /* 0xff80000021211808 */ /* 0x000fe40006000000 */
[----:B------:R-:W-:Y:S01]  /*40c0*/  @P3 FSEL R29, R29, -INF , !P4 ;  /* 0xff8000001d1d3808 */ /* 0x000fe20006000000 */
[----:B------:R-:W-:Y:S01]  /*40d0*/  IMAD R2, R2, 0x2, R247 ;  /* 0x0000000202027824 */ /* 0x000fe200078e02f7 */
[----:B------:R-:W-:Y:S02]  /*40e0*/  PLOP3.LUT P1, PT, PT, PT, UP0, 0x80, 0x0 ;  /* 0x000000000000781c */ /* 0x000fe40003f2f008 */
[----:B------:R-:W-:Y:S01]  /*40f0*/  PLOP3.LUT P3, PT, PT, PT, UP0, 0x80, 0x0 ;  /* 0x000000000000781c */ /* 0x000fe20003f6f008 */
[----:B------:R-:W-:Y:S01]  /*4100*/  IMAD.SHL.U32 R2, R2, 0x2, RZ ;  /* 0x0000000202027824 */ /* 0x000fe200078e00ff */
[----:B------:R-:W-:Y:S02]  /*4110*/  @P6 FSEL R31, R31, -INF , !P4 ;  /* 0xff8000001f1f6808 */ /* 0x000fe40006000000 */
[----:B------:R-:W-:Y:S02]  /*4120*/  PLOP3.LUT P6, PT, PT, PT, UP0, 0x80, 0x0 ;  /* 0x000000000000781c */ /* 0x000fe40003fcf008 */
[----:B------:R-:W-:Y:S02]  /*4130*/  @P0 FSEL R35, R35, -INF , !P4 ;  /* 0xff80000023230808 */ /* 0x000fe40006000000 */
[----:B------:R-:W-:Y:S02]  /*4140*/  PLOP3.LUT P4, PT, PT, PT, UP0, 0x80, 0x0 ;  /* 0x000000000000781c */ /* 0x000fe40003f8f008 */
[----:B------:R-:W-:Y:S01]  /*4150*/  @P2 ISETP.GE.AND P2, PT, R3, UR6, PT ;  /* 0x0000000603002c0c */ /* 0x000fe2000bf46270 */
[----:B------:R-:W-:Y:S01]  /*4160*/  VIADD R3, R2, 0x1 ;  /* 0x0000000102037836 */ /* 0x000fe20000000000 */
[----:B------:R-:W-:Y:S02]  /*4170*/  @P1 FSEL R40, R40, -INF , !P5 ;  /* 0xff80000028281808 */ /* 0x000fe40006800000 */
[----:B------:R-:W-:Y:S02]  /*4180*/  @P3 FSEL R36, R36, -INF , !P5 ;  /* 0xff80000024243808 */ /* 0x000fe40006800000 */
[----:B------:R-:W-:Y:S02]  /*4190*/  PLOP3.LUT P1, PT, PT, PT, UP0, 0x80, 0x0 ;  /* 0x000000000000781c */ /* 0x000fe40003f2f008 */
[----:B------:R-:W-:Y:S02]  /*41a0*/  PLOP3.LUT P3, PT, PT, PT, UP0, 0x80, 0x0 ;  /* 0x000000000000781c */ /* 0x000fe40003f6f008 */
[C---:B------:R-:W-:Y:S02]  /*41b0*/  LOP3.LUT R132, R245.reuse, UR14, R2, 0x96, !PT ;  /* 0x0000000ef5847c12 */ /* 0x040fe4000f8e9602 */
[----:B------:R-:W-:Y:S02]  /*41c0*/  LOP3.LUT R3, R245, UR14, R3, 0x96, !PT ;  /* 0x0000000ef5037c12 */ /* 0x000fe4000f8e9603 */
[----:B------:R-:W-:Y:S01]  /*41d0*/  PLOP3.LUT P0, PT, PT, PT, UP0, 0x80, 0x0 ;  /* 0x000000000000781c */ /* 0x000fe20003f0f008 */
[----:B------:R-:W-:Y:S01]  /*41e0*/  IMAD.WIDE.U32 R132, R132, -0x326172a9, RZ ;  /* 0xcd9e8d5784847825 */ /* 0x000fe200078e00ff */
[----:B------:R-:W-:Y:S02]  /*41f0*/  @P6 FSEL R38, R38, -INF , !P5 ;  /* 0xff80000026266808 */ /* 0x000fe40006800000 */
[----:B------:R-:W-:Y:S01]  /*4200*/  PLOP3.LUT P6, PT, PT, PT, UP0, 0x80, 0x0 ;  /* 0x000000000000781c */ /* 0x000fe20003fcf008 */
[----:B------:R-:W-:Y:S01]  /*4210*/  IMAD.WIDE.U32 R2, R3, -0x326172a9, RZ ;  /* 0xcd9e8d5703027825 */ /* 0x000fe200078e00ff */
[----:B------:R-:W-:Y:S02]  /*4220*/  @P4 FSEL R42, R42, -INF , !P5 ;  /* 0xff8000002a2a4808 */ /* 0x000fe40006800000 */
[----:B------:R-:W-:Y:S02]  /*4230*/  PLOP3.LUT P4, PT, PT, PT, UP0, 0x80, 0x0 ;  /* 0x000000000000781c */ /* 0x000fe40003f8f008 */
[----:B------:R-:W-:Y:S02]  /*4240*/  LOP3.LUT R137, R249, UR16, RZ, 0x3c, !PT ;  /* 0x00000010f9897c12 */ /* 0x000fe4000f8e3cff */
[--C-:B------:R-:W-:Y:S02]  /*4250*/  LOP3.LUT R151, R133, UR7, R134.reuse, 0x96, !PT ;  /* 0x0000000785977c12 */ /* 0x100fe4000f8e9686 */
[----:B------:R-:W-:Y:S01]  /*4260*/  LOP3.LUT R152, R3, UR7, R134, 0x96, !PT ;  /* 0x0000000703987c12 */ /* 0x000fe2000f8e9686 */
[----:B------:R-:W-:Y:S01]  /*4270*/  VIADD R134, R136, 0x4 ;  /* 0x0000000488867836 */ /* 0x000fe20000000000 */
[----:B------:R-:W-:Y:S02]  /*4280*/  @P1 FSEL R43, R43, -INF , !P2 ;  /* 0xff8000002b2b1808 */ /* 0x000fe40005000000 */
[----:B------:R-:W-:Y:S02]  /*4290*/  PLOP3.LUT P5, PT, PT, PT, UP0, 0x80, 0x0 ;  /* 0x000000000000781c */ /* 0x000fe40003faf008 */
[----:B------:R-:W-:Y:S01]  /*42a0*/  @P3 FSEL R39, R39, -INF , !P2 ;  /* 0xff80000027273808 */ /* 0x000fe20005000000 */
[----:B------:R-:W-:Y:S01]  /*42b0*/  @P4 VIADD R141, R0, 0x28 ;  /* 0x00000028008d4836 */ /* 0x000fe20000000000 */
[----:B------:R-:W-:Y:S02]  /*42c0*/  PLOP3.LUT P1, PT, PT, PT, UP0, 0x80, 0x0 ;  /* 0x000000000000781c */ /* 0x000fe40003f2f008 */
[----:B------:R-:W-:Y:S02]  /*42d0*/  PLOP3.LUT P3, PT, PT, PT, UP0, 0x80, 0x0 ;  /* 0x000000000000781c */ /* 0x000fe40003f6f008 */
[-C--:B------:R-:W-:Y:S01]  /*42e0*/  LOP3.LUT R142, R135, R137.reuse, RZ, 0x3c, !PT ;  /* 0x00000089878e7212 */ /* 0x080fe200078e3cff */
[----:B------:R-:W-:Y:S01]  /*42f0*/  IMAD.WIDE.U32 R134, R134, -0x326172a9, RZ ;  /* 0xcd9e8d5786867825 */ /* 0x000fe200078e00ff */
[----:B------:R-:W-:Y:S02]  /*4300*/  @P0 FSEL R37, R37, -INF , !P2 ;  /* 0xff80000025250808 */ /* 0x000fe40005000000 */
[----:B------:R-:W-:Y:S01]  /*4310*/  PLOP3.LUT P0, PT, PT, PT, UP0, 0x80, 0x0 ;  /* 0x000000000000781c */ /* 0x000fe20003f0f008 */
[----:B------:R-:W-:Y:S01]  /*4320*/  @P5 VIADD R136, R0, 0x29 ;  /* 0x0000002900885836 */ /* 0x000fe20000000000 */
[----:B------:R-:W-:Y:S01]  /*4330*/  @P6 FSEL R41, R41, -INF , !P2 ;  /* 0xff80000029296808 */ /* 0x000fe20005000000 */
[----:B------:R-:W-:Y:S01]  /*4340*/  IMAD.WIDE.U32 R142, R142, -0x2daee0ad, RZ ;  /* 0xd2511f538e8e7825 */ /* 0x000fe200078e00ff */
[----:B------:R-:W-:Y:S02]  /*4350*/  PLOP3.LUT P2, PT, PT, PT, UP0, 0x80, 0x0 ;  /* 0x000000000000781c */ /* 0x000fe40003f4f008 */
[----:B------:R-:W-:Y:S01]  /*4360*/  LOP3.LUT R140, R135, R137, RZ, 0x3c, !PT ;  /* 0x00000089878c7212 */ /* 0x000fe200078e3cff */
[----:B------:R-:W-:Y:S01]  /*4370*/  @P3 VIADD R148, R0, 0x31 ;  /* 0x0000003100943836 */ /* 0x000fe20000000000 */
[----:B------:R-:W-:Y:S02]  /*4380*/  PLOP3.LUT P6, PT, PT, PT, UP0, 0x80, 0x0 ;  /* 0x000000000000781c */ /* 0x000fe40003fcf008 */
[--C-:B------:R-:W-:Y:S02]  /*4390*/  LOP3.LUT R153, R133, UR7, R134.reuse, 0x96, !PT ;  /* 0x0000000785997c12 */ /* 0x100fe4000f8e9686 */
[----:B------:R-:W-:Y:S01]  /*43a0*/  @P1 ISETP.GE.AND P1, PT, R141, UR6, PT ;  /* 0x000000068d001c0c */ /* 0x000fe2000bf26270 */
[----:B------:R-:W-:Y:S01]  /*43b0*/  IMAD.WIDE.U32 R140, R140, -0x2daee0ad, RZ ;  /* 0xd2511f538c8c7825 */ /* 0x000fe200078e00ff */
[----:B------:R-:W-:Y:S01]  /*43c0*/  LOP3.LUT R133, R3, UR7, R134, 0x96, !PT ;  /* 0x0000000703857c12 */ /* 0x000fe2000f8e9686 */
[----:B------:R-:W-:Y:S01]  /*43d0*/  UIADD3 UR7, UR16, 0x3c6ef372, URZ ;  /* 0x3c6ef37210077890 */ /* 0x000fe2000fffe03f */
[----:B------:R-:W-:Y:S01]  /*43e0*/  PLOP3.LUT P4, PT, PT, PT, UP0, 0x80, 0x0 ;  /* 0x000000000000781c */ /* 0x000fe20003f8f008 */
[C---:B------:R-:W-:Y:S01]  /*43f0*/  @P0 VIADD R149, R0.reuse, 0x30 ;  /* 0x0000003000950836 */ /* 0x040fe20000000000 */
[----:B------:R-:W-:Y:S02]  /*4400*/  PLOP3.LUT P5, PT, PT, PT, UP0, 0x80, 0x0 ;  /* 0x000000000000781c */ /* 0x000fe40003faf008 */
[----:B------:R-:W-:Y:S01]  /*4410*/  PLOP3.LUT P3, PT, PT, PT, UP0, 0x80, 0x0 ;  /* 0x000000000000781c */ /* 0x000fe20003f6f008 */
[----:B------:R-:W-:Y:S01]  /*4420*/  @P6 VIADD R150, R0, 0x38 ;  /* 0x0000003800966836 */ /* 0x000fe20000000000 */
[----:B------:R-:W-:Y:S01]  /*4430*/  LOP3.LUT R3, R244, UR12, RZ, 0x3c, !PT ;  /* 0x0000000cf4037c12 */ /* 0x000fe2000f8e3cff */
[----:B------:R-:W-:Y:S01]  /*4440*/  UIADD3 UR12, UR14, 0x76cf5d0a, URZ ;  /* 0x76cf5d0a0e0c7890 */ /* 0x000fe2000fffe03f */
[----:B------:R-:W-:Y:S02]  /*4450*/  PLOP3.LUT P0, PT, PT, PT, UP0, 0x80, 0x0 ;  /* 0x000000000000781c */ /* 0x000fe40003f0f008 */
[----:B------:R-:W-:Y:S02]  /*4460*/  @P2 ISETP.GE.AND P2, PT, R136, UR6, PT ;  /* 0x0000000688002c0c */ /* 0x000fe4000bf46270 */
[C---:B------:R-:W-:Y:S02]  /*4470*/  LOP3.LUT R136, R3.reuse, R143, RZ, 0x3c, !PT ;  /* 0x0000008f03887212 */ /* 0x040fe400078e3cff */
[----:B------:R-:W-:Y:S02]  /*4480*/  LOP3.LUT R134, R3, R141, RZ, 0x3c, !PT ;  /* 0x0000008d03867212 */ /* 0x000fe400078e3cff */
[----:B------:R-:W-:Y:S01]  /*4490*/  @P4 ISETP.GE.AND P4, PT, R149, UR6, PT ;  /* 0x0000000695004c0c */ /* 0x000fe2000bf86270 */
[----:B------:R-:W-:Y:S01]  /*44a0*/  IMAD.WIDE.U32 R136, R136, -0x326172a9, RZ ;  /* 0xcd9e8d5788887825 */ /* 0x000fe200078e00ff */
[----:B------:R-:W-:Y:S02]  /*44b0*/  @P5 ISETP.GE.AND P5, PT, R148, UR6, PT ;  /* 0x0000000694005c0c */ /* 0x000fe4000bfa6270 */
[----:B------:R-:W-:Y:S01]  /*44c0*/  @P3 ISETP.GE.AND P3, PT, R150, UR6, PT ;  /* 0x0000000696003c0c */ /* 0x000fe2000bf66270 */
[----:B------:R-:W-:Y:S01]  /*44d0*/  IMAD.WIDE.U32 R134, R134, -0x326172a9, RZ ;  /* 0xcd9e8d5786867825 */ /* 0x000fe200078e00ff */
[C---:B------:R-:W-:Y:S02]  /*44e0*/  LOP3.LUT R160, R137.reuse, UR7, R2, 0x96, !PT ;  /* 0x0000000789a07c12 */ /* 0x040fe4000f8e9602 */
[----:B------:R-:W-:Y:S01]  /*44f0*/  LOP3.LUT R156, R137, UR7, R132, 0x96, !PT ;  /* 0x00000007899c7c12 */ /* 0x000fe2000f8e9684 */
[----:B------:R-:W-:Y:S01]  /*4500*/  IMAD.WIDE.U32 R150, R151, -0x2daee0ad, RZ ;  /* 0xd2511f5397967825 */ /* 0x000fe200078e00ff */
[C---:B------:R-:W-:Y:S02]  /*4510*/  LOP3.LUT R158, R135.reuse, UR7, R2, 0x96, !PT ;  /* 0x00000007879e7c12 */ /* 0x040fe4000f8e9602 */
[----:B------:R-:W-:Y:S01]  /*4520*/  PLOP3.LUT P6, PT, PT, PT, UP0, 0x80, 0x0 ;  /* 0x000000000000781c */ /* 0x000fe20003fcf008 */
[----:B------:R-:W-:Y:S01]  /*4530*/  IMAD.WIDE.U32 R148, R152, -0x2daee0ad, RZ ;  /* 0xd2511f5398947825 */ /* 0x000fe200078e00ff */
[----:B------:R-:W-:Y:S01]  /*4540*/  LOP3.LUT R152, R135, UR7, R132, 0x96, !PT ;  /* 0x0000000787987c12 */ /* 0x000fe2000f8e9684 */
[----:B------:R-:W-:Y:S01]  /*4550*/  UIADD3 UR7, UR14, 0x32370b8f, URZ ;  /* 0x32370b8f0e077890 */ /* 0x000fe2000fffe03f */
[--C-:B------:R-:W-:Y:S01]  /*4560*/  LOP3.LUT R137, R151, UR12, R142.reuse, 0x96, !PT ;  /* 0x0000000c97897c12 */ /* 0x100fe2000f8e968e */
[----:B------:R-:W-:Y:S01]  /*4570*/  IMAD.WIDE.U32 R2, R133, -0x2daee0ad, RZ ;  /* 0xd2511f5385027825 */ /* 0x000fe200078e00ff */
[----:B------:R-:W-:Y:S03]  /*4580*/  LOP3.LUT R149, R149, UR12, R142, 0x96, !PT ;  /* 0x0000000c95957c12 */ /* 0x000fe6000f8e968e */
[C---:B-----5:R-:W-:Y:S01]  /*4590*/  FMUL.FTZ R132, R241.reuse, 1.4426950216293334961 ;  /* 0x3fb8aa3bf1847820 */ /* 0x060fe20000410000 */
[----:B------:R-:W-:Y:S01]  /*45a0*/  @P0 VIADD R0, R0, 0x39 ;  /* 0x0000003900000836 */ /* 0x000fe20000000000 */
[----:B------:R-:W-:Y:S01]  /*45b0*/  FSETP.NEU.FTZ.AND P0, PT, R241, -INF , PT ;  /* 0xff800000f100780b */ /* 0x000fe20003f1d000 */
[----:B------:R-:W-:Y:S01]  /*45c0*/  IMAD.WIDE.U32 R156, R156, -0x2daee0ad, RZ ;  /* 0xd2511f539c9c7825 */ /* 0x000fe200078e00ff */
[----:B------:R-:W-:Y:S02]  /*45d0*/  LOP3.LUT R151, R3, UR12, R140, 0x96, !PT ;  /* 0x0000000c03977c12 */ /* 0x000fe4000f8e968c */
[----:B------:R-:W-:Y:S01]  /*45e0*/  FSEL R132, R132, RZ, P0 ;  /* 0x000000ff84847208 */ /* 0x000fe20000000000 */
[C---:B------:R-:W-:Y:S01]  /*45f0*/  FMUL.FTZ R3, R242.reuse, 1.4426950216293334961 ;  /* 0x3fb8aa3bf2037820 */ /* 0x040fe20000410000 */
[----:B------:R-:W-:Y:S01]  /*4600*/  FSETP.NEU.FTZ.AND P0, PT, R242, -INF , PT ;  /* 0xff800000f200780b */ /* 0x000fe20003f1d000 */
[----:B------:R-:W-:Y:S01]  /*4610*/  IMAD.WIDE.U32 R160, R160, -0x2daee0ad, RZ ;  /* 0xd2511f53a0a07825 */ /* 0x000fe200078e00ff */
[----:B------:R-:W-:Y:S02]  /*4620*/  @P6 ISETP.GE.AND P6, PT, R0, UR6, PT ;  /* 0x0000000600006c0c */ /* 0x000fe4000bfc6270 */
[----:B------:R-:W-:Y:S01]  /*4630*/  FSEL R3, R3, RZ, P0 ;  /* 0x000000ff03037208 */ /* 0x000fe20000000000 */
[----:B------:R-:W-:Y:S01]  /*4640*/  IMAD.WIDE.U32 R158, R158, -0x2daee0ad, RZ ;  /* 0xd2511f539e9e7825 */ /* 0x000fe200078e00ff */
[C---:B------:R-:W-:Y:S02]  /*4650*/  FSETP.NEU.FTZ.AND P0, PT, R238.reuse, -INF , PT ;  /* 0xff800000ee00780b */ /* 0x040fe40003f1d000 */
[----:B------:R-:W-:Y:S01]  /*4660*/  LOP3.LUT R154, R157, UR7, R150, 0x96, !PT ;  /* 0x000000079d9a7c12 */ /* 0x000fe2000f8e9696 */
[----:B------:R-:W-:Y:S01]  /*4670*/  FMUL.FTZ R0, R238, 1.4426950216293334961 ;  /* 0x3fb8aa3bee007820 */ /* 0x000fe20000410000 */
[----:B------:R-:W-:Y:S01]  /*4680*/  LOP3.LUT R159, R159, UR7, R2, 0x96, !PT ;  /* 0x000000079f9f7c12 */ /* 0x000fe2000f8e9602 */
[--C-:B------:R-:W-:Y:S01]  /*4690*/  FFMA.FTZ R6, R6, UR8, -R3.reuse ;  /* 0x0000000806067c23 */ /* 0x100fe20008010803 */
[--C-:B------:R-:W-:Y:S01]  /*46a0*/  FFMA.FTZ R4, R4, UR8, -R132.reuse ;  /* 0x0000000804047c23 */ /* 0x100fe20008010884 */
[--C-:B------:R-:W-:Y:S01]  /*46b0*/  FFMA.FTZ R5, R5, UR8, -R132.reuse ;  /* 0x0000000805057c23 */ /* 0x100fe20008010884 */
[----:B------:R-:W-:Y:S01]  /*46c0*/  FSEL R2, R0, RZ, P0 ;  /* 0x000000ff00027208 */ /* 0x000fe20000000000 */
[----:B------:R1:W-:Y:S01]  /*46d0*/  MUFU.EX2 R217, R6 ;  /* 0x0000000600d97308 */ /* 0x0003e20000000800 */
[C---:B------:R-:W-:Y:S01]  /*46e0*/  FSETP.NEU.FTZ.AND P0, PT, R239.reuse, -INF , PT ;  /* 0xff800000ef00780b */ /* 0x040fe20003f1d000 */
[----:B------:R-:W-:Y:S01]  /*46f0*/  FMUL.FTZ R0, R239, 1.4426950216293334961 ;  /* 0x3fb8aa3bef007820 */ /* 0x000fe20000410000 */
[--C-:B------:R-:W-:Y:S01]  /*4700*/  FFMA.FTZ R32, R32, UR8, -R132.reuse ;  /* 0x0000000820207c23 */ /* 0x100fe20008010884 */
[--C-:B------:R-:W-:Y:S01]  /*4710*/  FFMA.FTZ R34, R34, UR8, -R3.reuse ;  /* 0x0000000822227c23 */ /* 0x100fe20008010803 */
[--C-:B------:R-:W-:Y:S01]  /*4720*/  FFMA.FTZ R35, R35, UR8, -R3.reuse ;  /* 0x0000000823237c23 */ /* 0x100fe20008010803 */
[----:B------:R-:W-:Y:S01]  /*4730*/  FFMA.FTZ R33, R33, UR8, -R132 ;  /* 0x0000000821217c23 */ /* 0x000fe20008010884 */
[----:B------:R-:W-:Y:S03]  /*4740*/  FSEL R0, R0, RZ, P0 ;  /* 0x000000ff00007208 */ /* 0x000fe60000000000 */
[----:B------:R-:W2:Y:S01]  /*4750*/  MUFU.EX2 R209, R5 ;  /* 0x0000000500d17308 */ /* 0x000ea20000000800 */
[----:B------:R-:W-:Y:S01]  /*4760*/  PLOP3.LUT P0, PT, PT, PT, UP0, 0x80, 0x0 ;  /* 0x000000000000781c */ /* 0x000fe20003f0f008 */
[----:B------:R-:W-:Y:S04]  /*4770*/  IMAD.WIDE.U32 R142, R153, -0x2daee0ad, RZ ;  /* 0xd2511f53998e7825 */ /* 0x000fe800078e00ff */
[--C-:B------:R-:W-:Y:S01]  /*4780*/  FFMA.FTZ R8, R8, UR8, -R2.reuse ;  /* 0x0000000808087c23 */ /* 0x100fe20008010802 */
[----:B------:R-:W-:Y:S01]  /*4790*/  FFMA.FTZ R9, R9, UR8, -R2 ;  /* 0x0000000809097c23 */ /* 0x000fe20008010802 */
[----:B------:R-:W-:Y:S01]  /*47a0*/  IMAD.WIDE.U32 R152, R152, -0x2daee0ad, RZ ;  /* 0xd2511f5398987825 */ /* 0x000fe200078e00ff */
[----:B------:R-:W-:Y:S01]  /*47b0*/  LOP3.LUT R135, R143, UR12, R140, 0x96, !PT ;  /* 0x0000000c8f877c12 */ /* 0x000fe2000f8e968c */
[----:B------:R3:W4:Y:S01]  /*47c0*/  MUFU.EX2 R197, R4 ;  /* 0x0000000400c57308 */ /* 0x0007220000000800 */
[----:B------:R-:W-:Y:S01]  /*47d0*/  LOP3.LUT R143, R161, UR7, R148, 0x96, !PT ;  /* 0x00000007a18f7c12 */ /* 0x000fe2000f8e9694 */
[--C-:B------:R-:W-:Y:S01]  /*47e0*/  FFMA.FTZ R133, R7, UR8, -R3.reuse ;  /* 0x0000000807857c23 */ /* 0x100fe20008010803 */
[----:B------:R-:W-:Y:S01]  /*47f0*/  LOP3.LUT R157, R153, UR7, R142, 0x96, !PT ;  /* 0x00000007999d7c12 */ /* 0x000fe2000f8e968e */
[----:B------:R-:W-:Y:S01]  /*4800*/  UIADD3 UR7, UR16, -0x255992d5, URZ ;  /* 0xdaa66d2b10077890 */ /* 0x000fe2000fffe03f */
[----:B-1----:R-:W-:Y:S01]  /*4810*/  IMAD.WIDE.U32 R6, R135, -0x326172a9, RZ ;  /* 0xcd9e8d5787067825 */ /* 0x002fe200078e00ff */
[----:B------:R-:W-:Y:S01]  /*4820*/  @P0 FSEL R44, R44, -INF , !P1 ;  /* 0xff8000002c2c0808 */ /* 0x000fe20004800000 */
[----:B------:R-:W-:Y:S01]  /*4830*/  UIADD3 UR12, UR16, 0x78dde6e4, URZ ;  /* 0x78dde6e4100c7890 */ /* 0x000fe2000fffe03f */
[----:B------:R-:W-:Y:S02]  /*4840*/  PLOP3.LUT P0, PT, PT, PT, UP0, 0x80, 0x0 ;  /* 0x000000000000781c */ /* 0x000fe40003f0f008 */
[----:B------:R-:W1:Y:S01]  /*4850*/  MUFU.EX2 R221, R8 ;  /* 0x0000000800dd7308 */ /* 0x000e620000000800 */
[----:B------:R-:W-:Y:S01]  /*4860*/  LOP3.LUT R140, R7, UR7, R134, 0x96, !PT ;  /* 0x00000007078c7c12 */ /* 0x000fe2000f8e9686 */
[----:B------:R-:W-:Y:S04]  /*4870*/  IMAD.WIDE.U32 R148, R149, -0x326172a9, RZ ;  /* 0xcd9e8d5795947825 */ /* 0x000fe800078e00ff */
[--C-:B------:R-:W-:Y:S01]  /*4880*/  FFMA.FTZ R10, R10, UR8, -R0.reuse ;  /* 0x000000080a0a7c23 */ /* 0x100fe20008010800 */
[----:B------:R-:W-:Y:S01]  /*4890*/  FFMA.FTZ R11, R11, UR8, -R0 ;  /* 0x000000080b0b7c23 */ /* 0x000fe20008010800 */
[----:B------:R-:W-:Y:S04]  /*48a0*/  IMAD.WIDE.U32 R150, R151, -0x326172a9, RZ ;  /* 0xcd9e8d5797967825 */ /* 0x000fe800078e00ff */
[----:B------:R-:W-:Y:S01]  /*48b0*/  FFMA.FTZ R12, R12, UR8, -R2 ;  /* 0x000000080c0c7c23 */ /* 0x000fe20008010802 */
[----:B------:R2:W1:Y:S01]  /*48c0*/  MUFU.EX2 R219, R9 ;  /* 0x0000000900db7308 */ /* 0x0004620000000800 */
[----:B------:R-:W-:Y:S01]  /*48d0*/  FFMA.FTZ R14, R14, UR8, -R0 ;  /* 0x000000080e0e7c23 */ /* 0x000fe20008010800 */
[----:B---3--:R-:W-:Y:S01]  /*48e0*/  IMAD.WIDE.U32 R4, R137, -0x326172a9, RZ ;  /* 0xcd9e8d5789047825 */ /* 0x008fe200078e00ff */
[--C-:B------:R-:W-:Y:S02]  /*48f0*/  LOP3.LUT R137, R149, UR7, R136.reuse, 0x96, !PT ;  /* 0x0000000795897c12 */ /* 0x100fe4000f8e9688 */
[----:B------:R-:W-:Y:S01]  /*4900*/  @P0 FSEL R46, R46, -INF , !P1 ;  /* 0xff8000002e2e0808 */ /* 0x000fe20004800000 */
[----:B------:R-:W-:Y:S01]  /*4910*/  IMAD.WIDE.U32 R154, R154, -0x326172a9, RZ ;  /* 0xcd9e8d579a9a7825 */ /* 0x000fe200078e00ff */
[----:B------:R-:W-:Y:S03]  /*4920*/  LOP3.LUT R5, R5, UR7, R136, 0x96, !PT ;  /* 0x0000000705057c12 */ /* 0x000fe6000f8e9688 */
[----:B------:R-:W-:Y:S01]  /*4930*/  MUFU.EX2 R166, R32 ;  /* 0x0000002000a67308 */ /* 0x000fe20000000800 */
[----:B------:R-:W-:Y:S01]  /*4940*/  LOP3.LUT R136, R151, UR7, R134, 0x96, !PT ;  /* 0x0000000797887c12 */ /* 0x000fe2000f8e9686 */
[----:B------:R-:W-:Y:S01]  /*4950*/  UIADD3 UR7, UR14, -0x126145ec, URZ ;  /* 0xed9eba140e077890 */ /* 0x000fe2000fffe03f */
[----:B------:R-:W-:Y:S01]  /*4960*/  LOP3.LUT R153, R155, UR12, R4, 0x96, !PT ;  /* 0x0000000c9b997c12 */ /* 0x000fe2000f8e9604 */
[----:B------:R-:W-:Y:S01]  /*4970*/  IMAD.WIDE.U32 R140, R140, -0x2daee0ad, RZ ;  /* 0xd2511f538c8c7825 */ /* 0x000fe200078e00ff */
[----:B------:R-:W-:Y:S03]  /*4980*/  PLOP3.LUT P0, PT, PT, PT, UP0, 0x80, 0x0 ;  /* 0x000000000000781c */ /* 0x000fe60003f0f008 */
[----:B------:R-:W-:Y:S01]  /*4990*/  FFMA.FTZ R13, R13, UR8, -R2 ;  /* 0x000000080d0d7c23 */ /* 0x000fe20008010802 */
[----:B------:R-:W-:Y:S01]  /*49a0*/  IMAD.WIDE.U32 R4, R5, -0x2daee0ad, RZ ;  /* 0xd2511f5305047825 */ /* 0x000fe200078e00ff */
[----:B------:R-:W-:Y:S01]  /*49b0*/  LOP3.LUT R151, R141, UR7, R152, 0x96, !PT ;  /* 0x000000078d977c12 */ /* 0x000fe2000f8e9698 */
[----:B------:R-:W-:Y:S02]  /*49c0*/  MUFU.EX2 R174, R34 ;  /* 0x0000002200ae7308 */ /* 0x000fe40000000800 */
[----:B------:R-:W-:Y:S01]  /*49d0*/  FFMA.FTZ R15, R15, UR8, -R0 ;  /* 0x000000080f0f7c23 */ /* 0x000fe20008010800 */
[----:B------:R-:W-:Y:S04]  /*49e0*/  IMAD.WIDE.U32 R142, R143, -0x326172a9, RZ ;  /* 0xcd9e8d578f8e7825 */ /* 0x000fe800078e00ff */
[--C-:B------:R-:W-:Y:S01]  /*49f0*/  FFMA.FTZ R16, R16, UR8, -R132.reuse ;  /* 0x0000000810107c23 */ /* 0x100fe20008010884 */
[----:B------:R-:W-:Y:S01]  /*4a00*/  FFMA.FTZ R17, R17, UR8, -R132 ;  /* 0x0000000811117c23 */ /* 0x000fe20008010884 */
[----:B------:R-:W-:Y:S01]  /*4a10*/  IMAD.WIDE.U32 R138, R157, -0x326172a9, RZ ;  /* 0xcd9e8d579d8a7825 */ /* 0x000fe200078e00ff */
[----:B------:R-:W-:Y:S01]  /*4a20*/  LOP3.LUT R157, R5, UR7, R156, 0x96, !PT ;  /* 0x00000007059d7c12 */ /* 0x000fe2000f8e969c */
[----:B------:R-:W-:Y:S01]  /*4a30*/  MUFU.EX2 R173, R35 ;  /* 0x0000002300ad7308 */ /* 0x000fe20000000800 */
[----:B------:R-:W-:Y:S01]  /*4a40*/  LOP3.LUT R156, R143, UR12, R148, 0x96, !PT ;  /* 0x0000000c8f9c7c12 */ /* 0x000fe2000f8e9694 */
[----:B--2---:R-:W-:Y:S01]  /*4a50*/  IMAD.WIDE.U32 R8, R137, -0x2daee0ad, RZ ;  /* 0xd2511f5389087825 */ /* 0x004fe200078e00ff */
[----:B------:R-:W-:Y:S02]  /*4a60*/  LOP3.LUT R148, R139, UR12, R6, 0x96, !PT ;  /* 0x0000000c8b947c12 */ /* 0x000fe4000f8e9606 */
[----:B------:R-:W-:Y:S01]  /*4a70*/  @P0 FSEL R48, R48, -INF , !P1 ;  /* 0xff80000030300808 */ /* 0x000fe20004800000 */
[----:B------:R-:W-:Y:S01]  /*4a80*/  IMAD.WIDE.U32 R152, R153, -0x2daee0ad, RZ ;  /* 0xd2511f5399987825 */ /* 0x000fe200078e00ff */
[----:B------:R-:W-:Y:S03]  /*4a90*/  LOP3.LUT R139, R9, UR7, R160, 0x96, !PT ;  /* 0x00000007098b7c12 */ /* 0x000fe6000f8e96a0 */
[----:B------:R-:W-:Y:S01]  /*4aa0*/  MUFU.EX2 R165, R33 ;  /* 0x0000002100a57308 */ /* 0x000fe20000000800 */
[----:B------:R-:W-:Y:S01]  /*4ab0*/  PLOP3.LUT P0, PT, PT, PT, UP0, 0x80, 0x0 ;  /* 0x000000000000781c */ /* 0x000fe20003f0f008 */
[----:B------:R-:W-:Y:S01]  /*4ac0*/  FFMA.FTZ R48, R48, UR8, -R132 ;  /* 0x0000000830307c23 */ /* 0x000fe20008010884 */
[----:B------:R-:W-:Y:S01]  /*4ad0*/  LOP3.LUT R9, R153, UR15, R4, 0x96, !PT ;  /* 0x0000000f99097c12 */ /* 0x000fe2000f8e9604 */
[----:B------:R-:W-:Y:S01]  /*4ae0*/  IMAD.WIDE.U32 R136, R136, -0x2daee0ad, RZ ;  /* 0xd2511f5388887825 */ /* 0x000fe200078e00ff */
[----:B------:R-:W2:Y:S03]  /*4af0*/  LDSM.16.M88.4 R4, [R181+0x1800] ;  /* 0x00180000b504783b */ /* 0x000ea60000000200 */
[--C-:B------:R-:W-:Y:S01]  /*4b00*/  FFMA.FTZ R18, R18, UR8, -R3.reuse ;  /* 0x0000000812127c23 */ /* 0x100fe20008010803 */
[----:B------:R-:W-:Y:S01]  /*4b10*/  IMAD.WIDE.U32 R134, R159, -0x326172a9, RZ ;  /* 0xcd9e8d579f867825 */ /* 0x000fe200078e00ff */
[----:B------:R-:W-:Y:S01]  /*4b20*/  LOP3.LUT R141, R137, UR7, R158, 0x96, !PT ;  /* 0x00000007898d7c12 */ /* 0x000fe2000f8e969e */
[----:B------:R-:W3:Y:S02]  /*4b30*/  MUFU.EX2 R224, R10 ;  /* 0x0000000a00e07308 */ /* 0x000ee40000000800 */
[--C-:B------:R-:W-:Y:S01]  /*4b40*/  FFMA.FTZ R19, R19, UR8, -R3.reuse ;  /* 0x0000000813137c23 */ /* 0x100fe20008010803 */
[----:B------:R-:W-:Y:S01]  /*4b50*/  FFMA.FTZ R20, R20, UR8, -R132 ;  /* 0x0000000814147c23 */ /* 0x000fe20008010884 */
[----:B------:R-:W-:Y:S01]  /*4b60*/  LOP3.LUT R155, R135, UR12, R150, 0x96, !PT ;  /* 0x0000000c879b7c12 */ /* 0x000fe2000f8e9696 */
[----:B------:R-:W-:Y:S01]  /*4b70*/  UIADD3 UR12, UR16, -0x4ab325aa, URZ ;  /* 0xb54cda56100c7890 */ /* 0x000fe2000fffe03f */
[----:B------:R-:W-:Y:S01]  /*4b80*/  @P0 FSEL R50, R50, -INF , !P1 ;  /* 0xff80000032320808 */ /* 0x000fe20004800000 */
[----:B------:R-:W-:Y:S01]  /*4b90*/  FFMA.FTZ R21, R21, UR8, -R132 ;  /* 0x0000000815157c23 */ /* 0x000fe20008010884 */
[----:B------:R-:W-:Y:S01]  /*4ba0*/  PLOP3.LUT P0, PT, PT, PT, UP0, 0x80, 0x0 ;  /* 0x000000000000781c */ /* 0x000fe20003f0f008 */
[--C-:B------:R-:W-:Y:S01]  /*4bb0*/  FFMA.FTZ R22, R22, UR8, -R3.reuse ;  /* 0x0000000816167c23 */ /* 0x100fe20008010803 */
[----:B------:R-:W-:Y:S01]  /*4bc0*/  PLOP3.LUT P1, PT, PT, PT, UP0, 0x80, 0x0 ;  /* 0x000000000000781c */ /* 0x000fe20003f2f008 */
[--C-:B------:R-:W-:Y:S01]  /*4bd0*/  FFMA.FTZ R50, R50, UR8, -R3.reuse ;  /* 0x0000000832327c23 */ /* 0x100fe20008010803 */
[----:B------:R-:W-:Y:S01]  /*4be0*/  FFMA.FTZ R24, R24, UR8, -R2 ;  /* 0x0000000818187c23 */ /* 0x000fe20008010802 */
[----:B------:R-:W-:Y:S01]  /*4bf0*/  FFMA.FTZ R27, R27, UR8, -R0 ;  /* 0x000000081b1b7c23 */ /* 0x000fe20008010800 */
[--C-:B------:R-:W-:Y:S01]  /*4c00*/  FFMA.FTZ R28, R28, UR8, -R2.reuse ;  /* 0x000000081c1c7c23 */ /* 0x100fe20008010802 */
[----:B------:R-:W-:Y:S01]  /*4c10*/  MUFU.EX2 R163, R50 ;  /* 0x0000003200a37308 */ /* 0x000fe20000000800 */
[--C-:B------:R-:W-:Y:S01]  /*4c20*/  FFMA.FTZ R23, R23, UR8, -R3.reuse ;  /* 0x0000000817177c23 */ /* 0x100fe20008010803 */
[--C-:B------:R-:W-:Y:S01]  /*4c30*/  FFMA.FTZ R25, R25, UR8, -R2.reuse ;  /* 0x0000000819197c23 */ /* 0x100fe20008010802 */
[----:B------:R-:W-:Y:S01]  /*4c40*/  FFMA.FTZ R29, R29, UR8, -R2 ;  /* 0x000000081d1d7c23 */ /* 0x000fe20008010802 */
[--C-:B------:R-:W-:Y:S01]  /*4c50*/  FFMA.FTZ R30, R30, UR8, -R0.reuse ;  /* 0x000000081e1e7c23 */ /* 0x100fe20008010800 */
[----:B------:R-:W-:Y:S01]  /*4c60*/  FFMA.FTZ R31, R31, UR8, -R0 ;  /* 0x000000081f1f7c23 */ /* 0x000fe20008010800 */
[----:B------:R-:W-:Y:S01]  /*4c70*/  @P0 FSEL R45, R45, -INF , !P2 ;  /* 0xff8000002d2d0808 */ /* 0x000fe20005000000 */
[--C-:B------:R-:W-:Y:S01]  /*4c80*/  FFMA.FTZ R36, R36, UR8, -R132.reuse ;  /* 0x0000000824247c23 */ /* 0x100fe20008010884 */
[----:B------:R-:W-:Y:S01]  /*4c90*/  PLOP3.LUT P0, PT, PT, PT, UP0, 0x80, 0x0 ;  /* 0x000000000000781c */ /* 0x000fe20003f0f008 */
[----:B------:R-:W-:Y:S01]  /*4ca0*/  FFMA.FTZ R37, R37, UR8, -R132 ;  /* 0x0000000825257c23 */ /* 0x000fe20008010884 */
[----:B------:R-:W-:Y:S01]  /*4cb0*/  @P1 FSEL R47, R47, -INF , !P2 ;  /* 0xff8000002f2f1808 */ /* 0x000fe20005000000 */
[--C-:B------:R-:W-:Y:S01]  /*4cc0*/  FFMA.FTZ R38, R38, UR8, -R3.reuse ;  /* 0x0000000826267c23 */ /* 0x100fe20008010803 */
[----:B------:R-:W-:Y:S01]  /*4cd0*/  PLOP3.LUT P1, PT, PT, PT, UP0, 0x80, 0x0 ;  /* 0x000000000000781c */ /* 0x000fe20003f2f008 */
[--C-:B------:R-:W-:Y:S01]  /*4ce0*/  FFMA.FTZ R39, R39, UR8, -R3.reuse ;  /* 0x0000000827277c23 */ /* 0x100fe20008010803 */
[----:B------:R-:W-:Y:S01]  /*4cf0*/  FFMA.FTZ R41, R41, UR8, -R2 ;  /* 0x0000000829297c23 */ /* 0x000fe20008010802 */
[----:B------:R-:W-:Y:S01]  /*4d00*/  FFMA.FTZ R42, R42, UR8, -R0 ;  /* 0x000000082a2a7c23 */ /* 0x000fe20008010800 */
[----:B------:R-:W-:Y:S01]  /*4d10*/  FFMA.FTZ R40, R40, UR8, -R2 ;  /* 0x0000000828287c23 */ /* 0x000fe20008010802 */
[--C-:B------:R-:W-:Y:S01]  /*4d20*/  FFMA.FTZ R43, R43, UR8, -R0.reuse ;  /* 0x000000082b2b7c23 */ /* 0x100fe20008010800 */
[--C-:B------:R-:W-:Y:S01]  /*4d30*/  FFMA.FTZ R46, R46, UR8, -R0.reuse ;  /* 0x000000082e2e7c23 */ /* 0x100fe20008010800 */
[--C-:B------:R-:W-:Y:S01]  /*4d40*/  FFMA.FTZ R47, R47, UR8, -R0.reuse ;  /* 0x000000082f2f7c23 */ /* 0x100fe20008010800 */
[----:B------:R-:W-:Y:S01]  /*4d50*/  FFMA.FTZ R26, R26, UR8, -R0 ;  /* 0x000000081a1a7c23 */ /* 0x000fe20008010800 */
[----:B------:R-:W-:Y:S01]  /*4d60*/  @P0 FSEL R49, R49, -INF , !P2 ;  /* 0xff80000031310808 */ /* 0x000fe20005000000 */
[-C--:B--2---:R-:W-:Y:S01]  /*4d70*/  HMMA.16816.F32.BF16 R52, R168, R4.reuse, R52 ;  /* 0x00000004a834723c */ /* 0x084fe20000041834 */
[----:B------:R-:W-:Y:S01]  /*4d80*/  PLOP3.LUT P0, PT, PT, PT, UP0, 0x80, 0x0 ;  /* 0x000000000000781c */ /* 0x000fe20003f0f008 */
[----:B------:R-:W-:Y:S01]  /*4d90*/  MUFU.EX2 R223, R11 ;  /* 0x0000000b00df7308 */ /* 0x000fe20000000800 */
[----:B------:R-:W-:Y:S01]  /*4da0*/  @P1 FSEL R51, R51, -INF , !P2 ;  /* 0xff80000033331808 */ /* 0x000fe20005000000 */
[----:B------:R-:W-:Y:S01]  /*4db0*/  FFMA.FTZ R49, R49, UR8, -R132 ;  /* 0x0000000831317c23 */ /* 0x000fe20008010884 */
[----:B------:R-:W-:Y:S01]  /*4dc0*/  PLOP3.LUT P1, PT, PT, PT, UP0, 0x80, 0x0 ;  /* 0x000000000000781c */ /* 0x000fe20003f2f008 */
[C---:B------:R-:W-:Y:S01]  /*4dd0*/  HMMA.16816.F32.BF16 R56, R144.reuse, R4, R56 ;  /* 0x000000049038723c */ /* 0x040fe20000041838 */
[----:B------:R-:W-:Y:S01]  /*4de0*/  PLOP3.LUT P2, PT, PT, PT, UP0, 0x80, 0x0 ;  /* 0x000000000000781c */ /* 0x000fe20003f4f008 */
[----:B------:R-:W-:Y:S04]  /*4df0*/  UIADD3 UR7, UR16, 0x1715609d, URZ ;  /* 0x1715609d10077890 */ /* 0x000fe8000fffe03f */
[----:B------:R2:W-:Y:S01]  /*4e00*/  MUFU.EX2 R218, R12 ;  /* 0x0000000c00da7308 */ /* 0x0005e20000000800 */
[--C-:B------:R-:W-:Y:S01]  /*4e10*/  FFMA.FTZ R51, R51, UR8, -R3.reuse ;  /* 0x0000000833337c23 */ /* 0x100fe20008010803 */
[-C--:B------:R-:W-:Y:S03]  /*4e20*/  HMMA.16816.F32.BF16 R60, R144, R6.reuse, R60 ;  /* 0x00000006903c723c */ /* 0x080fe6000004183c */
[--C-:B------:R-:W-:Y:S05]  /*4e30*/  FFMA.FTZ R44, R44, UR8, -R2.reuse ;  /* 0x000000082c2c7c23 */ /* 0x100fea0008010802 */
[----:B------:R-:W-:Y:S03]  /*4e40*/  MUFU.EX2 R161, R51 ;  /* 0x0000003300a17308 */ /* 0x000fe60000000800 */
[----:B------:R-:W-:Y:S01]  /*4e50*/  IMAD.U32 R144, RZ, RZ, UR20 ;  /* 0x00000014ff907e24 */ /* 0x000fe2000f8e00ff */
[----:B------:R-:W-:Y:S01]  /*4e60*/  HMMA.16816.F32.BF16 R64, R168, R6, R64 ;  /* 0x00000006a840723c */ /* 0x000fe20000041840 */
[----:B------:R-:W-:Y:S03]  /*4e70*/  IMAD.U32 R145, RZ, RZ, UR17 ;  /* 0x00000011ff917e24 */ /* 0x000fe6000f8e00ff */
[----:B------:R-:W-:Y:S01]  /*4e80*/  @P0 FSEL R52, R52, -INF , !P4 ;  /* 0xff80000034340808 */ /* 0x000fe20006000000 */
[----:B------:R-:W-:Y:S01]  /*4e90*/  FFMA.FTZ R45, R45, UR8, -R2 ;  /* 0x000000082d2d7c23 */ /* 0x000fe20008010802 */
[----:B------:R-:W-:Y:S01]  /*4ea0*/  PLOP3.LUT P0, PT, PT, PT, UP0, 0x80, 0x0 ;  /* 0x000000000000781c */ /* 0x000fe20003f0f008 */
[----:B------:R4:W-:Y:S01]  /*4eb0*/  MUFU.EX2 R215, R133 ;  /* 0x0000008500d77308 */ /* 0x0009e20000000800 */
[----:B------:R-:W-:Y:S02]  /*4ec0*/  @P1 FSEL R54, R54, -INF , !P4 ;  /* 0xff80000036361808 */ /* 0x000fe40006000000 */
[----:B------:R-:W-:Y:S01]  /*4ed0*/  PLOP3.LUT P1, PT, PT, PT, UP0, 0x80, 0x0 ;  /* 0x000000000000781c */ /* 0x000fe20003f2f008 */
[----:B------:R-:W-:Y:S01]  /*4ee0*/  FFMA.FTZ R52, R52, UR8, -R132 ;  /* 0x0000000834347c23 */ /* 0x000fe20008010884 */
[----:B------:R-:W-:Y:S01]  /*4ef0*/  @P2 FSEL R56, R56, -INF , !P4 ;  /* 0xff80000038382808 */ /* 0x000fe20006000000 */
[--C-:B------:R-:W-:Y:S01]  /*4f00*/  FFMA.FTZ R54, R54, UR8, -R3.reuse ;  /* 0x0000000836367c23 */ /* 0x100fe20008010803 */
[----:B------:R-:W-:Y:S03]  /*4f10*/  PLOP3.LUT P2, PT, PT, PT, UP0, 0x80, 0x0 ;  /* 0x000000000000781c */ /* 0x000fe60003f4f008 */
[----:B------:R1:W-:Y:S01]  /*4f20*/  MUFU.EX2 R222, R14 ;  /* 0x0000000e00de7308 */ /* 0x0003e20000000800 */
[----:B------:R-:W-:Y:S04]  /*4f30*/  IMAD.WIDE.U32 R150, R151, -0x326172a9, RZ ;  /* 0xcd9e8d5797967825 */ /* 0x000fe800078e00ff */
[----:B------:R-:W-:Y:S01]  /*4f40*/  FFMA.FTZ R56, R56, UR8, -R2 ;  /* 0x0000000838387c23 */ /* 0x000fe20008010802 */
[----:B------:R-:W-:Y:S01]  /*4f50*/  @P0 FSEL R58, R58, -INF , !P4 ;  /* 0xff8000003a3a0808 */ /* 0x000fe20006000000 */
[----:B------:R-:W-:Y:S01]  /*4f60*/  IMAD.WIDE.U32 R148, R148, -0x2daee0ad, RZ ;  /* 0xd2511f5394947825 */ /* 0x000fe200078e00ff */
[----:B------:R-:W-:Y:S02]  /*4f70*/  PLOP3.LUT P0, PT, PT, PT, UP0, 0x80, 0x0 ;  /* 0x000000000000781c */ /* 0x000fe40003f0f008 */
[----:B--2---:R-:W-:Y:S01]  /*4f80*/  LOP3.LUT R12, R151, UR7, R138, 0x96, !PT ;  /* 0x00000007970c7c12 */ /* 0x004fe2000f8e968a */
[----:B------:R-:W-:Y:S01]  /*4f90*/  IMAD.WIDE.U32 R10, R157, -0x326172a9, RZ ;  /* 0xcd9e8d579d0a7825 */ /* 0x000fe200078e00ff */
[----:B------:R-:W-:Y:S01]  /*4fa0*/  LOP3.LUT R137, R149, UR15, R140, 0x96, !PT ;  /* 0x0000000f95897c12 */ /* 0x000fe2000f8e968c */
[----:B------:R2:W3:Y:S01]  /*4fb0*/  MUFU.EX2 R216, R13 ;  /* 0x0000000d00d87308 */ /* 0x0004e20000000800 */
[----:B------:R-:W-:Y:S01]  /*4fc0*/  @P1 FSEL R53, R53, -INF , !P5 ;  /* 0xff80000035351808 */ /* 0x000fe20006800000 */
[----:B------:R-:W-:Y:S01]  /*4fd0*/  IMAD.WIDE.U32 R156, R156, -0x2daee0ad, RZ ;  /* 0xd2511f539c9c7825 */ /* 0x000fe200078e00ff */
[----:B------:R-:W-:Y:S02]  /*4fe0*/  LOP3.LUT R11, R11, UR7, R154, 0x96, !PT ;  /* 0x000000070b0b7c12 */ /* 0x000fe4000f8e969a */
[----:B------:R-:W-:Y:S01]  /*4ff0*/  PLOP3.LUT P1, PT, PT, PT, UP0, 0x80, 0x0 ;  /* 0x000000000000781c */ /* 0x000fe20003f2f008 */
[----:B------:R-:W-:Y:S01]  /*5000*/  IMAD.WIDE.U32 R140, R141, -0x326172a9, RZ ;  /* 0xcd9e8d578d8c7825 */ /* 0x000fe200078e00ff */
[----:B----4-:R-:W-:Y:S03]  /*5010*/  LOP3.LUT R133, R157, UR15, R8, 0x96, !PT ;  /* 0x0000000f9d857c12 */ /* 0x010fe6000f8e9608 */
[----:B------:R4:W-:Y:S01]  /*5020*/  MUFU.EX2 R220, R15 ;  /* 0x0000000f00dc7308 */ /* 0x0009e20000000800 */
[----:B------:R-:W-:Y:S01]  /*5030*/  @P2 FSEL R55, R55, -INF , !P5 ;  /* 0xff80000037372808 */ /* 0x000fe20006800000 */
[----:B------:R-:W-:Y:S01]  /*5040*/  IMAD.WIDE.U32 R154, R155, -0x2daee0ad, RZ ;  /* 0xd2511f539b9a7825 */ /* 0x000fe200078e00ff */
[----:B------:R-:W-:Y:S02]  /*5050*/  @P0 FSEL R59, R59, -INF , !P5 ;  /* 0xff8000003b3b0808 */ /* 0x000fe40006800000 */
[----:B------:R-:W-:Y:S01]  /*5060*/  LOP3.LUT R153, R141, UR7, R134, 0x96, !PT ;  /* 0x000000078d997c12 */ /* 0x000fe2000f8e9686 */
[----:B------:R-:W-:Y:S01]  /*5070*/  IMAD.WIDE.U32 R138, R139, -0x326172a9, RZ ;  /* 0xcd9e8d578b8a7825 */ /* 0x000fe200078e00ff */
[----:B------:R-:W-:Y:S03]  /*5080*/  LOP3.LUT R143, R155, UR15, R136, 0x96, !PT ;  /* 0x0000000f9b8f7c12 */ /* 0x000fe6000f8e9688 */
[----:B------:R3:W-:Y:S01]  /*5090*/  MUFU.EX2 R196, R16 ;  /* 0x0000001000c47308 */ /* 0x0007e20000000800 */
[----:B------:R-:W-:Y:S01]  /*50a0*/  PLOP3.LUT P2, PT, PT, PT, UP0, 0x80, 0x0 ;  /* 0x000000000000781c */ /* 0x000fe20003f4f008 */
[----:B------:R-:W-:Y:S01]  /*50b0*/  IMAD.WIDE.U32 R8, R9, -0x326172a9, RZ ;  /* 0xcd9e8d5709087825 */ /* 0x000fe200078e00ff */
[----:B------:R-:W-:Y:S01]  /*50c0*/  LOP3.LUT R151, R139, UR7, R142, 0x96, !PT ;  /* 0x000000078b977c12 */ /* 0x000fe2000f8e968e */
[----:B------:R-:W-:Y:S01]  /*50d0*/  UIADD3 UR7, UR14, 0x646e171e, URZ ;  /* 0x646e171e0e077890 */ /* 0x000fe2000fffe03f */
[----:B------:R-:W-:Y:S01]  /*50e0*/  PLOP3.LUT P0, PT, PT, PT, UP0, 0x80, 0x0 ;  /* 0x000000000000781c */ /* 0x000fe20003f0f008 */
[----:B------:R-:W-:Y:S01]  /*50f0*/  IMAD.WIDE.U32 R4, R137, -0x326172a9, RZ ;  /* 0xcd9e8d5789047825 */ /* 0x000fe200078e00ff */
[----:B-1----:R-:W-:Y:S03]  /*5100*/  LOP3.LUT R14, R9, UR12, R10, 0x96, !PT ;  /* 0x0000000c090e7c12 */ /* 0x002fe6000f8e960a */
[----:B------:R1:W-:Y:S01]  /*5110*/  MUFU.EX2 R194, R17 ;  /* 0x0000001100c27308 */ /* 0x0003e20000000800 */
[C---:B------:R-:W-:Y:S01]  /*5120*/  LOP3.LUT R135, R8.reuse, 0xff, RZ, 0xc0, !PT ;  /* 0x000000ff08877812 */ /* 0x040fe200078ec0ff */
[----:B------:R-:W-:Y:S01]  /*5130*/  FFMA.FTZ R53, R53, UR8, -R132 ;  /* 0x0000000835357c23 */ /* 0x000fe20008010884 */
[----:B------:R-:W-:Y:S01]  /*5140*/  SHF.R.U32.HI R134, RZ, 0x18, R8 ;  /* 0x00000018ff867819 */ /* 0x000fe20000011608 */
[--C-:B------:R-:W-:Y:S01]  /*5150*/  FFMA.FTZ R55, R55, UR8, -R3.reuse ;  /* 0x0000000837377c23 */ /* 0x100fe20008010803 */
[----:B------:R-:W-:Y:S01]  /*5160*/  LOP3.LUT R136, R8, 0xffff, RZ, 0xc0, !PT ;  /* 0x0000ffff08887812 */ /* 0x000fe200078ec0ff */
[----:B------:R-:W-:Y:S01]  /*5170*/  FFMA.FTZ R58, R58, UR8, -R0 ;  /* 0x000000083a3a7c23 */ /* 0x000fe20008010800 */
[----:B------:R-:W-:Y:S03]  /*5180*/  SHF.R.U32.HI R139, RZ, 0x10, R8 ;  /* 0x00000010ff8b7819 */ /* 0x000fe60000011608 */
[----:B------:R1:W1:Y:S01]  /*5190*/  MUFU.EX2 R205, R18 ;  /* 0x0000001200cd7308 */ /* 0x0002620000000800 */
[----:B------:R-:W-:Y:S01]  /*51a0*/  @P1 FSEL R60, R60, -INF , !P3 ;  /* 0xff8000003c3c1808 */ /* 0x000fe20005800000 */
[----:B------:R-:W-:Y:S01]  /*51b0*/  IMAD.WIDE.U32 R8, R12, -0x2daee0ad, RZ ;  /* 0xd2511f530c087825 */ /* 0x000fe200078e00ff */
[----:B------:R-:W-:Y:S02]  /*51c0*/  PLOP3.LUT P1, PT, PT, PT, UP0, 0x80, 0x0 ;  /* 0x000000000000781c */ /* 0x000fe40003f2f008 */
[----:B------:R-:W-:Y:S01]  /*51d0*/  @P2 FSEL R62, R62, -INF , !P3 ;  /* 0xff8000003e3e2808 */ /* 0x000fe20005800000 */
[----:B------:R-:W-:Y:S01]  /*51e0*/  FFMA.FTZ R60, R60, UR8, -R2 ;  /* 0x000000083c3c7c23 */ /* 0x000fe20008010802 */
[----:B--2---:R-:W-:Y:S03]  /*51f0*/  LOP3.LUT R13, R9, UR7, R148, 0x96, !PT ;  /* 0x00000007090d7c12 */ /* 0x004fe6000f8e9694 */
[----:B------:R2:W2:Y:S01]  /*5200*/  MUFU.EX2 R204, R19 ;  /* 0x0000001300cc7308 */ /* 0x0004a20000000800 */
[----:B----4-:R-:W-:Y:S01]  /*5210*/  LOP3.LUT R15, R8, 0xff, RZ, 0xc0, !PT ;  /* 0x000000ff080f7812 */ /* 0x010fe200078ec0ff */
[----:B------:R-:W-:Y:S01]  /*5220*/  FFMA.FTZ R62, R62, UR8, -R0 ;  /* 0x000000083e3e7c23 */ /* 0x000fe20008010800 */
[----:B---3--:R-:W-:Y:S01]  /*5230*/  SHF.R.U32.HI R16, RZ, 0x18, R8 ;  /* 0x00000018ff107819 */ /* 0x008fe20000011608 */
[----:B------:R-:W-:Y:S01]  /*5240*/  FFMA.FTZ R59, R59, UR8, -R0 ;  /* 0x000000083b3b7c23 */ /* 0x000fe20008010800 */
[----:B------:R-:W-:Y:S01]  /*5250*/  LOP3.LUT R141, R8, 0xffff, RZ, 0xc0, !PT ;  /* 0x0000ffff088d7812 */ /* 0x000fe200078ec0ff */
[----:B------:R-:W-:Y:S01]  /*5260*/  IMAD.WIDE.U32 R10, R11, -0x2daee0ad, RZ ;  /* 0xd2511f530b0a7825 */ /* 0x000fe200078e00ff */
[----:B------:R-:W-:Y:S03]  /*5270*/  SHF.R.U32.HI R142, RZ, 0x10, R8 ;  /* 0x00000010ff8e7819 */ /* 0x000fe60000011608 */
[----:B------:R-:W-:Y:S01]  /*5280*/  MUFU.EX2 R155, R48 ;  /* 0x00000030009b7308 */ /* 0x000fe20000000800 */
[----:B------:R-:W-:Y:S01]  /*5290*/  @P0 FSEL R66, R66, -INF , !P3 ;  /* 0xff80000042420808 */ /* 0x000fe20005800000 */
[----:B------:R-:W-:Y:S01]  /*52a0*/  IMAD.WIDE.U32 R8, R133, -0x326172a9, RZ ;  /* 0xcd9e8d5785087825 */ /* 0x000fe200078e00ff */
[----:B------:R-:W-:Y:S02]  /*52b0*/  LOP3.LUT R12, R11, UR7, R152, 0x96, !PT ;  /* 0x000000070b0c7c12 */ /* 0x000fe4000f8e9698 */
[----:B------:R-:W-:Y:S01]  /*52c0*/  LOP3.LUT R148, R10, 0xffff, RZ, 0xc0, !PT ;  /* 0x0000ffff0a947812 */ /* 0x000fe200078ec0ff */
[--C-:B------:R-:W-:Y:S01]  /*52d0*/  FFMA.FTZ R66, R66, UR8, -R3.reuse ;  /* 0x0000000842427c23 */ /* 0x100fe20008010803 */
[----:B------:R-:W-:Y:S03]  /*52e0*/  LOP3.LUT R11, R9, UR12, R138, 0x96, !PT ;  /* 0x0000000c090b7c12 */ /* 0x000fe6000f8e968a */
[----:B------:R-:W-:Y:S01]  /*52f0*/  MUFU.EX2 R159, R60 ;  /* 0x0000003c009f7308 */ /* 0x000fe20000000800 */
[----:B-1----:R-:W-:Y:S02]  /*5300*/  LOP3.LUT R17, R10, 0xff, RZ, 0xc0, !PT ;  /* 0x000000ff0a117812 */ /* 0x002fe400078ec0ff */
[--C-:B------:R-:W-:Y:S02]  /*5310*/  SHF.R.U32.HI R18, RZ, 0x18, R10.reuse ;  /* 0x00000018ff127819 */ /* 0x100fe4000001160a */
[----:B------:R-:W-:Y:S02]  /*5320*/  SHF.R.U32.HI R149, RZ, 0x10, R10 ;  /* 0x00000010ff957819 */ /* 0x000fe4000001160a */
[----:B------:R-:W-:Y:S03]  /*5330*/  LOP3.LUT R138, R8, 0xffff, RZ, 0xc0, !PT ;  /* 0x0000ffff088a7812 */ /* 0x000fe600078ec0ff */
[----:B------:R-:W-:Y:S01]  /*5340*/  MUFU.EX2 R168, R62 ;  /* 0x0000003e00a87308 */ /* 0x000fe20000000800 */
[----:B------:R-:W-:Y:S02]  /*5350*/  PLOP3.LUT P2, PT, PT, PT, UP0, 0x80, 0x0 ;  /* 0x000000000000781c */ /* 0x000fe40003f4f008 */
[----:B------:R-:W-:Y:S02]  /*5360*/  PLOP3.LUT P0, PT, PT, PT, UP0, 0x80, 0x0 ;  /* 0x000000000000781c */ /* 0x000fe40003f0f008 */
[C---:B------:R-:W-:Y:S02]  /*5370*/  LOP3.LUT R6, R4.reuse, 0xffff, RZ, 0xc0, !PT ;  /* 0x0000ffff04067812 */ /* 0x040fe400078ec0ff */
[----:B------:R-:W-:Y:S03]  /*5380*/  LOP3.LUT R7, R4, 0xff, RZ, 0xc0, !PT ;  /* 0x000000ff04077812 */ /* 0x000fe600078ec0ff */
[----:B------:R-:W-:Y:S01]  /*5390*/  MUFU.EX2 R152, R53 ;  /* 0x0000003500987308 */ /* 0x000fe20000000800 */
[--C-:B------:R-:W-:Y:S02]  /*53a0*/  SHF.R.U32.HI R10, RZ, 0x10, R4.reuse ;  /* 0x00000010ff0a7819 */ /* 0x100fe40000011604 */
[----:B------:R-:W-:Y:S02]  /*53b0*/  SHF.R.U32.HI R9, RZ, 0x18, R4 ;  /* 0x00000018ff097819 */ /* 0x000fe40000011604 */
[----:B------:R-:W-:Y:S02]  /*53c0*/  LOP3.LUT R4, R14, 0xffff, RZ, 0xc0, !PT ;  /* 0x0000ffff0e047812 */ /* 0x000fe400078ec0ff */
[----:B--2---:R-:W-:Y:S03]  /*53d0*/  LOP3.LUT R19, R8, 0xff, RZ, 0xc0, !PT ;  /* 0x000000ff08137812 */ /* 0x004fe600078ec0ff */
[----:B------:R-:W-:Y:S01]  /*53e0*/  MUFU.EX2 R157, R55 ;  /* 0x00000037009d7308 */ /* 0x000fe20000000800 */
[----:B------:R-:W-:Y:S02]  /*53f0*/  SHF.R.U32.HI R4, RZ, 0x8, R4 ;  /* 0x00000008ff047819 */ /* 0x000fe40000011604 */
[--C-:B------:R-:W-:Y:S02]  /*5400*/  SHF.R.U32.HI R133, RZ, 0x18, R8.reuse ;  /* 0x00000018ff857819 */ /* 0x100fe40000011608 */
[----:B------:R-:W-:Y:S02]  /*5410*/  LOP3.LUT R4, R4, 0xffff, RZ, 0xc0, !PT ;  /* 0x0000ffff04047812 */ /* 0x000fe400078ec0ff */
[----:B------:R-:W-:Y:S03]  /*5420*/  SHF.R.U32.HI R137, RZ, 0x10, R8 ;  /* 0x00000010ff897819 */ /* 0x000fe60000011608 */
[----:B------:R-:W-:Y:S01]  /*5430*/  MUFU.EX2 R189, R58 ;  /* 0x0000003a00bd7308 */ /* 0x000fe20000000800 */
[----:B------:R-:W-:Y:S02]  /*5440*/  LOP3.LUT R8, R5, UR12, R150, 0x96, !PT ;  /* 0x0000000c05087c12 */ /* 0x000fe4000f8e9696 */
[----:B------:R-:W-:Y:S02]  /*5450*/  @P1 FSEL R61, R61, -INF , !P6 ;  /* 0xff8000003d3d1808 */ /* 0x000fe40007000000 */
[----:B------:R-:W-:Y:S02]  /*5460*/  PLOP3.LUT P1, PT, PT, PT, UP0, 0x80, 0x0 ;  /* 0x000000000000781c */ /* 0x000fe40003f2f008 */
[----:B------:R-:W-:Y:S03]  /*5470*/  LOP3.LUT R5, R14, 0xff, RZ, 0xc0, !PT ;  /* 0x000000ff0e057812 */ /* 0x000fe600078ec0ff */
[----:B------:R-:W-:Y:S01]  /*5480*/  MUFU.EX2 R158, R54 ;  /* 0x00000036009e7308 */ /* 0x000fe20000000800 */
[----:B------:R-:W-:Y:S02]  /*5490*/  @P2 FSEL R63, R63, -INF , !P6 ;  /* 0xff8000003f3f2808 */ /* 0x000fe40007000000 */
[----:B------:R-:W-:Y:S02]  /*54a0*/  @P0 FSEL R65, R65, -INF , !P6 ;  /* 0xff80000041410808 */ /* 0x000fe40007000000 */
[----:B------:R-:W-:Y:S01]  /*54b0*/  ISETP.LE.U32.AND P0, PT, R4, UR9, PT ;  /* 0x0000000904007c0c */ /* 0x000fe2000bf03070 */
[----:B------:R-:W-:Y:S01]  /*54c0*/  FFMA.FTZ R0, R63, UR8, -R0 ;  /* 0x000000083f007c23 */ /* 0x000fe20008010800 */
[----:B------:R-:W-:Y:S03]  /*54d0*/  ISETP.LE.U32.AND P2, PT, R5, UR9, PT ;  /* 0x0000000905007c0c */ /* 0x000fe6000bf43070 */
[----:B------:R-:W-:Y:S01]  /*54e0*/  MUFU.EX2 R169, R56 ;  /* 0x0000003800a97308 */ /* 0x000fe20000000800 */
[----:B------:R-:W-:Y:S02]  /*54f0*/  SHF.R.U32.HI R5, RZ, 0x10, R14 ;  /* 0x00000010ff057819 */ /* 0x000fe4000001160e */
[C---:B------:R-:W-:Y:S02]  /*5500*/  LOP3.LUT R4, R8.reuse, 0xffff, RZ, 0xc0, !PT ;  /* 0x0000ffff08047812 */ /* 0x040fe400078ec0ff */
[----:B------:R-:W-:Y:S02]  /*5510*/  LOP3.LUT R5, R5, 0xff, RZ, 0xc0, !PT ;  /* 0x000000ff05057812 */ /* 0x000fe400078ec0ff */
[----:B------:R-:W-:Y:S03]  /*5520*/  SHF.R.U32.HI R4, RZ, 0x8, R4 ;  /* 0x00000008ff047819 */ /* 0x000fe60000011604 */
[----:B------:R-:W-:Y:S01]  /*5530*/  MUFU.EX2 R164, R0 ;  /* 0x0000000000a47308 */ /* 0x000fe20000000800 */
[----:B------:R-:W-:Y:S01]  /*5540*/  @P1 FSEL R67, R67, -INF , !P6 ;  /* 0xff80000043431808 */ /* 0x000fe20007000000 */
[----:B------:R-:W-:Y:S01]  /*5550*/  @!P0 FADD.FTZ R209, -R209, -RZ ;  /* 0x800000ffd1d18221 */ /* 0x000fe20000010100 */
[----:B------:R-:W-:Y:S01]  /*5560*/  ISETP.LE.U32.AND P6, PT, R5, UR9, PT ;  /* 0x0000000905007c0c */ /* 0x000fe2000bfc3070 */
[----:B------:R-:W-:Y:S01]  /*5570*/  @!P2 FADD.FTZ R197, -R197, -RZ ;  /* 0x800000ffc5c5a221 */ /* 0x000fe20000010100 */
[----:B------:R-:W-:Y:S01]  /*5580*/  LOP3.LUT R5, R8, 0xff, RZ, 0xc0, !PT ;  /* 0x000000ff08057812 */ /* 0x000fe200078ec0ff */
[----:B------:R-:W-:Y:S01]  /*5590*/  FFMA.FTZ R3, R67, UR8, -R3 ;  /* 0x0000000843037c23 */ /* 0x000fe20008010803 */
[----:B------:R-:W-:Y:S03]  /*55a0*/  LOP3.LUT R4, R4, 0xffff, RZ, 0xc0, !PT ;  /* 0x0000ffff04047812 */ /* 0x000fe600078ec0ff */
[----:B------:R-:W-:Y:S01]  /*55b0*/  MUFU.EX2 R170, R59 ;  /* 0x0000003b00aa7308 */ /* 0x000fe20000000800 */
[----:B------:R-:W-:Y:S02]  /*55c0*/  ISETP.LE.U32.AND P2, PT, R5, UR9, PT ;  /* 0x0000000905007c0c */ /* 0x000fe4000bf43070 */
[----:B------:R-:W-:Y:S02]  /*55d0*/  ISETP.LE.U32.AND P0, PT, R4, UR9, PT ;  /* 0x0000000904007c0c */ /* 0x000fe4000bf03070 */
[----:B------:R-:W-:Y:S02]  /*55e0*/  SHF.R.U32.HI R5, RZ, 0x10, R8 ;  /* 0x00000010ff057819 */ /* 0x000fe40000011608 */
[----:B------:R-:W-:Y:S01]  /*55f0*/  SHF.R.U32.HI R4, RZ, 0x8, R6 ;  /* 0x00000008ff047819 */ /* 0x000fe20000011606 */
[----:B------:R-:W-:Y:S01]  /*5600*/  @!P6 FADD.FTZ R217, -R217, -RZ ;  /* 0x800000ffd9d9e221 */ /* 0x000fe20000010100 */
[----:B------:R-:W-:Y:S01]  /*5610*/  LOP3.LUT R5, R5, 0xff, RZ, 0xc0, !PT ;  /* 0x000000ff05057812 */ /* 0x000fe200078ec0ff */
[----:B------:R-:W-:Y:S01]  /*5620*/  MUFU.EX2 R150, R3 ;  /* 0x0000000300967308 */ /* 0x000fe20000000800 */
[----:B------:R-:W-:Y:S02]  /*5630*/  PLOP3.LUT P4, PT, PT, PT, UP0, 0x80, 0x0 ;  /* 0x000000000000781c */ /* 0x000fe40003f8f008 */
[----:B------:R-:W-:Y:S01]  /*5640*/  ISETP.LE.U32.AND P6, PT, R5, UR9, PT ;  /* 0x0000000905007c0c */ /* 0x000fe2000bfc3070 */
[----:B------:R-:W-:Y:S01]  /*5650*/  @!P2 FADD.FTZ R221, -R221, -RZ ;  /* 0x800000ffdddda221 */ /* 0x000fe20000010100 */
[----:B------:R-:W-:Y:S01]  /*5660*/  LOP3.LUT R4, R4, 0xffff, RZ, 0xc0, !PT ;  /* 0x0000ffff04047812 */ /* 0x000fe200078ec0ff */
[----:B------:R-:W-:Y:S01]  /*5670*/  @!P0 FADD.FTZ R219, -R219, -RZ ;  /* 0x800000ffdbdb8221 */ /* 0x000fe20000010100 */
[----:B------:R-:W-:Y:S03]  /*5680*/  LOP3.LUT R5, R10, 0xff, RZ, 0xc0, !PT ;  /* 0x000000ff0a057812 */ /* 0x000fe600078ec0ff */
[----:B------:R1:W-:Y:S01]  /*5690*/  MUFU.EX2 R190, R20 ;  /* 0x0000001400be7308 */ /* 0x0003e20000000800 */
[----:B------:R-:W-:Y:S02]  /*56a0*/  ISETP.LE.U32.AND P0, PT, R4, UR9, PT ;  /* 0x0000000904007c0c */ /* 0x000fe4000bf03070 */
[----:B------:R-:W-:Y:S02]  /*56b0*/  LOP3.LUT R6, R12, 0xffff, RZ, 0xc0, !PT ;  /* 0x0000ffff0c067812 */ /* 0x000fe400078ec0ff */
[----:B------:R-:W-:Y:S02]  /*56c0*/  SHF.R.U32.HI R4, RZ, 0x8, R136 ;  /* 0x00000008ff047819 */ /* 0x000fe40000011688 */
[----:B------:R-:W-:Y:S01]  /*56d0*/  @P4 FSEL R57, R57, -INF , !P5 ;  /* 0xff80000039394808 */ /* 0x000fe20006800000 */
[----:B------:R-:W-:Y:S01]  /*56e0*/  @!P6 FADD.FTZ R224, -R224, -RZ ;  /* 0x800000ffe0e0e221 */ /* 0x000fe20000010100 */
[----:B------:R-:W-:Y:S01]  /*56f0*/  PLOP3.LUT P4, PT, PT, PT, UP0, 0x80, 0x0 ;  /* 0x000000000000781c */ /* 0x000fe20003f8f008 */
[----:B------:R-:W2:Y:S01]  /*5700*/  MUFU.EX2 R175, R21 ;  /* 0x0000001500af7308 */ /* 0x000ea20000000800 */
[----:B------:R-:W-:Y:S01]  /*5710*/  ISETP.LE.U32.AND P6, PT, R5, UR9, PT ;  /* 0x0000000905007c0c */ /* 0x000fe2000bfc3070 */
[----:B------:R-:W-:Y:S01]  /*5720*/  FFMA.FTZ R57, R57, UR8, -R2 ;  /* 0x0000000839397c23 */ /* 0x000fe20008010802 */
[----:B------:R-:W-:Y:S01]  /*5730*/  LOP3.LUT R5, R139, 0xff, RZ, 0xc0, !PT ;  /* 0x000000ff8b057812 */ /* 0x000fe200078ec0ff */
[----:B------:R-:W-:Y:S01]  /*5740*/  @!P0 FADD.FTZ R216, -R216, -RZ ;  /* 0x800000ffd8d88221 */ /* 0x000fe20000010100 */
[----:B------:R-:W-:Y:S01]  /*5750*/  SHF.R.U32.HI R6, RZ, 0x8, R6 ;  /* 0x00000008ff067819 */ /* 0x000fe20000011606 */
[----:B------:R-:W-:Y:S01]  /*5760*/  FFMA.FTZ R2, R61, UR8, -R2 ;  /* 0x000000083d027c23 */ /* 0x000fe20008010802 */
[----:B------:R-:W-:Y:S03]  /*5770*/  ISETP.LE.U32.AND P0, PT, R5, UR9, PT ;  /* 0x0000000905007c0c */ /* 0x000fe6000bf03070 */
[----:B------:R-:W-:Y:S01]  /*5780*/  MUFU.EX2 R167, R57 ;  /* 0x0000003900a77308 */ /* 0x000fe20000000800 */
[----:B------:R-:W-:Y:S02]  /*5790*/  LOP3.LUT R4, R4, 0xffff, RZ, 0xc0, !PT ;  /* 0x0000ffff04047812 */ /* 0x000fe400078ec0ff */
[----:B------:R-:W-:Y:S02]  /*57a0*/  LOP3.LUT R6, R6, 0xffff, RZ, 0xc0, !PT ;  /* 0x0000ffff06067812 */ /* 0x000fe400078ec0ff */
[----:B------:R-:W-:Y:S01]  /*57b0*/  @P4 FSEL R64, R64, -INF , !P3 ;  /* 0xff80000040404808 */ /* 0x000fe20005800000 */
[----:B------:R-:W-:Y:S01]  /*57c0*/  @!P6 FADD.FTZ R222, -R222, -RZ ;  /* 0x800000ffdedee221 */ /* 0x000fe20000010100 */
[----:B------:R-:W-:Y:S03]  /*57d0*/  ISETP.LE.U32.AND P4, PT, R134, UR9, PT ;  /* 0x0000000986007c0c */ /* 0x000fe6000bf83070 */
[----:B------:R3:W4:Y:S01]  /*57e0*/  MUFU.EX2 R201, R22 ;  /* 0x0000001600c97308 */ /* 0x0007220000000800 */
[----:B------:R-:W-:Y:S01]  /*57f0*/  ISETP.LE.U32.AND P6, PT, R4, UR9, PT ;  /* 0x0000000904007c0c */ /* 0x000fe2000bfc3070 */
[----:B------:R-:W-:Y:S01]  /*5800*/  IMAD.WIDE.U32 R4, R143, -0x326172a9, RZ ;  /* 0xcd9e8d578f047825 */ /* 0x000fe200078e00ff */
[----:B------:R-:W-:Y:S02]  /*5810*/  SHF.R.U32.HI R14, RZ, 0x18, R14 ;  /* 0x00000018ff0e7819 */ /* 0x000fe4000001160e */
[----:B------:R-:W-:Y:S01]  /*5820*/  ISETP.LE.U32.AND P2, PT, R7, UR9, PT ;  /* 0x0000000907007c0c */ /* 0x000fe2000bf43070 */
[----:B------:R-:W-:Y:S01]  /*5830*/  @!P0 FADD.FTZ R205, -R205, -RZ ;  /* 0x800000ffcdcd8221 */ /* 0x000fe20000010100 */
[----:B------:R-:W-:Y:S01]  /*5840*/  ISETP.LE.U32.AND P0, PT, R6, UR9, PT ;  /* 0x0000000906007c0c */ /* 0x000fe2000bf03070 */
[----:B------:R-:W-:Y:S01]  /*5850*/  FFMA.FTZ R64, R64, UR8, -R132 ;  /* 0x0000000840407c23 */ /* 0x000fe20008010884 */
[----:B------:R-:W-:Y:S01]  /*5860*/  SHF.R.U32.HI R6, RZ, 0x10, R12 ;  /* 0x00000010ff067819 */ /* 0x000fe2000001160c */
[----:B------:R-:W-:Y:S01]  /*5870*/  FFMA.FTZ R132, R65, UR8, -R132 ;  /* 0x0000000841847c23 */ /* 0x000fe20008010884 */
[----:B------:R-:W-:Y:S01]  /*5880*/  LOP3.LUT R10, R5, UR12, R140, 0x96, !PT ;  /* 0x0000000c050a7c12 */ /* 0x000fe2000f8e968c */
[----:B------:R-:W-:Y:S01]  /*5890*/  @!P4 FADD.FTZ R204, -R204, -RZ ;  /* 0x800000ffccccc221 */ /* 0x000fe20000010100 */
[----:B-1----:R-:W-:Y:S01]  /*58a0*/  LOP3.LUT R20, R4, 0xffff, RZ, 0xc0, !PT ;  /* 0x0000ffff04147812 */ /* 0x002fe200078ec0ff */
[----:B------:R-:W-:Y:S01]  /*58b0*/  @!P6 FADD.FTZ R194, -R194, -RZ ;  /* 0x800000ffc2c2e221 */ /* 0x000fe20000010100 */
[----:B------:R-:W-:Y:S01]  /*58c0*/  LOP3.LUT R5, R6, 0xff, RZ, 0xc0, !PT ;  /* 0x000000ff06057812 */ /* 0x000fe200078ec0ff */
[----:B------:R-:W1:Y:S01]  /*58d0*/  MUFU.EX2 R208, R24 ;  /* 0x0000001800d07308 */ /* 0x000e620000000800 */
[----:B------:R-:W-:Y:S01]  /*58e0*/  ISETP.LE.U32.AND P1, PT, R14, UR9, PT ;  /* 0x000000090e007c0c */ /* 0x000fe2000bf23070 */
[----:B------:R-:W-:Y:S01]  /*58f0*/  @!P2 FADD.FTZ R218, -R218, -RZ ;  /* 0x800000ffdadaa221 */ /* 0x000fe20000010100 */
[----:B------:R-:W-:Y:S01]  /*5900*/  ISETP.LE.U32.AND P4, PT, R5, UR9, PT ;  /* 0x0000000905007c0c */ /* 0x000fe2000bf83070 */
[----:B--2---:R-:W-:Y:S01]  /*5910*/  @!P0 FADD.FTZ R175, -R175, -RZ ;  /* 0x800000ffafaf8221 */ /* 0x004fe20000010100 */
[----:B------:R-:W-:Y:S02]  /*5920*/  LOP3.LUT R5, R13, 0xff, RZ, 0xc0, !PT ;  /* 0x000000ff0d057812 */ /* 0x000fe400078ec0ff */
[----:B------:R-:W-:Y:S03]  /*5930*/  LOP3.LUT R7, R12, 0xff, RZ, 0xc0, !PT ;  /* 0x000000ff0c077812 */ /* 0x000fe600078ec0ff */
[----:B------:R-:W-:Y:S01]  /*5940*/  MUFU.EX2 R213, R27 ;  /* 0x0000001b00d57308 */ /* 0x000fe20000000800 */
[----:B------:R-:W-:Y:S02]  /*5950*/  ISETP.LE.U32.AND P0, PT, R5, UR9, PT ;  /* 0x0000000905007c0c */ /* 0x000fe4000bf03070 */
[----:B------:R-:W-:Y:S01]  /*5960*/  ISETP.LE.U32.AND P6, PT, R7, UR9, PT ;  /* 0x0000000907007c0c */ /* 0x000fe2000bfc3070 */
[----:B------:R-:W-:Y:S01]  /*5970*/  IMAD.WIDE.U32 R6, R151, -0x2daee0ad, RZ ;  /* 0xd2511f5397067825 */ /* 0x000fe200078e00ff */
[----:B------:R-:W-:Y:S02]  /*5980*/  ISETP.LE.U32.AND P3, PT, R15, UR9, PT ;  /* 0x000000090f007c0c */ /* 0x000fe4000bf63070 */
[----:B------:R-:W-:Y:S01]  /*5990*/  SHF.R.U32.HI R8, RZ, 0x18, R8 ;  /* 0x00000018ff087819 */ /* 0x000fe20000011608 */
[----:B------:R-:W-:Y:S01]  /*59a0*/  @!P1 FADD.FTZ R215, -R215, -RZ ;  /* 0x800000ffd7d79221 */ /* 0x000fe20000010100 */
[----:B------:R-:W-:Y:S01]  /*59b0*/  LOP3.LUT R15, R4, 0xff, RZ, 0xc0, !PT ;  /* 0x000000ff040f7812 */ /* 0x000fe200078ec0ff */
[----:B------:R-:W2:Y:S01]  /*59c0*/  MUFU.EX2 R207, R28 ;  /* 0x0000001c00cf7308 */ /* 0x000ea20000000800 */
[--C-:B---3--:R-:W-:Y:S01]  /*59d0*/  SHF.R.U32.HI R22, RZ, 0x18, R4.reuse ;  /* 0x00000018ff167819 */ /* 0x108fe20000011604 */
[----:B----4-:R-:W-:Y:S01]  /*59e0*/  @!P4 FADD.FTZ R201, -R201, -RZ ;  /* 0x800000ffc9c9c221 */ /* 0x010fe20000010100 */
[----:B------:R-:W-:Y:S01]  /*59f0*/  SHF.R.U32.HI R21, RZ, 0x10, R4 ;  /* 0x00000010ff157819 */ /* 0x000fe20000011604 */
[----:B-1----:R-:W-:Y:S01]  /*5a00*/  @!P0 FADD.FTZ R208, -R208, -RZ ;  /* 0x800000ffd0d08221 */ /* 0x002fe20000010100 */
[--C-:B------:R-:W-:Y:S01]  /*5a10*/  SHF.R.U32.HI R5, RZ, 0x10, R13.reuse ;  /* 0x00000010ff057819 */ /* 0x100fe2000001160d */
[----:B------:R-:W-:Y:S01]  /*5a20*/  @!P6 FADD.FTZ R190, -R190, -RZ ;  /* 0x800000ffbebee221 */ /* 0x000fe20000010100 */
[----:B------:R-:W-:Y:S03]  /*5a30*/  LOP3.LUT R4, R13, 0xffff, RZ, 0xc0, !PT ;  /* 0x0000ffff0d047812 */ /* 0x000fe600078ec0ff */
[----:B------:R-:W1:Y:S01]  /*5a40*/  MUFU.EX2 R198, R23 ;  /* 0x0000001700c67308 */ /* 0x000e620000000800 */
[----:B------:R-:W-:Y:S02]  /*5a50*/  SHF.R.U32.HI R13, RZ, 0x18, R13 ;  /* 0x00000018ff0d7819 */ /* 0x000fe4000001160d */
[----:B------:R-:W-:Y:S02]  /*5a60*/  ISETP.LE.U32.AND P1, PT, R8, UR9, PT ;  /* 0x0000000908007c0c */ /* 0x000fe4000bf23070 */
[----:B------:R-:W-:Y:S02]  /*5a70*/  ISETP.LE.U32.AND P0, PT, R13, UR9, PT ;  /* 0x000000090d007c0c */ /* 0x000fe4000bf03070 */
[----:B------:R-:W-:Y:S03]  /*5a80*/  SHF.R.U32.HI R4, RZ, 0x8, R4 ;  /* 0x00000008ff047819 */ /* 0x000fe60000011604 */
[----:B------:R-:W3:Y:S01]  /*5a90*/  MUFU.EX2 R210, R25 ;  /* 0x0000001900d27308 */ /* 0x000ee20000000800 */
[----:B------:R-:W-:Y:S01]  /*5aa0*/  SHF.R.U32.HI R12, RZ, 0x18, R12 ;  /* 0x00000018ff0c7819 */ /* 0x000fe2000001160c */
[----:B--2---:R-:W-:Y:S01]  /*5ab0*/  @!P3 FADD.FTZ R207, -R207, -RZ ;  /* 0x800000ffcfcfb221 */ /* 0x004fe20000010100 */
[----:B------:R-:W-:Y:S02]  /*5ac0*/  LOP3.LUT R4, R4, 0xffff, RZ, 0xc0, !PT ;  /* 0x0000ffff04047812 */ /* 0x000fe400078ec0ff */
[----:B------:R-:W-:Y:S02]  /*5ad0*/  ISETP.LE.U32.AND P6, PT, R12, UR9, PT ;  /* 0x000000090c007c0c */ /* 0x000fe4000bfc3070 */
[----:B------:R-:W-:Y:S01]  /*5ae0*/  SHF.R.U32.HI R12, RZ, 0x8, R141 ;  /* 0x00000008ff0c7819 */ /* 0x000fe2000001168d */
[----:B------:R-:W-:Y:S01]  /*5af0*/  @!P1 FADD.FTZ R223, -R223, -RZ ;  /* 0x800000ffdfdf9221 */ /* 0x000fe20000010100 */
[----:B------:R-:W-:Y:S01]  /*5b00*/  ISETP.LE.U32.AND P5, PT, R135, UR9, PT ;  /* 0x0000000987007c0c */ /* 0x000fe2000bfa3070 */
[----:B------:R-:W-:Y:S01]  /*5b10*/  @!P0 FADD.FTZ R213, -R213, -RZ ;  /* 0x800000ffd5d58221 */ /* 0x000fe20000010100 */
[----:B------:R-:W-:Y:S01]  /*5b20*/  ISETP.LE.U32.AND P4, PT, R4, UR9, PT ;  /* 0x0000000904007c0c */ /* 0x000fe2000bf83070 */
[----:B------:R-:W2:Y:S01]  /*5b30*/  MUFU.EX2 R206, R29 ;  /* 0x0000001d00ce7308 */ /* 0x000ea20000000800 */
[----:B------:R-:W-:Y:S02]  /*5b40*/  LOP3.LUT R12, R12, 0xffff, RZ, 0xc0, !PT ;  /* 0x0000ffff0c0c7812 */ /* 0x000fe400078ec0ff */
[----:B------:R-:W-:Y:S02]  /*5b50*/  ISETP.LE.U32.AND P1, PT, R9, UR9, PT ;  /* 0x0000000909007c0c */ /* 0x000fe4000bf23070 */
[----:B------:R-:W-:Y:S01]  /*5b60*/  ISETP.LE.U32.AND P0, PT, R12, UR9, PT ;  /* 0x000000090c007c0c */ /* 0x000fe2000bf03070 */
[----:B-1----:R-:W-:Y:S01]  /*5b70*/  @!P6 FADD.FTZ R198, -R198, -RZ ;  /* 0x800000ffc6c6e221 */ /* 0x002fe20000010100 */
[----:B------:R-:W-:Y:S03]  /*5b80*/  LOP3.LUT R12, R142, 0xff, RZ, 0xc0, !PT ;  /* 0x000000ff8e0c7812 */ /* 0x000fe600078ec0ff */
[----:B------:R-:W1:Y:S01]  /*5b90*/  MUFU.EX2 R212, R30 ;  /* 0x0000001e00d47308 */ /* 0x000e620000000800 */
[----:B------:R-:W-:Y:S01]  /*5ba0*/  LOP3.LUT R4, R5, 0xff, RZ, 0xc0, !PT ;  /* 0x000000ff05047812 */ /* 0x000fe200078ec0ff */
[----:B------:R-:W-:Y:S01]  /*5bb0*/  @!P5 FADD.FTZ R196, -R196, -RZ ;  /* 0x800000ffc4c4d221 */ /* 0x000fe20000010100 */
[----:B------:R-:W-:Y:S01]  /*5bc0*/  ISETP.LE.U32.AND P3, PT, R12, UR9, PT ;  /* 0x000000090c007c0c */ /* 0x000fe2000bf63070 */
[----:B---3--:R-:W-:Y:S01]  /*5bd0*/  @!P4 FADD.FTZ R210, -R210, -RZ ;  /* 0x800000ffd2d2c221 */ /* 0x008fe20000010100 */
[----:B------:R-:W-:Y:S01]  /*5be0*/  ISETP.LE.U32.AND P6, PT, R4, UR9, PT ;  /* 0x0000000904007c0c */ /* 0x000fe2000bfc3070 */
[----:B------:R-:W-:Y:S01]  /*5bf0*/  IMAD.WIDE.U32 R4, R153, -0x2daee0ad, RZ ;  /* 0xd2511f5399047825 */ /* 0x000fe200078e00ff */
[----:B------:R-:W-:Y:S03]  /*5c00*/  ISETP.LE.U32.AND P5, PT, R18, UR9, PT ;  /* 0x0000000912007c0c */ /* 0x000fe6000bfa3070 */
[----:B------:R-:W3:Y:S01]  /*5c10*/  MUFU.EX2 R211, R31 ;  /* 0x0000001f00d37308 */ /* 0x000ee20000000800 */
[----:B------:R-:W-:Y:S01]  /*5c20*/  ISETP.LE.U32.AND P4, PT, R19, UR9, PT ;  /* 0x0000000913007c0c */ /* 0x000fe2000bf83070 */
[----:B------:R-:W-:Y:S01]  /*5c30*/  @!P1 FADD.FTZ R220, -R220, -RZ ;  /* 0x800000ffdcdc9221 */ /* 0x000fe20000010100 */
[----:B------:R-:W-:Y:S01]  /*5c40*/  LOP3.LUT R18, R6, 0xffff, RZ, 0xc0, !PT ;  /* 0x0000ffff06127812 */ /* 0x000fe200078ec0ff */
[----:B--2---:R-:W-:Y:S01]  /*5c50*/  @!P0 FADD.FTZ R206, -R206, -RZ ;  /* 0x800000ffcece8221 */ /* 0x004fe20000010100 */
[--C-:B------:R-:W-:Y:S02]  /*5c60*/  SHF.R.U32.HI R19, RZ, 0x10, R6.reuse ;  /* 0x00000010ff137819 */ /* 0x100fe40000011606 */
[----:B------:R-:W-:Y:S03]  /*5c70*/  ISETP.LE.U32.AND P2, PT, R16, UR9, PT ;  /* 0x0000000910007c0c */ /* 0x000fe6000bf43070 */
[----:B------:R-:W2:Y:S01]  /*5c80*/  MUFU.EX2 R162, R36 ;  /* 0x0000002400a27308 */ /* 0x000ea20000000800 */
[----:B------:R-:W-:Y:S01]  /*5c90*/  LOP3.LUT R14, R6, 0xff, RZ, 0xc0, !PT ;  /* 0x000000ff060e7812 */ /* 0x000fe200078ec0ff */
[----:B-1----:R-:W-:Y:S01]  /*5ca0*/  @!P3 FADD.FTZ R212, -R212, -RZ ;  /* 0x800000ffd4d4b221 */ /* 0x002fe20000010100 */
[----:B------:R-:W-:Y:S01]  /*5cb0*/  SHF.R.U32.HI R13, RZ, 0x18, R6 ;  /* 0x00000018ff0d7819 */ /* 0x000fe20000011606 */
[----:B------:R-:W-:Y:S01]  /*5cc0*/  @!P5 FADD.FTZ R173, -R173, -RZ ;  /* 0x800000ffadadd221 */ /* 0x000fe20000010100 */
[----:B------:R-:W-:Y:S01]  /*5cd0*/  SHF.R.U32.HI R6, RZ, 0x8, R148 ;  /* 0x00000008ff067819 */ /* 0x000fe20000011694 */
[----:B------:R-:W-:Y:S01]  /*5ce0*/  @!P4 FADD.FTZ R155, -R155, -RZ ;  /* 0x800000ff9b9bc221 */ /* 0x000fe20000010100 */
[----:B------:R-:W-:Y:S03]  /*5cf0*/  ISETP.LE.U32.AND P1, PT, R17, UR9, PT ;  /* 0x0000000911007c0c */ /* 0x000fe6000bf23070 */
[----:B------:R-:W-:Y:S01]  /*5d00*/  MUFU.EX2 R160, R37 ;  /* 0x0000002500a07308 */ /* 0x000fe20000000800 */
[C---:B------:R-:W-:Y:S02]  /*5d10*/  LOP3.LUT R17, R4.reuse, 0xffff, RZ, 0xc0, !PT ;  /* 0x0000ffff04117812 */ /* 0x040fe400078ec0ff */
[----:B------:R-:W-:Y:S01]  /*5d20*/  LOP3.LUT R8, R5, UR7, R154, 0x96, !PT ;  /* 0x0000000705087c12 */ /* 0x000fe2000f8e969a */
[----:B---3--:R-:W-:Y:S01]  /*5d30*/  @!P2 FADD.FTZ R211, -R211, -RZ ;  /* 0x800000ffd3d3a221 */ /* 0x008fe20000010100 */
[----:B------:R-:W-:Y:S02]  /*5d40*/  LOP3.LUT R9, R7, UR7, R156, 0x96, !PT ;  /* 0x0000000707097c12 */ /* 0x000fe4000f8e969c */
[--C-:B------:R-:W-:Y:S03]  /*5d50*/  SHF.R.U32.HI R16, RZ, 0x18, R4.reuse ;  /* 0x00000018ff107819 */ /* 0x100fe60000011604 */
[----:B------:R-:W-:Y:S01]  /*5d60*/  MUFU.EX2 R172, R38 ;  /* 0x0000002600ac7308 */ /* 0x000fe20000000800 */
[----:B------:R-:W-:Y:S02]  /*5d70*/  SHF.R.U32.HI R7, RZ, 0x10, R4 ;  /* 0x00000010ff077819 */ /* 0x000fe40000011604 */
[----:B------:R-:W-:Y:S01]  /*5d80*/  LOP3.LUT R12, R4, 0xff, RZ, 0xc0, !PT ;  /* 0x000000ff040c7812 */ /* 0x000fe200078ec0ff */
[----:B------:R-:W-:Y:S01]  /*5d90*/  @!P1 FADD.FTZ R166, -R166, -RZ ;  /* 0x800000ffa6a69221 */ /* 0x000fe20000010100 */
[----:B------:R-:W-:Y:S02]  /*5da0*/  LOP3.LUT R5, R6, 0xffff, RZ, 0xc0, !PT ;  /* 0x0000ffff06057812 */ /* 0x000fe400078ec0ff */
[----:B------:R-:W-:Y:S03]  /*5db0*/  LOP3.LUT R4, R149, 0xff, RZ, 0xc0, !PT ;  /* 0x000000ff95047812 */ /* 0x000fe600078ec0ff */
[----:B------:R-:W1:Y:S01]  /*5dc0*/  MUFU.EX2 R171, R39 ;  /* 0x0000002700ab7308 */ /* 0x000e620000000800 */
[----:B------:R-:W-:Y:S02]  /*5dd0*/  ISETP.LE.U32.AND P0, PT, R5, UR9, PT ;  /* 0x0000000905007c0c */ /* 0x000fe4000bf03070 */
[C---:B------:R-:W-:Y:S02]  /*5de0*/  LOP3.LUT R5, R11.reuse, 0xff, RZ, 0xc0, !PT ;  /* 0x000000ff0b057812 */ /* 0x040fe400078ec0ff */
[----:B------:R-:W-:Y:S02]  /*5df0*/  ISETP.LE.U32.AND P3, PT, R4, UR9, PT ;  /* 0x0000000904007c0c */ /* 0x000fe4000bf63070 */
[----:B------:R-:W-:Y:S03]  /*5e00*/  LOP3.LUT R4, R11, 0xffff, RZ, 0xc0, !PT ;  /* 0x0000ffff0b047812 */ /* 0x000fe600078ec0ff */
[----:B------:R-:W-:Y:S01]  /*5e10*/  MUFU.EX2 R193, R41 ;  /* 0x0000002900c17308 */ /* 0x000fe20000000800 */
[----:B------:R-:W-:Y:S02]  /*5e20*/  ISETP.LE.U32.AND P2, PT, R5, UR9, PT ;  /* 0x0000000905007c0c */ /* 0x000fe4000bf43070 */
[--C-:B------:R-:W-:Y:S02]  /*5e30*/  SHF.R.U32.HI R5, RZ, 0x18, R11.reuse ;  /* 0x00000018ff057819 */ /* 0x100fe4000001160b */
[----:B------:R-:W-:Y:S01]  /*5e40*/  SHF.R.U32.HI R4, RZ, 0x8, R4 ;  /* 0x00000008ff047819 */ /* 0x000fe20000011604 */
[----:B------:R-:W-:Y:S01]  /*5e50*/  @!P0 FADD.FTZ R165, -R165, -RZ ;  /* 0x800000ffa5a58221 */ /* 0x000fe20000010100 */
[----:B------:R-:W-:Y:S03]  /*5e60*/  ISETP.LE.U32.AND P1, PT, R5, UR9, PT ;  /* 0x0000000905007c0c */ /* 0x000fe6000bf23070 */
[----:B------:R-:W-:Y:S01]  /*5e70*/  MUFU.EX2 R203, R42 ;  /* 0x0000002a00cb7308 */ /* 0x000fe20000000800 */
[----:B------:R-:W-:Y:S01]  /*5e80*/  SHF.R.U32.HI R5, RZ, 0x10, R11 ;  /* 0x00000010ff057819 */ /* 0x000fe2000001160b */
[----:B------:R-:W-:Y:S01]  /*5e90*/  @!P3 FADD.FTZ R174, -R174, -RZ ;  /* 0x800000ffaeaeb221 */ /* 0x000fe20000010100 */
[----:B------:R-:W-:Y:S02]  /*5ea0*/  LOP3.LUT R4, R4, 0xffff, RZ, 0xc0, !PT ;  /* 0x0000ffff04047812 */ /* 0x000fe400078ec0ff */
[----:B------:R-:W-:Y:S01]  /*5eb0*/  LOP3.LUT R5, R5, 0xff, RZ, 0xc0, !PT ;  /* 0x000000ff05057812 */ /* 0x000fe200078ec0ff */
[----:B--2---:R-:W-:Y:S01]  /*5ec0*/  @!P2 FADD.FTZ R162, -R162, -RZ ;  /* 0x800000ffa2a2a221 */ /* 0x004fe20000010100 */
[----:B------:R-:W-:Y:S03]  /*5ed0*/  ISETP.LE.U32.AND P3, PT, R4, UR9, PT ;  /* 0x0000000904007c0c */ /* 0x000fe6000bf63070 */
[----:B------:R-:W2:Y:S01]  /*5ee0*/  MUFU.EX2 R195, R40 ;  /* 0x0000002800c37308 */ /* 0x000ea20000000800 */
[C---:B------:R-:W-:Y:S02]  /*5ef0*/  LOP3.LUT R4, R10.reuse, 0xffff, RZ, 0xc0, !PT ;  /* 0x0000ffff0a047812 */ /* 0x040fe400078ec0ff */
[----:B------:R-:W-:Y:S01]  /*5f00*/  ISETP.LE.U32.AND P5, PT, R5, UR9, PT ;  /* 0x0000000905007c0c */ /* 0x000fe2000bfa3070 */
[----:B-1----:R-:W-:Y:S01]  /*5f10*/  @!P1 FADD.FTZ R171, -R171, -RZ ;  /* 0x800000ffabab9221 */ /* 0x002fe20000010100 */
[----:B------:R-:W-:Y:S02]  /*5f20*/  LOP3.LUT R5, R10, 0xff, RZ, 0xc0, !PT ;  /* 0x000000ff0a057812 */ /* 0x000fe400078ec0ff */
[----:B------:R-:W-:Y:S03]  /*5f30*/  SHF.R.U32.HI R4, RZ, 0x8, R4 ;  /* 0x00000008ff047819 */ /* 0x000fe60000011604 */
[----:B------:R-:W1:Y:S01]  /*5f40*/  MUFU.EX2 R202, R43 ;  /* 0x0000002b00ca7308 */ /* 0x000e620000000800 */
[----:B------:R-:W-:Y:S02]  /*5f50*/  ISETP.LE.U32.AND P2, PT, R5, UR9, PT ;  /* 0x0000000905007c0c */ /* 0x000fe4000bf43070 */
[----:B------:R-:W-:Y:S01]  /*5f60*/  LOP3.LUT R5, R4, 0xffff, RZ, 0xc0, !PT ;  /* 0x0000ffff04057812 */ /* 0x000fe200078ec0ff */
[----:B------:R-:W-:Y:S01]  /*5f70*/  @!P3 FADD.FTZ R160, -R160, -RZ ;  /* 0x800000ffa0a0b221 */ /* 0x000fe20000010100 */
[--C-:B------:R-:W-:Y:S02]  /*5f80*/  SHF.R.U32.HI R6, RZ, 0x10, R10.reuse ;  /* 0x00000010ff067819 */ /* 0x100fe4000001160a */
[----:B------:R-:W-:Y:S01]  /*5f90*/  ISETP.LE.U32.AND P3, PT, R5, UR9, PT ;  /* 0x0000000905007c0c */ /* 0x000fe2000bf63070 */
[----:B------:R-:W-:Y:S01]  /*5fa0*/  @!P5 FADD.FTZ R172, -R172, -RZ ;  /* 0x800000ffacacd221 */ /* 0x000fe20000010100 */
[----:B------:R-:W-:Y:S01]  /*5fb0*/  LOP3.LUT R4, R6, 0xff, RZ, 0xc0, !PT ;  /* 0x000000ff06047812 */ /* 0x000fe200078ec0ff */
[----:B------:R-:W-:Y:S01]  /*5fc0*/  MUFU.EX2 R200, R46 ;  /* 0x0000002e00c87308 */ /* 0x000fe20000000800 */
[----:B------:R-:W-:Y:S02]  /*5fd0*/  SHF.R.U32.HI R10, RZ, 0x18, R10 ;  /* 0x00000018ff0a7819 */ /* 0x000fe4000001160a */
[----:B------:R-:W-:Y:S01]  /*5fe0*/  ISETP.LE.U32.AND P5, PT, R4, UR9, PT ;  /* 0x0000000904007c0c */ /* 0x000fe2000bfa3070 */
[----:B--2---:R-:W-:Y:S01]  /*5ff0*/  @!P2 FADD.FTZ R195, -R195, -RZ ;  /* 0x800000ffc3c3a221 */ /* 0x004fe20000010100 */
[----:B------:R-:W-:Y:S02]  /*6000*/  SHF.R.U32.HI R4, RZ, 0x8, R20 ;  /* 0x00000008ff047819 */ /* 0x000fe40000011614 */
[----:B------:R-:W-:Y:S03]  /*6010*/  ISETP.LE.U32.AND P1, PT, R10, UR9, PT ;  /* 0x000000090a007c0c */ /* 0x000fe6000bf23070 */
[----:B------:R-:W2:Y:S01]  /*6020*/  MUFU.EX2 R199, R47 ;  /* 0x0000002f00c77308 */ /* 0x000ea20000000800 */
[----:B------:R-:W-:Y:S01]  /*6030*/  LOP3.LUT R4, R4, 0xffff, RZ, 0xc0, !PT ;  /* 0x0000ffff04047812 */ /* 0x000fe200078ec0ff */
[----:B------:R-:W-:Y:S01]  /*6040*/  @!P3 FADD.FTZ R193, -R193, -RZ ;  /* 0x800000ffc1c1b221 */ /* 0x000fe20000010100 */
[----:B------:R-:W-:Y:S02]  /*6050*/  ISETP.LE.U32.AND P2, PT, R22, UR9, PT ;  /* 0x0000000916007c0c */ /* 0x000fe4000bf43070 */
[----:B------:R-:W-:Y:S02]  /*6060*/  ISETP.LE.U32.AND P3, PT, R4, UR9, PT ;  /* 0x0000000904007c0c */ /* 0x000fe4000bf63070 */
[----:B------:R-:W-:Y:S01]  /*6070*/  LOP3.LUT R4, R21, 0xff, RZ, 0xc0, !PT ;  /* 0x000000ff15047812 */ /* 0x000fe200078ec0ff */
[----:B------:R-:W-:Y:S01]  /*6080*/  @!P5 FADD.FTZ R203, -R203, -RZ ;  /* 0x800000ffcbcbd221 */ /* 0x000fe20000010100 */
[----:B------:R-:W-:Y:S01]  /*6090*/  LOP3.LUT R5, R137, 0xff, RZ, 0xc0, !PT ;  /* 0x000000ff89057812 */ /* 0x000fe200078ec0ff */
[----:B------:R-:W3:Y:S01]  /*60a0*/  MUFU.EX2 R214, R26 ;  /* 0x0000001a00d67308 */ /* 0x000ee20000000800 */
[----:B------:R-:W-:Y:S01]  /*60b0*/  ISETP.LE.U32.AND P5, PT, R4, UR9, PT ;  /* 0x0000000904007c0c */ /* 0x000fe2000bfa3070 */
[----:B-1----:R-:W-:Y:S01]  /*60c0*/  @!P1 FADD.FTZ R202, -R202, -RZ ;  /* 0x800000ffcaca9221 */ /* 0x002fe20000010100 */
[----:B------:R-:W-:Y:S02]  /*60d0*/  SHF.R.U32.HI R4, RZ, 0x8, R138 ;  /* 0x00000008ff047819 */ /* 0x000fe4000001168a */
[----:B------:R-:W-:Y:S02]  /*60e0*/  ISETP.LE.U32.AND P1, PT, R5, UR9, PT ;  /* 0x0000000905007c0c */ /* 0x000fe4000bf23070 */
[----:B------:R-:W-:Y:S03]  /*60f0*/  LOP3.LUT R5, R4, 0xffff, RZ, 0xc0, !PT ;  /* 0x0000ffff04057812 */ /* 0x000fe600078ec0ff */
[----:B------:R-:W1:Y:S01]  /*6100*/  MUFU.EX2 R154, R49 ;  /* 0x00000031009a7308 */ /* 0x000e620000000800 */
[----:B------:R-:W-:Y:S01]  /*6110*/  LOP3.LUT R4, R9, 0xff, RZ, 0xc0, !PT ;  /* 0x000000ff09047812 */ /* 0x000fe200078ec0ff */
[----:B--2---:R-:W-:Y:S01]  /*6120*/  @!P2 FADD.FTZ R199, -R199, -RZ ;  /* 0x800000ffc7c7a221 */ /* 0x004fe20000010100 */
[----:B------:R-:W-:Y:S02]  /*6130*/  ISETP.LE.U32.AND P0, PT, R15, UR9, PT ;  /* 0x000000090f007c0c */ /* 0x000fe4000bf03070 */
[----:B------:R-:W-:Y:S01]  /*6140*/  ISETP.LE.U32.AND P2, PT, R4, UR9, PT ;  /* 0x0000000904007c0c */ /* 0x000fe2000bf43070 */
[----:B------:R-:W-:Y:S01]  /*6150*/  @!P5 FADD.FTZ R200, -R200, -RZ ;  /* 0x800000ffc8c8d221 */ /* 0x000fe20000010100 */
[----:B------:R-:W-:Y:S03]  /*6160*/  ISETP.LE.U32.AND P5, PT, R5, UR9, PT ;  /* 0x0000000905007c0c */ /* 0x000fe6000bfa3070 */
[----:B------:R-:W2:Y:S01]  /*6170*/  MUFU.EX2 R153, R52 ;  /* 0x0000003400997308 */ /* 0x000ea20000000800 */
[----:B------:R-:W-:Y:S01]  /*6180*/  SHF.R.U32.HI R4, RZ, 0x18, R9 ;  /* 0x00000018ff047819 */ /* 0x000fe20000011609 */
[----:B---3--:R-:W-:Y:S01]  /*6190*/  @!P6 FADD.FTZ R214, -R214, -RZ ;  /* 0x800000ffd6d6e221 */ /* 0x008fe20000010100 */
[----:B------:R-:W-:Y:S01]  /*61a0*/  LOP3.LUT R5, R9, 0xffff, RZ, 0xc0, !PT ;  /* 0x0000ffff09057812 */ /* 0x000fe200078ec0ff */
[----:B------:R-:W-:Y:S01]  /*61b0*/  @!P1 FADD.FTZ R163, -R163, -RZ ;  /* 0x800000ffa3a39221 */ /* 0x000fe20000010100 */
[----:B------:R-:W-:Y:S02]  /*61c0*/  ISETP.LE.U32.AND P4, PT, R4, UR9, PT ;  /* 0x0000000904007c0c */ /* 0x000fe4000bf83070 */
[----:B------:R-:W-:Y:S03]  /*61d0*/  ISETP.LE.U32.AND P6, PT, R133, UR9, PT ;  /* 0x0000000985007c0c */ /* 0x000fe6000bfc3070 */
[----:B------:R-:W3:Y:S01]  /*61e0*/  MUFU.EX2 R191, R44 ;  /* 0x0000002c00bf7308 */ /* 0x000ee20000000800 */
[----:B------:R-:W-:Y:S02]  /*61f0*/  LOP3.LUT R4, R8, 0xff, RZ, 0xc0, !PT ;  /* 0x000000ff08047812 */ /* 0x000fe400078ec0ff */
[----:B------:R-:W-:Y:S01]  /*6200*/  SHF.R.U32.HI R6, RZ, 0x8, R5 ;  /* 0x00000008ff067819 */ /* 0x000fe20000011605 */
[----:B-1----:R-:W-:Y:S01]  /*6210*/  @!P5 FADD.FTZ R154, -R154, -RZ ;  /* 0x800000ff9a9ad221 */ /* 0x002fe20000010100 */
[----:B------:R-:W-:Y:S02]  /*6220*/  ISETP.LE.U32.AND P5, PT, R4, UR9, PT ;  /* 0x0000000904007c0c */ /* 0x000fe4000bfa3070 */
[----:B------:R-:W-:Y:S03]  /*6230*/  LOP3.LUT R4, R6, 0xffff, RZ, 0xc0, !PT ;  /* 0x0000ffff06047812 */ /* 0x000fe600078ec0ff */
[----:B------:R-:W1:Y:S01]  /*6240*/  MUFU.EX2 R149, R64 ;  /* 0x0000004000957308 */ /* 0x000e620000000800 */
[----:B------:R-:W-:Y:S01]  /*6250*/  SHF.R.U32.HI R5, RZ, 0x10, R9 ;  /* 0x00000010ff057819 */ /* 0x000fe20000011609 */
[----:B--2---:R-:W-:Y:S01]  /*6260*/  @!P2 FADD.FTZ R153, -R153, -RZ ;  /* 0x800000ff9999a221 */ /* 0x004fe20000010100 */
[----:B------:R-:W-:Y:S01]  /*6270*/  LOP3.LUT R6, R8, 0xffff, RZ, 0xc0, !PT ;  /* 0x0000ffff08067812 */ /* 0x000fe200078ec0ff */
[----:B------:R-:W-:Y:S01]  /*6280*/  @!P6 FADD.FTZ R161, -R161, -RZ ;  /* 0x800000ffa1a1e221 */ /* 0x000fe20000010100 */
[----:B------:R-:W-:Y:S01]  /*6290*/  ISETP.LE.U32.AND P1, PT, R4, UR9, PT ;  /* 0x0000000904007c0c */ /* 0x000fe2000bf23070 */
[----:B------:R-:W-:Y:S01]  /*62a0*/  @!P4 FADD.FTZ R157, -R157, -RZ ;  /* 0x800000ff9d9dc221 */ /* 0x000fe20000010100 */
[----:B------:R-:W-:Y:S03]  /*62b0*/  LOP3.LUT R5, R5, 0xff, RZ, 0xc0, !PT ;  /* 0x000000ff05057812 */ /* 0x000fe600078ec0ff */
[----:B------:R-:W2:Y:S01]  /*62c0*/  MUFU.EX2 R148, R132 ;  /* 0x0000008400947308 */ /* 0x000ea20000000800 */
[----:B------:R-:W-:Y:S01]  /*62d0*/  SHF.R.U32.HI R4, RZ, 0x8, R6 ;  /* 0x00000008ff047819 */ /* 0x000fe20000011606 */
[----:B---3--:R-:W-:Y:S01]  /*62e0*/  @!P0 FADD.FTZ R191, -R191, -RZ ;  /* 0x800000ffbfbf8221 */ /* 0x008fe20000010100 */
[----:B------:R-:W-:Y:S01]  /*62f0*/  ISETP.LE.U32.AND P6, PT, R5, UR9, PT ;  /* 0x0000000905007c0c */ /* 0x000fe2000bfc3070 */
[----:B------:R-:W-:Y:S01]  /*6300*/  @!P5 FADD.FTZ R169, -R169, -RZ ;  /* 0x800000ffa9a9d221 */ /* 0x000fe20000010100 */
[----:B------:R-:W-:Y:S02]  /*6310*/  LOP3.LUT R4, R4, 0xffff, RZ, 0xc0, !PT ;  /* 0x0000ffff04047812 */ /* 0x000fe400078ec0ff */
[----:B------:R-:W-:Y:S03]  /*6320*/  SHF.R.U32.HI R5, RZ, 0x10, R8 ;  /* 0x00000010ff057819 */ /* 0x000fe60000011608 */
[----:B------:R-:W-:Y:S01]  /*6330*/  MUFU.EX2 R156, R2 ;  /* 0x00000002009c7308 */ /* 0x000fe20000000800 */
[----:B------:R-:W-:Y:S01]  /*6340*/  ISETP.LE.U32.AND P2, PT, R4, UR9, PT ;  /* 0x0000000904007c0c */ /* 0x000fe2000bf43070 */
[----:B------:R-:W-:Y:S01]  /*6350*/  @!P1 FADD.FTZ R152, -R152, -RZ ;  /* 0x800000ff98989221 */ /* 0x000fe20000010100 */
[----:B------:R-:W-:Y:S02]  /*6360*/  LOP3.LUT R4, R5, 0xff, RZ, 0xc0, !PT ;  /* 0x000000ff05047812 */ /* 0x000fe400078ec0ff */
[----:B------:R-:W-:Y:S02]  /*6370*/  SHF.R.U32.HI R5, RZ, 0x8, R18 ;  /* 0x00000008ff057819 */ /* 0x000fe40000011612 */
[----:B------:R-:W-:Y:S03]  /*6380*/  ISETP.LE.U32.AND P1, PT, R4, UR9, PT ;  /* 0x0000000904007c0c */ /* 0x000fe6000bf23070 */
[----:B------:R-:W3:Y:S01]  /*6390*/  MUFU.EX2 R192, R45 ;  /* 0x0000002d00c07308 */ /* 0x000ee20000000800 */
[----:B------:R-:W-:Y:S01]  /*63a0*/  LOP3.LUT R4, R5, 0xffff, RZ, 0xc0, !PT ;  /* 0x0000ffff05047812 */ /* 0x000fe200078ec0ff */
[----:B------:R-:W-:Y:S01]  /*63b0*/  @!P6 FADD.FTZ R158, -R158, -RZ ;  /* 0x800000ff9e9ee221 */ /* 0x000fe20000010100 */
[----:B------:R-:W-:Y:S02]  /*63c0*/  ISETP.LE.U32.AND P0, PT, R14, UR9, PT ;  /* 0x000000090e007c0c */ /* 0x000fe4000bf03070 */
[----:B------:R-:W-:Y:S01]  /*63d0*/  ISETP.LE.U32.AND P4, PT, R4, UR9, PT ;  /* 0x0000000904007c0c */ /* 0x000fe2000bf83070 */
[----:B------:R-:W-:Y:S01]  /*63e0*/  @!P2 FADD.FTZ R167, -R167, -RZ ;  /* 0x800000ffa7a7a221 */ /* 0x000fe20000010100 */
[----:B------:R-:W-:Y:S03]  /*63f0*/  LOP3.LUT R5, R19, 0xff, RZ, 0xc0, !PT ;  /* 0x000000ff13057812 */ /* 0x000fe600078ec0ff */
[----:B------:R-:W4:Y:S01]  /*6400*/  MUFU.EX2 R151, R66 ;  /* 0x0000004200977308 */ /* 0x000f220000000800 */
[----:B------:R-:W-:Y:S02]  /*6410*/  SHF.R.U32.HI R4, RZ, 0x8, R17 ;  /* 0x00000008ff047819 */ /* 0x000fe40000011611 */
[----:B------:R-:W-:Y:S01]  /*6420*/  LOP3.LUT R6, R7, 0xff, RZ, 0xc0, !PT ;  /* 0x000000ff07067812 */ /* 0x000fe200078ec0ff */
[----:B------:R-:W-:Y:S01]  /*6430*/  @!P1 FADD.FTZ R189, -R189, -RZ ;  /* 0x800000ffbdbd9221 */ /* 0x000fe20000010100 */
[----:B------:R-:W-:Y:S02]  /*6440*/  ISETP.LE.U32.AND P1, PT, R5, UR9, PT ;  /* 0x0000000905007c0c */ /* 0x000fe4000bf23070 */
[----:B------:R-:W-:Y:S01]  /*6450*/  LOP3.LUT R5, R4, 0xffff, RZ, 0xc0, !PT ;  /* 0x0000ffff04057812 */ /* 0x000fe200078ec0ff */
[----:B-1----:R-:W-:Y:S01]  /*6460*/  @!P0 FADD.FTZ R149, -R149, -RZ ;  /* 0x800000ff95958221 */ /* 0x002fe20000010100 */
[----:B------:R-:W-:Y:S01]  /*6470*/  F2FP.RELU.BF16.F32.PACK_AB R4, R209, R197 ;  /* 0x000000c5d104723e */ /* 0x000fe200000018ff */
[----:B--2---:R-:W-:Y:S01]  /*6480*/  @!P4 FADD.FTZ R148, -R148, -RZ ;  /* 0x800000ff9494c221 */ /* 0x004fe20000010100 */
[----:B------:R-:W-:Y:S01]  /*6490*/  ISETP.LE.U32.AND P0, PT, R6, UR9, PT ;  /* 0x0000000906007c0c */ /* 0x000fe2000bf03070 */
[----:B---3--:R-:W-:Y:S01]  /*64a0*/  @!P3 FADD.FTZ R192, -R192, -RZ ;  /* 0x800000ffc0c0b221 */ /* 0x008fe20000010100 */
[----:B------:R-:W-:Y:S01]  /*64b0*/  F2FP.RELU.BF16.F32.PACK_AB R6, R215, R217 ;  /* 0x000000d9d706723e */ /* 0x000fe200000018ff */
[----:B------:R1:W-:Y:S01]  /*64c0*/  STS [R227+0x1c000], R4 ;  /* 0x01c00004e3007388 */ /* 0x0003e20000000800 */
[----:B------:R-:W-:Y:S02]  /*64d0*/  ISETP.LE.U32.AND P4, PT, R5, UR9, PT ;  /* 0x0000000905007c0c */ /* 0x000fe4000bf83070 */
[----:B------:R-:W-:Y:S01]  /*64e0*/  F2FP.RELU.BF16.F32.PACK_AB R5, R194, R196 ;  /* 0x000000c4c205723e */ /* 0x000fe200000018ff */
[----:B------:R2:W-:Y:S01]  /*64f0*/  STS [R227+0x1c400], R6 ;  /* 0x01c40006e3007388 */ /* 0x0005e20000000800 */
[----:B------:R-:W-:Y:S01]  /*6500*/  F2FP.RELU.BF16.F32.PACK_AB R7, R219, R221 ;  /* 0x000000dddb07723e */ /* 0x000fe200000018ff */
[----:B----4-:R-:W-:Y:S01]  /*6510*/  @!P1 FADD.FTZ R151, -R151, -RZ ;  /* 0x800000ff97979221 */ /* 0x010fe20000010100 */
[----:B------:R-:W-:Y:S01]  /*6520*/  F2FP.RELU.BF16.F32.PACK_AB R2, R173, R174 ;  /* 0x000000aead02723e */ /* 0x000fe200000018ff */
[----:B------:R3:W-:Y:S01]  /*6530*/  STS [R229+0x1c000], R5 ;  /* 0x01c00005e5007388 */ /* 0x0007e20000000800 */
[----:B------:R-:W-:Y:S01]  /*6540*/  F2FP.RELU.BF16.F32.PACK_AB R3, R202, R203 ;  /* 0x000000cbca03723e */ /* 0x000fe200000018ff */
[----:B------:R-:W-:Y:S01]  /*6550*/  @!P0 FADD.FTZ R168, -R168, -RZ ;  /* 0x800000ffa8a88221 */ /* 0x000fe20000010100 */
[----:B------:R-:W-:Y:S02]  /*6560*/  F2FP.RELU.BF16.F32.PACK_AB R0, R148, R149 ;  /* 0x000000959400723e */ /* 0x000fe400000018ff */
[----:B------:R-:W-:Y:S01]  /*6570*/  ISETP.LE.U32.AND P3, PT, R13, UR9, PT ;  /* 0x000000090d007c0c */ /* 0x000fe2000bf63070 */
[----:B------:R-:W-:Y:S01]  /*6580*/  @!P4 FADD.FTZ R156, -R156, -RZ ;  /* 0x800000ff9c9cc221 */ /* 0x000fe20000010100 */
[----:B------:R-:W-:Y:S02]  /*6590*/  SHF.R.U32.HI R8, RZ, 0x18, R8 ;  /* 0x00000018ff087819 */ /* 0x000fe40000011608 */
[----:B------:R-:W-:Y:S02]  /*65a0*/  ISETP.LE.U32.AND P5, PT, R16, UR9, PT ;  /* 0x0000000910007c0c */ /* 0x000fe4000bfa3070 */
[----:B------:R-:W-:Y:S02]  /*65b0*/  ISETP.LE.U32.AND P2, PT, R8, UR9, PT ;  /* 0x0000000908007c0c */ /* 0x000fe4000bf43070 */
[----:B------:R-:W-:Y:S02]  /*65c0*/  ISETP.LE.U32.AND P6, PT, R12, UR9, PT ;  /* 0x000000090c007c0c */ /* 0x000fe4000bfc3070 */
[----:B------:R-:W-:Y:S02]  /*65d0*/  LEA R146, P0, R246, R144, 0x2 ;  /* 0x00000090f6927211 */ /* 0x000fe400078010ff */
[----:B-1----:R-:W-:Y:S01]  /*65e0*/  F2FP.RELU.BF16.F32.PACK_AB R4, R204, R205 ;  /* 0x000000cdcc04723e */ /* 0x002fe200000018ff */
[----:B------:R-:W-:Y:S01]  /*65f0*/  @!P3 FADD.FTZ R150, -R150, -RZ ;  /* 0x800000ff9696b221 */ /* 0x000fe20000010100 */
[----:B------:R-:W-:Y:S02]  /*6600*/  LEA.HI.X.SX32 R147, R246, R145, 0x2, P0 ;  /* 0x00000091f6937211 */ /* 0x000fe400000f16ff */
[----:B--2---:R-:W-:Y:S01]  /*6610*/  F2FP.RELU.BF16.F32.PACK_AB R6, R223, R224 ;  /* 0x000000e0df06723e */ /* 0x004fe200000018ff */
[----:B------:R1:W-:Y:S01]  /*6620*/  STS [R229+0x1c400], R4 ;  /* 0x01c40004e5007388 */ /* 0x0003e20000000800 */
[----:B------:R-:W-:Y:S01]  /*6630*/  @!P5 FADD.FTZ R164, -R164, -RZ ;  /* 0x800000ffa4a4d221 */ /* 0x000fe20000010100 */
[----:B------:R-:W-:Y:S01]  /*6640*/  @!P2 FADD.FTZ R170, -R170, -RZ ;  /* 0x800000ffaaaaa221 */ /* 0x000fe20000010100 */
[----:B---3--:R-:W-:Y:S01]  /*6650*/  F2FP.RELU.BF16.F32.PACK_AB R5, R216, R218 ;  /* 0x000000dad805723e */ /* 0x008fe200000018ff */
[----:B------:R-:W-:Y:S01]  /*6660*/  STS [R227+0x1e000], R7 ;  /* 0x01e00007e3007388 */ /* 0x000fe20000000800 */
[----:B------:R-:W-:Y:S01]  /*6670*/  @!P6 FADD.FTZ R159, -R159, -RZ ;  /* 0x800000ff9f9fe221 */ /* 0x000fe20000010100 */
[----:B------:R-:W-:Y:S02]  /*6680*/  FSETP.GE.FTZ.AND P0, PT, R197, RZ, PT ;  /* 0x000000ffc500720b */ /* 0x000fe40003f16000 */
[----:B------:R2:W-:Y:S01]  /*6690*/  STS [R227+0x1e400], R6 ;  /* 0x01e40006e3007388 */ /* 0x0005e20000000800 */
[----:B------:R-:W-:Y:S02]  /*66a0*/  FSETP.GE.FTZ.AND P3, PT, R196, RZ, PT ;  /* 0x000000ffc400720b */ /* 0x000fe40003f76000 */
[----:B------:R-:W-:Y:S01]  /*66b0*/  FSETP.GE.FTZ.AND P2, PT, R194, RZ, PT ;  /* 0x000000ffc200720b */ /* 0x000fe20003f56000 */
[----:B------:R3:W-:Y:S01]  /*66c0*/  STS [R229+0x1e000], R5 ;  /* 0x01e00005e5007388 */ /* 0x0007e20000000800 */
[----:B------:R-:W-:Y:S02]  /*66d0*/  FSETP.GE.FTZ.AND P1, PT, R190, RZ, PT ;  /* 0x000000ffbe00720b */ /* 0x000fe40003f36000 */
[----:B------:R-:W-:Y:S01]  /*66e0*/  FSETP.GE.FTZ.AND P4, PT, R155, RZ, PT ;  /* 0x000000ff9b00720b */ /* 0x000fe20003f96000 */
[----:B------:R-:W4:Y:S01]  /*66f0*/  LDG.E R144, desc[UR10][R146.64] ;  /* 0x0000000a92907981 */ /* 0x000f22000c1e1900 */
[----:B-1----:R-:W-:Y:S05]  /*6700*/  F2FP.RELU.BF16.F32.PACK_AB R4, R220, R222 ;  /* 0x000000dedc04723e */ /* 0x002fea00000018ff */
[----:B------:R1:W-:Y:S01]  /*6710*/  STS [R229+0x1e400], R4 ;  /* 0x01e40004e5007388 */ /* 0x0003e20000000800 */
[----:B--2---:R-:W-:Y:S02]  /*6720*/  F2FP.RELU.BF16.F32.PACK_AB R6, R175, R190 ;  /* 0x000000beaf06723e */ /* 0x004fe400000018ff */
[----:B---3--:R-:W-:Y:S03]  /*6730*/  F2FP.RELU.BF16.F32.PACK_AB R5, R198, R201 ;  /* 0x000000c9c605723e */ /* 0x008fe600000018ff */
[----:B------:R2:W-:Y:S04]  /*6740*/  STS [R233+0x1c000], R6 ;  /* 0x01c00006e9007388 */ /* 0x0005e80000000800 */
[----:B------:R3:W-:Y:S04]  /*6750*/  STS [R233+0x1c400], R5 ;  /* 0x01c40005e9007388 */ /* 0x0007e80000000800 */
[----:B------:R3:W-:Y:S01]  /*6760*/  STS [R232+0x1c400], R2 ;  /* 0x01c40002e8007388 */ /* 0x0007e20000000800 */
[----:B-1----:R-:W-:Y:S05]  /*6770*/  F2FP.RELU.BF16.F32.PACK_AB R4, R165, R166 ;  /* 0x000000a6a504723e */ /* 0x002fea00000018ff */
[----:B------:R1:W-:Y:S01]  /*6780*/  STS [R232+0x1c000], R4 ;  /* 0x01c00004e8007388 */ /* 0x0003e20000000800 */
[----:B--2---:R-:W-:Y:S02]  /*6790*/  F2FP.RELU.BF16.F32.PACK_AB R6, R171, R172 ;  /* 0x000000acab06723e */ /* 0x004fe400000018ff */
[----:B---3--:R-:W-:Y:S02]  /*67a0*/  F2FP.RELU.BF16.F32.PACK_AB R5, R210, R208 ;  /* 0x000000d0d205723e */ /* 0x008fe400000018ff */
[----:B------:R-:W-:Y:S03]  /*67b0*/  F2FP.RELU.BF16.F32.PACK_AB R2, R213, R214 ;  /* 0x000000d6d502723e */ /* 0x000fe600000018ff */
[----:B------:R2:W-:Y:S04]  /*67c0*/  STS [R233+0x1e000], R5 ;  /* 0x01e00005e9007388 */ /* 0x0005e80000000800 */
[----:B------:R3:W-:Y:S01]  /*67d0*/  STS [R233+0x1e400], R2 ;  /* 0x01e40002e9007388 */ /* 0x0007e20000000800 */
[----:B-1----:R-:W-:Y:S05]  /*67e0*/  F2FP.RELU.BF16.F32.PACK_AB R4, R211, R212 ;  /* 0x000000d4d304723e */ /* 0x002fea00000018ff */
[----:B------:R1:W-:Y:S01]  /*67f0*/  STS [R232+0x1e400], R4 ;  /* 0x01e40004e8007388 */ /* 0x0003e20000000800 */
[----:B--2---:R-:W-:Y:S02]  /*6800*/  F2FP.RELU.BF16.F32.PACK_AB R5, R206, R207 ;  /* 0x000000cfce05723e */ /* 0x004fe400000018ff */
[----:B---3--:R-:W-:Y:S03]  /*6810*/  F2FP.RELU.BF16.F32.PACK_AB R2, R160, R162 ;  /* 0x000000a2a002723e */ /* 0x008fe600000018ff */
[----:B------:R2:W-:Y:S04]  /*6820*/  STS [R232+0x1e000], R5 ;  /* 0x01e00005e8007388 */ /* 0x0005e80000000800 */
[----:B------:R3:W-:Y:S04]  /*6830*/  STS [R226+0x1c000], R2 ;  /* 0x01c00002e2007388 */ /* 0x0007e80000000800 */
[----:B------:R-:W-:Y:S01]  /*6840*/  STS [R226+0x1c400], R6 ;  /* 0x01c40006e2007388 */ /* 0x000fe20000000800 */
[----:B-1----:R-:W-:Y:S05]  /*6850*/  F2FP.RELU.BF16.F32.PACK_AB R4, R154, R155 ;  /* 0x0000009b9a04723e */ /* 0x002fea00000018ff */
[----:B------:R1:W-:Y:S01]  /*6860*/  STS [R228+0x1c000], R4 ;  /* 0x01c00004e4007388 */ /* 0x0003e20000000800 */
[----:B--2---:R-:W-:Y:S02]  /*6870*/  F2FP.RELU.BF16.F32.PACK_AB R5, R193, R195 ;  /* 0x000000c3c105723e */ /* 0x004fe400000018ff */
[----:B---3--:R-:W-:Y:S05]  /*6880*/  F2FP.RELU.BF16.F32.PACK_AB R2, R161, R163 ;  /* 0x000000a3a102723e */ /* 0x008fea00000018ff */
        /* <DEDUP_REMOVED lines=10> */
[----:B-1----:R-:W-:Y:S03]  /*6930*/  F2FP.RELU.BF16.F32.PACK_AB R4, R170, R189 ;  /* 0x000000bdaa04723e */ /* 0x002fe600000018ff */
[----:B------:R1:W-:Y:S04]  /*6940*/  STS [R231+0x1c400], R2 ;  /* 0x01c40002e7007388 */ /* 0x0003e80000000800 */
[----:B------:R1:W-:Y:S01]  /*6950*/  STS [R230+0x1c000], R0 ;  /* 0x01c00000e6007388 */ /* 0x0003e20000000800 */
[----:B--2---:R-:W-:Y:S02]  /*6960*/  F2FP.RELU.BF16.F32.PACK_AB R5, R167, R169 ;  /* 0x000000a9a705723e */ /* 0x004fe400000018ff */
[----:B---3--:R-:W-:Y:S02]  /*6970*/  F2FP.RELU.BF16.F32.PACK_AB R3, R150, R151 ;  /* 0x000000979603723e */ /* 0x008fe400000018ff */
[----:B-1----:R-:W-:Y:S03]  /*6980*/  F2FP.RELU.BF16.F32.PACK_AB R2, R156, R159 ;  /* 0x0000009f9c02723e */ /* 0x002fe600000018ff */
[----:B------:R-:W-:Y:S01]  /*6990*/  STS [R230+0x1c400], R3 ;  /* 0x01c40003e6007388 */ /* 0x000fe20000000800 */
[----:B------:R-:W-:Y:S03]  /*69a0*/  F2FP.RELU.BF16.F32.PACK_AB R0, R164, R168 ;  /* 0x000000a8a400723e */ /* 0x000fe600000018ff */
[----:B------:R-:W-:Y:S04]  /*69b0*/  STS [R231+0x1e000], R5 ;  /* 0x01e00005e7007388 */ /* 0x000fe80000000800 */
[----:B------:R-:W-:Y:S04]  /*69c0*/  STS [R231+0x1e400], R4 ;  /* 0x01e40004e7007388 */ /* 0x000fe80000000800 */
[----:B------:R1:W-:Y:S04]  /*69d0*/  STS [R230+0x1e000], R2 ;  /* 0x01e00002e6007388 */ /* 0x0003e80000000800 */
[----:B------:R2:W-:Y:S04]  /*69e0*/  STS [R230+0x1e400], R0 ;  /* 0x01e40000e6007388 */ /* 0x0005e80000000800 */
[----:B------:R-:W-:Y:S08]  /*69f0*/  LDSM.16.M88.4 R64, [R186+UR4+0x8000] ;  /* 0x00800004ba40783b */ /* 0x000ff00008000200 */
[----:B------:R-:W3:Y:S08]  /*6a00*/  LDSM.16.M88.4 R16, [R180+UR4+0x10000] ;  /* 0x01000004b410783b */ /* 0x000ef00008000200 */
[----:B------:R-:W3:Y:S01]  /*6a10*/  LDSM.16.M88.4 R60, [R186+UR4+0xa000] ;  /* 0x00a00004ba3c783b */ /* 0x000ee20008000200 */
[----:B-1----:R-:W-:Y:S05]  /*6a20*/  IMAD.U32 R2, RZ, RZ, UR4 ;  /* 0x00000004ff027e24 */ /* 0x002fea000f8e00ff */
[----:B--2---:R-:W-:Y:S02]  /*6a30*/  IADD3 R0, R186, 0x8000, R2 ;  /* 0x00008000ba007810 */ /* 0x004fe40007ffe002 */
[----:B------:R-:W1:Y:S08]  /*6a40*/  LDSM.16.M88.4 R32, [R180+UR4+0x10800] ;  /* 0x01080004b420783b */ /* 0x000e700008000200 */
[----:B------:R-:W2:Y:S08]  /*6a50*/  LDSM.16.M88.4 R48, [R180+UR4+0x11000] ;  /* 0x01100004b430783b */ /* 0x000eb00008000200 */
[----:B------:R-:W4:Y:S01]  /*6a60*/  LDSM.16.M88.4 R132, [R180+UR4+0x11800] ;  /* 0x01180004b484783b */ /* 0x000f220008000200 */
[-C--:B---3--:R-:W-:Y:S07]  /*6a70*/  HMMA.16816.F32.BF16 R4, R64, R16.reuse, RZ ;  /* 0x000000104004723c */ /* 0x088fee00000418ff */
[----:B------:R-:W-:Y:S01]  /*6a80*/  LDSM.16.M88.4 R140, [R182+0x4000] ;  /* 0x00400000b68c783b */ /* 0x000fe20000000200 */
[C---:B------:R-:W-:Y:S07]  /*6a90*/  HMMA.16816.F32.BF16 R8, R60.reuse, R16, RZ ;  /* 0x000000103c08723c */ /* 0x040fee00000418ff */
[----:B------:R3:W5:Y:S01]  /*6aa0*/  LDG.E R3, desc[UR10][R146.64+0x100] ;  /* 0x0001000a92037981 */ /* 0x000762000c1e1900 */
[-C--:B------:R-:W-:Y:S06]  /*6ab0*/  HMMA.16816.F32.BF16 R12, R60, R18.reuse, RZ ;  /* 0x000000123c0c723c */ /* 0x080fec00000418ff */
[C---:B------:R-:W-:Y:S06]  /*6ac0*/  HMMA.16816.F32.BF16 R16, R64.reuse, R18, RZ ;  /* 0x000000124010723c */ /* 0x040fec00000418ff */
[-C--:B-1----:R-:W-:Y:S06]  /*6ad0*/  HMMA.16816.F32.BF16 R20, R64, R32.reuse, RZ ;  /* 0x000000204014723c */ /* 0x082fec00000418ff */
[C---:B------:R-:W-:Y:S06]  /*6ae0*/  HMMA.16816.F32.BF16 R24, R60.reuse, R32, RZ ;  /* 0x000000203c18723c */ /* 0x040fec00000418ff */
[-C--:B------:R-:W-:Y:S06]  /*6af0*/  HMMA.16816.F32.BF16 R28, R60, R34.reuse, RZ ;  /* 0x000000223c1c723c */ /* 0x080fec00000418ff */
[C---:B------:R-:W-:Y:S06]  /*6b00*/  HMMA.16816.F32.BF16 R32, R64.reuse, R34, RZ ;  /* 0x000000224020723c */ /* 0x040fec00000418ff */
[-C--:B--2---:R-:W-:Y:S06]  /*6b10*/  HMMA.16816.F32.BF16 R36, R64, R48.reuse, RZ ;  /* 0x000000304024723c */ /* 0x084fec00000418ff */
[C---:B------:R-:W-:Y:S06]  /*6b20*/  HMMA.16816.F32.BF16 R40, R60.reuse, R48, RZ ;  /* 0x000000303c28723c */ /* 0x040fec00000418ff */
[-C--:B------:R-:W-:Y:S06]  /*6b30*/  HMMA.16816.F32.BF16 R44, R60, R50.reuse, RZ ;  /* 0x000000323c2c723c */ /* 0x080fec00000418ff */
[C---:B------:R-:W-:Y:S06]  /*6b40*/  HMMA.16816.F32.BF16 R48, R64.reuse, R50, RZ ;  /* 0x000000324030723c */ /* 0x040fec00000418ff */
[-C--:B----4-:R-:W-:Y:S06]  /*6b50*/  HMMA.16816.F32.BF16 R52, R64, R132.reuse, RZ ;  /* 0x000000844034723c */ /* 0x090fec00000418ff */
[C---:B------:R-:W-:Y:S06]  /*6b60*/  HMMA.16816.F32.BF16 R56, R60.reuse, R132, RZ ;  /* 0x000000843c38723c */ /* 0x040fec00000418ff */
[-C--:B------:R-:W-:Y:S01]  /*6b70*/  HMMA.16816.F32.BF16 R60, R60, R134.reuse, RZ ;  /* 0x000000863c3c723c */ /* 0x080fe200000418ff */
[C---:B------:R-:W-:Y:S04]  /*6b80*/  IMAD.IADD R132, R0.reuse, 0x1, R185 ;  /* 0x0000000100847824 */ /* 0x040fe800078e02b9 */
[----:B------:R-:W-:Y:S01]  /*6b90*/  IMAD.IADD R0, R0, 0x1, R178 ;  /* 0x0000000100007824 */ /* 0x000fe200078e02b2 */
[----:B------:R-:W-:Y:S01]  /*6ba0*/  HMMA.16816.F32.BF16 R64, R64, R134, RZ ;  /* 0x000000864040723c */ /* 0x000fe200000418ff */
[----:B------:R-:W1:Y:S08]  /*6bb0*/  LDSM.16.M88.4 R136, [R132] ;  /* 0x000000008488783b */ /* 0x000e700000000200 */
[----:B------:R-:W2:Y:S01]  /*6bc0*/  LDSM.16.M88.4 R132, [R132+0x2000] ;  /* 0x002000008484783b */ /* 0x000ea20000000200 */
[-C--:B-1----:R-:W-:Y:S06]  /*6bd0*/  HMMA.16816.F32.BF16 R4, R136, R140.reuse, R4 ;  /* 0x0000008c8804723c */ /* 0x082fec0000041804 */
[C---:B--2---:R-:W-:Y:S06]  /*6be0*/  HMMA.16816.F32.BF16 R8, R132.reuse, R140, R8 ;  /* 0x0000008c8408723c */ /* 0x044fec0000041808 */
        /* <DEDUP_REMOVED lines=16> */
[----:B------:R-:W-:Y:S05]  /*6cf0*/  LDSM.16.M88.4 R132, [R0] ;  /* 0x000000000084783b */ /* 0x000fea0000000200 */
[----:B------:R-:W-:Y:S03]  /*6d00*/  HMMA.16816.F32.BF16 R64, R136, R142, R64 ;  /* 0x0000008e8840723c */ /* 0x000fe60000041840 */
[----:B------:R-:W1:Y:S08]  /*6d10*/  LDSM.16.M88.4 R136, [R179+0x4000] ;  /* 0x00400000b388783b */ /* 0x000e700000000200 */
        /* <DEDUP_REMOVED lines=19> */
[----:B------:R-:W-:Y:S01]  /*6e50*/  IMAD.IADD R136, R185, 0x1, R0 ;  /* 0x00000001b9887824 */ /* 0x000fe200078e0200 */
[----:B------:R-:W-:Y:S01]  /*6e60*/  HMMA.16816.F32.BF16 R64, R132, R138, R64 ;  /* 0x0000008a8440723c */ /* 0x000fe20000041840 */
[----:B------:R-:W-:Y:S08]  /*6e70*/  LDSM.16.M88.4 R132, [R181+0x4000] ;  /* 0x00400000b584783b */ /* 0x000ff00000000200 */
[----:B------:R-:W1:Y:S08]  /*6e80*/  LDSM.16.M88.4 R140, [R136] ;  /* 0x00000000888c783b */ /* 0x000e700000000200 */
[----:B------:R-:W2:Y:S01]  /*6e90*/  LDSM.16.M88.4 R136, [R136+0x2000] ;  /* 0x002000008888783b */ /* 0x000ea20000000200 */
[-C--:B-1----:R-:W-:Y:S06]  /*6ea0*/  HMMA.16816.F32.BF16 R4, R140, R132.reuse, R4 ;  /* 0x000000848c04723c */ /* 0x082fec0000041804 */
[C---:B--2---:R-:W-:Y:S06]  /*6eb0*/  HMMA.16816.F32.BF16 R8, R136.reuse, R132, R8 ;  /* 0x000000848808723c */ /* 0x044fec0000041808 */
[-C--:B------:R-:W-:Y:S06]  /*6ec0*/  HMMA.16816.F32.BF16 R12, R136, R134.reuse, R12 ;  /* 0x00000086880c723c */ /* 0x080fec000004180c */
[C---:B------:R-:W-:Y:S01]  /*6ed0*/  HMMA.16816.F32.BF16 R16, R140.reuse, R134, R16 ;  /* 0x000000868c10723c */ /* 0x040fe20000041810 */
[----:B------:R-:W1:Y:S05]  /*6ee0*/  LDSM.16.M88.4 R132, [R181+0x4800] ;  /* 0x00480000b584783b */ /* 0x000e6a0000000200 */
[----:B------:R-:W-:Y:S03]  /*6ef0*/  FADD.FTZ R0, -R144, R4 ;  /* 0x0000000490007221 */ /* 0x000fe60000010100 */
[----:B------:R-:W2:Y:S02]  /*6f00*/  LDG.E R4, desc[UR10][R146.64+0x20] ;  /* 0x0000200a92047981 */ /* 0x000ea4000c1e1900 */
[----:B------:R-:W-:Y:S02]  /*6f10*/  FSEL R0, R0, R144, P0 ;  /* 0x0000009000007208 */ /* 0x000fe40000000000 */
[----:B------:R-:W-:Y:S03]  /*6f20*/  FSETP.GE.FTZ.AND P0, PT, R209, RZ, PT ;  /* 0x000000ffd100720b */ /* 0x000fe60003f16000 */
[----:B------:R-:W-:Y:S01]  /*6f30*/  FMUL.FTZ R197, R197, R0 ;  /* 0x00000000c5c57220 */ /* 0x000fe20000410000 */
[----:B------:R-:W-:Y:S05]  /*6f40*/  FADD.FTZ R0, -R144, R5 ;  /* 0x0000000590007221 */ /* 0x000fea0000010100 */
[----:B------:R-:W-:Y:S02]  /*6f50*/  FSEL R0, R0, R144, P0 ;  /* 0x0000009000007208 */ /* 0x000fe40000000000 */
[C---:B------:R-:W-:Y:S01]  /*6f60*/  FADD.FTZ R16, -R144.reuse, R16 ;  /* 0x0000001090107221 */ /* 0x040fe20000010100 */
[----:B------:R-:W-:Y:S01]  /*6f70*/  FADD.FTZ R5, -R144, R17 ;  /* 0x0000001190057221 */ /* 0x000fe20000010100 */
[----:B------:R-:W-:Y:S01]  /*6f80*/  FSETP.GE.FTZ.AND P0, PT, R175, RZ, PT ;  /* 0x000000ffaf00720b */ /* 0x000fe20003f16000 */
[----:B------:R-:W-:Y:S02]  /*6f90*/  FMUL.FTZ R145, R209, R0 ;  /* 0x00000000d1917220 */ /* 0x000fe40000410000 */
[----:B------:R3:W5:Y:S01]  /*6fa0*/  LDG.E R0, desc[UR10][R146.64+0x120] ;  /* 0x0001200a92007981 */ /* 0x000762000c1e1900 */
[-C--:B------:R-:W-:Y:S02]  /*6fb0*/  FSEL R16, R16, R144.reuse, P3 ;  /* 0x0000009010107208 */ /* 0x080fe40001800000 */
[----:B------:R-:W-:Y:S02]  /*6fc0*/  FSEL R5, R5, R144, P2 ;  /* 0x0000009005057208 */ /* 0x000fe40001000000 */
[----:B------:R-:W-:Y:S01]  /*6fd0*/  FSETP.GE.FTZ.AND P3, PT, R166, RZ, PT ;  /* 0x000000ffa600720b */ /* 0x000fe20003f76000 */
[----:B------:R-:W-:Y:S01]  /*6fe0*/  FMUL.FTZ R17, R196, R16 ;  /* 0x00000010c4117220 */ /* 0x000fe20000410000 */
[----:B------:R-:W-:Y:S01]  /*6ff0*/  FSETP.GE.FTZ.AND P2, PT, R165, RZ, PT ;  /* 0x000000ffa500720b */ /* 0x000fe20003f56000 */
[----:B------:R-:W-:Y:S01]  /*7000*/  FMUL.FTZ R16, R194, R5 ;  /* 0x00000005c2107220 */ /* 0x000fe20000410000 */
[----:B------:R-:W-:Y:S01]  /*7010*/  F2FP.BF16.F32.PACK_AB R5, R145, R197 ;  /* 0x000000c59105723e */ /* 0x000fe200000010ff */
[-C--:B-1----:R-:W-:Y:S06]  /*7020*/  HMMA.16816.F32.BF16 R20, R140, R132.reuse, R20 ;  /* 0x000000848c14723c */ /* 0x082fec0000041814 */
[C---:B------:R-:W-:Y:S06]  /*7030*/  HMMA.16816.F32.BF16 R24, R136.reuse, R132, R24 ;  /* 0x000000848818723c */ /* 0x040fec0000041818 */
[-C--:B------:R-:W-:Y:S06]  /*7040*/  HMMA.16816.F32.BF16 R28, R136, R134.reuse, R28 ;  /* 0x00000086881c723c */ /* 0x080fec000004181c */
[C---:B------:R-:W-:Y:S01]  /*7050*/  HMMA.16816.F32.BF16 R32, R140.reuse, R134, R32 ;  /* 0x000000868c20723c */ /* 0x040fe20000041820 */
[----:B------:R-:W1:Y:S05]  /*7060*/  LDSM.16.M88.4 R132, [R181+0x5000] ;  /* 0x00500000b584783b */ /* 0x000e6a0000000200 */
[C---:B------:R-:W-:Y:S01]  /*7070*/  FADD.FTZ R20, -R144.reuse, R20 ;  /* 0x0000001490147221 */ /* 0x040fe20000010100 */
[----:B------:R-:W-:Y:S04]  /*7080*/  FADD.FTZ R21, -R144, R21 ;  /* 0x0000001590157221 */ /* 0x000fe80000010100 */
[-C--:B------:R-:W-:Y:S02]  /*7090*/  FSEL R20, R20, R144.reuse, P1 ;  /* 0x0000009014147208 */ /* 0x080fe40000800000 */
[----:B------:R-:W-:Y:S02]  /*70a0*/  FSEL R21, R21, R144, P0 ;  /* 0x0000009015157208 */ /* 0x000fe40000000000 */
[----:B------:R-:W-:Y:S02]  /*70b0*/  FSETP.GE.FTZ.AND P0, PT, R160, RZ, PT ;  /* 0x000000ffa000720b */ /* 0x000fe40003f16000 */
[----:B------:R-:W-:Y:S01]  /*70c0*/  FSETP.GE.FTZ.AND P1, PT, R162, RZ, PT ;  /* 0x000000ffa200720b */ /* 0x000fe20003f36000 */
        /* <DEDUP_REMOVED lines=8> */
[----:B------:R-:W-:Y:S01]  /*7150*/  FMUL.FTZ R133, R190, R20 ;  /* 0x00000014be857220 */ /* 0x000fe20000410000 */
[----:B------:R-:W-:Y:S05]  /*7160*/  HMMA.16816.F32.BF16 R64, R140, R134, R64 ;  /* 0x000000868c40723c */ /* 0x000fea0000041840 */
[----:B------:R-:W-:Y:S01]  /*7170*/  FMUL.FTZ R132, R175, R21 ;  /* 0x00000015af847220 */ /* 0x000fe20000410000 */
[----:B------:R-:W-:Y:S01]  /*7180*/  FADD.FTZ R21, -R144, R32 ;  /* 0x0000002090157221 */ /* 0x000fe20000010100 */
[----:B------:R-:W-:Y:S01]  /*7190*/  F2FP.BF16.F32.PACK_AB R134, R16, R17 ;  /* 0x000000111086723e */ /* 0x000fe200000010ff */
[C---:B------:R-:W-:Y:S03]  /*71a0*/  FADD.FTZ R16, -R144.reuse, R37 ;  /* 0x0000002590107221 */ /* 0x040fe60000010100 */
[-C--:B------:R-:W-:Y:S01]  /*71b0*/  FSEL R21, R21, R144.reuse, P3 ;  /* 0x0000009015157208 */ /* 0x080fe20001800000 */
[----:B------:R-:W-:Y:S01]  /*71c0*/  FADD.FTZ R20, -R144, R33 ;  /* 0x0000002190147221 */ /* 0x000fe20000010100 */
[-C--:B------:R-:W-:Y:S01]  /*71d0*/  FSEL R16, R16, R144.reuse, P0 ;  /* 0x0000009010107208 */ /* 0x080fe20000000000 */
        /* <DEDUP_REMOVED lines=11> */
[-C--:B------:R-:W-:Y:S01]  /*7290*/  FSEL R16, R16, R144.reuse, P1 ;  /* 0x0000009010107208 */ /* 0x080fe20000800000 */
[C---:B------:R-:W-:Y:S01]  /*72a0*/  FADD.FTZ R21, -R144.reuse, R48 ;  /* 0x0000003090157221 */ /* 0x040fe20000010100 */
[----:B------:R-:W-:Y:S01]  /*72b0*/  FSETP.GE.FTZ.AND P2, PT, R153, RZ, PT ;  /* 0x000000ff9900720b */ /* 0x000fe20003f56000 */
[C---:B------:R-:W-:Y:S01]  /*72c0*/  FADD.FTZ R20, -R144.reuse, R49 ;  /* 0x0000003190147221 */ /* 0x040fe20000010100 */
[----:B------:R-:W-:Y:S01]  /*72d0*/  FSETP.GE.FTZ.AND P1, PT, R149, RZ, PT ;  /* 0x000000ff9500720b */ /* 0x000fe20003f36000 */
[C---:B------:R-:W-:Y:S01]  /*72e0*/  FADD.FTZ R17, -R144.reuse, R52 ;  /* 0x0000003490117221 */ /* 0x040fe20000010100 */
[-C--:B------:R-:W-:Y:S01]  /*72f0*/  FSEL R21, R21, R144.reuse, P4 ;  /* 0x0000009015157208 */ /* 0x080fe20002000000 */
[----:B------:R-:W-:Y:S01]  /*7300*/  FADD.FTZ R64, -R144, R64 ;  /* 0x0000004090407221 */ /* 0x000fe20000010100 */
[----:B------:R-:W-:Y:S01]  /*7310*/  FSEL R20, R20, R144, P3 ;  /* 0x0000009014147208 */ /* 0x000fe20001800000 */
[----:B------:R-:W-:Y:S01]  /*7320*/  FMUL.FTZ R16, R152, R16 ;  /* 0x0000001098107220 */ /* 0x000fe20000410000 */
[-C--:B------:R-:W-:Y:S01]  /*7330*/  FSEL R17, R17, R144.reuse, P2 ;  /* 0x0000009011117208 */ /* 0x080fe20001000000 */
[----:B------:R-:W-:Y:S01]  /*7340*/  FMUL.FTZ R21, R155, R21 ;  /* 0x000000159b157220 */ /* 0x000fe20000410000 */
[----:B------:R-:W-:Y:S01]  /*7350*/  FSEL R64, R64, R144, P1 ;  /* 0x0000009040407208 */ /* 0x000fe20000800000 */
[----:B------:R-:W-:Y:S01]  /*7360*/  @P0 FADD.FTZ R144, -R144, R65 ;  /* 0x0000004190900221 */ /* 0x000fe20000010100 */
[----:B------:R-:W-:Y:S01]  /*7370*/  PLOP3.LUT P0, PT, PT, PT, UP3, 0x80, 0x0 ;  /* 0x000000000000781c */ /* 0x000fe20003f0f038 */
        /* <DEDUP_REMOVED lines=8> */
[----:B------:R-:W-:Y:S02]  /*7400*/  F2FP.BF16.F32.PACK_AB R53, R32, R33 ;  /* 0x000000212035723e */ /* 0x000fe400000010ff */
[----:B------:R-:W-:Y:S02]  /*7410*/  F2FP.BF16.F32.PACK_AB R49, R20, R21 ;  /* 0x000000151431723e */ /* 0x000fe400000010ff */
[----:B------:R-:W-:Y:S01]  /*7420*/  F2FP.BF16.F32.PACK_AB R48, R16, R17 ;  /* 0x000000111030723e */ /* 0x000fe200000010ff */
[C---:B--2---:R-:W-:Y:S01]  /*7430*/  FADD.FTZ R6, -R4.reuse, R6 ;  /* 0x0000000604067221 */ /* 0x044fe20000010100 */
[----:B------:R-:W-:Y:S04]  /*7440*/  FADD.FTZ R7, -R4, R7 ;  /* 0x0000000704077221 */ /* 0x000fe80000010100 */
[-C--:B------:R-:W-:Y:S02]  /*7450*/  FSEL R37, R6, R4.reuse, P2 ;  /* 0x0000000406257208 */ /* 0x080fe40001000000 */
[----:B------:R-:W-:Y:S01]  /*7460*/  FSEL R36, R7, R4, P1 ;  /* 0x0000000407247208 */ /* 0x000fe20000800000 */
[----:B---3--:R-:W-:Y:S06]  /*7470*/  @!P0 BRA `(.L_x_1615) ;  /* 0x00000000007c8947 */ /* 0x008fec0003800000 */
[----:B------:R-:W1:Y:S01]  /*7480*/  LDC R33, c[0x0][0x240] ;  /* 0x00009000ff217b82 */ /* 0x000e620000000800 */
[----:B------:R-:W-:Y:S01]  /*7490*/  IMAD.MOV.U32 R6, RZ, RZ, R237 ;  /* 0x000000ffff067224 */ /* 0x000fe200078e00ed */
[----:B------:R-:W-:Y:S01]  /*74a0*/  ULOP3.LUT UR7, UR13, 0x1, URZ, 0xc0, !UPT ;  /* 0x000000010d077892 */ /* 0x000fe2000f8ec03f */
[----:B------:R-:W-:Y:S01]  /*74b0*/  MOV R7, R236 ;  /* 0x000000ec00077202 */ /* 0x000fe20000000f00 */
[----:B------:R-:W-:Y:S02]  /*74c0*/  UMOV UR12, 0xffffc000 ;  /* 0xffffc000000c7882 */ /* 0x000fe40000000000 */
        /* <DEDUP_REMOVED lines=26> */
.L_x_1615:
[----:B------:R2:W-:Y:S01]  /*7670*/  STS [R227+0x14000], R5 ;  /* 0x01400005e3007388 */ /* 0x0005e20000000800 */
[----:B-1----:R-:W-:Y:S01]  /*7680*/  FMUL.FTZ R6, R215, R36 ;  /* 0x00000024d7067220 */ /* 0x002fe20000410000 */
[C---:B------:R-:W-:Y:S01]  /*7690*/  FADD.FTZ R22, -R4.reuse, R22 ;  /* 0x0000001604167221 */ /* 0x040fe20000010100 */
[C---:B------:R-:W-:Y:S01]  /*76a0*/  FADD.FTZ R19, -R4.reuse, R19 ;  /* 0x0000001304137221 */ /* 0x040fe20000010100 */
        /* <DEDUP_REMOVED lines=8> */
[----:B------:R-:W-:Y:S01]  /*7730*/  FSEL R19, R19, R4, P2 ;  /* 0x0000000413137208 */ /* 0x000fe20001000000 */
[----:B------:R-:W-:Y:S01]  /*7740*/  FADD.FTZ R50, -R4, R50 ;  /* 0x0000003204327221 */ /* 0x000fe20000010100 */
[----:B------:R-:W-:Y:S01]  /*7750*/  FSETP.GE.FTZ.AND P1, PT, R174, RZ, PT ;  /* 0x000000ffae00720b */ /* 0x000fe20003f36000 */
[----:B------:R-:W-:Y:S01]  /*7760*/  FMUL.FTZ R22, R201, R22 ;  /* 0x00000016c9167220 */ /* 0x000fe20000410000 */
[----:B------:R-:W-:Y:S01]  /*7770*/  FSEL R18, R18, R4, P3 ;  /* 0x0000000412127208 */ /* 0x000fe20001800000 */
[----:B------:R-:W-:Y:S01]  /*7780*/  FMUL.FTZ R20, R204, R19 ;  /* 0x00000013cc147220 */ /* 0x000fe20000410000 */
[----:B------:R-:W-:Y:S01]  /*7790*/  FSETP.GE.FTZ.AND P2, PT, R198, RZ, PT ;  /* 0x000000ffc600720b */ /* 0x000fe20003f56000 */
[C---:B------:R-:W-:Y:S01]  /*77a0*/  FADD.FTZ R51, -R4.reuse, R51 ;  /* 0x0000003304337221 */ /* 0x040fe20000010100 */
[----:B------:R-:W-:Y:S01]  /*77b0*/  FSETP.GE.FTZ.AND P3, PT, R173, RZ, PT ;  /* 0x000000ffad00720b */ /* 0x000fe20003f76000 */
[----:B------:R-:W-:Y:S01]  /*77c0*/  FMUL.FTZ R21, R205, R18 ;  /* 0x00000012cd157220 */ /* 0x000fe20000410000 */
[-C--:B------:R-:W-:Y:S01]  /*77d0*/  FSEL R7, R7, R4.reuse, P2 ;  /* 0x0000000407077208 */ /* 0x080fe20001000000 */
[----:B------:R-:W-:Y:S01]  /*77e0*/  FADD.FTZ R18, -R4, R38 ;  /* 0x0000002604127221 */ /* 0x000fe20000010100 */
[-C--:B------:R-:W-:Y:S01]  /*77f0*/  FSEL R35, R35, R4.reuse, P3 ;  /* 0x0000000423237208 */ /* 0x080fe20001800000 */
[----:B--2---:R-:W-:Y:S01]  /*7800*/  FMUL.FTZ R5, R217, R37 ;  /* 0x00000025d9057220 */ /* 0x004fe20000410000 */
[----:B------:R-:W-:Y:S01]  /*7810*/  FSETP.GE.FTZ.AND P2, PT, R172, RZ, PT ;  /* 0x000000ffac00720b */ /* 0x000fe20003f56000 */
[----:B------:R-:W-:Y:S01]  /*7820*/  FMUL.FTZ R19, R198, R7 ;  /* 0x00000007c6137220 */ /* 0x000fe20000410000 */
[----:B------:R-:W-:Y:S01]  /*7830*/  FADD.FTZ R54, -R4, R54 ;  /* 0x0000003604367221 */ /* 0x000fe20000010100 */
[----:B------:R-:W-:Y:S01]  /*7840*/  FMUL.FTZ R7, R173, R35 ;  /* 0x00000023ad077220 */ /* 0x000fe20000410000 */
[----:B------:R-:W-:Y:S01]  /*7850*/  F2FP.BF16.F32.PACK_AB R6, R6, R5 ;  /* 0x000000050606723e */ /* 0x000fe200000010ff */
[----:B------:R-:W-:Y:S01]  /*7860*/  FADD.FTZ R5, -R4, R34 ;  /* 0x0000002204057221 */ /* 0x000fe20000010100 */
[-C--:B------:R-:W-:Y:S01]  /*7870*/  FSEL R18, R18, R4.reuse, P2 ;  /* 0x0000000412127208 */ /* 0x080fe20001000000 */
[----:B-----5:R-:W-:Y:S01]  /*7880*/  FADD.FTZ R8, -R3, R8 ;  /* 0x0000000803087221 */ /* 0x020fe20000010100 */
[----:B------:R-:W-:Y:S01]  /*7890*/  FSETP.GE.FTZ.AND P5, PT, R161, RZ, PT ;  /* 0x000000ffa100720b */ /* 0x000fe20003fb6000 */
[----:B------:R1:W-:Y:S01]  /*78a0*/  STS [R227+0x14400], R6 ;  /* 0x01440006e3007388 */ /* 0x0003e20000000800 */
[-C--:B------:R-:W-:Y:S01]  /*78b0*/  FSEL R5, R5, R4.reuse, P1 ;  /* 0x0000000405057208 */ /* 0x080fe20000800000 */
[----:B------:R-:W-:Y:S01]  /*78c0*/  FADD.FTZ R9, -R3, R9 ;  /* 0x0000000903097221 */ /* 0x000fe20000010100 */
[----:B------:R-:W-:Y:S01]  /*78d0*/  FSETP.GE.FTZ.AND P1, PT, R171, RZ, PT ;  /* 0x000000ffab00720b */ /* 0x000fe20003f36000 */
[----:B------:R-:W-:Y:S01]  /*78e0*/  FADD.FTZ R13, -R3, R13 ;  /* 0x0000000d030d7221 */ /* 0x000fe20000010100 */
[----:B------:R-:W-:Y:S01]  /*78f0*/  FSETP.GE.FTZ.AND P6, PT, R163, RZ, PT ;  /* 0x000000ffa300720b */ /* 0x000fe20003fd6000 */
[----:B------:R-:W-:Y:S01]  /*7900*/  FMUL.FTZ R16, R174, R5 ;  /* 0x00000005ae107220 */ /* 0x000fe20000410000 */
[----:B------:R-:W-:Y:S01]  /*7910*/  FSEL R17, R17, R4, P1 ;  /* 0x0000000411117208 */ /* 0x000fe20000800000 */
[C---:B------:R-:W-:Y:S01]  /*7920*/  FADD.FTZ R24, -R3.reuse, R24 ;  /* 0x0000001803187221 */ /* 0x040fe20000010100 */
[----:B------:R-:W-:Y:S01]  /*7930*/  FSETP.GE.FTZ.AND P1, PT, R150, RZ, PT ;  /* 0x000000ff9600720b */ /* 0x000fe20003f36000 */
[----:B------:R-:W-:Y:S01]  /*7940*/  FADD.FTZ R12, -R3, R12 ;  /* 0x0000000c030c7221 */ /* 0x000fe20000010100 */
[----:B------:R-:W-:Y:S01]  /*7950*/  F2FP.BF16.F32.PACK_AB R5, R20, R21 ;  /* 0x000000151405723e */ /* 0x000fe200000010ff */
[----:B------:R-:W-:Y:S01]  /*7960*/  FMUL.FTZ R20, R172, R18 ;  /* 0x00000012ac147220 */ /* 0x000fe20000410000 */
[----:B------:R-:W-:Y:S01]  /*7970*/  F2FP.BF16.F32.PACK_AB R23, R7, R16 ;  /* 0x000000100717723e */ /* 0x000fe200000010ff */
[C---:B------:R-:W-:Y:S01]  /*7980*/  FADD.FTZ R16, -R4.reuse, R55 ;  /* 0x0000003704107221 */ /* 0x040fe20000010100 */
[----:B------:R-:W-:Y:S01]  /*7990*/  FADD.FTZ R7, -R4, R66 ;  /* 0x0000004204077221 */ /* 0x000fe20000010100 */
[----:B------:R2:W-:Y:S01]  /*79a0*/  STS [R229+0x14400], R5 ;  /* 0x01440005e5007388 */ /* 0x0005e20000000800 */
[----:B------:R-:W-:Y:S01]  /*79b0*/  FSETP.GE.FTZ.AND P4, PT, R158, RZ, PT ;  /* 0x000000ff9e00720b */ /* 0x000fe20003f96000 */
[----:B------:R-:W-:Y:S01]  /*79c0*/  FADD.FTZ R25, -R3, R25 ;  /* 0x0000001903197221 */ /* 0x000fe20000010100 */
[----:B------:R-:W-:Y:S01]  /*79d0*/  FSETP.GE.FTZ.AND P3, PT, R157, RZ, PT ;  /* 0x000000ff9d00720b */ /* 0x000fe20003f76000 */
[----:B------:R-:W-:Y:S01]  /*79e0*/  FADD.FTZ R29, -R3, R29 ;  /* 0x0000001d031d7221 */ /* 0x000fe20000010100 */
[----:B------:R-:W-:Y:S01]  /*79f0*/  FSETP.GE.FTZ.AND P2, PT, R151, RZ, PT ;  /* 0x000000ff9700720b */ /* 0x000fe20003f56000 */
[----:B------:R-:W-:Y:S01]  /*7a00*/  FADD.FTZ R44, -R3, R44 ;  /* 0x0000002c032c7221 */ /* 0x000fe20000010100 */
[----:B------:R-:W-:Y:S01]  /*7a10*/  F2FP.BF16.F32.PACK_AB R32, R19, R22 ;  /* 0x000000161320723e */ /* 0x000fe200000010ff */
[----:B------:R-:W-:Y:S01]  /*7a20*/  FMUL.FTZ R19, R171, R17 ;  /* 0x00000011ab137220 */ /* 0x000fe20000410000 */
[-C--:B------:R-:W-:Y:S01]  /*7a30*/  FSEL R18, R50, R4.reuse, P6 ;  /* 0x0000000432127208 */ /* 0x080fe20003000000 */
[----:B-1----:R-:W-:Y:S01]  /*7a40*/  FADD.FTZ R6, -R3, R40 ;  /* 0x0000002803067221 */ /* 0x002fe20000010100 */
[-C--:B------:R-:W-:Y:S01]  /*7a50*/  FSEL R17, R51, R4.reuse, P5 ;  /* 0x0000000433117208 */ /* 0x080fe20002800000 */
[----:B------:R-:W-:Y:S01]  /*7a60*/  STS [R229+0x14000], R134 ;  /* 0x01400086e5007388 */ /* 0x000fe20000000800 */
[----:B------:R-:W-:Y:S01]  /*7a70*/  FSEL R54, R54, R4, P4 ;  /* 0x0000000436367208 */ /* 0x000fe20002000000 */
[----:B------:R-:W-:Y:S01]  /*7a80*/  FMUL.FTZ R18, R163, R18 ;  /* 0x00000012a3127220 */ /* 0x000fe20000410000 */
[-C--:B------:R-:W-:Y:S01]  /*7a90*/  FSEL R16, R16, R4.reuse, P3 ;  /* 0x0000000410107208 */ /* 0x080fe20001800000 */
[----:B------:R-:W-:Y:S01]  /*7aa0*/  FMUL.FTZ R17, R161, R17 ;  /* 0x00000011a1117220 */ /* 0x000fe20000410000 */
[----:B------:R-:W-:Y:S01]  /*7ab0*/  FSEL R7, R7, R4, P2 ;  /* 0x0000000407077208 */ /* 0x000fe20001000000 */
[----:B------:R-:W-:Y:S01]  /*7ac0*/  @P1 FADD.FTZ R4, -R4, R67 ;  /* 0x0000004304041221 */ /* 0x000fe20000010100 */
[----:B------:R-:W-:Y:S01]  /*7ad0*/  FSETP.GE.FTZ.AND P1, PT, R221, RZ, PT ;  /* 0x000000ffdd00720b */ /* 0x000fe20003f36000 */
[----:B------:R-:W-:Y:S01]  /*7ae0*/  FMUL.FTZ R54, R158, R54 ;  /* 0x000000369e367220 */ /* 0x000fe20000410000 */
[----:B------:R-:W-:Y:S01]  /*7af0*/  FSETP.GE.FTZ.AND P3, PT, R219, RZ, PT ;  /* 0x000000ffdb00720b */ /* 0x000fe20003f76000 */
[----:B------:R-:W-:Y:S01]  /*7b00*/  FMUL.FTZ R7, R151, R7 ;  /* 0x0000000797077220 */ /* 0x000fe20000410000 */
[----:B------:R-:W-:Y:S01]  /*7b10*/  FMUL.FTZ R4, R150, R4 ;  /* 0x0000000496047220 */ /* 0x000fe20000410000 */
[----:B------:R-:W-:Y:S01]  /*7b20*/  F2FP.BF16.F32.PACK_AB R22, R19, R20 ;  /* 0x000000141316723e */ /* 0x000fe200000010ff */
[----:B--2---:R-:W-:Y:S01]  /*7b30*/  FADD.FTZ R5, -R3, R41 ;  /* 0x0000002903057221 */ /* 0x004fe20000010100 */
[----:B------:R-:W-:Y:S01]  /*7b40*/  FSEL R8, R8, R3, P1 ;  /* 0x0000000308087208 */ /* 0x000fe20000800000 */
[----:B------:R-:W-:Y:S01]  /*7b50*/  FMUL.FTZ R16, R157, R16 ;  /* 0x000000109d107220 */ /* 0x000fe20000410000 */
[----:B------:R-:W-:Y:S01]  /*7b60*/  F2FP.BF16.F32.PACK_AB R20, R4, R7 ;  /* 0x000000070414723e */ /* 0x000fe200000010ff */
[----:B------:R-:W-:Y:S01]  /*7b70*/  FADD.FTZ R26, -R0, R26 ;  /* 0x0000001a001a7221 */ /* 0x000fe20000010100 */
[-C--:B------:R-:W-:Y:S01]  /*7b80*/  FSEL R4, R9, R3.reuse, P3 ;  /* 0x0000000309047208 */ /* 0x080fe20001800000 */
[----:B------:R-:W-:Y:S01]  /*7b90*/  FMUL.FTZ R8, R221, R8 ;  /* 0x00000008dd087220 */ /* 0x000fe20000410000 */
[----:B------:R-:W-:Y:S01]  /*7ba0*/  FSETP.GE.FTZ.AND P1, PT, R216, RZ, PT ;  /* 0x000000ffd800720b */ /* 0x000fe20003f36000 */
[----:B------:R-:W-:Y:S01]  /*7bb0*/  FADD.FTZ R30, -R0, R30 ;  /* 0x0000001e001e7221 */ /* 0x000fe20000010100 */
[----:B------:R-:W-:Y:S01]  /*7bc0*/  FSETP.GE.FTZ.AND P2, PT, R218, RZ, PT ;  /* 0x000000ffda00720b */ /* 0x000fe20003f56000 */
[----:B------:R-:W-:Y:S01]  /*7bd0*/  FMUL.FTZ R4, R219, R4 ;  /* 0x00000004db047220 */ /* 0x000fe20000410000 */
        /* <DEDUP_REMOVED lines=8> */
[----:B------:R-:W-:Y:S01]  /*7c60*/  F2FP.BF16.F32.PACK_AB R4, R4, R8 ;  /* 0x000000080404723e */ /* 0x000fe200000010ff */
[----:B------:R-:W-:Y:S01]  /*7c70*/  FADD.FTZ R8, -R3, R28 ;  /* 0x0000001c03087221 */ /* 0x000fe20000010100 */
[-C--:B------:R-:W-:Y:S01]  /*7c80*/  FSEL R12, R12, R3.reuse, P2 ;  /* 0x000000030c0c7208 */ /* 0x080fe20001000000 */
[----:B------:R-:W-:Y:S01]  /*7c90*/  FMUL.FTZ R24, R208, R24 ;  /* 0x00000018d0187220 */ /* 0x000fe20000410000 */
[----:B------:R-:W-:Y:S01]  /*7ca0*/  FSETP.GE.FTZ.AND P1, PT, R193, RZ, PT ;  /* 0x000000ffc100720b */ /* 0x000fe20003f36000 */
[----:B------:R1:W-:Y:S01]  /*7cb0*/  STS [R227+0x16000], R4 ;  /* 0x01600004e3007388 */ /* 0x0003e20000000800 */
[----:B------:R-:W-:Y:S01]  /*7cc0*/  FSEL R7, R25, R3, P5 ;  /* 0x0000000319077208 */ /* 0x000fe20002800000 */
[----:B------:R-:W-:Y:S01]  /*7cd0*/  FMUL.FTZ R12, R218, R12 ;  /* 0x0000000cda0c7220 */ /* 0x000fe20000410000 */
[----:B------:R-:W-:Y:S01]  /*7ce0*/  FSETP.GE.FTZ.AND P4, PT, R207, RZ, PT ;  /* 0x000000ffcf00720b */ /* 0x000fe20003f96000 */
[----:B------:R-:W-:Y:S01]  /*7cf0*/  FADD.FTZ R58, -R0, R58 ;  /* 0x0000003a003a7221 */ /* 0x000fe20000010100 */
[----:B------:R-:W-:Y:S01]  /*7d00*/  FSETP.GE.FTZ.AND P2, PT, R195, RZ, PT ;  /* 0x000000ffc300720b */ /* 0x000fe20003f56000 */
[----:B------:R-:W-:Y:S01]  /*7d10*/  FMUL.FTZ R7, R210, R7 ;  /* 0x00000007d2077220 */ /* 0x000fe20000410000 */
[-C--:B------:R-:W-:Y:S01]  /*7d20*/  FSEL R5, R5, R3.reuse, P1 ;  /* 0x0000000305057208 */ /* 0x080fe20000800000 */
[----:B------:R-:W-:Y:S01]  /*7d30*/  FADD.FTZ R43, -R0, R43 ;  /* 0x0000002b002b7221 */ /* 0x000fe20000010100 */
[----:B------:R-:W-:Y:S01]  /*7d40*/  FSETP.GE.FTZ.AND P1, PT, R156, RZ, PT ;  /* 0x000000ff9c00720b */ /* 0x000fe20003f36000 */
[----:B------:R-:W-:Y:S01]  /*7d50*/  IMAD.MOV.U32 R146, RZ, RZ, R235 ;  /* 0x000000ffff927224 */ /* 0x000fe200078e00eb */
[-C--:B------:R-:W-:Y:S01]  /*7d60*/  FSEL R8, R8, R3.reuse, P4 ;  /* 0x0000000308087208 */ /* 0x080fe20002000000 */
[----:B------:R-:W-:Y:S01]  /*7d70*/  IMAD.MOV.U32 R147, RZ, RZ, R234 ;  /* 0x000000ffff937224 */ /* 0x000fe200078e00ea */
[----:B------:R-:W-:Y:S02]  /*7d80*/  FSEL R6, R6, R3, P2 ;  /* 0x0000000306067208 */ /* 0x000fe40001000000 */
[----:B------:R-:W-:Y:S02]  /*7d90*/  FSETP.GE.FTZ.AND P3, PT, R206, RZ, PT ;  /* 0x000000ffce00720b */ /* 0x000fe40003f76000 */
[----:B------:R-:W-:Y:S01]  /*7da0*/  F2FP.BF16.F32.PACK_AB R21, R17, R18 ;  /* 0x000000121115723e */ /* 0x000fe200000010ff */
[----:B------:R-:W-:Y:S01]  /*7db0*/  FMUL.FTZ R17, R207, R8 ;  /* 0x00000008cf117220 */ /* 0x000fe20000410000 */
[----:B------:R-:W-:Y:S01]  /*7dc0*/  F2FP.BF16.F32.PACK_AB R19, R13, R12 ;  /* 0x0000000c0d13723e */ /* 0x000fe200000010ff */
[----:B------:R-:W-:Y:S01]  /*7dd0*/  FMUL.FTZ R9, R195, R6 ;  /* 0x00000006c3097220 */ /* 0x000fe20000410000 */
[----:B------:R-:W-:Y:S01]  /*7de0*/  F2FP.BF16.F32.PACK_AB R24, R7, R24 ;  /* 0x000000180718723e */ /* 0x000fe200000010ff */
[----:B------:R-:W-:Y:S01]  /*7df0*/  FMUL.FTZ R13, R193, R5 ;  /* 0x00000005c10d7220 */ /* 0x000fe20000410000 */
[-C--:B------:R-:W-:Y:S01]  /*7e00*/  FSEL R29, R29, R3.reuse, P3 ;  /* 0x000000031d1d7208 */ /* 0x080fe20001800000 */
[C---:B------:R-:W-:Y:S01]  /*7e10*/  FADD.FTZ R8, -R3.reuse, R45 ;  /* 0x0000002d03087221 */ /* 0x040fe20000010100 */
[C---:B------:R-:W-:Y:S01]  /*7e20*/  FADD.FTZ R7, -R3.reuse, R56 ;  /* 0x0000003803077221 */ /* 0x040fe20000010100 */
[C---:B------:R-:W-:Y:S01]  /*7e30*/  FADD.FTZ R6, -R3.reuse, R57 ;  /* 0x0000003903067221 */ /* 0x040fe20000010100 */
[----:B------:R-:W-:Y:S01]  /*7e40*/  FADD.FTZ R5, -R3, R60 ;  /* 0x0000003c03057221 */ /* 0x000fe20000010100 */
[----:B------:R-:W-:Y:S01]  /*7e50*/  FSETP.GE.FTZ.AND P6, PT, R191, RZ, PT ;  /* 0x000000ffbf00720b */ /* 0x000fe20003fd6000 */
[----:B-1----:R-:W-:Y:S01]  /*7e60*/  FADD.FTZ R4, -R0, R59 ;  /* 0x0000003b00047221 */ /* 0x002fe20000010100 */
[----:B------:R-:W-:Y:S02]  /*7e70*/  FSETP.GE.FTZ.AND P5, PT, R192, RZ, PT ;  /* 0x000000ffc000720b */ /* 0x000fe40003fb6000 */
[----:B------:R-:W-:Y:S02]  /*7e80*/  FSETP.GE.FTZ.AND P4, PT, R169, RZ, PT ;  /* 0x000000ffa900720b */ /* 0x000fe40003f96000 */
[----:B------:R-:W-:Y:S02]  /*7e90*/  FSETP.GE.FTZ.AND P3, PT, R167, RZ, PT ;  /* 0x000000ffa700720b */ /* 0x000fe40003f76000 */
[----:B------:R-:W-:Y:S02]  /*7ea0*/  FSETP.GE.FTZ.AND P2, PT, R159, RZ, PT ;  /* 0x000000ff9f00720b */ /* 0x000fe40003f56000 */
[-C--:B------:R-:W-:Y:S02]  /*7eb0*/  FSEL R44, R44, R3.reuse, P6 ;  /* 0x000000032c2c7208 */ /* 0x080fe40003000000 */
[-C--:B------:R-:W-:Y:S02]  /*7ec0*/  FSEL R8, R8, R3.reuse, P5 ;  /* 0x0000000308087208 */ /* 0x080fe40002800000 */
[-C--:B------:R-:W-:Y:S01]  /*7ed0*/  FSEL R7, R7, R3.reuse, P4 ;  /* 0x0000000307077208 */ /* 0x080fe20002000000 */
[----:B------:R-:W-:Y:S01]  /*7ee0*/  FMUL.FTZ R12, R191, R44 ;  /* 0x0000002cbf0c7220 */ /* 0x000fe20000410000 */
[-C--:B------:R-:W-:Y:S01]  /*7ef0*/  FSEL R6, R6, R3.reuse, P3 ;  /* 0x0000000306067208 */ /* 0x080fe20001800000 */
[----:B------:R-:W-:Y:S01]  /*7f00*/  FMUL.FTZ R8, R192, R8 ;  /* 0x00000008c0087220 */ /* 0x000fe20000410000 */
[----:B------:R-:W-:Y:S01]  /*7f10*/  FSEL R5, R5, R3, P2 ;  /* 0x0000000305057208 */ /* 0x000fe20001000000 */
[----:B------:R-:W-:Y:S01]  /*7f20*/  @P1 FADD.FTZ R3, -R3, R61 ;  /* 0x0000003d03031221 */ /* 0x000fe20000010100 */
[----:B------:R-:W-:Y:S01]  /*7f30*/  F2FP.BF16.F32.PACK_AB R54, R16, R54 ;  /* 0x000000361036723e */ /* 0x000fe200000010ff */
[----:B------:R-:W-:Y:S01]  /*7f40*/  FMUL.FTZ R16, R206, R29 ;  /* 0x0000001dce107220 */ /* 0x000fe20000410000 */
[----:B------:R-:W-:Y:S01]  /*7f50*/  FMUL.FTZ R7, R169, R7 ;  /* 0x00000007a9077220 */ /* 0x000fe20000410000 */
[----:B------:R-:W-:Y:S01]  /*7f60*/  FMUL.FTZ R5, R159, R5 ;  /* 0x000000059f057220 */ /* 0x000fe20000410000 */
[----:B------:R-:W-:Y:S01]  /*7f70*/  FMUL.FTZ R18, R156, R3 ;  /* 0x000000039c127220 */ /* 0x000fe20000410000 */
[----:B------:R-:W-:Y:S01]  /*7f80*/  FMUL.FTZ R6, R167, R6 ;  /* 0x00000006a7067220 */ /* 0x000fe20000410000 */
[----:B------:R-:W-:Y:S01]  /*7f90*/  F2FP.BF16.F32.PACK_AB R16, R16, R17 ;  /* 0x000000111010723e */ /* 0x000fe200000010ff */
[----:B------:R-:W-:Y:S01]  /*7fa0*/  FADD.FTZ R3, -R0, R15 ;  /* 0x0000000f00037221 */ /* 0x000fe20000010100 */
[----:B------:R-:W-:Y:S02]  /*7fb0*/  FSETP.GE.FTZ.AND P2, PT, R222, RZ, PT ;  /* 0x000000ffde00720b */ /* 0x000fe40003f56000 */
[----:B------:R-:W-:Y:S01]  /*7fc0*/  F2FP.BF16.F32.PACK_AB R18, R18, R5 ;  /* 0x000000051212723e */ /* 0x000fe200000010ff */
[----:B------:R-:W-:Y:S01]  /*7fd0*/  FADD.FTZ R5, -R0, R14 ;  /* 0x0000000e00057221 */ /* 0x000fe20000010100 */
[----:B------:R-:W-:Y:S01]  /*7fe0*/  F2FP.BF16.F32.PACK_AB R17, R6, R7 ;  /* 0x000000070611723e */ /* 0x000fe200000010ff */
[C---:B------:R-:W-:Y:S01]  /*7ff0*/  FADD.FTZ R7, -R0.reuse, R10 ;  /* 0x0000000a00077221 */ /* 0x040fe20000010100 */
[----:B------:R-:W-:Y:S01]  /*8000*/  FADD.FTZ R6, -R0, R11 ;  /* 0x0000000b00067221 */ /* 0x000fe20000010100 */
[----:B------:R-:W-:Y:S02]  /*8010*/  FSETP.GE.FTZ.AND P4, PT, R224, RZ, PT ;  /* 0x000000ffe000720b */ /* 0x000fe40003f96000 */
[----:B------:R-:W-:Y:S02]  /*8020*/  FSETP.GE.FTZ.AND P3, PT, R223, RZ, PT ;  /* 0x000000ffdf00720b */ /* 0x000fe40003f76000 */
[----:B------:R-:W-:Y:S02]  /*8030*/  FSETP.GE.FTZ.AND P1, PT, R220, RZ, PT ;  /* 0x000000ffdc00720b */ /* 0x000fe40003f36000 */
[-C--:B------:R-:W-:Y:S02]  /*8040*/  FSEL R5, R5, R0.reuse, P2 ;  /* 0x0000000005057208 */ /* 0x080fe40001000000 */
[----:B------:R-:W-:Y:S02]  /*8050*/  FSETP.GE.FTZ.AND P2, PT, R214, RZ, PT ;  /* 0x000000ffd600720b */ /* 0x000fe40003f56000 */
[-C--:B------:R-:W-:Y:S01]  /*8060*/  FSEL R7, R7, R0.reuse, P4 ;  /* 0x0000000007077208 */ /* 0x080fe20002000000 */
[----:B------:R-:W-:Y:S01]  /*8070*/  FMUL.FTZ R5, R222, R5 ;  /* 0x00000005de057220 */ /* 0x000fe20000410000 */
[-C--:B------:R-:W-:Y:S02]  /*8080*/  FSEL R6, R6, R0.reuse, P3 ;  /* 0x0000000006067208 */ /* 0x080fe40001800000 */
[-C--:B------:R-:W-:Y:S01]  /*8090*/  FSEL R3, R3, R0.reuse, P1 ;  /* 0x0000000003037208 */ /* 0x080fe20000800000 */
[----:B------:R-:W-:Y:S01]  /*80a0*/  FMUL.FTZ R7, R224, R7 ;  /* 0x00000007e0077220 */ /* 0x000fe20000410000 */
[----:B------:R-:W-:Y:S01]  /*80b0*/  FSEL R26, R26, R0, P2 ;  /* 0x000000001a1a7208 */ /* 0x000fe20001000000 */
[----:B------:R-:W-:Y:S01]  /*80c0*/  FMUL.FTZ R6, R223, R6 ;  /* 0x00000006df067220 */ /* 0x000fe20000410000 */
[----:B------:R-:W-:Y:S01]  /*80d0*/  FSETP.GE.FTZ.AND P2, PT, R212, RZ, PT ;  /* 0x000000ffd400720b */ /* 0x000fe20003f56000 */
[----:B------:R-:W-:Y:S01]  /*80e0*/  FMUL.FTZ R3, R220, R3 ;  /* 0x00000003dc037220 */ /* 0x000fe20000410000 */
[----:B------:R-:W-:Y:S01]  /*80f0*/  F2FP.BF16.F32.PACK_AB R13, R13, R9 ;  /* 0x000000090d0d723e */ /* 0x000fe200000010ff */
[----:B------:R-:W-:Y:S01]  /*8100*/  FMUL.FTZ R26, R214, R26 ;  /* 0x0000001ad61a7220 */ /* 0x000fe20000410000 */
[----:B------:R-:W-:Y:S02]  /*8110*/  FSEL R30, R30, R0, P2 ;  /* 0x000000001e1e7208 */ /* 0x000fe40001000000 */
[----:B------:R-:W-:Y:S02]  /*8120*/  FSETP.GE.FTZ.AND P2, PT, R203, RZ, PT ;  /* 0x000000ffcb00720b */ /* 0x000fe40003f56000 */
[----:B------:R-:W-:Y:S01]  /*8130*/  F2FP.BF16.F32.PACK_AB R12, R8, R12 ;  /* 0x0000000c080c723e */ /* 0x000fe200000010ff */
[----:B------:R-:W-:Y:S01]  /*8140*/  FMUL.FTZ R30, R212, R30 ;  /* 0x0000001ed41e7220 */ /* 0x000fe20000410000 */
[----:B------:R-:W-:Y:S01]  /*8150*/  F2FP.BF16.F32.PACK_AB R9, R6, R7 ;  /* 0x000000070609723e */ /* 0x000fe200000010ff */
[C---:B------:R-:W-:Y:S01]  /*8160*/  FADD.FTZ R6, -R0.reuse, R47 ;  /* 0x0000002f00067221 */ /* 0x040fe20000010100 */
[----:B------:R-:W-:Y:S01]  /*8170*/  F2FP.BF16.F32.PACK_AB R8, R3, R5 ;  /* 0x000000050308723e */ /* 0x000fe200000010ff */
[----:B------:R-:W-:Y:S01]  /*8180*/  FADD.FTZ R5, -R0, R46 ;  /* 0x0000002e00057221 */ /* 0x000fe20000010100 */
[----:B------:R-:W-:Y:S01]  /*8190*/  FSETP.GE.FTZ.AND P1, PT, R213, RZ, PT ;  /* 0x000000ffd500720b */ /* 0x000fe20003f36000 */
[----:B------:R-:W-:Y:S01]  /*81a0*/  STS [R227+0x16400], R9 ;  /* 0x01640009e3007388 */ /* 0x000fe20000000800 */
[-C--:B------:R-:W-:Y:S01]  /*81b0*/  FSEL R42, R42, R0.reuse, P2 ;  /* 0x000000002a2a7208 */ /* 0x080fe20001000000 */
[----:B------:R-:W-:Y:S01]  /*81c0*/  FADD.FTZ R3, -R0, R62 ;  /* 0x0000003e00037221 */ /* 0x000fe20000010100 */
[C---:B------:R-:W-:Y:S02]  /*81d0*/  FSETP.GE.FTZ.AND P2, PT, R200.reuse, RZ, PT ;  /* 0x000000ffc800720b */ /* 0x040fe40003f56000 */
[----:B------:R-:W-:Y:S01]  /*81e0*/  STS [R229+0x16000], R19 ;  /* 0x01600013e5007388 */ /* 0x000fe20000000800 */
[----:B------:R-:W-:Y:S01]  /*81f0*/  FSEL R27, R27, R0, P1 ;  /* 0x000000001b1b7208 */ /* 0x000fe20000800000 */
[----:B------:R-:W-:Y:S01]  /*8200*/  FMUL.FTZ R42, R203, R42 ;  /* 0x0000002acb2a7220 */ /* 0x000fe20000410000 */
[----:B------:R-:W-:Y:S02]  /*8210*/  FSETP.GE.FTZ.AND P1, PT, R211, RZ, PT ;  /* 0x000000ffd300720b */ /* 0x000fe40003f36000 */
[----:B------:R-:W-:Y:S01]  /*8220*/  STS [R229+0x16400], R8 ;  /* 0x01640008e5007388 */ /* 0x000fe20000000800 */
[-C--:B------:R-:W-:Y:S01]  /*8230*/  FSEL R5, R5, R0.reuse, P2 ;  /* 0x0000000005057208 */ /* 0x080fe20001000000 */
        /* <DEDUP_REMOVED lines=11> */
[----:B------:R-:W-:Y:S01]  /*82f0*/  FSEL R4, R4, R0, P3 ;  /* 0x0000000004047208 */ /* 0x000fe20001800000 */
[----:B------:R-:W-:Y:S01]  /*8300*/  FMUL.FTZ R11, R189, R5 ;  /* 0x00000005bd0b7220 */ /* 0x000fe20000410000 */
[----:B------:R-:W-:Y:S02]  /*8310*/  F2FP.BF16.F32.PACK_AB R7, R7, R26 ;  /* 0x0000001a0707723e */ /* 0x000fe400000010ff */
[----:B------:R-:W-:Y:S01]  /*8320*/  STS [R232+0x14400], R23 ;  /* 0x01440017e8007388 */ /* 0x000fe20000000800 */
[----:B------:R-:W-:Y:S01]  /*8330*/  FSEL R43, R43, R0, P1 ;  /* 0x000000002b2b7208 */ /* 0x000fe20000800000 */
[----:B------:R-:W-:Y:S01]  /*8340*/  FMUL.FTZ R5, R170, R4 ;  /* 0x00000004aa057220 */ /* 0x000fe20000410000 */
[----:B------:R-:W-:Y:S02]  /*8350*/  FSETP.GE.FTZ.AND P1, PT, R164, RZ, PT ;  /* 0x000000ffa400720b */ /* 0x000fe40003f36000 */
[----:B------:R-:W-:Y:S01]  /*8360*/  STS [R233+0x16000], R24 ;  /* 0x01600018e9007388 */ /* 0x000fe20000000800 */
[----:B------:R-:W-:Y:S01]  /*8370*/  F2FP.BF16.F32.PACK_AB R4, R31, R30 ;  /* 0x0000001e1f04723e */ /* 0x000fe200000010ff */
[----:B------:R-:W-:Y:S01]  /*8380*/  FMUL.FTZ R43, R202, R43 ;  /* 0x0000002bca2b7220 */ /* 0x000fe20000410000 */
[----:B------:R-:W-:Y:S02]  /*8390*/  FSETP.GE.FTZ.AND P5, PT, R199, RZ, PT ;  /* 0x000000ffc700720b */ /* 0x000fe40003fb6000 */
[----:B------:R-:W-:Y:S01]  /*83a0*/  STS [R233+0x16400], R7 ;  /* 0x01640007e9007388 */ /* 0x000fe20000000800 */
[----:B------:R-:W-:Y:S02]  /*83b0*/  FSETP.GE.FTZ.AND P2, PT, R168, RZ, PT ;  /* 0x000000ffa800720b */ /* 0x000fe40003f56000 */
[-C--:B------:R-:W-:Y:S02]  /*83c0*/  FSEL R6, R6, R0.reuse, P5 ;  /* 0x0000000006067208 */ /* 0x080fe40002800000 */
[----:B------:R-:W-:Y:S01]  /*83d0*/  STS [R232+0x16000], R16 ;  /* 0x01600010e8007388 */ /* 0x000fe20000000800 */
[----:B------:R-:W-:Y:S02]  /*83e0*/  FSEL R3, R3, R0, P2 ;  /* 0x0000000003037208 */ /* 0x000fe40001000000 */
[----:B------:R-:W-:Y:S02]  /*83f0*/  F2FP.BF16.F32.PACK_AB R64, R144, R64 ;  /* 0x000000409040723e */ /* 0x000fe400000010ff */
[----:B------:R-:W-:Y:S01]  /*8400*/  STS [R232+0x16400], R4 ;  /* 0x01640004e8007388 */ /* 0x000fe20000000800 */
[----:B------:R-:W-:Y:S01]  /*8410*/  FMUL.FTZ R14, R199, R6 ;  /* 0x00000006c70e7220 */ /* 0x000fe20000410000 */
[----:B------:R-:W-:Y:S01]  /*8420*/  FMUL.FTZ R10, R168, R3 ;  /* 0x00000003a80a7220 */ /* 0x000fe20000410000 */
[----:B------:R-:W-:Y:S02]  /*8430*/  @P1 FADD.FTZ R0, -R0, R63 ;  /* 0x0000003f00001221 */ /* 0x000fe40000010100 */
[----:B------:R-:W-:Y:S01]  /*8440*/  STS [R226+0x14000], R52 ;  /* 0x01400034e2007388 */ /* 0x000fe20000000800 */
[----:B------:R-:W-:Y:S01]  /*8450*/  F2FP.BF16.F32.PACK_AB R3, R43, R42 ;  /* 0x0000002a2b03723e */ /* 0x000fe200000010ff */
[----:B------:R-:W-:Y:S03]  /*8460*/  FMUL.FTZ R6, R164, R0 ;  /* 0x00000000a4067220 */ /* 0x000fe60000410000 */
[----:B------:R-:W-:Y:S01]  /*8470*/  STS [R226+0x14400], R22 ;  /* 0x01440016e2007388 */ /* 0x000fe20000000800 */
[----:B------:R-:W-:Y:S02]  /*8480*/  F2FP.BF16.F32.PACK_AB R0, R14, R15 ;  /* 0x0000000f0e00723e */ /* 0x000fe400000010ff */
[----:B------:R-:W-:Y:S02]  /*8490*/  F2FP.BF16.F32.PACK_AB R5, R5, R11 ;  /* 0x0000000b0505723e */ /* 0x000fe400000010ff */
[----:B------:R-:W-:Y:S01]  /*84a0*/  STS [R228+0x14000], R49 ;  /* 0x01400031e4007388 */ /* 0x000fe20000000800 */
[----:B------:R-:W-:Y:S02]  /*84b0*/  F2FP.BF16.F32.PACK_AB R6, R6, R10 ;  /* 0x0000000a0606723e */ /* 0x000fe400000010ff */
[----:B------:R-:W-:Y:S02]  /*84c0*/  LEA R148, R250, UR4, 0x1 ;  /* 0x00000004fa947c11 */ /* 0x000fe4000f8e08ff */
[----:B------:R-:W-:Y:S05]  /*84d0*/  STS [R228+0x14400], R21 ;  /* 0x01440015e4007388 */ /* 0x000fea0000000800 */
[----:B------:R-:W-:Y:S05]  /*84e0*/  STS [R226+0x16000], R13 ;  /* 0x0160000de2007388 */ /* 0x000fea0000000800 */
[----:B------:R1:W-:Y:S05]  /*84f0*/  STS [R226+0x16400], R3 ;  /* 0x01640003e2007388 */ /* 0x0003ea0000000800 */
[----:B------:R-:W-:Y:S05]  /*8500*/  STS [R228+0x16000], R12 ;  /* 0x0160000ce4007388 */ /* 0x000fea0000000800 */
[----:B------:R2:W-:Y:S05]  /*8510*/  STS [R228+0x16400], R0 ;  /* 0x01640000e4007388 */ /* 0x0005ea0000000800 */
[----:B------:R-:W-:Y:S05]  /*8520*/  STS [R231+0x14000], R48 ;  /* 0x01400030e7007388 */ /* 0x000fea0000000800 */
[----:B------:R-:W-:Y:S05]  /*8530*/  STS [R231+0x14400], R54 ;  /* 0x01440036e7007388 */ /* 0x000fea0000000800 */
[----:B------:R-:W-:Y:S05]  /*8540*/  STS [R230+0x14000], R64 ;  /* 0x01400040e6007388 */ /* 0x000fea0000000800 */
[----:B------:R-:W-:Y:S01]  /*8550*/  STS [R230+0x14400], R20 ;  /* 0x01440014e6007388 */ /* 0x000fe20000000800 */
[----:B-1----:R-:W-:Y:S04]  /*8560*/  IMAD.SHL.U32 R3, R187, 0x2, RZ ;  /* 0x00000002bb037824 */ /* 0x002fe800078e00ff */
[----:B------:R-:W-:Y:S01]  /*8570*/  STS [R231+0x16000], R17 ;  /* 0x01600011e7007388 */ /* 0x000fe20000000800 */
[----:B------:R-:W-:Y:S04]  /*8580*/  IADD3 R2, R3, 0x8000, R2 ;  /* 0x0000800003027810 */ /* 0x000fe80007ffe002 */
[----:B------:R-:W-:Y:S01]  /*8590*/  STS [R231+0x16400], R5 ;  /* 0x01640005e7007388 */ /* 0x000fe20000000800 */
[----:B--2---:R-:W-:Y:S04]  /*85a0*/  IMAD.IADD R0, R2, 0x1, R178 ;  /* 0x0000000102007824 */ /* 0x004fe800078e02b2 */
[----:B------:R-:W-:Y:S05]  /*85b0*/  STS [R230+0x16000], R18 ;  /* 0x01600012e6007388 */ /* 0x000fea0000000800 */
[----:B------:R-:W-:Y:S01]  /*85c0*/  STS [R230+0x16400], R6 ;  /* 0x01640006e6007388 */ /* 0x000fe20000000800 */
[----:B------:R-:W-:Y:S06]  /*85d0*/  BAR.SYNC.DEFER_BLOCKING 0x0 ;  /* 0x0000000000007b1d */ /* 0x000fec0000010000 */
[----:B------:R-:W-:Y:S05]  /*85e0*/  LDSM.16.MT88.4 R4, [R176+0x1c000] ;  /* 0x01c00000b004783b */ /* 0x000fea0000004200 */
[----:B------:R-:W1:Y:S05]  /*85f0*/  LDSM.16.MT88.4 R8, [R2] ;  /* 0x000000000208783b */ /* 0x000e6a0000004200 */
[----:B------:R-:W2:Y:S05]  /*8600*/  LDSM.16.MT88.4 R12, [R176+0x20000] ;  /* 0x02000000b00c783b */ /* 0x000eaa0000004200 */
[----:B------:R-:W3:Y:S05]  /*8610*/  LDSM.16.MT88.4 R16, [R0] ;  /* 0x000000000010783b */ /* 0x000eea0000004200 */
[----:B------:R-:W-:Y:S05]  /*8620*/  LDSM.16.MT88.4 R20, [R176+0x1c800] ;  /* 0x01c80000b014783b */ /* 0x000fea0000004200 */
[----:B------:R-:W4:Y:S05]  /*8630*/  LDSM.16.MT88.4 R24, [R2+0x800] ;  /* 0x000800000218783b */ /* 0x000f2a0000004200 */
[----:B------:R-:W4:Y:S05]  /*8640*/  LDSM.16.MT88.4 R28, [R176+0x20800] ;  /* 0x02080000b01c783b */ /* 0x000f2a0000004200 */
        /* <DEDUP_REMOVED lines=11> */
[----:B------:R-:W1:Y:S05]  /*8700*/  LDSM.16.MT88.4 R4, [R176+0x1d000] ;  /* 0x01d00000b004783b */ /* 0x000e6a0000004200 */
[-C--:B----4-:R-:W-:Y:S01]  /*8710*/  HMMA.16816.F32.BF16 R68, R20, R24.reuse, R68 ;  /* 0x000000181444723c */ /* 0x090fe20000041844 */
[----:B------:R-:W2:Y:S05]  /*8720*/  LDSM.16.MT88.4 R16, [R0+0x1000] ;  /* 0x001000000010783b */ /* 0x000eaa0000004200 */
        /* <DEDUP_REMOVED lines=9> */
[----:B------:R-:W3:Y:S05]  /*87c0*/  LDSM.16.MT88.4 R20, [R176+0x1d800] ;  /* 0x01d80000b014783b */ /* 0x000eea0000004200 */
[-C--:B-1----:R-:W-:Y:S01]  /*87d0*/  HMMA.16816.F32.BF16 R68, R4, R8.reuse, R68 ;  /* 0x000000080444723c */ /* 0x082fe20000041844 */
[----:B------:R-:W1:Y:S05]  /*87e0*/  LDSM.16.MT88.4 R32, [R0+0x1800] ;  /* 0x001800000020783b */ /* 0x000e6a0000004200 */
        /* <DEDUP_REMOVED lines=9> */
[----:B------:R-:W2:Y:S05]  /*8880*/  LDSM.16.MT88.4 R4, [R176+0x1e000] ;  /* 0x01e00000b004783b */ /* 0x000eaa0000004200 */
[-C--:B---3--:R-:W-:Y:S01]  /*8890*/  HMMA.16816.F32.BF16 R68, R20, R24.reuse, R68 ;  /* 0x000000181444723c */ /* 0x088fe20000041844 */
[----:B------:R-:W3:Y:S05]  /*88a0*/  LDSM.16.MT88.4 R16, [R0+0x2000] ;  /* 0x002000000010783b */ /* 0x000eea0000004200 */
[C---:B------:R-:W-:Y:S06]  /*88b0*/  HMMA.16816.F32.BF16 R72, R28.reuse, R24, R72 ;  /* 0x000000181c48723c */ /* 0x040fec0000041848 */
[-C--:B------:R-:W-:Y:S06]  /*88c0*/  HMMA.16816.F32.BF16 R76, R28, R26.reuse, R76 ;  /* 0x0000001a1c4c723c */ /* 0x080fec000004184c */
[C---:B------:R-:W-:Y:S01]  /*88d0*/  HMMA.16816.F32.BF16 R80, R20.reuse, R26, R80 ;  /* 0x0000001a1450723c */ /* 0x040fe20000041850 */
[----:B------:R-:W-:Y:S05]  /*88e0*/  LDSM.16.MT88.4 R24, [R2+0x2800] ;  /* 0x002800000218783b */ /* 0x000fea0000004200 */
[-C--:B-1----:R-:W-:Y:S06]  /*88f0*/  HMMA.16816.F32.BF16 R84, R20, R32.reuse, R84 ;  /* 0x000000201454723c */ /* 0x082fec0000041854 */
[C---:B------:R-:W-:Y:S06]  /*8900*/  HMMA.16816.F32.BF16 R88, R28.reuse, R32, R88 ;  /* 0x000000201c58723c */ /* 0x040fec0000041858 */
[-C--:B------:R-:W-:Y:S01]  /*8910*/  HMMA.16816.F32.BF16 R92, R28, R34.reuse, R92 ;  /* 0x000000221c5c723c */ /* 0x080fe2000004185c */
[----:B------:R-:W-:Y:S05]  /*8920*/  LDSM.16.MT88.4 R28, [R176+0x22800] ;  /* 0x02280000b01c783b */ /* 0x000fea0000004200 */
[----:B------:R-:W-:Y:S01]  /*8930*/  HMMA.16816.F32.BF16 R96, R20, R34, R96 ;  /* 0x000000221460723c */ /* 0x000fe20000041860 */
[----:B------:R-:W1:Y:S05]  /*8940*/  LDSM.16.MT88.4 R20, [R176+0x1e800] ;  /* 0x01e80000b014783b */ /* 0x000e6a0000004200 */
[-C--:B--2---:R-:W-:Y:S01]  /*8950*/  HMMA.16816.F32.BF16 R68, R4, R8.reuse, R68 ;  /* 0x000000080444723c */ /* 0x084fe20000041844 */
[----:B------:R-:W2:Y:S05]  /*8960*/  LDSM.16.MT88.4 R32, [R0+0x2800] ;  /* 0x002800000020783b */ /* 0x000eaa0000004200 */
[C---:B------:R-:W-:Y:S06]  /*8970*/  HMMA.16816.F32.BF16 R72, R12.reuse, R8, R72 ;  /* 0x000000080c48723c */ /* 0x040fec0000041848 */
        /* <DEDUP_REMOVED lines=23> */
[C---:B------:R-:W-:Y:S01]  /*8af0*/  HMMA.16816.F32.BF16 R72, R12.reuse, R8, R72 ;  /* 0x000000080c48723c */ /* 0x040fe20000041848 */
[----:B------:R-:W-:Y:S05]  /*8b00*/  BAR.SYNC.DEFER_BLOCKING 0x0 ;  /* 0x0000000000007b1d */ /* 0x000fea0000010000 */
[-C--:B------:R-:W-:Y:S06]  /*8b10*/  HMMA.16816.F32.BF16 R76, R12, R10.reuse, R76 ;  /* 0x0000000a0c4c723c */ /* 0x080fec000004184c */
[C---:B------:R-:W-:Y:S06]  /*8b20*/  HMMA.16816.F32.BF16 R80, R4.reuse, R10, R80 ;  /* 0x0000000a0450723c */ /* 0x040fec0000041850 */
[-C--:B-1----:R-:W-:Y:S06]  /*8b30*/  HMMA.16816.F32.BF16 R84, R4, R16.reuse, R84 ;  /* 0x000000100454723c */ /* 0x082fec0000041854 */
[C---:B------:R-:W-:Y:S06]  /*8b40*/  HMMA.16816.F32.BF16 R88, R12.reuse, R16, R88 ;  /* 0x000000100c58723c */ /* 0x040fec0000041858 */
[-C--:B------:R-:W-:Y:S06]  /*8b50*/  HMMA.16816.F32.BF16 R92, R12, R18.reuse, R92 ;  /* 0x000000120c5c723c */ /* 0x080fec000004185c */
[----:B------:R-:W-:Y:S06]  /*8b60*/  HMMA.16816.F32.BF16 R96, R4, R18, R96 ;  /* 0x000000120460723c */ /* 0x000fec0000041860 */
[-C--:B--2---:R-:W-:Y:S06]  /*8b70*/  HMMA.16816.F32.BF16 R68, R20, R24.reuse, R68 ;  /* 0x000000181444723c */ /* 0x084fec0000041844 */
[C---:B------:R-:W-:Y:S06]  /*8b80*/  HMMA.16816.F32.BF16 R72, R28.reuse, R24, R72 ;  /* 0x000000181c48723c */ /* 0x040fec0000041848 */
[-C--:B------:R-:W-:Y:S06]  /*8b90*/  HMMA.16816.F32.BF16 R76, R28, R26.reuse, R76 ;  /* 0x0000001a1c4c723c */ /* 0x080fec000004184c */
[C---:B------:R-:W-:Y:S06]  /*8ba0*/  HMMA.16816.F32.BF16 R80, R20.reuse, R26, R80 ;  /* 0x0000001a1450723c */ /* 0x040fec0000041850 */
[-C--:B---3--:R-:W-:Y:S06]  /*8bb0*/  HMMA.16816.F32.BF16 R84, R20, R32.reuse, R84 ;  /* 0x000000201454723c */ /* 0x088fec0000041854 */
        /* <DEDUP_REMOVED lines=31> */
.L_x_1616:
[----:B------:R-:W-:Y:S01]  /*8db0*/  LDSM.16.M88.4 R32, [R184+UR4+0x14000] ;  /* 0x01400004b820783b */ /* 0x000fe20008000200 */
[----:B------:R-:W-:Y:S01]  /*8dc0*/  VIADD R0, R3, UR5 ;  /* 0x0000000503007c36 */ /* 0x000fe20008000000 */
[----:B------:R-:W-:Y:S01]  /*8dd0*/  ULOP3.LUT UR7, UR13, 0x1, URZ, 0xc0, !UPT ;  /* 0x000000010d077892 */ /* 0x000fe2000f8ec03f */
[----:B------:R-:W-:Y:S01]  /*8de0*/  IMAD.MOV.U32 R149, RZ, RZ, 0x4 ;  /* 0x00000004ff957424 */ /* 0x000fe200078e00ff */
[----:B------:R-:W1:Y:S01]  /*8df0*/  LDSM.16.MT88.4 R16, [R2+0x4000] ;  /* 0x004000000210783b */ /* 0x000e620000004200 */
[----:B------:R-:W-:Y:S01]  /*8e00*/  IMAD.IADD R3, R0, 0x1, R178 ;  /* 0x0000000100037824 */ /* 0x000fe200078e02b2 */
[----:B------:R-:W-:Y:S01]  /*8e10*/  UISETP.NE.U32.AND UP1, UPT, UR7, 0x1, UPT ;  /* 0x000000010700788c */ /* 0x000fe2000bf25070 */
[----:B------:R-:W-:Y:S01]  /*8e20*/  VIADD R0, R184, UR4 ;  /* 0x00000004b8007c36 */ /* 0x000fe20008000000 */
[----:B------:R-:W2:Y:S01]  /*8e30*/  LDSM.16.M88.4 R28, [R184+UR4+0x16000] ;  /* 0x01600004b81c783b */ /* 0x000ea20008000200 */
[----:B------:R-:W-:Y:S02]  /*8e40*/  @UP3 UIADD3 UR12, UP2, UR18, -0x200, URZ ;  /* 0xfffffe00120c3890 */ /* 0x000fe4000ff5e03f */
[--C-:B------:R-:W-:Y:S01]  /*8e50*/  IMAD.IADD R144, R185, 0x1, R0.reuse ;  /* 0x00000001b9907824 */ /* 0x100fe200078e0200 */
[----:B------:R-:W3:Y:S01]  /*8e60*/  LDSM.16.MT88.4 R36, [R3] ;  /* 0x000000000324783b */ /* 0x000ee20000004200 */
[C---:B------:R-:W-:Y:S01]  /*8e70*/  IMAD.IADD R0, R178.reuse, 0x1, R0 ;  /* 0x00000001b2007824 */ /* 0x040fe200078e0200 */
[----:B------:R-:W-:Y:S01]  /*8e80*/  UIADD3 UR15, UR13, -0x1, URZ ;  /* 0xffffffff0d0f7890 */ /* 0x000fe2000fffe03f */
[----:B------:R-:W-:Y:S01]  /*8e90*/  IMAD.IADD R145, R178, 0x1, R144 ;  /* 0x00000001b2917824 */ /* 0x000fe200078e0290 */
[----:B------:R-:W-:Y:S01]  /*8ea0*/  LDSM.16.MT88.4 R44, [R2+0x4800] ;  /* 0x00480000022c783b */ /* 0x000fe20000004200 */
[----:B------:R-:W-:Y:S01]  /*8eb0*/  IMAD.MOV.U32 R178, RZ, RZ, R248 ;  /* 0x000000ffffb27224 */ /* 0x000fe200078e00f8 */
[----:B------:R-:W-:Y:S02]  /*8ec0*/  @UP3 UIADD3.X UR7, UR19, -0x1, URZ, UP2, !UPT ;  /* 0xffffffff13073890 */ /* 0x000fe400097fe43f */
[----:B------:R-:W4:Y:S04]  /*8ed0*/  LDSM.16.M88.4 R40, [R144+0x14000] ;  /* 0x014000009028783b */ /* 0x000f280000000200 */
[----:B------:R-:W4:Y:S04]  /*8ee0*/  LDSM.16.M88.4 R48, [R144+0x16000] ;  /* 0x016000009030783b */ /* 0x000f280000000200 */
[----:B------:R-:W4:Y:S04]  /*8ef0*/  LDSM.16.MT88.4 R52, [R3+0x800] ;  /* 0x000800000334783b */ /* 0x000f280000004200 */
[----:B------:R-:W-:Y:S04]  /*8f00*/  LDSM.16.MT88.4 R60, [R2+0x5000] ;  /* 0x00500000023c783b */ /* 0x000fe80000004200 */
[----:B------:R-:W4:Y:S04]  /*8f10*/  LDSM.16.M88.4 R56, [R0+0x14000] ;  /* 0x014000000038783b */ /* 0x000f280000000200 */
        /* <DEDUP_REMOVED lines=23> */
[----:B------:R-:W3:Y:S04]  /*9090*/  LDSM.16.M88.4 R40, [R184+UR4+0x18000] ;  /* 0x01800004b828783b */ /* 0x000ee80008000200 */
[----:B------:R-:W4:Y:S01]  /*90a0*/  LDSM.16.M88.4 R52, [R184+UR4+0x1a000] ;  /* 0x01a00004b834783b */ /* 0x000f220008000200 */
        /* <DEDUP_REMOVED lines=22> */
[----:B------:R2:W-:Y:S04]  /*9210*/  LDSM.16.M88.4 R36, [R0+0x18000] ;  /* 0x018000000024783b */ /* 0x0005e80000000200 */
[----:B------:R-:W-:Y:S01]  /*9220*/  LDSM.16.MT88.4 R140, [R3+0x3000] ;  /* 0x00300000038c783b */ /* 0x000fe20000004200 */
[-C--:B---3--:R-:W-:Y:S06]  /*9230*/  HMMA.16816.F32.BF16 R4, R40, R48.reuse, R4 ;  /* 0x000000302804723c */ /* 0x088fec0000041804 */
[C---:B----4-:R-:W-:Y:S06]  /*9240*/  HMMA.16816.F32.BF16 R8, R52.reuse, R48, R8 ;  /* 0x000000303408723c */ /* 0x050fec0000041808 */
[-C--:B------:R-:W-:Y:S06]  /*9250*/  HMMA.16816.F32.BF16 R12, R52, R50.reuse, R12 ;  /* 0x00000032340c723c */ /* 0x080fec000004180c */
[C---:B------:R-:W-:Y:S01]  /*9260*/  HMMA.16816.F32.BF16 R16, R40.reuse, R50, R16 ;  /* 0x000000322810723c */ /* 0x040fe20000041810 */
[----:B------:R-:W3:Y:S01]  /*9270*/  LDSM.16.MT88.4 R48, [R2+0x7000] ;  /* 0x007000000230783b */ /* 0x000ee20000004200 */
[----:B--2---:R-:W2:Y:S04]  /*9280*/  LDC R0, c[0x0][0x270] ;  /* 0x00009c00ff007b82 */ /* 0x004ea80000000800 */
[-C--:B------:R-:W-:Y:S06]  /*9290*/  HMMA.16816.F32.BF16 R20, R40, R60.reuse, R20 ;  /* 0x0000003c2814723c */ /* 0x080fec0000041814 */
[C---:B------:R-:W-:Y:S06]  /*92a0*/  HMMA.16816.F32.BF16 R24, R52.reuse, R60, R24 ;  /* 0x0000003c3418723c */ /* 0x040fec0000041818 */
[-C--:B------:R-:W-:Y:S01]  /*92b0*/  HMMA.16816.F32.BF16 R28, R52, R62.reuse, R28 ;  /* 0x0000003e341c723c */ /* 0x080fe2000004181c */
[----:B------:R-:W-:Y:S05]  /*92c0*/  LDSM.16.MT88.4 R52, [R2+0x7800] ;  /* 0x007800000234783b */ /* 0x000fea0000004200 */
[----:B------:R-:W-:Y:S01]  /*92d0*/  HMMA.16816.F32.BF16 R32, R40, R62, R32 ;  /* 0x0000003e2820723c */ /* 0x000fe20000041820 */
[----:B------:R-:W4:Y:S04]  /*92e0*/  LDSM.16.M88.4 R40, [R145+0x18000] ;  /* 0x018000009128783b */ /* 0x000f280000000200 */
        /* <DEDUP_REMOVED lines=19> */
[----:B--2---:R-:W-:Y:S01]  /*9420*/  IMAD R38, R0, UR23, RZ ;  /* 0x0000001700267c24 */ /* 0x004fe2000f8e02ff */
[C---:B-1----:R-:W-:Y:S05]  /*9430*/  HMMA.16816.F32.BF16 R8, R56.reuse, R52, R8 ;  /* 0x000000343808723c */ /* 0x042fea0000041808 */
[----:B------:R-:W-:Y:S01]  /*9440*/  IMAD.U32 R0, R38, -0x80, RZ ;  /* 0xffffff8026007824 */ /* 0x000fe200078e00ff */
[-C--:B------:R-:W-:Y:S05]  /*9450*/  HMMA.16816.F32.BF16 R12, R56, R54.reuse, R12 ;  /* 0x00000036380c723c */ /* 0x080fea000004180c */
[----:B------:R-:W-:Y:S01]  /*9460*/  LEA R235, P1, R0, R146, 0x2 ;  /* 0x0000009200eb7211 */ /* 0x000fe200078210ff */
[C---:B------:R-:W-:Y:S05]  /*9470*/  HMMA.16816.F32.BF16 R16, R40.reuse, R54, R16 ;  /* 0x000000362810723c */ /* 0x040fea0000041810 */
[----:B------:R-:W-:Y:S01]  /*9480*/  @P0 VIADD R36, R246, 0xffffff80 ;  /* 0xffffff80f6240836 */ /* 0x000fe20000000000 */
[-C--:B------:R-:W-:Y:S05]  /*9490*/  HMMA.16816.F32.BF16 R20, R40, R60.reuse, R20 ;  /* 0x0000003c2814723c */ /* 0x080fea0000041814 */
[----:B------:R-:W-:Y:S01]  /*94a0*/  LEA.HI.X.SX32 R234, R0, R147, 0x2, P1 ;  /* 0x0000009300ea7211 */ /* 0x000fe200008f16ff */
[C---:B------:R-:W-:Y:S05]  /*94b0*/  HMMA.16816.F32.BF16 R24, R56.reuse, R60, R24 ;  /* 0x0000003c3818723c */ /* 0x040fea0000041818 */
[----:B------:R-:W-:Y:S01]  /*94c0*/  IMAD.MOV.U32 R2, RZ, RZ, R235 ;  /* 0x000000ffff027224 */ /* 0x000fe200078e00eb */
[-C--:B------:R-:W-:Y:S05]  /*94d0*/  HMMA.16816.F32.BF16 R28, R56, R62.reuse, R28 ;  /* 0x0000003e381c723c */ /* 0x080fea000004181c */
[----:B------:R-:W-:Y:S01]  /*94e0*/  IMAD.SHL.U32 R0, R38, 0x8, RZ ;  /* 0x0000000826007824 */ /* 0x000fe200078e00ff */
[----:B------:R-:W-:Y:S05]  /*94f0*/  HMMA.16816.F32.BF16 R32, R40, R62, R32 ;  /* 0x0000003e2820723c */ /* 0x000fea0000041820 */
[----:B------:R-:W-:Y:S01]  /*9500*/  @P0 IMAD.WIDE R36, R36, R149, UR18 ;  /* 0x0000001224240e25 */ /* 0x000fe2000f8e0295 */
[-C--:B------:R-:W-:Y:S01]  /*9510*/  LEA R52, P1, R0, R2.reuse, 0x2 ;  /* 0x0000000200347211 */ /* 0x080fe200078210ff */
[----:B------:R-:W-:Y:S01]  /*9520*/  @UP3 UMOV UR18, UR12 ;  /* 0x0000000c00123c82 */ /* 0x000fe20008000000 */
[----:B------:R-:W-:Y:S02]  /*9530*/  @UP3 UMOV UR19, UR7 ;  /* 0x0000000700133c82 */ /* 0x000fe40008000000 */
[----:B------:R-:W5:Y:S01]  /*9540*/  @P0 LDG.E R241, desc[UR10][R36.64] ;  /* 0x0000000a24f10981 */ /* 0x000f62000c1e1900 */
[----:B------:R-:W-:Y:S02]  /*9550*/  IMAD.MOV.U32 R3, RZ, RZ, R234 ;  /* 0x000000ffff037224 */ /* 0x000fe400078e00ea */
[C---:B------:R-:W-:Y:S01]  /*9560*/  IMAD.SHL.U32 R44, R38.reuse, 0x10, RZ ;  /* 0x00000010262c7824 */ /* 0x040fe200078e00ff */
[----:B------:R-:W5:Y:S01]  /*9570*/  @P0 LDG.E R242, desc[UR10][R36.64+0x20] ;  /* 0x0000200a24f20981 */ /* 0x000f62000c1e1900 */
[----:B------:R-:W-:Y:S01]  /*9580*/  IMAD.SHL.U32 R43, R38, 0x20, RZ ;  /* 0x00000020262b7824 */ /* 0x000fe200078e00ff */
[-C--:B------:R-:W-:Y:S01]  /*9590*/  LEA.HI.X.SX32 R53, R0, R3.reuse, 0x2, P1 ;  /* 0x0000000300357211 */ /* 0x080fe200008f16ff */
[C---:B------:R-:W-:Y:S01]  /*95a0*/  IMAD R42, R38.reuse, 0x28, RZ ;  /* 0x00000028262a7824 */ /* 0x040fe200078e02ff */
[----:B------:R-:W5:Y:S01]  /*95b0*/  @P0 LDG.E R238, desc[UR10][R36.64+0x100] ;  /* 0x0001000a24ee0981 */ /* 0x000f62000c1e1900 */
[C---:B------:R-:W-:Y:S03]  /*95c0*/  IMAD R39, R38.reuse, 0x30, RZ ;  /* 0x0000003026277824 */ /* 0x040fe600078e02ff */
[----:B------:R1:W5:Y:S04]  /*95d0*/  @P0 LDG.E R239, desc[UR10][R36.64+0x120] ;  /* 0x0001200a24ef0981 */ /* 0x000368000c1e1900 */
[----:B------:R2:W-:Y:S04]  /*95e0*/  REDG.E.ADD.F32.FTZ.RN.STRONG.GPU desc[UR10][R2.64], R4 ;  /* 0x00000004020079a6 */ /* 0x0005e8000c10f38a */
[----:B------:R3:W-:Y:S01]  /*95f0*/  REDG.E.ADD.F32.FTZ.RN.STRONG.GPU desc[UR10][R52.64], R5 ;  /* 0x00000005340079a6 */ /* 0x0007e2000c10f38a */
[----:B-1----:R-:W-:Y:S01]  /*9600*/  IMAD R37, R38, 0x18, RZ ;  /* 0x0000001826257824 */ /* 0x002fe200078e02ff */
[-C--:B------:R-:W-:Y:S04]  /*9610*/  LEA R36, P2, R43, R2.reuse, 0x2 ;  /* 0x000000022b247211 */ /* 0x080fe800078410ff */
[CC--:B------:R-:W-:Y:S02]  /*9620*/  LEA R40, P0, R37.reuse, R2.reuse, 0x2 ;  /* 0x0000000225287211 */ /* 0x0c0fe400078010ff */
[CC--:B--2---:R-:W-:Y:S02]  /*9630*/  LEA R4, P1, R44.reuse, R2.reuse, 0x2 ;  /* 0x000000022c047211 */ /* 0x0c4fe400078210ff */
[-C--:B------:R-:W-:Y:S02]  /*9640*/  LEA.HI.X.SX32 R41, R37, R3.reuse, 0x2, P0 ;  /* 0x0000000325297211 */ /* 0x080fe400000f16ff */
[-C--:B---3--:R-:W-:Y:S02]  /*9650*/  LEA.HI.X.SX32 R5, R44, R3.reuse, 0x2, P1 ;  /* 0x000000032c057211 */ /* 0x088fe400008f16ff */
[-C--:B------:R-:W-:Y:S03]  /*9660*/  LEA.HI.X.SX32 R37, R43, R3.reuse, 0x2, P2 ;  /* 0x000000032b257211 */ /* 0x080fe600010f16ff */
        /* <DEDUP_REMOVED lines=212> */
[----:B------:R-:W-:Y:S01]  /*a3b0*/  ULDC UR7, c[0x0][0x390] ;  /* 0x0000e40000077ab9 */ /* 0x000fe20000000800 */
[----:B------:R-:W-:Y:S02]  /*a3c0*/  ULDC UR8, c[0x0][0x38c] ;  /* 0x0000e30000087ab9 */ /* 0x000fe40000000800 */
        /* <DEDUP_REMOVED lines=57> */
[----:B------:R-:W-:Y:S01]  /*a760*/  FMUL.FTZ R68, R68, UR8 ;  /* 0x0000000844447c20 */ /* 0x000fe20008410000 */
[----:B------:R-:W-:Y:S01]  /*a770*/  FMUL.FTZ R16, R69, UR8 ;  /* 0x0000000845107c20 */ /* 0x000fe20008410000 */
[----:B------:R-:W-:Y:S01]  /*a780*/  F2FP.BF16.F32.PACK_AB R17, R17, R130 ;  /* 0x000000821111723e */ /* 0x000fe200000010ff */
[----:B------:R-:W-:Y:S01]  /*a790*/  UISETP.NE.AND UP0, UPT, UR26, -0x1, UPT ;  /* 0xffffffff1a00788c */ /* 0x000fe2000bf05270 */
        /* <DEDUP_REMOVED lines=34> */
[----:B------:R-:W-:Y:S01]  /*a9c0*/  PLOP3.LUT P0, PT, PT, PT, UP0, 0x80, 0x0 ;  /* 0x000000000000781c */ /* 0x000fe20003f0f008 */
[----:B------:R-:W-:Y:S01]  /*a9d0*/  FMUL.FTZ R6, R89, UR8 ;  /* 0x0000000859067c20 */ /* 0x000fe20008410000 */
[----:B------:R-:W-:Y:S01]  /*a9e0*/  F2FP.BF16.F32.PACK_AB R9, R9, R78 ;  /* 0x0000004e0909723e */ /* 0x000fe200000010ff */
[----:B------:R-:W-:Y:S01]  /*a9f0*/  @UP0 UIADD3 UR7, UR22, UR26, URZ ;  /* 0x0000001a16070290 */ /* 0x000fe2000fffe03f */
[----:B------:R-:W-:Y:S01]  /*aa00*/  FMUL.FTZ R90, R90, UR8 ;  /* 0x000000085a5a7c20 */ /* 0x000fe20008410000 */
[----:B------:R-:W-:Y:S01]  /*aa10*/  FMUL.FTZ R5, R91, UR8 ;  /* 0x000000085b057c20 */ /* 0x000fe20008410000 */
[----:B------:R-:W-:Y:S01]  /*aa20*/  FMUL.FTZ R92, R92, UR8 ;  /* 0x000000085c5c7c20 */ /* 0x000fe20008410000 */
[----:B------:R-:W-:Y:S01]  /*aa30*/  FMUL.FTZ R2, R93, UR8 ;  /* 0x000000085d027c20 */ /* 0x000fe20008410000 */
[----:B------:R-:W-:Y:S01]  /*aa40*/  FMUL.FTZ R94, R94, UR8 ;  /* 0x000000085e5e7c20 */ /* 0x000fe20008410000 */
[----:B------:R-:W-:Y:S01]  /*aa50*/  FMUL.FTZ R0, R95, UR8 ;  /* 0x000000085f007c20 */ /* 0x000fe20008410000 */
[----:B------:R-:W-:Y:S01]  /*aa60*/  F2FP.BF16.F32.PACK_AB R8, R8, R84 ;  /* 0x000000540808723e */ /* 0x000fe200000010ff */
[----:B------:R-:W-:Y:S01]  /*aa70*/  @UP0 ULDC.64 UR8, c[0x0][0x450] ;  /* 0x0001140000080ab9 */ /* 0x000fe20000000a00 */
[----:B------:R-:W-:Y:S01]  /*aa80*/  F2FP.BF16.F32.PACK_AB R7, R7, R86 ;  /* 0x000000560707723e */ /* 0x000fe200000010ff */
[----:B------:R-:W-:Y:S01]  /*aa90*/  @UP0 UIMAD.WIDE.U32 UR12, UR7, UR8, URZ ;  /* 0x00000008070c02a5 */ /* 0x000fe2000f8e003f */
[----:B------:R-:W-:Y:S01]  /*aaa0*/  F2FP.BF16.F32.PACK_AB R4, R4, R96 ;  /* 0x000000600404723e */ /* 0x000fe200000010ff */
[----:B------:R-:W-:Y:S01]  /*aab0*/  @UP0 UIMAD UR7, UR7, UR9, URZ ;  /* 0x00000009070702a4 */ /* 0x000fe2000f8e023f */
[----:B------:R-:W-:Y:S01]  /*aac0*/  F2FP.BF16.F32.PACK_AB R3, R3, R98 ;  /* 0x000000620303723e */ /* 0x000fe200000010ff */
[----:B------:R-:W-:Y:S01]  /*aad0*/  USHF.L.U32 UR18, UR21, 0x7, URZ ;  /* 0x0000000715127899 */ /* 0x000fe2000800063f */
[----:B------:R-:W-:Y:S01]  /*aae0*/  F2FP.BF16.F32.PACK_AB R6, R6, R88 ;  /* 0x000000580606723e */ /* 0x000fe200000010ff */
[----:B------:R-:W-:Y:S01]  /*aaf0*/  @UP0 UIADD3 UR23, UR13, UR7, URZ ;  /* 0x000000070d170290 */ /* 0x000fe2000fffe03f */
[----:B------:R-:W-:Y:S01]  /*ab00*/  F2FP.BF16.F32.PACK_AB R5, R5, R90 ;  /* 0x0000005a0505723e */ /* 0x000fe200000010ff */
[----:B------:R-:W-:Y:S01]  /*ab10*/  @UP0 UMOV UR20, UR12 ;  /* 0x0000000c00140c82 */ /* 0x000fe20008000000 */
[----:B------:R-:W-:-:S02]  /*ab20*/  F2FP.BF16.F32.PACK_AB R2, R2, R92 ;  /* 0x0000005c0202723e */ /* 0x000fc400000010ff */
[----:B------:R-:W-:Y:S01]  /*ab30*/  F2FP.BF16.F32.PACK_AB R0, R0, R94 ;  /* 0x0000005e0000723e */ /* 0x000fe200000010ff */
        /* <DEDUP_REMOVED lines=14> */
[----:B------:R1:W-:Y:S04]  /*ac20*/  STS [R252+0x4000], R16 ;  /* 0x00400010fc007388 */ /* 0x0003e80000000800 */
[----:B------:R-:W-:Y:S04]  /*ac30*/  STS [R252+0x4400], R15 ;  /* 0x0044000ffc007388 */ /* 0x000fe80000000800 */
[----:B------:R-:W-:Y:S04]  /*ac40*/  STS [R135+0x4000], R12 ;  /* 0x0040000c87007388 */ /* 0x000fe80000000800 */
[----:B------:R-:W-:Y:S04]  /*ac50*/  STS [R134+0x4000], R11 ;  /* 0x0040000b86007388 */ /* 0x000fe80000000800 */
[----:B------:R-:W-:Y:S04]  /*ac60*/  STS [R252+0x6000], R14 ;  /* 0x0060000efc007388 */ /* 0x000fe80000000800 */
[----:B------:R-:W-:Y:S04]  /*ac70*/  STS [R252+0x6400], R13 ;  /* 0x0064000dfc007388 */ /* 0x000fe80000000800 */
[----:B------:R-:W-:Y:S01]  /*ac80*/  STS [R133+0x4000], R10 ;  /* 0x0040000a85007388 */ /* 0x000fe20000000800 */
[----:B-1----:R-:W1:Y:S03]  /*ac90*/  S2R R16, SR_TID.X ;  /* 0x0000000000107919 */ /* 0x002e660000002100 */
        /* <DEDUP_REMOVED lines=8> */
[----:B------:R1:W-:Y:S02]  /*ad20*/  STS [R54+0x4000], R0 ;  /* 0x0040000036007388 */ /* 0x0003e40000000800 */
[----:B-1----:R-:W-:Y:S01]  /*ad30*/  SHF.R.S32.HI R0, RZ, 0x1f, R16 ;  /* 0x0000001fff007819 */ /* 0x002fe20000011410 */
        /* <DEDUP_REMOVED lines=14> */
.L_x_1618:
        /* <DEDUP_REMOVED lines=23> */
.L_x_1619:
        /* <DEDUP_REMOVED lines=27> */
[----:B------:R1:W3:Y:S01]  /*b140*/  LDS.128 R20, [R148+0x11000] ;  /* 0x0110000094147984 */ /* 0x0002e20000000c00 */
[----:B------:R-:W-:Y:S01]  /*b150*/  IMAD.WIDE.U32 R2, R4, UR59, R2 ;  /* 0x0000003b04027c25 */ /* 0x000fe2000f8e0002 */
[----:B------:R-:W-:-:S02]  /*b160*/  SHF.R.S32.HI R11, RZ, 0x1f, R0 ;  /* 0x0000001fff0b7819 */ /* 0x000fc40000011400 */
[----:B------:R1:W4:Y:S02]  /*b170*/  LDS.128 R24, [R148+0x12000] ;  /* 0x0120000094187984 */ /* 0x0003240000000c00 */
[----:B------:R-:W-:Y:S02]  /*b180*/  IADD3 R10, R3, UR15, RZ ;  /* 0x0000000f030a7c10 */ /* 0x000fe4000fffe0ff */
        /* <DEDUP_REMOVED lines=13> */
.L_x_1621:
[----:B------:R-:W-:Y:S05]  /*b260*/  BSYNC B0 ;  /* 0x0000000000007941 */ /* 0x000fea0003800000 */
.L_x_1620:
        /* <DEDUP_REMOVED lines=14> */
.L_x_1623:
[----:B------:R-:W-:Y:S05]  /*b350*/  BSYNC B0 ;  /* 0x0000000000007941 */ /* 0x000fea0003800000 */
.L_x_1622:
        /* <DEDUP_REMOVED lines=15> */
.L_x_1625:
[----:B------:R-:W-:Y:S05]  /*b450*/  BSYNC B0 ;  /* 0x0000000000007941 */ /* 0x000fea0003800000 */
.L_x_1624:
        /* <DEDUP_REMOVED lines=14> */
.L_x_1627:
[----:B------:R-:W-:Y:S05]  /*b540*/  BSYNC B0 ;  /* 0x0000000000007941 */ /* 0x000fea0003800000 */
.L_x_1626:
        /* <DEDUP_REMOVED lines=27> */
.L_x_1629:
[----:B------:R-:W-:Y:S05]  /*b700*/  BSYNC B0 ;  /* 0x0000000000007941 */ /* 0x000fea0003800000 */
.L_x_1628:
        /* <DEDUP_REMOVED lines=14> */
.L_x_1631:
[----:B------:R-:W-:Y:S05]  /*b7f0*/  BSYNC B0 ;  /* 0x0000000000007941 */ /* 0x000fea0003800000 */
.L_x_1630:
        /* <DEDUP_REMOVED lines=14> */
.L_x_1633:
[----:B------:R-:W-:Y:S05]  /*b8e0*/  BSYNC B0 ;  /* 0x0000000000007941 */ /* 0x000fea0003800000 */
.L_x_1632:
        /* <DEDUP_REMOVED lines=13> */
.L_x_1614:
        /* <DEDUP_REMOVED lines=25> */
.L_x_1635:
        /* <DEDUP_REMOVED lines=23> */
.L_x_1636:
        /* <DEDUP_REMOVED lines=35> */
.L_x_1638:
[----:B------:R-:W-:Y:S05]  /*bef0*/  BSYNC B0 ;  /* 0x0000000000007941 */ /* 0x000fea0003800000 */
.L_x_1637:
        /* <DEDUP_REMOVED lines=14> */
.L_x_1640:
[----:B------:R-:W-:Y:S05]  /*bfe0*/  BSYNC B0 ;  /* 0x0000000000007941 */ /* 0x000fea0003800000 */
.L_x_1639:
        /* <DEDUP_REMOVED lines=14> */
.L_x_1642:
[----:B------:R-:W-:Y:S05]  /*c0d0*/  BSYNC B0 ;  /* 0x0000000000007941 */ /* 0x000fea0003800000 */
.L_x_1641:
        /* <DEDUP_REMOVED lines=14> */
.L_x_1644:
[----:B------:R-:W-:Y:S05]  /*c1c0*/  BSYNC B0 ;  /* 0x0000000000007941 */ /* 0x000fea0003800000 */
.L_x_1643:
        /* <DEDUP_REMOVED lines=26> */
.L_x_1646:
[----:B------:R-:W-:Y:S05]  /*c370*/  BSYNC B0 ;  /* 0x0000000000007941 */ /* 0x000fea0003800000 */
.L_x_1645:
        /* <DEDUP_REMOVED lines=14> */
.L_x_1648:
[----:B------:R-:W-:Y:S05]  /*c460*/  BSYNC B0 ;  /* 0x0000000000007941 */ /* 0x000fea0003800000 */
.L_x_1647:
        /* <DEDUP_REMOVED lines=14> */
.L_x_1650:
[----:B------:R-:W-:Y:S05]  /*c550*/  BSYNC B0 ;  /* 0x0000000000007941 */ /* 0x000fea0003800000 */
.L_x_1649:
        /* <DEDUP_REMOVED lines=13> */
.L_x_1634:
[----:B------:R-:W-:Y:S05]  /*c630*/  BSYNC B1 ;  /* 0x0000000000017941 */ /* 0x000fea0003800000 */
.L_x_1609:
[----:B-1--4-:R-:W4:Y:S01]  /*c640*/  LDL R2, [R1+0x34] ;  /* 0x0000340001027983 */ /* 0x012f220000100800 */
[----:B------:R-:W-:Y:S02]  /*c650*/  ULDC UR6, c[0x0][0xc] ;  /* 0x0000030000067ab9 */ /* 0x000fe40000000800 */
[----:B------:R-:W-:Y:S01]  /*c660*/  UIADD3 UR21, UR6, UR21, URZ ;  /* 0x0000001506157290 */ /* 0x000fe2000fffe03f */
[----:B----4-:R-:W-:-:S13]  /*c670*/  R2UR UR7, R2 ;  /* 0x00000000020772ca */ /* 0x010fda00000e0000 */
[----:B------:R-:W-:-:S06]  /*c680*/  UISETP.GE.AND UP0, UPT, UR21, UR7, UPT ;  /* 0x000000071500728c */ /* 0x000fcc000bf06270 */
[----:B------:R-:W-:-:S13]  /*c690*/  PLOP3.LUT P0, PT, PT, PT, UP0, 0x80, 0x0 ;  /* 0x000000000000781c */ /* 0x000fda0003f0f008 */
[----:B------:R-:W-:Y:S05]  /*c6a0*/  @P0 BRA `(.L_x_1651) ;  /* 0x0000000000040947 */ /* 0x000fea0003800000 */
[----:B------:R-:W-:Y:S05]  /*c6b0*/  BRA `(.L_x_1652) ;  /* 0xffffff4400147947 */ /* 0x000fea000383ffff */
.L_x_1651:
[----:B------:R-:W-:Y:S05]  /*c6c0*/  EXIT ;  /* 0x000000000000794d */ /* 0x000fea0003800000 */
.L_x_1653:
        /* <DEDUP_REMOVED lines=11> */
.L_x_2487:


//--------------------- .text._ZN5flash44flash_bwd_dq_dk_dv_loop_seqk_parallel_kernelI23Flash_bwd_kernel_traitsILi64ELi128ELi128ELi8ELi4ELi4ELi4ELb0ELb0EN7cutlass10bfloat16_tE19Flash_kernel_traitsILi64ELi128ELi128ELi8ES3_EELb0ELb0ELb0ELb0ELb0ELb1ELb1EEEvNS_16Flash_bwd_paramsE --------------------------
	.section	.text._ZN5flash44flash_bwd_dq_dk_dv_loop_seqk_parallel_kernelI23Flash_bwd_kernel_traitsILi64ELi128ELi128ELi8ELi4ELi4ELi4ELb0ELb0EN7cutlass10bfloat16_tE19Flash_kernel_traitsILi64ELi128ELi128ELi8ES3_EELb0ELb0ELb0ELb0ELb0ELb1ELb1EEEvNS_16Flash_bwd_paramsE,"ax",@progbits
	.align	128
        .global         _ZN5flash44flash_bwd_dq_dk_dv_loop_seqk_parallel_kernelI23Flash_bwd_kernel_traitsILi64ELi128ELi128ELi8ELi4ELi4ELi4ELb0ELb0EN7cutlass10bfloat16_tE19Flash_kernel_traitsILi64ELi128ELi128ELi8ES3_EELb0ELb0ELb0ELb0ELb0ELb1ELb1EEEvNS_16Flash_bwd_paramsE
        .type           _ZN5flash44flash_bwd_dq_dk_dv_loop_seqk_parallel_kernelI23Flash_bwd_kernel_traitsILi64ELi128ELi128ELi8ELi4ELi4ELi4ELb0ELb0EN7cutlass10bfloat16_tE19Flash_kernel_traitsILi64ELi128ELi128ELi8ES3_EELb0ELb0ELb0ELb0ELb0ELb1ELb1EEEvNS_16Flash_bwd_paramsE,@function
        .size           _ZN5flash44flash_bwd_dq_dk_dv_loop_seqk_parallel_kernelI23Flash_bwd_kernel_traitsILi64ELi128ELi128ELi8ELi4ELi4ELi4ELb0ELb0EN7cutlass10bfloat16_tE19Flash_kernel_traitsILi64ELi128ELi128ELi8ES3_EELb0ELb0ELb0ELb0ELb0ELb1ELb1EEEvNS_16Flash_bwd_paramsE,(.L_x_2488 - _ZN5flash44flash_bwd_dq_dk_dv_loop_seqk_parallel_kernelI23Flash_bwd_kernel_traitsILi64ELi128ELi128ELi8ELi4ELi4ELi4ELb0ELb0EN7cutlass10bfloat16_tE19Flash_kernel_traitsILi64ELi128ELi128ELi8ES3_EELb0ELb0ELb0ELb0ELb0ELb1ELb1EEEvNS_16Flash_bwd_paramsE)
        .other          _ZN5flash44flash_bwd_dq_dk_dv_loop_seqk_parallel_kernelI23Flash_bwd_kernel_traitsILi64ELi128ELi128ELi8ELi4ELi4ELi4ELb0ELb0EN7cutlass10bfloat16_tE19Flash_kernel_traitsILi64ELi128ELi128ELi8ES3_EELb0ELb0ELb0ELb0ELb0ELb1ELb1EEEvNS_16Flash_bwd_paramsE,@"STO_CUDA_ENTRY STV_DEFAULT"
_ZN5flash44flash_bwd_dq_dk_dv_loop_seqk_parallel_kernelI23Flash_bwd_kernel_traitsILi64ELi128ELi128ELi8ELi4ELi4ELi4ELb0ELb0EN7cutlass10bfloat16_tE19Flash_kernel_traitsILi64ELi128ELi128ELi8ES3_EELb0ELb0ELb0ELb0ELb0ELb1ELb1EEEvNS_16Flash_bwd_paramsE:
.text._ZN5flash44flash_bwd_dq_dk_dv_loop_seqk_parallel_kernelI23Flash_bwd_kernel_traitsILi64ELi128ELi128ELi8ELi4ELi4ELi4ELb0ELb0EN7cutlass10bfloat16_tE19Flash_kernel_traitsILi64ELi128ELi128ELi8ES3_EELb0ELb0ELb0ELb0ELb0ELb1ELb1EEEvNS_16Flash_bwd_paramsE:
        /* <DEDUP_REMOVED lines=16> */
[----:B------:R-:W-:Y:S01]  /*0100*/  ULDC.64 UR10, c[0x0][0x208] ;  /* 0x00008200000a7ab9 */ /* 0x000fe20000000a00 */
[----:B------:R-:W-:-:S05]  /*0110*/  UMOV UR60, 0xffffc000 ;  /* 0xffffc000003c7882 */ /* 0x000fca0000000000 */
        /* <DEDUP_REMOVED lines=19> */
[-C--:B------:R-:W-:Y:S01]  /*0250*/  LEA.HI R17, R14, R15.reuse, RZ, 0x2 ;  /* 0x0000000f0e117211 */ /* 0x080fe200078f10ff */
[----:B------:R-:W-:Y:S01]  /*0260*/  IMAD.IADD R12, R8, 0x1, -R2 ;  /* 0x00000001080c7824 */ /* 0x000fe200078e0a02 */
[----:B------:R-:W-:-:S02]  /*0270*/  LEA.HI R16, R14, R15, RZ, 0x3 ;  /* 0x0000000f0e107211 */ /* 0x000fc400078f18ff */
[----:B------:R-:W-:Y:S02]  /*0280*/  LOP3.LUT R2, R7, 0xfffffff0, RZ, 0xc0, !PT ;  /* 0xfffffff007027812 */ /* 0x000fe400078ec0ff */
        /* <DEDUP_REMOVED lines=19> */
[----:B------:R-:W-:Y:S01]  /*03c0*/  LOP3.LUT P3, RZ, R0, 0x4, RZ, 0xc0, !PT ;  /* 0x0000000400ff7812 */ /* 0x000fe2000786c0ff */
[----:B------:R-:W-:Y:S01]  /*03d0*/  IMAD.IADD R18, R2, 0x1, -R3 ;  /* 0x0000000102127824 */ /* 0x000fe200078e0a03 */
[----:B------:R-:W-:Y:S01]  /*03e0*/  LOP3.LUT R9, R5, R4, RZ, 0x3c, !PT ;  /* 0x0000000405097212 */ /* 0x000fe200078e3cff */
[----:B------:R-:W-:Y:S01]  /*03f0*/  IMAD.SHL.U32 R0, R0, 0x40, RZ ;  /* 0x0000004000007824 */ /* 0x000fe200078e00ff */
[CC--:B------:R-:W-:Y:S01]  /*0400*/  LEA.HI R6, R14.reuse, R15.reuse, RZ, 0x7 ;  /* 0x0000000f0e067211 */ /* 0x0c0fe200078f38ff */
[----:B------:R-:W-:Y:S01]  /*0410*/  IMAD.SHL.U32 R2, R11, 0x10, RZ ;  /* 0x000000100b027824 */ /* 0x000fe200078e00ff */
[----:B------:R-:W-:Y:S01]  /*0420*/  LEA.HI R3, R14, R15, RZ, 0x6 ;  /* 0x0000000f0e037211 */ /* 0x000fe200078f30ff */
[----:B------:R-:W-:Y:S01]  /*0430*/  STL [R1+0x74], R18 ;  /* 0x0000741201007387 */ /* 0x000fe20000100800 */
[----:B------:R-:W-:-:S02]  /*0440*/  LOP3.LUT R0, R0, 0x1c0, RZ, 0xc0, !PT ;  /* 0x000001c000007812 */ /* 0x000fc400078ec0ff */
[----:B------:R-:W-:Y:S01]  /*0450*/  LEA.HI.SX32 R5, R10, R2, 0x1e ;  /* 0x000000020a057211 */ /* 0x000fe200078ff2ff */
[----:B------:R-:W-:Y:S01]  /*0460*/  IMAD.SHL.U32 R3, R3, 0x8, RZ ;  /* 0x0000000803037824 */ /* 0x000fe200078e00ff */
[C---:B------:R-:W-:Y:S02]  /*0470*/  LOP3.LUT R187, R0.reuse, 0x8, R16, 0xf8, !PT ;  /* 0x0000000800bb7812 */ /* 0x040fe400078ef810 */
[----:B------:R-:W-:Y:S01]  /*0480*/  LOP3.LUT R4, R0, 0x30, R2, 0xf8, !PT ;  /* 0x0000003000047812 */ /* 0x000fe200078ef802 */
[----:B------:R1:W-:Y:S01]  /*0490*/  STL [R1+0x6c], R5 ;  /* 0x00006c0501007387 */ /* 0x0003e20000100800 */
[----:B------:R-:W-:Y:S02]  /*04a0*/  SHF.R.S32.HI R6, RZ, 0x7, R6 ;  /* 0x00000007ff067819 */ /* 0x000fe40000011406 */
[----:B------:R-:W-:Y:S02]  /*04b0*/  SHF.R.U32.HI R0, RZ, 0x3, R0 ;  /* 0x00000003ff007819 */ /* 0x000fe40000011600 */
[----:B------:R-:W-:-:S02]  /*04c0*/  LOP3.LUT R9, R9, 0xfffffe00, R3, 0xf8, !PT ;  /* 0xfffffe0009097812 */ /* 0x000fc400078ef803 */
[----:B------:R-:W-:Y:S02]  /*04d0*/  LOP3.LUT R187, R187, R0, RZ, 0x3c, !PT ;  /* 0x00000000bbbb7212 */ /* 0x000fe400078e3cff */
[----:B------:R-:W-:Y:S01]  /*04e0*/  LOP3.LUT R3, R4, 0x8, R16, 0xf8, !PT ;  /* 0x0000000804037812 */ /* 0x000fe200078ef810 */
[----:B------:R2:W-:Y:S01]  /*04f0*/  STL [R1+0x64], R9 ;  /* 0x0000640901007387 */ /* 0x0005e20000100800 */
[----:B------:R-:W-:-:S04]  /*0500*/  LOP3.LUT R7, R8, 0x1, RZ, 0xc0, !PT ;  /* 0x0000000108077812 */ /* 0x000fc800078ec0ff */
[----:B------:R-:W-:Y:S01]  /*0510*/  ISETP.NE.U32.AND P0, PT, R7, 0x1, PT ;  /* 0x000000010700780c */ /* 0x000fe20003f05070 */
[----:B------:R-:W-:-:S03]  /*0520*/  IMAD.SHL.U32 R7, R12, 0x10, RZ ;  /* 0x000000100c077824 */ /* 0x000fc600078e00ff */
[----:B------:R-:W-:Y:S01]  /*0530*/  R2P PR, R8, 0x6 ;  /* 0x0000000608007804 */ /* 0x000fe20000000000 */
[----:B-1----:R-:W-:-:S04]  /*0540*/  IMAD.SHL.U32 R5, R12, 0x200, RZ ;  /* 0x000002000c057824 */ /* 0x002fc800078e00ff */
[----:B------:R-:W-:Y:S01]  /*0550*/  IMAD R2, R6, 0x1000, R5 ;  /* 0x0000100006027824 */ /* 0x000fe200078e0205 */
[----:B------:R-:W-:Y:S01]  /*0560*/  LOP3.LUT R5, R5, R3, R0, 0xf6, !PT ;  /* 0x0000000305057212 */ /* 0x000fe200078ef600 */
[----:B------:R-:W-:Y:S02]  /*0570*/  IMAD.SHL.U32 R0, R8, 0x40, RZ ;  /* 0x0000004008007824 */ /* 0x000fe400078e00ff */
[----:B------:R-:W-:Y:S01]  /*0580*/  IMAD.IADD R187, R2, 0x1, R187 ;  /* 0x0000000102bb7824 */ /* 0x000fe200078e02bb */
[----:B------:R-:W-:Y:S02]  /*0590*/  LOP3.LUT R2, R17, 0x7ffffffc, RZ, 0xc0, !PT ;  /* 0x7ffffffc11027812 */ /* 0x000fe400078ec0ff */
[----:B------:R-:W-:Y:S01]  /*05a0*/  LOP3.LUT R0, R0, 0x1c0, RZ, 0xc0, !PT ;  /* 0x000001c000007812 */ /* 0x000fe200078ec0ff */
[----:B------:R-:W-:Y:S02]  /*05b0*/  IMAD.SHL.U32 R187, R187, 0x2, RZ ;  /* 0x00000002bbbb7824 */ /* 0x000fe400078e00ff */
[C---:B------:R-:W-:Y:S01]  /*05c0*/  IMAD.IADD R4, R15.reuse, 0x1, -R2 ;  /* 0x000000010f047824 */ /* 0x040fe200078e0a02 */
[----:B------:R-:W-:Y:S01]  /*05d0*/  SHF.R.U32.HI R3, RZ, 0x3, R0 ;  /* 0x00000003ff037819 */ /* 0x000fe20000011600 */
[----:B------:R-:W-:-:S02]  /*05e0*/  IMAD.SHL.U32 R15, R15, 0x2, RZ ;  /* 0x000000020f0f7824 */ /* 0x000fc400078e00ff */
[----:B------:R-:W-:Y:S02]  /*05f0*/  IMAD.SHL.U32 R2, R6, 0x8, RZ ;  /* 0x0000000806027824 */ /* 0x000fe400078e00ff */
[----:B------:R-:W-:Y:S01]  /*0600*/  IMAD.SHL.U32 R4, R4, 0x2, RZ ;  /* 0x0000000204047824 */ /* 0x000fe200078e00ff */
[----:B------:R-:W-:Y:S02]  /*0610*/  LOP3.LUT R8, R15, 0x6, RZ, 0xc0, !PT ;  /* 0x000000060f087812 */ /* 0x000fe400078ec0ff */
[----:B------:R-:W-:-:S03]  /*0620*/  LOP3.LUT R2, R2, 0x8, RZ, 0xc0, !PT ;  /* 0x0000000802027812 */ /* 0x000fc600078ec0ff */
[----:B------:R-:W-:Y:S01]  /*0630*/  IMAD R8, R6, 0x40, R8 ;  /* 0x0000004006087824 */ /* 0x000fe200078e0208 */
[----:B------:R-:W-:Y:S01]  /*0640*/  LOP3.LUT R10, R2, 0x10, R7, 0xf8, !PT ;  /* 0x00000010020a7812 */ /* 0x000fe200078ef807 */
[----:B------:R-:W-:Y:S01]  /*0650*/  IMAD R6, R6, 0x2000, R4 ;  /* 0x0000200006067824 */ /* 0x000fe200078e0204 */
[CC--:B--2---:R-:W-:Y:S01]  /*0660*/  LOP3.LUT R9, R3.reuse, R0.reuse, R2, 0x1e, !PT ;  /* 0x0000000003097212 */ /* 0x0c4fe200078e1e02 */
[----:B------:R-:W-:Y:S01]  /*0670*/  IMAD.SHL.U32 R2, R18, 0x40, RZ ;  /* 0x0000004012027824 */ /* 0x000fe200078e00ff */
[----:B------:R-:W-:Y:S01]  /*0680*/  LOP3.LUT R7, R3, R0, RZ, 0xfc, !PT ;  /* 0x0000000003077212 */ /* 0x000fe200078efcff */
[----:B------:R1:W-:Y:S01]  /*0690*/  STL [R1+0x68], R8 ;  /* 0x0000680801007387 */ /* 0x0003e20000100800 */
[C---:B------:R-:W-:Y:S02]  /*06a0*/  IMAD R0, R11.reuse, 0x400, R4 ;  /* 0x000004000b007824 */ /* 0x040fe400078e0204 */
[----:B------:R-:W-:Y:S01]  /*06b0*/  IMAD R3, R11, 0x400, R6 ;  /* 0x000004000b037824 */ /* 0x000fe200078e0206 */
[----:B------:R-:W-:Y:S01]  /*06c0*/  LOP3.LUT R2, R2, 0x1c0, RZ, 0xc0, !PT ;  /* 0x000001c002027812 */ /* 0x000fe200078ec0ff */
[----:B------:R-:W-:-:S02]  /*06d0*/  IMAD.SHL.U32 R4, R12, 0x8, RZ ;  /* 0x000000080c047824 */ /* 0x000fc400078e00ff */
[----:B------:R-:W-:Y:S01]  /*06e0*/  IMAD.IADD R7, R7, 0x1, R3 ;  /* 0x0000000107077824 */ /* 0x000fe200078e0203 */
[----:B------:R-:W-:Y:S01]  /*06f0*/  SHF.R.U32.HI R6, RZ, 0x3, R2 ;  /* 0x00000003ff067819 */ /* 0x000fe20000011602 */
[----:B------:R-:W-:Y:S01]  /*0700*/  IMAD.IADD R9, R0, 0x1, R9 ;  /* 0x0000000100097824 */ /* 0x000fe200078e0209 */
[----:B------:R-:W-:Y:S02]  /*0710*/  LOP3.LUT R3, R2, 0x8, R4, 0xf8, !PT ;  /* 0x0000000802037812 */ /* 0x000fe400078ef804 */
[----:B------:R-:W-:Y:S02]  /*0720*/  LOP3.LUT R2, R6, R10, R2, 0x1e, !PT ;  /* 0x0000000a06027212 */ /* 0x000fe400078e1e02 */
[----:B------:R-:W-:Y:S01]  /*0730*/  LOP3.LUT R3, R3, R6, RZ, 0x3c, !PT ;  /* 0x0000000603037212 */ /* 0x000fe200078e3cff */
[----:B------:R-:W-:Y:S01]  /*0740*/  IMAD.MOV.U32 R6, RZ, RZ, 0x440 ;  /* 0x00000440ff067424 */ /* 0x000fe200078e00ff */
[----:B------:R-:W-:-:S04]  /*0750*/  LEA R7, R7, UR4, 0x1 ;  /* 0x0000000407077c11 */ /* 0x000fc8000f8e08ff */
[----:B------:R-:W-:Y:S01]  /*0760*/  SEL R6, R6, 0x3c0, !P2 ;  /* 0x000003c006067807 */ /* 0x000fe20005000000 */
[----:B-1----:R-:W-:-:S05]  /*0770*/  IMAD.SHL.U32 R8, R13, 0x40, RZ ;  /* 0x000000400d087824 */ /* 0x002fca00078e00ff */
[----:B------:R-:W-:-:S04]  /*0780*/  LOP3.LUT R0, R8, 0xfffffe00, RZ, 0xc0, !PT ;  /* 0xfffffe0008007812 */ /* 0x000fc800078ec0ff */
[----:B------:R-:W-:Y:S01]  /*0790*/  LOP3.LUT R192, R2, R0, RZ, 0xfc, !PT ;  /* 0x0000000002c07212 */ /* 0x000fe200078efcff */
[----:B------:R-:W-:Y:S02]  /*07a0*/  IMAD R4, R11, 0x400, R0 ;  /* 0x000004000b047824 */ /* 0x000fe400078e0200 */
[----:B------:R-:W-:Y:S01]  /*07b0*/  IMAD.U32 R2, RZ, RZ, UR5 ;  /* 0x00000005ff027e24 */ /* 0x000fe2000f8e00ff */
[----:B------:R-:W-:Y:S01]  /*07c0*/  USHF.R.S32.HI UR5, URZ, 0x1f, UR56 ;  /* 0x0000001f3f057899 */ /* 0x000fe20008011438 */
[----:B------:R-:W-:Y:S02]  /*07d0*/  IMAD.IADD R193, R4, 0x1, R3 ;  /* 0x0000000104c17824 */ /* 0x000fe400078e0203 */
[----:B------:R-:W-:Y:S01]  /*07e0*/  IMAD.U32 R3, RZ, RZ, UR6 ;  /* 0x00000006ff037e24 */ /* 0x000fe2000f8e00ff */
[----:B------:R-:W-:Y:S01]  /*07f0*/  USHF.R.S32.HI UR6, URZ, 0x1f, UR44 ;  /* 0x0000001f3f067899 */ /* 0x000fe2000801142c */
[----:B------:R-:W-:Y:S02]  /*0800*/  IMAD.MOV.U32 R0, RZ, RZ, 0x20 ;  /* 0x00000020ff007424 */ /* 0x000fe400078e00ff */
[----:B------:R-:W-:-:S02]  /*0810*/  IMAD.U32 R2, RZ, RZ, UR5 ;  /* 0x00000005ff027e24 */ /* 0x000fc4000f8e00ff */
[----:B------:R-:W-:Y:S01]  /*0820*/  IMAD.MOV.U32 R2, RZ, RZ, -0x10 ;  /* 0xfffffff0ff027424 */ /* 0x000fe200078e00ff */
[----:B------:R-:W-:Y:S01]  /*0830*/  SEL R188, R0, 0xffffffe0, !P4 ;  /* 0xffffffe000bc7807 */ /* 0x000fe20006000000 */
[----:B------:R-:W-:Y:S01]  /*0840*/  IMAD.U32 R3, RZ, RZ, UR6 ;  /* 0x00000006ff037e24 */ /* 0x000fe2000f8e00ff */
[----:B------:R-:W-:Y:S01]  /*0850*/  UIADD3 UR6, UR4, 0xc000, URZ ;  /* 0x0000c00004067890 */ /* 0x000fe2000fffe03f */
[----:B------:R-:W-:Y:S01]  /*0860*/  IMAD.MOV.U32 R4, RZ, RZ, 0x40 ;  /* 0x00000040ff047424 */ /* 0x000fe200078e00ff */
[----:B------:R-:W-:Y:S01]  /*0870*/  SEL R2, R2, 0x10, !P0 ;  /* 0x0000001002027807 */ /* 0x000fe20004000000 */
[----:B------:R-:W-:Y:S01]  /*0880*/  IMAD.U32 R3, RZ, RZ, UR5 ;  /* 0x00000005ff037e24 */ /* 0x000fe2000f8e00ff */
[----:B------:R-:W-:Y:S01]  /*0890*/  SEL R0, R0, 0xffffffe0, !P1 ;  /* 0xffffffe000007807 */ /* 0x000fe20004800000 */
[----:B------:R-:W-:Y:S01]  /*08a0*/  UIADD3 UR5, UR4, 0xc000, URZ ;  /* 0x0000c00004057890 */ /* 0x000fe2000fffe03f */
[C---:B------:R-:W-:Y:S01]  /*08b0*/  SEL R186, R4.reuse, 0xffffffc0, !P3 ;  /* 0xffffffc004ba7807 */ /* 0x040fe20005800000 */
[----:B------:R-:W-:Y:S01]  /*08c0*/  IMAD.IADD R12, R7, 0x1, R2 ;  /* 0x00000001070c7824 */ /* 0x000fe200078e0202 */
[----:B------:R-:W-:Y:S01]  /*08d0*/  LEA R9, R9, UR6, 0x1 ;  /* 0x0000000609097c11 */ /* 0x000fe2000f8e08ff */
[----:B------:R-:W-:Y:S01]  /*08e0*/  VIADD R189, R187, UR6 ;  /* 0x00000006bbbd7c36 */ /* 0x000fe20008000000 */
[----:B------:R-:W-:-:S02]  /*08f0*/  SEL R4, R4, 0xffffffc0, !P2 ;  /* 0xffffffc004047807 */ /* 0x000fc40005000000 */
[----:B------:R-:W-:Y:S01]  /*0900*/  LEA R3, R5, UR4, 0x1 ;  /* 0x0000000405037c11 */ /* 0x000fe2000f8e08ff */
[C---:B------:R-:W-:Y:S01]  /*0910*/  IMAD.IADD R5, R7.reuse, 0x1, R0 ;  /* 0x0000000107057824 */ /* 0x040fe200078e0200 */
[----:B------:R-:W-:Y:S01]  /*0920*/  STL [R1+0x70], R9 ;  /* 0x0000700901007387 */ /* 0x000fe20000100800 */
[----:B------:R-:W-:Y:S02]  /*0930*/  IMAD.IADD R11, R7, 0x1, R4 ;  /* 0x00000001070b7824 */ /* 0x000fe400078e0204 */
[----:B------:R-:W-:Y:S01]  /*0940*/  IMAD.IADD R10, R4, 0x1, R9 ;  /* 0x00000001040a7824 */ /* 0x000fe200078e0209 */
[----:B------:R1:W-:Y:S01]  /*0950*/  STL [R1+0xc], R7 ;  /* 0x00000c0701007387 */ /* 0x0003e20000100800 */
[C---:B------:R-:W-:Y:S02]  /*0960*/  VIADD R15, R9.reuse, 0x420 ;  /* 0x00000420090f7836 */ /* 0x040fe40000000000 */
[C---:B------:R-:W-:Y:S01]  /*0970*/  VIADD R8, R9.reuse, 0x2020 ;  /* 0x0000202009087836 */ /* 0x040fe20000000000 */
[----:B------:R2:W-:Y:S01]  /*0980*/  STL [R1+0x14], R12 ;  /* 0x0000140c01007387 */ /* 0x0005e20000100800 */
[----:B------:R-:W-:-:S02]  /*0990*/  @P1 VIADD R15, R9, 0x3e0 ;  /* 0x000003e0090f1836 */ /* 0x000fc40000000000 */
[C---:B------:R-:W-:Y:S01]  /*09a0*/  VIADD R14, R9.reuse, 0x2420 ;  /* 0x00002420090e7836 */ /* 0x040fe20000000000 */
[----:B------:R3:W-:Y:S01]  /*09b0*/  STL [R1+0x24], R5 ;  /* 0x0000240501007387 */ /* 0x0007e20000100800 */
[C---:B------:R-:W-:Y:S02]  /*09c0*/  @P1 VIADD R8, R9.reuse, 0x1fe0 ;  /* 0x00001fe009081836 */ /* 0x040fe40000000000 */
[C---:B------:R-:W-:Y:S01]  /*09d0*/  @P1 VIADD R14, R9.reuse, 0x23e0 ;  /* 0x000023e0090e1836 */ /* 0x040fe20000000000 */
[----:B------:R-:W-:Y:S01]  /*09e0*/  STL [R1+0x8], R11 ;  /* 0x0000080b01007387 */ /* 0x000fe20000100800 */
[C---:B------:R-:W-:Y:S02]  /*09f0*/  VIADD R13, R9.reuse, 0x2040 ;  /* 0x00002040090d7836 */ /* 0x040fe40000000000 */
[----:B------:R-:W-:Y:S02]  /*0a00*/  IMAD.IADD R2, R2, 0x1, R11 ;  /* 0x0000000102027824 */ /* 0x000fe400078e020b */
[----:B------:R-:W-:-:S02]  /*0a10*/  @P2 VIADD R13, R9, 0x1fc0 ;  /* 0x00001fc0090d2836 */ /* 0x000fc40000000000 */
[----:B------:R-:W-:Y:S02]  /*0a20*/  IMAD.IADD R4, R4, 0x1, R8 ;  /* 0x0000000104047824 */ /* 0x000fe400078e0208 */
[C---:B------:R-:W-:Y:S02]  /*0a30*/  IMAD.IADD R186, R189.reuse, 0x1, R186 ;  /* 0x00000001bdba7824 */ /* 0x040fe400078e02ba */
[----:B------:R-:W-:Y:S02]  /*0a40*/  IMAD.IADD R189, R189, 0x1, R188 ;  /* 0x00000001bdbd7824 */ /* 0x000fe400078e02bc */
[----:B-1----:R-:W-:Y:S02]  /*0a50*/  IMAD.IADD R7, R0, 0x1, R9 ;  /* 0x0000000100077824 */ /* 0x002fe400078e0209 */
[----:B------:R-:W-:Y:S02]  /*0a60*/  IMAD.IADD R188, R188, 0x1, R186 ;  /* 0x00000001bcbc7824 */ /* 0x000fe400078e02ba */
[----:B--2---:R-:W-:Y:S01]  /*0a70*/  IMAD.IADD R12, R12, 0x1, R0 ;  /* 0x000000010c0c7824 */ /* 0x004fe200078e0200 */
[----:B------:R1:W-:Y:S01]  /*0a80*/  STL [R1+0xa4], R7 ;  /* 0x0000a40701007387 */ /* 0x0003e20000100800 */
[----:B---3--:R-:W-:-:S03]  /*0a90*/  IMAD.IADD R5, R9, 0x1, R6 ;  /* 0x0000000109057824 */ /* 0x008fc600078e0206 */
[----:B------:R-:W-:Y:S04]  /*0aa0*/  STL [R1+0x88], R10 ;  /* 0x0000880a01007387 */ /* 0x000fe80000100800 */
[----:B------:R2:W-:Y:S04]  /*0ab0*/  STL [R1+0x84], R5 ;  /* 0x0000840501007387 */ /* 0x0005e80000100800 */
[----:B------:R-:W-:Y:S04]  /*0ac0*/  STL [R1+0x90], R15 ;  /* 0x0000900f01007387 */ /* 0x000fe80000100800 */
[----:B------:R-:W-:Y:S04]  /*0ad0*/  STL [R1+0x78], R8 ;  /* 0x0000780801007387 */ /* 0x000fe80000100800 */
[----:B------:R-:W-:Y:S04]  /*0ae0*/  STL [R1+0x8c], R14 ;  /* 0x00008c0e01007387 */ /* 0x000fe80000100800 */
[----:B------:R3:W-:Y:S01]  /*0af0*/  STL [R1+0x10], R2 ;  /* 0x0000100201007387 */ /* 0x0007e20000100800 */
[----:B-1----:R-:W-:-:S02]  /*0b00*/  VIADD R7, R9, 0x2440 ;  /* 0x0000244009077836 */ /* 0x002fc40000000000 */
[----:B------:R-:W-:Y:S01]  /*0b10*/  @P2 VIADD R7, R9, 0x23c0 ;  /* 0x000023c009072836 */ /* 0x000fe20000000000 */
[----:B------:R-:W-:Y:S01]  /*0b20*/  STL [R1+0x80], R13 ;  /* 0x0000800d01007387 */ /* 0x000fe20000100800 */
[----:B------:R-:W-:-:S03]  /*0b30*/  IMAD.IADD R9, R0, 0x1, R11 ;  /* 0x0000000100097824 */ /* 0x000fc600078e020b */
[----:B------:R1:W-:Y:S01]  /*0b40*/  STL [R1+0x7c], R7 ;  /* 0x00007c0701007387 */ /* 0x0003e20000100800 */
[----:B--2---:R-:W-:-:S03]  /*0b50*/  IMAD.IADD R5, R0, 0x1, R5 ;  /* 0x0000000100057824 */ /* 0x004fc600078e0205 */
[----:B------:R2:W-:Y:S04]  /*0b60*/  STL [R1+0x20], R12 ;  /* 0x0000200c01007387 */ /* 0x0005e80000100800 */
[----:B------:R2:W-:Y:S01]  /*0b70*/  STL [R1+0x1c], R9 ;  /* 0x00001c0901007387 */ /* 0x0005e20000100800 */
[C---:B---3--:R-:W-:Y:S02]  /*0b80*/  IMAD.IADD R2, R0.reuse, 0x1, R2 ;  /* 0x0000000100027824 */ /* 0x048fe400078e0202 */
[----:B-1----:R-:W-:Y:S02]  /*0b90*/  IMAD.IADD R7, R0, 0x1, R10 ;  /* 0x0000000100077824 */ /* 0x002fe400078e020a */
[----:B------:R-:W-:-:S03]  /*0ba0*/  IMAD.IADD R0, R6, 0x1, R8 ;  /* 0x0000000106007824 */ /* 0x000fc600078e0208 */
[----:B------:R2:W-:Y:S04]  /*0bb0*/  STL [R1+0xa0], R7 ;  /* 0x0000a00701007387 */ /* 0x0005e80000100800 */
[----:B------:R2:W-:Y:S04]  /*0bc0*/  STL [R1+0x9c], R5 ;  /* 0x00009c0501007387 */ /* 0x0005e80000100800 */
[----:B------:R2:W-:Y:S04]  /*0bd0*/  STL [R1+0x98], R4 ;  /* 0x0000980401007387 */ /* 0x0005e80000100800 */
[----:B------:R2:W-:Y:S04]  /*0be0*/  STL [R1+0x18], R2 ;  /* 0x0000180201007387 */ /* 0x0005e80000100800 */
[----:B------:R2:W-:Y:S02]  /*0bf0*/  STL [R1+0x94], R0 ;  /* 0x0000940001007387 */ /* 0x0005e40000100800 */
.L_x_1698:
        /* <DEDUP_REMOVED lines=16> */
[----:B-12-4-:R-:W-:Y:S01]  /*0d00*/  IMAD.U32 R4, RZ, RZ, UR8 ;  /* 0x00000008ff047e24 */ /* 0x016fe2000f8e00ff */
        /* <DEDUP_REMOVED lines=21> */
[----:B------:R1:W5:Y:S02]  /*0e60*/  @P3 LDG.E R0, desc[UR10][R4.64+0x4] ;  /* 0x0000040a04003981 */ /* 0x000364000c1e1900 */
        /* <DEDUP_REMOVED lines=28> */
.L_x_1654:
        /* <DEDUP_REMOVED lines=20> */
[----:B------:R-:W-:Y:S01]  /*1170*/  UIMAD UR26, UR6, UR29, URZ ;  /* 0x0000001d061a72a4 */ /* 0x000fe2000f8e023f */
[----:B------:R-:W-:Y:S02]  /*1180*/  ULDC UR59, c[0x0][0x2d4] ;  /* 0x0000b500003b7ab9 */ /* 0x000fe40000000800 */
[----:B------:R-:W-:Y:S02]  /*1190*/  @UP0 UIADD3 UR16, UR17, UR25, URZ ;  /* 0x0000001911100290 */ /* 0x000fe4000fffe03f */
[----:B------:R-:W-:Y:S01]  /*11a0*/  UIADD3 UR54, UR23, UR30, URZ ;  /* 0x0000001e17367290 */ /* 0x000fe2000fffe03f */
[----:B-1----:R-:W-:Y:S01]  /*11b0*/  IABS R6, R7 ;  /* 0x0000000700067213 */ /* 0x002fe20000000000 */
[----:B------:R-:W-:-:S02]  /*11c0*/  USEL UR58, UR22, UR20, !UP1 ;  /* 0x00000014163a7287 */ /* 0x000fc4000c800000 */
[----:B------:R-:W-:Y:S01]  /*11d0*/  @UP1 UIADD3 UR54, UR21, UR26, URZ ;  /* 0x0000001a15361290 */ /* 0x000fe2000fffe03f */
[----:B------:R-:W1:Y:S01]  /*11e0*/  I2F.RP R4, R6 ;  /* 0x0000000600047306 */ /* 0x000e620000209400 */
[----:B------:R-:W-:Y:S01]  /*11f0*/  USHF.R.S32.HI UR43, URZ, 0x1f, UR59 ;  /* 0x0000001f3f2b7899 */ /* 0x000fe2000801143b */
[----:B------:R-:W-:Y:S01]  /*1200*/  ULDC UR45, c[0x0][0x2c4] ;  /* 0x0000b100002d7ab9 */ /* 0x000fe20000000800 */
[----:B--2---:R-:W-:Y:S02]  /*1210*/  UIMAD.WIDE.U32 UR34, UR14, UR12, URZ ;  /* 0x0000000c0e2272a5 */ /* 0x004fe4000f8e003f */
[----:B------:R-:W-:Y:S02]  /*1220*/  UIMAD UR23, UR43, UR44, URZ ;  /* 0x0000002c2b1772a4 */ /* 0x000fe4000f8e023f */
[----:B------:R-:W-:Y:S01]  /*1230*/  UIMAD UR50, UR14, UR13, UR35 ;  /* 0x0000000d0e3272a4 */ /* 0x000fe2000f8e0223 */
[----:B------:R-:W-:Y:S02]  /*1240*/  ULDC UR18, c[0x0][0x2dc] ;  /* 0x0000b70000127ab9 */ /* 0x000fe40000000800 */
[----:B------:R-:W-:Y:S01]  /*1250*/  @UP1 ULDC.64 UR12, c[0x0][0x420] ;  /* 0x00010800000c1ab9 */ /* 0x000fe20000000a00 */
[----:B------:R-:W-:Y:S01]  /*1260*/  ULDC UR61, c[0x0][0x270] ;  /* 0x00009c00003d7ab9 */ /* 0x000fe20000000800 */
[----:B------:R-:W-:Y:S01]  /*1270*/  @UP1 UIMAD.WIDE.U32 UR40, UR6, UR12, URZ ;  /* 0x0000000c062812a5 */ /* 0x000fe2000f8e003f */
[----:B-1----:R-:W1:Y:S01]  /*1280*/  MUFU.RCP R4, R4 ;  /* 0x0000000400047308 */ /* 0x002e620000001000 */
[----:B------:R-:W-:-:S02]  /*1290*/  @!UP1 UIMAD UR12, UR57, UR8, URZ ;  /* 0x00000008390c92a4 */ /* 0x000fc4000f8e023f */
[----:B------:R-:W-:Y:S02]  /*12a0*/  @UP1 UIMAD UR52, UR6, UR13, UR41 ;  /* 0x0000000d063412a4 */ /* 0x000fe4000f8e0229 */
[----:B------:R-:W-:Y:S02]  /*12b0*/  @!UP1 UIMAD UR42, UR44, UR9, UR12 ;  /* 0x000000092c2a92a4 */ /* 0x000fe4000f8e020c */
[----:B------:R-:W-:Y:S01]  /*12c0*/  @!UP1 UIMAD.WIDE.U32 UR38, UR44, UR8, URZ ;  /* 0x000000082c2692a5 */ /* 0x000fe2000f8e003f */
[----:B------:R-:W-:Y:S01]  /*12d0*/  ULDC.U8 UR12, c[0x0][0x3d8] ;  /* 0x0000f600000c7ab9 */ /* 0x000fe20000000000 */
[----:B------:R-:W-:Y:S02]  /*12e0*/  UIMAD.WIDE UR8, UR18, UR61, URZ ;  /* 0x0000003d120872a5 */ /* 0x000fe4000f8e023f */
[----:B------:R-:W-:Y:S02]  /*12f0*/  UISETP.NE.AND UP3, UPT, UR12, URZ, UPT ;  /* 0x0000003f0c00728c */ /* 0x000fe4000bf65270 */
[----:B------:R-:W-:Y:S01]  /*1300*/  USHF.L.U32 UR15, UR44, 0x7, URZ ;  /* 0x000000072c0f7899 */ /* 0x000fe2000800063f */
[----:B------:R-:W-:Y:S01]  /*1310*/  @UP0 ULDC.64 UR12, c[0x0][0x248] ;  /* 0x00009200000c0ab9 */ /* 0x000fe20000000a00 */
[----:B-1----:R-:W-:Y:S01]  /*1320*/  VIADD R4, R4, 0xffffffe ;  /* 0x0ffffffe04047836 */ /* 0x002fe20000000000 */
[----:B------:R-:W-:-:S02]  /*1330*/  @UP0 UIMAD.WIDE.U32 UR20, UR16, UR12, URZ ;  /* 0x0000000c101402a5 */ /* 0x000fc4000f8e003f */
[----:B------:R-:W-:Y:S01]  /*1340*/  @UP0 UIMAD UR16, UR16, UR13, URZ ;  /* 0x0000000d101002a4 */ /* 0x000fe2000f8e023f */
[----:B------:R-:W1:Y:S01]  /*1350*/  F2I.FTZ.U32.TRUNC.NTZ R5, R4 ;  /* 0x0000000400057305 */ /* 0x000e62000021f000 */
[----:B------:R-:W-:Y:S02]  /*1360*/  UIMAD.WIDE.U32 UR18, UR44, UR59, URZ ;  /* 0x0000003b2c1272a5 */ /* 0x000fe4000f8e003f */
[----:B------:R-:W-:Y:S01]  /*1370*/  @UP3 UIMAD UR22, UR44, UR45, URZ ;  /* 0x0000002d2c1632a4 */ /* 0x000fe2000f8e023f */
[----:B------:R-:W-:Y:S01]  /*1380*/  @UP0 UMOV UR51, UR20 ;  /* 0x0000001400330c82 */ /* 0x000fe20008000000 */
[----:B------:R-:W-:Y:S02]  /*1390*/  UIMAD UR20, UR57, UR59, UR23 ;  /* 0x0000003b391472a4 */ /* 0x000fe4000f8e0217 */
[----:B------:R-:W-:Y:S02]  /*13a0*/  UIADD3 UR14, UR36, 0x7f, URZ ;  /* 0x0000007f240e7890 */ /* 0x000fe4000fffe03f */
[----:B------:R-:W-:-:S02]  /*13b0*/  @UP0 UIADD3 UR53, UR21, UR16, URZ ;  /* 0x0000001015350290 */ /* 0x000fc4000fffe03f */
[----:B------:R-:W-:Y:S02]  /*13c0*/  @UP3 USEL UR21, UR22, UR6, !UP1 ;  /* 0x0000000616153287 */ /* 0x000fe4000c800000 */
[----:B------:R-:W-:Y:S01]  /*13d0*/  USEL UR33, UR15, URZ, UP2 ;  /* 0x0000003f0f217287 */ /* 0x000fe20009000000 */
[----:B-1----:R-:W-:Y:S01]  /*13e0*/  IADD3 R0, RZ, -R5, RZ ;  /* 0x80000005ff007210 */ /* 0x002fe20007ffe0ff */
[----:B------:R-:W-:Y:S01]  /*13f0*/  IMAD.MOV.U32 R4, RZ, RZ, RZ ;  /* 0x000000ffff047224 */ /* 0x000fe200078e00ff */
[----:B------:R-:W-:Y:S01]  /*1400*/  UIMAD UR26, UR9, UR18, URZ ;  /* 0x00000012091a72a4 */ /* 0x000fe2000f8e023f */
[----:B------:R-:W-:Y:S02]  /*1410*/  @UP3 ULDC UR16, c[0x0][0x2e4] ;  /* 0x0000b90000103ab9 */ /* 0x000fe40000000800 */
[----:B------:R-:W-:Y:S01]  /*1420*/  IMAD R0, R0, R6, RZ ;  /* 0x0000000600007224 */ /* 0x000fe200078e02ff */
[----:B------:R-:W-:Y:S02]  /*1430*/  UIADD3 UR22, UR19, UR20, URZ ;  /* 0x0000001413167290 */ /* 0x000fe4000fffe03f */
[----:B------:R-:W-:Y:S01]  /*1440*/  USHF.R.S32.HI UR15, URZ, 0x1f, UR14 ;  /* 0x0000001f3f0f7899 */ /* 0x000fe2000801140e */
[----:B------:R-:W-:Y:S01]  /*1450*/  IMAD.HI.U32 R0, R5, R0, R4 ;  /* 0x0000000005007227 */ /* 0x000fe200078e0004 */
[----:B------:R-:W-:-:S02]  /*1460*/  @UP3 UIMAD UR30, UR56, UR16, UR21 ;  /* 0x00000010381e32a4 */ /* 0x000fc4000f8e0215 */
[----:B------:R-:W-:Y:S02]  /*1470*/  @!UP3 UIMAD UR16, UR44, UR61, UR56 ;  /* 0x0000003d2c10b2a4 */ /* 0x000fe4000f8e0238 */
[----:B------:R-:W-:Y:S01]  /*1480*/  UIMAD.WIDE.U32 UR20, UR8, UR18, URZ ;  /* 0x00000012081472a5 */ /* 0x000fe2000f8e003f */
[----:B------:R-:W-:Y:S01]  /*1490*/  IMAD.HI.U32 R0, R0, R2, RZ ;  /* 0x0000000200007227 */ /* 0x000fe200078e00ff */
[----:B------:R-:W-:Y:S02]  /*14a0*/  UIMAD UR22, UR8, UR22, UR26 ;  /* 0x00000016081672a4 */ /* 0x000fe4000f8e021a */
[----:B------:R-:W-:Y:S02]  /*14b0*/  ULEA.HI UR37, UR15, UR14, URZ, 0x7 ;  /* 0x0000000e0f257291 */ /* 0x000fe4000f8f383f */
[----:B------:R-:W-:Y:S01]  /*14c0*/  IADD3 R4, -R0, RZ, RZ ;  /* 0x000000ff00047210 */ /* 0x000fe20007ffe1ff */
[----:B------:R-:W-:Y:S02]  /*14d0*/  @!UP3 UIMAD UR30, UR16, UR45, URZ ;  /* 0x0000002d101eb2a4 */ /* 0x000fe4000f8e023f */
[----:B------:R-:W-:-:S02]  /*14e0*/  UIMAD.WIDE.U32 UR18, UR8, UR6, URZ ;  /* 0x00000006081272a5 */ /* 0x000fc4000f8e003f */
[C---:B------:R-:W-:Y:S01]  /*14f0*/  IMAD R2, R6.reuse, R4, R2 ;  /* 0x0000000406027224 */ /* 0x040fe200078e0202 */
[----:B------:R-:W-:Y:S02]  /*1500*/  UIMAD UR16, UR9, UR6, URZ ;  /* 0x00000006091072a4 */ /* 0x000fe4000f8e023f */
[----:B------:R-:W-:Y:S02]  /*1510*/  UIADD3 UR47, UR21, UR22, URZ ;  /* 0x00000016152f7290 */ /* 0x000fe4000fffe03f */
[----:B------:R-:W-:Y:S01]  /*1520*/  ISETP.GT.U32.AND P3, PT, R6, R2, PT ;  /* 0x000000020600720c */ /* 0x000fe20003f64070 */
[----:B------:R-:W-:Y:S02]  /*1530*/  ULOP3.LUT UR21, UR37, 0xffffff80, URZ, 0xc0, !UPT ;  /* 0xffffff8025157892 */ /* 0x000fe4000f8ec03f */
[----:B------:R-:W-:Y:S02]  /*1540*/  @UP0 UIADD3 UR27, UR17, UR25, URZ ;  /* 0x00000019111b0290 */ /* 0x000fe4000fffe03f */
[----:B------:R-:W-:Y:S01]  /*1550*/  USHF.L.U64.HI UR31, UR44, 0x7, UR57 ;  /* 0x000000072c1f7899 */ /* 0x000fe20008010239 */
[----:B------:R-:W-:Y:S01]  /*1560*/  @UP0 ULDC.64 UR14, c[0x0][0x250] ;  /* 0x00009400000e0ab9 */ /* 0x000fe20000000a00 */
[----:B------:R-:W-:-:S02]  /*1570*/  @UP1 UIADD3 UR47, UR19, UR16, URZ ;  /* 0x00000010132f1290 */ /* 0x000fc4000fffe03f */
[----:B------:R-:W-:Y:S02]  /*1580*/  USEL UR55, UR20, UR18, !UP1 ;  /* 0x0000001214377287 */ /* 0x000fe4000c800000 */
[----:B------:R-:W-:Y:S02]  /*1590*/  UIADD3 UR16, UR21, -0x80, URZ ;  /* 0xffffff8015107890 */ /* 0x000fe4000fffe03f */
[----:B------:R-:W-:Y:S01]  /*15a0*/  @!P3 IMAD.IADD R2, R2, 0x1, -R6 ;  /* 0x000000010202b824 */ /* 0x000fe200078e0a06 */
[----:B------:R-:W-:Y:S02]  /*15b0*/  @UP0 UIMAD.WIDE.U32 UR18, UR27, UR14, URZ ;  /* 0x0000000e1b1202a5 */ /* 0x000fe4000f8e003f */
        /* <DEDUP_REMOVED lines=22> */
.L_x_1656:
        /* <DEDUP_REMOVED lines=34> */
.L_x_1657:
        /* <DEDUP_REMOVED lines=11> */
.L_x_1658:
[----:B------:R-:W-:-:S04]  /*19f0*/  UIMAD UR6, UR44, UR61, UR56 ;  /* 0x0000003d2c0672a4 */ /* 0x000fc8000f8e0238 */
[----:B------:R-:W-:-:S12]  /*1a00*/  UIMAD UR6, UR6, UR59, URZ ;  /* 0x0000003b060672a4 */ /* 0x000fd8000f8e023f */
.L_x_1659:
[----:B------:R-:W1:Y:S01]  /*1a10*/  S2R R8, SR_TID.X ;  /* 0x0000000000087919 */ /* 0x000e620000002100 */
[----:B------:R-:W2:Y:S01]  /*1a20*/  LDC.64 R6, c[0x0][0x420] ;  /* 0x00010800ff067b82 */ /* 0x000ea20000000a00 */
[----:B------:R-:W-:Y:S01]  /*1a30*/  ULDC UR18, c[0x0][0x2dc] ;  /* 0x0000b70000127ab9 */ /* 0x000fe20000000800 */
[----:B------:R-:W-:Y:S01]  /*1a40*/  UIADD3 UR33, UR16, UR6, URZ ;  /* 0x0000000610217290 */ /* 0x000fe2000fffe03f */
[----:B------:R-:W-:Y:S01]  /*1a50*/  BSSY B1, `(.L_x_1655) ;  /* 0x0000abe000017945 */ /* 0x000fe20003800000 */
[----:B------:R-:W-:Y:S02]  /*1a60*/  UIMAD UR6, UR18, UR61, URZ ;  /* 0x0000003d120672a4 */ /* 0x000fe4000f8e023f */
[----:B------:R-:W-:Y:S01]  /*1a70*/  UIADD3 UR9, UR16, UR30, URZ ;  /* 0x0000001e10097290 */ /* 0x000fe2000fffe03f */
[----:B------:R-:W-:Y:S01]  /*1a80*/  ULDC.64 UR34, c[0x0][0x2b0] ;  /* 0x0000ac0000227ab9 */ /* 0x000fe20000000a00 */
[----:B------:R-:W-:Y:S02]  /*1a90*/  USHF.R.S32.HI UR57, URZ, 0x1f, UR56 ;  /* 0x0000001f3f397899 */ /* 0x000fe40008011438 */
[----:B------:R-:W-:Y:S01]  /*1aa0*/  UIMAD.WIDE UR34, UR9, 0x4, UR34 ;  /* 0x00000004092278a5 */ /* 0x000fe2000f8e0222 */
[----:B------:R-:W-:Y:S01]  /*1ab0*/  ULDC.64 UR20, c[0x0][0x258] ;  /* 0x0000960000147ab9 */ /* 0x000fe20000000a00 */
[----:B------:R-:W-:Y:S01]  /*1ac0*/  UISETP.GE.AND UP3, UPT, UR36, 0x1, UPT ;  /* 0x000000012400788c */ /* 0x000fe2000bf66270 */
[----:B------:R-:W-:Y:S01]  /*1ad0*/  ULDC.64 UR38, c[0x0][0x210] ;  /* 0x0000840000267ab9 */ /* 0x000fe20000000a00 */
[----:B------:R-:W-:Y:S01]  /*1ae0*/  ULDC.64 UR30, c[0x0][0x3e0] ;  /* 0x0000f800001e7ab9 */ /* 0x000fe20000000a00 */
[----:B------:R-:W-:Y:S01]  /*1af0*/  ULDC.64 UR40, c[0x0][0x478] ;  /* 0x00011e0000287ab9 */ /* 0x000fe20000000a00 */
[----:B------:R-:W-:Y:S01]  /*1b00*/  ULEA.HI.SX32 UR37, UR37, 0xffffffff, 0x19 ;  /* 0xffffffff25257891 */ /* 0x000fe2000f8fca3f */
[----:B-1----:R-:W-:-:S04]  /*1b10*/  SHF.R.S32.HI R5, RZ, 0x1f, R8 ;  /* 0x0000001fff057819 */ /* 0x002fc80000011408 */
[CC--:B------:R-:W-:Y:S02]  /*1b20*/  LEA.HI R2, R5.reuse, R8.reuse, RZ, 0x5 ;  /* 0x0000000805027211 */ /* 0x0c0fe400078f28ff */
[----:B------:R-:W-:Y:S02]  /*1b30*/  LEA.HI R5, R5, R8, RZ, 0x3 ;  /* 0x0000000805057211 */ /* 0x000fe400078f18ff */
[----:B------:R-:W-:Y:S02]  /*1b40*/  LOP3.LUT R0, R2, 0xffffffe0, RZ, 0xc0, !PT ;  /* 0xffffffe002007812 */ /* 0x000fe400078ec0ff */
[----:B------:R-:W-:Y:S02]  /*1b50*/  LOP3.LUT R4, R5, 0xfffffff8, RZ, 0xc0, !PT ;  /* 0xfffffff805047812 */ /* 0x000fe400078ec0ff */
[----:B------:R-:W-:Y:S01]  /*1b60*/  SHF.R.S32.HI R2, RZ, 0x5, R2 ;  /* 0x00000005ff027819 */ /* 0x000fe20000011402 */
[C---:B------:R-:W-:Y:S02]  /*1b70*/  IMAD.IADD R0, R8.reuse, 0x1, -R0 ;  /* 0x0000000108007824 */ /* 0x040fe400078e0a00 */
[----:B------:R-:W-:-:S02]  /*1b80*/  IMAD.IADD R4, R8, 0x1, -R4 ;  /* 0x0000000108047824 */ /* 0x000fc400078e0a04 */
[----:B------:R-:W-:Y:S01]  /*1b90*/  IMAD R13, R2, UR6, R0 ;  /* 0x00000006020d7c24 */ /* 0x000fe2000f8e0200 */
[----:B------:R-:W-:Y:S01]  /*1ba0*/  SHF.R.S32.HI R2, RZ, 0x3, R5 ;  /* 0x00000003ff027819 */ /* 0x000fe20000011405 */
[----:B------:R-:W-:Y:S01]  /*1bb0*/  IMAD.SHL.U32 R4, R4, 0x8, RZ ;  /* 0x0000000804047824 */ /* 0x000fe200078e00ff */
[----:B------:R-:W-:Y:S01]  /*1bc0*/  USHF.L.U32 UR6, UR6, 0x7, URZ ;  /* 0x0000000706067899 */ /* 0x000fe2000800063f */
[----:B--2---:R-:W-:Y:S01]  /*1bd0*/  IMAD R0, R6, UR27, RZ ;  /* 0x0000001b06007c24 */ /* 0x004fe2000f8e02ff */
[----:B------:R-:W-:Y:S02]  /*1be0*/  SHF.R.S32.HI R37, RZ, 0x1f, R2 ;  /* 0x0000001fff257819 */ /* 0x000fe40000011402 */
[----:B------:R-:W-:Y:S01]  /*1bf0*/  SHF.R.S32.HI R5, RZ, 0x1f, R4 ;  /* 0x0000001fff057819 */ /* 0x000fe20000011404 */
[----:B------:R-:W-:Y:S01]  /*1c00*/  IMAD R0, R7, UR16, R0 ;  /* 0x0000001007007c24 */ /* 0x000fe2000f8e0200 */
[----:B------:R-:W-:Y:S01]  /*1c10*/  IADD3 R8, P0, R4, UR8, RZ ;  /* 0x0000000804087c10 */ /* 0x000fe2000ff1e0ff */
[----:B------:R-:W-:Y:S01]  /*1c20*/  ULDC.64 UR8, c[0x0][0x428] ;  /* 0x00010a0000087ab9 */ /* 0x000fe20000000a00 */
[----:B------:R-:W-:Y:S01]  /*1c30*/  IADD3 R10, P1, R2, UR16, RZ ;  /* 0x00000010020a7c10 */ /* 0x000fe2000ff3e0ff */
[----:B------:R-:W-:Y:S01]  /*1c40*/  UIMAD UR18, UR57, UR8, URZ ;  /* 0x00000008391272a4 */ /* 0x000fe2000f8e023f */
[----:B------:R-:W-:Y:S01]  /*1c50*/  IADD3.X R9, R5, UR52, RZ, P0, !PT ;  /* 0x0000003405097c10 */ /* 0x000fe200087fe4ff */
[----:B------:R-:W-:Y:S01]  /*1c60*/  IMAD.U32 R12, RZ, RZ, UR8 ;  /* 0x00000008ff0c7e24 */ /* 0x000fe2000f8e00ff */
[----:B------:R-:W-:Y:S01]  /*1c70*/  IADD3.X R11, R37, UR27, RZ, P1, !PT ;  /* 0x0000001b250b7c10 */ /* 0x000fe20008ffe4ff */
[----:B------:R-:W-:Y:S01]  /*1c80*/  UIMAD UR8, UR57, UR20, URZ ;  /* 0x00000014390872a4 */ /* 0x000fe2000f8e023f */
[----:B------:R-:W-:Y:S01]  /*1c90*/  IMAD.WIDE.U32 R8, R6, UR16, R8 ;  /* 0x0000001006087c25 */ /* 0x000fe2000f8e0008 */
[----:B------:R-:W-:-:S02]  /*1ca0*/  UIADD3 UR16, UP2, UP1, UR22, UR6, UR26 ;  /* 0x0000000616107290 */ /* 0x000fc4000f95e01a */
[----:B------:R-:W-:Y:S01]  /*1cb0*/  USHF.R.S32.HI UR6, URZ, 0x1f, UR6 ;  /* 0x0000001f3f067899 */ /* 0x000fe20008011406 */
[----:B------:R-:W-:Y:S01]  /*1cc0*/  IMAD R11, R11, UR28, RZ ;  /* 0x0000001c0b0b7c24 */ /* 0x000fe2000f8e02ff */
[----:B------:R-:W-:Y:S01]  /*1cd0*/  UIMAD UR23, UR56, UR9, UR18 ;  /* 0x00000009381772a4 */ /* 0x000fe2000f8e0212 */
[----:B------:R-:W-:Y:S01]  /*1ce0*/  IMAD.IADD R9, R9, 0x1, R0 ;  /* 0x0000000109097824 */ /* 0x000fe200078e0200 */
[----:B------:R-:W-:Y:S01]  /*1cf0*/  UIMAD UR9, UR56, UR21, UR8 ;  /* 0x00000015380972a4 */ /* 0x000fe2000f8e0208 */
[C---:B------:R-:W-:Y:S01]  /*1d00*/  IMAD R0, R10.reuse, UR29, R11 ;  /* 0x0000001d0a007c24 */ /* 0x040fe2000f8e020b */
[----:B------:R-:W-:Y:S01]  /*1d10*/  UIADD3.X UR6, UR45, UR6, UR49, UP2, UP1 ;  /* 0x000000062d067290 */ /* 0x000fe200097e2431 */
[----:B------:R-:W-:Y:S01]  /*1d20*/  IMAD.WIDE.U32 R10, R10, UR28, R4 ;  /* 0x0000001c0a0a7c25 */ /* 0x000fe2000f8e0004 */
[----:B------:R-:W-:Y:S01]  /*1d30*/  UIADD3 UR8, UP2, UP1, UR48, UR16, UR55 ;  /* 0x0000001030087290 */ /* 0x000fe2000f95e037 */
[----:B------:R-:W-:Y:S02]  /*1d40*/  ULDC.64 UR18, c[0x0][0x400] ;  /* 0x0001000000127ab9 */ /* 0x000fe40000000a00 */
[----:B------:R-:W-:Y:S01]  /*1d50*/  IMAD.WIDE.U32 R8, R12, UR56, R8 ;  /* 0x000000380c087c25 */ /* 0x000fe2000f8e0008 */
[----:B------:R-:W-:Y:S01]  /*1d60*/  IADD3 R10, P0, R10, UR58, RZ ;  /* 0x0000003a0a0a7c10 */ /* 0x000fe2000ff1e0ff */
[----:B------:R-:W-:-:S02]  /*1d70*/  UIADD3.X UR6, UR50, UR6, UR47, UP2, UP1 ;  /* 0x0000000632067290 */ /* 0x000fc400097e242f */
[----:B------:R-:W-:Y:S01]  /*1d80*/  VIADD R9, R9, UR23 ;  /* 0x0000001709097c36 */ /* 0x000fe20008000000 */
[----:B------:R-:W-:Y:S01]  /*1d90*/  IADD3.X R11, R11, UR54, R0, P0, !PT ;  /* 0x000000360b0b7c10 */ /* 0x000fe200087fe400 */
[----:B------:R-:W-:Y:S01]  /*1da0*/  IMAD.U32 R0, RZ, RZ, UR20 ;  /* 0x00000014ff007e24 */ /* 0x000fe2000f8e00ff */
[----:B------:R-:W-:Y:S01]  /*1db0*/  PLOP3.LUT P0, PT, PT, PT, UP3, 0x80, 0x0 ;  /* 0x000000000000781c */ /* 0x000fe20003f0f038 */
        /* <DEDUP_REMOVED lines=23> */
[C---:B------:R-:W-:Y:S01]  /*1f30*/  VIADD R19, R2.reuse, 0x40 ;  /* 0x0000004002137836 */ /* 0x040fe20000000000 */
[----:B------:R-:W-:Y:S01]  /*1f40*/  ULEA.HI UR16, UR9, UR9, URZ, 0x1 ;  /* 0x0000000909107291 */ /* 0x000fe2000f8f083f */
[----:B------:R-:W-:Y:S01]  /*1f50*/  IMAD.MOV.U32 R27, RZ, RZ, R14 ;  /* 0x000000ffff1b7224 */ /* 0x000fe200078e000e */
[----:B------:R-:W-:Y:S01]  /*1f60*/  ISETP.GE.AND P3, PT, R2, UR6, PT ;  /* 0x0000000602007c0c */ /* 0x000fe2000bf66270 */
[----:B------:R-:W-:Y:S01]  /*1f70*/  IMAD.MOV.U32 R26, RZ, RZ, R8 ;  /* 0x000000ffff1a7224 */ /* 0x000fe200078e0008 */
[----:B------:R-:W-:Y:S01]  /*1f80*/  ISETP.GE.AND P2, PT, R20, UR6, PT ;  /* 0x0000000614007c0c */ /* 0x000fe2000bf46270 */
[----:B------:R-:W-:Y:S01]  /*1f90*/  USHF.L.U32 UR18, UR28, 0x5, URZ ;  /* 0x000000051c127899 */ /* 0x000fe2000800063f */
[----:B------:R-:W-:Y:S01]  /*1fa0*/  @P0 BAR.SYNC.DEFER_BLOCKING 0x0 ;  /* 0x0000000000000b1d */ /* 0x000fe20000010000 */
[----:B------:R-:W-:Y:S01]  /*1fb0*/  ISETP.GE.AND P0, PT, R21, UR6, PT ;  /* 0x0000000615007c0c */ /* 0x000fe2000bf06270 */
[----:B------:R-:W-:Y:S01]  /*1fc0*/  IMAD.U32 R17, RZ, RZ, UR8 ;  /* 0x00000008ff117e24 */ /* 0x000fe2000f8e00ff */
[----:B------:R-:W-:Y:S01]  /*1fd0*/  ISETP.GE.AND P6, PT, R19, UR6, PT ;  /* 0x0000000613007c0c */ /* 0x000fe2000bfc6270 */
[----:B------:R-:W-:Y:S01]  /*1fe0*/  ULOP3.LUT UR8, UR16, 0xfffffffe, URZ, 0xc0, !UPT ;  /* 0xfffffffe10087892 */ /* 0x000fe2000f8ec03f */
[C---:B------:R-:W-:Y:S01]  /*1ff0*/  IMAD.SHL.U32 R11, R6.reuse, 0x20, RZ ;  /* 0x00000020060b7824 */ /* 0x040fe200078e00ff */
[C---:B------:R-:W-:Y:S01]  /*2000*/  SHF.L.U64.HI R13, R6.reuse, 0x5, R7 ;  /* 0x00000005060d7819 */ /* 0x040fe20000010207 */
[----:B------:R-:W-:Y:S01]  /*2010*/  IMAD.MOV.U32 R24, RZ, RZ, R16 ;  /* 0x000000ffff187224 */ /* 0x000fe200078e0010 */
[----:B------:R-:W-:Y:S01]  /*2020*/  UIADD3 UR8, UR9, -UR8, URZ ;  /* 0x8000000809087290 */ /* 0x000fe2000fffe03f */
[----:B------:R-:W-:Y:S01]  /*2030*/  @!P3 IMAD.MOV.U32 R8, RZ, RZ, R27 ;  /* 0x000000ffff08b224 */ /* 0x000fe200078e001b */
[----:B------:R-:W-:Y:S01]  /*2040*/  STL [R1+0x4c], R27 ;  /* 0x00004c1b01007387 */ /* 0x000fe20000100800 */
[----:B------:R-:W-:Y:S01]  /*2050*/  @!P3 IMAD.MOV.U32 R9, RZ, RZ, R26 ;  /* 0x000000ffff09b224 */ /* 0x000fe200078e001a */
[-C--:B------:R-:W-:Y:S01]  /*2060*/  @!P2 LEA R12, P5, R11, R27.reuse, 0x1 ;  /* 0x0000001b0b0ca211 */ /* 0x080fe200078a08ff */
[----:B------:R-:W-:Y:S01]  /*2070*/  IMAD.U32 R14, RZ, RZ, UR18 ;  /* 0x00000012ff0e7e24 */ /* 0x000fe2000f8e00ff */
[----:B------:R-:W-:Y:S01]  /*2080*/  UISETP.NE.AND UP0, UPT, UR8, 0x1, UPT ;  /* 0x000000010800788c */ /* 0x000fe2000bf05270 */
[----:B------:R-:W-:Y:S01]  /*2090*/  IMAD.MOV.U32 R25, RZ, RZ, R10 ;  /* 0x000000ffff197224 */ /* 0x000fe200078e000a */
[----:B------:R-:W-:Y:S01]  /*20a0*/  @!P6 LEA R10, P4, R6, R27, 0x7 ;  /* 0x0000001b060ae211 */ /* 0x000fe200078838ff */
[----:B------:R1:W-:Y:S01]  /*20b0*/  STL [R1+0x48], R26 ;  /* 0x0000481a01007387 */ /* 0x0003e20000100800 */
[----:B------:R-:W-:Y:S01]  /*20c0*/  @!P2 LEA R16, P1, R14, R24, 0x1 ;  /* 0x000000180e10a211 */ /* 0x000fe200078208ff */
[----:B------:R-:W-:Y:S01]  /*20d0*/  @!P0 IMAD R18, R7, 0xc0, RZ ;  /* 0x000000c007128824 */ /* 0x000fe200078e02ff */
[-C--:B------:R-:W-:Y:S01]  /*20e0*/  @!P2 LEA.HI.X R13, R11, R26.reuse, R13, 0x1, P5 ;  /* 0x0000001a0b0da211 */ /* 0x080fe200028f0c0d */
[----:B------:R3:W-:Y:S01]  /*20f0*/  STL [R1+0x34], R24 ;  /* 0x0000341801007387 */ /* 0x0007e20000100800 */
[----:B------:R-:W-:Y:S01]  /*2100*/  @!P6 LEA.HI.X R11, R6, R26, R7, 0x7, P4 ;  /* 0x0000001a060be211 */ /* 0x000fe200020f3c07 */
[----:B------:R-:W-:Y:S01]  /*2110*/  UIMAD UR16, UR42, UR12, URZ ;  /* 0x0000000c2a1072a4 */ /* 0x000fe2000f8e023f */
[----:B------:R-:W-:Y:S01]  /*2120*/  @!P2 LEA.HI.X R17, R14, R25, R17, 0x1, P1 ;  /* 0x000000190e11a211 */ /* 0x000fe200008f0c11 */
[----:B------:R4:W-:Y:S01]  /*2130*/  STL [R1+0x30], R25 ;  /* 0x0000301901007387 */ /* 0x0009e20000100800 */
[----:B------:R-:W-:Y:S01]  /*2140*/  PLOP3.LUT P1, PT, PT, PT, UP0, 0x80, 0x0 ;  /* 0x000000000000781c */ /* 0x000fe20003f2f008 */
[----:B------:R-:W-:-:S02]  /*2150*/  UIMAD UR8, UR24, -0x80, UR7 ;  /* 0xffffff80180878a4 */ /* 0x000fc4000f8e0207 */
[----:B------:R-:W-:Y:S01]  /*2160*/  UIMAD UR16, UR32, UR13, UR16 ;  /* 0x0000000d201072a4 */ /* 0x000fe2000f8e0210 */
[----:B------:R-:W-:-:S03]  /*2170*/  ULDC.64 UR18, c[0x0][0x260] ;  /* 0x0000980000127ab9 */ /* 0x000fc60000000a00 */
[----:B------:R-:W-:Y:S02]  /*2180*/  ISETP.GE.AND P4, PT, R20, UR8, PT ;  /* 0x0000000814007c0c */ /* 0x000fe4000bf86270 */
[----:B--2---:R-:W-:-:S05]  /*2190*/  LEA R0, R23, UR4, 0x1 ;  /* 0x0000000417007c11 */ /* 0x004fca000f8e08ff */
        /* <DEDUP_REMOVED lines=9> */
[----:B------:R-:W-:Y:S04]  /*2230*/  @!P2 LDGSTS.E.BYPASS.LTC128B.128 [R0+0x9000], desc[UR10][R12.64] ;  /* 0x090000000c00afae */ /* 0x000fe8000b901d4a */
[----:B------:R-:W-:Y:S04]  /*2240*/  @P6 STS.128 [R0+0xa000], RZ ;  /* 0x00a000ff00006388 */ /* 0x000fe80000000c00 */
[----:B------:R-:W-:Y:S01]  /*2250*/  @!PT LDS RZ, [RZ] ;  /* 0x00000000fffff984 */ /* 0x000fe20000000800 */
[----:B------:R-:W-:Y:S01]  /*2260*/  @!PT LDS RZ, [RZ] ;  /* 0x00000000fffff984 */ /* 0x000fe20000000800 */
[----:B------:R-:W-:Y:S01]  /*2270*/  @!PT LDS RZ, [RZ] ;  /* 0x00000000fffff984 */ /* 0x000fe20000000800 */
[----:B------:R5:W-:Y:S04]  /*2280*/  @!P6 LDGSTS.E.BYPASS.LTC128B.128 [R0+0xa000], desc[UR10][R10.64] ;  /* 0x0a0000000a00efae */ /* 0x000be8000b901d4a */
[----:B------:R-:W-:Y:S01]  /*2290*/  @P0 STS.128 [R0+0xb000], RZ ;  /* 0x00b000ff00000388 */ /* 0x000fe20000000c00 */
[----:B--2---:R-:W-:-:S02]  /*22a0*/  @!P0 IMAD.MOV.U32 R8, RZ, RZ, R27 ;  /* 0x000000ffff088224 */ /* 0x004fc400078e001b */
[----:B------:R-:W-:Y:S02]  /*22b0*/  @!P0 IMAD.MOV.U32 R9, RZ, RZ, R26 ;  /* 0x000000ffff098224 */ /* 0x000fe400078e001a */
[----:B------:R-:W-:-:S04]  /*22c0*/  @!P0 IMAD.WIDE.U32 R8, R6, 0xc0, R8 ;  /* 0x000000c006088825 */ /* 0x000fc800078e0008 */
[----:B------:R-:W-:Y:S02]  /*22d0*/  @!P0 IMAD.MOV.U32 R6, RZ, RZ, R8 ;  /* 0x000000ffff068224 */ /* 0x000fe400078e0008 */
[----:B------:R-:W-:Y:S02]  /*22e0*/  VIADD R8, R23, 0x2000 ;  /* 0x0000200017087836 */ /* 0x000fe40000000000 */
[----:B------:R-:W-:Y:S02]  /*22f0*/  @!P0 IMAD.IADD R7, R9, 0x1, R18 ;  /* 0x0000000109078824 */ /* 0x000fe400078e0212 */
[----:B------:R-:W-:Y:S01]  /*2300*/  @!P3 IMAD.MOV.U32 R9, RZ, RZ, R25 ;  /* 0x000000ffff09b224 */ /* 0x000fe200078e0019 */
[----:B------:R-:W-:Y:S01]  /*2310*/  SEL R8, R8, R23, !P1 ;  /* 0x0000001708087207 */ /* 0x000fe20004800000 */
[----:B-----5:R-:W-:Y:S01]  /*2320*/  IMAD.U32 R10, RZ, RZ, UR28 ;  /* 0x0000001cff0a7e24 */ /* 0x020fe2000f8e00ff */
[----:B------:R-:W-:Y:S01]  /*2330*/  @!PT LDS RZ, [RZ] ;  /* 0x00000000fffff984 */ /* 0x000fe20000000800 */
[----:B------:R-:W-:Y:S01]  /*2340*/  @!PT LDS RZ, [RZ] ;  /* 0x00000000fffff984 */ /* 0x000fe20000000800 */
[----:B------:R-:W-:Y:S01]  /*2350*/  @!PT LDS RZ, [RZ] ;  /* 0x00000000fffff984 */ /* 0x000fe20000000800 */
[----:B------:R2:W-:Y:S02]  /*2360*/  @!P0 LDGSTS.E.BYPASS.LTC128B.128 [R0+0xb000], desc[UR10][R6.64] ;  /* 0x0b00000006008fae */ /* 0x0005e4000b901d4a */
[----:B------:R-:W-:Y:S01]  /*2370*/  LEA R23, R8, UR4, 0x1 ;  /* 0x0000000408177c11 */ /* 0x000fe2000f8e08ff */
[----:B------:R-:W-:-:S04]  /*2380*/  @!P3 IMAD.MOV.U32 R8, RZ, RZ, R24 ;  /* 0x000000ffff08b224 */ /* 0x000fc800078e0018 */
[----:B------:R-:W-:Y:S04]  /*2390*/  STL [R1+0x4], R23 ;  /* 0x0000041701007387 */ /* 0x000fe80000100800 */
[----:B------:R-:W5:Y:S04]  /*23a0*/  LDL R38, [R1+0x6c] ;  /* 0x00006c0001267983 */ /* 0x000f680000100800 */
[----:B------:R-:W-:Y:S04]  /*23b0*/  @P3 STS [R23], RZ ;  /* 0x000000ff17003388 */ /* 0x000fe80000000800 */
[----:B------:R-:W-:Y:S04]  /*23c0*/  @P3 STS [R23+0x4], RZ ;  /* 0x000004ff17003388 */ /* 0x000fe80000000800 */
[----:B------:R-:W-:Y:S01]  /*23d0*/  @P3 STS [R23+0x8], RZ ;  /* 0x000008ff17003388 */ /* 0x000fe20000000800 */
[----:B--2---:R-:W-:-:S03]  /*23e0*/  IMAD.U32 R6, RZ, RZ, UR12 ;  /* 0x0000000cff067e24 */ /* 0x004fc6000f8e00ff */
[----:B------:R-:W-:Y:S01]  /*23f0*/  @P3 STS [R23+0xc], RZ ;  /* 0x00000cff17003388 */ /* 0x000fe20000000800 */
[----:B------:R-:W-:-:S03]  /*2400*/  IMAD.WIDE.U32 R6, R6, UR32, R4 ;  /* 0x0000002006067c25 */ /* 0x000fc6000f8e0004 */
[----:B------:R-:W-:Y:S01]  /*2410*/  @!PT LDS RZ, [RZ] ;  /* 0x00000000fffff984 */ /* 0x000fe20000000800 */
[----:B------:R-:W-:Y:S01]  /*2420*/  @!PT LDS RZ, [RZ] ;  /* 0x00000000fffff984 */ /* 0x000fe20000000800 */
[----:B------:R-:W-:Y:S01]  /*2430*/  @!PT LDS RZ, [RZ] ;  /* 0x00000000fffff984 */ /* 0x000fe20000000800 */
[----:B------:R2:W-:Y:S01]  /*2440*/  @!P3 LDGSTS.E.BYPASS.LTC128B.128 [R23], desc[UR10][R8.64] ;  /* 0x000000000817bfae */ /* 0x0005e2000b901d4a */
[----:B------:R-:W-:Y:S02]  /*2450*/  @!P6 LEA R12, P3, R10, R24, 0x7 ;  /* 0x000000180a0ce211 */ /* 0x000fe400078638ff */
[----:B------:R-:W-:Y:S01]  /*2460*/  IADD3 R6, P5, R6, UR51, RZ ;  /* 0x0000003306067c10 */ /* 0x000fe2000ffbe0ff */
[----:B------:R-:W-:Y:S04]  /*2470*/  @P2 STS [R23+0x1000], RZ ;  /* 0x001000ff17002388 */ /* 0x000fe80000000800 */
[----:B------:R-:W-:Y:S01]  /*2480*/  @P2 STS [R23+0x1004], RZ ;  /* 0x001004ff17002388 */ /* 0x000fe20000000800 */
[----:B------:R-:W-:-:S03]  /*2490*/  VOTEU.ALL UP0, P0 ;  /* 0x00000000003f7886 */ /* 0x000fc60000000000 */
[----:B------:R-:W-:Y:S04]  /*24a0*/  @P2 STS [R23+0x1008], RZ ;  /* 0x001008ff17002388 */ /* 0x000fe80000000800 */
[----:B------:R-:W-:Y:S04]  /*24b0*/  @P2 STS [R23+0x100c], RZ ;  /* 0x00100cff17002388 */ /* 0x000fe80000000800 */
[----:B------:R-:W-:Y:S01]  /*24c0*/  @!PT LDS RZ, [RZ] ;  /* 0x00000000fffff984 */ /* 0x000fe20000000800 */
[----:B------:R-:W-:Y:S01]  /*24d0*/  @!PT LDS RZ, [RZ] ;  /* 0x00000000fffff984 */ /* 0x000fe20000000800 */
[----:B------:R-:W-:Y:S01]  /*24e0*/  @!PT LDS RZ, [RZ] ;  /* 0x00000000fffff984 */ /* 0x000fe20000000800 */
[----:B------:R1:W-:Y:S01]  /*24f0*/  @!P2 LDGSTS.E.BYPASS.LTC128B.128 [R23+0x1000], desc[UR10][R16.64] ;  /* 0x010000001017afae */ /* 0x0003e2000b901d4a */
[----:B------:R-:W-:Y:S02]  /*2500*/  IMAD.MOV.U32 R43, RZ, RZ, 0x7f800000 ;  /* 0x7f800000ff2b7424 */ /* 0x000fe400078e00ff */
[----:B------:R-:W-:Y:S01]  /*2510*/  IMAD.MOV.U32 R42, RZ, RZ, 0x7f800000 ;  /* 0x7f800000ff2a7424 */ /* 0x000fe200078e00ff */
[----:B------:R-:W5:Y:S01]  /*2520*/  LDL R39, [R1+0x74] ;  /* 0x0000740001277983 */ /* 0x000f620000100800 */
[----:B--2---:R-:W-:-:S02]  /*2530*/  IMAD.U32 R8, RZ, RZ, UR16 ;  /* 0x00000010ff087e24 */ /* 0x004fc4000f8e00ff */
[----:B------:R-:W-:-:S03]  /*2540*/  IMAD.U32 R9, RZ, RZ, UR29 ;  /* 0x0000001dff097e24 */ /* 0x000fc6000f8e00ff */
[----:B------:R-:W-:Y:S01]  /*2550*/  IADD3.X R7, R7, UR53, R8, P5, !PT ;  /* 0x0000003507077c10 */ /* 0x000fe2000affe408 */
[----:B------:R-:W-:Y:S01]  /*2560*/  @!P0 IMAD.MOV.U32 R8, RZ, RZ, R24 ;  /* 0x000000ffff088224 */ /* 0x000fe200078e0018 */
[----:B------:R-:W-:Y:S02]  /*2570*/  ISETP.GE.AND P5, PT, R2, UR8, PT ;  /* 0x0000000802007c0c */ /* 0x000fe4000bfa6270 */
[----:B------:R-:W-:Y:S01]  /*2580*/  @!P6 LEA.HI.X R13, R10, R25, R9, 0x7, P3 ;  /* 0x000000190a0de211 */ /* 0x000fe200018f3c09 */
[----:B------:R-:W-:Y:S01]  /*2590*/  @!P0 IMAD.MOV.U32 R9, RZ, RZ, R25 ;  /* 0x000000ffff098224 */ /* 0x000fe200078e0019 */
[----:B------:R-:W-:Y:S02]  /*25a0*/  ISETP.GE.AND P3, PT, R19, UR8, PT ;  /* 0x0000000813007c0c */ /* 0x000fe4000bf66270 */
[----:B------:R-:W-:Y:S01]  /*25b0*/  @!P4 IADD3 R14, P2, R2, 0x20, RZ ;  /* 0x00000020020ec810 */ /* 0x000fe20007f5e0ff */
[----:B------:R-:W3:Y:S01]  /*25c0*/  @!P4 LDC.64 R18, c[0x0][0x218] ;  /* 0x00008600ff12cb82 */ /* 0x000ee20000000a00 */
[----:B------:R-:W-:Y:S01]  /*25d0*/  @!UP0 UIMAD UR16, UR29, 0xc0, URZ ;  /* 0x000000c01d1088a4 */ /* 0x000fe2000f8e023f */
[----:B------:R-:W-:Y:S01]  /*25e0*/  @!P0 IMAD.WIDE.U32 R8, R10, 0xc0, R8 ;  /* 0x000000c00a088825 */ /* 0x000fe200078e0008 */
[----:B------:R-:W-:Y:S03]  /*25f0*/  @P6 STS [R23+0x2000], RZ ;  /* 0x002000ff17006388 */ /* 0x000fe60000000800 */
[----:B-1----:R-:W-:Y:S01]  /*2600*/  @!P4 IMAD.X R16, RZ, RZ, R37, P2 ;  /* 0x000000ffff10c224 */ /* 0x002fe200010e0625 */
[----:B------:R-:W-:Y:S01]  /*2610*/  ISETP.GE.AND P2, PT, R21, UR8, PT ;  /* 0x0000000815007c0c */ /* 0x000fe2000bf46270 */
[----:B------:R-:W-:Y:S01]  /*2620*/  IMAD R10, R22, UR18, RZ ;  /* 0x00000012160a7c24 */ /* 0x000fe2000f8e02ff */
[----:B------:R-:W1:Y:S01]  /*2630*/  @!P5 LDC.64 R20, c[0x0][0x218] ;  /* 0x00008600ff14db82 */ /* 0x000e620000000a00 */
[----:B------:R-:W-:Y:S01]  /*2640*/  @P6 STS [R23+0x2004], RZ ;  /* 0x002004ff17006388 */ /* 0x000fe20000000800 */
[----:B------:R-:W-:-:S03]  /*2650*/  IMAD.WIDE.U32 R6, R15, UR18, R6 ;  /* 0x000000120f067c25 */ /* 0x000fc6000f8e0006 */
[----:B------:R-:W-:Y:S01]  /*2660*/  @P6 STS [R23+0x2008], RZ ;  /* 0x002008ff17006388 */ /* 0x000fe20000000800 */
[----:B------:R-:W-:Y:S02]  /*2670*/  IMAD R11, R15, UR19, R10 ;  /* 0x000000130f0b7c24 */ /* 0x000fe4000f8e020a */
[----:B------:R-:W-:Y:S01]  /*2680*/  @!P0 VIADD R9, R9, UR16 ;  /* 0x0000001009098c36 */ /* 0x000fe20008000000 */
[----:B------:R-:W-:Y:S01]  /*2690*/  @P6 STS [R23+0x200c], RZ ;  /* 0x00200cff17006388 */ /* 0x000fe20000000800 */
[----:B------:R-:W-:Y:S01]  /*26a0*/  IMAD.U32 R10, RZ, RZ, UR14 ;  /* 0x0000000eff0a7e24 */ /* 0x000fe2000f8e00ff */
[----:B------:R-:W2:Y:S01]  /*26b0*/  @!P3 LDC.64 R26, c[0x0][0x218] ;  /* 0x00008600ff1abb82 */ /* 0x000ea20000000a00 */
[----:B------:R-:W-:Y:S01]  /*26c0*/  @!P4 IMAD R16, R16, UR12, RZ ;  /* 0x0000000c1010cc24 */ /* 0x000fe2000f8e02ff */
[----:B------:R-:W-:Y:S01]  /*26d0*/  @!PT LDS RZ, [RZ] ;  /* 0x00000000fffff984 */ /* 0x000fe20000000800 */
[----:B------:R-:W-:Y:S01]  /*26e0*/  @!PT LDS RZ, [RZ] ;  /* 0x00000000fffff984 */ /* 0x000fe20000000800 */
[----:B------:R-:W-:Y:S01]  /*26f0*/  @!PT LDS RZ, [RZ] ;  /* 0x00000000fffff984 */ /* 0x000fe20000000800 */
[----:B------:R-:W-:Y:S01]  /*2700*/  @!P6 LDGSTS.E.BYPASS.LTC128B.128 [R23+0x2000], desc[UR10][R12.64] ;  /* 0x020000000c17efae */ /* 0x000fe2000b901d4a */
[----:B------:R-:W-:Y:S01]  /*2710*/  IMAD.IADD R7, R7, 0x1, R11 ;  /* 0x0000000107077824 */ /* 0x000fe200078e020b */
[----:B------:R-:W-:-:S02]  /*2720*/  UIMAD UR8, UR42, UR14, URZ ;  /* 0x0000000e2a0872a4 */ /* 0x000fc4000f8e023f */
[----:B------:R-:W-:Y:S01]  /*2730*/  @P0 STS [R23+0x3000], RZ ;  /* 0x003000ff17000388 */ /* 0x000fe20000000800 */
[----:B------:R-:W-:Y:S01]  /*2740*/  ULDC.64 UR18, c[0x0][0x268] ;  /* 0x00009a0000127ab9 */ /* 0x000fe20000000a00 */
[----:B------:R-:W2:Y:S02]  /*2750*/  @!P2 LDC.64 R34, c[0x0][0x218] ;  /* 0x00008600ff22ab82 */ /* 0x000ea40000000a00 */
[----:B------:R-:W-:Y:S04]  /*2760*/  @P0 STS [R23+0x3004], RZ ;  /* 0x003004ff17000388 */ /* 0x000fe80000000800 */
[----:B------:R-:W-:Y:S01]  /*2770*/  @P0 STS [R23+0x3008], RZ ;  /* 0x003008ff17000388 */ /* 0x000fe20000000800 */
[----:B------:R-:W-:Y:S01]  /*2780*/  IMAD.WIDE.U32 R10, R10, UR32, R4 ;  /* 0x000000200a0a7c25 */ /* 0x000fe2000f8e0004 */
[----:B------:R-:W2:Y:S02]  /*2790*/  @!P5 LDC.64 R30, c[0x0][0x220] ;  /* 0x00008800ff1edb82 */ /* 0x000ea40000000a00 */
[----:B------:R2:W-:Y:S01]  /*27a0*/  @P0 STS [R23+0x300c], RZ ;  /* 0x00300cff17000388 */ /* 0x0005e20000000800 */
[----:B------:R-:W-:-:S03]  /*27b0*/  @!P4 IMAD R16, R14, UR13, R16 ;  /* 0x0000000d0e10cc24 */ /* 0x000fc6000f8e0210 */
[----:B------:R-:W-:Y:S01]  /*27c0*/  @!PT LDS RZ, [RZ] ;  /* 0x00000000fffff984 */ /* 0x000fe20000000800 */
[----:B------:R-:W-:Y:S01]  /*27d0*/  @!PT LDS RZ, [RZ] ;  /* 0x00000000fffff984 */ /* 0x000fe20000000800 */
[----:B------:R-:W-:Y:S01]  /*27e0*/  @!PT LDS RZ, [RZ] ;  /* 0x00000000fffff984 */ /* 0x000fe20000000800 */
[----:B------:R1:W-:Y:S01]  /*27f0*/  @!P0 LDGSTS.E.BYPASS.LTC128B.128 [R23+0x3000], desc[UR10][R8.64] ;  /* 0x0300000008178fae */ /* 0x0003e2000b901d4a */
[----:B------:R-:W-:Y:S01]  /*2800*/  @!P4 IMAD.WIDE.U32 R4, R14, UR12, R6 ;  /* 0x0000000c0e04cc25 */ /* 0x000fe2000f8e0006 */
[----:B------:R-:W-:-:S03]  /*2810*/  UIMAD UR8, UR32, UR15, UR8 ;  /* 0x0000000f200872a4 */ /* 0x000fc6000f8e0208 */
[----:B------:R-:W-:Y:S01]  /*2820*/  @!P4 IMAD.IADD R5, R5, 0x1, R16 ;  /* 0x000000010505c824 */ /* 0x000fe200078e0210 */
[----:B---3--:R-:W-:-:S04]  /*2830*/  @!P4 LEA R24, P0, R4, R18, 0x1 ;  /* 0x000000120418c211 */ /* 0x008fc800078008ff */
[----:B----4-:R-:W-:Y:S01]  /*2840*/  @!P4 LEA.HI.X R25, R4, R19, R5, 0x1, P0 ;  /* 0x000000130419c211 */ /* 0x010fe200000f0c05 */
[----:B------:R-:W-:Y:S01]  /*2850*/  IMAD.U32 R5, RZ, RZ, UR8 ;  /* 0x00000008ff057e24 */ /* 0x000fe2000f8e00ff */
[----:B------:R-:W-:Y:S01]  /*2860*/  IADD3 R4, P0, R10, UR43, RZ ;  /* 0x0000002b0a047c10 */ /* 0x000fe2000ff1e0ff */
[----:B-1----:R-:W-:Y:S02]  /*2870*/  @!P5 IMAD R8, R37, UR12, RZ ;  /* 0x0000000c2508dc24 */ /* 0x002fe4000f8e02ff */
[----:B------:R-:W-:Y:S01]  /*2880*/  @!P5 IMAD.MOV.U32 R9, RZ, RZ, R7 ;  /* 0x000000ffff09d224 */ /* 0x000fe200078e0007 */
[----:B------:R-:W-:Y:S01]  /*2890*/  @P5 STS.128 [R0+0xc000], RZ ;  /* 0x00c000ff00005388 */ /* 0x000fe20000000c00 */
[----:B------:R-:W-:Y:S02]  /*28a0*/  @!P5 IMAD R13, R2, UR13, R8 ;  /* 0x0000000d020ddc24 */ /* 0x000fe4000f8e0208 */
[----:B------:R-:W-:Y:S02]  /*28b0*/  IMAD.MOV.U32 R41, RZ, RZ, 0x7f800000 ;  /* 0x7f800000ff297424 */ /* 0x000fe400078e00ff */
[----:B------:R-:W-:Y:S01]  /*28c0*/  IMAD.MOV.U32 R40, RZ, RZ, 0x7f800000 ;  /* 0x7f800000ff287424 */ /* 0x000fe200078e00ff */
[----:B------:R-:W-:Y:S01]  /*28d0*/  STL [R1+0x2c], R36 ;  /* 0x00002c2401007387 */ /* 0x000fe20000100800 */
[----:B------:R-:W-:-:S02]  /*28e0*/  @!P5 IMAD.MOV.U32 R8, RZ, RZ, R6 ;  /* 0x000000ffff08d224 */ /* 0x000fc400078e0006 */
[----:B------:R-:W-:Y:S02]  /*28f0*/  VIADD R190, R193, 0x2000 ;  /* 0x00002000c1be7836 */ /* 0x000fe40000000000 */
[----:B------:R-:W-:Y:S02]  /*2900*/  VIADD R184, R192, 0x2000 ;  /* 0x00002000c0b87836 */ /* 0x000fe40000000000 */
[----:B------:R-:W-:Y:S02]  /*2910*/  IMAD.MOV.U32 R185, RZ, RZ, 0x40 ;  /* 0x00000040ffb97424 */ /* 0x000fe400078e00ff */
[----:B------:R-:W-:Y:S01]  /*2920*/  IMAD.MOV.U32 R191, RZ, RZ, 0x20 ;  /* 0x00000020ffbf7424 */ /* 0x000fe200078e00ff */
[----:B------:R-:W-:Y:S01]  /*2930*/  CS2R R126, SRZ ;  /* 0x00000000007e7805 */ /* 0x000fe2000001ff00 */
[----:B------:R-:W-:Y:S01]  /*2940*/  @!P5 IMAD.WIDE.U32 R8, R2, UR12, R8 ;  /* 0x0000000c0208dc25 */ /* 0x000fe2000f8e0008 */
[----:B------:R-:W-:Y:S02]  /*2950*/  CS2R R124, SRZ ;  /* 0x00000000007c7805 */ /* 0x000fe4000001ff00 */
[----:B------:R-:W-:-:S02]  /*2960*/  CS2R R130, SRZ ;  /* 0x0000000000827805 */ /* 0x000fc4000001ff00 */
[----:B------:R-:W-:Y:S01]  /*2970*/  CS2R R128, SRZ ;  /* 0x0000000000807805 */ /* 0x000fe2000001ff00 */
[----:B------:R-:W-:Y:S01]  /*2980*/  @!P5 IMAD.IADD R10, R9, 0x1, R13 ;  /* 0x00000001090ad824 */ /* 0x000fe200078e020d */
[C---:B------:R-:W-:Y:S02]  /*2990*/  @!P5 LEA R20, P6, R8.reuse, R20, 0x1 ;  /* 0x000000140814d211 */ /* 0x040fe400078c08ff */
[----:B------:R-:W-:Y:S02]  /*29a0*/  CS2R R122, SRZ ;  /* 0x00000000007a7805 */ /* 0x000fe4000001ff00 */
[----:B------:R-:W-:Y:S02]  /*29b0*/  IADD3.X R5, R11, UR46, R5, P0, !PT ;  /* 0x0000002e0b057c10 */ /* 0x000fe400087fe405 */
[----:B------:R-:W-:Y:S02]  /*29c0*/  CS2R R120, SRZ ;  /* 0x0000000000787805 */ /* 0x000fe4000001ff00 */
[----:B------:R-:W-:-:S02]  /*29d0*/  @!P5 LEA.HI.X R21, R8, R21, R10, 0x1, P6 ;  /* 0x000000150815d211 */ /* 0x000fc400030f0c0a */
[----:B------:R-:W-:Y:S02]  /*29e0*/  CS2R R118, SRZ ;  /* 0x0000000000767805 */ /* 0x000fe4000001ff00 */
[----:B------:R-:W-:Y:S01]  /*29f0*/  @!P3 IADD3 R10, P0, R2, 0x40, RZ ;  /* 0x00000040020ab810 */ /* 0x000fe20007f1e0ff */
[----:B------:R-:W-:Y:S01]  /*2a00*/  IMAD R9, R22, UR18, RZ ;  /* 0x0000001216097c24 */ /* 0x000fe2000f8e02ff */
[----:B------:R-:W-:Y:S01]  /*2a10*/  CS2R R116, SRZ ;  /* 0x0000000000747805 */ /* 0x000fe2000001ff00 */
[----:B------:R-:W-:Y:S01]  /*2a20*/  IMAD.WIDE.U32 R4, R15, UR18, R4 ;  /* 0x000000120f047c25 */ /* 0x000fe2000f8e0004 */
[----:B------:R-:W-:Y:S01]  /*2a30*/  @!P3 IADD3.X R13, RZ, R37, RZ, P0, !PT ;  /* 0x00000025ff0db210 */ /* 0x000fe200007fe4ff */
[----:B------:R-:W-:Y:S01]  /*2a40*/  @!PT LDS RZ, [RZ] ;  /* 0x00000000fffff984 */ /* 0x000fe20000000800 */
[----:B------:R-:W-:Y:S01]  /*2a50*/  @!PT LDS RZ, [RZ] ;  /* 0x00000000fffff984 */ /* 0x000fe20000000800 */
[----:B------:R-:W-:Y:S01]  /*2a60*/  @!PT LDS RZ, [RZ] ;  /* 0x00000000fffff984 */ /* 0x000fe20000000800 */
[----:B------:R1:W-:Y:S01]  /*2a70*/  @!P5 LDGSTS.E.BYPASS.LTC128B.128 [R0+0xc000], desc[UR10][R20.64] ;  /* 0x0c0000001400dfae */ /* 0x0003e2000b901d4a */
[----:B------:R-:W-:Y:S01]  /*2a80*/  @!P2 IADD3 R11, P0, R2, 0x60, RZ ;  /* 0x00000060020ba810 */ /* 0x000fe20007f1e0ff */
[----:B------:R-:W-:Y:S01]  /*2a90*/  @!P2 IMAD.MOV.U32 R8, RZ, RZ, R6 ;  /* 0x000000ffff08a224 */ /* 0x000fe200078e0006 */
[----:B------:R-:W-:Y:S01]  /*2aa0*/  CS2R R110, SRZ ;  /* 0x00000000006e7805 */ /* 0x000fe2000001ff00 */
[----:B-----5:R-:W-:Y:S01]  /*2ab0*/  VIADD R12, R38, 0x8 ;  /* 0x00000008260c7836 */ /* 0x020fe20000000000 */
[----:B-1----:R-:W1:Y:S01]  /*2ac0*/  @!P2 LDC.64 R20, c[0x0][0x220] ;  /* 0x00008800ff14ab82 */ /* 0x002e620000000a00 */
[----:B------:R-:W-:Y:S01]  /*2ad0*/  STL [R1+0x28], R33 ;  /* 0x0000282101007387 */ /* 0x000fe20000100800 */
[----:B------:R-:W-:-:S02]  /*2ae0*/  SEL R190, R190, R193, !P1 ;  /* 0x000000c1bebe7207 */ /* 0x000fc40004800000 */
[----:B------:R-:W-:Y:S02]  /*2af0*/  CS2R R108, SRZ ;  /* 0x00000000006c7805 */ /* 0x000fe4000001ff00 */
[----:B------:R-:W-:Y:S01]  /*2b00*/  ISETP.GE.AND P6, PT, R12, UR6, PT ;  /* 0x000000060c007c0c */ /* 0x000fe2000bfc6270 */
[----:B------:R-:W-:Y:S01]  /*2b10*/  IMAD R12, R15, UR19, R9 ;  /* 0x000000130f0c7c24 */ /* 0x000fe2000f8e0209 */
[----:B------:R-:W-:Y:S01]  /*2b20*/  SEL R184, R184, R192, !P1 ;  /* 0x000000c0b8b87207 */ /* 0x000fe20004800000 */
[----:B------:R-:W-:Y:S01]  /*2b30*/  @!P2 IMAD.X R17, RZ, RZ, R37, P0 ;  /* 0x000000ffff11a224 */ /* 0x000fe200000e0625 */
[----:B------:R-:W-:Y:S01]  /*2b40*/  CS2R R114, SRZ ;  /* 0x0000000000727805 */ /* 0x000fe2000001ff00 */
[----:B------:R-:W-:Y:S01]  /*2b50*/  IMAD.IADD R5, R5, 0x1, R12 ;  /* 0x0000000105057824 */ /* 0x000fe200078e020c */
[----:B------:R-:W-:Y:S01]  /*2b60*/  @!P4 IADD3 R12, P0, R2, 0x20, RZ ;  /* 0x00000020020cc810 */ /* 0x000fe20007f1e0ff */
[----:B------:R-:W-:Y:S01]  /*2b70*/  @!P3 IMAD R13, R13, UR12, RZ ;  /* 0x0000000c0d0dbc24 */ /* 0x000fe2000f8e02ff */
[----:B------:R-:W-:Y:S01]  /*2b80*/  CS2R R112, SRZ ;  /* 0x0000000000707805 */ /* 0x000fe2000001ff00 */
[----:B------:R-:W-:Y:S01]  /*2b90*/  @!P2 IMAD.MOV.U32 R9, RZ, RZ, R7 ;  /* 0x000000ffff09a224 */ /* 0x000fe200078e0007 */
[----:B------:R-:W-:Y:S01]  /*2ba0*/  CS2R R106, SRZ ;  /* 0x00000000006a7805 */ /* 0x000fe2000001ff00 */
[----:B------:R-:W-:Y:S01]  /*2bb0*/  @!P4 IMAD.X R16, RZ, RZ, R37, P0 ;  /* 0x000000ffff10c224 */ /* 0x000fe200000e0625 */
[----:B------:R-:W-:Y:S01]  /*2bc0*/  CS2R R104, SRZ ;  /* 0x0000000000687805 */ /* 0x000fe2000001ff00 */
[C---:B------:R-:W-:Y:S01]  /*2bd0*/  @!P3 IMAD R22, R10.reuse, UR13, R13 ;  /* 0x0000000d0a16bc24 */ /* 0x040fe2000f8e020d */
[----:B------:R-:W-:Y:S01]  /*2be0*/  CS2R R102, SRZ ;  /* 0x0000000000667805 */ /* 0x000fe2000001ff00 */
[----:B------:R-:W-:Y:S01]  /*2bf0*/  @!P3 IMAD.WIDE.U32 R6, R10, UR12, R6 ;  /* 0x0000000c0a06bc25 */ /* 0x000fe2000f8e0006 */
[----:B------:R-:W-:-:S02]  /*2c00*/  @!P3 IADD3 R10, P0, R2, 0x40, RZ ;  /* 0x00000040020ab810 */ /* 0x000fc40007f1e0ff */
[----:B------:R-:W-:Y:S02]  /*2c10*/  CS2R R100, SRZ ;  /* 0x0000000000647805 */ /* 0x000fe4000001ff00 */
[----:B------:R-:W-:Y:S01]  /*2c20*/  CS2R R94, SRZ ;  /* 0x00000000005e7805 */ /* 0x000fe2000001ff00 */
[----:B------:R-:W-:Y:S01]  /*2c30*/  @!P2 IMAD R13, R17, UR12, RZ ;  /* 0x0000000c110dac24 */ /* 0x000fe2000f8e02ff */
[----:B------:R-:W-:Y:S01]  /*2c40*/  CS2R R92, SRZ ;  /* 0x00000000005c7805 */ /* 0x000fe2000001ff00 */
[----:B------:R-:W-:Y:S01]  /*2c50*/  @!P4 IMAD R16, R16, UR14, RZ ;  /* 0x0000000e1010cc24 */ /* 0x000fe2000f8e02ff */
[----:B------:R-:W-:Y:S01]  /*2c60*/  CS2R R98, SRZ ;  /* 0x0000000000627805 */ /* 0x000fe2000001ff00 */
[----:B------:R-:W-:Y:S01]  /*2c70*/  @!P4 IMAD.MOV.U32 R14, RZ, RZ, R4 ;  /* 0x000000ffff0ec224 */ /* 0x000fe200078e0004 */
[----:B------:R-:W-:Y:S01]  /*2c80*/  CS2R R96, SRZ ;  /* 0x0000000000607805 */ /* 0x000fe2000001ff00 */
[----:B------:R-:W-:Y:S01]  /*2c90*/  @!P4 IMAD.MOV.U32 R15, RZ, RZ, R5 ;  /* 0x000000ffff0fc224 */ /* 0x000fe200078e0005 */
[----:B------:R-:W-:Y:S01]  /*2ca0*/  CS2R R90, SRZ ;  /* 0x00000000005a7805 */ /* 0x000fe2000001ff00 */
[----:B------:R-:W-:Y:S01]  /*2cb0*/  @!P3 IMAD.X R17, RZ, RZ, R37, P0 ;  /* 0x000000ffff11b224 */ /* 0x000fe200000e0625 */
[----:B------:R-:W-:Y:S01]  /*2cc0*/  CS2R R88, SRZ ;  /* 0x0000000000587805 */ /* 0x000fe2000001ff00 */
[----:B--2---:R-:W-:Y:S01]  /*2cd0*/  @!P2 IMAD R23, R11, UR13, R13 ;  /* 0x0000000d0b17ac24 */ /* 0x004fe2000f8e020d */
[----:B------:R-:W-:Y:S01]  /*2ce0*/  CS2R R86, SRZ ;  /* 0x0000000000567805 */ /* 0x000fe2000001ff00 */
[C---:B------:R-:W-:Y:S01]  /*2cf0*/  @!P4 IMAD R32, R12.reuse, UR15, R16 ;  /* 0x0000000f0c20cc24 */ /* 0x040fe2000f8e0210 */
[----:B------:R-:W-:Y:S01]  /*2d00*/  CS2R R84, SRZ ;  /* 0x0000000000547805 */ /* 0x000fe2000001ff00 */
[----:B------:R-:W-:Y:S01]  /*2d10*/  @!P4 IMAD.WIDE.U32 R12, R12, UR14, R14 ;  /* 0x0000000e0c0ccc25 */ /* 0x000fe2000f8e000e */
[----:B------:R-:W-:-:S02]  /*2d20*/  @!P3 LEA R16, P0, R6, R26, 0x1 ;  /* 0x0000001a0610b211 */ /* 0x000fc400078008ff */
[----:B------:R-:W-:Y:S02]  /*2d30*/  CS2R R78, SRZ ;  /* 0x00000000004e7805 */ /* 0x000fe4000001ff00 */
[----:B------:R-:W-:Y:S01]  /*2d40*/  CS2R R76, SRZ ;  /* 0x00000000004c7805 */ /* 0x000fe2000001ff00 */
[----:B------:R-:W-:Y:S01]  /*2d50*/  @!P2 IMAD.WIDE.U32 R8, R11, UR12, R8 ;  /* 0x0000000c0b08ac25 */ /* 0x000fe2000f8e0008 */
[----:B------:R-:W-:Y:S02]  /*2d60*/  CS2R R82, SRZ ;  /* 0x0000000000527805 */ /* 0x000fe4000001ff00 */
[----:B------:R-:W-:Y:S02]  /*2d70*/  CS2R R80, SRZ ;  /* 0x0000000000507805 */ /* 0x000fe4000001ff00 */
[----:B------:R-:W-:Y:S01]  /*2d80*/  CS2R R74, SRZ ;  /* 0x00000000004a7805 */ /* 0x000fe2000001ff00 */
[----:B------:R-:W-:Y:S01]  /*2d90*/  @!P3 IMAD.IADD R14, R7, 0x1, R22 ;  /* 0x00000001070eb824 */ /* 0x000fe200078e0216 */
[----:B------:R-:W-:Y:S01]  /*2da0*/  CS2R R72, SRZ ;  /* 0x0000000000487805 */ /* 0x000fe2000001ff00 */
[----:B------:R-:W-:Y:S01]  /*2db0*/  @!P3 IMAD.MOV.U32 R18, RZ, RZ, R4 ;  /* 0x000000ffff12b224 */ /* 0x000fe200078e0004 */
[----:B------:R-:W-:Y:S01]  /*2dc0*/  CS2R R70, SRZ ;  /* 0x0000000000467805 */ /* 0x000fe2000001ff00 */
[----:B------:R-:W-:Y:S01]  /*2dd0*/  @!P3 IMAD.MOV.U32 R19, RZ, RZ, R5 ;  /* 0x000000ffff13b224 */ /* 0x000fe200078e0005 */
[----:B------:R-:W-:Y:S01]  /*2de0*/  CS2R R68, SRZ ;  /* 0x0000000000447805 */ /* 0x000fe2000001ff00 */
[----:B------:R-:W-:Y:S01]  /*2df0*/  @!P3 IMAD R11, R17, UR14, RZ ;  /* 0x0000000e110bbc24 */ /* 0x000fe2000f8e02ff */
[----:B------:R-:W-:Y:S01]  /*2e00*/  @!P3 LEA.HI.X R17, R6, R27, R14, 0x1, P0 ;  /* 0x0000001b0611b211 */ /* 0x000fe200000f0c0e */
[----:B------:R-:W-:Y:S01]  /*2e10*/  @!P5 IMAD R7, R37, UR14, RZ ;  /* 0x0000000e2507dc24 */ /* 0x000fe2000f8e02ff */
[----:B------:R-:W-:Y:S01]  /*2e20*/  ULDC UR18, c[0x0][0x2dc] ;  /* 0x0000b70000127ab9 */ /* 0x000fe20000000800 */
[C---:B------:R-:W-:Y:S01]  /*2e30*/  @!P3 IMAD R26, R10.reuse, UR15, R11 ;  /* 0x0000000f0a1abc24 */ /* 0x040fe2000f8e020b */
[----:B------:R-:W-:Y:S01]  /*2e40*/  ULDC UR8, c[0x0][0x2ec] ;  /* 0x0000bb0000087ab9 */ /* 0x000fe20000000800 */
[----:B------:R-:W-:-:S02]  /*2e50*/  @!P3 IMAD.WIDE.U32 R10, R10, UR14, R18 ;  /* 0x0000000e0a0abc25 */ /* 0x000fc4000f8e0012 */
[----:B------:R-:W2:Y:S02]  /*2e60*/  @!P4 LDC.64 R18, c[0x0][0x220] ;  /* 0x00008800ff12cb82 */ /* 0x000ea40000000a00 */
[----:B------:R-:W-:Y:S01]  /*2e70*/  @!P2 IMAD.IADD R6, R9, 0x1, R23 ;  /* 0x000000010906a824 */ /* 0x000fe200078e0217 */
[----:B------:R-:W-:Y:S01]  /*2e80*/  @!P2 LEA R14, P0, R8, R34, 0x1 ;  /* 0x00000022080ea211 */ /* 0x000fe200078008ff */
[--C-:B------:R-:W-:Y:S02]  /*2e90*/  @!P2 IMAD.MOV.U32 R28, RZ, RZ, R4.reuse ;  /* 0x000000ffff1ca224 */ /* 0x100fe400078e0004 */
[----:B------:R-:W-:Y:S02]  /*2ea0*/  @!P2 IMAD.MOV.U32 R29, RZ, RZ, R5 ;  /* 0x000000ffff1da224 */ /* 0x000fe400078e0005 */
[----:B------:R-:W3:Y:S01]  /*2eb0*/  @!P3 LDC.64 R22, c[0x0][0x220] ;  /* 0x00008800ff16bb82 */ /* 0x000ee20000000a00 */
[C---:B------:R-:W-:Y:S02]  /*2ec0*/  @!P5 IMAD R7, R2.reuse, UR15, R7 ;  /* 0x0000000f0207dc24 */ /* 0x040fe4000f8e0207 */
[----:B------:R-:W-:Y:S01]  /*2ed0*/  @!P5 IMAD.WIDE.U32 R4, R2, UR14, R4 ;  /* 0x0000000e0204dc25 */ /* 0x000fe2000f8e0004 */
[----:B------:R-:W-:-:S03]  /*2ee0*/  @!P2 LEA.HI.X R15, R8, R35, R6, 0x1, P0 ;  /* 0x00000023080fa211 */ /* 0x000fc600000f0c06 */
[----:B------:R-:W-:Y:S01]  /*2ef0*/  @!P5 IMAD.IADD R5, R5, 0x1, R7 ;  /* 0x000000010505d824 */ /* 0x000fe200078e0207 */
[----:B------:R-:W-:-:S04]  /*2f00*/  @!P5 LEA R6, P0, R4, R30, 0x1 ;  /* 0x0000001e0406d211 */ /* 0x000fc800078008ff */
[----:B------:R-:W-:Y:S02]  /*2f10*/  @!P5 LEA.HI.X R7, R4, R31, R5, 0x1, P0 ;  /* 0x0000001f0407d211 */ /* 0x000fe400000f0c05 */
[----:B------:R-:W-:Y:S01]  /*2f20*/  @!P2 IADD3 R2, P0, R2, 0x60, RZ ;  /* 0x000000600202a810 */ /* 0x000fe20007f1e0ff */
[----:B------:R-:W-:Y:S04]  /*2f30*/  @P4 STS.128 [R0+0xd000], RZ ;  /* 0x00d000ff00004388 */ /* 0x000fe80000000c00 */
[----:B------:R-:W-:Y:S01]  /*2f40*/  @!PT LDS RZ, [RZ] ;  /* 0x00000000fffff984 */ /* 0x000fe20000000800 */
[----:B------:R-:W-:Y:S01]  /*2f50*/  @!PT LDS RZ, [RZ] ;  /* 0x00000000fffff984 */ /* 0x000fe20000000800 */
[----:B------:R-:W-:Y:S01]  /*2f60*/  @!PT LDS RZ, [RZ] ;  /* 0x00000000fffff984 */ /* 0x000fe20000000800 */
[----:B------:R-:W-:Y:S01]  /*2f70*/  @!P4 LDGSTS.E.BYPASS.LTC128B.128 [R0+0xd000], desc[UR10][R24.64] ;  /* 0x0d0000001800cfae */ /* 0x000fe2000b901d4a */
[----:B------:R-:W-:-:S03]  /*2f80*/  @!P2 IMAD.X R4, RZ, RZ, R37, P0 ;  /* 0x000000ffff04a224 */ /* 0x000fc600000e0625 */
[----:B------:R-:W-:Y:S01]  /*2f90*/  @P3 STS.128 [R0+0xe000], RZ ;  /* 0x00e000ff00003388 */ /* 0x000fe20000000c00 */
[----:B------:R-:W-:-:S03]  /*2fa0*/  @!P2 IMAD R4, R4, UR14, RZ ;  /* 0x0000000e0404ac24 */ /* 0x000fc6000f8e02ff */
        /* <DEDUP_REMOVED lines=8> */
[----:B------:R2:W-:Y:S01]  /*3030*/  @!P2 LDGSTS.E.BYPASS.LTC128B.128 [R0+0xf000], desc[UR10][R14.64] ;  /* 0x0f0000000e00afae */ /* 0x0005e2000b901d4a */
[----:B---3--:R-:W-:-:S03]  /*3040*/  @!P3 LEA R8, P0, R10, R22, 0x1 ;  /* 0x000000160a08b211 */ /* 0x008fc600078008ff */
[----:B------:R-:W-:Y:S04]  /*3050*/  @P5 STS.128 [R0+0x10000], RZ ;  /* 0x010000ff00005388 */ /* 0x000fe80000000c00 */
[----:B------:R-:W-:Y:S01]  /*3060*/  @!PT LDS RZ, [RZ] ;  /* 0x00000000fffff984 */ /* 0x000fe20000000800 */
[----:B------:R-:W-:Y:S01]  /*3070*/  @!PT LDS RZ, [RZ] ;  /* 0x00000000fffff984 */ /* 0x000fe20000000800 */
[----:B------:R-:W-:Y:S01]  /*3080*/  @!PT LDS RZ, [RZ] ;  /* 0x00000000fffff984 */ /* 0x000fe20000000800 */
[----:B------:R3:W-:Y:S04]  /*3090*/  @!P5 LDGSTS.E.BYPASS.LTC128B.128 [R0+0x10000], desc[UR10][R6.64] ;  /* 0x100000000600dfae */ /* 0x0007e8000b901d4a */
[----:B------:R-:W-:Y:S01]  /*30a0*/  @P4 STS.128 [R0+0x11000], RZ ;  /* 0x011000ff00004388 */ /* 0x000fe20000000c00 */
[----:B--2---:R-:W-:Y:S01]  /*30b0*/  @!P4 LEA R14, P5, R12, R18, 0x1 ;  /* 0x000000120c0ec211 */ /* 0x004fe200078a08ff */
[----:B---3--:R-:W-:Y:S01]  /*30c0*/  @!P4 IMAD.IADD R6, R13, 0x1, R32 ;  /* 0x000000010d06c824 */ /* 0x008fe200078e0220 */
[----:B------:R-:W-:Y:S01]  /*30d0*/  @!P3 IADD3 R7, R11, R26, RZ ;  /* 0x0000001a0b07b210 */ /* 0x000fe20007ffe0ff */
[----:B------:R-:W-:-:S02]  /*30e0*/  @!P2 IMAD R11, R2, UR15, R4 ;  /* 0x0000000f020bac24 */ /* 0x000fc4000f8e0204 */
[----:B------:R-:W-:Y:S01]  /*30f0*/  @!P2 IMAD.WIDE.U32 R4, R2, UR14, R28 ;  /* 0x0000000e0204ac25 */ /* 0x000fe2000f8e001c */
[----:B------:R-:W-:Y:S02]  /*3100*/  @!P4 LEA.HI.X R15, R12, R19, R6, 0x1, P5 ;  /* 0x000000130c0fc211 */ /* 0x000fe400028f0c06 */
[----:B------:R-:W-:Y:S01]  /*3110*/  @!P3 LEA.HI.X R9, R10, R23, R7, 0x1, P0 ;  /* 0x000000170a09b211 */ /* 0x000fe200000f0c07 */
[----:B------:R-:W-:Y:S01]  /*3120*/  VIADD R7, R38, 0x40 ;  /* 0x0000004026077836 */ /* 0x000fe20000000000 */
[----:B-1----:R-:W-:Y:S01]  /*3130*/  @!P2 LEA R6, P0, R4, R20, 0x1 ;  /* 0x000000140406a211 */ /* 0x002fe200078008ff */
[----:B------:R-:W-:Y:S01]  /*3140*/  @!P2 IMAD.IADD R5, R5, 0x1, R11 ;  /* 0x000000010505a824 */ /* 0x000fe200078e020b */
[----:B------:R-:W-:Y:S01]  /*3150*/  @!PT LDS RZ, [RZ] ;  /* 0x00000000fffff984 */ /* 0x000fe20000000800 */
[----:B------:R-:W-:Y:S01]  /*3160*/  @!PT LDS RZ, [RZ] ;  /* 0x00000000fffff984 */ /* 0x000fe20000000800 */
[----:B------:R-:W-:Y:S01]  /*3170*/  @!PT LDS RZ, [RZ] ;  /* 0x00000000fffff984 */ /* 0x000fe20000000800 */
[----:B------:R-:W-:Y:S01]  /*3180*/  @!P4 LDGSTS.E.BYPASS.LTC128B.128 [R0+0x11000], desc[UR10][R14.64] ;  /* 0x110000000e00cfae */ /* 0x000fe2000b901d4a */
[----:B------:R-:W-:Y:S01]  /*3190*/  VIADD R2, R38, 0x48 ;  /* 0x0000004826027836 */ /* 0x000fe20000000000 */
[----:B------:R-:W-:Y:S02]  /*31a0*/  ISETP.GE.AND P4, PT, R7, UR6, PT ;  /* 0x0000000607007c0c */ /* 0x000fe4000bf86270 */
[----:B------:R-:W-:-:S02]  /*31b0*/  @!P2 LEA.HI.X R7, R4, R21, R5, 0x1, P0 ;  /* 0x000000150407a211 */ /* 0x000fc400000f0c05 */
[----:B------:R-:W-:Y:S01]  /*31c0*/  ISETP.GE.AND P0, PT, R2, UR6, PT ;  /* 0x0000000602007c0c */ /* 0x000fe2000bf06270 */
[----:B------:R-:W-:Y:S01]  /*31d0*/  @P3 STS.128 [R0+0x12000], RZ ;  /* 0x012000ff00003388 */ /* 0x000fe20000000c00 */
[C---:B------:R-:W-:Y:S01]  /*31e0*/  IMAD.SHL.U32 R4, R38.reuse, 0x4, RZ ;  /* 0x0000000426047824 */ /* 0x040fe200078e00ff */
[----:B------:R-:W-:Y:S02]  /*31f0*/  ISETP.GE.AND P5, PT, R38, UR6, PT ;  /* 0x0000000626007c0c */ /* 0x000fe4000bfa6270 */
[----:B------:R-:W-:Y:S01]  /*3200*/  @!PT LDS RZ, [RZ] ;  /* 0x00000000fffff984 */ /* 0x000fe20000000800 */
[----:B------:R-:W-:Y:S01]  /*3210*/  @!PT LDS RZ, [RZ] ;  /* 0x00000000fffff984 */ /* 0x000fe20000000800 */
[----:B------:R-:W-:Y:S01]  /*3220*/  @!PT LDS RZ, [RZ] ;  /* 0x00000000fffff984 */ /* 0x000fe20000000800 */
[----:B------:R1:W-:Y:S01]  /*3230*/  @!P3 LDGSTS.E.BYPASS.LTC128B.128 [R0+0x12000], desc[UR10][R8.64] ;  /* 0x120000000800bfae */ /* 0x0003e2000b901d4a */
[----:B------:R-:W-:Y:S02]  /*3240*/  UMOV UR13, UR34 ;  /* 0x00000022000d7c82 */ /* 0x000fe40008000000 */
[----:B------:R-:W-:Y:S01]  /*3250*/  IADD3 R4, P3, R4, UR13, RZ ;  /* 0x0000000d04047c10 */ /* 0x000fe2000ff7e0ff */
[----:B------:R2:W-:Y:S01]  /*3260*/  @P2 STS.128 [R0+0x13000], RZ ;  /* 0x013000ff00002388 */ /* 0x0005e20000000c00 */
[----:B------:R-:W-:-:S03]  /*3270*/  UMOV UR12, UR35 ;  /* 0x00000023000c7c82 */ /* 0x000fc60008000000 */
[----:B------:R-:W-:Y:S01]  /*3280*/  @!PT LDS RZ, [RZ] ;  /* 0x00000000fffff984 */ /* 0x000fe20000000800 */
[----:B------:R-:W-:Y:S01]  /*3290*/  @!PT LDS RZ, [RZ] ;  /* 0x00000000fffff984 */ /* 0x000fe20000000800 */
[----:B------:R-:W-:Y:S01]  /*32a0*/  @!PT LDS RZ, [RZ] ;  /* 0x00000000fffff984 */ /* 0x000fe20000000800 */
[----:B------:R2:W-:Y:S04]  /*32b0*/  @!P2 LDGSTS.E.BYPASS.LTC128B.128 [R0+0x13000], desc[UR10][R6.64] ;  /* 0x130000000600afae */ /* 0x0005e8000b901d4a */
[----:B------:R-:W0:Y:S01]  /*32c0*/  LDGDEPBAR ;  /* 0x00000000000079af */ /* 0x000e220000000000 */
[----:B-1----:R-:W-:-:S04]  /*32d0*/  SHF.R.S32.HI R8, RZ, 0x1f, R38 ;  /* 0x0000001fff087819 */ /* 0x002fc80000011426 */
[----:B------:R-:W-:Y:S02]  /*32e0*/  SHF.L.U64.HI R5, R38, 0x2, R8 ;  /* 0x0000000226057819 */ /* 0x000fe40000010208 */
[----:B--2---:R-:W-:Y:S02]  /*32f0*/  SHF.R.S32.HI R0, RZ, 0x1f, R2 ;  /* 0x0000001fff007819 */ /* 0x004fe40000011402 */
[C---:B------:R-:W-:Y:S02]  /*3300*/  @!P0 LEA R6, P2, R2.reuse, UR13, 0x2 ;  /* 0x0000000d02068c11 */ /* 0x040fe4000f8410ff */
[----:B------:R-:W-:Y:S02]  /*3310*/  IADD3.X R5, R5, UR12, RZ, P3, !PT ;  /* 0x0000000c05057c10 */ /* 0x000fe40009ffe4ff */
[----:B------:R-:W-:-:S03]  /*3320*/  @!P0 LEA.HI.X R7, R2, UR12, R0, 0x2, P2 ;  /* 0x0000000c02078c11 */ /* 0x000fc600090f1400 */
[----:B------:R-:W2:Y:S04]  /*3330*/  @!P5 LDG.E R43, desc[UR10][R4.64] ;  /* 0x0000000a042bd981 */ /* 0x000ea8000c1e1900 */
[----:B------:R-:W3:Y:S04]  /*3340*/  @!P6 LDG.E R42, desc[UR10][R4.64+0x20] ;  /* 0x0000200a042ae981 */ /* 0x000ee8000c1e1900 */
[----:B------:R1:W4:Y:S04]  /*3350*/  @!P4 LDG.E R41, desc[UR10][R4.64+0x100] ;  /* 0x0001000a0429c981 */ /* 0x000328000c1e1900 */
[----:B------:R-:W5:Y:S01]  /*3360*/  @!P0 LDG.E R40, desc[UR10][R6.64] ;  /* 0x0000000a06288981 */ /* 0x000f62000c1e1900 */
[----:B------:R-:W-:-:S02]  /*3370*/  IMAD.SHL.U32 R2, R38, 0x4, RZ ;  /* 0x0000000426027824 */ /* 0x000fc400078e00ff */
[----:B------:R-:W-:-:S03]  /*3380*/  VIADD R0, R38, 0xffffff80 ;  /* 0xffffff8026007836 */ /* 0x000fc60000000000 */
[----:B------:R1:W-:Y:S01]  /*3390*/  STL [R1+0x60], R2 ;  /* 0x0000600201007387 */ /* 0x0003e20000100800 */
[----:B------:R-:W-:Y:S02]  /*33a0*/  LOP3.LUT P2, RZ, R39, 0x4, RZ, 0xc0, !PT ;  /* 0x0000000427ff7812 */ /* 0x000fe4000784c0ff */
[----:B-1----:R-:W-:Y:S01]  /*33b0*/  SHF.L.U64.HI R5, R38, 0x2, R8 ;  /* 0x0000000226057819 */ /* 0x002fe20000010208 */
[----:B------:R-:W-:Y:S01]  /*33c0*/  IMAD.MOV.U32 R4, RZ, RZ, 0x40 ;  /* 0x00000040ff047424 */ /* 0x000fe200078e00ff */
[----:B------:R-:W-:-:S04]  /*33d0*/  SHF.R.S32.HI R2, RZ, 0x1f, R0 ;  /* 0x0000001fff027819 */ /* 0x000fc80000011400 */
[C---:B------:R-:W-:Y:S01]  /*33e0*/  SHF.L.U64.HI R2, R0.reuse, 0x2, R2 ;  /* 0x0000000200027819 */ /* 0x040fe20000010202 */
[----:B------:R-:W-:Y:S01]  /*33f0*/  IMAD.SHL.U32 R0, R0, 0x4, RZ ;  /* 0x0000000400007824 */ /* 0x000fe200078e00ff */
[----:B------:R-:W-:Y:S01]  /*3400*/  UIADD3 UR6, UR32, 0x80, URZ ;  /* 0x0000008020067890 */ /* 0x000fe2000fffe03f */
[C---:B------:R-:W-:Y:S02]  /*3410*/  LOP3.LUT P3, RZ, R39.reuse, 0x4, RZ, 0xc0, !PT ;  /* 0x0000000427ff7812 */ /* 0x040fe4000786c0ff */
[----:B------:R-:W-:Y:S02]  /*3420*/  LOP3.LUT P0, RZ, R39, 0x2, RZ, 0xc0, !PT ;  /* 0x0000000227ff7812 */ /* 0x000fe4000780c0ff */
[----:B------:R-:W-:Y:S02]  /*3430*/  SEL R185, R185, 0xffffffc0, !P3 ;  /* 0xffffffc0b9b97807 */ /* 0x000fe40005800000 */
[----:B------:R-:W-:Y:S02]  /*3440*/  SEL R191, R191, 0xffffffe0, !P0 ;  /* 0xffffffe0bfbf7807 */ /* 0x000fe40004000000 */
[----:B------:R-:W-:-:S02]  /*3450*/  LEA R190, R190, UR4, 0x1 ;  /* 0x00000004bebe7c11 */ /* 0x000fc4000f8e08ff */
[----:B------:R-:W-:Y:S01]  /*3460*/  LEA R184, R184, UR4, 0x1 ;  /* 0x00000004b8b87c11 */ /* 0x000fe2000f8e08ff */
[----:B------:R-:W-:Y:S01]  /*3470*/  UISETP.GE.AND UP0, UPT, UR6, UR7, UPT ;  /* 0x000000070600728c */ /* 0x000fe2000bf06270 */
[----:B------:R-:W-:Y:S01]  /*3480*/  UMOV UR15, UR20 ;  /* 0x00000014000f7c82 */ /* 0x000fe20008000000 */
[----:B------:R-:W-:Y:S01]  /*3490*/  UMOV UR14, UR21 ;  /* 0x00000015000e7c82 */ /* 0x000fe20008000000 */
[----:B------:R-:W-:Y:S01]  /*34a0*/  ULDC UR6, c[0x0][0x39c] ;  /* 0x0000e70000067ab9 */ /* 0x000fe20000000800 */
[----:B--2---:R-:W-:Y:S04]  /*34b0*/  STL [R1+0x40], R43 ;  /* 0x0000402b01007387 */ /* 0x004fe80000100800 */
[----:B---3--:R-:W-:Y:S04]  /*34c0*/  STL [R1+0x44], R42 ;  /* 0x0000442a01007387 */ /* 0x008fe80000100800 */
[----:B----4-:R-:W-:Y:S04]  /*34d0*/  STL [R1+0x38], R41 ;  /* 0x0000382901007387 */ /* 0x010fe80000100800 */
[----:B-----5:R-:W-:Y:S04]  /*34e0*/  STL [R1+0x3c], R40 ;  /* 0x00003c2801007387 */ /* 0x020fe80000100800 */
[----:B------:R-:W-:Y:S04]  /*34f0*/  STL [R1+0x5c], R5 ;  /* 0x00005c0501007387 */ /* 0x000fe80000100800 */
[----:B------:R-:W-:Y:S04]  /*3500*/  STL [R1+0x58], R2 ;  /* 0x0000580201007387 */ /* 0x000fe80000100800 */
[----:B------:R1:W-:Y:S02]  /*3510*/  STL [R1+0x54], R0 ;  /* 0x0000540001007387 */ /* 0x0003e40000100800 */
[----:B-1----:R-:W-:-:S05]  /*3520*/  SEL R0, R4, 0xffffffc0, !P2 ;  /* 0xffffffc004007807 */ /* 0x002fca0005000000 */
[----:B------:R1:W-:Y:S02]  /*3530*/  STL [R1+0x50], R0 ;  /* 0x0000500001007387 */ /* 0x0003e40000100800 */
.L_x_1663:
[----:B------:R-:W0:Y:S01]  /*3540*/  LDGDEPBAR ;  /* 0x00000000000079af */ /* 0x000e220000000000 */
[C---:B-1----:R-:W-:Y:S01]  /*3550*/  IMAD.IADD R0, R190.reuse, 0x1, R191 ;  /* 0x00000001be007824 */ /* 0x042fe200078e02bf */
[----:B------:R-:W-:Y:S01]  /*3560*/  PLOP3.LUT P1, PT, PT, PT, UP0, 0x80, 0x0 ;  /* 0x000000000000781c */ /* 0x000fe20003f2f008 */
[----:B------:R-:W-:Y:S05]  /*3570*/  IMAD.IADD R164, R190, 0x1, R185 ;  /* 0x00000001bea47824 */ /* 0x000fea00078e02b9 */
[----:B------:R-:W2:Y:S01]  /*3580*/  LDL R195, [R1+0x68] ;  /* 0x0000680001c37983 */ /* 0x000ea20000100800 */
[----:B------:R-:W-:Y:S01]  /*3590*/  PLOP3.LUT P0, PT, PT, PT, UP0, 0x80, 0x0 ;  /* 0x000000000000781c */ /* 0x000fe20003f0f008 */
[----:B------:R-:W-:Y:S01]  /*35a0*/  UISETP.GE.AND UP3, UPT, UR9, 0x1, UPT ;  /* 0x000000010900788c */ /* 0x000fe2000bf66270 */
[----:B------:R-:W-:Y:S01]  /*35b0*/  PLOP3.LUT P4, PT, PT, PT, UP0, 0x80, 0x0 ;  /* 0x000000000000781c */ /* 0x000fe20003f8f008 */
[----:B------:R-:W3:Y:S01]  /*35c0*/  LDL R2, [R1+0x40] ;  /* 0x0000400001027983 */ /* 0x000ee20000100800 */
[----:B------:R-:W-:Y:S02]  /*35d0*/  PLOP3.LUT P5, PT, PT, PT, UP0, 0x80, 0x0 ;  /* 0x000000000000781c */ /* 0x000fe40003faf008 */
[----:B------:R-:W-:Y:S01]  /*35e0*/  PLOP3.LUT P2, PT, PT, PT, UP0, 0x80, 0x0 ;  /* 0x000000000000781c */ /* 0x000fe20003f4f008 */
[----:B------:R-:W4:Y:S01]  /*35f0*/  LDL R194, [R1+0x44] ;  /* 0x0000440001c27983 */ /* 0x000f220000100800 */
[----:B------:R-:W-:Y:S03]  /*3600*/  PLOP3.LUT P6, PT, PT, PT, UP0, 0x80, 0x0 ;  /* 0x000000000000781c */ /* 0x000fe60003fcf008 */
[----:B------:R-:W-:Y:S04]  /*3610*/  STL [R1+0x134], R101 ;  /* 0x0001346501007387 */ /* 0x000fe80000100800 */
        /* <DEDUP_REMOVED lines=33> */
[----:B------:R-:W-:Y:S01]  /*3830*/  STL [R1+0xac], R3 ;  /* 0x0000ac0301007387 */ /* 0x000fe20000100800 */
[----:B------:R-:W-:Y:S04]  /*3840*/  DEPBAR.LE SB0, 0x0 ;  /* 0x000080000000791a */ /* 0x000fe80000000000 */
[----:B------:R-:W-:Y:S06]  /*3850*/  BAR.SYNC.DEFER_BLOCKING 0x0 ;  /* 0x0000000000007b1d */ /* 0x000fec0000010000 */
[----:B------:R-:W-:Y:S08]  /*3860*/  LDSM.16.M88.4 R64, [R190] ;  /* 0x00000000be40783b */ /* 0x000ff00000000200 */
[----:B------:R-:W1:Y:S08]  /*3870*/  LDSM.16.M88.4 R16, [R187+UR4+0xc000] ;  /* 0x00c00004bb10783b */ /* 0x000e700008000200 */
[----:B------:R-:W1:Y:S08]  /*3880*/  LDSM.16.M88.4 R60, [R190+0x2000] ;  /* 0x00200000be3c783b */ /* 0x000e700000000200 */
[----:B------:R-:W1:Y:S08]  /*3890*/  LDSM.16.M88.4 R32, [R187+UR4+0xc800] ;  /* 0x00c80004bb20783b */ /* 0x000e700008000200 */
[----:B------:R-:W1:Y:S08]  /*38a0*/  LDSM.16.M88.4 R48, [R187+UR4+0xd000] ;  /* 0x00d00004bb30783b */ /* 0x000e700008000200 */
[----:B------:R-:W2:Y:S01]  /*38b0*/  LDSM.16.M88.4 R132, [R187+UR4+0xd800] ;  /* 0x00d80004bb84783b */ /* 0x000ea20008000200 */
[-C--:B-1----:R-:W-:Y:S07]  /*38c0*/  HMMA.16816.F32.BF16 R4, R64, R16.reuse, RZ ;  /* 0x000000104004723c */ /* 0x082fee00000418ff */
[----:B------:R-:W-:Y:S01]  /*38d0*/  LDSM.16.M88.4 R136, [R0] ;  /* 0x000000000088783b */ /* 0x000fe20000000200 */
[C---:B------:R-:W-:Y:S07]  /*38e0*/  HMMA.16816.F32.BF16 R8, R60.reuse, R16, RZ ;  /* 0x000000103c08723c */ /* 0x040fee00000418ff */
[----:B------:R-:W1:Y:S01]  /*38f0*/  LDSM.16.M88.4 R140, [R189] ;  /* 0x00000000bd8c783b */ /* 0x000e620000000200 */
[-C--:B------:R-:W-:Y:S07]  /*3900*/  HMMA.16816.F32.BF16 R12, R60, R18.reuse, RZ ;  /* 0x000000123c0c723c */ /* 0x080fee00000418ff */
[----:B------:R1:W3:Y:S01]  /*3910*/  LDSM.16.M88.4 R144, [R0+0x2000] ;  /* 0x002000000090783b */ /* 0x0002e20000000200 */
[C---:B------:R-:W-:Y:S07]  /*3920*/  HMMA.16816.F32.BF16 R16, R64.reuse, R18, RZ ;  /* 0x000000124010723c */ /* 0x040fee00000418ff */
[----:B------:R-:W4:Y:S01]  /*3930*/  LDSM.16.M88.4 R148, [R189+0x800] ;  /* 0x00080000bd94783b */ /* 0x000f220000000200 */
[-C--:B------:R-:W-:Y:S06]  /*3940*/  HMMA.16816.F32.BF16 R20, R64, R32.reuse, RZ ;  /* 0x000000204014723c */ /* 0x080fec00000418ff */
[C---:B------:R-:W-:Y:S01]  /*3950*/  HMMA.16816.F32.BF16 R24, R60.reuse, R32, RZ ;  /* 0x000000203c18723c */ /* 0x040fe200000418ff */
[----:B------:R-:W-:Y:S05]  /*3960*/  LDSM.16.M88.4 R152, [R189+0x1800] ;  /* 0x00180000bd98783b */ /* 0x000fea0000000200 */
[-C--:B------:R-:W-:Y:S01]  /*3970*/  HMMA.16816.F32.BF16 R28, R60, R34.reuse, RZ ;  /* 0x000000223c1c723c */ /* 0x080fe200000418ff */
[----:B-1----:R-:W-:Y:S02]  /*3980*/  IADD3 R0, R0, R185, RZ ;  /* 0x000000b900007210 */ /* 0x002fe40007ffe0ff */
[----:B------:R-:W-:Y:S03]  /*3990*/  LDSM.16.M88.4 R156, [R164] ;  /* 0x00000000a49c783b */ /* 0x000fe60000000200 */
[C---:B------:R-:W-:Y:S05]  /*39a0*/  HMMA.16816.F32.BF16 R32, R64.reuse, R34, RZ ;  /* 0x000000224020723c */ /* 0x040fea00000418ff */
[----:B------:R-:W-:Y:S01]  /*39b0*/  LDSM.16.M88.4 R160, [R186] ;  /* 0x00000000baa0783b */ /* 0x000fe20000000200 */
[-C--:B------:R-:W-:Y:S06]  /*39c0*/  HMMA.16816.F32.BF16 R36, R64, R48.reuse, RZ ;  /* 0x000000304024723c */ /* 0x080fec00000418ff */
[C---:B------:R-:W-:Y:S01]  /*39d0*/  HMMA.16816.F32.BF16 R40, R60.reuse, R48, RZ ;  /* 0x000000303c28723c */ /* 0x040fe200000418ff */
[----:B------:R-:W-:Y:S05]  /*39e0*/  LDSM.16.M88.4 R164, [R164+0x2000] ;  /* 0x00200000a4a4783b */ /* 0x000fea0000000200 */
[-C--:B------:R-:W-:Y:S03]  /*39f0*/  HMMA.16816.F32.BF16 R44, R60, R50.reuse, RZ ;  /* 0x000000323c2c723c */ /* 0x080fe600000418ff */
[----:B------:R-:W-:Y:S03]  /*3a00*/  LDSM.16.M88.4 R168, [R186+0x1000] ;  /* 0x00100000baa8783b */ /* 0x000fe60000000200 */
[C---:B------:R-:W-:Y:S05]  /*3a10*/  HMMA.16816.F32.BF16 R48, R64.reuse, R50, RZ ;  /* 0x000000324030723c */ /* 0x040fea00000418ff */
[----:B------:R-:W-:Y:S01]  /*3a20*/  LDSM.16.M88.4 R172, [R186+0x1800] ;  /* 0x00180000baac783b */ /* 0x000fe20000000200 */
[-C--:B--2---:R-:W-:Y:S01]  /*3a30*/  HMMA.16816.F32.BF16 R52, R64, R132.reuse, RZ ;  /* 0x000000844034723c */ /* 0x084fe200000418ff */
[----:B---3--:R-:W-:Y:S05]  /*3a40*/  FSETP.NEU.FTZ.AND P3, PT, R2, -INF , PT ;  /* 0xff8000000200780b */ /* 0x008fea0003f7d000 */
[C---:B------:R-:W-:Y:S01]  /*3a50*/  HMMA.16816.F32.BF16 R56, R60.reuse, R132, RZ ;  /* 0x000000843c38723c */ /* 0x040fe200000418ff */
[----:B------:R-:W-:Y:S05]  /*3a60*/  LDSM.16.M88.4 R176, [R0] ;  /* 0x0000000000b0783b */ /* 0x000fea0000000200 */
[-C--:B------:R-:W-:Y:S03]  /*3a70*/  HMMA.16816.F32.BF16 R60, R60, R134.reuse, RZ ;  /* 0x000000863c3c723c */ /* 0x080fe600000418ff */
[----:B------:R-:W-:Y:S03]  /*3a80*/  LDSM.16.M88.4 R180, [R188] ;  /* 0x00000000bcb4783b */ /* 0x000fe60000000200 */
[----:B------:R-:W-:Y:S05]  /*3a90*/  HMMA.16816.F32.BF16 R64, R64, R134, RZ ;  /* 0x000000864040723c */ /* 0x000fea00000418ff */
[----:B------:R-:W1:Y:S01]  /*3aa0*/  LDSM.16.M88.4 R132, [R189+0x1000] ;  /* 0x00100000bd84783b */ /* 0x000e620000000200 */
[-C--:B------:R-:W-:Y:S06]  /*3ab0*/  HMMA.16816.F32.BF16 R4, R136, R140.reuse, R4 ;  /* 0x0000008c8804723c */ /* 0x080fec0000041804 */
[C---:B------:R-:W-:Y:S06]  /*3ac0*/  HMMA.16816.F32.BF16 R8, R144.reuse, R140, R8 ;  /* 0x0000008c9008723c */ /* 0x040fec0000041808 */
[-C--:B------:R-:W-:Y:S06]  /*3ad0*/  HMMA.16816.F32.BF16 R12, R144, R142.reuse, R12 ;  /* 0x0000008e900c723c */ /* 0x080fec000004180c */
[C---:B------:R-:W-:Y:S01]  /*3ae0*/  HMMA.16816.F32.BF16 R16, R136.reuse, R142, R16 ;  /* 0x0000008e8810723c */ /* 0x040fe20000041810 */
[----:B------:R-:W2:Y:S05]  /*3af0*/  LDSM.16.M88.4 R140, [R186+0x800] ;  /* 0x00080000ba8c783b */ /* 0x000eaa0000000200 */
[-C--:B----4-:R-:W-:Y:S06]  /*3b00*/  HMMA.16816.F32.BF16 R20, R136, R148.reuse, R20 ;  /* 0x000000948814723c */ /* 0x090fec0000041814 */
[C---:B------:R-:W-:Y:S06]  /*3b10*/  HMMA.16816.F32.BF16 R24, R144.reuse, R148, R24 ;  /* 0x000000949018723c */ /* 0x040fec0000041818 */
[-C--:B------:R-:W-:Y:S05]  /*3b20*/  HMMA.16816.F32.BF16 R28, R144, R150.reuse, R28 ;  /* 0x00000096901c723c */ /* 0x080fea000004181c */
[----:B------:R-:W-:Y:S01]  /*3b30*/  LEA R148, R193, UR4, 0x1 ;  /* 0x00000004c1947c11 */ /* 0x000fe2000f8e08ff */
[C---:B------:R-:W-:Y:S05]  /*3b40*/  HMMA.16816.F32.BF16 R32, R136.reuse, R150, R32 ;  /* 0x000000968820723c */ /* 0x040fea0000041820 */
[----:B------:R-:W-:Y:S01]  /*3b50*/  IMAD.IADD R149, R185, 0x1, R148 ;  /* 0x00000001b9957824 */ /* 0x000fe200078e0294 */
[-C--:B-1----:R-:W-:Y:S05]  /*3b60*/  HMMA.16816.F32.BF16 R36, R136, R132.reuse, R36 ;  /* 0x000000848824723c */ /* 0x082fea0000041824 */
[----:B------:R-:W-:Y:S01]  /*3b70*/  IADD3 R150, R191, R148, RZ ;  /* 0x00000094bf967210 */ /* 0x000fe20007ffe0ff */
        /* <DEDUP_REMOVED lines=8> */
[-C--:B------:R-:W-:Y:S06]  /*3c00*/  HMMA.16816.F32.BF16 R4, R156, R160.reuse, R4 ;  /* 0x000000a09c04723c */ /* 0x080fec0000041804 */
[C---:B------:R-:W-:Y:S06]  /*3c10*/  HMMA.16816.F32.BF16 R8, R164.reuse, R160, R8 ;  /* 0x000000a0a408723c */ /* 0x040fec0000041808 */
[-C--:B------:R-:W-:Y:S06]  /*3c20*/  HMMA.16816.F32.BF16 R12, R164, R162.reuse, R12 ;  /* 0x000000a2a40c723c */ /* 0x080fec000004180c */
[C---:B------:R-:W-:Y:S06]  /*3c30*/  HMMA.16816.F32.BF16 R16, R156.reuse, R162, R16 ;  /* 0x000000a29c10723c */ /* 0x040fec0000041810 */
[-C--:B--2---:R-:W-:Y:S06]  /*3c40*/  HMMA.16816.F32.BF16 R20, R156, R140.reuse, R20 ;  /* 0x0000008c9c14723c */ /* 0x084fec0000041814 */
        /* <DEDUP_REMOVED lines=35> */
[----:B--2---:R-:W-:Y:S01]  /*3e80*/  FMUL.FTZ R9, R2, 1.4426950216293334961 ;  /* 0x3fb8aa3b02097820 */ /* 0x004fe20000410000 */
[----:B-1----:R-:W-:Y:S04]  /*3e90*/  IMAD.MOV.U32 R2, RZ, RZ, R100 ;  /* 0x000000ffff027224 */ /* 0x002fe800078e0064 */
[----:B------:R-:W-:Y:S04]  /*3ea0*/  FSEL R9, R9, RZ, P3 ;  /* 0x000000ff09097208 */ /* 0x000fe80001800000 */
[----:B------:R-:W-:Y:S01]  /*3eb0*/  MUFU.TANH R70, R6 ;  /* 0x0000000600467308 */ /* 0x000fe20000002400 */
[C---:B------:R-:W-:Y:S09]  /*3ec0*/  FSETP.NEU.FTZ.AND P3, PT, R194.reuse, -INF , PT ;  /* 0xff800000c200780b */ /* 0x040ff20003f7d000 */
[----:B------:R1:W2:Y:S01]  /*3ed0*/  MUFU.TANH R69, R7 ;  /* 0x0000000700457308 */ /* 0x0002a20000002400 */
[----:B----4-:R-:W-:Y:S05]  /*3ee0*/  FMUL.FTZ R8, R194, 1.4426950216293334961 ;  /* 0x3fb8aa3bc2087820 */ /* 0x010fea0000410000 */
[----:B------:R-:W-:Y:S04]  /*3ef0*/  FSEL R8, R8, RZ, P3 ;  /* 0x000000ff08087208 */ /* 0x000fe80001800000 */
[----:B------:R4:W-:Y:S10]  /*3f00*/  MUFU.TANH R228, R11 ;  /* 0x0000000b00e47308 */ /* 0x0009f40000002400 */
[----:B------:R3:W-:Y:S01]  /*3f10*/  MUFU.TANH R229, R10 ;  /* 0x0000000a00e57308 */ /* 0x0007e20000002400 */
[----:B-1----:R-:W1:Y:S09]  /*3f20*/  LDSM.16.M88.4 R4, [R188+0x800] ;  /* 0x00080000bc04783b */ /* 0x002e720000000200 */
[----:B------:R-:W2:Y:S01]  /*3f30*/  MUFU.TANH R93, R17 ;  /* 0x00000011005d7308 */ /* 0x000ea20000002400 */
[----:B----4-:R-:W4:Y:S09]  /*3f40*/  LDL R11, [R1+0x38] ;  /* 0x00003800010b7983 */ /* 0x010f320000100800 */
[----:B------:R-:W-:Y:S01]  /*3f50*/  MUFU.TANH R208, R12 ;  /* 0x0000000c00d07308 */ /* 0x000fe20000002400 */
[----:B---3--:R-:W-:Y:S04]  /*3f60*/  IMAD.U32 R10, RZ, RZ, UR24 ;  /* 0x00000018ff0a7e24 */ /* 0x008fe8000f8e00ff */
[----:B------:R-:W-:Y:S01]  /*3f70*/  @P1 IMAD R10, R10, 0x80, R195 ;  /* 0x000000800a0a1824 */ /* 0x000fe200078e02c3 */
[----:B------:R-:W-:Y:S04]  /*3f80*/  PLOP3.LUT P1, PT, PT, PT, UP0, 0x80, 0x0 ;  /* 0x000000000000781c */ /* 0x000fe80003f2f008 */
[----:B------:R3:W-:Y:S01]  /*3f90*/  MUFU.TANH R225, R15 ;  /* 0x0000000f00e17308 */ /* 0x0007e20000002400 */
[C---:B------:R-:W-:Y:S02]  /*3fa0*/  @P0 IADD3 R0, R10.reuse, 0x1, RZ ;  /* 0x000000010a000810 */ /* 0x040fe40007ffe0ff */
[----:B------:R-:W-:Y:S02]  /*3fb0*/  PLOP3.LUT P0, PT, PT, PT, UP0, 0x80, 0x0 ;  /* 0x000000000000781c */ /* 0x000fe40003f0f008 */
[----:B------:R-:W-:Y:S05]  /*3fc0*/  @P4 ISETP.GE.AND P4, PT, R10, UR7, PT ;  /* 0x000000070a004c0c */ /* 0x000fea000bf86270 */
[----:B------:R2:W-:Y:S01]  /*3fd0*/  MUFU.TANH R94, R16 ;  /* 0x00000010005e7308 */ /* 0x0005e20000002400 */
[----:B------:R-:W-:Y:S01]  /*3fe0*/  @P5 ISETP.GE.AND P5, PT, R0, UR7, PT ;  /* 0x0000000700005c0c */ /* 0x000fe2000bfa6270 */
[----:B------:R-:W-:Y:S01]  /*3ff0*/  IMAD.MOV.U32 R0, RZ, RZ, R99 ;  /* 0x000000ffff007224 */ /* 0x000fe200078e0063 */
[----:B------:R-:W-:Y:S02]  /*4000*/  @P1 FSEL R2, R100, -INF , !P4 ;  /* 0xff80000064021808 */ /* 0x000fe40006000000 */
[----:B------:R-:W-:Y:S05]  /*4010*/  PLOP3.LUT P1, PT, PT, PT, UP0, 0x80, 0x0 ;  /* 0x000000000000781c */ /* 0x000fea0003f2f008 */
[----:B------:R2:W-:Y:S01]  /*4020*/  MUFU.TANH R207, R13 ;  /* 0x0000000d00cf7308 */ /* 0x0005e20000002400 */
[-C--:B-1----:R-:W-:Y:S01]  /*4030*/  HMMA.16816.F32.BF16 R20, R176, R4.reuse, R20 ;  /* 0x00000004b014723c */ /* 0x082fe20000041814 */
[----:B---3--:R-:W3:Y:S02]  /*4040*/  LDL R15, [R1+0x14] ;  /* 0x00001400010f7983 */ /* 0x008ee40000100800 */
[--C-:B------:R-:W-:Y:S01]  /*4050*/  FFMA.FTZ R2, R2, UR8, -R9.reuse ;  /* 0x0000000802027c23 */ /* 0x100fe20008010809 */
[----:B------:R-:W-:Y:S02]  /*4060*/  @P0 FSEL R0, R99, -INF , !P5 ;  /* 0xff80000063000808 */ /* 0x000fe40006800000 */
[C---:B------:R-:W-:Y:S03]  /*4070*/  HMMA.16816.F32.BF16 R24, R132.reuse, R4, R24 ;  /* 0x000000048418723c */ /* 0x040fe60000041818 */
[----:B------:R1:W-:Y:S01]  /*4080*/  MUFU.EX2 R101, R2 ;  /* 0x0000000200657308 */ /* 0x0003e20000000800 */
[----:B------:R-:W3:Y:S01]  /*4090*/  LDL R5, [R1+0x3c] ;  /* 0x00003c0001057983 */ /* 0x000ee20000100800 */
[----:B------:R-:W-:Y:S01]  /*40a0*/  PLOP3.LUT P0, PT, PT, PT, UP0, 0x80, 0x0 ;  /* 0x000000000000781c */ /* 0x000fe20003f0f008 */
[----:B------:R-:W-:Y:S02]  /*40b0*/  FFMA.FTZ R0, R0, UR8, -R9 ;  /* 0x0000000800007c23 */ /* 0x000fe40008010809 */
[----:B--2---:R-:W2:Y:S03]  /*40c0*/  LDL R16, [R1+0xc] ;  /* 0x00000c0001107983 */ /* 0x004ea60000100800 */
[----:B------:R-:W-:Y:S01]  /*40d0*/  IMAD.MOV.U32 R4, RZ, RZ, R69 ;  /* 0x000000ffff047224 */ /* 0x000fe200078e0045 */
[----:B------:R-:W-:Y:S01]  /*40e0*/  @P1 FSEL R4, R69, -INF , !P5 ;  /* 0xff80000045041808 */ /* 0x000fe20006800000 */
[----:B------:R1:W-:Y:S01]  /*40f0*/  MUFU.EX2 R151, R0 ;  /* 0x0000000000977308 */ /* 0x0003e20000000800 */
[----:B------:R-:W-:Y:S01]  /*4100*/  PLOP3.LUT P1, PT, PT, PT, UP0, 0x80, 0x0 ;  /* 0x000000000000781c */ /* 0x000fe20003f2f008 */
[----:B------:R-:W-:Y:S01]  /*4110*/  IMAD.MOV.U32 R13, RZ, RZ, R93 ;  /* 0x000000ffff0d7224 */ /* 0x000fe200078e005d */
[-C--:B------:R-:W-:Y:S07]  /*4120*/  HMMA.16816.F32.BF16 R28, R132, R6.reuse, R28 ;  /* 0x00000006841c723c */ /* 0x080fee000004181c */
[----:B------:R1:W1:Y:S04]  /*4130*/  MUFU.TANH R226, R14 ;  /* 0x0000000e00e27308 */ /* 0x0002680000002400 */
[----:B-1----:R-:W-:Y:S01]  /*4140*/  MOV R2, R70 ;  /* 0x0000004600027202 */ /* 0x002fe20000000f00 */
[C---:B------:R-:W-:Y:S04]  /*4150*/  HMMA.16816.F32.BF16 R32, R176.reuse, R6, R32 ;  /* 0x00000006b020723c */ /* 0x040fe80000041820 */
[----:B------:R-:W-:Y:S01]  /*4160*/  @P2 FSEL R2, R70, -INF , !P4 ;  /* 0xff80000046022808 */ /* 0x000fe20006000000 */
[----:B------:R-:W-:Y:S01]  /*4170*/  FMUL.FTZ R20, R20, UR6 ;  /* 0x0000000614147c20 */ /* 0x000fe20008410000 */
[----:B------:R-:W-:Y:S01]  /*4180*/  MUFU.TANH R182, R18 ;  /* 0x0000001200b67308 */ /* 0x000fe20000002400 */
[----:B------:R-:W-:Y:S01]  /*4190*/  FMUL.FTZ R21, R21, UR6 ;  /* 0x0000000615157c20 */ /* 0x000fe20008410000 */
[----:B------:R-:W-:Y:S03]  /*41a0*/  FMUL.FTZ R24, R24, UR6 ;  /* 0x0000000618187c20 */ /* 0x000fe60008410000 */
[--C-:B------:R-:W-:Y:S01]  /*41b0*/  FFMA.FTZ R0, R2, UR8, -R8.reuse ;  /* 0x0000000802007c23 */ /* 0x100fe20008010808 */
[----:B------:R-:W-:Y:S01]  /*41c0*/  FMUL.FTZ R22, R22, UR6 ;  /* 0x0000000616167c20 */ /* 0x000fe20008410000 */
[----:B------:R-:W-:Y:S03]  /*41d0*/  FMUL.FTZ R26, R26, UR6 ;  /* 0x000000061a1a7c20 */ /* 0x000fe60008410000 */
[----:B------:R-:W-:Y:S01]  /*41e0*/  MUFU.TANH R202, R24 ;  /* 0x0000001800ca7308 */ /* 0x000fe20000002400 */
[----:B------:R-:W2:Y:S01]  /*41f0*/  LDL R14, [R1+0x24] ;  /* 0x00002400010e7983 */ /* 0x000ea20000100800 */
[----:B------:R-:W-:Y:S01]  /*4200*/  FMUL.FTZ R23, R23, UR6 ;  /* 0x0000000617177c20 */ /* 0x000fe20008410000 */
[----:B------:R-:W-:Y:S01]  /*4210*/  FMUL.FTZ R27, R27, UR6 ;  /* 0x000000061b1b7c20 */ /* 0x000fe20008410000 */
[----:B------:R-:W-:Y:S01]  /*4220*/  FMUL.FTZ R25, R25, UR6 ;  /* 0x0000000619197c20 */ /* 0x000fe20008410000 */
[----:B------:R-:W-:Y:S01]  /*4230*/  FMUL.FTZ R28, R28, UR6 ;  /* 0x000000061c1c7c20 */ /* 0x000fe20008410000 */
[----:B------:R-:W-:Y:S01]  /*4240*/  FMUL.FTZ R31, R31, UR6 ;  /* 0x000000061f1f7c20 */ /* 0x000fe20008410000 */
[----:B------:R-:W-:Y:S03]  /*4250*/  FMUL.FTZ R29, R29, UR6 ;  /* 0x000000061d1d7c20 */ /* 0x000fe60008410000 */
[----:B------:R1:W-:Y:S01]  /*4260*/  MUFU.EX2 R68, R0 ;  /* 0x0000000000447308 */ /* 0x0003e20000000800 */
[----:B------:R-:W-:Y:S01]  /*4270*/  MOV R12, R226 ;  /* 0x000000e2000c7202 */ /* 0x000fe20000000f00 */
[----:B------:R-:W-:Y:S01]  /*4280*/  FMUL.FTZ R32, R32, UR6 ;  /* 0x0000000620207c20 */ /* 0x000fe20008410000 */
[----:B------:R-:W-:Y:S01]  /*4290*/  FMUL.FTZ R34, R34, UR6 ;  /* 0x0000000622227c20 */ /* 0x000fe20008410000 */
[----:B------:R-:W-:Y:S01]  /*42a0*/  FMUL.FTZ R35, R35, UR6 ;  /* 0x0000000623237c20 */ /* 0x000fe20008410000 */
[----:B------:R-:W-:Y:S01]  /*42b0*/  FMUL.FTZ R33, R33, UR6 ;  /* 0x0000000621217c20 */ /* 0x000fe20008410000 */
[----:B------:R-:W-:Y:S04]  /*42c0*/  FMUL.FTZ R30, R30, UR6 ;  /* 0x000000061e1e7c20 */ /* 0x000fe80008410000 */
[----:B------:R-:W-:Y:S10]  /*42d0*/  MUFU.TANH R219, R26 ;  /* 0x0000001a00db7308 */ /* 0x000ff40000002400 */
[----:B------:R-:W-:Y:S01]  /*42e0*/  MUFU.TANH R181, R19 ;  /* 0x0000001300b57308 */ /* 0x000fe20000002400 */
[----:B-1----:R-:W-:Y:S09]  /*42f0*/  FFMA.FTZ R0, R4, UR8, -R8 ;  /* 0x0000000804007c23 */ /* 0x002ff20008010808 */
[----:B------:R-:W-:Y:S10]  /*4300*/  MUFU.TANH R218, R27 ;  /* 0x0000001b00da7308 */ /* 0x000ff40000002400 */
[----:B------:R1:W-:Y:S10]  /*4310*/  MUFU.EX2 R3, R0 ;  /* 0x0000000000037308 */ /* 0x0003f40000000800 */
[----:B------:R-:W-:Y:S10]  /*4320*/  MUFU.TANH R201, R25 ;  /* 0x0000001900c97308 */ /* 0x000ff40000002400 */
[----:B------:R-:W-:Y:S01]  /*4330*/  MUFU.TANH R92, R20 ;  /* 0x00000014005c7308 */ /* 0x000fe20000002400 */
[----:B-1----:R-:W-:Y:S01]  /*4340*/  IMAD.MOV.U32 R0, RZ, RZ, R212 ;  /* 0x000000ffff007224 */ /* 0x002fe200078e00d4 */
[----:B------:R-:W-:Y:S02]  /*4350*/  @P1 FSEL R0, R212, -INF , !P4 ;  /* 0xff800000d4001808 */ /* 0x000fe40006000000 */
[----:B------:R-:W-:Y:S06]  /*4360*/  PLOP3.LUT P1, PT, PT, PT, UP0, 0x80, 0x0 ;  /* 0x000000000000781c */ /* 0x000fec0003f2f008 */
[----:B------:R-:W-:Y:S10]  /*4370*/  MUFU.TANH R198, R28 ;  /* 0x0000001c00c67308 */ /* 0x000ff40000002400 */
        /* <DEDUP_REMOVED lines=9> */
[----:B------:R-:W-:Y:S01]  /*4410*/  MUFU.TANH R87, R33 ;  /* 0x0000002100577308 */ /* 0x000fe20000002400 */
[C---:B----4-:R-:W-:Y:S01]  /*4420*/  FMUL.FTZ R2, R11.reuse, 1.4426950216293334961 ;  /* 0x3fb8aa3b0b027820 */ /* 0x050fe20000410000 */
[----:B------:R-:W-:Y:S02]  /*4430*/  FSETP.NEU.FTZ.AND P2, PT, R11, -INF , PT ;  /* 0xff8000000b00780b */ /* 0x000fe40003f5d000 */
[----:B------:R-:W-:Y:S02]  /*4440*/  MOV R11, R211 ;  /* 0x000000d3000b7202 */ /* 0x000fe40000000f00 */
[----:B------:R-:W-:Y:S02]  /*4450*/  FSEL R2, R2, RZ, P2 ;  /* 0x000000ff02027208 */ /* 0x000fe40001000000 */
[----:B------:R-:W-:Y:S02]  /*4460*/  PLOP3.LUT P2, PT, PT, PT, UP0, 0x80, 0x0 ;  /* 0x000000000000781c */ /* 0x000fe40003f4f008 */
[----:B------:R-:W-:Y:S01]  /*4470*/  @P0 FSEL R11, R211, -INF , !P5 ;  /* 0xff800000d30b0808 */ /* 0x000fe20006800000 */
[--C-:B------:R-:W-:Y:S01]  /*4480*/  FFMA.FTZ R4, R0, UR8, -R2.reuse ;  /* 0x0000000800047c23 */ /* 0x100fe20008010802 */
[----:B------:R-:W-:Y:S03]  /*4490*/  PLOP3.LUT P0, PT, PT, PT, UP0, 0x80, 0x0 ;  /* 0x000000000000781c */ /* 0x000fe60003f0f008 */
[----:B------:R1:W-:Y:S01]  /*44a0*/  MUFU.EX2 R247, R4 ;  /* 0x0000000400f77308 */ /* 0x0003e20000000800 */
[----:B------:R-:W-:Y:S09]  /*44b0*/  FFMA.FTZ R11, R11, UR8, -R2 ;  /* 0x000000080b0b7c23 */ /* 0x000ff20008010802 */
[----:B------:R4:W-:Y:S01]  /*44c0*/  MUFU.EX2 R246, R11 ;  /* 0x0000000b00f67308 */ /* 0x0009e20000000800 */
[----:B-1----:R-:W-:Y:S01]  /*44d0*/  IMAD.MOV.U32 R4, RZ, RZ, R229 ;  /* 0x000000ffff047224 */ /* 0x002fe200078e00e5 */
[----:B------:R-:W-:Y:S02]  /*44e0*/  @P2 FSEL R4, R229, -INF , !P4 ;  /* 0xff800000e5042808 */ /* 0x000fe40006000000 */
[----:B------:R-:W-:Y:S02]  /*44f0*/  PLOP3.LUT P2, PT, PT, PT, UP0, 0x80, 0x0 ;  /* 0x000000000000781c */ /* 0x000fe40003f4f008 */
[----:B------:R-:W-:Y:S01]  /*4500*/  PLOP3.LUT P4, PT, PT, PT, UP0, 0x80, 0x0 ;  /* 0x000000000000781c */ /* 0x000fe20003f8f008 */
[C---:B---3--:R-:W-:Y:S01]  /*4510*/  FMUL.FTZ R0, R5.reuse, 1.4426950216293334961 ;  /* 0x3fb8aa3b05007820 */ /* 0x048fe20000410000 */
[----:B------:R-:W-:Y:S01]  /*4520*/  FSETP.NEU.FTZ.AND P3, PT, R5, -INF , PT ;  /* 0xff8000000500780b */ /* 0x000fe20003f7d000 */
[----:B------:R-:W-:Y:S01]  /*4530*/  IMAD.MOV.U32 R5, RZ, RZ, R228 ;  /* 0x000000ffff057224 */ /* 0x000fe200078e00e4 */
[----:B------:R-:W-:Y:S02]  /*4540*/  @P1 FSEL R5, R228, -INF , !P5 ;  /* 0xff800000e4051808 */ /* 0x000fe40006800000 */
[----:B------:R-:W-:Y:S02]  /*4550*/  FSEL R0, R0, RZ, P3 ;  /* 0x000000ff00007208 */ /* 0x000fe40001800000 */
[----:B------:R-:W-:Y:S03]  /*4560*/  PLOP3.LUT P3, PT, PT, PT, UP0, 0x80, 0x0 ;  /* 0x000000000000781c */ /* 0x000fe60003f6f008 */
[----:B----4-:R-:W-:Y:S01]  /*4570*/  @P2 VIADD R11, R10, 0x9 ;  /* 0x000000090a0b2836 */ /* 0x010fe20000000000 */
[----:B------:R-:W-:Y:S01]  /*4580*/  PLOP3.LUT P1, PT, PT, PT, UP0, 0x80, 0x0 ;  /* 0x000000000000781c */ /* 0x000fe20003f2f008 */
[--C-:B------:R-:W-:Y:S01]  /*4590*/  FFMA.FTZ R4, R4, UR8, -R0.reuse ;  /* 0x0000000804047c23 */ /* 0x100fe20008010800 */
[----:B------:R-:W-:Y:S02]  /*45a0*/  PLOP3.LUT P5, PT, PT, PT, UP0, 0x80, 0x0 ;  /* 0x000000000000781c */ /* 0x000fe40003faf008 */
[----:B------:R-:W-:Y:S01]  /*45b0*/  @P4 ISETP.GE.AND P4, PT, R11, UR7, PT ;  /* 0x000000070b004c0c */ /* 0x000fe2000bf86270 */
[----:B------:R1:W3:Y:S01]  /*45c0*/  MUFU.EX2 R17, R4 ;  /* 0x0000000400117308 */ /* 0x0002e20000000800 */
[----:B------:R-:W-:Y:S01]  /*45d0*/  IMAD.MOV.U32 R11, RZ, RZ, R225 ;  /* 0x000000ffff0b7224 */ /* 0x000fe200078e00e1 */
[----:B------:R-:W-:Y:S01]  /*45e0*/  PLOP3.LUT P2, PT, PT, PT, UP0, 0x80, 0x0 ;  /* 0x000000000000781c */ /* 0x000fe20003f4f008 */
[----:B-1----:R-:W-:Y:S01]  /*45f0*/  FFMA.FTZ R4, R5, UR8, -R0 ;  /* 0x0000000805047c23 */ /* 0x002fe20008010800 */
[----:B---3--:R-:W-:Y:S01]  /*4600*/  STL [R1], R17 ;  /* 0x0000001101007387 */ /* 0x008fe20000100800 */
[----:B------:R-:W-:Y:S05]  /*4610*/  MOV R5, R208 ;  /* 0x000000d000057202 */ /* 0x000fea0000000f00 */
[----:B------:R1:W-:Y:S02]  /*4620*/  MUFU.EX2 R252, R4 ;  /* 0x0000000400fc7308 */ /* 0x0003e40000000800 */
[----:B-1----:R-:W-:Y:S02]  /*4630*/  @P0 IADD3 R4, R10, 0x8, RZ ;  /* 0x000000080a040810 */ /* 0x002fe40007ffe0ff */
[----:B------:R-:W-:Y:S02]  /*4640*/  PLOP3.LUT P0, PT, PT, PT, UP0, 0x80, 0x0 ;  /* 0x000000000000781c */ /* 0x000fe40003f0f008 */
[----:B------:R-:W-:Y:S01]  /*4650*/  @P3 ISETP.GE.AND P3, PT, R4, UR7, PT ;  /* 0x0000000704003c0c */ /* 0x000fe2000bf66270 */
[----:B------:R-:W-:Y:S03]  /*4660*/  IMAD.MOV.U32 R4, RZ, RZ, R207 ;  /* 0x000000ffff047224 */ /* 0x000fe600078e00cf */
[----:B------:R-:W-:Y:S02]  /*4670*/  @P1 FSEL R5, R208, -INF , !P3 ;  /* 0xff800000d0051808 */ /* 0x000fe40005800000 */
[----:B------:R-:W-:Y:S02]  /*4680*/  PLOP3.LUT P1, PT, PT, PT, UP0, 0x80, 0x0 ;  /* 0x000000000000781c */ /* 0x000fe40003f2f008 */
[----:B------:R-:W-:Y:S01]  /*4690*/  @P2 FSEL R12, R226, -INF , !P3 ;  /* 0xff800000e20c2808 */ /* 0x000fe20005800000 */
[----:B------:R-:W-:Y:S01]  /*46a0*/  FFMA.FTZ R5, R5, UR8, -R2 ;  /* 0x0000000805057c23 */ /* 0x000fe20008010802 */
[----:B------:R-:W-:Y:S02]  /*46b0*/  PLOP3.LUT P2, PT, PT, PT, UP0, 0x80, 0x0 ;  /* 0x000000000000781c */ /* 0x000fe40003f4f008 */
[----:B------:R-:W-:Y:S01]  /*46c0*/  @P0 FSEL R4, R207, -INF , !P4 ;  /* 0xff800000cf040808 */ /* 0x000fe20006000000 */
[----:B------:R-:W-:Y:S01]  /*46d0*/  MUFU.EX2 R243, R5 ;  /* 0x0000000500f37308 */ /* 0x000fe20000000800 */
[----:B------:R-:W-:Y:S01]  /*46e0*/  FFMA.FTZ R12, R12, UR8, -R0 ;  /* 0x000000080c0c7c23 */ /* 0x000fe20008010800 */
[----:B------:R-:W-:Y:S02]  /*46f0*/  PLOP3.LUT P0, PT, PT, PT, UP0, 0x80, 0x0 ;  /* 0x000000000000781c */ /* 0x000fe40003f0f008 */
[----:B------:R-:W-:Y:S02]  /*4700*/  FFMA.FTZ R4, R4, UR8, -R2 ;  /* 0x0000000804047c23 */ /* 0x000fe40008010802 */
[----:B------:R-:W-:Y:S04]  /*4710*/  @P1 FSEL R11, R225, -INF , !P4 ;  /* 0xff800000e10b1808 */ /* 0x000fe80006000000 */
[----:B------:R1:W-:Y:S01]  /*4720*/  MUFU.EX2 R251, R12 ;  /* 0x0000000c00fb7308 */ /* 0x0003e20000000800 */
[----:B------:R-:W-:Y:S01]  /*4730*/  PLOP3.LUT P1, PT, PT, PT, UP0, 0x80, 0x0 ;  /* 0x000000000000781c */ /* 0x000fe20003f2f008 */
[----:B------:R-:W-:Y:S03]  /*4740*/  FFMA.FTZ R11, R11, UR8, -R0 ;  /* 0x000000080b0b7c23 */ /* 0x000fe60008010800 */
[----:B------:R-:W-:Y:S05]  /*4750*/  @P0 FSEL R13, R93, -INF , !P4 ;  /* 0xff8000005d0d0808 */ /* 0x000fea0006000000 */
[----:B------:R3:W-:Y:S01]  /*4760*/  MUFU.EX2 R242, R4 ;  /* 0x0000000400f27308 */ /* 0x0007e20000000800 */
[----:B------:R-:W-:Y:S01]  /*4770*/  PLOP3.LUT P0, PT, PT, PT, UP0, 0x80, 0x0 ;  /* 0x000000000000781c */ /* 0x000fe20003f0f008 */
[----:B------:R-:W-:Y:S08]  /*4780*/  FFMA.FTZ R13, R13, UR8, -R9 ;  /* 0x000000080d0d7c23 */ /* 0x000ff00008010809 */
[----:B------:R4:W-:Y:S01]  /*4790*/  MUFU.EX2 R250, R11 ;  /* 0x0000000b00fa7308 */ /* 0x0009e20000000800 */
[----:B-1----:R-:W-:Y:S09]  /*47a0*/  IMAD.MOV.U32 R12, RZ, RZ, R181 ;  /* 0x000000ffff0c7224 */ /* 0x002ff200078e00b5 */
[----:B------:R1:W-:Y:S01]  /*47b0*/  MUFU.EX2 R97, R13 ;  /* 0x0000000d00617308 */ /* 0x0003e20000000800 */
[----:B---3--:R-:W3:Y:S01]  /*47c0*/  LDSM.16.M88.4 R4, [R188+0x1000] ;  /* 0x00100000bc04783b */ /* 0x008ee20000000200 */
[----:B----4-:R-:W-:Y:S02]  /*47d0*/  MOV R11, R94 ;  /* 0x0000005e000b7202 */ /* 0x010fe40000000f00 */
[----:B------:R-:W-:Y:S02]  /*47e0*/  @P1 FSEL R11, R94, -INF , !P3 ;  /* 0xff8000005e0b1808 */ /* 0x000fe40005800000 */
[----:B------:R-:W-:Y:S03]  /*47f0*/  PLOP3.LUT P1, PT, PT, PT, UP0, 0x80, 0x0 ;  /* 0x000000000000781c */ /* 0x000fe60003f2f008 */
[----:B------:R-:W-:Y:S01]  /*4800*/  FFMA.FTZ R11, R11, UR8, -R9 ;  /* 0x000000080b0b7c23 */ /* 0x000fe20008010809 */
[----:B-1----:R-:W-:Y:S03]  /*4810*/  IMAD.MOV.U32 R13, RZ, RZ, R87 ;  /* 0x000000ffff0d7224 */ /* 0x002fe600078e0057 */
[----:B------:R1:W-:Y:S06]  /*4820*/  MUFU.EX2 R98, R11 ;  /* 0x0000000b00627308 */ /* 0x0003ec0000000800 */
[----:B------:R-:W-:Y:S02]  /*4830*/  @P1 FSEL R12, R181, -INF , !P4 ;  /* 0xff800000b50c1808 */ /* 0x000fe40006000000 */
[----:B------:R-:W-:Y:S02]  /*4840*/  PLOP3.LUT P1, PT, PT, PT, UP0, 0x80, 0x0 ;  /* 0x000000000000781c */ /* 0x000fe40003f2f008 */
[----:B------:R-:W-:Y:S02]  /*4850*/  PLOP3.LUT P4, PT, PT, PT, UP0, 0x80, 0x0 ;  /* 0x000000000000781c */ /* 0x000fe40003f8f008 */
[----:B-1----:R-:W-:Y:S02]  /*4860*/  MOV R11, R182 ;  /* 0x000000b6000b7202 */ /* 0x002fe40000000f00 */
[----:B------:R-:W-:Y:S02]  /*4870*/  @P2 FSEL R11, R182, -INF , !P3 ;  /* 0xff800000b60b2808 */ /* 0x000fe40005800000 */
[----:B------:R-:W-:Y:S01]  /*4880*/  PLOP3.LUT P2, PT, PT, PT, UP0, 0x80, 0x0 ;  /* 0x000000000000781c */ /* 0x000fe20003f4f008 */
[-C--:B---3--:R-:W-:Y:S01]  /*4890*/  HMMA.16816.F32.BF16 R36, R176, R4.reuse, R36 ;  /* 0x00000004b024723c */ /* 0x088fe20000041824 */
[----:B------:R-:W-:Y:S02]  /*48a0*/  PLOP3.LUT P3, PT, PT, PT, UP0, 0x80, 0x0 ;  /* 0x000000000000781c */ /* 0x000fe40003f6f008 */
[--C-:B------:R-:W-:Y:S03]  /*48b0*/  FFMA.FTZ R11, R11, UR8, -R8.reuse ;  /* 0x000000080b0b7c23 */ /* 0x100fe60008010808 */
[C---:B------:R-:W-:Y:S01]  /*48c0*/  HMMA.16816.F32.BF16 R40, R132.reuse, R4, R40 ;  /* 0x000000048428723c */ /* 0x040fe20000041828 */
[----:B------:R1:W-:Y:S05]  /*48d0*/  MUFU.EX2 R231, R11 ;  /* 0x0000000b00e77308 */ /* 0x0003ea0000000800 */
[-C--:B------:R-:W-:Y:S05]  /*48e0*/  HMMA.16816.F32.BF16 R44, R132, R6.reuse, R44 ;  /* 0x00000006842c723c */ /* 0x080fea000004182c */
[----:B------:R-:W-:Y:S01]  /*48f0*/  IMAD.MOV.U32 R4, RZ, RZ, R91 ;  /* 0x000000ffff047224 */ /* 0x000fe200078e005b */
[C---:B------:R-:W-:Y:S05]  /*4900*/  HMMA.16816.F32.BF16 R48, R176.reuse, R6, R48 ;  /* 0x00000006b030723c */ /* 0x040fea0000041830 */
[----:B-1----:R-:W-:Y:S01]  /*4910*/  FFMA.FTZ R11, R12, UR8, -R8 ;  /* 0x000000080c0b7c23 */ /* 0x002fe20008010808 */
[----:B------:R-:W-:Y:S02]  /*4920*/  @P0 VIADD R12, R10, 0x11 ;  /* 0x000000110a0c0836 */ /* 0x000fe40000000000 */
[----:B------:R-:W-:Y:S01]  /*4930*/  FMUL.FTZ R36, R36, UR6 ;  /* 0x0000000624247c20 */ /* 0x000fe20008410000 */
[----:B------:R-:W-:Y:S01]  /*4940*/  PLOP3.LUT P0, PT, PT, PT, UP0, 0x80, 0x0 ;  /* 0x000000000000781c */ /* 0x000fe20003f0f008 */
[----:B------:R1:W-:Y:S01]  /*4950*/  MUFU.EX2 R230, R11 ;  /* 0x0000000b00e67308 */ /* 0x0003e20000000800 */
[----:B------:R-:W-:Y:S01]  /*4960*/  FMUL.FTZ R37, R37, UR6 ;  /* 0x0000000625257c20 */ /* 0x000fe20008410000 */
[----:B------:R-:W-:Y:S01]  /*4970*/  @P4 ISETP.GE.AND P4, PT, R12, UR7, PT ;  /* 0x000000070c004c0c */ /* 0x000fe2000bf86270 */
[----:B------:R-:W-:Y:S01]  /*4980*/  FMUL.FTZ R40, R40, UR6 ;  /* 0x0000000628287c20 */ /* 0x000fe20008410000 */
[----:B------:R-:W-:Y:S01]  /*4990*/  MOV R12, R215 ;  /* 0x000000d7000c7202 */ /* 0x000fe20000000f00 */
[----:B------:R-:W-:Y:S01]  /*49a0*/  FMUL.FTZ R38, R38, UR6 ;  /* 0x0000000626267c20 */ /* 0x000fe20008410000 */
[----:B------:R-:W-:Y:S01]  /*49b0*/  FMUL.FTZ R41, R41, UR6 ;  /* 0x0000000629297c20 */ /* 0x000fe20008410000 */
[----:B------:R-:W-:Y:S03]  /*49c0*/  FMUL.FTZ R39, R39, UR6 ;  /* 0x0000000627277c20 */ /* 0x000fe60008410000 */
[----:B------:R-:W-:Y:S01]  /*49d0*/  MUFU.TANH R194, R40 ;  /* 0x0000002800c27308 */ /* 0x000fe20000002400 */
[----:B------:R-:W-:Y:S01]  /*49e0*/  FMUL.FTZ R42, R42, UR6 ;  /* 0x000000062a2a7c20 */ /* 0x000fe20008410000 */
[----:B------:R-:W-:Y:S01]  /*49f0*/  FMUL.FTZ R43, R43, UR6 ;  /* 0x000000062b2b7c20 */ /* 0x000fe20008410000 */
[----:B------:R-:W-:Y:S01]  /*4a00*/  FMUL.FTZ R44, R44, UR6 ;  /* 0x000000062c2c7c20 */ /* 0x000fe20008410000 */
[----:B------:R-:W-:Y:S01]  /*4a10*/  @P0 FSEL R4, R91, -INF , !P4 ;  /* 0xff8000005b040808 */ /* 0x000fe20006000000 */
[----:B------:R-:W-:Y:S01]  /*4a20*/  FMUL.FTZ R45, R45, UR6 ;  /* 0x000000062d2d7c20 */ /* 0x000fe20008410000 */
[----:B------:R-:W-:Y:S01]  /*4a30*/  PLOP3.LUT P0, PT, PT, PT, UP0, 0x80, 0x0 ;  /* 0x000000000000781c */ /* 0x000fe20003f0f008 */
[----:B------:R-:W-:Y:S03]  /*4a40*/  FMUL.FTZ R48, R48, UR6 ;  /* 0x0000000630307c20 */ /* 0x000fe60008410000 */
[----:B------:R-:W-:Y:S01]  /*4a50*/  MUFU.TANH R84, R36 ;  /* 0x0000002400547308 */ /* 0x000fe20000002400 */
[----:B-1----:R-:W-:Y:S01]  /*4a60*/  @P2 IADD3 R11, R10, 0x10, RZ ;  /* 0x000000100a0b2810 */ /* 0x002fe20007ffe0ff */
[--C-:B------:R-:W-:Y:S01]  /*4a70*/  FFMA.FTZ R4, R4, UR8, -R9.reuse ;  /* 0x0000000804047c23 */ /* 0x100fe20008010809 */
[----:B------:R-:W-:Y:S01]  /*4a80*/  PLOP3.LUT P2, PT, PT, PT, UP0, 0x80, 0x0 ;  /* 0x000000000000781c */ /* 0x000fe20003f4f008 */
[----:B------:R-:W-:Y:S01]  /*4a90*/  FMUL.FTZ R50, R50, UR6 ;  /* 0x0000000632327c20 */ /* 0x000fe20008410000 */
[----:B------:R-:W-:Y:S01]  /*4aa0*/  @P3 ISETP.GE.AND P3, PT, R11, UR7, PT ;  /* 0x000000070b003c0c */ /* 0x000fe2000bf66270 */
[----:B------:R-:W-:Y:S01]  /*4ab0*/  FMUL.FTZ R49, R49, UR6 ;  /* 0x0000000631317c20 */ /* 0x000fe20008410000 */
[----:B------:R-:W-:Y:S03]  /*4ac0*/  MOV R11, R92 ;  /* 0x0000005c000b7202 */ /* 0x000fe60000000f00 */
[----:B------:R-:W-:Y:S01]  /*4ad0*/  MUFU.EX2 R95, R4 ;  /* 0x00000004005f7308 */ /* 0x000fe20000000800 */
[----:B------:R-:W-:Y:S01]  /*4ae0*/  @P1 FSEL R11, R92, -INF , !P3 ;  /* 0xff8000005c0b1808 */ /* 0x000fe20005800000 */
[----:B------:R-:W-:Y:S01]  /*4af0*/  FMUL.FTZ R51, R51, UR6 ;  /* 0x0000000633337c20 */ /* 0x000fe20008410000 */
[----:B------:R-:W-:Y:S01]  /*4b00*/  PLOP3.LUT P1, PT, PT, PT, UP0, 0x80, 0x0 ;  /* 0x000000000000781c */ /* 0x000fe20003f2f008 */
[----:B------:R-:W-:Y:S01]  /*4b10*/  FMUL.FTZ R46, R46, UR6 ;  /* 0x000000062e2e7c20 */ /* 0x000fe20008410000 */
[----:B------:R-:W-:Y:S01]  /*4b20*/  FMUL.FTZ R47, R47, UR6 ;  /* 0x000000062f2f7c20 */ /* 0x000fe20008410000 */
[----:B------:R-:W-:Y:S01]  /*4b30*/  FFMA.FTZ R5, R11, UR8, -R9 ;  /* 0x000000080b057c23 */ /* 0x000fe20008010809 */
[----:B------:R-:W-:Y:S03]  /*4b40*/  IMAD.MOV.U32 R11, RZ, RZ, R172 ;  /* 0x000000ffff0b7224 */ /* 0x000fe600078e00ac */
[----:B------:R-:W1:Y:S10]  /*4b50*/  MUFU.TANH R83, R37 ;  /* 0x0000002500537308 */ /* 0x000e740000002400 */
[----:B------:R3:W-:Y:S01]  /*4b60*/  MUFU.EX2 R96, R5 ;  /* 0x0000000500607308 */ /* 0x0007e20000000800 */
[----:B------:R-:W-:Y:S02]  /*4b70*/  @P1 FSEL R11, R172, -INF , !P4 ;  /* 0xff800000ac0b1808 */ /* 0x000fe40006000000 */
[----:B------:R-:W-:Y:S07]  /*4b80*/  PLOP3.LUT P1, PT, PT, PT, UP0, 0x80, 0x0 ;  /* 0x000000000000781c */ /* 0x000fee0003f2f008 */
[----:B------:R-:W-:Y:S10]  /*4b90*/  MUFU.TANH R161, R38 ;  /* 0x0000002600a17308 */ /* 0x000ff40000002400 */
[----:B------:R-:W-:Y:S01]  /*4ba0*/  MUFU.TANH R183, R41 ;  /* 0x0000002900b77308 */ /* 0x000fe20000002400 */
[----:B---3--:R-:W-:Y:S02]  /*4bb0*/  MOV R5, R175 ;  /* 0x000000af00057202 */ /* 0x008fe40000000f00 */
[----:B------:R-:W-:Y:S02]  /*4bc0*/  @P2 FSEL R5, R175, -INF , !P3 ;  /* 0xff800000af052808 */ /* 0x000fe40005800000 */
[----:B------:R-:W-:Y:S05]  /*4bd0*/  PLOP3.LUT P2, PT, PT, PT, UP0, 0x80, 0x0 ;  /* 0x000000000000781c */ /* 0x000fea0003f4f008 */
[----:B------:R-:W-:Y:S01]  /*4be0*/  MUFU.TANH R160, R39 ;  /* 0x0000002700a07308 */ /* 0x000fe20000002400 */
[----:B------:R-:W-:Y:S01]  /*4bf0*/  FFMA.FTZ R4, R5, UR8, -R8 ;  /* 0x0000000805047c23 */ /* 0x000fe20008010808 */
[----:B------:R-:W-:Y:S08]  /*4c00*/  IMAD.MOV.U32 R5, RZ, RZ, R218 ;  /* 0x000000ffff057224 */ /* 0x000ff000078e00da */
[----:B------:R3:W-:Y:S10]  /*4c10*/  MUFU.EX2 R221, R4 ;  /* 0x0000000400dd7308 */ /* 0x0007f40000000800 */
[----:B------:R-:W-:Y:S10]  /*4c20*/  MUFU.TANH R80, R48 ;  /* 0x0000003000507308 */ /* 0x000ff40000002400 */
[----:B------:R-:W-:Y:S01]  /*4c30*/  MUFU.TANH R206, R42 ;  /* 0x0000002a00ce7308 */ /* 0x000fe20000002400 */
[----:B---3--:R-:W-:Y:S01]  /*4c40*/  FFMA.FTZ R4, R11, UR8, -R8 ;  /* 0x000000080b047c23 */ /* 0x008fe20008010808 */
[----:B------:R-:W-:Y:S01]  /*4c50*/  IMAD.MOV.U32 R11, RZ, RZ, R201 ;  /* 0x000000ffff0b7224 */ /* 0x000fe200078e00c9 */
[----:B------:R-:W-:Y:S02]  /*4c60*/  @P0 FSEL R11, R201, -INF , !P4 ;  /* 0xff800000c90b0808 */ /* 0x000fe40006000000 */
[----:B------:R-:W-:Y:S05]  /*4c70*/  PLOP3.LUT P0, PT, PT, PT, UP0, 0x80, 0x0 ;  /* 0x000000000000781c */ /* 0x000fea0003f0f008 */
[----:B------:R-:W-:Y:S01]  /*4c80*/  MUFU.TANH R157, R50 ;  /* 0x00000032009d7308 */ /* 0x000fe20000002400 */
[--C-:B------:R-:W-:Y:S09]  /*4c90*/  FFMA.FTZ R11, R11, UR8, -R2.reuse ;  /* 0x000000080b0b7c23 */ /* 0x100ff20008010802 */
[----:B------:R3:W-:Y:S10]  /*4ca0*/  MUFU.EX2 R220, R4 ;  /* 0x0000000400dc7308 */ /* 0x0007f40000000800 */
[----:B------:R-:W-:Y:S10]  /*4cb0*/  MUFU.TANH R79, R49 ;  /* 0x00000031004f7308 */ /* 0x000ff40000002400 */
[----:B------:R-:W-:Y:S01]  /*4cc0*/  MUFU.EX2 R238, R11 ;  /* 0x0000000b00ee7308 */ /* 0x000fe20000000800 */
[----:B---3--:R-:W-:Y:S02]  /*4cd0*/  MOV R4, R202 ;  /* 0x000000ca00047202 */ /* 0x008fe40000000f00 */
[----:B------:R-:W-:Y:S02]  /*4ce0*/  @P1 FSEL R4, R202, -INF , !P3 ;  /* 0xff800000ca041808 */ /* 0x000fe40005800000 */
[----:B------:R-:W-:Y:S05]  /*4cf0*/  PLOP3.LUT P1, PT, PT, PT, UP0, 0x80, 0x0 ;  /* 0x000000000000781c */ /* 0x000fea0003f2f008 */
[----:B------:R-:W-:Y:S01]  /*4d00*/  MUFU.TANH R156, R51 ;  /* 0x00000033009c7308 */ /* 0x000fe20000002400 */
[----:B------:R-:W-:Y:S09]  /*4d10*/  FFMA.FTZ R4, R4, UR8, -R2 ;  /* 0x0000000804047c23 */ /* 0x000ff20008010802 */
[----:B------:R3:W-:Y:S01]  /*4d20*/  MUFU.EX2 R239, R4 ;  /* 0x0000000400ef7308 */ /* 0x0007e20000000800 */
[----:B------:R-:W-:Y:S02]  /*4d30*/  @P1 FSEL R5, R218, -INF , !P4 ;  /* 0xff800000da051808 */ /* 0x000fe40006000000 */
[----:B------:R-:W-:Y:S02]  /*4d40*/  PLOP3.LUT P1, PT, PT, PT, UP0, 0x80, 0x0 ;  /* 0x000000000000781c */ /* 0x000fe40003f2f008 */
[----:B------:R-:W-:Y:S05]  /*4d50*/  PLOP3.LUT P4, PT, PT, PT, UP0, 0x80, 0x0 ;  /* 0x000000000000781c */ /* 0x000fea0003f8f008 */
[----:B------:R-:W-:Y:S10]  /*4d60*/  MUFU.TANH R205, R43 ;  /* 0x0000002b00cd7308 */ /* 0x000ff40000002400 */
[----:B------:R-:W-:Y:S01]  /*4d70*/  MUFU.TANH R170, R44 ;  /* 0x0000002c00aa7308 */ /* 0x000fe20000002400 */
[----:B---3--:R-:W-:Y:S02]  /*4d80*/  MOV R4, R219 ;  /* 0x000000db00047202 */ /* 0x008fe40000000f00 */
[----:B------:R-:W-:Y:S02]  /*4d90*/  @P2 FSEL R4, R219, -INF , !P3 ;  /* 0xff800000db042808 */ /* 0x000fe40005800000 */
[----:B------:R-:W-:Y:S02]  /*4da0*/  PLOP3.LUT P3, PT, PT, PT, UP0, 0x80, 0x0 ;  /* 0x000000000000781c */ /* 0x000fe40003f6f008 */
[----:B------:R-:W-:Y:S01]  /*4db0*/  PLOP3.LUT P2, PT, PT, PT, UP0, 0x80, 0x0 ;  /* 0x000000000000781c */ /* 0x000fe20003f4f008 */
[----:B------:R-:W-:Y:S02]  /*4dc0*/  FFMA.FTZ R4, R4, UR8, -R0 ;  /* 0x0000000804047c23 */ /* 0x000fe40008010800 */
[----:B------:R-:W-:Y:S10]  /*4dd0*/  MUFU.TANH R169, R45 ;  /* 0x0000002d00a97308 */ /* 0x000ff40000002400 */
[----:B------:R3:W-:Y:S01]  /*4de0*/  MUFU.EX2 R249, R4 ;  /* 0x0000000400f97308 */ /* 0x0007e20000000800 */
[C---:B------:R-:W-:Y:S01]  /*4df0*/  @P2 VIADD R11, R10.reuse, 0x19 ;  /* 0x000000190a0b2836 */ /* 0x040fe20000000000 */
[----:B------:R-:W-:Y:S04]  /*4e00*/  PLOP3.LUT P2, PT, PT, PT, UP0, 0x80, 0x0 ;  /* 0x000000000000781c */ /* 0x000fe80003f4f008 */
[----:B------:R-:W-:Y:S01]  /*4e10*/  @P4 ISETP.GE.AND P4, PT, R11, UR7, PT ;  /* 0x000000070b004c0c */ /* 0x000fe2000bf86270 */
[----:B------:R-:W-:Y:S03]  /*4e20*/  IMAD.MOV.U32 R11, RZ, RZ, R214 ;  /* 0x000000ffff0b7224 */ /* 0x000fe600078e00d6 */
[----:B------:R-:W-:Y:S01]  /*4e30*/  MUFU.TANH R200, R46 ;  /* 0x0000002e00c87308 */ /* 0x000fe20000002400 */
[----:B---3--:R-:W-:Y:S01]  /*4e40*/  FFMA.FTZ R4, R5, UR8, -R0 ;  /* 0x0000000805047c23 */ /* 0x008fe20008010800 */
[----:B------:R-:W-:Y:S08]  /*4e50*/  MOV R5, R198 ;  /* 0x000000c600057202 */ /* 0x000ff00000000f00 */
[----:B------:R-:W3:Y:S10]  /*4e60*/  MUFU.TANH R199, R47 ;  /* 0x0000002f00c77308 */ /* 0x000ef40000002400 */
[----:B------:R4:W-:Y:S02]  /*4e70*/  MUFU.EX2 R248, R4 ;  /* 0x0000000400f87308 */ /* 0x0009e40000000800 */
[----:B----4-:R-:W-:Y:S02]  /*4e80*/  @P0 IADD3 R4, R10, 0x18, RZ ;  /* 0x000000180a040810 */ /* 0x010fe40007ffe0ff */
        /* <DEDUP_REMOVED lines=13> */
[----:B------:R-:W-:Y:S02]  /*4f60*/  @P1 FSEL R11, R214, -INF , !P4 ;  /* 0xff800000d60b1808 */ /* 0x000fe40006000000 */
[----:B------:R-:W-:Y:S02]  /*4f70*/  PLOP3.LUT P1, PT, PT, PT, UP0, 0x80, 0x0 ;  /* 0x000000000000781c */ /* 0x000fe40003f2f008 */
[----:B------:R4:W-:Y:S01]  /*4f80*/  MUFU.EX2 R234, R4 ;  /* 0x0000000400ea7308 */ /* 0x0009e20000000800 */
[----:B------:R-:W-:Y:S04]  /*4f90*/  FFMA.FTZ R11, R11, UR8, -R0 ;  /* 0x000000080b0b7c23 */ /* 0x000fe80008010800 */
[----:B------:R-:W-:Y:S05]  /*4fa0*/  @P0 FSEL R13, R87, -INF , !P4 ;  /* 0xff800000570d0808 */ /* 0x000fea0006000000 */
[----:B------:R2:W-:Y:S01]  /*4fb0*/  MUFU.EX2 R244, R11 ;  /* 0x0000000b00f47308 */ /* 0x0005e20000000800 */
[----:B------:R-:W-:Y:S01]  /*4fc0*/  PLOP3.LUT P0, PT, PT, PT, UP0, 0x80, 0x0 ;  /* 0x000000000000781c */ /* 0x000fe20003f0f008 */
[--C-:B------:R-:W-:Y:S08]  /*4fd0*/  FFMA.FTZ R13, R13, UR8, -R9.reuse ;  /* 0x000000080d0d7c23 */ /* 0x100ff00008010809 */
[----:B------:R1:W-:Y:S01]  /*4fe0*/  MUFU.EX2 R245, R12 ;  /* 0x0000000c00f57308 */ /* 0x0003e20000000800 */
[----:B----4-:R-:W4:Y:S09]  /*4ff0*/  LDSM.16.M88.4 R4, [R188+0x1800] ;  /* 0x00180000bc04783b */ /* 0x010f320000000200 */
[----:B------:R3:W-:Y:S01]  /*5000*/  MUFU.EX2 R89, R13 ;  /* 0x0000000d00597308 */ /* 0x0007e20000000800 */
[----:B--2---:R-:W-:Y:S02]  /*5010*/  MOV R11, R88 ;  /* 0x00000058000b7202 */ /* 0x004fe40000000f00 */
[----:B------:R-:W-:Y:S02]  /*5020*/  @P1 FSEL R11, R88, -INF , !P3 ;  /* 0xff800000580b1808 */ /* 0x000fe40005800000 */
[----:B------:R-:W-:Y:S03]  /*5030*/  PLOP3.LUT P1, PT, PT, PT, UP0, 0x80, 0x0 ;  /* 0x000000000000781c */ /* 0x000fe60003f2f008 */
[----:B------:R-:W-:Y:S01]  /*5040*/  FFMA.FTZ R11, R11, UR8, -R9 ;  /* 0x000000080b0b7c23 */ /* 0x000fe20008010809 */
[----:B-1----:R-:W-:Y:S03]  /*5050*/  IMAD.MOV.U32 R12, RZ, RZ, R164 ;  /* 0x000000ffff0c7224 */ /* 0x002fe600078e00a4 */
[----:B------:R1:W-:Y:S01]  /*5060*/  MUFU.EX2 R90, R11 ;  /* 0x0000000b005a7308 */ /* 0x0003e20000000800 */
[----:B---3--:R-:W2:Y:S05]  /*5070*/  LDL R13, [R1+0x20] ;  /* 0x00002000010d7983 */ /* 0x008eaa0000100800 */
[----:B------:R-:W-:Y:S02]  /*5080*/  @P1 FSEL R12, R164, -INF , !P4 ;  /* 0xff800000a40c1808 */ /* 0x000fe40006000000 */
[----:B------:R-:W-:Y:S02]  /*5090*/  PLOP3.LUT P1, PT, PT, PT, UP0, 0x80, 0x0 ;  /* 0x000000000000781c */ /* 0x000fe40003f2f008 */
[----:B------:R-:W-:Y:S02]  /*50a0*/  PLOP3.LUT P4, PT, PT, PT, UP0, 0x80, 0x0 ;  /* 0x000000000000781c */ /* 0x000fe40003f8f008 */
[----:B-1----:R-:W-:Y:S02]  /*50b0*/  MOV R11, R165 ;  /* 0x000000a5000b7202 */ /* 0x002fe40000000f00 */
[----:B------:R-:W-:Y:S02]  /*50c0*/  @P2 FSEL R11, R165, -INF , !P3 ;  /* 0xff800000a50b2808 */ /* 0x000fe40005800000 */
[----:B------:R-:W-:Y:S01]  /*50d0*/  PLOP3.LUT P2, PT, PT, PT, UP0, 0x80, 0x0 ;  /* 0x000000000000781c */ /* 0x000fe20003f4f008 */
[-C--:B----4-:R-:W-:Y:S01]  /*50e0*/  HMMA.16816.F32.BF16 R52, R176, R4.reuse, R52 ;  /* 0x00000004b034723c */ /* 0x090fe20000041834 */
[----:B------:R-:W-:Y:S02]  /*50f0*/  PLOP3.LUT P3, PT, PT, PT, UP0, 0x80, 0x0 ;  /* 0x000000000000781c */ /* 0x000fe40003f6f008 */
[--C-:B------:R-:W-:Y:S03]  /*5100*/  FFMA.FTZ R11, R11, UR8, -R8.reuse ;  /* 0x000000080b0b7c23 */ /* 0x100fe60008010808 */
[C---:B------:R-:W-:Y:S01]  /*5110*/  HMMA.16816.F32.BF16 R56, R132.reuse, R4, R56 ;  /* 0x000000048438723c */ /* 0x040fe20000041838 */
[----:B------:R1:W-:Y:S05]  /*5120*/  MUFU.EX2 R210, R11 ;  /* 0x0000000b00d27308 */ /* 0x0003ea0000000800 */
[-C--:B------:R-:W-:Y:S05]  /*5130*/  HMMA.16816.F32.BF16 R60, R132, R6.reuse, R60 ;  /* 0x00000006843c723c */ /* 0x080fea000004183c */
[----:B------:R-:W-:Y:S01]  /*5140*/  IMAD.MOV.U32 R4, RZ, RZ, R83 ;  /* 0x000000ffff047224 */ /* 0x000fe200078e0053 */
[----:B------:R-:W-:Y:S05]  /*5150*/  HMMA.16816.F32.BF16 R64, R176, R6, R64 ;  /* 0x00000006b040723c */ /* 0x000fea0000041840 */
[----:B-1----:R-:W-:Y:S01]  /*5160*/  FFMA.FTZ R11, R12, UR8, -R8 ;  /* 0x000000080c0b7c23 */ /* 0x002fe20008010808 */
[----:B------:R-:W-:Y:S01]  /*5170*/  @P0 VIADD R12, R10, 0x21 ;  /* 0x000000210a0c0836 */ /* 0x000fe20000000000 */
[----:B------:R-:W-:Y:S02]  /*5180*/  PLOP3.LUT P0, PT, PT, PT, UP0, 0x80, 0x0 ;  /* 0x000000000000781c */ /* 0x000fe40003f0f008 */
[----:B------:R1:W-:Y:S02]  /*5190*/  MUFU.EX2 R209, R11 ;  /* 0x0000000b00d17308 */ /* 0x0003e40000000800 */
[----:B------:R-:W-:Y:S01]  /*51a0*/  IMAD.MOV.U32 R6, RZ, RZ, R199 ;  /* 0x000000ffff067224 */ /* 0x000fe200078e00c7 */
[----:B------:R-:W-:Y:S01]  /*51b0*/  @P4 ISETP.GE.AND P4, PT, R12, UR7, PT ;  /* 0x000000070c004c0c */ /* 0x000fe2000bf86270 */
[----:B------:R-:W-:Y:S01]  /*51c0*/  FMUL.FTZ R52, R52, UR6 ;  /* 0x0000000634347c20 */ /* 0x000fe20008410000 */
[----:B------:R-:W3:Y:S01]  /*51d0*/  LDL R12, [R1+0x8] ;  /* 0x00000800010c7983 */ /* 0x000ee20000100800 */
[----:B------:R-:W-:Y:S01]  /*51e0*/  FMUL.FTZ R54, R54, UR6 ;  /* 0x0000000636367c20 */ /* 0x000fe20008410000 */
[----:B------:R-:W-:Y:S01]  /*51f0*/  FMUL.FTZ R53, R53, UR6 ;  /* 0x0000000635357c20 */ /* 0x000fe20008410000 */
[----:B------:R-:W-:Y:S02]  /*5200*/  FMUL.FTZ R55, R55, UR6 ;  /* 0x0000000637377c20 */ /* 0x000fe40008410000 */
[----:B------:R-:W-:Y:S01]  /*5210*/  MUFU.TANH R74, R52 ;  /* 0x00000034004a7308 */ /* 0x000fe20000002400 */
[----:B------:R-:W-:Y:S01]  /*5220*/  FMUL.FTZ R57, R57, UR6 ;  /* 0x0000000639397c20 */ /* 0x000fe20008410000 */
[----:B------:R-:W-:Y:S01]  /*5230*/  FMUL.FTZ R56, R56, UR6 ;  /* 0x0000000638387c20 */ /* 0x000fe20008410000 */
[----:B------:R-:W-:Y:S01]  /*5240*/  @P0 FSEL R4, R83, -INF , !P4 ;  /* 0xff80000053040808 */ /* 0x000fe20006000000 */
[----:B------:R-:W-:Y:S01]  /*5250*/  FMUL.FTZ R59, R59, UR6 ;  /* 0x000000063b3b7c20 */ /* 0x000fe20008410000 */
[----:B------:R-:W-:Y:S01]  /*5260*/  PLOP3.LUT P0, PT, PT, PT, UP0, 0x80, 0x0 ;  /* 0x000000000000781c */ /* 0x000fe20003f0f008 */
[----:B------:R-:W-:Y:S01]  /*5270*/  FMUL.FTZ R58, R58, UR6 ;  /* 0x000000063a3a7c20 */ /* 0x000fe20008410000 */
[----:B------:R-:W-:Y:S01]  /*5280*/  FMUL.FTZ R60, R60, UR6 ;  /* 0x000000063c3c7c20 */ /* 0x000fe20008410000 */
[--C-:B------:R-:W-:Y:S01]  /*5290*/  FFMA.FTZ R4, R4, UR8, -R9.reuse ;  /* 0x0000000804047c23 */ /* 0x100fe20008010809 */
[----:B-1----:R-:W-:Y:S01]  /*52a0*/  @P2 IADD3 R11, R10, 0x20, RZ ;  /* 0x000000200a0b2810 */ /* 0x002fe20007ffe0ff */
[----:B------:R-:W-:Y:S01]  /*52b0*/  MUFU.TANH R155, R54 ;  /* 0x00000036009b7308 */ /* 0x000fe20000002400 */
[----:B------:R-:W-:Y:S01]  /*52c0*/  PLOP3.LUT P2, PT, PT, PT, UP0, 0x80, 0x0 ;  /* 0x000000000000781c */ /* 0x000fe20003f4f008 */
[----:B------:R-:W-:Y:S01]  /*52d0*/  FMUL.FTZ R61, R61, UR6 ;  /* 0x000000063d3d7c20 */ /* 0x000fe20008410000 */
[----:B------:R-:W-:Y:S01]  /*52e0*/  @P3 ISETP.GE.AND P3, PT, R11, UR7, PT ;  /* 0x000000070b003c0c */ /* 0x000fe2000bf66270 */
[----:B------:R-:W-:Y:S01]  /*52f0*/  FMUL.FTZ R64, R64, UR6 ;  /* 0x0000000640407c20 */ /* 0x000fe20008410000 */
[----:B------:R-:W-:Y:S01]  /*5300*/  MOV R11, R84 ;  /* 0x00000054000b7202 */ /* 0x000fe20000000f00 */
[----:B------:R-:W-:Y:S01]  /*5310*/  FMUL.FTZ R65, R65, UR6 ;  /* 0x0000000641417c20 */ /* 0x000fe20008410000 */
[----:B------:R-:W-:Y:S03]  /*5320*/  @P1 FSEL R11, R84, -INF , !P3 ;  /* 0xff800000540b1808 */ /* 0x000fe60005800000 */
[----:B------:R-:W-:Y:S01]  /*5330*/  MUFU.EX2 R85, R4 ;  /* 0x0000000400557308 */ /* 0x000fe20000000800 */
[----:B------:R-:W-:Y:S01]  /*5340*/  PLOP3.LUT P1, PT, PT, PT, UP0, 0x80, 0x0 ;  /* 0x000000000000781c */ /* 0x000fe20003f2f008 */
[----:B------:R-:W-:Y:S01]  /*5350*/  FMUL.FTZ R66, R66, UR6 ;  /* 0x0000000642427c20 */ /* 0x000fe20008410000 */
[----:B------:R-:W-:Y:S01]  /*5360*/  FMUL.FTZ R67, R67, UR6 ;  /* 0x0000000643437c20 */ /* 0x000fe20008410000 */
[----:B------:R-:W-:Y:S01]  /*5370*/  FFMA.FTZ R5, R11, UR8, -R9 ;  /* 0x000000080b057c23 */ /* 0x000fe20008010809 */
[----:B------:R-:W-:Y:S02]  /*5380*/  IMAD.MOV.U32 R11, RZ, RZ, R160 ;  /* 0x000000ffff0b7224 */ /* 0x000fe400078e00a0 */
[----:B------:R-:W-:Y:S01]  /*5390*/  FMUL.FTZ R62, R62, UR6 ;  /* 0x000000063e3e7c20 */ /* 0x000fe20008410000 */
[----:B------:R-:W-:Y:S02]  /*53a0*/  FMUL.FTZ R63, R63, UR6 ;  /* 0x000000063f3f7c20 */ /* 0x000fe40008410000 */
[----:B------:R1:W-:Y:S04]  /*53b0*/  MUFU.EX2 R86, R5 ;  /* 0x0000000500567308 */ /* 0x0003e80000000800 */
[----:B------:R-:W-:Y:S02]  /*53c0*/  @P1 FSEL R11, R160, -INF , !P4 ;  /* 0xff800000a00b1808 */ /* 0x000fe40006000000 */
[----:B------:R-:W-:Y:S04]  /*53d0*/  PLOP3.LUT P1, PT, PT, PT, UP0, 0x80, 0x0 ;  /* 0x000000000000781c */ /* 0x000fe80003f2f008 */
[----:B------:R-:W-:Y:S01]  /*53e0*/  MUFU.TANH R73, R53 ;  /* 0x0000003500497308 */ /* 0x000fe20000002400 */
[----:B-1----:R-:W-:Y:S09]  /*53f0*/  MOV R5, R161 ;  /* 0x000000a100057202 */ /* 0x002ff20000000f00 */
[----:B------:R-:W-:Y:S01]  /*5400*/  MUFU.TANH R154, R55 ;  /* 0x00000037009a7308 */ /* 0x000fe20000002400 */
[----:B------:R-:W-:Y:S02]  /*5410*/  @P2 FSEL R5, R161, -INF , !P3 ;  /* 0xff800000a1052808 */ /* 0x000fe40005800000 */
[----:B------:R-:W-:Y:S03]  /*5420*/  PLOP3.LUT P2, PT, PT, PT, UP0, 0x80, 0x0 ;  /* 0x000000000000781c */ /* 0x000fe60003f4f008 */
[----:B------:R-:W-:Y:S01]  /*5430*/  FFMA.FTZ R4, R5, UR8, -R8 ;  /* 0x0000000805047c23 */ /* 0x000fe20008010808 */
[----:B------:R-:W-:Y:S03]  /*5440*/  MOV R5, R194 ;  /* 0x000000c200057202 */ /* 0x000fe60000000f00 */
[----:B------:R-:W1:Y:S01]  /*5450*/  MUFU.TANH R163, R57 ;  /* 0x0000003900a37308 */ /* 0x000e620000002400 */
[----:B------:R-:W-:Y:S02]  /*5460*/  @P1 FSEL R5, R194, -INF , !P3 ;  /* 0xff800000c2051808 */ /* 0x000fe40005800000 */
[----:B------:R-:W-:Y:S03]  /*5470*/  PLOP3.LUT P1, PT, PT, PT, UP0, 0x80, 0x0 ;  /* 0x000000000000781c */ /* 0x000fe60003f2f008 */
[----:B------:R-:W-:Y:S04]  /*5480*/  FFMA.FTZ R5, R5, UR8, -R2 ;  /* 0x0000000805057c23 */ /* 0x000fe80008010802 */
[----:B------:R4:W-:Y:S10]  /*5490*/  MUFU.EX2 R204, R4 ;  /* 0x0000000400cc7308 */ /* 0x0009f40000000800 */
[----:B------:R4:W-:Y:S01]  /*54a0*/  MUFU.EX2 R224, R5 ;  /* 0x0000000500e07308 */ /* 0x0009e20000000800 */
[----:B-1----:R-:W-:Y:S09]  /*54b0*/  IMAD.MOV.U32 R7, RZ, RZ, R163 ;  /* 0x000000ffff077224 */ /* 0x002ff200078e00a3 */
[----:B------:R-:W1:Y:S01]  /*54c0*/  MUFU.TANH R162, R56 ;  /* 0x0000003800a27308 */ /* 0x000e620000002400 */
[----:B----4-:R-:W-:Y:S01]  /*54d0*/  FFMA.FTZ R4, R11, UR8, -R8 ;  /* 0x000000080b047c23 */ /* 0x010fe20008010808 */
[----:B------:R-:W-:Y:S01]  /*54e0*/  IMAD.MOV.U32 R11, RZ, RZ, R205 ;  /* 0x000000ffff0b7224 */ /* 0x000fe200078e00cd */
[----:B------:R-:W-:Y:S02]  /*54f0*/  @P1 FSEL R11, R205, -INF , !P4 ;  /* 0xff800000cd0b1808 */ /* 0x000fe40006000000 */
[----:B------:R-:W-:Y:S05]  /*5500*/  PLOP3.LUT P1, PT, PT, PT, UP0, 0x80, 0x0 ;  /* 0x000000000000781c */ /* 0x000fea0003f2f008 */
[----:B------:R4:W-:Y:S01]  /*5510*/  MUFU.EX2 R203, R4 ;  /* 0x0000000400cb7308 */ /* 0x0009e20000000800 */
[----:B------:R-:W-:Y:S02]  /*5520*/  MOV R5, R206 ;  /* 0x000000ce00057202 */ /* 0x000fe40000000f00 */
[----:B------:R-:W-:Y:S02]  /*5530*/  @P2 FSEL R5, R206, -INF , !P3 ;  /* 0xff800000ce052808 */ /* 0x000fe40005800000 */
[----:B------:R-:W-:Y:S02]  /*5540*/  PLOP3.LUT P2, PT, PT, PT, UP0, 0x80, 0x0 ;  /* 0x000000000000781c */ /* 0x000fe40003f4f008 */
[----:B------:R-:W-:Y:S03]  /*5550*/  PLOP3.LUT P3, PT, PT, PT, UP0, 0x80, 0x0 ;  /* 0x000000000000781c */ /* 0x000fe60003f6f008 */
[----:B------:R-:W-:Y:S10]  /*5560*/  MUFU.TANH R195, R59 ;  /* 0x0000003b00c37308 */ /* 0x000ff40000002400 */
[----:B------:R-:W1:Y:S01]  /*5570*/  MUFU.TANH R196, R58 ;  /* 0x0000003a00c47308 */ /* 0x000e620000002400 */
[----:B----4-:R-:W-:Y:S01]  /*5580*/  IMAD.MOV.U32 R4, RZ, RZ, R183 ;  /* 0x000000ffff047224 */ /* 0x010fe200078e00b7 */
[----:B------:R-:W-:Y:S02]  /*5590*/  @P0 FSEL R4, R183, -INF , !P4 ;  /* 0xff800000b7040808 */ /* 0x000fe40006000000 */
[----:B------:R-:W-:Y:S02]  /*55a0*/  PLOP3.LUT P0, PT, PT, PT, UP0, 0x80, 0x0 ;  /* 0x000000000000781c */ /* 0x000fe40003f0f008 */
[----:B------:R-:W-:Y:S01]  /*55b0*/  PLOP3.LUT P4, PT, PT, PT, UP0, 0x80, 0x0 ;  /* 0x000000000000781c */ /* 0x000fe20003f8f008 */
[----:B------:R-:W-:Y:S03]  /*55c0*/  FFMA.FTZ R4, R4, UR8, -R2 ;  /* 0x0000000804047c23 */ /* 0x000fe60008010802 */
[----:B------:R-:W4:Y:S10]  /*55d0*/  MUFU.TANH R159, R60 ;  /* 0x0000003c009f7308 */ /* 0x000f340000002400 */
[----:B------:R1:W-:Y:S10]  /*55e0*/  MUFU.EX2 R223, R4 ;  /* 0x0000000400df7308 */ /* 0x0003f40000000800 */
[----:B------:R-:W-:Y:S10]  /*55f0*/  MUFU.TANH R158, R61 ;  /* 0x0000003d009e7308 */ /* 0x000ff40000002400 */
[----:B------:R-:W-:Y:S01]  /*5600*/  MUFU.TANH R72, R64 ;  /* 0x0000004000487308 */ /* 0x000fe20000002400 */
[--C-:B-1----:R-:W-:Y:S01]  /*5610*/  FFMA.FTZ R4, R5, UR8, -R0.reuse ;  /* 0x0000000805047c23 */ /* 0x102fe20008010800 */
[----:B------:R-:W-:Y:S08]  /*5620*/  MOV R5, R170 ;  /* 0x000000aa00057202 */ /* 0x000ff00000000f00 */
[----:B------:R1:W-:Y:S10]  /*5630*/  MUFU.EX2 R241, R4 ;  /* 0x0000000400f17308 */ /* 0x0003f40000000800 */
[----:B------:R-:W4:Y:S10]  /*5640*/  MUFU.TANH R71, R65 ;  /* 0x0000004100477308 */ /* 0x000f340000002400 */
[----:B------:R-:W2:Y:S01]  /*5650*/  MUFU.TANH R153, R66 ;  /* 0x0000004200997308 */ /* 0x000ea20000002400 */
[----:B-1----:R-:W-:Y:S02]  /*5660*/  FFMA.FTZ R4, R11, UR8, -R0 ;  /* 0x000000080b047c23 */ /* 0x002fe40008010800 */
[----:B------:R-:W3:Y:S07]  /*5670*/  LDL R11, [R1+0x10] ;  /* 0x00001000010b7983 */ /* 0x000eee0000100800 */
[----:B------:R1:W-:Y:S10]  /*5680*/  MUFU.EX2 R240, R4 ;  /* 0x0000000400f07308 */ /* 0x0003f40000000800 */
[----:B------:R-:W-:Y:S10]  /*5690*/  MUFU.TANH R152, R67 ;  /* 0x0000004300987308 */ /* 0x000ff40000002400 */
[----:B------:R-:W-:Y:S01]  /*56a0*/  MUFU.TANH R180, R62 ;  /* 0x0000003e00b47308 */ /* 0x000fe20000002400 */
[----:B-1----:R-:W-:Y:S02]  /*56b0*/  @P2 IADD3 R4, R10, 0x28, RZ ;  /* 0x000000280a042810 */ /* 0x002fe40007ffe0ff */
[----:B------:R-:W-:Y:S02]  /*56c0*/  PLOP3.LUT P2, PT, PT, PT, UP0, 0x80, 0x0 ;  /* 0x000000000000781c */ /* 0x000fe40003f4f008 */
[----:B------:R-:W-:Y:S01]  /*56d0*/  @P6 ISETP.GE.AND P6, PT, R4, UR7, PT ;  /* 0x0000000704006c0c */ /* 0x000fe2000bfc6270 */
[----:B------:R-:W-:Y:S01]  /*56e0*/  @P0 VIADD R4, R10, 0x29 ;  /* 0x000000290a040836 */ /* 0x000fe20000000000 */
[----:B------:R-:W-:Y:S03]  /*56f0*/  PLOP3.LUT P0, PT, PT, PT, UP0, 0x80, 0x0 ;  /* 0x000000000000781c */ /* 0x000fe60003f0f008 */
[----:B------:R-:W1:Y:S01]  /*5700*/  MUFU.TANH R174, R63 ;  /* 0x0000003f00ae7308 */ /* 0x000e620000002400 */
[----:B------:R-:W-:Y:S02]  /*5710*/  @P1 FSEL R5, R170, -INF , !P6 ;  /* 0xff800000aa051808 */ /* 0x000fe40007000000 */
[----:B------:R-:W-:Y:S01]  /*5720*/  @P4 ISETP.GE.AND P4, PT, R4, UR7, PT ;  /* 0x0000000704004c0c */ /* 0x000fe2000bf86270 */
[----:B------:R-:W-:Y:S01]  /*5730*/  IMAD.MOV.U32 R4, RZ, RZ, R169 ;  /* 0x000000ffff047224 */ /* 0x000fe200078e00a9 */
[----:B------:R-:W-:Y:S01]  /*5740*/  PLOP3.LUT P1, PT, PT, PT, UP0, 0x80, 0x0 ;  /* 0x000000000000781c */ /* 0x000fe20003f2f008 */
[--C-:B------:R-:W-:Y:S04]  /*5750*/  FFMA.FTZ R5, R5, UR8, -R2.reuse ;  /* 0x0000000805057c23 */ /* 0x100fe80008010802 */
[----:B------:R4:W-:Y:S01]  /*5760*/  MUFU.EX2 R217, R5 ;  /* 0x0000000500d97308 */ /* 0x0009e20000000800 */
[----:B------:R-:W-:Y:S02]  /*5770*/  @P0 FSEL R4, R169, -INF , !P4 ;  /* 0xff800000a9040808 */ /* 0x000fe40006000000 */
[----:B------:R-:W-:Y:S03]  /*5780*/  PLOP3.LUT P0, PT, PT, PT, UP0, 0x80, 0x0 ;  /* 0x000000000000781c */ /* 0x000fe60003f0f008 */
[----:B------:R-:W-:Y:S02]  /*5790*/  FFMA.FTZ R4, R4, UR8, -R2 ;  /* 0x0000000804047c23 */ /* 0x000fe40008010802 */
[----:B------:R-:W-:Y:S02]  /*57a0*/  @P1 FSEL R6, R199, -INF , !P4 ;  /* 0xff800000c7061808 */ /* 0x000fe40006000000 */
[----:B------:R-:W-:Y:S01]  /*57b0*/  PLOP3.LUT P1, PT, PT, PT, UP0, 0x80, 0x0 ;  /* 0x000000000000781c */ /* 0x000fe20003f2f008 */
[----:B------:R2:W-:Y:S01]  /*57c0*/  MUFU.EX2 R216, R4 ;  /* 0x0000000400d87308 */ /* 0x0005e20000000800 */
[----:B----4-:R-:W-:Y:S02]  /*57d0*/  MOV R5, R200 ;  /* 0x000000c800057202 */ /* 0x010fe40000000f00 */
[----:B------:R-:W-:Y:S02]  /*57e0*/  @P2 FSEL R5, R200, -INF , !P6 ;  /* 0xff800000c8052808 */ /* 0x000fe40007000000 */
[----:B------:R-:W-:Y:S03]  /*57f0*/  PLOP3.LUT P2, PT, PT, PT, UP0, 0x80, 0x0 ;  /* 0x000000000000781c */ /* 0x000fe60003f4f008 */
[--C-:B--2---:R-:W-:Y:S01]  /*5800*/  FFMA.FTZ R4, R5, UR8, -R0.reuse ;  /* 0x0000000805047c23 */ /* 0x104fe20008010800 */
[----:B------:R-:W-:Y:S03]  /*5810*/  IMAD.MOV.U32 R5, RZ, RZ, R79 ;  /* 0x000000ffff057224 */ /* 0x000fe600078e004f */
[----:B------:R2:W-:Y:S06]  /*5820*/  MUFU.EX2 R237, R4 ;  /* 0x0000000400ed7308 */ /* 0x0005ec0000000800 */
[----:B------:R-:W-:Y:S02]  /*5830*/  @P2 FSEL R5, R79, -INF , !P4 ;  /* 0xff8000004f052808 */ /* 0x000fe40006000000 */
[----:B------:R-:W-:Y:S03]  /*5840*/  PLOP3.LUT P2, PT, PT, PT, UP0, 0x80, 0x0 ;  /* 0x000000000000781c */ /* 0x000fe60003f4f008 */
[--C-:B------:R-:W-:Y:S04]  /*5850*/  FFMA.FTZ R5, R5, UR8, -R9.reuse ;  /* 0x0000000805057c23 */ /* 0x100fe80008010809 */
[----:B------:R4:W-:Y:S01]  /*5860*/  MUFU.EX2 R81, R5 ;  /* 0x0000000500517308 */ /* 0x0009e20000000800 */
[----:B--2---:R-:W-:Y:S09]  /*5870*/  FFMA.FTZ R4, R6, UR8, -R0 ;  /* 0x0000000806047c23 */ /* 0x004ff20008010800 */
[----:B------:R2:W-:Y:S01]  /*5880*/  MUFU.EX2 R236, R4 ;  /* 0x0000000400ec7308 */ /* 0x0005e20000000800 */
[----:B----4-:R-:W-:Y:S02]  /*5890*/  MOV R5, R156 ;  /* 0x0000009c00057202 */ /* 0x010fe40000000f00 */
[----:B------:R-:W-:Y:S02]  /*58a0*/  @P3 FSEL R5, R156, -INF , !P4 ;  /* 0xff8000009c053808 */ /* 0x000fe40006000000 */
[----:B------:R-:W-:Y:S02]  /*58b0*/  PLOP3.LUT P3, PT, PT, PT, UP0, 0x80, 0x0 ;  /* 0x000000000000781c */ /* 0x000fe40003f6f008 */
[----:B------:R-:W-:Y:S01]  /*58c0*/  PLOP3.LUT P4, PT, PT, PT, UP0, 0x80, 0x0 ;  /* 0x000000000000781c */ /* 0x000fe20003f8f008 */
[--C-:B------:R-:W-:Y:S01]  /*58d0*/  FFMA.FTZ R5, R5, UR8, -R8.reuse ;  /* 0x0000000805057c23 */ /* 0x100fe20008010808 */
[----:B--2---:R-:W-:Y:S03]  /*58e0*/  MOV R4, R80 ;  /* 0x0000005000047202 */ /* 0x004fe60000000f00 */
[----:B------:R2:W-:Y:S01]  /*58f0*/  MUFU.EX2 R173, R5 ;  /* 0x0000000500ad7308 */ /* 0x0005e20000000800 */
[----:B------:R-:W-:Y:S02]  /*5900*/  @P0 FSEL R4, R80, -INF , !P6 ;  /* 0xff80000050040808 */ /* 0x000fe40007000000 */
[----:B------:R-:W-:Y:S03]  /*5910*/  PLOP3.LUT P0, PT, PT, PT, UP0, 0x80, 0x0 ;  /* 0x000000000000781c */ /* 0x000fe60003f0f008 */
[----:B------:R-:W-:Y:S04]  /*5920*/  FFMA.FTZ R4, R4, UR8, -R9 ;  /* 0x0000000804047c23 */ /* 0x000fe80008010809 */
[----:B------:R4:W-:Y:S06]  /*5930*/  MUFU.EX2 R82, R4 ;  /* 0x0000000400527308 */ /* 0x0009ec0000000800 */
[----:B------:R-:W-:Y:S01]  /*5940*/  @P0 VIADD R6, R10, 0x30 ;  /* 0x000000300a060836 */ /* 0x000fe20000000000 */
[----:B------:R-:W-:Y:S01]  /*5950*/  PLOP3.LUT P0, PT, PT, PT, UP0, 0x80, 0x0 ;  /* 0x000000000000781c */ /* 0x000fe20003f0f008 */
[----:B--2---:R-:W-:Y:S03]  /*5960*/  IMAD.MOV.U32 R5, RZ, RZ, R73 ;  /* 0x000000ffff057224 */ /* 0x004fe600078e0049 */
[----:B------:R-:W-:Y:S01]  /*5970*/  @P5 ISETP.GE.AND P5, PT, R6, UR7, PT ;  /* 0x0000000706005c0c */ /* 0x000fe2000bfa6270 */
[----:B------:R-:W-:Y:S01]  /*5980*/  @P2 VIADD R6, R10, 0x31 ;  /* 0x000000310a062836 */ /* 0x000fe20000000000 */
[----:B------:R-:W-:Y:S02]  /*5990*/  PLOP3.LUT P2, PT, PT, PT, UP0, 0x80, 0x0 ;  /* 0x000000000000781c */ /* 0x000fe40003f4f008 */
[----:B----4-:R-:W-:Y:S02]  /*59a0*/  MOV R4, R157 ;  /* 0x0000009d00047202 */ /* 0x010fe40000000f00 */
[----:B------:R-:W-:Y:S02]  /*59b0*/  @P1 FSEL R4, R157, -INF , !P6 ;  /* 0xff8000009d041808 */ /* 0x000fe40007000000 */
[----:B------:R-:W-:Y:S02]  /*59c0*/  PLOP3.LUT P1, PT, PT, PT, UP0, 0x80, 0x0 ;  /* 0x000000000000781c */ /* 0x000fe40003f2f008 */
[----:B------:R-:W-:Y:S01]  /*59d0*/  PLOP3.LUT P6, PT, PT, PT, UP0, 0x80, 0x0 ;  /* 0x000000000000781c */ /* 0x000fe20003fcf008 */
[--C-:B------:R-:W-:Y:S04]  /*59e0*/  FFMA.FTZ R4, R4, UR8, -R8.reuse ;  /* 0x0000000804047c23 */ /* 0x100fe80008010808 */
[----:B------:R2:W4:Y:S08]  /*59f0*/  MUFU.EX2 R176, R4 ;  /* 0x0000000400b07308 */ /* 0x0005300000000800 */
[----:B------:R-:W-:Y:S02]  /*5a00*/  @P6 ISETP.GE.AND P6, PT, R6, UR7, PT ;  /* 0x0000000706006c0c */ /* 0x000fe4000bfc6270 */
[C---:B------:R-:W-:Y:S01]  /*5a10*/  @P3 IADD3 R6, R10.reuse, 0x38, RZ ;  /* 0x000000380a063810 */ /* 0x040fe20007ffe0ff */
[----:B------:R-:W-:Y:S01]  /*5a20*/  @P4 VIADD R10, R10, 0x39 ;  /* 0x000000390a0a4836 */ /* 0x000fe20000000000 */
[----:B------:R-:W-:Y:S02]  /*5a30*/  @P0 FSEL R5, R73, -INF , !P6 ;  /* 0xff80000049050808 */ /* 0x000fe40007000000 */
[----:B------:R-:W-:Y:S02]  /*5a40*/  @P2 ISETP.GE.AND P2, PT, R6, UR7, PT ;  /* 0x0000000706002c0c */ /* 0x000fe4000bf46270 */
[----:B------:R-:W-:Y:S01]  /*5a50*/  PLOP3.LUT P0, PT, PT, PT, UP0, 0x80, 0x0 ;  /* 0x000000000000781c */ /* 0x000fe20003f0f008 */
[--C-:B------:R-:W-:Y:S01]  /*5a60*/  FFMA.FTZ R5, R5, UR8, -R9.reuse ;  /* 0x0000000805057c23 */ /* 0x100fe20008010809 */
[----:B--2---:R-:W-:Y:S02]  /*5a70*/  MOV R4, R74 ;  /* 0x0000004a00047202 */ /* 0x004fe40000000f00 */
[----:B------:R-:W-:Y:S01]  /*5a80*/  @P1 FSEL R4, R74, -INF , !P5 ;  /* 0xff8000004a041808 */ /* 0x000fe20006800000 */
[----:B------:R2:W-:Y:S01]  /*5a90*/  MUFU.EX2 R77, R5 ;  /* 0x00000005004d7308 */ /* 0x0005e20000000800 */
[----:B------:R-:W-:Y:S02]  /*5aa0*/  PLOP3.LUT P1, PT, PT, PT, UP0, 0x80, 0x0 ;  /* 0x000000000000781c */ /* 0x000fe40003f2f008 */
[----:B------:R-:W-:Y:S01]  /*5ab0*/  PLOP3.LUT P3, PT, PT, PT, UP0, 0x80, 0x0 ;  /* 0x000000000000781c */ /* 0x000fe20003f6f008 */
[----:B------:R-:W-:Y:S01]  /*5ac0*/  FFMA.FTZ R4, R4, UR8, -R9 ;  /* 0x0000000804047c23 */ /* 0x000fe20008010809 */
[----:B------:R-:W-:Y:S05]  /*5ad0*/  PLOP3.LUT P4, PT, PT, PT, UP0, 0x80, 0x0 ;  /* 0x000000000000781c */ /* 0x000fea0003f8f008 */
[----:B------:R1:W-:Y:S06]  /*5ae0*/  MUFU.EX2 R78, R4 ;  /* 0x00000004004e7308 */ /* 0x0003ec0000000800 */
[----:B------:R-:W-:Y:S02]  /*5af0*/  @P3 ISETP.GE.AND P3, PT, R10, UR7, PT ;  /* 0x000000070a003c0c */ /* 0x000fe4000bf66270 */
[----:B------:R-:W3:Y:S01]  /*5b00*/  LDL R10, [R1+0x1c] ;  /* 0x00001c00010a7983 */ /* 0x000ee20000100800 */
[----:B--2---:R-:W-:Y:S02]  /*5b10*/  MOV R5, R154 ;  /* 0x0000009a00057202 */ /* 0x004fe40000000f00 */
[----:B------:R-:W-:Y:S02]  /*5b20*/  @P0 FSEL R5, R154, -INF , !P6 ;  /* 0xff8000009a050808 */ /* 0x000fe40007000000 */
[----:B------:R-:W-:Y:S01]  /*5b30*/  PLOP3.LUT P0, PT, PT, PT, UP0, 0x80, 0x0 ;  /* 0x000000000000781c */ /* 0x000fe20003f0f008 */
[----:B-1----:R-:W-:Y:S01]  /*5b40*/  IMAD.MOV.U32 R4, RZ, RZ, R155 ;  /* 0x000000ffff047224 */ /* 0x002fe200078e009b */
[----:B------:R-:W-:Y:S01]  /*5b50*/  @P1 FSEL R4, R155, -INF , !P5 ;  /* 0xff8000009b041808 */ /* 0x000fe20006800000 */
[--C-:B------:R-:W-:Y:S01]  /*5b60*/  FFMA.FTZ R5, R5, UR8, -R8.reuse ;  /* 0x0000000805057c23 */ /* 0x100fe20008010808 */
[----:B------:R-:W-:Y:S03]  /*5b70*/  PLOP3.LUT P1, PT, PT, PT, UP0, 0x80, 0x0 ;  /* 0x000000000000781c */ /* 0x000fe60003f2f008 */
[----:B------:R-:W-:Y:S01]  /*5b80*/  FFMA.FTZ R6, R4, UR8, -R8 ;  /* 0x0000000804067c23 */ /* 0x000fe20008010808 */
[----:B------:R-:W-:Y:S01]  /*5b90*/  F2FP.BF16.F32.PACK_AB R4, R151, R101 ;  /* 0x000000659704723e */ /* 0x000fe200000010ff */
[----:B------:R1:W-:Y:S04]  /*5ba0*/  MUFU.EX2 R168, R5 ;  /* 0x0000000500a87308 */ /* 0x0003e80000000800 */
[----:B------:R-:W-:Y:S01]  /*5bb0*/  @P0 FSEL R7, R163, -INF , !P6 ;  /* 0xff800000a3070808 */ /* 0x000fe20007000000 */
[----:B------:R2:W-:Y:S01]  /*5bc0*/  STS [R16+0x1c000], R4 ;  /* 0x01c0000410007388 */ /* 0x0005e20000000800 */
[----:B------:R-:W-:Y:S04]  /*5bd0*/  PLOP3.LUT P0, PT, PT, PT, UP0, 0x80, 0x0 ;  /* 0x000000000000781c */ /* 0x000fe80003f0f008 */
[----:B------:R4:W-:Y:S01]  /*5be0*/  MUFU.EX2 R171, R6 ;  /* 0x0000000600ab7308 */ /* 0x0009e20000000800 */
[----:B-1----:R-:W-:Y:S02]  /*5bf0*/  F2FP.BF16.F32.PACK_AB R5, R97, R98 ;  /* 0x000000626105723e */ /* 0x002fe400000010ff */
[----:B----4-:R-:W-:Y:S02]  /*5c00*/  MOV R6, R162 ;  /* 0x000000a200067202 */ /* 0x010fe40000000f00 */
[----:B------:R-:W-:Y:S02]  /*5c10*/  @P1 FSEL R6, R162, -INF , !P5 ;  /* 0xff800000a2061808 */ /* 0x000fe40006800000 */
[----:B--2---:R-:W-:Y:S02]  /*5c20*/  F2FP.BF16.F32.PACK_AB R4, R3, R68 ;  /* 0x000000440304723e */ /* 0x004fe400000010ff */
[----:B------:R-:W-:Y:S01]  /*5c30*/  PLOP3.LUT P1, PT, PT, PT, UP0, 0x80, 0x0 ;  /* 0x000000000000781c */ /* 0x000fe20003f2f008 */
[----:B------:R-:W-:Y:S02]  /*5c40*/  FFMA.FTZ R6, R6, UR8, -R2 ;  /* 0x0000000806067c23 */ /* 0x000fe40008010802 */
[----:B------:R1:W-:Y:S02]  /*5c50*/  STS [R16+0x1c400], R4 ;  /* 0x01c4000410007388 */ /* 0x0003e40000000800 */
[----:B------:R2:W-:Y:S02]  /*5c60*/  MUFU.EX2 R213, R6 ;  /* 0x0000000600d57308 */ /* 0x0005e40000000800 */
[----:B------:R4:W-:Y:S01]  /*5c70*/  STS [R15+0x1c000], R5 ;  /* 0x01c000050f007388 */ /* 0x0009e20000000800 */
[----:B--2---:R-:W-:Y:S05]  /*5c80*/  MOV R6, R196 ;  /* 0x000000c400067202 */ /* 0x004fea0000000f00 */
[----:B------:R-:W-:Y:S02]  /*5c90*/  @P1 FSEL R6, R196, -INF , !P5 ;  /* 0xff800000c4061808 */ /* 0x000fe40006800000 */
[----:B------:R-:W-:Y:S02]  /*5ca0*/  PLOP3.LUT P1, PT, PT, PT, UP0, 0x80, 0x0 ;  /* 0x000000000000781c */ /* 0x000fe40003f2f008 */
[----:B-1----:R-:W-:Y:S01]  /*5cb0*/  F2FP.BF16.F32.PACK_AB R4, R230, R231 ;  /* 0x000000e7e604723e */ /* 0x002fe200000010ff */
[----:B------:R-:W-:Y:S01]  /*5cc0*/  FFMA.FTZ R6, R6, UR8, -R0 ;  /* 0x0000000806067c23 */ /* 0x000fe20008010800 */
[--C-:B----4-:R-:W-:Y:S03]  /*5cd0*/  FFMA.FTZ R5, R7, UR8, -R2.reuse ;  /* 0x0000000807057c23 */ /* 0x110fe60008010802 */
[----:B------:R1:W-:Y:S01]  /*5ce0*/  STS [R15+0x1c400], R4 ;  /* 0x01c400040f007388 */ /* 0x0003e20000000800 */
[----:B------:R-:W-:Y:S01]  /*5cf0*/  IMAD.MOV.U32 R7, RZ, RZ, R195 ;  /* 0x000000ffff077224 */ /* 0x000fe200078e00c3 */
[----:B------:R-:W-:Y:S01]  /*5d00*/  @P0 FSEL R7, R195, -INF , !P6 ;  /* 0xff800000c3070808 */ /* 0x000fe20007000000 */
[----:B------:R2:W-:Y:S01]  /*5d10*/  MUFU.EX2 R179, R5 ;  /* 0x0000000500b37308 */ /* 0x0005e20000000800 */
[----:B------:R-:W-:Y:S09]  /*5d20*/  PLOP3.LUT P0, PT, PT, PT, UP0, 0x80, 0x0 ;  /* 0x000000000000781c */ /* 0x000ff20003f0f008 */
[----:B------:R4:W-:Y:S01]  /*5d30*/  MUFU.EX2 R233, R6 ;  /* 0x0000000600e97308 */ /* 0x0009e20000000800 */
[----:B--2---:R-:W-:Y:S02]  /*5d40*/  F2FP.BF16.F32.PACK_AB R5, R252, R17 ;  /* 0x00000011fc05723e */ /* 0x004fe400000010ff */
[----:B-1----:R-:W-:Y:S02]  /*5d50*/  F2FP.BF16.F32.PACK_AB R4, R246, R247 ;  /* 0x000000f7f604723e */ /* 0x002fe400000010ff */
[----:B----4-:R-:W-:Y:S03]  /*5d60*/  MOV R6, R159 ;  /* 0x0000009f00067202 */ /* 0x010fe60000000f00 */
[----:B------:R1:W-:Y:S01]  /*5d70*/  STS [R16+0x1e000], R4 ;  /* 0x01e0000410007388 */ /* 0x0003e20000000800 */
[----:B------:R-:W-:Y:S02]  /*5d80*/  @P1 FSEL R6, R159, -INF , !P2 ;  /* 0xff8000009f061808 */ /* 0x000fe40005000000 */
[----:B------:R-:W-:Y:S01]  /*5d90*/  PLOP3.LUT P1, PT, PT, PT, UP0, 0x80, 0x0 ;  /* 0x000000000000781c */ /* 0x000fe20003f2f008 */
[----:B------:R2:W-:Y:S02]  /*5da0*/  STS [R16+0x1e400], R5 ;  /* 0x01e4000510007388 */ /* 0x0005e40000000800 */
[----:B------:R-:W-:Y:S04]  /*5db0*/  FFMA.FTZ R6, R6, UR8, -R2 ;  /* 0x0000000806067c23 */ /* 0x000fe80008010802 */
[----:B------:R4:W-:Y:S01]  /*5dc0*/  MUFU.EX2 R178, R6 ;  /* 0x0000000600b27308 */ /* 0x0009e20000000800 */
[----:B-1----:R-:W-:Y:S01]  /*5dd0*/  F2FP.BF16.F32.PACK_AB R4, R242, R243 ;  /* 0x000000f3f204723e */ /* 0x002fe200000010ff */
[----:B----4-:R-:W-:Y:S02]  /*5de0*/  IMAD.MOV.U32 R6, RZ, RZ, R71 ;  /* 0x000000ffff067224 */ /* 0x010fe400078e0047 */
[----:B--2---:R-:W-:Y:S02]  /*5df0*/  FFMA.FTZ R5, R7, UR8, -R0 ;  /* 0x0000000807057c23 */ /* 0x004fe40008010800 */
[----:B------:R1:W-:Y:S01]  /*5e00*/  STS [R15+0x1e000], R4 ;  /* 0x01e000040f007388 */ /* 0x0003e20000000800 */
[----:B------:R-:W-:Y:S01]  /*5e10*/  IMAD.MOV.U32 R7, RZ, RZ, R158 ;  /* 0x000000ffff077224 */ /* 0x000fe200078e009e */
[----:B------:R-:W-:Y:S02]  /*5e20*/  @P0 FSEL R7, R158, -INF , !P3 ;  /* 0xff8000009e070808 */ /* 0x000fe40005800000 */
[----:B------:R2:W-:Y:S01]  /*5e30*/  MUFU.EX2 R232, R5 ;  /* 0x0000000500e87308 */ /* 0x0005e20000000800 */
[----:B------:R-:W-:Y:S02]  /*5e40*/  PLOP3.LUT P0, PT, PT, PT, UP0, 0x80, 0x0 ;  /* 0x000000000000781c */ /* 0x000fe40003f0f008 */
[----:B------:R-:W-:Y:S07]  /*5e50*/  FFMA.FTZ R2, R7, UR8, -R2 ;  /* 0x0000000807027c23 */ /* 0x000fee0008010802 */
[----:B------:R4:W-:Y:S04]  /*5e60*/  MUFU.EX2 R177, R2 ;  /* 0x0000000200b17308 */ /* 0x0009e80000000800 */
[----:B------:R-:W-:Y:S02]  /*5e70*/  @P0 FSEL R6, R71, -INF , !P3 ;  /* 0xff80000047060808 */ /* 0x000fe40005800000 */
[----:B------:R-:W-:Y:S02]  /*5e80*/  PLOP3.LUT P0, PT, PT, PT, UP0, 0x80, 0x0 ;  /* 0x000000000000781c */ /* 0x000fe40003f0f008 */
[----:B--2---:R-:W-:Y:S02]  /*5e90*/  F2FP.BF16.F32.PACK_AB R5, R95, R96 ;  /* 0x000000605f05723e */ /* 0x004fe400000010ff */
[----:B-1----:R-:W-:Y:S02]  /*5ea0*/  F2FP.BF16.F32.PACK_AB R4, R250, R251 ;  /* 0x000000fbfa04723e */ /* 0x002fe400000010ff */
[----:B----4-:R-:W-:Y:S03]  /*5eb0*/  F2FP.BF16.F32.PACK_AB R2, R209, R210 ;  /* 0x000000d2d102723e */ /* 0x010fe600000010ff */
[----:B------:R1:W-:Y:S04]  /*5ec0*/  STS [R15+0x1e400], R4 ;  /* 0x01e400040f007388 */ /* 0x0003e80000000800 */
[----:B------:R2:W-:Y:S01]  /*5ed0*/  STS [R14+0x1c000], R5 ;  /* 0x01c000050e007388 */ /* 0x0005e20000000800 */
[----:B-1----:R-:W-:Y:S02]  /*5ee0*/  F2FP.BF16.F32.PACK_AB R4, R220, R221 ;  /* 0x000000dddc04723e */ /* 0x002fe400000010ff */
[----:B--2---:R-:W-:Y:S03]  /*5ef0*/  MOV R5, R72 ;  /* 0x0000004800057202 */ /* 0x004fe60000000f00 */
[----:B------:R1:W-:Y:S01]  /*5f00*/  STS [R14+0x1c400], R4 ;  /* 0x01c400040e007388 */ /* 0x0003e20000000800 */
[----:B------:R-:W-:Y:S02]  /*5f10*/  @P1 FSEL R5, R72, -INF , !P2 ;  /* 0xff80000048051808 */ /* 0x000fe40005000000 */
[----:B------:R-:W-:Y:S03]  /*5f20*/  PLOP3.LUT P1, PT, PT, PT, UP0, 0x80, 0x0 ;  /* 0x000000000000781c */ /* 0x000fe60003f2f008 */
[--C-:B------:R-:W-:Y:S01]  /*5f30*/  FFMA.FTZ R7, R5, UR8, -R9.reuse ;  /* 0x0000000805077c23 */ /* 0x100fe20008010809 */
[----:B------:R-:W-:Y:S01]  /*5f40*/  FFMA.FTZ R9, R6, UR8, -R9 ;  /* 0x0000000806097c23 */ /* 0x000fe20008010809 */
[----:B------:R-:W-:Y:S02]  /*5f50*/  F2FP.BF16.F32.PACK_AB R5, R238, R239 ;  /* 0x000000efee05723e */ /* 0x000fe400000010ff */
[----:B------:R2:W-:Y:S10]  /*5f60*/  MUFU.EX2 R76, R7 ;  /* 0x00000007004c7308 */ /* 0x0005f40000000800 */
[----:B------:R4:W-:Y:S01]  /*5f70*/  MUFU.EX2 R75, R9 ;  /* 0x00000009004b7308 */ /* 0x0009e20000000800 */
[----:B-1----:R-:W-:Y:S02]  /*5f80*/  F2FP.BF16.F32.PACK_AB R4, R89, R90 ;  /* 0x0000005a5904723e */ /* 0x002fe400000010ff */
[----:B--2---:R-:W-:Y:S02]  /*5f90*/  MOV R7, R153 ;  /* 0x0000009900077202 */ /* 0x004fe40000000f00 */
[----:B------:R-:W-:Y:S01]  /*5fa0*/  @P4 FSEL R7, R153, -INF , !P2 ;  /* 0xff80000099074808 */ /* 0x000fe20005000000 */
[----:B------:R1:W-:Y:S04]  /*5fb0*/  STS [R13+0x1c000], R4 ;  /* 0x01c000040d007388 */ /* 0x0003e80000000800 */
[----:B------:R2:W-:Y:S01]  /*5fc0*/  STS [R13+0x1c400], R2 ;  /* 0x01c400020d007388 */ /* 0x0005e20000000800 */
[----:B------:R-:W-:Y:S01]  /*5fd0*/  FFMA.FTZ R6, R7, UR8, -R8 ;  /* 0x0000000807067c23 */ /* 0x000fe20008010808 */
[----:B------:R-:W-:Y:S02]  /*5fe0*/  IMAD.MOV.U32 R7, RZ, RZ, R174 ;  /* 0x000000ffff077224 */ /* 0x000fe400078e00ae */
[----:B----4-:R-:W4:Y:S01]  /*5ff0*/  LDL R9, [R1+0x18] ;  /* 0x0000180001097983 */ /* 0x010f220000100800 */
[----:B------:R1:W-:Y:S03]  /*6000*/  MUFU.EX2 R167, R6 ;  /* 0x0000000600a77308 */ /* 0x0003e60000000800 */
[----:B------:R2:W-:Y:S01]  /*6010*/  STS [R14+0x1e000], R5 ;  /* 0x01e000050e007388 */ /* 0x0005e20000000800 */
[----:B-1----:R-:W-:Y:S02]  /*6020*/  F2FP.BF16.F32.PACK_AB R4, R248, R249 ;  /* 0x000000f9f804723e */ /* 0x002fe400000010ff */
[----:B------:R-:W-:Y:S02]  /*6030*/  MOV R6, R180 ;  /* 0x000000b400067202 */ /* 0x000fe40000000f00 */
[----:B--2---:R-:W-:Y:S01]  /*6040*/  F2FP.BF16.F32.PACK_AB R2, R234, R235 ;  /* 0x000000ebea02723e */ /* 0x004fe200000010ff */
[----:B------:R1:W-:Y:S01]  /*6050*/  STS [R14+0x1e400], R4 ;  /* 0x01e400040e007388 */ /* 0x0003e20000000800 */
[----:B------:R-:W-:Y:S03]  /*6060*/  @P0 FSEL R6, R180, -INF , !P2 ;  /* 0xff800000b4060808 */ /* 0x000fe60005000000 */
[----:B------:R2:W-:Y:S02]  /*6070*/  STS [R13+0x1e000], R2 ;  /* 0x01e000020d007388 */ /* 0x0005e40000000800 */
[----:B------:R-:W-:Y:S01]  /*6080*/  FFMA.FTZ R6, R6, UR8, -R0 ;  /* 0x0000000806067c23 */ /* 0x000fe20008010800 */
[----:B------:R-:W-:Y:S01]  /*6090*/  IMAD.MOV.U32 R5, RZ, RZ, R152 ;  /* 0x000000ffff057224 */ /* 0x000fe200078e0098 */
[----:B------:R-:W-:Y:S02]  /*60a0*/  @P1 FSEL R5, R152, -INF , !P3 ;  /* 0xff80000098051808 */ /* 0x000fe40005800000 */
[----:B------:R1:W-:Y:S01]  /*60b0*/  MUFU.EX2 R227, R6 ;  /* 0x0000000600e37308 */ /* 0x0003e20000000800 */
[----:B------:R-:W-:Y:S02]  /*60c0*/  PLOP3.LUT P1, PT, PT, PT, UP0, 0x80, 0x0 ;  /* 0x000000000000781c */ /* 0x000fe40003f2f008 */
[----:B------:R-:W-:Y:S01]  /*60d0*/  FFMA.FTZ R8, R5, UR8, -R8 ;  /* 0x0000000805087c23 */ /* 0x000fe20008010808 */
[----:B------:R-:W-:Y:S06]  /*60e0*/  F2FP.BF16.F32.PACK_AB R5, R85, R86 ;  /* 0x000000565505723e */ /* 0x000fec00000010ff */
[----:B------:R-:W3:Y:S04]  /*60f0*/  MUFU.EX2 R166, R8 ;  /* 0x0000000800a67308 */ /* 0x000ee80000000800 */
[----:B------:R-:W-:Y:S02]  /*6100*/  @P1 FSEL R7, R174, -INF , !P3 ;  /* 0xff800000ae071808 */ /* 0x000fe40005800000 */
[----:B-1----:R-:W-:Y:S02]  /*6110*/  F2FP.BF16.F32.PACK_AB R4, R203, R204 ;  /* 0x000000cccb04723e */ /* 0x002fe400000010ff */
[----:B------:R-:W-:Y:S01]  /*6120*/  F2FP.BF16.F32.PACK_AB R6, R173, R176 ;  /* 0x000000b0ad06723e */ /* 0x000fe200000010ff */
[----:B------:R-:W-:Y:S01]  /*6130*/  FFMA.FTZ R0, R7, UR8, -R0 ;  /* 0x0000000807007c23 */ /* 0x000fe20008010800 */
[----:B--2---:R-:W-:Y:S03]  /*6140*/  F2FP.BF16.F32.PACK_AB R2, R244, R245 ;  /* 0x000000f5f402723e */ /* 0x004fe600000010ff */
[----:B------:R1:W2:Y:S02]  /*6150*/  MUFU.EX2 R222, R0 ;  /* 0x0000000000de7308 */ /* 0x0002a40000000800 */
[----:B------:R2:W-:Y:S04]  /*6160*/  STS [R13+0x1e400], R2 ;  /* 0x01e400020d007388 */ /* 0x0005e80000000800 */
[----:B---3--:R3:W-:Y:S04]  /*6170*/  STS [R12+0x1c000], R5 ;  /* 0x01c000050c007388 */ /* 0x0087e80000000800 */
[----:B------:R3:W-:Y:S01]  /*6180*/  STS [R12+0x1c400], R4 ;  /* 0x01c400040c007388 */ /* 0x0007e20000000800 */
[----:B-1----:R-:W-:Y:S02]  /*6190*/  F2FP.BF16.F32.PACK_AB R0, R166, R167 ;  /* 0x000000a7a600723e */ /* 0x002fe400000010ff */
[----:B--2---:R-:W-:Y:S02]  /*61a0*/  F2FP.BF16.F32.PACK_AB R2, R81, R82 ;  /* 0x000000525102723e */ /* 0x004fe400000010ff */
[----:B---3--:R-:W-:Y:S03]  /*61b0*/  F2FP.BF16.F32.PACK_AB R5, R223, R224 ;  /* 0x000000e0df05723e */ /* 0x008fe600000010ff */
        /* <DEDUP_REMOVED lines=8> */
[----:B---3--:R-:W-:Y:S03]  /*6240*/  F2FP.BF16.F32.PACK_AB R5, R77, R78 ;  /* 0x0000004e4d05723e */ /* 0x008fe600000010ff */
[----:B------:R-:W-:Y:S01]  /*6250*/  STS [R11+0x1e400], R6 ;  /* 0x01e400060b007388 */ /* 0x000fe20000000800 */
[----:B------:R-:W-:Y:S03]  /*6260*/  F2FP.BF16.F32.PACK_AB R4, R168, R171 ;  /* 0x000000aba804723e */ /* 0x000fe600000010ff */
[----:B------:R2:W-:Y:S04]  /*6270*/  STS [R10+0x1c000], R5 ;  /* 0x01c000050a007388 */ /* 0x0005e80000000800 */
[----:B------:R3:W-:Y:S01]  /*6280*/  STS [R10+0x1c400], R4 ;  /* 0x01c400040a007388 */ /* 0x0007e20000000800 */
[----:B-1----:R-:W-:Y:S02]  /*6290*/  F2FP.BF16.F32.PACK_AB R2, R75, R76 ;  /* 0x0000004c4b02723e */ /* 0x002fe400000010ff */
[----:B--2---:R-:W-:Y:S02]  /*62a0*/  F2FP.BF16.F32.PACK_AB R5, R179, R213 ;  /* 0x000000d5b305723e */ /* 0x004fe400000010ff */
[----:B---3--:R-:W-:Y:S01]  /*62b0*/  F2FP.BF16.F32.PACK_AB R4, R232, R233 ;  /* 0x000000e9e804723e */ /* 0x008fe200000010ff */
[----:B----4-:R1:W-:Y:S04]  /*62c0*/  STS [R9+0x1c000], R2 ;  /* 0x01c0000209007388 */ /* 0x0103e80000000800 */
[----:B------:R2:W-:Y:S04]  /*62d0*/  STS [R9+0x1c400], R0 ;  /* 0x01c4000009007388 */ /* 0x0005e80000000800 */
[----:B------:R-:W-:Y:S04]  /*62e0*/  STS [R10+0x1e000], R5 ;  /* 0x01e000050a007388 */ /* 0x000fe80000000800 */
[----:B------:R-:W-:Y:S01]  /*62f0*/  STS [R10+0x1e400], R4 ;  /* 0x01e400040a007388 */ /* 0x000fe20000000800 */
[----:B-1----:R-:W-:Y:S02]  /*6300*/  F2FP.BF16.F32.PACK_AB R2, R177, R178 ;  /* 0x000000b2b102723e */ /* 0x002fe400000010ff */
[----:B--2---:R-:W-:Y:S03]  /*6310*/  F2FP.BF16.F32.PACK_AB R0, R222, R227 ;  /* 0x000000e3de00723e */ /* 0x004fe600000010ff */
[----:B------:R-:W-:Y:S04]  /*6320*/  STS [R9+0x1e000], R2 ;  /* 0x01e0000209007388 */ /* 0x000fe80000000800 */
[----:B------:R1:W-:Y:S04]  /*6330*/  STS [R9+0x1e400], R0 ;  /* 0x01e4000009007388 */ /* 0x0003e80000000800 */
[----:B------:R-:W-:Y:S08]  /*6340*/  LDSM.16.M88.4 R64, [R148+0x8000] ;  /* 0x008000009440783b */ /* 0x000ff00000000200 */
[----:B------:R-:W2:Y:S08]  /*6350*/  LDSM.16.M88.4 R16, [R187+UR4+0x10000] ;  /* 0x01000004bb10783b */ /* 0x000eb00008000200 */
[----:B------:R-:W3:Y:S08]  /*6360*/  LDSM.16.M88.4 R60, [R148+0xa000] ;  /* 0x00a00000943c783b */ /* 0x000ef00000000200 */
[----:B-1----:R-:W4:Y:S04]  /*6370*/  LDL R0, [R1+0x60] ;  /* 0x0000600001007983 */ /* 0x002f280000100800 */
[----:B------:R-:W4:Y:S04]  /*6380*/  LDL R2, [R1+0x5c] ;  /* 0x00005c0001027983 */ /* 0x000f280000100800 */
[----:B------:R-:W1:Y:S08]  /*6390*/  LDSM.16.M88.4 R32, [R187+UR4+0x10800] ;  /* 0x01080004bb20783b */ /* 0x000e700008000200 */
[----:B------:R-:W1:Y:S01]  /*63a0*/  LDSM.16.M88.4 R48, [R187+UR4+0x11000] ;  /* 0x01100004bb30783b */ /* 0x000e620008000200 */
[-C--:B--2---:R-:W-:Y:S07]  /*63b0*/  HMMA.16816.F32.BF16 R4, R64, R16.reuse, RZ ;  /* 0x000000104004723c */ /* 0x084fee00000418ff */
[----:B------:R-:W2:Y:S01]  /*63c0*/  LDSM.16.M88.4 R132, [R187+UR4+0x11800] ;  /* 0x01180004bb84783b */ /* 0x000ea20008000200 */
[C---:B---3--:R-:W-:Y:S07]  /*63d0*/  HMMA.16816.F32.BF16 R8, R60.reuse, R16, RZ ;  /* 0x000000103c08723c */ /* 0x048fee00000418ff */
[----:B------:R-:W-:Y:S01]  /*63e0*/  LDSM.16.M88.4 R136, [R150+0x8000] ;  /* 0x008000009688783b */ /* 0x000fe20000000200 */
[-C--:B------:R-:W-:Y:S07]  /*63f0*/  HMMA.16816.F32.BF16 R12, R60, R18.reuse, RZ ;  /* 0x000000123c0c723c */ /* 0x080fee00000418ff */
[----:B------:R-:W3:Y:S01]  /*6400*/  LDSM.16.M88.4 R140, [R189+0x4000] ;  /* 0x00400000bd8c783b */ /* 0x000ee20000000200 */
[C---:B------:R-:W-:Y:S07]  /*6410*/  HMMA.16816.F32.BF16 R16, R64.reuse, R18, RZ ;  /* 0x000000124010723c */ /* 0x040fee00000418ff */
[----:B------:R-:W3:Y:S01]  /*6420*/  LDSM.16.M88.4 R144, [R150+0xa000] ;  /* 0x00a000009690783b */ /* 0x000ee20000000200 */
[-C--:B-1----:R-:W-:Y:S06]  /*6430*/  HMMA.16816.F32.BF16 R20, R64, R32.reuse, RZ ;  /* 0x000000204014723c */ /* 0x082fec00000418ff */
[C---:B------:R-:W-:Y:S06]  /*6440*/  HMMA.16816.F32.BF16 R24, R60.reuse, R32, RZ ;  /* 0x000000203c18723c */ /* 0x040fec00000418ff */
[-C--:B------:R-:W-:Y:S06]  /*6450*/  HMMA.16816.F32.BF16 R28, R60, R34.reuse, RZ ;  /* 0x000000223c1c723c */ /* 0x080fec00000418ff */
[C---:B------:R-:W-:Y:S06]  /*6460*/  HMMA.16816.F32.BF16 R32, R64.reuse, R34, RZ ;  /* 0x000000224020723c */ /* 0x040fec00000418ff */
[-C--:B------:R-:W-:Y:S06]  /*6470*/  HMMA.16816.F32.BF16 R36, R64, R48.reuse, RZ ;  /* 0x000000304024723c */ /* 0x080fec00000418ff */
[C---:B------:R-:W-:Y:S06]  /*6480*/  HMMA.16816.F32.BF16 R40, R60.reuse, R48, RZ ;  /* 0x000000303c28723c */ /* 0x040fec00000418ff */
[-C--:B------:R-:W-:Y:S06]  /*6490*/  HMMA.16816.F32.BF16 R44, R60, R50.reuse, RZ ;  /* 0x000000323c2c723c */ /* 0x080fec00000418ff */
[C---:B------:R-:W-:Y:S06]  /*64a0*/  HMMA.16816.F32.BF16 R48, R64.reuse, R50, RZ ;  /* 0x000000324030723c */ /* 0x040fec00000418ff */
[-C--:B--2---:R-:W-:Y:S06]  /*64b0*/  HMMA.16816.F32.BF16 R52, R64, R132.reuse, RZ ;  /* 0x000000844034723c */ /* 0x084fec00000418ff */
[C---:B------:R-:W-:Y:S06]  /*64c0*/  HMMA.16816.F32.BF16 R56, R60.reuse, R132, RZ ;  /* 0x000000843c38723c */ /* 0x040fec00000418ff */
[-C--:B------:R-:W-:Y:S06]  /*64d0*/  HMMA.16816.F32.BF16 R60, R60, R134.reuse, RZ ;  /* 0x000000863c3c723c */ /* 0x080fec00000418ff */
[----:B------:R-:W-:Y:S01]  /*64e0*/  HMMA.16816.F32.BF16 R64, R64, R134, RZ ;  /* 0x000000864040723c */ /* 0x000fe200000418ff */
[----:B------:R-:W1:Y:S05]  /*64f0*/  LDSM.16.M88.4 R132, [R189+0x4800] ;  /* 0x00480000bd84783b */ /* 0x000e6a0000000200 */
[-C--:B---3--:R-:W-:Y:S06]  /*6500*/  HMMA.16816.F32.BF16 R4, R136, R140.reuse, R4 ;  /* 0x0000008c8804723c */ /* 0x088fec0000041804 */
[C---:B------:R-:W-:Y:S06]  /*6510*/  HMMA.16816.F32.BF16 R8, R144.reuse, R140, R8 ;  /* 0x0000008c9008723c */ /* 0x040fec0000041808 */
[-C--:B------:R-:W-:Y:S06]  /*6520*/  HMMA.16816.F32.BF16 R12, R144, R142.reuse, R12 ;  /* 0x0000008e900c723c */ /* 0x080fec000004180c */
[C---:B------:R-:W-:Y:S01]  /*6530*/  HMMA.16816.F32.BF16 R16, R136.reuse, R142, R16 ;  /* 0x0000008e8810723c */ /* 0x040fe20000041810 */
[----:B------:R-:W2:Y:S05]  /*6540*/  LDSM.16.M88.4 R140, [R189+0x5000] ;  /* 0x00500000bd8c783b */ /* 0x000eaa0000000200 */
[-C--:B-1----:R-:W-:Y:S06]  /*6550*/  HMMA.16816.F32.BF16 R20, R136, R132.reuse, R20 ;  /* 0x000000848814723c */ /* 0x082fec0000041814 */
[C---:B------:R-:W-:Y:S06]  /*6560*/  HMMA.16816.F32.BF16 R24, R144.reuse, R132, R24 ;  /* 0x000000849018723c */ /* 0x040fec0000041818 */
[-C--:B------:R-:W-:Y:S06]  /*6570*/  HMMA.16816.F32.BF16 R28, R144, R134.reuse, R28 ;  /* 0x00000086901c723c */ /* 0x080fec000004181c */
[C---:B------:R-:W-:Y:S01]  /*6580*/  HMMA.16816.F32.BF16 R32, R136.reuse, R134, R32 ;  /* 0x000000868820723c */ /* 0x040fe20000041820 */
[----:B------:R-:W1:Y:S05]  /*6590*/  LDSM.16.M88.4 R132, [R189+0x5800] ;  /* 0x00580000bd84783b */ /* 0x000e6a0000000200 */
[-C--:B--2---:R-:W-:Y:S06]  /*65a0*/  HMMA.16816.F32.BF16 R36, R136, R140.reuse, R36 ;  /* 0x0000008c8824723c */ /* 0x084fec0000041824 */
[C---:B------:R-:W-:Y:S06]  /*65b0*/  HMMA.16816.F32.BF16 R40, R144.reuse, R140, R40 ;  /* 0x0000008c9028723c */ /* 0x040fec0000041828 */
[-C--:B------:R-:W-:Y:S06]  /*65c0*/  HMMA.16816.F32.BF16 R44, R144, R142.reuse, R44 ;  /* 0x0000008e902c723c */ /* 0x080fec000004182c */
[C---:B------:R-:W-:Y:S01]  /*65d0*/  HMMA.16816.F32.BF16 R48, R136.reuse, R142, R48 ;  /* 0x0000008e8830723c */ /* 0x040fe20000041830 */
[----:B------:R-:W-:Y:S05]  /*65e0*/  LDSM.16.M88.4 R140, [R149+0x8000] ;  /* 0x00800000958c783b */ /* 0x000fea0000000200 */
[-C--:B-1----:R-:W-:Y:S06]  /*65f0*/  HMMA.16816.F32.BF16 R52, R136, R132.reuse, R52 ;  /* 0x000000848834723c */ /* 0x082fec0000041834 */
[C---:B------:R-:W-:Y:S06]  /*6600*/  HMMA.16816.F32.BF16 R56, R144.reuse, R132, R56 ;  /* 0x000000849038723c */ /* 0x040fec0000041838 */
[-C--:B------:R-:W-:Y:S06]  /*6610*/  HMMA.16816.F32.BF16 R60, R144, R134.reuse, R60 ;  /* 0x00000086903c723c */ /* 0x080fec000004183c */
[----:B------:R-:W-:Y:S01]  /*6620*/  HMMA.16816.F32.BF16 R64, R136, R134, R64 ;  /* 0x000000868840723c */ /* 0x000fe20000041840 */
[----:B------:R-:W1:Y:S08]  /*6630*/  LDSM.16.M88.4 R132, [R186+0x4000] ;  /* 0x00400000ba84783b */ /* 0x000e700000000200 */
[----:B------:R-:W2:Y:S01]  /*6640*/  LDSM.16.M88.4 R136, [R149+0xa000] ;  /* 0x00a000009588783b */ /* 0x000ea20000000200 */
[-C--:B-1----:R-:W-:Y:S06]  /*6650*/  HMMA.16816.F32.BF16 R4, R140, R132.reuse, R4 ;  /* 0x000000848c04723c */ /* 0x082fec0000041804 */
[C---:B--2---:R-:W-:Y:S06]  /*6660*/  HMMA.16816.F32.BF16 R8, R136.reuse, R132, R8 ;  /* 0x000000848808723c */ /* 0x044fec0000041808 */
[-C--:B------:R-:W-:Y:S06]  /*6670*/  HMMA.16816.F32.BF16 R12, R136, R134.reuse, R12 ;  /* 0x00000086880c723c */ /* 0x080fec000004180c */
[C---:B------:R-:W-:Y:S01]  /*6680*/  HMMA.16816.F32.BF16 R16, R140.reuse, R134, R16 ;  /* 0x000000868c10723c */ /* 0x040fe20000041810 */
[----:B------:R-:W1:Y:S04]  /*6690*/  LDSM.16.M88.4 R132, [R186+0x4800] ;  /* 0x00480000ba84783b */ /* 0x000e680000000200 */
[----:B----4-:R-:W-:Y:S02]  /*66a0*/  IADD3 R146, P0, R0, UR15, RZ ;  /* 0x0000000f00927c10 */ /* 0x010fe4000ff1e0ff */
[----:B------:R-:W-:Y:S04]  /*66b0*/  IADD3 R0, R191, R149, RZ ;  /* 0x00000095bf007210 */ /* 0x000fe80007ffe0ff */
[----:B------:R-:W-:Y:S02]  /*66c0*/  IADD3.X R147, R2, UR14, RZ, P0, !PT ;  /* 0x0000000e02937c10 */ /* 0x000fe400087fe4ff */
[----:B------:R-:W-:Y:S03]  /*66d0*/  PLOP3.LUT P0, PT, PT, PT, UP3, 0x80, 0x0 ;  /* 0x000000000000781c */ /* 0x000fe60003f0f038 */
[----:B------:R-:W2:Y:S04]  /*66e0*/  LDG.E R144, desc[UR10][R146.64] ;  /* 0x0000000a92907981 */ /* 0x000ea8000c1e1900 */
[----:B------:R3:W5:Y:S01]  /*66f0*/  LDG.E R2, desc[UR10][R146.64+0x100] ;  /* 0x0001000a92027981 */ /* 0x000762000c1e1900 */
        /* <DEDUP_REMOVED lines=16> */
[----:B------:R4:W3:Y:S02]  /*6800*/  LDSM.16.M88.4 R140, [R0+0xa000] ;  /* 0x00a00000008c783b */ /* 0x0008e40000000200 */
[----:B----4-:R-:W-:Y:S04]  /*6810*/  FFMA.FTZ R0, -R100, R100, 1 ;  /* 0x3f80000064007423 */ /* 0x010fe80000010164 */
[----:B------:R-:W-:Y:S01]  /*6820*/  FMUL.FTZ R0, R0, UR6 ;  /* 0x0000000600007c20 */ /* 0x000fe20008410000 */
        /* <DEDUP_REMOVED lines=9> */
[----:B------:R-:W1:Y:S04]  /*68c0*/  LDSM.16.M88.4 R136, [R188+0x5000] ;  /* 0x00500000bc88783b */ /* 0x000e680000000200 */
[C---:B--2---:R-:W-:Y:S01]  /*68d0*/  FADD.FTZ R4, -R144.reuse, R4 ;  /* 0x0000000490047221 */ /* 0x044fe20000010100 */
[C---:B------:R-:W-:Y:S01]  /*68e0*/  FADD.FTZ R5, -R144.reuse, R5 ;  /* 0x0000000590057221 */ /* 0x040fe20000010100 */
[C---:B------:R-:W-:Y:S01]  /*68f0*/  FADD.FTZ R16, -R144.reuse, R16 ;  /* 0x0000001090107221 */ /* 0x040fe20000010100 */
[----:B------:R-:W-:Y:S03]  /*6900*/  FADD.FTZ R17, -R144, R17 ;  /* 0x0000001190117221 */ /* 0x000fe60000010100 */
[----:B------:R-:W-:Y:S01]  /*6910*/  FMUL.FTZ R4, R101, R4 ;  /* 0x0000000465047220 */ /* 0x000fe20000410000 */
[----:B------:R-:W-:Y:S01]  /*6920*/  FMUL.FTZ R151, R151, R5 ;  /* 0x0000000597977220 */ /* 0x000fe20000410000 */
[----:B------:R2:W5:Y:S01]  /*6930*/  LDL.LU R101, [R1+0x134] ;  /* 0x0001340001657983 */ /* 0x0005620000300800 */
[----:B------:R-:W-:Y:S01]  /*6940*/  FFMA.FTZ R5, -R99, R99, 1 ;  /* 0x3f80000063057423 */ /* 0x000fe20000010163 */
[----:B------:R-:W-:Y:S01]  /*6950*/  FMUL.FTZ R145, R4, R0 ;  /* 0x0000000004917220 */ /* 0x000fe20000410000 */
[C---:B------:R-:W-:Y:S01]  /*6960*/  FADD.FTZ R20, -R144.reuse, R20 ;  /* 0x0000001490147221 */ /* 0x040fe20000010100 */
[----:B------:R-:W3:Y:S01]  /*6970*/  LDG.E R4, desc[UR10][R146.64+0x20] ;  /* 0x0000200a92047981 */ /* 0x000ee2000c1e1900 */
[C---:B------:R-:W-:Y:S06]  /*6980*/  FADD.FTZ R21, -R144.reuse, R21 ;  /* 0x0000001590157221 */ /* 0x040fec0000010100 */
[C---:B------:R-:W-:Y:S01]  /*6990*/  FADD.FTZ R32, -R144.reuse, R32 ;  /* 0x0000002090207221 */ /* 0x040fe20000010100 */
[C---:B------:R-:W-:Y:S01]  /*69a0*/  FADD.FTZ R33, -R144.reuse, R33 ;  /* 0x0000002190217221 */ /* 0x040fe20000010100 */
[----:B------:R2:W5:Y:S01]  /*69b0*/  LDL.LU R100, [R1+0x130] ;  /* 0x0001300001647983 */ /* 0x0005620000300800 */
[----:B------:R-:W-:Y:S03]  /*69c0*/  FMUL.FTZ R5, R5, UR6 ;  /* 0x0000000605057c20 */ /* 0x000fe60008410000 */
[----:B------:R2:W5:Y:S01]  /*69d0*/  LDL.LU R99, [R1+0x12c] ;  /* 0x00012c0001637983 */ /* 0x0005620000300800 */
[----:B------:R-:W-:Y:S03]  /*69e0*/  FMUL.FTZ R5, R151, R5 ;  /* 0x0000000597057220 */ /* 0x000fe60000410000 */
[----:B------:R2:W5:Y:S01]  /*69f0*/  LDG.E R0, desc[UR10][R146.64+0x120] ;  /* 0x0001200a92007981 */ /* 0x000562000c1e1900 */
[-C--:B-1----:R-:W-:Y:S03]  /*6a00*/  HMMA.16816.F32.BF16 R36, R132, R136.reuse, R36 ;  /* 0x000000888424723c */ /* 0x082fe60000041824 */
[----:B------:R-:W-:Y:S03]  /*6a10*/  F2FP.BF16.F32.PACK_AB R5, R5, R145 ;  /* 0x000000910505723e */ /* 0x000fe600000010ff */
[C---:B------:R-:W-:Y:S06]  /*6a20*/  HMMA.16816.F32.BF16 R40, R140.reuse, R136, R40 ;  /* 0x000000888c28723c */ /* 0x040fec0000041828 */
[-C--:B------:R-:W-:Y:S06]  /*6a30*/  HMMA.16816.F32.BF16 R44, R140, R138.reuse, R44 ;  /* 0x0000008a8c2c723c */ /* 0x080fec000004182c */
[C---:B------:R-:W-:Y:S01]  /*6a40*/  HMMA.16816.F32.BF16 R48, R132.reuse, R138, R48 ;  /* 0x0000008a8430723c */ /* 0x040fe20000041830 */
[----:B------:R-:W1:Y:S05]  /*6a50*/  LDSM.16.M88.4 R136, [R188+0x5800] ;  /* 0x00580000bc88783b */ /* 0x000e6a0000000200 */
[-C--:B-1----:R-:W-:Y:S06]  /*6a60*/  HMMA.16816.F32.BF16 R52, R132, R136.reuse, R52 ;  /* 0x000000888434723c */ /* 0x082fec0000041834 */
[C---:B------:R-:W-:Y:S06]  /*6a70*/  HMMA.16816.F32.BF16 R56, R140.reuse, R136, R56 ;  /* 0x000000888c38723c */ /* 0x040fec0000041838 */
[-C--:B------:R-:W-:Y:S06]  /*6a80*/  HMMA.16816.F32.BF16 R60, R140, R138.reuse, R60 ;  /* 0x0000008a8c3c723c */ /* 0x080fec000004183c */
[----:B------:R-:W-:Y:S06]  /*6a90*/  HMMA.16816.F32.BF16 R64, R132, R138, R64 ;  /* 0x0000008a8440723c */ /* 0x000fec0000041840 */
[----:B------:R-:W-:Y:S01]  /*6aa0*/  FADD.FTZ R52, -R144, R52 ;  /* 0x0000003490347221 */ /* 0x000fe20000010100 */
[----:B------:R-:W-:Y:S01]  /*6ab0*/  FMUL.FTZ R132, R98, R16 ;  /* 0x0000001062847220 */ /* 0x000fe20000410000 */
[----:B------:R-:W-:Y:S01]  /*6ac0*/  FMUL.FTZ R133, R97, R17 ;  /* 0x0000001161857220 */ /* 0x000fe20000410000 */
[----:B------:R2:W5:Y:S02]  /*6ad0*/  LDL.LU R98, [R1+0x128] ;  /* 0x0001280001627983 */ /* 0x0005640000300800 */
[----:B------:R-:W-:Y:S01]  /*6ae0*/  FMUL.FTZ R134, R96, R20 ;  /* 0x0000001460867220 */ /* 0x000fe20000410000 */
[----:B------:R-:W-:Y:S01]  /*6af0*/  FMUL.FTZ R135, R95, R21 ;  /* 0x000000155f877220 */ /* 0x000fe20000410000 */
[----:B------:R2:W5:Y:S01]  /*6b00*/  LDL.LU R97, [R1+0x124] ;  /* 0x0001240001617983 */ /* 0x0005620000300800 */
[----:B------:R-:W-:Y:S01]  /*6b10*/  FFMA.FTZ R16, -R94, R94, 1 ;  /* 0x3f8000005e107423 */ /* 0x000fe2000001015e */
[----:B------:R-:W-:Y:S01]  /*6b20*/  FFMA.FTZ R21, -R92, R92, 1 ;  /* 0x3f8000005c157423 */ /* 0x000fe2000001015c */
[----:B------:R-:W-:Y:S01]  /*6b30*/  FFMA.FTZ R17, -R91, R91, 1 ;  /* 0x3f8000005b117423 */ /* 0x000fe2000001015b */
[----:B------:R2:W5:Y:S01]  /*6b40*/  LDL.LU R96, [R1+0x120] ;  /* 0x0001200001607983 */ /* 0x0005620000300800 */
[----:B------:R-:W-:Y:S01]  /*6b50*/  FFMA.FTZ R20, -R93, R93, 1 ;  /* 0x3f8000005d147423 */ /* 0x000fe2000001015d */
[----:B------:R-:W-:Y:S01]  /*6b60*/  FMUL.FTZ R21, R21, UR6 ;  /* 0x0000000615157c20 */ /* 0x000fe20008410000 */
[----:B------:R-:W-:Y:S01]  /*6b70*/  FMUL.FTZ R17, R17, UR6 ;  /* 0x0000000611117c20 */ /* 0x000fe20008410000 */
[----:B------:R2:W5:Y:S01]  /*6b80*/  LDL.LU R95, [R1+0x11c] ;  /* 0x00011c00015f7983 */ /* 0x0005620000300800 */
[----:B------:R-:W-:Y:S01]  /*6b90*/  FMUL.FTZ R20, R20, UR6 ;  /* 0x0000000614147c20 */ /* 0x000fe20008410000 */
[----:B------:R-:W-:Y:S01]  /*6ba0*/  FMUL.FTZ R21, R134, R21 ;  /* 0x0000001586157220 */ /* 0x000fe20000410000 */
[----:B------:R-:W-:Y:S01]  /*6bb0*/  FMUL.FTZ R17, R135, R17 ;  /* 0x0000001187117220 */ /* 0x000fe20000410000 */
[----:B------:R2:W5:Y:S01]  /*6bc0*/  LDL.LU R94, [R1+0x118] ;  /* 0x00011800015e7983 */ /* 0x0005620000300800 */
[----:B------:R-:W-:Y:S01]  /*6bd0*/  FMUL.FTZ R20, R133, R20 ;  /* 0x0000001485147220 */ /* 0x000fe20000410000 */
[----:B------:R-:W-:Y:S01]  /*6be0*/  FFMA.FTZ R133, -R88, R88, 1 ;  /* 0x3f80000058857423 */ /* 0x000fe20000010158 */
[----:B------:R-:W-:Y:S01]  /*6bf0*/  FADD.FTZ R134, -R144, R53 ;  /* 0x0000003590867221 */ /* 0x000fe20000010100 */
[----:B------:R2:W5:Y:S01]  /*6c00*/  LDL.LU R93, [R1+0x114] ;  /* 0x00011400015d7983 */ /* 0x0005620000300800 */
[----:B------:R-:W-:Y:S01]  /*6c10*/  FMUL.FTZ R53, R78, R52 ;  /* 0x000000344e357220 */ /* 0x000fe20000410000 */
[----:B------:R-:W-:Y:S01]  /*6c20*/  F2FP.BF16.F32.PACK_AB R135, R17, R21 ;  /* 0x000000151187723e */ /* 0x000fe200000010ff */
[----:B------:R-:W-:Y:S01]  /*6c30*/  FMUL.FTZ R17, R90, R32 ;  /* 0x000000205a117220 */ /* 0x000fe20000410000 */
[----:B------:R2:W5:Y:S01]  /*6c40*/  LDL.LU R92, [R1+0x110] ;  /* 0x00011000015c7983 */ /* 0x0005620000300800 */
[----:B------:R-:W-:Y:S01]  /*6c50*/  FMUL.FTZ R21, R89, R33 ;  /* 0x0000002159157220 */ /* 0x000fe20000410000 */
[----:B------:R-:W-:Y:S01]  /*6c60*/  FMUL.FTZ R134, R77, R134 ;  /* 0x000000864d867220 */ /* 0x000fe20000410000 */
[----:B------:R-:W-:Y:S01]  /*6c70*/  FADD.FTZ R32, -R144, R36 ;  /* 0x0000002490207221 */ /* 0x000fe20000010100 */
[----:B------:R2:W5:Y:S01]  /*6c80*/  LDL.LU R91, [R1+0x10c] ;  /* 0x00010c00015b7983 */ /* 0x0005620000300800 */
[----:B------:R-:W-:Y:S01]  /*6c90*/  FFMA.FTZ R36, -R80, R80, 1 ;  /* 0x3f80000050247423 */ /* 0x000fe20000010150 */
[----:B------:R-:W-:Y:S01]  /*6ca0*/  FADD.FTZ R33, -R144, R37 ;  /* 0x0000002590217221 */ /* 0x000fe20000010100 */
[----:B------:R-:W-:Y:S01]  /*6cb0*/  FMUL.FTZ R32, R86, R32 ;  /* 0x0000002056207220 */ /* 0x000fe20000410000 */
[----:B------:R2:W5:Y:S01]  /*6cc0*/  LDL.LU R90, [R1+0x108] ;  /* 0x00010800015a7983 */ /* 0x0005620000300800 */
[----:B------:R-:W-:Y:S01]  /*6cd0*/  FFMA.FTZ R37, -R83, R83, 1 ;  /* 0x3f80000053257423 */ /* 0x000fe20000010153 */
[----:B------:R-:W-:Y:S01]  /*6ce0*/  FMUL.FTZ R33, R85, R33 ;  /* 0x0000002155217220 */ /* 0x000fe20000410000 */
[----:B------:R-:W-:Y:S01]  /*6cf0*/  FADD.FTZ R52, -R144, R65 ;  /* 0x0000004190347221 */ /* 0x000fe20000010100 */
[----:B------:R2:W5:Y:S01]  /*6d00*/  LDL.LU R89, [R1+0x104] ;  /* 0x0001040001597983 */ /* 0x0005620000300800 */
[----:B------:R-:W-:Y:S01]  /*6d10*/  FMUL.FTZ R16, R16, UR6 ;  /* 0x0000000610107c20 */ /* 0x000fe20008410000 */
[----:B------:R-:W-:Y:S01]  /*6d20*/  FMUL.FTZ R37, R37, UR6 ;  /* 0x0000000625257c20 */ /* 0x000fe20008410000 */
[----:B------:R-:W-:Y:S01]  /*6d30*/  FMUL.FTZ R52, R75, R52 ;  /* 0x000000344b347220 */ /* 0x000fe20000410000 */
[----:B------:R2:W5:Y:S01]  /*6d40*/  LDL.LU R88, [R1+0x100] ;  /* 0x0001000001587983 */ /* 0x0005620000300800 */
[----:B------:R-:W-:Y:S01]  /*6d50*/  FMUL.FTZ R16, R132, R16 ;  /* 0x0000001084107220 */ /* 0x000fe20000410000 */
[----:B------:R-:W-:Y:S01]  /*6d60*/  FFMA.FTZ R132, -R87, R87, 1 ;  /* 0x3f80000057847423 */ /* 0x000fe20000010157 */
[----:B------:R-:W-:Y:S01]  /*6d70*/  FMUL.FTZ R37, R33, R37 ;  /* 0x0000002521257220 */ /* 0x000fe20000410000 */
[----:B------:R2:W5:Y:S01]  /*6d80*/  LDL.LU R87, [R1+0xfc] ;  /* 0x0000fc0001577983 */ /* 0x0005620000300800 */
[----:B------:R-:W-:Y:S01]  /*6d90*/  FFMA.FTZ R33, -R79, R79, 1 ;  /* 0x3f8000004f217423 */ /* 0x000fe2000001014f */
[----:B------:R-:W-:Y:S01]  /*6da0*/  F2FP.BF16.F32.PACK_AB R20, R20, R16 ;  /* 0x000000101414723e */ /* 0x000fe200000010ff */
[----:B------:R-:W-:Y:S01]  /*6db0*/  FFMA.FTZ R16, -R84, R84, 1 ;  /* 0x3f80000054107423 */ /* 0x000fe20000010154 */
[----:B------:R2:W5:Y:S01]  /*6dc0*/  LDL.LU R86, [R1+0xf8] ;  /* 0x0000f80001567983 */ /* 0x0005620000300800 */
[----:B------:R-:W-:Y:S01]  /*6dd0*/  FMUL.FTZ R36, R36, UR6 ;  /* 0x0000000624247c20 */ /* 0x000fe20008410000 */
[----:B------:R-:W-:Y:S01]  /*6de0*/  FMUL.FTZ R33, R33, UR6 ;  /* 0x0000000621217c20 */ /* 0x000fe20008410000 */
[----:B------:R-:W-:Y:S01]  /*6df0*/  FMUL.FTZ R16, R16, UR6 ;  /* 0x0000000610107c20 */ /* 0x000fe20008410000 */
[----:B------:R2:W5:Y:S01]  /*6e00*/  LDL.LU R85, [R1+0xf4] ;  /* 0x0000f40001557983 */ /* 0x0005620000300800 */
[----:B------:R-:W-:Y:S01]  /*6e10*/  FMUL.FTZ R132, R132, UR6 ;  /* 0x0000000684847c20 */ /* 0x000fe20008410000 */
[----:B------:R-:W-:Y:S02]  /*6e20*/  FMUL.FTZ R133, R133, UR6 ;  /* 0x0000000685857c20 */ /* 0x000fe40008410000 */
[----:B------:R2:W5:Y:S01]  /*6e30*/  LDL.LU R84, [R1+0xf0] ;  /* 0x0000f00001547983 */ /* 0x0005620000300800 */
[----:B------:R-:W-:Y:S01]  /*6e40*/  FMUL.FTZ R132, R21, R132 ;  /* 0x0000008415847220 */ /* 0x000fe20000410000 */
[----:B------:R-:W-:Y:S01]  /*6e50*/  FADD.FTZ R21, -R144, R48 ;  /* 0x0000003090157221 */ /* 0x000fe20000010100 */
[----:B------:R-:W-:Y:S01]  /*6e60*/  FMUL.FTZ R48, R32, R16 ;  /* 0x0000001020307220 */ /* 0x000fe20000410000 */
[----:B------:R2:W5:Y:S01]  /*6e70*/  LDL.LU R83, [R1+0xec] ;  /* 0x0000ec0001537983 */ /* 0x0005620000300800 */
[----:B------:R-:W-:Y:S01]  /*6e80*/  FMUL.FTZ R133, R17, R133 ;  /* 0x0000008511857220 */ /* 0x000fe20000410000 */
[----:B------:R-:W-:Y:S01]  /*6e90*/  FMUL.FTZ R16, R82, R21 ;  /* 0x0000001552107220 */ /* 0x000fe20000410000 */
[C---:B------:R-:W-:Y:S01]  /*6ea0*/  FADD.FTZ R17, -R144.reuse, R49 ;  /* 0x0000003190117221 */ /* 0x040fe20000010100 */
[----:B------:R2:W5:Y:S01]  /*6eb0*/  LDL.LU R82, [R1+0xe8] ;  /* 0x0000e80001527983 */ /* 0x0005620000300800 */
[----:B------:R-:W-:Y:S01]  /*6ec0*/  FADD.FTZ R49, -R144, R64 ;  /* 0x0000004090317221 */ /* 0x000fe20000010100 */
[----:B------:R-:W-:Y:S01]  /*6ed0*/  FFMA.FTZ R32, -R74, R74, 1 ;  /* 0x3f8000004a207423 */ /* 0x000fe2000001014a */
[----:B------:R-:W-:Y:S01]  /*6ee0*/  FMUL.FTZ R17, R81, R17 ;  /* 0x0000001151117220 */ /* 0x000fe20000410000 */
[----:B------:R-:W-:Y:S01]  /*6ef0*/  FFMA.FTZ R21, -R73, R73, 1 ;  /* 0x3f80000049157423 */ /* 0x000fe20000010149 */
[----:B------:R2:W5:Y:S01]  /*6f00*/  LDL.LU R81, [R1+0xe4] ;  /* 0x0000e40001517983 */ /* 0x0005620000300800 */
[----:B------:R-:W-:Y:S01]  /*6f10*/  FMUL.FTZ R49, R76, R49 ;  /* 0x000000314c317220 */ /* 0x000fe20000410000 */
[----:B------:R-:W-:Y:S01]  /*6f20*/  FMUL.FTZ R36, R16, R36 ;  /* 0x0000002410247220 */ /* 0x000fe20000410000 */
[----:B------:R-:W-:Y:S01]  /*6f30*/  FFMA.FTZ R16, -R71, R71, 1 ;  /* 0x3f80000047107423 */ /* 0x000fe20000010147 */
[----:B------:R2:W5:Y:S01]  /*6f40*/  LDL.LU R80, [R1+0xe0] ;  /* 0x0000e00001507983 */ /* 0x0005620000300800 */
[----:B------:R-:W-:Y:S01]  /*6f50*/  FMUL.FTZ R33, R17, R33 ;  /* 0x0000002111217220 */ /* 0x000fe20000410000 */
[----:B------:R-:W-:Y:S01]  /*6f60*/  FFMA.FTZ R17, -R72, R72, 1 ;  /* 0x3f80000048117423 */ /* 0x000fe20000010148 */
[----:B------:R-:W-:Y:S01]  /*6f70*/  FMUL.FTZ R32, R32, UR6 ;  /* 0x0000000620207c20 */ /* 0x000fe20008410000 */
[----:B------:R2:W5:Y:S01]  /*6f80*/  LDL.LU R79, [R1+0xdc] ;  /* 0x0000dc00014f7983 */ /* 0x0005620000300800 */
[----:B------:R-:W-:Y:S01]  /*6f90*/  FMUL.FTZ R21, R21, UR6 ;  /* 0x0000000615157c20 */ /* 0x000fe20008410000 */
[----:B------:R-:W-:Y:S01]  /*6fa0*/  FMUL.FTZ R16, R16, UR6 ;  /* 0x0000000610107c20 */ /* 0x000fe20008410000 */
[----:B------:R-:W-:Y:S01]  /*6fb0*/  FMUL.FTZ R32, R53, R32 ;  /* 0x0000002035207220 */ /* 0x000fe20000410000 */
[----:B------:R2:W5:Y:S01]  /*6fc0*/  LDL.LU R78, [R1+0xd8] ;  /* 0x0000d800014e7983 */ /* 0x0005620000300800 */
[----:B------:R-:W-:Y:S01]  /*6fd0*/  FMUL.FTZ R21, R134, R21 ;  /* 0x0000001586157220 */ /* 0x000fe20000410000 */
[----:B------:R-:W-:Y:S01]  /*6fe0*/  FMUL.FTZ R16, R52, R16 ;  /* 0x0000001034107220 */ /* 0x000fe20000410000 */
[----:B------:R-:W-:Y:S01]  /*6ff0*/  F2FP.BF16.F32.PACK_AB R52, R33, R36 ;  /* 0x000000242134723e */ /* 0x000fe200000010ff */
[----:B------:R2:W5:Y:S01]  /*7000*/  LDL.LU R77, [R1+0xd4] ;  /* 0x0000d400014d7983 */ /* 0x0005620000300800 */
[----:B------:R-:W-:Y:S01]  /*7010*/  FFMA.FTZ R33, -R70, R70, 1 ;  /* 0x3f80000046217423 */ /* 0x000fe20000010146 */
[----:B------:R-:W-:Y:S01]  /*7020*/  FMUL.FTZ R17, R17, UR6 ;  /* 0x0000000611117c20 */ /* 0x000fe20008410000 */
[----:B------:R-:W-:Y:S01]  /*7030*/  F2FP.BF16.F32.PACK_AB R53, R37, R48 ;  /* 0x000000302535723e */ /* 0x000fe200000010ff */
[----:B------:R2:W5:Y:S01]  /*7040*/  LDL.LU R76, [R1+0xd0] ;  /* 0x0000d000014c7983 */ /* 0x0005620000300800 */
[----:B------:R-:W-:Y:S01]  /*7050*/  F2FP.BF16.F32.PACK_AB R132, R132, R133 ;  /* 0x000000858484723e */ /* 0x000fe200000010ff */
[----:B------:R-:W-:Y:S01]  /*7060*/  FMUL.FTZ R17, R49, R17 ;  /* 0x0000001131117220 */ /* 0x000fe20000410000 */
[----:B------:R-:W-:Y:S01]  /*7070*/  F2FP.BF16.F32.PACK_AB R49, R21, R32 ;  /* 0x000000201531723e */ /* 0x000fe200000010ff */
[----:B------:R2:W5:Y:S01]  /*7080*/  LDL.LU R75, [R1+0xcc] ;  /* 0x0000cc00014b7983 */ /* 0x0005620000300800 */
[----:B------:R-:W-:Y:S01]  /*7090*/  FFMA.FTZ R21, -R69, R69, 1 ;  /* 0x3f80000045157423 */ /* 0x000fe20000010145 */
[----:B------:R-:W-:Y:S01]  /*70a0*/  FMUL.FTZ R33, R33, UR6 ;  /* 0x0000000621217c20 */ /* 0x000fe20008410000 */
[----:B------:R-:W-:Y:S01]  /*70b0*/  F2FP.BF16.F32.PACK_AB R48, R16, R17 ;  /* 0x000000111030723e */ /* 0x000fe200000010ff */
[----:B------:R2:W5:Y:S01]  /*70c0*/  LDL.LU R74, [R1+0xc8] ;  /* 0x0000c800014a7983 */ /* 0x0005620000300800 */
[----:B------:R-:W-:Y:S03]  /*70d0*/  FMUL.FTZ R21, R21, UR6 ;  /* 0x0000000615157c20 */ /* 0x000fe60008410000 */
[----:B------:R2:W5:Y:S04]  /*70e0*/  LDL.LU R73, [R1+0xc4] ;  /* 0x0000c40001497983 */ /* 0x0005680000300800 */
[----:B------:R2:W5:Y:S04]  /*70f0*/  LDL.LU R72, [R1+0xc0] ;  /* 0x0000c00001487983 */ /* 0x0005680000300800 */
[----:B------:R2:W5:Y:S04]  /*7100*/  LDL.LU R71, [R1+0xbc] ;  /* 0x0000bc0001477983 */ /* 0x0005680000300800 */
[----:B------:R2:W5:Y:S04]  /*7110*/  LDL.LU R70, [R1+0xb8] ;  /* 0x0000b80001467983 */ /* 0x0005680000300800 */
[----:B------:R2:W5:Y:S01]  /*7120*/  LDL.LU R69, [R1+0xb4] ;  /* 0x0000b40001457983 */ /* 0x0005620000300800 */
[C---:B---3--:R-:W-:Y:S01]  /*7130*/  FADD.FTZ R6, -R4.reuse, R6 ;  /* 0x0000000604067221 */ /* 0x048fe20000010100 */
[----:B------:R-:W-:Y:S03]  /*7140*/  FADD.FTZ R7, -R4, R7 ;  /* 0x0000000704077221 */ /* 0x000fe60000010100 */
[----:B------:R-:W-:Y:S01]  /*7150*/  FMUL.FTZ R36, R68, R6 ;  /* 0x0000000644247220 */ /* 0x000fe20000410000 */
[----:B------:R-:W-:Y:S01]  /*7160*/  FMUL.FTZ R32, R3, R7 ;  /* 0x0000000703207220 */ /* 0x000fe20000410000 */
[----:B------:R2:W5:Y:S04]  /*7170*/  LDL.LU R68, [R1+0xb0] ;  /* 0x0000b00001447983 */ /* 0x0005680000300800 */
[----:B------:R2:W5:Y:S01]  /*7180*/  LDL.LU R3, [R1+0xac] ;  /* 0x0000ac0001037983 */ /* 0x0005620000300800 */
[----:B------:R-:W-:Y:S05]  /*7190*/  @!P0 BRA `(.L_x_1661) ;  /* 0x0000000000908947 */ /* 0x000fea0003800000 */
[----:B------:R-:W3:Y:S01]  /*71a0*/  LDL.LU R136, [R1+0x30] ;  /* 0x0000300001887983 */ /* 0x000ee20000300800 */
[----:B------:R-:W1:Y:S01]  /*71b0*/  LDC R37, c[0x0][0x240] ;  /* 0x00009000ff257b82 */ /* 0x000e620000000800 */
[----:B------:R-:W-:Y:S02]  /*71c0*/  ULOP3.LUT UR16, UR9, 0x1, URZ, 0xc0, !UPT ;  /* 0x0000000109107892 */ /* 0x000fe4000f8ec03f */
[----:B------:R-:W4:Y:S02]  /*71d0*/  LDL.LU R64, [R1+0x34] ;  /* 0x0000340001407983 */ /* 0x000f240000300800 */
[----:B------:R-:W-:Y:S02]  /*71e0*/  UISETP.NE.U32.AND UP1, UPT, UR16, 0x1, UPT ;  /* 0x000000011000788c */ /* 0x000fe4000bf25070 */
[----:B------:R-:W2:Y:S02]  /*71f0*/  LDL.LU R65, [R1+0x4] ;  /* 0x0000040001417983 */ /* 0x000ea40000300800 */
[----:B------:R-:W-:Y:S06]  /*7200*/  USEL UR16, UR60, 0x4000, !UP1 ;  /* 0x000040003c107887 */ /* 0x000fec000c800000 */
[----:B------:R-:W-:Y:S01]  /*7210*/  IADD3 R190, R190, UR16, RZ ;  /* 0x00000010bebe7c10 */ /* 0x000fe2000fffe0ff */
[----:B--2---:R-:W-:Y:S01]  /*7220*/  VIADD R65, R65, UR16 ;  /* 0x0000001041417c36 */ /* 0x004fe20008000000 */
[----:B---3--:R-:W-:Y:S01]  /*7230*/  MOV R7, R136 ;  /* 0x0000008800077202 */ /* 0x008fe20000000f00 */
[----:B----4-:R-:W-:Y:S02]  /*7240*/  IMAD.MOV.U32 R6, RZ, RZ, R64 ;  /* 0x000000ffff067224 */ /* 0x010fe400078e0040 */
[C---:B-1----:R-:W-:Y:S02]  /*7250*/  IMAD.U32 R16, R37.reuse, -0x80, RZ ;  /* 0xffffff8025107824 */ /* 0x042fe400078e00ff */
[C---:B------:R-:W-:Y:S03]  /*7260*/  IMAD.SHL.U32 R64, R37.reuse, 0x40, RZ ;  /* 0x0000004025407824 */ /* 0x040fe600078e00ff */
[C---:B------:R-:W-:Y:S02]  /*7270*/  LEA R17, P1, R16.reuse, R6, 0x1 ;  /* 0x0000000610117211 */ /* 0x040fe400078208ff */
[----:B------:R-:W1:Y:S02]  /*7280*/  LDC R6, c[0x0][0x244] ;  /* 0x00009100ff067b82 */ /* 0x000e640000000800 */
[----:B------:R-:W-:Y:S01]  /*7290*/  LEA.HI.X.SX32 R133, R16, R7, 0x1, P1 ;  /* 0x0000000710857211 */ /* 0x000fe200008f0eff */
[----:B------:R2:W-:Y:S01]  /*72a0*/  STL [R1+0x34], R17 ;  /* 0x0000341101007387 */ /* 0x0005e20000100800 */
[----:B------:R-:W-:Y:S03]  /*72b0*/  MOV R16, R17 ;  /* 0x0000001100107202 */ /* 0x000fe60000000f00 */
[----:B------:R3:W-:Y:S04]  /*72c0*/  STL [R1+0x30], R133 ;  /* 0x0000308501007387 */ /* 0x0007e80000100800 */
[----:B------:R3:W-:Y:S01]  /*72d0*/  STL [R1+0x4], R65 ;  /* 0x0000044101007387 */ /* 0x0007e20000100800 */
[----:B-1----:R-:W-:Y:S02]  /*72e0*/  SHF.L.U64.HI R37, R37, 0x6, R6 ;  /* 0x0000000625257819 */ /* 0x002fe40000010206 */
[-C--:B------:R-:W-:Y:S01]  /*72f0*/  IADD3 R6, P1, R16, R64.reuse, RZ ;  /* 0x0000004010067210 */ /* 0x080fe20007f3e0ff */
[----:B--2---:R-:W-:Y:S04]  /*7300*/  IMAD.MOV.U32 R17, RZ, RZ, R133 ;  /* 0x000000ffff117224 */ /* 0x004fe800078e0085 */
[--C-:B------:R-:W-:Y:S01]  /*7310*/  IMAD.X R7, R17, 0x1, R37.reuse, P1 ;  /* 0x0000000111077824 */ /* 0x100fe200008e0625 */
[----:B------:R-:W-:Y:S01]  /*7320*/  @!PT LDS RZ, [RZ] ;  /* 0x00000000fffff984 */ /* 0x000fe20000000800 */
[----:B------:R-:W-:Y:S01]  /*7330*/  @!PT LDS RZ, [RZ] ;  /* 0x00000000fffff984 */ /* 0x000fe20000000800 */
[----:B------:R-:W-:Y:S01]  /*7340*/  @!PT LDS RZ, [RZ] ;  /* 0x00000000fffff984 */ /* 0x000fe20000000800 */
[----:B------:R-:W-:Y:S04]  /*7350*/  LDGSTS.E.BYPASS.LTC128B.128 [R65], desc[UR10][R16.64] ;  /* 0x0000000010417fae */ /* 0x000fe8000b901d4a */
[----:B------:R1:W-:Y:S02]  /*7360*/  LDGSTS.E.BYPASS.LTC128B.128 [R65+0x1000], desc[UR10][R6.64] ;  /* 0x0100000006417fae */ /* 0x0003e4000b901d4a */
[-C--:B-1----:R-:W-:Y:S04]  /*7370*/  IADD3 R6, P1, R6, R64.reuse, RZ ;  /* 0x0000004006067210 */ /* 0x082fe80007f3e0ff */
[----:B------:R-:W-:Y:S05]  /*7380*/  IADD3.X R7, R7, R37, RZ, P1, !PT ;  /* 0x0000002507077210 */ /* 0x000fea0000ffe4ff */
[----:B------:R1:W-:Y:S02]  /*7390*/  LDGSTS.E.BYPASS.LTC128B.128 [R65+0x2000], desc[UR10][R6.64] ;  /* 0x0200000006417fae */ /* 0x0003e4000b901d4a */
[----:B-1----:R-:W-:Y:S05]  /*73a0*/  IADD3 R6, P1, R6, R64, RZ ;  /* 0x0000004006067210 */ /* 0x002fea0007f3e0ff */
[----:B------:R-:W-:Y:S05]  /*73b0*/  IMAD.X R7, R7, 0x1, R37, P1 ;  /* 0x0000000107077824 */ /* 0x000fea00008e0625 */
[----:B------:R3:W-:Y:S04]  /*73c0*/  LDGSTS.E.BYPASS.LTC128B.128 [R65+0x3000], desc[UR10][R6.64] ;  /* 0x0300000006417fae */ /* 0x0007e8000b901d4a */
[----:B------:R-:W0:Y:S02]  /*73d0*/  LDGDEPBAR ;  /* 0x00000000000079af */ /* 0x000e240000000000 */
.L_x_1661:
[----:B------:R-:W4:Y:S01]  /*73e0*/  LDL.LU R37, [R1] ;  /* 0x0000000001257983 */ /* 0x000f220000300800 */
[----:B-----5:R-:W-:Y:S01]  /*73f0*/  FADD.FTZ R10, -R0, R10 ;  /* 0x0000000a000a7221 */ /* 0x020fe20000010100 */
[----:B------:R-:W-:Y:S01]  /*7400*/  FFMA.FTZ R16, -R182, R182, 1 ;  /* 0x3f800000b6107423 */ /* 0x000fe200000101b6 */
[C---:B------:R-:W-:Y:S01]  /*7410*/  FADD.FTZ R19, -R4.reuse, R19 ;  /* 0x0000001304137221 */ /* 0x040fe20000010100 */
[----:B------:R-:W2:Y:S01]  /*7420*/  LDL R138, [R1+0xc] ;  /* 0x00000c00018a7983 */ /* 0x000ea20000100800 */
[C---:B------:R-:W-:Y:S01]  /*7430*/  FADD.FTZ R18, -R4.reuse, R18 ;  /* 0x0000001204127221 */ /* 0x040fe20000010100 */
[----:B---3--:R-:W-:Y:S01]  /*7440*/  FFMA.FTZ R7, -R181, R181, 1 ;  /* 0x3f800000b5077423 */ /* 0x008fe200000101b5 */
[----:B------:R-:W-:Y:S01]  /*7450*/  FFMA.FTZ R6, -R175, R175, 1 ;  /* 0x3f800000af067423 */ /* 0x000fe200000101af */
[----:B------:R-:W3:Y:S01]  /*7460*/  LDL R137, [R1+0x14] ;  /* 0x0000140001897983 */ /* 0x000ee20000100800 */
[----:B------:R-:W-:Y:S01]  /*7470*/  FADD.FTZ R22, -R4, R22 ;  /* 0x0000001604167221 */ /* 0x000fe20000010100 */
[----:B------:R-:W-:Y:S01]  /*7480*/  FMUL.FTZ R17, R16, UR6 ;  /* 0x0000000610117c20 */ /* 0x000fe20008410000 */
[----:B------:R-:W-:Y:S01]  /*7490*/  FMUL.FTZ R19, R230, R19 ;  /* 0x00000013e6137220 */ /* 0x000fe20000410000 */
[----:B------:R-:W3:Y:S01]  /*74a0*/  LDL R136, [R1+0x24] ;  /* 0x0000240001887983 */ /* 0x000ee20000100800 */
[----:B------:R-:W-:Y:S01]  /*74b0*/  FMUL.FTZ R18, R231, R18 ;  /* 0x00000012e7127220 */ /* 0x000fe20000410000 */
[----:B------:R-:W-:Y:S01]  /*74c0*/  FMUL.FTZ R16, R7, UR6 ;  /* 0x0000000607107c20 */ /* 0x000fe20008410000 */
[----:B------:R-:W-:Y:S01]  /*74d0*/  FMUL.FTZ R22, R221, R22 ;  /* 0x00000016dd167220 */ /* 0x000fe20000410000 */
[----:B------:R-:W3:Y:S01]  /*74e0*/  LDL R134, [R1+0x20] ;  /* 0x0000200001867983 */ /* 0x000ee20000100800 */
[----:B------:R-:W-:Y:S01]  /*74f0*/  FMUL.FTZ R7, R6, UR6 ;  /* 0x0000000606077c20 */ /* 0x000fe20008410000 */
[----:B------:R-:W-:Y:S01]  /*7500*/  FMUL.FTZ R18, R18, R17 ;  /* 0x0000001112127220 */ /* 0x000fe20000410000 */
[----:B------:R-:W-:Y:S01]  /*7510*/  FADD.FTZ R23, -R4, R23 ;  /* 0x0000001704177221 */ /* 0x000fe20000010100 */
[----:B------:R-:W3:Y:S01]  /*7520*/  LDL R133, [R1+0x8] ;  /* 0x0000080001857983 */ /* 0x000ee20000100800 */
[----:B------:R-:W-:Y:S01]  /*7530*/  FMUL.FTZ R22, R22, R7 ;  /* 0x0000000716167220 */ /* 0x000fe20000410000 */
[----:B------:R-:W-:Y:S01]  /*7540*/  FFMA.FTZ R7, -R164, R164, 1 ;  /* 0x3f800000a4077423 */ /* 0x000fe200000101a4 */
[----:B------:R-:W-:Y:S01]  /*7550*/  FMUL.FTZ R23, R220, R23 ;  /* 0x00000017dc177220 */ /* 0x000fe20000410000 */
[----:B------:R-:W3:Y:S01]  /*7560*/  LDL R65, [R1+0x10] ;  /* 0x0000100001417983 */ /* 0x000ee20000100800 */
[C---:B------:R-:W-:Y:S01]  /*7570*/  FADD.FTZ R38, -R4.reuse, R38 ;  /* 0x0000002604267221 */ /* 0x040fe20000010100 */
[----:B------:R-:W-:Y:S01]  /*7580*/  FMUL.FTZ R17, R7, UR6 ;  /* 0x0000000607117c20 */ /* 0x000fe20008410000 */
[----:B------:R-:W-:Y:S01]  /*7590*/  FADD.FTZ R39, -R4, R39 ;  /* 0x0000002704277221 */ /* 0x000fe20000010100 */
[----:B------:R-:W3:Y:S01]  /*75a0*/  LDL R64, [R1+0x1c] ;  /* 0x00001c0001407983 */ /* 0x000ee20000100800 */
[----:B------:R-:W-:Y:S01]  /*75b0*/  FFMA.FTZ R7, -R160, R160, 1 ;  /* 0x3f800000a0077423 */ /* 0x000fe200000101a0 */
[----:B------:R-:W-:Y:S01]  /*75c0*/  FMUL.FTZ R33, R36, R33 ;  /* 0x0000002124217220 */ /* 0x000fe20000410000 */
[----:B------:R-:W-:Y:S01]  /*75d0*/  FMUL.FTZ R21, R32, R21 ;  /* 0x0000001520157220 */ /* 0x000fe20000410000 */
[----:B------:R-:W-:Y:S01]  /*75e0*/  FMUL.FTZ R38, R204, R38 ;  /* 0x00000026cc267220 */ /* 0x000fe20000410000 */
[----:B------:R-:W-:Y:S01]  /*75f0*/  FMUL.FTZ R39, R203, R39 ;  /* 0x00000027cb277220 */ /* 0x000fe20000410000 */
[----:B------:R-:W-:Y:S01]  /*7600*/  FMUL.FTZ R7, R7, UR6 ;  /* 0x0000000607077c20 */ /* 0x000fe20008410000 */
[C---:B------:R-:W-:Y:S01]  /*7610*/  FADD.FTZ R50, -R4.reuse, R50 ;  /* 0x0000003204327221 */ /* 0x040fe20000010100 */
[C---:B------:R-:W-:Y:S01]  /*7620*/  FADD.FTZ R51, -R4.reuse, R51 ;  /* 0x0000003304337221 */ /* 0x040fe20000010100 */
[C---:B------:R-:W-:Y:S01]  /*7630*/  FADD.FTZ R34, -R4.reuse, R34 ;  /* 0x0000002204227221 */ /* 0x040fe20000010100 */
[----:B------:R-:W-:Y:S01]  /*7640*/  FADD.FTZ R35, -R4, R35 ;  /* 0x0000002304237221 */ /* 0x000fe20000010100 */
[----:B------:R-:W-:Y:S01]  /*7650*/  FMUL.FTZ R50, R176, R50 ;  /* 0x00000032b0327220 */ /* 0x000fe20000410000 */
[C---:B------:R-:W-:Y:S01]  /*7660*/  FADD.FTZ R54, -R4.reuse, R54 ;  /* 0x0000003604367221 */ /* 0x040fe20000010100 */
[C---:B------:R-:W-:Y:S01]  /*7670*/  FADD.FTZ R55, -R4.reuse, R55 ;  /* 0x0000003704377221 */ /* 0x040fe20000010100 */
[C---:B------:R-:W-:Y:S01]  /*7680*/  FADD.FTZ R66, -R4.reuse, R66 ;  /* 0x0000004204427221 */ /* 0x040fe20000010100 */
[----:B------:R-:W-:Y:S01]  /*7690*/  FADD.FTZ R67, -R4, R67 ;  /* 0x0000004304437221 */ /* 0x000fe20000010100 */
[----:B------:R-:W-:Y:S01]  /*76a0*/  FMUL.FTZ R51, R173, R51 ;  /* 0x00000033ad337220 */ /* 0x000fe20000410000 */
[----:B------:R-:W-:Y:S01]  /*76b0*/  FFMA.FTZ R4, -R152, R152, 1 ;  /* 0x3f80000098047423 */ /* 0x000fe20000010198 */
[----:B------:R-:W-:Y:S01]  /*76c0*/  FMUL.FTZ R55, R168, R55 ;  /* 0x00000037a8377220 */ /* 0x000fe20000410000 */
[----:B------:R-:W-:Y:S01]  /*76d0*/  FMUL.FTZ R67, R166, R67 ;  /* 0x00000043a6437220 */ /* 0x000fe20000410000 */
[----:B------:R-:W-:Y:S01]  /*76e0*/  FMUL.FTZ R66, R167, R66 ;  /* 0x00000042a7427220 */ /* 0x000fe20000410000 */
[----:B------:R-:W-:Y:S01]  /*76f0*/  FMUL.FTZ R4, R4, UR6 ;  /* 0x0000000604047c20 */ /* 0x000fe20008410000 */
[C---:B------:R-:W-:Y:S01]  /*7700*/  FADD.FTZ R8, -R2.reuse, R8 ;  /* 0x0000000802087221 */ /* 0x040fe20000010100 */
[C---:B------:R-:W-:Y:S01]  /*7710*/  FADD.FTZ R13, -R2.reuse, R13 ;  /* 0x0000000d020d7221 */ /* 0x040fe20000010100 */
[----:B------:R-:W-:Y:S01]  /*7720*/  FADD.FTZ R9, -R2, R9 ;  /* 0x0000000902097221 */ /* 0x000fe20000010100 */
[----:B------:R-:W-:Y:S01]  /*7730*/  FMUL.FTZ R34, R210, R34 ;  /* 0x00000022d2227220 */ /* 0x000fe20000410000 */
[----:B------:R-:W-:Y:S01]  /*7740*/  FMUL.FTZ R35, R209, R35 ;  /* 0x00000023d1237220 */ /* 0x000fe20000410000 */
[----:B------:R-:W-:Y:S01]  /*7750*/  FMUL.FTZ R13, R242, R13 ;  /* 0x0000000df20d7220 */ /* 0x000fe20000410000 */
[----:B------:R-:W-:Y:S01]  /*7760*/  FADD.FTZ R29, -R2, R29 ;  /* 0x0000001d021d7221 */ /* 0x000fe20000010100 */
[----:B------:R-:W-:Y:S01]  /*7770*/  FMUL.FTZ R9, R246, R9 ;  /* 0x00000009f6097220 */ /* 0x000fe20000410000 */
[C---:B------:R-:W-:Y:S01]  /*7780*/  FADD.FTZ R12, -R2.reuse, R12 ;  /* 0x0000000c020c7221 */ /* 0x040fe20000010100 */
[----:B------:R-:W-:Y:S01]  /*7790*/  FADD.FTZ R25, -R2, R25 ;  /* 0x0000001902197221 */ /* 0x000fe20000010100 */
[----:B------:R-:W-:Y:S01]  /*77a0*/  FMUL.FTZ R29, R234, R29 ;  /* 0x0000001dea1d7220 */ /* 0x000fe20000410000 */
[----:B------:R-:W-:Y:S01]  /*77b0*/  FADD.FTZ R28, -R2, R28 ;  /* 0x0000001c021c7221 */ /* 0x000fe20000010100 */
[----:B------:R-:W-:Y:S01]  /*77c0*/  FMUL.FTZ R12, R243, R12 ;  /* 0x0000000cf30c7220 */ /* 0x000fe20000410000 */
[----:B------:R-:W-:Y:S01]  /*77d0*/  FMUL.FTZ R25, R238, R25 ;  /* 0x00000019ee197220 */ /* 0x000fe20000410000 */
[C---:B------:R-:W-:Y:S01]  /*77e0*/  FADD.FTZ R41, -R2.reuse, R41 ;  /* 0x0000002902297221 */ /* 0x040fe20000010100 */
[----:B------:R-:W-:Y:S01]  /*77f0*/  FMUL.FTZ R28, R235, R28 ;  /* 0x0000001ceb1c7220 */ /* 0x000fe20000410000 */
[C---:B------:R-:W-:Y:S01]  /*7800*/  FADD.FTZ R24, -R2.reuse, R24 ;  /* 0x0000001802187221 */ /* 0x040fe20000010100 */
[C---:B------:R-:W-:Y:S01]  /*7810*/  FADD.FTZ R40, -R2.reuse, R40 ;  /* 0x0000002802287221 */ /* 0x040fe20000010100 */
[----:B------:R-:W-:Y:S01]  /*7820*/  FMUL.FTZ R41, R223, R41 ;  /* 0x00000029df297220 */ /* 0x000fe20000410000 */
[C---:B------:R-:W-:Y:S01]  /*7830*/  FADD.FTZ R44, -R2.reuse, R44 ;  /* 0x0000002c022c7221 */ /* 0x040fe20000010100 */
[C---:B------:R-:W-:Y:S01]  /*7840*/  FADD.FTZ R45, -R2.reuse, R45 ;  /* 0x0000002d022d7221 */ /* 0x040fe20000010100 */
[C---:B------:R-:W-:Y:S01]  /*7850*/  FADD.FTZ R56, -R2.reuse, R56 ;  /* 0x0000003802387221 */ /* 0x040fe20000010100 */
[C---:B------:R-:W-:Y:S01]  /*7860*/  FADD.FTZ R57, -R2.reuse, R57 ;  /* 0x0000003902397221 */ /* 0x040fe20000010100 */
[C---:B------:R-:W-:Y:S01]  /*7870*/  FADD.FTZ R60, -R2.reuse, R60 ;  /* 0x0000003c023c7221 */ /* 0x040fe20000010100 */
[----:B------:R-:W-:Y:S01]  /*7880*/  FADD.FTZ R61, -R2, R61 ;  /* 0x0000003d023d7221 */ /* 0x000fe20000010100 */
[----:B------:R-:W-:Y:S01]  /*7890*/  FFMA.FTZ R2, -R162, R162, 1 ;  /* 0x3f800000a2027423 */ /* 0x000fe200000101a2 */
        /* <DEDUP_REMOVED lines=17> */
[----:B------:R-:W-:Y:S01]  /*79b0*/  FMUL.FTZ R56, R213, R56 ;  /* 0x00000038d5387220 */ /* 0x000fe20000410000 */
[C---:B------:R-:W-:Y:S01]  /*79c0*/  FADD.FTZ R27, -R0.reuse, R27 ;  /* 0x0000001b001b7221 */ /* 0x040fe20000010100 */
[----:B------:R-:W-:Y:S01]  /*79d0*/  FMUL.FTZ R30, R245, R30 ;  /* 0x0000001ef51e7220 */ /* 0x000fe20000410000 */
[C---:B------:R-:W-:Y:S01]  /*79e0*/  FADD.FTZ R43, -R0.reuse, R43 ;  /* 0x0000002b002b7221 */ /* 0x040fe20000010100 */
[----:B------:R-:W-:Y:S01]  /*79f0*/  FADD.FTZ R46, -R0, R46 ;  /* 0x0000002e002e7221 */ /* 0x000fe20000010100 */
[----:B------:R-:W-:Y:S01]  /*7a00*/  FMUL.FTZ R27, R248, R27 ;  /* 0x0000001bf81b7220 */ /* 0x000fe20000410000 */
[----:B------:R-:W-:Y:S01]  /*7a10*/  FADD.FTZ R31, -R0, R31 ;  /* 0x0000001f001f7221 */ /* 0x000fe20000010100 */
[----:B------:R-:W-:Y:S01]  /*7a20*/  FMUL.FTZ R43, R240, R43 ;  /* 0x0000002bf02b7220 */ /* 0x000fe20000410000 */
[----:B------:R-:W-:Y:S01]  /*7a30*/  FMUL.FTZ R46, R237, R46 ;  /* 0x0000002eed2e7220 */ /* 0x000fe20000410000 */
[----:B------:R-:W-:Y:S01]  /*7a40*/  FADD.FTZ R58, -R0, R58 ;  /* 0x0000003a003a7221 */ /* 0x000fe20000010100 */
[----:B------:R-:W-:Y:S01]  /*7a50*/  FMUL.FTZ R31, R244, R31 ;  /* 0x0000001ff41f7220 */ /* 0x000fe20000410000 */
[C---:B------:R-:W-:Y:S01]  /*7a60*/  FADD.FTZ R59, -R0.reuse, R59 ;  /* 0x0000003b003b7221 */ /* 0x040fe20000010100 */
[C---:B------:R-:W-:Y:S01]  /*7a70*/  FADD.FTZ R47, -R0.reuse, R47 ;  /* 0x0000002f002f7221 */ /* 0x040fe20000010100 */
[----:B------:R-:W-:Y:S01]  /*7a80*/  FMUL.FTZ R58, R233, R58 ;  /* 0x0000003ae93a7220 */ /* 0x000fe20000410000 */
[----:B------:R-:W-:Y:S01]  /*7a90*/  FADD.FTZ R42, -R0, R42 ;  /* 0x0000002a002a7221 */ /* 0x000fe20000010100 */
[----:B------:R-:W-:Y:S01]  /*7aa0*/  FMUL.FTZ R59, R232, R59 ;  /* 0x0000003be83b7220 */ /* 0x000fe20000410000 */
[----:B------:R-:W-:Y:S01]  /*7ab0*/  FMUL.FTZ R47, R236, R47 ;  /* 0x0000002fec2f7220 */ /* 0x000fe20000410000 */
[C---:B------:R-:W-:Y:S01]  /*7ac0*/  FADD.FTZ R62, -R0.reuse, R62 ;  /* 0x0000003e003e7221 */ /* 0x040fe20000010100 */
[----:B------:R-:W-:Y:S01]  /*7ad0*/  FMUL.FTZ R42, R241, R42 ;  /* 0x0000002af12a7220 */ /* 0x000fe20000410000 */
[----:B------:R-:W-:Y:S01]  /*7ae0*/  FADD.FTZ R63, -R0, R63 ;  /* 0x0000003f003f7221 */ /* 0x000fe20000010100 */
[----:B------:R-:W-:Y:S01]  /*7af0*/  FFMA.FTZ R0, -R174, R174, 1 ;  /* 0x3f800000ae007423 */ /* 0x000fe200000101ae */
[----:B------:R-:W-:Y:S02]  /*7b00*/  FMUL.FTZ R62, R227, R62 ;  /* 0x0000003ee33e7220 */ /* 0x000fe40000410000 */
[----:B------:R-:W-:Y:S01]  /*7b10*/  FMUL.FTZ R63, R222, R63 ;  /* 0x0000003fde3f7220 */ /* 0x000fe20000410000 */
[----:B------:R-:W-:Y:S01]  /*7b20*/  FMUL.FTZ R0, R0, UR6 ;  /* 0x0000000600007c20 */ /* 0x000fe20008410000 */
[----:B----4-:R-:W-:Y:S02]  /*7b30*/  FMUL.FTZ R10, R37, R10 ;  /* 0x0000000a250a7220 */ /* 0x010fe40000410000 */
[----:B------:R-:W4:Y:S04]  /*7b40*/  LDL R37, [R1+0x18] ;  /* 0x0000180001257983 */ /* 0x000f280000100800 */
[----:B--2---:R1:W-:Y:S02]  /*7b50*/  STS [R138+0x14000], R5 ;  /* 0x014000058a007388 */ /* 0x0043e40000000800 */
[----:B-1----:R-:W-:Y:S04]  /*7b60*/  FFMA.FTZ R5, -R172, R172, 1 ;  /* 0x3f800000ac057423 */ /* 0x002fe800000101ac */
[----:B------:R-:W-:Y:S01]  /*7b70*/  FMUL.FTZ R6, R5, UR6 ;  /* 0x0000000605067c20 */ /* 0x000fe20008410000 */
[----:B------:R-:W-:Y:S01]  /*7b80*/  FMUL.FTZ R5, R19, R16 ;  /* 0x0000001013057220 */ /* 0x000fe20000410000 */
[----:B------:R-:W-:Y:S02]  /*7b90*/  FFMA.FTZ R16, -R165, R165, 1 ;  /* 0x3f800000a5107423 */ /* 0x000fe400000101a5 */
[----:B------:R-:W-:Y:S01]  /*7ba0*/  FMUL.FTZ R23, R23, R6 ;  /* 0x0000000617177220 */ /* 0x000fe20000410000 */
[----:B------:R-:W-:Y:S01]  /*7bb0*/  F2FP.BF16.F32.PACK_AB R6, R21, R33 ;  /* 0x000000211506723e */ /* 0x000fe200000010ff */
[----:B------:R-:W-:Y:S01]  /*7bc0*/  FMUL.FTZ R33, R67, R4 ;  /* 0x0000000443217220 */ /* 0x000fe20000410000 */
[----:B------:R-:W-:Y:S01]  /*7bd0*/  F2FP.BF16.F32.PACK_AB R5, R5, R18 ;  /* 0x000000120505723e */ /* 0x000fe200000010ff */
[----:B------:R-:W-:Y:S01]  /*7be0*/  FMUL.FTZ R18, R16, UR6 ;  /* 0x0000000610127c20 */ /* 0x000fe20008410000 */
[----:B------:R-:W-:Y:S01]  /*7bf0*/  FFMA.FTZ R16, -R161, R161, 1 ;  /* 0x3f800000a1107423 */ /* 0x000fe200000101a1 */
[----:B------:R-:W-:Y:S01]  /*7c00*/  F2FP.BF16.F32.PACK_AB R36, R23, R22 ;  /* 0x000000161724723e */ /* 0x000fe200000010ff */
[----:B------:R-:W-:Y:S01]  /*7c10*/  FMUL.FTZ R22, R39, R7 ;  /* 0x0000000727167220 */ /* 0x000fe20000410000 */
[----:B------:R-:W-:Y:S01]  /*7c20*/  FFMA.FTZ R7, -R156, R156, 1 ;  /* 0x3f8000009c077423 */ /* 0x000fe2000001019c */
[----:B------:R-:W-:Y:S01]  /*7c30*/  FMUL.FTZ R16, R16, UR6 ;  /* 0x0000000610107c20 */ /* 0x000fe20008410000 */
[----:B------:R1:W-:Y:S01]  /*7c40*/  STS [R138+0x14400], R6 ;  /* 0x014400068a007388 */ /* 0x0003e20000000800 */
[----:B------:R-:W-:Y:S01]  /*7c50*/  FFMA.FTZ R4, -R207, R207, 1 ;  /* 0x3f800000cf047423 */ /* 0x000fe200000101cf */
[----:B------:R-:W-:Y:S01]  /*7c60*/  FMUL.FTZ R7, R7, UR6 ;  /* 0x0000000607077c20 */ /* 0x000fe20008410000 */
[----:B------:R-:W-:Y:S01]  /*7c70*/  FMUL.FTZ R38, R38, R16 ;  /* 0x0000001026267220 */ /* 0x000fe20000410000 */
[----:B------:R-:W-:Y:S01]  /*7c80*/  FFMA.FTZ R16, -R157, R157, 1 ;  /* 0x3f8000009d107423 */ /* 0x000fe2000001019d */
[----:B------:R-:W-:Y:S01]  /*7c90*/  FMUL.FTZ R4, R4, UR6 ;  /* 0x0000000604047c20 */ /* 0x000fe20008410000 */
[----:B------:R-:W-:Y:S01]  /*7ca0*/  FMUL.FTZ R21, R51, R7 ;  /* 0x0000000733157220 */ /* 0x000fe20000410000 */
[----:B------:R-:W-:Y:S01]  /*7cb0*/  FFMA.FTZ R7, -R153, R153, 1 ;  /* 0x3f80000099077423 */ /* 0x000fe20000010199 */
[----:B------:R-:W-:Y:S01]  /*7cc0*/  FMUL.FTZ R16, R16, UR6 ;  /* 0x0000000610107c20 */ /* 0x000fe20008410000 */
[----:B---3--:R-:W-:Y:S01]  /*7cd0*/  STS [R137+0x14000], R20 ;  /* 0x0140001489007388 */ /* 0x008fe20000000800 */
[----:B------:R-:W-:Y:S01]  /*7ce0*/  FMUL.FTZ R13, R13, R4 ;  /* 0x000000040d0d7220 */ /* 0x000fe20000410000 */
[----:B------:R-:W-:Y:S01]  /*7cf0*/  FMUL.FTZ R7, R7, UR6 ;  /* 0x0000000607077c20 */ /* 0x000fe20008410000 */
[----:B------:R-:W-:Y:S01]  /*7d00*/  FMUL.FTZ R50, R50, R16 ;  /* 0x0000001032327220 */ /* 0x000fe20000410000 */
[----:B------:R-:W-:Y:S01]  /*7d10*/  FFMA.FTZ R16, -R154, R154, 1 ;  /* 0x3f8000009a107423 */ /* 0x000fe2000001019a */
[----:B------:R2:W-:Y:S01]  /*7d20*/  STS [R137+0x14400], R5 ;  /* 0x0144000589007388 */ /* 0x0005e20000000800 */
[----:B------:R-:W-:Y:S01]  /*7d30*/  FMUL.FTZ R66, R66, R7 ;  /* 0x0000000742427220 */ /* 0x000fe20000410000 */
[----:B------:R-:W-:Y:S01]  /*7d40*/  FFMA.FTZ R7, -R211, R211, 1 ;  /* 0x3f800000d3077423 */ /* 0x000fe200000101d3 */
[----:B------:R-:W-:Y:S01]  /*7d50*/  FMUL.FTZ R16, R16, UR6 ;  /* 0x0000000610107c20 */ /* 0x000fe20008410000 */
[----:B------:R-:W-:Y:S01]  /*7d60*/  FFMA.FTZ R4, -R197, R197, 1 ;  /* 0x3f800000c5047423 */ /* 0x000fe200000101c5 */
[----:B------:R-:W-:Y:S01]  /*7d70*/  FMUL.FTZ R18, R34, R18 ;  /* 0x0000001222127220 */ /* 0x000fe20000410000 */
[----:B------:R-:W-:Y:S01]  /*7d80*/  FMUL.FTZ R7, R7, UR6 ;  /* 0x0000000607077c20 */ /* 0x000fe20008410000 */
[----:B------:R-:W-:Y:S01]  /*7d90*/  FMUL.FTZ R32, R55, R16 ;  /* 0x0000001037207220 */ /* 0x000fe20000410000 */
[----:B------:R-:W-:Y:S01]  /*7da0*/  FMUL.FTZ R16, R247, R8 ;  /* 0x00000008f7107220 */ /* 0x000fe20000410000 */
[----:B------:R-:W-:Y:S01]  /*7db0*/  FFMA.FTZ R8, -R212, R212, 1 ;  /* 0x3f800000d4087423 */ /* 0x000fe200000101d4 */
[----:B------:R-:W-:Y:S01]  /*7dc0*/  FMUL.FTZ R23, R35, R17 ;  /* 0x0000001123177220 */ /* 0x000fe20000410000 */
[----:B------:R-:W-:Y:S01]  /*7dd0*/  FMUL.FTZ R9, R9, R7 ;  /* 0x0000000709097220 */ /* 0x000fe20000410000 */
[----:B------:R-:W-:Y:S01]  /*7de0*/  FMUL.FTZ R4, R4, UR6 ;  /* 0x0000000604047c20 */ /* 0x000fe20008410000 */
[----:B------:R-:W-:Y:S01]  /*7df0*/  FMUL.FTZ R8, R8, UR6 ;  /* 0x0000000608087c20 */ /* 0x000fe20008410000 */
[----:B-1----:R-:W-:Y:S01]  /*7e00*/  FFMA.FTZ R6, -R208, R208, 1 ;  /* 0x3f800000d0067423 */ /* 0x002fe200000101d0 */
[----:B------:R-:W-:Y:S01]  /*7e10*/  F2FP.BF16.F32.PACK_AB R23, R23, R18 ;  /* 0x000000121717723e */ /* 0x000fe200000010ff */
[----:B------:R-:W-:Y:S01]  /*7e20*/  FMUL.FTZ R18, R29, R4 ;  /* 0x000000041d127220 */ /* 0x000fe20000410000 */
[----:B------:R-:W-:Y:S01]  /*7e30*/  FMUL.FTZ R16, R16, R8 ;  /* 0x0000000810107220 */ /* 0x000fe20000410000 */
[----:B------:R-:W-:Y:S01]  /*7e40*/  FMUL.FTZ R6, R6, UR6 ;  /* 0x0000000606067c20 */ /* 0x000fe20008410000 */
[----:B------:R-:W-:Y:S01]  /*7e50*/  FFMA.FTZ R7, -R201, R201, 1 ;  /* 0x3f800000c9077423 */ /* 0x000fe200000101c9 */
[----:B------:R-:W-:Y:S01]  /*7e60*/  FFMA.FTZ R8, -R202, R202, 1 ;  /* 0x3f800000ca087423 */ /* 0x000fe200000101ca */
[----:B------:R-:W-:Y:S01]  /*7e70*/  FFMA.FTZ R17, -R155, R155, 1 ;  /* 0x3f8000009b117423 */ /* 0x000fe2000001019b */
[----:B------:R-:W-:Y:S01]  /*7e80*/  F2FP.BF16.F32.PACK_AB R4, R9, R16 ;  /* 0x000000100904723e */ /* 0x000fe200000010ff */
[----:B------:R-:W-:Y:S01]  /*7e90*/  FMUL.FTZ R12, R12, R6 ;  /* 0x000000060c0c7220 */ /* 0x000fe20000410000 */
[----:B------:R-:W-:Y:S01]  /*7ea0*/  FMUL.FTZ R7, R7, UR6 ;  /* 0x0000000607077c20 */ /* 0x000fe20008410000 */
[----:B------:R-:W-:Y:S01]  /*7eb0*/  FFMA.FTZ R6, -R198, R198, 1 ;  /* 0x3f800000c6067423 */ /* 0x000fe200000101c6 */
[----:B--2---:R-:W-:Y:S01]  /*7ec0*/  FFMA.FTZ R5, -R169, R169, 1 ;  /* 0x3f800000a9057423 */ /* 0x004fe200000101a9 */
[----:B------:R1:W-:Y:S01]  /*7ed0*/  STS [R138+0x16000], R4 ;  /* 0x016000048a007388 */ /* 0x0003e20000000800 */
[----:B------:R-:W-:Y:S01]  /*7ee0*/  FMUL.FTZ R19, R25, R7 ;  /* 0x0000000719137220 */ /* 0x000fe20000410000 */
[----:B------:R-:W-:Y:S01]  /*7ef0*/  FMUL.FTZ R6, R6, UR6 ;  /* 0x0000000606067c20 */ /* 0x000fe20008410000 */
[----:B------:R-:W-:Y:S01]  /*7f00*/  FFMA.FTZ R7, -R183, R183, 1 ;  /* 0x3f800000b7077423 */ /* 0x000fe200000101b7 */
[----:B------:R-:W-:Y:S01]  /*7f10*/  F2FP.BF16.F32.PACK_AB R20, R13, R12 ;  /* 0x0000000c0d14723e */ /* 0x000fe200000010ff */
[----:B------:R-:W-:Y:S01]  /*7f20*/  FMUL.FTZ R5, R5, UR6 ;  /* 0x0000000605057c20 */ /* 0x000fe20008410000 */
[----:B------:R-:W-:Y:S01]  /*7f30*/  FMUL.FTZ R28, R28, R6 ;  /* 0x000000061c1c7220 */ /* 0x000fe20000410000 */
[----:B------:R-:W-:Y:S01]  /*7f40*/  FMUL.FTZ R7, R7, UR6 ;  /* 0x0000000607077c20 */ /* 0x000fe20008410000 */
[----:B------:R-:W-:Y:S01]  /*7f50*/  FFMA.FTZ R6, -R170, R170, 1 ;  /* 0x3f800000aa067423 */ /* 0x000fe200000101aa */
[----:B------:R-:W-:Y:S01]  /*7f60*/  FMUL.FTZ R12, R45, R5 ;  /* 0x000000052d0c7220 */ /* 0x000fe20000410000 */
[----:B------:R-:W-:Y:S01]  /*7f70*/  FFMA.FTZ R5, -R159, R159, 1 ;  /* 0x3f8000009f057423 */ /* 0x000fe2000001019f */
[----:B------:R-:W-:Y:S01]  /*7f80*/  FMUL.FTZ R13, R41, R7 ;  /* 0x00000007290d7220 */ /* 0x000fe20000410000 */
[----:B------:R-:W-:Y:S01]  /*7f90*/  FMUL.FTZ R6, R6, UR6 ;  /* 0x0000000606067c20 */ /* 0x000fe20008410000 */
[----:B------:R-:W-:Y:S01]  /*7fa0*/  FMUL.FTZ R7, R2, UR6 ;  /* 0x0000000602077c20 */ /* 0x000fe20008410000 */
[----:B------:R-:W-:Y:S01]  /*7fb0*/  FFMA.FTZ R2, -R158, R158, 1 ;  /* 0x3f8000009e027423 */ /* 0x000fe2000001019e */
[----:B------:R-:W-:Y:S01]  /*7fc0*/  FMUL.FTZ R8, R8, UR6 ;  /* 0x0000000608087c20 */ /* 0x000fe20008410000 */
[----:B------:R-:W-:Y:S01]  /*7fd0*/  FMUL.FTZ R44, R44, R6 ;  /* 0x000000062c2c7220 */ /* 0x000fe20000410000 */
[----:B------:R-:W-:Y:S01]  /*7fe0*/  FFMA.FTZ R6, -R163, R163, 1 ;  /* 0x3f800000a3067423 */ /* 0x000fe200000101a3 */
[----:B------:R-:W-:Y:S01]  /*7ff0*/  FMUL.FTZ R2, R2, UR6 ;  /* 0x0000000602027c20 */ /* 0x000fe20008410000 */
[----:B------:R-:W-:Y:S01]  /*8000*/  FMUL.FTZ R17, R17, UR6 ;  /* 0x0000000611117c20 */ /* 0x000fe20008410000 */
[----:B------:R-:W-:Y:S01]  /*8010*/  FMUL.FTZ R5, R5, UR6 ;  /* 0x0000000605057c20 */ /* 0x000fe20008410000 */
[----:B------:R-:W-:Y:S01]  /*8020*/  FMUL.FTZ R6, R6, UR6 ;  /* 0x0000000606067c20 */ /* 0x000fe20008410000 */
[----:B------:R-:W-:Y:S01]  /*8030*/  FMUL.FTZ R16, R61, R2 ;  /* 0x000000023d107220 */ /* 0x000fe20000410000 */
[----:B------:R-:W-:Y:S01]  /*8040*/  FFMA.FTZ R2, -R228, R228, 1 ;  /* 0x3f800000e4027423 */ /* 0x000fe200000101e4 */
[----:B------:R-:W-:Y:S01]  /*8050*/  FMUL.FTZ R24, R24, R8 ;  /* 0x0000000818187220 */ /* 0x000fe20000410000 */
[----:B-1----:R-:W-:Y:S01]  /*8060*/  FFMA.FTZ R4, -R229, R229, 1 ;  /* 0x3f800000e5047423 */ /* 0x002fe200000101e5 */
[----:B------:R-:W-:Y:S01]  /*8070*/  FMUL.FTZ R54, R54, R17 ;  /* 0x0000001136367220 */ /* 0x000fe20000410000 */
[----:B------:R-:W-:Y:S01]  /*8080*/  FFMA.FTZ R8, -R194, R194, 1 ;  /* 0x3f800000c2087423 */ /* 0x000fe200000101c2 */
[----:B------:R-:W-:Y:S01]  /*8090*/  FMUL.FTZ R17, R57, R6 ;  /* 0x0000000639117220 */ /* 0x000fe20000410000 */
[----:B------:R-:W-:Y:S01]  /*80a0*/  FMUL.FTZ R60, R60, R5 ;  /* 0x000000053c3c7220 */ /* 0x000fe20000410000 */
[----:B------:R-:W-:Y:S01]  /*80b0*/  FMUL.FTZ R6, R4, UR6 ;  /* 0x0000000604067c20 */ /* 0x000fe20008410000 */
[----:B------:R-:W-:Y:S01]  /*80c0*/  FMUL.FTZ R5, R2, UR6 ;  /* 0x0000000602057c20 */ /* 0x000fe20008410000 */
[----:B------:R-:W-:Y:S01]  /*80d0*/  FMUL.FTZ R8, R8, UR6 ;  /* 0x0000000608087c20 */ /* 0x000fe20008410000 */
[----:B------:R-:W-:Y:S01]  /*80e0*/  FFMA.FTZ R4, -R226, R226, 1 ;  /* 0x3f800000e2047423 */ /* 0x000fe200000101e2 */
[----:B------:R-:W-:Y:S01]  /*80f0*/  FMUL.FTZ R6, R10, R6 ;  /* 0x000000060a067220 */ /* 0x000fe20000410000 */
[----:B------:R-:W-:Y:S01]  /*8100*/  FMUL.FTZ R9, R11, R5 ;  /* 0x000000050b097220 */ /* 0x000fe20000410000 */
[----:B------:R-:W-:Y:S01]  /*8110*/  FFMA.FTZ R2, -R225, R225, 1 ;  /* 0x3f800000e1027423 */ /* 0x000fe200000101e1 */
[----:B------:R-:W-:Y:S01]  /*8120*/  FMUL.FTZ R8, R40, R8 ;  /* 0x0000000828087220 */ /* 0x000fe20000410000 */
[----:B------:R-:W-:Y:S01]  /*8130*/  FMUL.FTZ R4, R4, UR6 ;  /* 0x0000000604047c20 */ /* 0x000fe20008410000 */
[----:B------:R-:W-:Y:S01]  /*8140*/  FMUL.FTZ R56, R56, R7 ;  /* 0x0000000738387220 */ /* 0x000fe20000410000 */
[----:B------:R-:W-:Y:S01]  /*8150*/  FMUL.FTZ R2, R2, UR6 ;  /* 0x0000000602027c20 */ /* 0x000fe20008410000 */
[----:B------:R-:W-:Y:S01]  /*8160*/  F2FP.BF16.F32.PACK_AB R9, R9, R6 ;  /* 0x000000060909723e */ /* 0x000fe200000010ff */
[----:B------:R-:W-:Y:S01]  /*8170*/  FMUL.FTZ R14, R14, R4 ;  /* 0x000000040e0e7220 */ /* 0x000fe20000410000 */
[----:B------:R-:W-:Y:S01]  /*8180*/  F2FP.BF16.F32.PACK_AB R13, R13, R8 ;  /* 0x000000080d0d723e */ /* 0x000fe200000010ff */
[----:B------:R-:W-:Y:S01]  /*8190*/  FMUL.FTZ R8, R15, R2 ;  /* 0x000000020f087220 */ /* 0x000fe20000410000 */
[----:B------:R-:W-:Y:S01]  /*81a0*/  FFMA.FTZ R4, -R219, R219, 1 ;  /* 0x3f800000db047423 */ /* 0x000fe200000101db */
[----:B------:R-:W-:Y:S01]  /*81b0*/  STS [R138+0x16400], R9 ;  /* 0x016400098a007388 */ /* 0x000fe20000000800 */
[----:B------:R-:W-:Y:S01]  /*81c0*/  FFMA.FTZ R2, -R218, R218, 1 ;  /* 0x3f800000da027423 */ /* 0x000fe200000101da */
[----:B------:R-:W-:Y:S01]  /*81d0*/  F2FP.BF16.F32.PACK_AB R19, R19, R24 ;  /* 0x000000181313723e */ /* 0x000fe200000010ff */
[----:B------:R-:W-:Y:S01]  /*81e0*/  FMUL.FTZ R5, R4, UR6 ;  /* 0x0000000604057c20 */ /* 0x000fe20008410000 */
[----:B------:R-:W-:Y:S01]  /*81f0*/  F2FP.BF16.F32.PACK_AB R8, R8, R14 ;  /* 0x0000000e0808723e */ /* 0x000fe200000010ff */
[----:B------:R-:W-:Y:S01]  /*8200*/  STS [R137+0x16000], R20 ;  /* 0x0160001489007388 */ /* 0x000fe20000000800 */
[----:B------:R-:W-:Y:S01]  /*8210*/  FFMA.FTZ R4, -R215, R215, 1 ;  /* 0x3f800000d7047423 */ /* 0x000fe200000101d7 */
[----:B------:R-:W-:Y:S01]  /*8220*/  FMUL.FTZ R26, R26, R5 ;  /* 0x000000051a1a7220 */ /* 0x000fe20000410000 */
[----:B------:R-:W-:Y:S01]  /*8230*/  FFMA.FTZ R5, -R205, R205, 1 ;  /* 0x3f800000cd057423 */ /* 0x000fe200000101cd */
[----:B------:R-:W-:Y:S01]  /*8240*/  STS [R137+0x16400], R8 ;  /* 0x0164000889007388 */ /* 0x000fe20000000800 */
[----:B------:R-:W-:Y:S01]  /*8250*/  FMUL.FTZ R4, R4, UR6 ;  /* 0x0000000604047c20 */ /* 0x000fe20008410000 */
[----:B------:R-:W-:Y:S01]  /*8260*/  FMUL.FTZ R7, R2, UR6 ;  /* 0x0000000602077c20 */ /* 0x000fe20008410000 */
[----:B------:R-:W-:Y:S01]  /*8270*/  FMUL.FTZ R5, R5, UR6 ;  /* 0x0000000605057c20 */ /* 0x000fe20008410000 */
[----:B------:R-:W-:Y:S01]  /*8280*/  STS [R136+0x14000], R135 ;  /* 0x0140008788007388 */ /* 0x000fe20000000800 */
[----:B------:R-:W-:Y:S01]  /*8290*/  FMUL.FTZ R30, R30, R4 ;  /* 0x000000041e1e7220 */ /* 0x000fe20000410000 */
[----:B------:R-:W-:Y:S01]  /*82a0*/  FFMA.FTZ R4, -R200, R200, 1 ;  /* 0x3f800000c8047423 */ /* 0x000fe200000101c8 */
[----:B------:R-:W-:Y:S01]  /*82b0*/  FMUL.FTZ R7, R27, R7 ;  /* 0x000000071b077220 */ /* 0x000fe20000410000 */
[----:B------:R1:W-:Y:S01]  /*82c0*/  STS [R136+0x14400], R36 ;  /* 0x0144002488007388 */ /* 0x0003e20000000800 */
[----:B------:R-:W-:Y:S01]  /*82d0*/  FFMA.FTZ R2, -R214, R214, 1 ;  /* 0x3f800000d6027423 */ /* 0x000fe200000101d6 */
[----:B------:R-:W-:Y:S01]  /*82e0*/  FMUL.FTZ R4, R4, UR6 ;  /* 0x0000000604047c20 */ /* 0x000fe20008410000 */
[----:B------:R-:W-:Y:S01]  /*82f0*/  FMUL.FTZ R43, R43, R5 ;  /* 0x000000052b2b7220 */ /* 0x000fe20000410000 */
[----:B------:R-:W-:Y:S01]  /*8300*/  STS [R134+0x14000], R132 ;  /* 0x0140008486007388 */ /* 0x000fe20000000800 */
[----:B------:R-:W-:Y:S01]  /*8310*/  FFMA.FTZ R5, -R196, R196, 1 ;  /* 0x3f800000c4057423 */ /* 0x000fe200000101c4 */
[----:B------:R-:W-:Y:S01]  /*8320*/  FMUL.FTZ R46, R46, R4 ;  /* 0x000000042e2e7220 */ /* 0x000fe20000410000 */
[----:B------:R-:W-:Y:S01]  /*8330*/  FMUL.FTZ R2, R2, UR6 ;  /* 0x0000000602027c20 */ /* 0x000fe20008410000 */
[----:B------:R-:W-:Y:S01]  /*8340*/  STS [R134+0x14400], R23 ;  /* 0x0144001786007388 */ /* 0x000fe20000000800 */
[----:B------:R-:W-:Y:S01]  /*8350*/  FFMA.FTZ R4, -R195, R195, 1 ;  /* 0x3f800000c3047423 */ /* 0x000fe200000101c3 */
[----:B------:R-:W-:Y:S01]  /*8360*/  F2FP.BF16.F32.PACK_AB R7, R7, R26 ;  /* 0x0000001a0707723e */ /* 0x000fe200000010ff */
[----:B------:R-:W-:Y:S01]  /*8370*/  FMUL.FTZ R5, R5, UR6 ;  /* 0x0000000605057c20 */ /* 0x000fe20008410000 */
[----:B------:R-:W-:Y:S01]  /*8380*/  STS [R136+0x16000], R19 ;  /* 0x0160001388007388 */ /* 0x000fe20000000800 */
[----:B------:R-:W-:Y:S01]  /*8390*/  FMUL.FTZ R31, R31, R2 ;  /* 0x000000021f1f7220 */ /* 0x000fe20000410000 */
[----:B------:R-:W-:Y:S01]  /*83a0*/  FMUL.FTZ R4, R4, UR6 ;  /* 0x0000000604047c20 */ /* 0x000fe20008410000 */
[----:B------:R-:W-:Y:S01]  /*83b0*/  F2FP.BF16.F32.PACK_AB R18, R18, R28 ;  /* 0x0000001c1212723e */ /* 0x000fe200000010ff */
[----:B------:R-:W-:Y:S01]  /*83c0*/  STS [R136+0x16400], R7 ;  /* 0x0164000788007388 */ /* 0x000fe20000000800 */
[----:B------:R-:W-:Y:S01]  /*83d0*/  FMUL.FTZ R58, R58, R5 ;  /* 0x000000053a3a7220 */ /* 0x000fe20000410000 */
[----:B------:R-:W-:Y:S01]  /*83e0*/  FMUL.FTZ R5, R59, R4 ;  /* 0x000000043b057220 */ /* 0x000fe20000410000 */
[----:B------:R-:W-:Y:S01]  /*83f0*/  F2FP.BF16.F32.PACK_AB R4, R31, R30 ;  /* 0x0000001e1f04723e */ /* 0x000fe200000010ff */
[----:B------:R-:W-:Y:S01]  /*8400*/  STS [R134+0x16000], R18 ;  /* 0x0160001286007388 */ /* 0x000fe20000000800 */
[----:B------:R-:W-:Y:S01]  /*8410*/  FFMA.FTZ R2, -R199, R199, 1 ;  /* 0x3f800000c7027423 */ /* 0x000fe200000101c7 */
[----:B------:R-:W-:Y:S01]  /*8420*/  F2FP.BF16.F32.PACK_AB R22, R22, R38 ;  /* 0x000000261616723e */ /* 0x000fe200000010ff */
[----:B------:R-:W-:Y:S01]  /*8430*/  FFMA.FTZ R6, -R206, R206, 1 ;  /* 0x3f800000ce067423 */ /* 0x000fe200000101ce */
[----:B------:R-:W-:Y:S01]  /*8440*/  STS [R134+0x16400], R4 ;  /* 0x0164000486007388 */ /* 0x000fe20000000800 */
[----:B------:R-:W-:Y:S01]  /*8450*/  FMUL.FTZ R2, R2, UR6 ;  /* 0x0000000602027c20 */ /* 0x000fe20008410000 */
[----:B------:R-:W-:Y:S01]  /*8460*/  F2FP.BF16.F32.PACK_AB R21, R21, R50 ;  /* 0x000000321515723e */ /* 0x000fe200000010ff */
[----:B------:R-:W-:Y:S01]  /*8470*/  FMUL.FTZ R6, R6, UR6 ;  /* 0x0000000606067c20 */ /* 0x000fe20008410000 */
[----:B------:R-:W-:Y:S01]  /*8480*/  STS [R133+0x14000], R53 ;  /* 0x0140003585007388 */ /* 0x000fe20000000800 */
[----:B------:R-:W-:Y:S01]  /*8490*/  FMUL.FTZ R47, R47, R2 ;  /* 0x000000022f2f7220 */ /* 0x000fe20000410000 */
[----:B------:R-:W-:Y:S01]  /*84a0*/  FFMA.FTZ R2, -R180, R180, 1 ;  /* 0x3f800000b4027423 */ /* 0x000fe200000101b4 */
[----:B------:R-:W-:Y:S01]  /*84b0*/  FMUL.FTZ R42, R42, R6 ;  /* 0x000000062a2a7220 */ /* 0x000fe20000410000 */
[----:B------:R-:W-:Y:S01]  /*84c0*/  STS [R133+0x14400], R22 ;  /* 0x0144001685007388 */ /* 0x000fe20000000800 */
[----:B------:R-:W-:Y:S01]  /*84d0*/  F2FP.BF16.F32.PACK_AB R12, R12, R44 ;  /* 0x0000002c0c0c723e */ /* 0x000fe200000010ff */
[----:B------:R-:W-:Y:S01]  /*84e0*/  FMUL.FTZ R2, R2, UR6 ;  /* 0x0000000602027c20 */ /* 0x000fe20008410000 */
        /* <DEDUP_REMOVED lines=9> */
[----:B------:R-:W-:Y:S02]  /*8580*/  F2FP.BF16.F32.PACK_AB R17, R17, R56 ;  /* 0x000000381111723e */ /* 0x000fe400000010ff */
[----:B------:R-:W-:Y:S01]  /*8590*/  F2FP.BF16.F32.PACK_AB R5, R5, R58 ;  /* 0x0000003a0505723e */ /* 0x000fe200000010ff */
[----:B------:R2:W-:Y:S01]  /*85a0*/  STS [R133+0x16400], R2 ;  /* 0x0164000285007388 */ /* 0x0005e20000000800 */
[----:B------:R-:W-:Y:S02]  /*85b0*/  F2FP.BF16.F32.PACK_AB R16, R16, R60 ;  /* 0x0000003c1010723e */ /* 0x000fe400000010ff */
[----:B------:R-:W-:Y:S01]  /*85c0*/  F2FP.BF16.F32.PACK_AB R6, R6, R62 ;  /* 0x0000003e0606723e */ /* 0x000fe200000010ff */
[----:B------:R-:W-:Y:S01]  /*85d0*/  STS [R65+0x16000], R12 ;  /* 0x0160000c41007388 */ /* 0x000fe20000000800 */
[----:B-1----:R-:W-:Y:S03]  /*85e0*/  SHF.L.U32 R36, R192, 0x1, RZ ;  /* 0x00000001c0247819 */ /* 0x002fe600000006ff */
[----:B------:R1:W-:Y:S04]  /*85f0*/  STS [R65+0x16400], R0 ;  /* 0x0164000041007388 */ /* 0x0003e80000000800 */
[----:B------:R-:W-:Y:S04]  /*8600*/  STS [R64+0x14000], R49 ;  /* 0x0140003140007388 */ /* 0x000fe80000000800 */
[----:B------:R-:W-:Y:S04]  /*8610*/  STS [R64+0x14400], R32 ;  /* 0x0144002040007388 */ /* 0x000fe80000000800 */
[----:B------:R-:W3:Y:S04]  /*8620*/  LDL R39, [R1+0x64] ;  /* 0x0000640001277983 */ /* 0x000ee80000100800 */
[----:B------:R-:W3:Y:S01]  /*8630*/  LDL.LU R38, [R1+0x28] ;  /* 0x0000280001267983 */ /* 0x000ee20000300800 */
[----:B--2---:R-:W-:Y:S04]  /*8640*/  MOV R2, UR4 ;  /* 0x0000000400027c02 */ /* 0x004fe80008000f00 */
[----:B------:R-:W-:Y:S04]  /*8650*/  IADD3 R2, R36, 0x8000, R2 ;  /* 0x0000800024027810 */ /* 0x000fe80007ffe002 */
[----:B-1----:R-:W-:Y:S01]  /*8660*/  IADD3 R0, R2, R185, RZ ;  /* 0x000000b902007210 */ /* 0x002fe20007ffe0ff */
[----:B----4-:R-:W-:Y:S04]  /*8670*/  STS [R37+0x14000], R48 ;  /* 0x0140003025007388 */ /* 0x010fe80000000800 */
[----:B------:R-:W-:Y:S04]  /*8680*/  STS [R37+0x14400], R33 ;  /* 0x0144002125007388 */ /* 0x000fe80000000800 */
[----:B------:R-:W-:Y:S04]  /*8690*/  STS [R64+0x16000], R17 ;  /* 0x0160001140007388 */ /* 0x000fe80000000800 */
[----:B------:R-:W-:Y:S04]  /*86a0*/  STS [R64+0x16400], R5 ;  /* 0x0164000540007388 */ /* 0x000fe80000000800 */
[----:B------:R-:W-:Y:S04]  /*86b0*/  STS [R37+0x16000], R16 ;  /* 0x0160001025007388 */ /* 0x000fe80000000800 */
[----:B------:R1:W-:Y:S01]  /*86c0*/  STS [R37+0x16400], R6 ;  /* 0x0164000625007388 */ /* 0x0003e20000000800 */
[----:B------:R-:W-:Y:S06]  /*86d0*/  BAR.SYNC.DEFER_BLOCKING 0x0 ;  /* 0x0000000000007b1d */ /* 0x000fec0000010000 */
[----:B------:R-:W-:Y:S04]  /*86e0*/  LDSM.16.MT88.4 R4, [R3+0x1c000] ;  /* 0x01c000000304783b */ /* 0x000fe80000004200 */
[----:B------:R-:W2:Y:S04]  /*86f0*/  LDSM.16.MT88.4 R8, [R2] ;  /* 0x000000000208783b */ /* 0x000ea80000004200 */
[----:B------:R-:W4:Y:S04]  /*8700*/  LDSM.16.MT88.4 R12, [R3+0x20000] ;  /* 0x02000000030c783b */ /* 0x000f280000004200 */
[----:B------:R-:W4:Y:S04]  /*8710*/  LDSM.16.MT88.4 R16, [R0] ;  /* 0x000000000010783b */ /* 0x000f280000004200 */
[----:B-1----:R-:W3:Y:S04]  /*8720*/  LDL.LU R37, [R1+0x2c] ;  /* 0x00002c0001257983 */ /* 0x002ee80000300800 */
[----:B------:R-:W-:Y:S04]  /*8730*/  LDSM.16.MT88.4 R20, [R3+0x1c800] ;  /* 0x01c800000314783b */ /* 0x000fe80000004200 */
[----:B------:R-:W1:Y:S04]  /*8740*/  LDSM.16.MT88.4 R24, [R2+0x800] ;  /* 0x000800000218783b */ /* 0x000e680000004200 */
[----:B------:R-:W1:Y:S04]  /*8750*/  LDSM.16.MT88.4 R28, [R3+0x20800] ;  /* 0x02080000031c783b */ /* 0x000e680000004200 */
[----:B------:R-:W1:Y:S01]  /*8760*/  LDSM.16.MT88.4 R32, [R0+0x800] ;  /* 0x000800000020783b */ /* 0x000e620000004200 */
[-C--:B--2---:R-:W-:Y:S06]  /*8770*/  HMMA.16816.F32.BF16 R68, R4, R8.reuse, R68 ;  /* 0x000000080444723c */ /* 0x084fec0000041844 */
[C---:B----4-:R-:W-:Y:S06]  /*8780*/  HMMA.16816.F32.BF16 R72, R12.reuse, R8, R72 ;  /* 0x000000080c48723c */ /* 0x050fec0000041848 */
        /* <DEDUP_REMOVED lines=8> */
[----:B------:R-:W2:Y:S04]  /*8810*/  LDSM.16.MT88.4 R4, [R3+0x1d000] ;  /* 0x01d000000304783b */ /* 0x000ea80000004200 */
[----:B------:R-:W4:Y:S01]  /*8820*/  LDSM.16.MT88.4 R16, [R0+0x1000] ;  /* 0x001000000010783b */ /* 0x000f220000004200 */
[-C--:B-1----:R-:W-:Y:S06]  /*8830*/  HMMA.16816.F32.BF16 R68, R20, R24.reuse, R68 ;  /* 0x000000181444723c */ /* 0x082fec0000041844 */
        /* <DEDUP_REMOVED lines=9> */
[----:B------:R-:W1:Y:S04]  /*88d0*/  LDSM.16.MT88.4 R20, [R3+0x1d800] ;  /* 0x01d800000314783b */ /* 0x000e680000004200 */
[----:B------:R-:W1:Y:S01]  /*88e0*/  LDSM.16.MT88.4 R32, [R0+0x1800] ;  /* 0x001800000020783b */ /* 0x000e620000004200 */
[-C--:B--2---:R-:W-:Y:S06]  /*88f0*/  HMMA.16816.F32.BF16 R68, R4, R8.reuse, R68 ;  /* 0x000000080444723c */ /* 0x084fec0000041844 */
[C---:B------:R-:W-:Y:S06]  /*8900*/  HMMA.16816.F32.BF16 R72, R12.reuse, R8, R72 ;  /* 0x000000080c48723c */ /* 0x040fec0000041848 */
[-C--:B------:R-:W-:Y:S06]  /*8910*/  HMMA.16816.F32.BF16 R76, R12, R10.reuse, R76 ;  /* 0x0000000a0c4c723c */ /* 0x080fec000004184c */
[C---:B------:R-:W-:Y:S01]  /*8920*/  HMMA.16816.F32.BF16 R80, R4.reuse, R10, R80 ;  /* 0x0000000a0450723c */ /* 0x040fe20000041850 */
[----:B------:R-:W-:Y:S05]  /*8930*/  LDSM.16.MT88.4 R8, [R2+0x2000] ;  /* 0x002000000208783b */ /* 0x000fea0000004200 */
[-C--:B----4-:R-:W-:Y:S06]  /*8940*/  HMMA.16816.F32.BF16 R84, R4, R16.reuse, R84 ;  /* 0x000000100454723c */ /* 0x090fec0000041854 */
[C---:B------:R-:W-:Y:S05]  /*8950*/  HMMA.16816.F32.BF16 R88, R12.reuse, R16, R88 ;  /* 0x000000100c58723c */ /* 0x040fea0000041858 */
[----:B---3--:R-:W-:Y:S01]  /*8960*/  LEA R145, R39, UR4, 0x1 ;  /* 0x0000000427917c11 */ /* 0x008fe2000f8e08ff */
[-C--:B------:R-:W-:Y:S01]  /*8970*/  HMMA.16816.F32.BF16 R92, R12, R18.reuse, R92 ;  /* 0x000000120c5c723c */ /* 0x080fe2000004185c */
[----:B------:R-:W-:Y:S04]  /*8980*/  LDSM.16.MT88.4 R12, [R3+0x22000] ;  /* 0x02200000030c783b */ /* 0x000fe80000004200 */
[----:B------:R-:W-:Y:S01]  /*8990*/  MOV R147, R38 ;  /* 0x0000002600937202 */ /* 0x000fe20000000f00 */
[----:B------:R-:W-:Y:S01]  /*89a0*/  HMMA.16816.F32.BF16 R96, R4, R18, R96 ;  /* 0x000000120460723c */ /* 0x000fe20000041860 */
[----:B------:R-:W2:Y:S04]  /*89b0*/  LDSM.16.MT88.4 R4, [R3+0x1e000] ;  /* 0x01e000000304783b */ /* 0x000ea80000004200 */
[----:B------:R-:W3:Y:S01]  /*89c0*/  LDSM.16.MT88.4 R16, [R0+0x2000] ;  /* 0x002000000010783b */ /* 0x000ee20000004200 */
        /* <DEDUP_REMOVED lines=11> */
[----:B------:R-:W4:Y:S01]  /*8a80*/  LDSM.16.MT88.4 R32, [R0+0x2800] ;  /* 0x002800000020783b */ /* 0x000f220000004200 */
[-C--:B--2---:R-:W-:Y:S06]  /*8a90*/  HMMA.16816.F32.BF16 R68, R4, R8.reuse, R68 ;  /* 0x000000080444723c */ /* 0x084fec0000041844 */
        /* <DEDUP_REMOVED lines=16> */
[-C--:B----4-:R-:W-:Y:S06]  /*8ba0*/  HMMA.16816.F32.BF16 R84, R20, R32.reuse, R84 ;  /* 0x000000201454723c */ /* 0x090fec0000041854 */
[C---:B------:R-:W-:Y:S05]  /*8bb0*/  HMMA.16816.F32.BF16 R88, R28.reuse, R32, R88 ;  /* 0x000000201c58723c */ /* 0x040fea0000041858 */
[----:B------:R-:W-:Y:S01]  /*8bc0*/  MOV R146, R37 ;  /* 0x0000002500927202 */ /* 0x000fe20000000f00 */
[-C--:B------:R-:W-:Y:S01]  /*8bd0*/  HMMA.16816.F32.BF16 R92, R28, R34.reuse, R92 ;  /* 0x000000221c5c723c */ /* 0x080fe2000004185c */
[----:B------:R-:W-:Y:S05]  /*8be0*/  LDSM.16.MT88.4 R28, [R3+0x23800] ;  /* 0x02380000031c783b */ /* 0x000fea0000004200 */
[----:B------:R-:W-:Y:S01]  /*8bf0*/  HMMA.16816.F32.BF16 R96, R20, R34, R96 ;  /* 0x000000221460723c */ /* 0x000fe20000041860 */
[----:B------:R-:W1:Y:S04]  /*8c00*/  LDSM.16.MT88.4 R20, [R3+0x1f800] ;  /* 0x01f800000314783b */ /* 0x000e680000004200 */
[----:B------:R-:W4:Y:S01]  /*8c10*/  LDSM.16.MT88.4 R32, [R0+0x3800] ;  /* 0x003800000020783b */ /* 0x000f220000004200 */
[-C--:B--2---:R-:W-:Y:S01]  /*8c20*/  HMMA.16816.F32.BF16 R68, R4, R8.reuse, R68 ;  /* 0x000000080444723c */ /* 0x084fe20000041844 */
[----:B------:R-:W-:Y:S05]  /*8c30*/  BAR.SYNC.DEFER_BLOCKING 0x0 ;  /* 0x0000000000007b1d */ /* 0x000fea0000010000 */
[C---:B------:R-:W-:Y:S06]  /*8c40*/  HMMA.16816.F32.BF16 R72, R12.reuse, R8, R72 ;  /* 0x000000080c48723c */ /* 0x040fec0000041848 */
[-C--:B------:R-:W-:Y:S06]  /*8c50*/  HMMA.16816.F32.BF16 R76, R12, R10.reuse, R76 ;  /* 0x0000000a0c4c723c */ /* 0x080fec000004184c */
[C---:B------:R-:W-:Y:S06]  /*8c60*/  HMMA.16816.F32.BF16 R80, R4.reuse, R10, R80 ;  /* 0x0000000a0450723c */ /* 0x040fec0000041850 */
[-C--:B---3--:R-:W-:Y:S06]  /*8c70*/  HMMA.16816.F32.BF16 R84, R4, R16.reuse, R84 ;  /* 0x000000100454723c */ /* 0x088fec0000041854 */
[C---:B------:R-:W-:Y:S06]  /*8c80*/  HMMA.16816.F32.BF16 R88, R12.reuse, R16, R88 ;  /* 0x000000100c58723c */ /* 0x040fec0000041858 */
[-C--:B------:R-:W-:Y:S06]  /*8c90*/  HMMA.16816.F32.BF16 R92, R12, R18.reuse, R92 ;  /* 0x000000120c5c723c */ /* 0x080fec000004185c */
[----:B------:R-:W-:Y:S06]  /*8ca0*/  HMMA.16816.F32.BF16 R96, R4, R18, R96 ;  /* 0x000000120460723c */ /* 0x000fec0000041860 */
[-C--:B-1----:R-:W-:Y:S06]  /*8cb0*/  HMMA.16816.F32.BF16 R68, R20, R24.reuse, R68 ;  /* 0x000000181444723c */ /* 0x082fec0000041844 */
        /* <DEDUP_REMOVED lines=10> */
[----:B------:R-:W2:Y:S01]  /*8d60*/  LDL.LU R38, [R1+0x48] ;  /* 0x0000480001267983 */ /* 0x000ea20000300800 */
[----:B------:R-:W1:Y:S03]  /*8d70*/  LDC R7, c[0x0][0x420] ;  /* 0x00010800ff077b82 */ /* 0x000e660000000800 */
[----:B------:R-:W3:Y:S05]  /*8d80*/  LDL.LU R37, [R1+0x4c] ;  /* 0x00004c0001257983 */ /* 0x000eea0000300800 */
[----:B------:R-:W4:Y:S01]  /*8d90*/  LDC R11, c[0x0][0x424] ;  /* 0x00010900ff0b7b82 */ /* 0x000f220000000800 */
[----:B---3--:R-:W-:Y:S01]  /*8da0*/  IMAD.MOV.U32 R4, RZ, RZ, R37 ;  /* 0x000000ffff047224 */ /* 0x008fe200078e0025 */
[C---:B-1----:R-:W-:Y:S01]  /*8db0*/  SHF.L.U32 R10, R7.reuse, 0x6, RZ ;  /* 0x00000006070a7819 */ /* 0x042fe200000006ff */
[C---:B------:R-:W-:Y:S02]  /*8dc0*/  IMAD.U32 R0, R7.reuse, -0x80, RZ ;  /* 0xffffff8007007824 */ /* 0x040fe400078e00ff */
[----:B--2---:R-:W-:Y:S03]  /*8dd0*/  IMAD.MOV.U32 R5, RZ, RZ, R38 ;  /* 0x000000ffff057224 */ /* 0x004fe600078e0026 */
[C---:B------:R-:W-:Y:S04]  /*8de0*/  LEA R6, P1, R0.reuse, R4, 0x1 ;  /* 0x0000000400067211 */ /* 0x040fe800078208ff */
[----:B------:R-:W-:Y:S01]  /*8df0*/  LEA.HI.X.SX32 R8, R0, R5, 0x1, P1 ;  /* 0x0000000500087211 */ /* 0x000fe200008f0eff */
[----:B------:R-:W-:Y:S01]  /*8e00*/  STL [R1+0x4c], R6 ;  /* 0x00004c0601007387 */ /* 0x000fe20000100800 */
[----:B----4-:R-:W-:Y:S03]  /*8e10*/  SHF.L.U64.HI R0, R7, 0x6, R11 ;  /* 0x0000000607007819 */ /* 0x010fe6000001020b */
[----:B------:R1:W-:Y:S01]  /*8e20*/  STL [R1+0x48], R8 ;  /* 0x0000480801007387 */ /* 0x0003e20000100800 */
[----:B------:R-:W-:Y:S02]  /*8e30*/  IMAD.MOV.U32 R9, RZ, RZ, R8 ;  /* 0x000000ffff097224 */ /* 0x000fe400078e0008 */
[----:B-1----:R-:W-:Y:S05]  /*8e40*/  IMAD.MOV.U32 R8, RZ, RZ, R6 ;  /* 0x000000ffff087224 */ /* 0x002fea00078e0006 */
[----:B------:R-:W-:Y:S01]  /*8e50*/  @!PT LDS RZ, [RZ] ;  /* 0x00000000fffff984 */ /* 0x000fe20000000800 */
[----:B------:R-:W-:Y:S01]  /*8e60*/  @!PT LDS RZ, [RZ] ;  /* 0x00000000fffff984 */ /* 0x000fe20000000800 */
[----:B------:R-:W-:Y:S01]  /*8e70*/  @!PT LDS RZ, [RZ] ;  /* 0x00000000fffff984 */ /* 0x000fe20000000800 */
[----:B------:R1:W-:Y:S01]  /*8e80*/  LDGSTS.E.BYPASS.LTC128B.128 [R145+0x8000], desc[UR10][R8.64] ;  /* 0x0800000008917fae */ /* 0x0003e2000b901d4a */
[-C--:B------:R-:W-:Y:S04]  /*8e90*/  IADD3 R6, P1, R8, R10.reuse, RZ ;  /* 0x0000000a08067210 */ /* 0x080fe80007f3e0ff */
        /* <DEDUP_REMOVED lines=9> */
.L_x_1662:
[----:B------:R-:W-:Y:S01]  /*8f30*/  LDSM.16.M88.4 R32, [R148+0x14000] ;  /* 0x014000009420783b */ /* 0x000fe20000000200 */
[----:B------:R-:W-:Y:S01]  /*8f40*/  VIADD R0, R36, UR5 ;  /* 0x0000000524007c36 */ /* 0x000fe20008000000 */
[----:B------:R-:W-:Y:S01]  /*8f50*/  ULOP3.LUT UR16, UR9, 0x1, URZ, 0xc0, !UPT ;  /* 0x0000000109107892 */ /* 0x000fe2000f8ec03f */
[----:B------:R-:W-:Y:S01]  /*8f60*/  IMAD.IADD R144, R185, 0x1, R150 ;  /* 0x00000001b9907824 */ /* 0x000fe200078e0296 */
[----:B------:R-:W1:Y:S01]  /*8f70*/  LDSM.16.MT88.4 R16, [R2+0x4000] ;  /* 0x004000000210783b */ /* 0x000e620000004200 */
[----:B------:R-:W-:Y:S01]  /*8f80*/  IMAD.IADD R0, R0, 0x1, R185 ;  /* 0x0000000100007824 */ /* 0x000fe200078e02b9 */
[----:B------:R-:W-:Y:S02]  /*8f90*/  UISETP.NE.U32.AND UP1, UPT, UR16, 0x1, UPT ;  /* 0x000000011000788c */ /* 0x000fe4000bf25070 */
[----:B------:R-:W2:Y:S01]  /*8fa0*/  LDSM.16.M88.4 R28, [R148+0x16000] ;  /* 0x01600000941c783b */ /* 0x000ea20000000200 */
[----:B------:R-:W-:Y:S03]  /*8fb0*/  UIADD3 UR16, UR9, -0x1, URZ ;  /* 0xffffffff09107890 */ /* 0x000fe6000fffe03f */
[----:B------:R-:W3:Y:S04]  /*8fc0*/  LDSM.16.MT88.4 R36, [R0] ;  /* 0x000000000024783b */ /* 0x000ee80000004200 */
[----:B------:R-:W4:Y:S04]  /*8fd0*/  LDL R156, [R1+0x54] ;  /* 0x00005400019c7983 */ /* 0x000f280000100800 */
[----:B------:R-:W5:Y:S04]  /*8fe0*/  LDL R155, [R1+0x58] ;  /* 0x00005800019b7983 */ /* 0x000f680000100800 */
[----:B------:R-:W5:Y:S04]  /*8ff0*/  LDL R151, [R1+0x3c] ;  /* 0x00003c0001977983 */ /* 0x000f680000100800 */
[----:B------:R-:W-:Y:S04]  /*9000*/  LDSM.16.M88.4 R40, [R150+0x14000] ;  /* 0x014000009628783b */ /* 0x000fe80000000200 */
[----:B------:R-:W5:Y:S04]  /*9010*/  LDL R152, [R1+0x38] ;  /* 0x0000380001987983 */ /* 0x000f680000100800 */
[----:B------:R-:W3:Y:S04]  /*9020*/  LDSM.16.MT88.4 R44, [R2+0x4800] ;  /* 0x00480000022c783b */ /* 0x000ee80000004200 */
[----:B------:R-:W5:Y:S01]  /*9030*/  LDL R153, [R1+0x44] ;  /* 0x0000440001997983 */ /* 0x000f620000100800 */
[-C--:B-1----:R-:W-:Y:S03]  /*9040*/  HMMA.16816.F32.BF16 R4, R32, R16.reuse, RZ ;  /* 0x000000102004723c */ /* 0x082fe600000418ff */
[----:B------:R-:W1:Y:S04]  /*9050*/  LDSM.16.M88.4 R48, [R150+0x16000] ;  /* 0x016000009630783b */ /* 0x000e680000000200 */
[----:B------:R-:W5:Y:S01]  /*9060*/  LDL R154, [R1+0x40] ;  /* 0x00004000019a7983 */ /* 0x000f620000100800 */
[C---:B--2---:R-:W-:Y:S03]  /*9070*/  HMMA.16816.F32.BF16 R8, R28.reuse, R16, RZ ;  /* 0x000000101c08723c */ /* 0x044fe600000418ff */
[----:B------:R-:W2:Y:S03]  /*9080*/  LDSM.16.MT88.4 R52, [R0+0x800] ;  /* 0x000800000034783b */ /* 0x000ea60000004200 */
[-C--:B------:R-:W-:Y:S01]  /*9090*/  HMMA.16816.F32.BF16 R12, R28, R18.reuse, RZ ;  /* 0x000000121c0c723c */ /* 0x080fe200000418ff */
[----:B------:R-:W-:Y:S04]  /*90a0*/  LDSM.16.M88.4 R56, [R149+0x14000] ;  /* 0x014000009538783b */ /* 0x000fe80000000200 */
[----:B------:R-:W2:Y:S01]  /*90b0*/  LDSM.16.MT88.4 R60, [R2+0x5000] ;  /* 0x00500000023c783b */ /* 0x000ea20000004200 */
[C---:B------:R-:W-:Y:S03]  /*90c0*/  HMMA.16816.F32.BF16 R16, R32.reuse, R18, RZ ;  /* 0x000000122010723c */ /* 0x040fe600000418ff */
[----:B------:R-:W2:Y:S03]  /*90d0*/  LDSM.16.M88.4 R64, [R149+0x16000] ;  /* 0x016000009540783b */ /* 0x000ea60000000200 */
[-C--:B---3--:R-:W-:Y:S01]  /*90e0*/  HMMA.16816.F32.BF16 R20, R32, R36.reuse, RZ ;  /* 0x000000242014723c */ /* 0x088fe200000418ff */
[----:B------:R-:W3:Y:S04]  /*90f0*/  LDSM.16.MT88.4 R132, [R0+0x1000] ;  /* 0x001000000084783b */ /* 0x000ee80000004200 */
[----:B------:R-:W-:Y:S01]  /*9100*/  LDSM.16.M88.4 R136, [R144+0x16000] ;  /* 0x016000009088783b */ /* 0x000fe20000000200 */
[C---:B------:R-:W-:Y:S03]  /*9110*/  HMMA.16816.F32.BF16 R24, R28.reuse, R36, RZ ;  /* 0x000000241c18723c */ /* 0x040fe600000418ff */
[----:B------:R-:W-:Y:S03]  /*9120*/  LDSM.16.MT88.4 R140, [R0+0x1800] ;  /* 0x00180000008c783b */ /* 0x000fe60000004200 */
[-C--:B------:R-:W-:Y:S06]  /*9130*/  HMMA.16816.F32.BF16 R28, R28, R38.reuse, RZ ;  /* 0x000000261c1c723c */ /* 0x080fec00000418ff */
[----:B------:R-:W-:Y:S01]  /*9140*/  HMMA.16816.F32.BF16 R32, R32, R38, RZ ;  /* 0x000000262020723c */ /* 0x000fe200000418ff */
[----:B------:R-:W-:Y:S05]  /*9150*/  LDSM.16.M88.4 R36, [R144+0x14000] ;  /* 0x014000009024783b */ /* 0x000fea0000000200 */
        /* <DEDUP_REMOVED lines=8> */
[----:B------:R-:W-:Y:S05]  /*91e0*/  LDSM.16.MT88.4 R48, [R2+0x6000] ;  /* 0x006000000230783b */ /* 0x000fea0000004200 */
[----:B------:R-:W-:Y:S01]  /*91f0*/  HMMA.16816.F32.BF16 R32, R40, R54, R32 ;  /* 0x000000362820723c */ /* 0x000fe20000041820 */
[----:B------:R-:W2:Y:S04]  /*9200*/  LDSM.16.M88.4 R40, [R148+0x18000] ;  /* 0x018000009428783b */ /* 0x000ea80000000200 */
[----:B------:R-:W2:Y:S01]  /*9210*/  LDSM.16.M88.4 R52, [R148+0x1a000] ;  /* 0x01a000009434783b */ /* 0x000ea20000000200 */
[-C--:B------:R-:W-:Y:S06]  /*9220*/  HMMA.16816.F32.BF16 R4, R56, R60.reuse, R4 ;  /* 0x0000003c3804723c */ /* 0x080fec0000041804 */
[C---:B------:R-:W-:Y:S06]  /*9230*/  HMMA.16816.F32.BF16 R8, R64.reuse, R60, R8 ;  /* 0x0000003c4008723c */ /* 0x040fec0000041808 */
[-C--:B------:R-:W-:Y:S06]  /*9240*/  HMMA.16816.F32.BF16 R12, R64, R62.reuse, R12 ;  /* 0x0000003e400c723c */ /* 0x080fec000004180c */
[C---:B------:R-:W-:Y:S01]  /*9250*/  HMMA.16816.F32.BF16 R16, R56.reuse, R62, R16 ;  /* 0x0000003e3810723c */ /* 0x040fe20000041810 */
[----:B------:R-:W2:Y:S05]  /*9260*/  LDSM.16.MT88.4 R60, [R0+0x2000] ;  /* 0x00200000003c783b */ /* 0x000eaa0000004200 */
[-C--:B---3--:R-:W-:Y:S06]  /*9270*/  HMMA.16816.F32.BF16 R20, R56, R132.reuse, R20 ;  /* 0x000000843814723c */ /* 0x088fec0000041814 */
        /* <DEDUP_REMOVED lines=18> */
[-C--:B--2---:R-:W-:Y:S06]  /*93a0*/  HMMA.16816.F32.BF16 R4, R40, R48.reuse, R4 ;  /* 0x000000302804723c */ /* 0x084fec0000041804 */
        /* <DEDUP_REMOVED lines=10> */
[----:B------:R-:W5:Y:S01]  /*9450*/  LDSM.16.M88.4 R40, [R144+0x18000] ;  /* 0x018000009028783b */ /* 0x000f620000000200 */
[-C--:B-1----:R-:W-:Y:S06]  /*9460*/  HMMA.16816.F32.BF16 R4, R44, R56.reuse, R4 ;  /* 0x000000382c04723c */ /* 0x082fec0000041804 */
[C---:B------:R-:W-:Y:S06]  /*9470*/  HMMA.16816.F32.BF16 R8, R64.reuse, R56, R8 ;  /* 0x000000384008723c */ /* 0x040fec0000041808 */
[-C--:B------:R-:W-:Y:S06]  /*9480*/  HMMA.16816.F32.BF16 R12, R64, R58.reuse, R12 ;  /* 0x0000003a400c723c */ /* 0x080fec000004180c */
[C---:B------:R-:W-:Y:S01]  /*9490*/  HMMA.16816.F32.BF16 R16, R44.reuse, R58, R16 ;  /* 0x0000003a2c10723c */ /* 0x040fe20000041810 */
[----:B---3--:R-:W1:Y:S01]  /*94a0*/  LDC R0, c[0x0][0x270] ;  /* 0x00009c00ff007b82 */ /* 0x008e620000000800 */
[----:B------:R-:W3:Y:S04]  /*94b0*/  LDSM.16.M88.4 R56, [R144+0x1a000] ;  /* 0x01a000009038783b */ /* 0x000ee80000000200 */
[-C--:B------:R-:W-:Y:S06]  /*94c0*/  HMMA.16816.F32.BF16 R20, R44, R132.reuse, R20 ;  /* 0x000000842c14723c */ /* 0x080fec0000041814 */
[C---:B------:R-:W-:Y:S06]  /*94d0*/  HMMA.16816.F32.BF16 R24, R64.reuse, R132, R24 ;  /* 0x000000844018723c */ /* 0x040fec0000041818 */
[-C--:B------:R-:W-:Y:S06]  /*94e0*/  HMMA.16816.F32.BF16 R28, R64, R134.reuse, R28 ;  /* 0x00000086401c723c */ /* 0x080fec000004181c */
[----:B------:R-:W-:Y:S06]  /*94f0*/  HMMA.16816.F32.BF16 R32, R44, R134, R32 ;  /* 0x000000862c20723c */ /* 0x000fec0000041820 */
[-C--:B--2---:R-:W-:Y:S05]  /*9500*/  HMMA.16816.F32.BF16 R4, R36, R48.reuse, R4 ;  /* 0x000000302404723c */ /* 0x084fea0000041804 */
[----:B----4-:R-:W-:Y:S01]  /*9510*/  @P0 IADD3 R44, P1, R156, UR13, RZ ;  /* 0x0000000d9c2c0c10 */ /* 0x010fe2000ff3e0ff */
[C---:B------:R-:W-:Y:S01]  /*9520*/  HMMA.16816.F32.BF16 R8, R136.reuse, R48, R8 ;  /* 0x000000308808723c */ /* 0x040fe20000041808 */
[----:B------:R-:W-:Y:S04]  /*9530*/  @UP3 UIADD3 UR13, UP2, UR13, -0x200, URZ ;  /* 0xfffffe000d0d3890 */ /* 0x000fe8000ff5e03f */
[----:B-----5:R-:W-:Y:S01]  /*9540*/  @P0 IADD3.X R45, R155, UR12, RZ, P1, !PT ;  /* 0x0000000c9b2d0c10 */ /* 0x020fe20008ffe4ff */
[-C--:B------:R-:W-:Y:S01]  /*9550*/  HMMA.16816.F32.BF16 R12, R136, R50.reuse, R12 ;  /* 0x00000032880c723c */ /* 0x080fe2000004180c */
[----:B------:R-:W-:Y:S03]  /*9560*/  @UP3 UIADD3.X UR12, UR12, -0x1, URZ, UP2, !UPT ;  /* 0xffffffff0c0c3890 */ /* 0x000fe600097fe43f */
[----:B------:R-:W2:Y:S02]  /*9570*/  @P0 LDG.E R151, desc[UR10][R44.64+0x120] ;  /* 0x0001200a2c970981 */ /* 0x000ea4000c1e1900 */
[C---:B------:R-:W-:Y:S02]  /*9580*/  HMMA.16816.F32.BF16 R16, R36.reuse, R50, R16 ;  /* 0x000000322410723c */ /* 0x040fe40000041810 */
[----:B------:R-:W4:Y:S04]  /*9590*/  @P0 LDG.E R152, desc[UR10][R44.64+0x100] ;  /* 0x0001000a2c980981 */ /* 0x000f28000c1e1900 */
[-C--:B------:R-:W-:Y:S01]  /*95a0*/  HMMA.16816.F32.BF16 R20, R36, R140.reuse, R20 ;  /* 0x0000008c2414723c */ /* 0x080fe20000041814 */
[----:B------:R-:W5:Y:S04]  /*95b0*/  @P0 LDG.E R153, desc[UR10][R44.64+0x20] ;  /* 0x0000200a2c990981 */ /* 0x000f68000c1e1900 */
[----:B------:R3:W5:Y:S01]  /*95c0*/  @P0 LDG.E R154, desc[UR10][R44.64] ;  /* 0x0000000a2c9a0981 */ /* 0x000762000c1e1900 */
[C---:B------:R-:W-:Y:S06]  /*95d0*/  HMMA.16816.F32.BF16 R24, R136.reuse, R140, R24 ;  /* 0x0000008c8818723c */ /* 0x040fec0000041818 */
[-C--:B------:R-:W-:Y:S06]  /*95e0*/  HMMA.16816.F32.BF16 R28, R136, R142.reuse, R28 ;  /* 0x0000008e881c723c */ /* 0x080fec000004181c */
[----:B------:R-:W-:Y:S06]  /*95f0*/  HMMA.16816.F32.BF16 R32, R36, R142, R32 ;  /* 0x0000008e2420723c */ /* 0x000fec0000041820 */
[-C--:B------:R-:W-:Y:S05]  /*9600*/  HMMA.16816.F32.BF16 R4, R40, R52.reuse, R4 ;  /* 0x000000342804723c */ /* 0x080fea0000041804 */
[----:B-1----:R-:W-:Y:S01]  /*9610*/  IMAD R38, R0, UR18, RZ ;  /* 0x0000001200267c24 */ /* 0x002fe2000f8e02ff */
[C---:B---3--:R-:W-:Y:S05]  /*9620*/  HMMA.16816.F32.BF16 R8, R56.reuse, R52, R8 ;  /* 0x000000343808723c */ /* 0x048fea0000041808 */
[----:B------:R-:W-:Y:S01]  /*9630*/  IMAD.U32 R0, R38, -0x80, RZ ;  /* 0xffffff8026007824 */ /* 0x000fe200078e00ff */
[-C--:B------:R-:W-:Y:S05]  /*9640*/  HMMA.16816.F32.BF16 R12, R56, R54.reuse, R12 ;  /* 0x00000036380c723c */ /* 0x080fea000004180c */
[C---:B------:R-:W-:Y:S01]  /*9650*/  LEA R2, P1, R0.reuse, R146, 0x2 ;  /* 0x0000009200027211 */ /* 0x040fe200078210ff */
[C---:B------:R-:W-:Y:S04]  /*9660*/  HMMA.16816.F32.BF16 R16, R40.reuse, R54, R16 ;  /* 0x000000362810723c */ /* 0x040fe80000041810 */
[----:B------:R-:W-:Y:S01]  /*9670*/  STL [R1+0x2c], R2 ;  /* 0x00002c0201007387 */ /* 0x000fe20000100800 */
[----:B------:R-:W-:Y:S01]  /*9680*/  LEA.HI.X.SX32 R36, R0, R147, 0x2, P1 ;  /* 0x0000009300247211 */ /* 0x000fe200008f16ff */
[-C--:B------:R-:W-:Y:S04]  /*9690*/  HMMA.16816.F32.BF16 R20, R40, R60.reuse, R20 ;  /* 0x0000003c2814723c */ /* 0x080fe80000041814 */
[----:B------:R1:W-:Y:S01]  /*96a0*/  STL [R1+0x28], R36 ;  /* 0x0000282401007387 */ /* 0x0003e20000100800 */
[----:B------:R-:W-:Y:S01]  /*96b0*/  IMAD.MOV.U32 R37, RZ, RZ, R36 ;  /* 0x000000ffff257224 */ /* 0x000fe200078e0024 */
[C---:B------:R-:W-:Y:S05]  /*96c0*/  HMMA.16816.F32.BF16 R24, R56.reuse, R60, R24 ;  /* 0x0000003c3818723c */ /* 0x040fea0000041818 */
[C---:B------:R-:W-:Y:S01]  /*96d0*/  IMAD.SHL.U32 R0, R38.reuse, 0x8, RZ ;  /* 0x0000000826007824 */ /* 0x040fe200078e00ff */
[-C--:B------:R-:W-:Y:S05]  /*96e0*/  HMMA.16816.F32.BF16 R28, R56, R62.reuse, R28 ;  /* 0x0000003e381c723c */ /* 0x080fea000004181c */
[C---:B------:R-:W-:Y:S01]  /*96f0*/  IMAD.SHL.U32 R45, R38.reuse, 0x10, RZ ;  /* 0x00000010262d7824 */ /* 0x040fe200078e00ff */
[----:B------:R-:W-:Y:S05]  /*9700*/  HMMA.16816.F32.BF16 R32, R40, R62, R32 ;  /* 0x0000003e2820723c */ /* 0x000fea0000041820 */
[C---:B------:R-:W-:Y:S02]  /*9710*/  IMAD R44, R38.reuse, 0x28, RZ ;  /* 0x00000028262c7824 */ /* 0x040fe400078e02ff */
[C---:B------:R-:W-:Y:S04]  /*9720*/  IMAD.SHL.U32 R41, R38.reuse, 0x20, RZ ;  /* 0x0000002026297824 */ /* 0x040fe800078e00ff */
[----:B-1----:R-:W-:Y:S02]  /*9730*/  IMAD.MOV.U32 R36, RZ, RZ, R2 ;  /* 0x000000ffff247224 */ /* 0x002fe400078e0002 */
[C---:B------:R-:W-:Y:S02]  /*9740*/  IMAD R2, R38.reuse, 0x18, RZ ;  /* 0x0000001826027824 */ /* 0x040fe400078e02ff */
[----:B------:R-:W-:Y:S01]  /*9750*/  IMAD R39, R38, 0x30, RZ ;  /* 0x0000003026277824 */ /* 0x000fe200078e02ff */
[CC--:B------:R-:W-:Y:S01]  /*9760*/  LEA R52, P1, R0.reuse, R36.reuse, 0x2 ;  /* 0x0000002400347211 */ /* 0x0c0fe200078210ff */
[----:B------:R1:W-:Y:S01]  /*9770*/  REDG.E.ADD.F32.FTZ.RN.STRONG.GPU desc[UR10][R36.64], R4 ;  /* 0x00000004240079a6 */ /* 0x0003e2000c10f38a */
[CC--:B------:R-:W-:Y:S02]  /*9780*/  LEA R40, P2, R41.reuse, R36.reuse, 0x2 ;  /* 0x0000002429287211 */ /* 0x0c0fe400078410ff */
[-C--:B------:R-:W-:Y:S02]  /*9790*/  LEA.HI.X.SX32 R53, R0, R37.reuse, 0x2, P1 ;  /* 0x0000002500357211 */ /* 0x080fe400008f16ff */
[-C--:B------:R-:W-:Y:S03]  /*97a0*/  LEA.HI.X.SX32 R41, R41, R37.reuse, 0x2, P2 ;  /* 0x0000002529297211 */ /* 0x080fe600010f16ff */
[----:B------:R3:W-:Y:S01]  /*97b0*/  REDG.E.ADD.F32.FTZ.RN.STRONG.GPU desc[UR10][R52.64], R5 ;  /* 0x00000005340079a6 */ /* 0x0007e2000c10f38a */
[CC--:B-1----:R-:W-:Y:S04]  /*97c0*/  LEA R4, P1, R45.reuse, R36.reuse, 0x2 ;  /* 0x000000242d047211 */ /* 0x0c2fe800078210ff */
[-C--:B---3--:R-:W-:Y:S05]  /*97d0*/  LEA.HI.X.SX32 R5, R45, R37.reuse, 0x2, P1 ;  /* 0x000000252d057211 */ /* 0x088fea00008f16ff */
[----:B------:R1:W-:Y:S02]  /*97e0*/  REDG.E.ADD.F32.FTZ.RN.STRONG.GPU desc[UR10][R4.64], R6 ;  /* 0x00000006040079a6 */ /* 0x0003e4000c10f38a */
[-C--:B-1----:R-:W-:Y:S02]  /*97f0*/  LEA R6, P1, R44, R36.reuse, 0x2 ;  /* 0x000000242c067211 */ /* 0x082fe400078210ff */
[----:B--2---:R-:W-:Y:S04]  /*9800*/  @P0 STL [R1+0x3c], R151 ;  /* 0x00003c9701000387 */ /* 0x004fe80000100800 */
[----:B----4-:R-:W-:Y:S04]  /*9810*/  @P0 STL [R1+0x38], R152 ;  /* 0x0000389801000387 */ /* 0x010fe80000100800 */
[----:B-----5:R-:W-:Y:S04]  /*9820*/  @P0 STL [R1+0x44], R153 ;  /* 0x0000449901000387 */ /* 0x020fe80000100800 */
[----:B------:R-:W-:Y:S01]  /*9830*/  @P0 STL [R1+0x40], R154 ;  /* 0x0000409a01000387 */ /* 0x000fe20000100800 */
[CC--:B------:R-:W-:Y:S03]  /*9840*/  LEA R42, P0, R2.reuse, R36.reuse, 0x2 ;  /* 0x00000024022a7211 */ /* 0x0c0fe600078010ff */
[----:B------:R-:W2:Y:S01]  /*9850*/  LDL R185, [R1+0x50] ;  /* 0x0000500001b97983 */ /* 0x000ea20000100800 */
[-C--:B------:R-:W-:Y:S01]  /*9860*/  LEA.HI.X.SX32 R43, R2, R37.reuse, 0x2, P0 ;  /* 0x00000025022b7211 */ /* 0x080fe200000f16ff */
[C---:B------:R-:W-:Y:S01]  /*9870*/  IMAD R2, R38.reuse, 0x48, RZ ;  /* 0x0000004826027824 */ /* 0x040fe200078e02ff */
[CC--:B------:R-:W-:Y:S03]  /*9880*/  LEA R4, P0, R39.reuse, R36.reuse, 0x2 ;  /* 0x0000002427047211 */ /* 0x0c0fe600078010ff */
[----:B------:R1:W-:Y:S01]  /*9890*/  REDG.E.ADD.F32.FTZ.RN.STRONG.GPU desc[UR10][R42.64], R7 ;  /* 0x000000072a0079a6 */ /* 0x0003e2000c10f38a */
[-C--:B------:R-:W-:Y:S01]  /*98a0*/  LEA.HI.X.SX32 R5, R39, R37.reuse, 0x2, P0 ;  /* 0x0000002527057211 */ /* 0x080fe200000f16ff */
[----:B------:R-:W-:Y:S02]  /*98b0*/  IMAD R39, R38, 0x50, RZ ;  /* 0x0000005026277824 */ /* 0x000fe400078e02ff */
[----:B------:R3:W-:Y:S01]  /*98c0*/  REDG.E.ADD.F32.FTZ.RN.STRONG.GPU desc[UR10][R40.64], R8 ;  /* 0x00000008280079a6 */ /* 0x0007e2000c10f38a */
[-C--:B-1----:R-:W-:Y:S01]  /*98d0*/  LEA.HI.X.SX32 R7, R44, R37.reuse, 0x2, P1 ;  /* 0x000000252c077211 */ /* 0x082fe200008f16ff */
[C---:B---3--:R-:W-:Y:S04]  /*98e0*/  IMAD R8, R38.reuse, 0x38, RZ ;  /* 0x0000003826087824 */ /* 0x048fe800078e02ff */
[----:B------:R1:W-:Y:S04]  /*98f0*/  REDG.E.ADD.F32.FTZ.RN.STRONG.GPU desc[UR10][R6.64], R9 ;  /* 0x00000009060079a6 */ /* 0x0003e8000c10f38a */
[----:B------:R3:W-:Y:S01]  /*9900*/  REDG.E.ADD.F32.FTZ.RN.STRONG.GPU desc[UR10][R4.64], R10 ;  /* 0x0000000a040079a6 */ /* 0x0007e2000c10f38a */
[----:B-1----:R-:W-:Y:S01]  /*9910*/  IMAD.SHL.U32 R7, R38, 0x40, RZ ;  /* 0x0000004026077824 */ /* 0x002fe200078e00ff */
[-C--:B---3--:R-:W-:Y:S01]  /*9920*/  LEA R4, P0, R8, R36.reuse, 0x2 ;  /* 0x0000002408047211 */ /* 0x088fe200078010ff */
[----:B------:R-:W-:Y:S03]  /*9930*/  IMAD R10, R38, 0x58, RZ ;  /* 0x00000058260a7824 */ /* 0x000fe600078e02ff */
[CC--:B------:R-:W-:Y:S02]  /*9940*/  LEA R40, P2, R7.reuse, R36.reuse, 0x2 ;  /* 0x0000002407287211 */ /* 0x0c0fe400078410ff */
[-C--:B------:R-:W-:Y:S02]  /*9950*/  LEA.HI.X.SX32 R5, R8, R37.reuse, 0x2, P0 ;  /* 0x0000002508057211 */ /* 0x080fe400000f16ff */
[CC--:B------:R-:W-:Y:S02]  /*9960*/  LEA R8, P1, R2.reuse, R36.reuse, 0x2 ;  /* 0x0000002402087211 */ /* 0x0c0fe400078210ff */
[-C--:B------:R-:W-:Y:S01]  /*9970*/  LEA.HI.X.SX32 R41, R7, R37.reuse, 0x2, P2 ;  /* 0x0000002507297211 */ /* 0x080fe200010f16ff */
[----:B------:R1:W-:Y:S01]  /*9980*/  REDG.E.ADD.F32.FTZ.RN.STRONG.GPU desc[UR10][R4.64], R11 ;  /* 0x0000000b040079a6 */ /* 0x0003e2000c10f38a */
[CC--:B------:R-:W-:Y:S02]  /*9990*/  LEA R6, P0, R39.reuse, R36.reuse, 0x2 ;  /* 0x0000002427067211 */ /* 0x0c0fe400078010ff */
[-C--:B------:R-:W-:Y:S01]  /*99a0*/  LEA.HI.X.SX32 R9, R2, R37.reuse, 0x2, P1 ;  /* 0x0000002502097211 */ /* 0x080fe200008f16ff */
[----:B------:R-:W-:Y:S01]  /*99b0*/  REDG.E.ADD.F32.FTZ.RN.STRONG.GPU desc[UR10][R40.64], R16 ;  /* 0x00000010280079a6 */ /* 0x000fe2000c10f38a */
[-C--:B------:R-:W-:Y:S01]  /*99c0*/  LEA.HI.X.SX32 R7, R39, R37.reuse, 0x2, P0 ;  /* 0x0000002527077211 */ /* 0x080fe200000f16ff */
[----:B------:R-:W-:Y:S02]  /*99d0*/  VIADD R2, R45, 0x20 ;  /* 0x000000202d027836 */ /* 0x000fe40000000000 */
[----:B------:R3:W-:Y:S02]  /*99e0*/  REDG.E.ADD.F32.FTZ.RN.STRONG.GPU desc[UR10][R8.64], R17 ;  /* 0x00000011080079a6 */ /* 0x0007e4000c10f38a */
[----:B------:R-:W-:Y:S02]  /*99f0*/  IMAD.IADD R39, R0, 0x1, R2 ;  /* 0x0000000100277824 */ /* 0x000fe400078e0202 */
[----:B------:R4:W-:Y:S01]  /*9a00*/  REDG.E.ADD.F32.FTZ.RN.STRONG.GPU desc[UR10][R6.64], R18 ;  /* 0x00000012060079a6 */ /* 0x0009e2000c10f38a */
[CC--:B-1----:R-:W-:Y:S04]  /*9a10*/  LEA R4, P1, R10.reuse, R36.reuse, 0x2 ;  /* 0x000000240a047211 */ /* 0x0c2fe800078210ff */
[-C--:B------:R-:W-:Y:S01]  /*9a20*/  LEA.HI.X.SX32 R5, R10, R37.reuse, 0x2, P1 ;  /* 0x000000250a057211 */ /* 0x080fe200008f16ff */
[C---:B---3--:R-:W-:Y:S04]  /*9a30*/  IMAD R9, R38.reuse, 0x60, RZ ;  /* 0x0000006026097824 */ /* 0x048fe800078e02ff */
[----:B------:R1:W-:Y:S01]  /*9a40*/  REDG.E.ADD.F32.FTZ.RN.STRONG.GPU desc[UR10][R4.64], R19 ;  /* 0x00000013040079a6 */ /* 0x0003e2000c10f38a */
[----:B----4-:R-:W-:Y:S01]  /*9a50*/  IMAD R7, R38, 0x68, RZ ;  /* 0x0000006826077824 */ /* 0x010fe200078e02ff */
[-C--:B------:R-:W-:Y:S01]  /*9a60*/  LEA R10, P0, R9, R36.reuse, 0x2 ;  /* 0x00000024090a7211 */ /* 0x080fe200078010ff */
[----:B------:R-:W-:Y:S03]  /*9a70*/  IMAD.IADD R6, R0, 0x1, R39 ;  /* 0x0000000100067824 */ /* 0x000fe600078e0227 */
[-C--:B------:R-:W-:Y:S02]  /*9a80*/  LEA R8, P2, R7, R36.reuse, 0x2 ;  /* 0x0000002407087211 */ /* 0x080fe400078410ff */
[-C--:B------:R-:W-:Y:S02]  /*9a90*/  LEA.HI.X.SX32 R11, R9, R37.reuse, 0x2, P0 ;  /* 0x00000025090b7211 */ /* 0x080fe400000f16ff */
[-C--:B------:R-:W-:Y:S02]  /*9aa0*/  LEA.HI.X.SX32 R9, R7, R37.reuse, 0x2, P2 ;  /* 0x0000002507097211 */ /* 0x080fe400010f16ff */
[CC--:B------:R-:W-:Y:S01]  /*9ab0*/  LEA R48, P2, R39.reuse, R36.reuse, 0x2 ;  /* 0x0000002427307211 */ /* 0x0c0fe200078410ff */
[----:B------:R3:W-:Y:S03]  /*9ac0*/  REDG.E.ADD.F32.FTZ.RN.STRONG.GPU desc[UR10][R10.64], R12 ;  /* 0x0000000c0a0079a6 */ /* 0x0007e6000c10f38a */
[-C--:B------:R-:W-:Y:S01]  /*9ad0*/  LEA.HI.X.SX32 R49, R39, R37.reuse, 0x2, P2 ;  /* 0x0000002527317211 */ /* 0x080fe200010f16ff */
[----:B------:R4:W-:Y:S01]  /*9ae0*/  REDG.E.ADD.F32.FTZ.RN.STRONG.GPU desc[UR10][R8.64], R13 ;  /* 0x0000000d080079a6 */ /* 0x0009e2000c10f38a */
[C---:B-1----:R-:W-:Y:S02]  /*9af0*/  IMAD R4, R38.reuse, 0x70, RZ ;  /* 0x0000007026047824 */ /* 0x042fe400078e02ff */
[----:B------:R-:W-:Y:S02]  /*9b00*/  IMAD R38, R38, 0x78, RZ ;  /* 0x0000007826267824 */ /* 0x000fe400078e02ff */
[----:B------:R-:W-:Y:S01]  /*9b10*/  IMAD.IADD R5, R0, 0x1, R6 ;  /* 0x0000000100057824 */ /* 0x000fe200078e0206 */
[-C--:B------:R-:W-:Y:S02]  /*9b20*/  LEA R16, P1, R4, R36.reuse, 0x2 ;  /* 0x0000002404107211 */ /* 0x080fe400078210ff */
[-C--:B------:R-:W-:Y:S02]  /*9b30*/  LEA R18, P0, R38, R36.reuse, 0x2 ;  /* 0x0000002426127211 */ /* 0x080fe400078010ff */
[-C--:B------:R-:W-:Y:S02]  /*9b40*/  LEA.HI.X.SX32 R17, R4, R37.reuse, 0x2, P1 ;  /* 0x0000002504117211 */ /* 0x080fe400008f16ff */
[-C--:B------:R-:W-:Y:S02]  /*9b50*/  LEA.HI.X.SX32 R19, R38, R37.reuse, 0x2, P0 ;  /* 0x0000002526137211 */ /* 0x080fe400000f16ff */
[-C--:B------:R-:W-:Y:S01]  /*9b60*/  LEA R50, P0, R2, R36.reuse, 0x2 ;  /* 0x0000002402327211 */ /* 0x080fe200078010ff */
[----:B------:R1:W-:Y:S01]  /*9b70*/  REDG.E.ADD.F32.FTZ.RN.STRONG.GPU desc[UR10][R16.64], R14 ;  /* 0x0000000e100079a6 */ /* 0x0003e2000c10f38a */
[-C--:B------:R-:W-:Y:S01]  /*9b80*/  LEA R46, P1, R6, R36.reuse, 0x2 ;  /* 0x00000024062e7211 */ /* 0x080fe200078210ff */
[----:B---3--:R-:W-:Y:S01]  /*9b90*/  IMAD.IADD R10, R0, 0x1, R5 ;  /* 0x00000001000a7824 */ /* 0x008fe200078e0205 */
[-C--:B------:R-:W-:Y:S01]  /*9ba0*/  LEA.HI.X.SX32 R51, R2, R37.reuse, 0x2, P0 ;  /* 0x0000002502337211 */ /* 0x080fe200000f16ff */
[----:B------:R3:W-:Y:S01]  /*9bb0*/  REDG.E.ADD.F32.FTZ.RN.STRONG.GPU desc[UR10][R18.64], R15 ;  /* 0x0000000f120079a6 */ /* 0x0007e2000c10f38a */
[CC--:B------:R-:W-:Y:S01]  /*9bc0*/  LEA R44, P0, R5.reuse, R36.reuse, 0x2 ;  /* 0x00000024052c7211 */ /* 0x0c0fe200078010ff */
[----:B----4-:R-:W-:Y:S01]  /*9bd0*/  IMAD.IADD R9, R0, 0x1, R10 ;  /* 0x0000000100097824 */ /* 0x010fe200078e020a */
[-C--:B------:R-:W-:Y:S01]  /*9be0*/  LEA.HI.X.SX32 R47, R6, R37.reuse, 0x2, P1 ;  /* 0x00000025062f7211 */ /* 0x080fe200008f16ff */
[----:B------:R-:W-:Y:S01]  /*9bf0*/  REDG.E.ADD.F32.FTZ.RN.STRONG.GPU desc[UR10][R36.64+0x80], R20 ;  /* 0x00008014240079a6 */ /* 0x000fe2000c10f38a */
[-C--:B------:R-:W-:Y:S01]  /*9c00*/  LEA.HI.X.SX32 R45, R5, R37.reuse, 0x2, P0 ;  /* 0x00000025052d7211 */ /* 0x080fe200000f16ff */
[----:B------:R-:W-:Y:S01]  /*9c10*/  IMAD.IADD R4, R0, 0x1, R9 ;  /* 0x0000000100047824 */ /* 0x000fe200078e0209 */
[-C--:B------:R-:W-:Y:S01]  /*9c20*/  LEA R42, P2, R10, R36.reuse, 0x2 ;  /* 0x000000240a2a7211 */ /* 0x080fe200078410ff */
[----:B------:R-:W-:Y:S01]  /*9c30*/  REDG.E.ADD.F32.FTZ.RN.STRONG.GPU desc[UR10][R52.64+0x80], R21 ;  /* 0x00008015340079a6 */ /* 0x000fe2000c10f38a */
[CC--:B------:R-:W-:Y:S01]  /*9c40*/  LEA R40, P1, R9.reuse, R36.reuse, 0x2 ;  /* 0x0000002409287211 */ /* 0x0c0fe200078210ff */
[----:B------:R-:W-:Y:S01]  /*9c50*/  IMAD.IADD R8, R0, 0x1, R4 ;  /* 0x0000000100087824 */ /* 0x000fe200078e0204 */
[-C--:B------:R-:W-:Y:S01]  /*9c60*/  LEA.HI.X.SX32 R43, R10, R37.reuse, 0x2, P2 ;  /* 0x000000250a2b7211 */ /* 0x080fe200010f16ff */
[----:B------:R-:W-:Y:S01]  /*9c70*/  REDG.E.ADD.F32.FTZ.RN.STRONG.GPU desc[UR10][R50.64], R22 ;  /* 0x00000016320079a6 */ /* 0x000fe2000c10f38a */
[-C--:B------:R-:W-:Y:S01]  /*9c80*/  LEA R38, P0, R4, R36.reuse, 0x2 ;  /* 0x0000002404267211 */ /* 0x080fe200078010ff */
[----:B------:R-:W-:Y:S01]  /*9c90*/  IMAD.IADD R7, R0, 0x1, R8 ;  /* 0x0000000100077824 */ /* 0x000fe200078e0208 */
[-C--:B------:R-:W-:Y:S01]  /*9ca0*/  LEA.HI.X.SX32 R41, R9, R37.reuse, 0x2, P1 ;  /* 0x0000002509297211 */ /* 0x080fe200008f16ff */
[----:B------:R-:W-:Y:S01]  /*9cb0*/  REDG.E.ADD.F32.FTZ.RN.STRONG.GPU desc[UR10][R48.64], R23 ;  /* 0x00000017300079a6 */ /* 0x000fe2000c10f38a */
[-C--:B------:R-:W-:Y:S01]  /*9cc0*/  LEA.HI.X.SX32 R39, R4, R37.reuse, 0x2, P0 ;  /* 0x0000002504277211 */ /* 0x080fe200000f16ff */
[C---:B------:R-:W-:Y:S02]  /*9cd0*/  IMAD.IADD R6, R0.reuse, 0x1, R7 ;  /* 0x0000000100067824 */ /* 0x040fe400078e0207 */
[----:B------:R-:W-:Y:S02]  /*9ce0*/  REDG.E.ADD.F32.FTZ.RN.STRONG.GPU desc[UR10][R46.64], R24 ;  /* 0x000000182e0079a6 */ /* 0x000fe4000c10f38a */
[----:B------:R-:W-:Y:S01]  /*9cf0*/  IMAD.IADD R5, R0, 0x1, R6 ;  /* 0x0000000100057824 */ /* 0x000fe200078e0206 */
[CC--:B-1----:R-:W-:Y:S01]  /*9d00*/  LEA R16, P1, R7.reuse, R36.reuse, 0x2 ;  /* 0x0000002407107211 */ /* 0x0c2fe200078210ff */
[----:B------:R-:W-:Y:S01]  /*9d10*/  REDG.E.ADD.F32.FTZ.RN.STRONG.GPU desc[UR10][R44.64], R25 ;  /* 0x000000192c0079a6 */ /* 0x000fe2000c10f38a */
[-C--:B------:R-:W-:Y:S01]  /*9d20*/  LEA R14, P0, R6, R36.reuse, 0x2 ;  /* 0x00000024060e7211 */ /* 0x080fe200078010ff */
[----:B------:R-:W-:Y:S01]  /*9d30*/  IMAD.IADD R4, R0, 0x1, R5 ;  /* 0x0000000100047824 */ /* 0x000fe200078e0205 */
[-C--:B---3--:R-:W-:Y:S01]  /*9d40*/  LEA R18, P2, R8, R36.reuse, 0x2 ;  /* 0x0000002408127211 */ /* 0x088fe200078410ff */
[----:B------:R-:W-:Y:S01]  /*9d50*/  REDG.E.ADD.F32.FTZ.RN.STRONG.GPU desc[UR10][R42.64], R26 ;  /* 0x0000001a2a0079a6 */ /* 0x000fe2000c10f38a */
[-C--:B------:R-:W-:Y:S01]  /*9d60*/  LEA.HI.X.SX32 R17, R7, R37.reuse, 0x2, P1 ;  /* 0x0000002507117211 */ /* 0x080fe200008f16ff */
[----:B------:R-:W-:Y:S01]  /*9d70*/  IMAD.IADD R2, R0, 0x1, R4 ;  /* 0x0000000100027824 */ /* 0x000fe200078e0204 */
[-C--:B------:R-:W-:Y:S01]  /*9d80*/  LEA.HI.X.SX32 R19, R8, R37.reuse, 0x2, P2 ;  /* 0x0000002508137211 */ /* 0x080fe200010f16ff */
[----:B------:R-:W-:Y:S01]  /*9d90*/  REDG.E.ADD.F32.FTZ.RN.STRONG.GPU desc[UR10][R40.64], R27 ;  /* 0x0000001b280079a6 */ /* 0x000fe2000c10f38a */
[-C--:B------:R-:W-:Y:S01]  /*9da0*/  LEA.HI.X.SX32 R15, R6, R37.reuse, 0x2, P0 ;  /* 0x00000025060f7211 */ /* 0x080fe200000f16ff */
[----:B------:R-:W-:Y:S01]  /*9db0*/  IMAD.IADD R0, R0, 0x1, R2 ;  /* 0x0000000100007824 */ /* 0x000fe200078e0202 */
[CC--:B------:R-:W-:Y:S01]  /*9dc0*/  LEA R12, P3, R5.reuse, R36.reuse, 0x2 ;  /* 0x00000024050c7211 */ /* 0x0c0fe200078610ff */
        /* <DEDUP_REMOVED lines=19> */
[----:B------:R-:W-:Y:S04]  /*9f00*/  REDG.E.ADD.F32.FTZ.RN.STRONG.GPU desc[UR10][R6.64], R31 ;  /* 0x0000001f060079a6 */ /* 0x000fe8000c10f38a */
[----:B------:R-:W-:Y:S04]  /*9f10*/  LDSM.16.MT88.4 R4, [R3+0x14000] ;  /* 0x014000000304783b */ /* 0x000fe80000004200 */
[----:B------:R-:W1:Y:S04]  /*9f20*/  LDSM.16.MT88.4 R8, [R184] ;  /* 0x00000000b808783b */ /* 0x000e680000004200 */
[----:B------:R-:W3:Y:S04]  /*9f30*/  LDSM.16.MT88.4 R12, [R3+0x18000] ;  /* 0x01800000030c783b */ /* 0x000ee80000004200 */
[----:B------:R-:W-:Y:S04]  /*9f40*/  LDSM.16.MT88.4 R20, [R3+0x14800] ;  /* 0x014800000314783b */ /* 0x000fe80000004200 */
[----:B------:R-:W-:Y:S04]  /*9f50*/  LDSM.16.MT88.4 R24, [R184+0x800] ;  /* 0x00080000b818783b */ /* 0x000fe80000004200 */
[----:B------:R-:W-:Y:S04]  /*9f60*/  LDSM.16.MT88.4 R32, [R3+0x18800] ;  /* 0x018800000320783b */ /* 0x000fe80000004200 */
[----:B------:R-:W-:Y:S04]  /*9f70*/  LDSM.16.MT88.4 R36, [R184+0x1000] ;  /* 0x00100000b824783b */ /* 0x000fe80000004200 */
[----:B------:R-:W-:Y:S01]  /*9f80*/  LDSM.16.MT88.4 R40, [R3+0x19000] ;  /* 0x019000000328783b */ /* 0x000fe20000004200 */
[-C--:B-1----:R-:W-:Y:S06]  /*9f90*/  HMMA.16816.F32.BF16 R100, R4, R8.reuse, R100 ;  /* 0x000000080464723c */ /* 0x082fec0000041864 */
[C---:B---3--:R-:W-:Y:S06]  /*9fa0*/  HMMA.16816.F32.BF16 R104, R12.reuse, R8, R104 ;  /* 0x000000080c68723c */ /* 0x048fec0000041868 */
[-C--:B------:R-:W-:Y:S06]  /*9fb0*/  HMMA.16816.F32.BF16 R108, R12, R10.reuse, R108 ;  /* 0x0000000a0c6c723c */ /* 0x080fec000004186c */
[C---:B------:R-:W-:Y:S01]  /*9fc0*/  HMMA.16816.F32.BF16 R112, R4.reuse, R10, R112 ;  /* 0x0000000a0470723c */ /* 0x040fe20000041870 */
[----:B------:R-:W-:Y:S04]  /*9fd0*/  LDSM.16.MT88.4 R8, [R3+0x15000] ;  /* 0x015000000308783b */ /* 0x000fe80000004200 */
[----:B--2---:R-:W-:Y:S05]  /*9fe0*/  IMAD.IADD R0, R185, 0x1, R184 ;  /* 0x00000001b9007824 */ /* 0x004fea00078e02b8 */
[----:B------:R-:W1:Y:S04]  /*9ff0*/  LDSM.16.MT88.4 R16, [R0] ;  /* 0x000000000010783b */ /* 0x000e680000004200 */
[----:B------:R-:W2:Y:S01]  /*a000*/  LDSM.16.MT88.4 R28, [R0+0x800] ;  /* 0x00080000001c783b */ /* 0x000ea20000004200 */
[-C--:B-1----:R-:W-:Y:S06]  /*a010*/  HMMA.16816.F32.BF16 R116, R4, R16.reuse, R116 ;  /* 0x000000100474723c */ /* 0x082fec0000041874 */
[C---:B------:R-:W-:Y:S06]  /*a020*/  HMMA.16816.F32.BF16 R120, R12.reuse, R16, R120 ;  /* 0x000000100c78723c */ /* 0x040fec0000041878 */
[-C--:B------:R-:W-:Y:S01]  /*a030*/  HMMA.16816.F32.BF16 R124, R12, R18.reuse, R124 ;  /* 0x000000120c7c723c */ /* 0x080fe2000004187c */
[----:B------:R-:W1:Y:S05]  /*a040*/  LDSM.16.MT88.4 R12, [R0+0x1000] ;  /* 0x00100000000c783b */ /* 0x000e6a0000004200 */
[----:B------:R-:W-:Y:S01]  /*a050*/  HMMA.16816.F32.BF16 R128, R4, R18, R128 ;  /* 0x000000120480723c */ /* 0x000fe20000041880 */
[----:B------:R-:W-:Y:S04]  /*a060*/  LDSM.16.MT88.4 R4, [R3+0x15800] ;  /* 0x015800000304783b */ /* 0x000fe80000004200 */
[----:B------:R-:W3:Y:S01]  /*a070*/  LDSM.16.MT88.4 R16, [R184+0x1800] ;  /* 0x00180000b810783b */ /* 0x000ee20000004200 */
        /* <DEDUP_REMOVED lines=11> */
[----:B------:R-:W5:Y:S01]  /*a130*/  LDSM.16.MT88.4 R28, [R184+0x2000] ;  /* 0x00200000b81c783b */ /* 0x000f620000004200 */
[-C--:B------:R-:W-:Y:S06]  /*a140*/  HMMA.16816.F32.BF16 R100, R8, R36.reuse, R100 ;  /* 0x000000240864723c */ /* 0x080fec0000041864 */
[C---:B------:R-:W-:Y:S06]  /*a150*/  HMMA.16816.F32.BF16 R104, R40.reuse, R36, R104 ;  /* 0x000000242868723c */ /* 0x040fec0000041868 */
[-C--:B------:R-:W-:Y:S06]  /*a160*/  HMMA.16816.F32.BF16 R108, R40, R38.reuse, R108 ;  /* 0x00000026286c723c */ /* 0x080fec000004186c */
[C---:B------:R-:W-:Y:S01]  /*a170*/  HMMA.16816.F32.BF16 R112, R8.reuse, R38, R112 ;  /* 0x000000260870723c */ /* 0x040fe20000041870 */
[----:B------:R-:W5:Y:S05]  /*a180*/  LDSM.16.MT88.4 R36, [R3+0x1a000] ;  /* 0x01a000000324783b */ /* 0x000f6a0000004200 */
[-C--:B-1----:R-:W-:Y:S06]  /*a190*/  HMMA.16816.F32.BF16 R116, R8, R12.reuse, R116 ;  /* 0x0000000c0874723c */ /* 0x082fec0000041874 */
[C---:B------:R-:W-:Y:S06]  /*a1a0*/  HMMA.16816.F32.BF16 R120, R40.reuse, R12, R120 ;  /* 0x0000000c2878723c */ /* 0x040fec0000041878 */
[-C--:B------:R-:W-:Y:S01]  /*a1b0*/  HMMA.16816.F32.BF16 R124, R40, R14.reuse, R124 ;  /* 0x0000000e287c723c */ /* 0x080fe2000004187c */
[----:B------:R-:W1:Y:S05]  /*a1c0*/  LDSM.16.MT88.4 R40, [R0+0x2000] ;  /* 0x002000000028783b */ /* 0x000e6a0000004200 */
[----:B------:R-:W-:Y:S01]  /*a1d0*/  HMMA.16816.F32.BF16 R128, R8, R14, R128 ;  /* 0x0000000e0880723c */ /* 0x000fe20000041880 */
[----:B------:R-:W-:Y:S04]  /*a1e0*/  LDSM.16.MT88.4 R8, [R3+0x16800] ;  /* 0x016800000308783b */ /* 0x000fe80000004200 */
[----:B------:R-:W1:Y:S01]  /*a1f0*/  LDSM.16.MT88.4 R12, [R184+0x2800] ;  /* 0x00280000b80c783b */ /* 0x000e620000004200 */
[-C--:B---3--:R-:W-:Y:S06]  /*a200*/  HMMA.16816.F32.BF16 R100, R4, R16.reuse, R100 ;  /* 0x000000100464723c */ /* 0x088fec0000041864 */
[C---:B----4-:R-:W-:Y:S06]  /*a210*/  HMMA.16816.F32.BF16 R104, R24.reuse, R16, R104 ;  /* 0x000000101868723c */ /* 0x050fec0000041868 */
[-C--:B------:R-:W-:Y:S06]  /*a220*/  HMMA.16816.F32.BF16 R108, R24, R18.reuse, R108 ;  /* 0x00000012186c723c */ /* 0x080fec000004186c */
[C---:B------:R-:W-:Y:S01]  /*a230*/  HMMA.16816.F32.BF16 R112, R4.reuse, R18, R112 ;  /* 0x000000120470723c */ /* 0x040fe20000041870 */
[----:B------:R-:W3:Y:S05]  /*a240*/  LDSM.16.MT88.4 R16, [R3+0x1a800] ;  /* 0x01a800000310783b */ /* 0x000eea0000004200 */
[-C--:B--2---:R-:W-:Y:S06]  /*a250*/  HMMA.16816.F32.BF16 R116, R4, R32.reuse, R116 ;  /* 0x000000200474723c */ /* 0x084fec0000041874 */
[C---:B------:R-:W-:Y:S06]  /*a260*/  HMMA.16816.F32.BF16 R120, R24.reuse, R32, R120 ;  /* 0x000000201878723c */ /* 0x040fec0000041878 */
[-C--:B------:R-:W-:Y:S01]  /*a270*/  HMMA.16816.F32.BF16 R124, R24, R34.reuse, R124 ;  /* 0x00000022187c723c */ /* 0x080fe2000004187c */
[----:B------:R-:W2:Y:S05]  /*a280*/  LDSM.16.MT88.4 R24, [R0+0x2800] ;  /* 0x002800000018783b */ /* 0x000eaa0000004200 */
[----:B------:R-:W-:Y:S01]  /*a290*/  HMMA.16816.F32.BF16 R128, R4, R34, R128 ;  /* 0x000000220480723c */ /* 0x000fe20000041880 */
[----:B------:R-:W-:Y:S04]  /*a2a0*/  LDSM.16.MT88.4 R4, [R3+0x17000] ;  /* 0x017000000304783b */ /* 0x000fe80000004200 */
[----:B------:R-:W-:Y:S01]  /*a2b0*/  LDSM.16.MT88.4 R32, [R3+0x1b000] ;  /* 0x01b000000320783b */ /* 0x000fe20000004200 */
[-C--:B-----5:R-:W-:Y:S06]  /*a2c0*/  HMMA.16816.F32.BF16 R100, R20, R28.reuse, R100 ;  /* 0x0000001c1464723c */ /* 0x0a0fec0000041864 */
[C---:B------:R-:W-:Y:S06]  /*a2d0*/  HMMA.16816.F32.BF16 R104, R36.reuse, R28, R104 ;  /* 0x0000001c2468723c */ /* 0x040fec0000041868 */
[-C--:B------:R-:W-:Y:S06]  /*a2e0*/  HMMA.16816.F32.BF16 R108, R36, R30.reuse, R108 ;  /* 0x0000001e246c723c */ /* 0x080fec000004186c */
[C---:B------:R-:W-:Y:S01]  /*a2f0*/  HMMA.16816.F32.BF16 R112, R20.reuse, R30, R112 ;  /* 0x0000001e1470723c */ /* 0x040fe20000041870 */
[----:B------:R-:W4:Y:S05]  /*a300*/  LDSM.16.MT88.4 R28, [R184+0x3000] ;  /* 0x00300000b81c783b */ /* 0x000f2a0000004200 */
[-C--:B-1----:R-:W-:Y:S06]  /*a310*/  HMMA.16816.F32.BF16 R116, R20, R40.reuse, R116 ;  /* 0x000000281474723c */ /* 0x082fec0000041874 */
[C---:B------:R-:W-:Y:S06]  /*a320*/  HMMA.16816.F32.BF16 R120, R36.reuse, R40, R120 ;  /* 0x000000282478723c */ /* 0x040fec0000041878 */
[-C--:B------:R-:W-:Y:S01]  /*a330*/  HMMA.16816.F32.BF16 R124, R36, R42.reuse, R124 ;  /* 0x0000002a247c723c */ /* 0x080fe2000004187c */
[----:B------:R-:W1:Y:S05]  /*a340*/  LDSM.16.MT88.4 R36, [R0+0x3000] ;  /* 0x003000000024783b */ /* 0x000e6a0000004200 */
        /* <DEDUP_REMOVED lines=8> */
[-C--:B--2---:R-:W-:Y:S06]  /*a3d0*/  HMMA.16816.F32.BF16 R116, R8, R24.reuse, R116 ;  /* 0x000000180874723c */ /* 0x084fec0000041874 */
[C---:B------:R-:W-:Y:S06]  /*a3e0*/  HMMA.16816.F32.BF16 R120, R16.reuse, R24, R120 ;  /* 0x000000181078723c */ /* 0x040fec0000041878 */
[-C--:B------:R-:W-:Y:S01]  /*a3f0*/  HMMA.16816.F32.BF16 R124, R16, R26.reuse, R124 ;  /* 0x0000001a107c723c */ /* 0x080fe2000004187c */
[----:B------:R2:W5:Y:S05]  /*a400*/  LDSM.16.MT88.4 R16, [R0+0x3800] ;  /* 0x003800000010783b */ /* 0x00056a0000004200 */
[----:B------:R-:W-:Y:S06]  /*a410*/  HMMA.16816.F32.BF16 R128, R8, R26, R128 ;  /* 0x0000001a0880723c */ /* 0x000fec0000041880 */
[-C--:B----4-:R-:W-:Y:S06]  /*a420*/  HMMA.16816.F32.BF16 R100, R4, R28.reuse, R100 ;  /* 0x0000001c0464723c */ /* 0x090fec0000041864 */
[C---:B------:R-:W-:Y:S06]  /*a430*/  HMMA.16816.F32.BF16 R104, R32.reuse, R28, R104 ;  /* 0x0000001c2068723c */ /* 0x040fec0000041868 */
[-C--:B------:R-:W-:Y:S05]  /*a440*/  HMMA.16816.F32.BF16 R108, R32, R30.reuse, R108 ;  /* 0x0000001e206c723c */ /* 0x080fea000004186c */
[C---:B--2---:R-:W-:Y:S01]  /*a450*/  VIADD R0, R184.reuse, 0xffffc000 ;  /* 0xffffc000b8007836 */ /* 0x044fe20000000000 */
[C---:B------:R-:W-:Y:S05]  /*a460*/  HMMA.16816.F32.BF16 R112, R4.reuse, R30, R112 ;  /* 0x0000001e0470723c */ /* 0x040fea0000041870 */
[----:B------:R-:W-:Y:S01]  /*a470*/  @P0 VIADD R0, R184, 0x4000 ;  /* 0x00004000b8000836 */ /* 0x000fe20000000000 */
[-C--:B-1----:R-:W-:Y:S05]  /*a480*/  HMMA.16816.F32.BF16 R116, R4, R36.reuse, R116 ;  /* 0x000000240474723c */ /* 0x082fea0000041874 */
        /* <DEDUP_REMOVED lines=8> */
[-C--:B-----5:R-:W-:Y:S06]  /*a510*/  HMMA.16816.F32.BF16 R116, R12, R16.reuse, R116 ;  /* 0x000000100c74723c */ /* 0x0a0fec0000041874 */
        /* <DEDUP_REMOVED lines=10> */
[----:B------:R-:W5:Y:S04]  /*a5c0*/  LDL R53, [R1+0x78] ;  /* 0x0000780001357983 */ /* 0x000f680000100800 */
        /* <DEDUP_REMOVED lines=8> */
[----:B------:R-:W5:Y:S01]  /*a650*/  LDL R44, [R1+0x94] ;  /* 0x00009400012c7983 */ /* 0x000f620000100800 */
        /* <DEDUP_REMOVED lines=80> */
[----:B-----5:R-:W-:Y:S04]  /*ab60*/  STS [R53], R11 ;  /* 0x0000000b35007388 */ /* 0x020fe80000000800 */
        /* <DEDUP_REMOVED lines=41> */
.L_x_1664:
        /* <DEDUP_REMOVED lines=23> */
.L_x_1665:
        /* <DEDUP_REMOVED lines=13> */
[----:B------:R-:W-:-:S03]  /*b040*/  SHF.R.S32.HI R17, RZ, 0x1f, R0 ;  /* 0x0000001fff117819 */ /* 0x000fc60000011400 */
[----:B------:R-:W-:Y:S01]  /*b050*/  MOV R2, UR14 ;  /* 0x0000000e00027c02 */ /* 0x000fe20008000f00 */
[----:B------:R-:W-:Y:S01]  /*b060*/  ULDC.64 UR14, c[0x0][0x468] ;  /* 0x00011a00000e7ab9 */ /* 0x000fe20000000a00 */
[----:B------:R-:W-:Y:S01]  /*b070*/  IADD3 R4, P0, R4, UR21, RZ ;  /* 0x0000001504047c10 */ /* 0x000fe2000ff1e0ff */
[----:B------:R-:W-:Y:S01]  /*b080*/  UIMAD UR16, UR16, UR14, URZ ;  /* 0x0000000e101072a4 */ /* 0x000fe2000f8e023f */
[----:B------:R-:W-:Y:S02]  /*b090*/  VIADD R6, R0, 0x20 ;  /* 0x0000002000067836 */ /* 0x000fe40000000000 */
[----:B------:R-:W-:Y:S01]  /*b0a0*/  IADD3.X R5, R5, UR22, R2, P0, !PT ;  /* 0x0000001605057c10 */ /* 0x000fe200087fe402 */
[----:B------:R-:W-:Y:S01]  /*b0b0*/  IMAD.U32 R2, RZ, RZ, UR14 ;  /* 0x0000000eff027e24 */ /* 0x000fe2000f8e00ff */
[----:B------:R1:W2:Y:S01]  /*b0c0*/  LDS.128 R20, [R145+0xd000] ;  /* 0x00d0000091147984 */ /* 0x0002a20000000c00 */
[----:B------:R-:W-:Y:S01]  /*b0d0*/  UIMAD UR15, UR56, UR15, UR16 ;  /* 0x0000000f380f72a4 */ /* 0x000fe2000f8e0210 */
[----:B------:R-:W-:Y:S01]  /*b0e0*/  ISETP.GE.AND P3, PT, R6, UR7, PT ;  /* 0x0000000706007c0c */ /* 0x000fe2000bf66270 */
[----:B------:R-:W-:Y:S01]  /*b0f0*/  IMAD.WIDE.U32 R4, R2, UR56, R4 ;  /* 0x0000003802047c25 */ /* 0x000fe2000f8e0004 */
[----:B------:R1:W4:Y:S03]  /*b100*/  LDS.128 R24, [R145+0x11000] ;  /* 0x0110000091187984 */ /* 0x0003260000000c00 */
[C---:B------:R-:W-:Y:S01]  /*b110*/  VIADD R7, R0.reuse, 0x40 ;  /* 0x0000004000077836 */ /* 0x040fe20000000000 */
[----:B------:R1:W1:Y:S01]  /*b120*/  LDS.128 R28, [R145+0x12000] ;  /* 0x01200000911c7984 */ /* 0x0002620000000c00 */
[----:B------:R-:W-:Y:S01]  /*b130*/  VIADD R6, R0, 0x60 ;  /* 0x0000006000067836 */ /* 0x000fe20000000000 */
[----:B------:R-:W-:-:S02]  /*b140*/  IADD3 R16, R5, UR15, RZ ;  /* 0x0000000f05107c10 */ /* 0x000fc4000fffe0ff */
[----:B------:R1:W1:Y:S01]  /*b150*/  LDS.128 R32, [R145+0x13000] ;  /* 0x0130000091207984 */ /* 0x0002620000000c00 */
[----:B------:R-:W-:Y:S02]  /*b160*/  ISETP.GE.AND P2, PT, R7, UR7, PT ;  /* 0x0000000707007c0c */ /* 0x000fe4000bf46270 */
[----:B------:R-:W-:Y:S01]  /*b170*/  ISETP.GE.AND P1, PT, R6, UR7, PT ;  /* 0x0000000706007c0c */ /* 0x000fe2000bf26270 */
[----:B------:R-:W-:-:S12]  /*b180*/  @P4 BRA `(.L_x_1667) ;  /* 0x00000000002c4947 */ /* 0x000fd80003800000 */
[----:B------:R-:W5:Y:S01]  /*b190*/  LDS.128 R12, [R145+0xc000] ;  /* 0x00c00000910c7984 */ /* 0x000f620000000c00 */
        /* <DEDUP_REMOVED lines=9> */
[----:B-----5:R1:W-:Y:S04]  /*b230*/  STG.E.128 desc[UR10][R8.64], R12 ;  /* 0x0000000c08007986 */ /* 0x0203e8000c101d0a */
.L_x_1667:
[----:B------:R-:W-:Y:S05]  /*b240*/  BSYNC B0 ;  /* 0x0000000000007941 */ /* 0x000fea0003800000 */
.L_x_1666:
        /* <DEDUP_REMOVED lines=13> */
[----:B--2---:R1:W-:Y:S02]  /*b320*/  STG.E.128 desc[UR10][R8.64], R20 ;  /* 0x0000001408007986 */ /* 0x0043e4000c101d0a */
.L_x_1669:
[----:B------:R-:W-:Y:S05]  /*b330*/  BSYNC B0 ;  /* 0x0000000000007941 */ /* 0x000fea0003800000 */
.L_x_1668:
[----:B-1----:R1:W1:Y:S01]  /*b340*/  LDS.128 R12, [R145+0xe000] ;  /* 0x00e00000910c7984 */ /* 0x0022620000000c00 */
        /* <DEDUP_REMOVED lines=14> */
.L_x_1671:
[----:B------:R-:W-:Y:S05]  /*b430*/  BSYNC B0 ;  /* 0x0000000000007941 */ /* 0x000fea0003800000 */
.L_x_1670:
        /* <DEDUP_REMOVED lines=15> */
.L_x_1673:
[----:B------:R-:W-:Y:S05]  /*b530*/  BSYNC B0 ;  /* 0x0000000000007941 */ /* 0x000fea0003800000 */
.L_x_1672:
        /* <DEDUP_REMOVED lines=27> */
.L_x_1675:
[----:B------:R-:W-:Y:S05]  /*b6f0*/  BSYNC B0 ;  /* 0x0000000000007941 */ /* 0x000fea0003800000 */
.L_x_1674:
        /* <DEDUP_REMOVED lines=13> */
[----:B----4-:R1:W-:Y:S02]  /*b7d0*/  STG.E.128 desc[UR10][R8.64], R24 ;  /* 0x0000001808007986 */ /* 0x0103e4000c101d0a */
.L_x_1677:
[----:B------:R-:W-:Y:S05]  /*b7e0*/  BSYNC B0 ;  /* 0x0000000000007941 */ /* 0x000fea0003800000 */
.L_x_1676:
        /* <DEDUP_REMOVED lines=13> */
[----:B------:R1:W-:Y:S02]  /*b8c0*/  STG.E.128 desc[UR10][R8.64], R28 ;  /* 0x0000001c08007986 */ /* 0x0003e4000c101d0a */
.L_x_1679:
[----:B------:R-:W-:Y:S05]  /*b8d0*/  BSYNC B0 ;  /* 0x0000000000007941 */ /* 0x000fea0003800000 */
.L_x_1678:
        /* <DEDUP_REMOVED lines=14> */
.L_x_1660:
        /* <DEDUP_REMOVED lines=25> */
.L_x_1681:
        /* <DEDUP_REMOVED lines=23> */
.L_x_1682:
        /* <DEDUP_REMOVED lines=35> */
.L_x_1684:
[----:B------:R-:W-:Y:S05]  /*bef0*/  BSYNC B0 ;  /* 0x0000000000007941 */ /* 0x000fea0003800000 */
.L_x_1683:
        /* <DEDUP_REMOVED lines=14> */
.L_x_1686:
[----:B------:R-:W-:Y:S05]  /*bfe0*/  BSYNC B0 ;  /* 0x0000000000007941 */ /* 0x000fea0003800000 */
.L_x_1685:
        /* <DEDUP_REMOVED lines=14> */
.L_x_1688:
[----:B------:R-:W-:Y:S05]  /*c0d0*/  BSYNC B0 ;  /* 0x0000000000007941 */ /* 0x000fea0003800000 */
.L_x_1687:
        /* <DEDUP_REMOVED lines=14> */
.L_x_1690:
[----:B------:R-:W-:Y:S05]  /*c1c0*/  BSYNC B0 ;  /* 0x0000000000007941 */ /* 0x000fea0003800000 */
.L_x_1689:
        /* <DEDUP_REMOVED lines=26> */
.L_x_1692:
[----:B------:R-:W-:Y:S05]  /*c370*/  BSYNC B0 ;  /* 0x0000000000007941 */ /* 0x000fea0003800000 */
.L_x_1691:
[----:B------:R-:W-:Y:S04]  /*c380*/  BSSY B0, `(.L_x_1693) ;  /* 0x000000e000007945 */ /* 0x000fe80003800000 */
[----:B------:R-:W-:Y:S05]  /*c390*/  @P3 BRA `(.L_x_1694) ;  /* 0x0000000000303947 */ /* 0x000fea0003800000 */
[----:B------:R-:W-:Y:S01]  /*c3a0*/  IADD3 R2, P0, R0, 0x20, RZ ;  /* 0x0000002000027810 */ /* 0x000fe20007f1e0ff */
[----:B------:R-:W-:Y:S01]  /*c3b0*/  ULDC.64 UR6, c[0x0][0x3f8] ;  /* 0x0000fe0000067ab9 */ /* 0x000fe20000000a00 */
[----:B----4-:R-:W-:-:S03]  /*c3c0*/  MOV R7, R10 ;  /* 0x0000000a00077202 */ /* 0x010fc60000000f00 */
        /* <DEDUP_REMOVED lines=9> */
.L_x_1694:
[----:B------:R-:W-:Y:S05]  /*c460*/  BSYNC B0 ;  /* 0x0000000000007941 */ /* 0x000fea0003800000 */
.L_x_1693:
[----:B------:R-:W-:Y:S04]  /*c470*/  BSSY B0, `(.L_x_1695) ;  /* 0x000000e000007945 */ /* 0x000fe80003800000 */
[----:B------:R-:W-:Y:S05]  /*c480*/  @P2 BRA `(.L_x_1696) ;  /* 0x0000000000302947 */ /* 0x000fea0003800000 */
[----:B------:R-:W-:Y:S01]  /*c490*/  IADD3 R2, P0, R0, 0x40, RZ ;  /* 0x0000004000027810 */ /* 0x000fe20007f1e0ff */
[----:B------:R-:W-:Y:S01]  /*c4a0*/  ULDC.64 UR6, c[0x0][0x3f8] ;  /* 0x0000fe0000067ab9 */ /* 0x000fe20000000a00 */
[----:B----4-:R-:W-:-:S03]  /*c4b0*/  MOV R7, R10 ;  /* 0x0000000a00077202 */ /* 0x010fc60000000f00 */
        /* <DEDUP_REMOVED lines=9> */
.L_x_1696:
[----:B------:R-:W-:Y:S05]  /*c550*/  BSYNC B0 ;  /* 0x0000000000007941 */ /* 0x000fea0003800000 */
.L_x_1695:
        /* <DEDUP_REMOVED lines=13> */
.L_x_1680:
[----:B------:R-:W-:Y:S05]  /*c630*/  BSYNC B1 ;  /* 0x0000000000017941 */ /* 0x000fea0003800000 */
.L_x_1655:
[----:B------:R-:W5:Y:S01]  /*c640*/  LDL R2, [R1+0xa8] ;  /* 0x0000a80001027983 */ /* 0x000f620000100800 */
[----:B------:R-:W-:Y:S02]  /*c650*/  ULDC UR6, c[0x0][0xc] ;  /* 0x0000030000067ab9 */ /* 0x000fe40000000800 */
[----:B------:R-:W-:Y:S01]  /*c660*/  UIADD3 UR24, UR6, UR24, URZ ;  /* 0x0000001806187290 */ /* 0x000fe2000fffe03f */
[----:B-----5:R-:W-:-:S13]  /*c670*/  R2UR UR7, R2 ;  /* 0x00000000020772ca */ /* 0x020fda00000e0000 */
[----:B------:R-:W-:-:S06]  /*c680*/  UISETP.GE.AND UP0, UPT, UR24, UR7, UPT ;  /* 0x000000071800728c */ /* 0x000fcc000bf06270 */
[----:B------:R-:W-:-:S13]  /*c690*/  PLOP3.LUT P0, PT, PT, PT, UP0, 0x80, 0x0 ;  /* 0x000000000000781c */ /* 0x000fda0003f0f008 */
[----:B------:R-:W-:Y:S05]  /*c6a0*/  @P0 BRA `(.L_x_1697) ;  /* 0x0000000000040947 */ /* 0x000fea0003800000 */
[----:B------:R-:W-:Y:S05]  /*c6b0*/  BRA `(.L_x_1698) ;  /* 0xffffff4400507947 */ /* 0x000fea000383ffff */
.L_x_1697:
[----:B------:R-:W-:Y:S05]  /*c6c0*/  EXIT ;  /* 0x000000000000794d */ /* 0x000fea0003800000 */
.L_x_1699:
        /* <DEDUP_REMOVED lines=11> */
.L_x_2488:


//--------------------- .text._ZN5flash44flash_bwd_dq_dk_dv_loop_seqk_parallel_kernelI23Flash_bwd_kernel_traitsILi64ELi128ELi128ELi8ELi4ELi4ELi4ELb0ELb0EN7cutlass10bfloat16_tE19Flash_kernel_traitsILi64ELi128ELi128ELi8ES3_EELb1ELb0ELb0ELb0ELb0ELb0ELb0EEEvNS_16Flash_bwd_paramsE --------------------------
	.section	.text._ZN5flash44flash_bwd_dq_dk_dv_loop_seqk_parallel_kernelI23Flash_bwd_kernel_traitsILi64ELi128ELi128ELi8ELi4ELi4ELi4ELb0ELb0EN7cutlass10bfloat16_tE19Flash_kernel_traitsILi64ELi128ELi128ELi8ES3_EELb1ELb0ELb0ELb0ELb0ELb0ELb0EEEvNS_16Flash_bwd_paramsE,"ax",@progbits
	.align	128
        .global         _ZN5flash44flash_bwd_dq_dk_dv_loop_seqk_parallel_kernelI23Flash_bwd_kernel_traitsILi64ELi128ELi128ELi8ELi4ELi4ELi4ELb0ELb0EN7cutlass10bfloat16_tE19Flash_kernel_traitsILi64ELi128ELi128ELi8ES3_EELb1ELb0ELb0ELb0ELb0ELb0ELb0EEEvNS_16Flash_bwd_paramsE
        .type           _ZN5flash44flash_bwd_dq_dk_dv_loop_seqk_parallel_kernelI23Flash_bwd_kernel_traitsILi64ELi128ELi128ELi8ELi4ELi4ELi4ELb0ELb0EN7cutlass10bfloat16_tE19Flash_kernel_traitsILi64ELi128ELi128ELi8ES3_EELb1ELb0ELb0ELb0ELb0ELb0ELb0EEEvNS_16Flash_bwd_paramsE,@function
        .size           _ZN5flash44flash_bwd_dq_dk_dv_loop_seqk_parallel_kernelI23Flash_bwd_kernel_traitsILi64ELi128ELi128ELi8ELi4ELi4ELi4ELb0ELb0EN7cutlass10bfloat16_tE19Flash_kernel_traitsILi64ELi128ELi128ELi8ES3_EELb1ELb0ELb0ELb0ELb0ELb0ELb0EEEvNS_16Flash_bwd_paramsE,(.L_x_2489 - _ZN5flash44flash_bwd_dq_dk_dv_loop_seqk_parallel_kernelI23Flash_bwd_kernel_traitsILi64ELi128ELi128ELi8ELi4ELi4ELi4ELb0ELb0EN7cutlass10bfloat16_tE19Flash_kernel_traitsILi64ELi128ELi128ELi8ES3_EELb1ELb0ELb0ELb0ELb0ELb0ELb0EEEvNS_16Flash_bwd_paramsE)
        .other          _ZN5flash44flash_bwd_dq_dk_dv_loop_seqk_parallel_kernelI23Flash_bwd_kernel_traitsILi64ELi128ELi128ELi8ELi4ELi4ELi4ELb0ELb0EN7cutlass10bfloat16_tE19Flash_kernel_traitsILi64ELi128ELi128ELi8ES3_EELb1ELb0ELb0ELb0ELb0ELb0ELb0EEEvNS_16Flash_bwd_paramsE,@"STO_CUDA_ENTRY STV_DEFAULT"
_ZN5flash44flash_bwd_dq_dk_dv_loop_seqk_parallel_kernelI23Flash_bwd_kernel_traitsILi64ELi128ELi128ELi8ELi4ELi4ELi4ELb0ELb0EN7cutlass10bfloat16_tE19Flash_kernel_traitsILi64ELi128ELi128ELi8ES3_EELb1ELb0ELb0ELb0ELb0ELb0ELb0EEEvNS_16Flash_bwd_paramsE:
.text._ZN5flash44flash_bwd_dq_dk_dv_loop_seqk_parallel_kernelI23Flash_bwd_kernel_traitsILi64ELi128ELi128ELi8ELi4ELi4ELi4ELb0ELb0EN7cutlass10bfloat16_tE19Flash_kernel_traitsILi64ELi128ELi128ELi8ES3_EELb1ELb0ELb0ELb0ELb0ELb0ELb0EEEvNS_16Flash_bwd_paramsE:
        /* <DEDUP_REMOVED lines=24> */
[CC--:B------:R-:W-:Y:S02]  /*0180*/  LEA.HI R0, R6.reuse, R11.reuse, RZ, 0x5 ;  /* 0x0000000b06007211 */ /* 0x0c0fe400078f28ff */
[----:B------:R-:W-:Y:S01]  /*0190*/  SHF.R.S32.HI R5, RZ, 0x4, R4 ;  /* 0x00000004ff057819 */ /* 0x000fe20000011404 */
[----:B----4-:R-:W-:Y:S01]  /*01a0*/  USHF.R.S32.HI UR6, URZ, 0x1f, UR58 ;  /* 0x0000001f3f067899 */ /* 0x010fe2000801143a */
[CC--:B------:R-:W-:Y:S02]  /*01b0*/  LEA.HI R248, R6.reuse, R11.reuse, RZ, 0x7 ;  /* 0x0000000b06f87211 */ /* 0x0c0fe400078f38ff */
[CC--:B------:R-:W-:Y:S02]  /*01c0*/  LEA.HI R10, R6.reuse, R11.reuse, RZ, 0x3 ;  /* 0x0000000b060a7211 */ /* 0x0c0fe400078f18ff */
[----:B------:R-:W-:-:S02]  /*01d0*/  LEA.HI R14, R6, R11, RZ, 0x6 ;  /* 0x0000000b060e7211 */ /* 0x000fc400078f30ff */
[----:B------:R-:W-:Y:S02]  /*01e0*/  LEA.HI R6, R6, R11, RZ, 0x2 ;  /* 0x0000000b06067211 */ /* 0x000fe400078f10ff */
[----:B------:R-:W-:Y:S02]  /*01f0*/  LOP3.LUT R3, R0, 0xffffffe0, RZ, 0xc0, !PT ;  /* 0xffffffe000037812 */ /* 0x000fe400078ec0ff */
[--C-:B------:R-:W-:Y:S02]  /*0200*/  SHF.R.S32.HI R8, RZ, 0x5, R0.reuse ;  /* 0x00000005ff087819 */ /* 0x100fe40000011400 */
[----:B------:R-:W-:Y:S02]  /*0210*/  SHF.R.S32.HI R7, RZ, 0x1f, R0 ;  /* 0x0000001fff077819 */ /* 0x000fe40000011400 */
[C---:B------:R-:W-:Y:S02]  /*0220*/  LEA.HI R0, R4.reuse, R5, RZ, 0x1 ;  /* 0x0000000504007211 */ /* 0x040fe400078f08ff */
[----:B------:R-:W-:Y:S01]  /*0230*/  LOP3.LUT R2, R4, 0xfffffff0, RZ, 0xc0, !PT ;  /* 0xfffffff004027812 */ /* 0x000fe200078ec0ff */
[----:B------:R-:W-:Y:S01]  /*0240*/  IMAD.IADD R4, R11, 0x1, -R3 ;  /* 0x000000010b047824 */ /* 0x000fe200078e0a03 */
[----:B------:R-:W-:-:S02]  /*0250*/  LOP3.LUT R13, R10, 0xfffffff8, RZ, 0xc0, !PT ;  /* 0xfffffff80a0d7812 */ /* 0x000fc400078ec0ff */
[----:B------:R-:W-:Y:S01]  /*0260*/  LOP3.LUT R12, R6, 0x7ffffffc, RZ, 0xc0, !PT ;  /* 0x7ffffffc060c7812 */ /* 0x000fe200078ec0ff */
[C---:B------:R-:W-:Y:S01]  /*0270*/  IMAD.IADD R9, R11.reuse, 0x1, -R2 ;  /* 0x000000010b097824 */ /* 0x040fe200078e0a02 */
[----:B------:R-:W-:Y:S01]  /*0280*/  LOP3.LUT R0, R0, 0xfffffffe, RZ, 0xc0, !PT ;  /* 0xfffffffe00007812 */ /* 0x000fe200078ec0ff */
[----:B------:R-:W-:Y:S01]  /*0290*/  IMAD.IADD R2, R11, 0x1, -R13 ;  /* 0x000000010b027824 */ /* 0x000fe200078e0a0d */
[----:B------:R-:W-:Y:S01]  /*02a0*/  LEA.HI R3, R7, R8, RZ, 0x2 ;  /* 0x0000000807037211 */ /* 0x000fe200078f10ff */
[----:B------:R-:W-:Y:S01]  /*02b0*/  IMAD.IADD R13, R11, 0x1, -R12 ;  /* 0x000000010b0d7824 */ /* 0x000fe200078e0a0c */
[----:B------:R-:W-:Y:S01]  /*02c0*/  SHF.R.S32.HI R11, RZ, 0x3, R10 ;  /* 0x00000003ff0b7819 */ /* 0x000fe2000001140a */
[----:B------:R-:W-:Y:S01]  /*02d0*/  IMAD.IADD R12, R5, 0x1, -R0 ;  /* 0x00000001050c7824 */ /* 0x000fe200078e0a00 */
[----:B------:R-:W-:Y:S01]  /*02e0*/  LOP3.LUT R0, R3, 0xfffffffc, RZ, 0xc0, !PT ;  /* 0xfffffffc03007812 */ /* 0x000fe200078ec0ff */
[----:B------:R-:W-:Y:S01]  /*02f0*/  IMAD.SHL.U32 R234, R2, 0x8, RZ ;  /* 0x0000000802ea7824 */ /* 0x000fe200078e00ff */
[----:B------:R-:W-:Y:S01]  /*0300*/  SHF.R.S32.HI R5, RZ, 0x1f, R4 ;  /* 0x0000001fff057819 */ /* 0x000fe20000011404 */
[----:B------:R-:W-:Y:S01]  /*0310*/  IMAD.SHL.U32 R176, R12, 0x200, RZ ;  /* 0x000002000cb07824 */ /* 0x000fe200078e00ff */
[----:B------:R-:W-:Y:S01]  /*0320*/  SHF.R.S32.HI R7, RZ, 0x2, R6 ;  /* 0x00000002ff077819 */ /* 0x000fe20000011406 */
[----:B------:R-:W-:Y:S01]  /*0330*/  IMAD.IADD R252, R8, 0x1, -R0 ;  /* 0x0000000108fc7824 */ /* 0x000fe200078e0a00 */
[----:B------:R-:W-:Y:S01]  /*0340*/  LEA.HI R245, R5, R4, RZ, 0x2 ;  /* 0x0000000405f57211 */ /* 0x000fe200078f10ff */
[----:B------:R-:W-:Y:S01]  /*0350*/  IMAD.SHL.U32 R0, R11, 0x40, RZ ;  /* 0x000000400b007824 */ /* 0x000fe200078e00ff */
[----:B------:R-:W-:-:S02]  /*0360*/  SHF.R.S32.HI R4, RZ, 0x1f, R9 ;  /* 0x0000001fff047819 */ /* 0x000fc40000011409 */
[----:B------:R-:W-:Y:S02]  /*0370*/  SHF.R.S32.HI R3, RZ, 0x1f, R6 ;  /* 0x0000001fff037819 */ /* 0x000fe40000011406 */
[----:B------:R-:W-:Y:S02]  /*0380*/  LOP3.LUT R0, R0, 0x1c0, RZ, 0xc0, !PT ;  /* 0x000001c000007812 */ /* 0x000fe400078ec0ff */
[----:B------:R-:W-:Y:S02]  /*0390*/  LEA.HI R8, R4, R9, RZ, 0x3 ;  /* 0x0000000904087211 */ /* 0x000fe400078f18ff */
[----:B------:R-:W-:Y:S02]  /*03a0*/  SHF.R.U32.HI R6, RZ, 0x3, R0 ;  /* 0x00000003ff067819 */ /* 0x000fe40000011600 */
[----:B------:R-:W-:Y:S01]  /*03b0*/  LOP3.LUT R5, R0, 0x38, R234, 0xf8, !PT ;  /* 0x0000003800057812 */ /* 0x000fe200078ef8ea */
[C---:B------:R-:W-:Y:S01]  /*03c0*/  IMAD.SHL.U32 R0, R2.reuse, 0x40, RZ ;  /* 0x0000004002007824 */ /* 0x040fe200078e00ff */
[----:B------:R-:W-:-:S02]  /*03d0*/  LOP3.LUT P4, RZ, R2, 0x2, RZ, 0xc0, !PT ;  /* 0x0000000202ff7812 */ /* 0x000fc4000788c0ff */
[----:B------:R-:W-:Y:S01]  /*03e0*/  LOP3.LUT P3, RZ, R2, 0x4, RZ, 0xc0, !PT ;  /* 0x0000000402ff7812 */ /* 0x000fe2000786c0ff */
[----:B------:R-:W-:Y:S01]  /*03f0*/  IMAD.SHL.U32 R2, R252, 0x10, RZ ;  /* 0x00000010fc027824 */ /* 0x000fe200078e00ff */
[C---:B------:R-:W-:Y:S01]  /*0400*/  LOP3.LUT R4, R8.reuse, 0xfffffff8, RZ, 0xc0, !PT ;  /* 0xfffffff808047812 */ /* 0x040fe200078ec0ff */
[----:B------:R-:W-:Y:S01]  /*0410*/  IMAD.SHL.U32 R8, R8, 0x40, RZ ;  /* 0x0000004008087824 */ /* 0x000fe200078e00ff */
[----:B------:R-:W-:Y:S02]  /*0420*/  LEA.HI R3, R3, R7, RZ, 0x3 ;  /* 0x0000000703037211 */ /* 0x000fe400078f18ff */
[----:B------:R-:W-:Y:S01]  /*0430*/  LOP3.LUT R0, R0, 0x1c0, RZ, 0xc0, !PT ;  /* 0x000001c000007812 */ /* 0x000fe200078ec0ff */
[----:B------:R-:W-:Y:S01]  /*0440*/  IMAD.IADD R11, R9, 0x1, -R4 ;  /* 0x00000001090b7824 */ /* 0x000fe200078e0a04 */
[----:B------:R-:W-:Y:S02]  /*0450*/  LOP3.LUT R3, R3, 0xfffffff8, RZ, 0xc0, !PT ;  /* 0xfffffff803037812 */ /* 0x000fe400078ec0ff */
[----:B------:R-:W-:-:S02]  /*0460*/  LOP3.LUT R4, R0, 0x30, R2, 0xf8, !PT ;  /* 0x0000003000047812 */ /* 0x000fc400078ef802 */
[----:B------:R-:W-:Y:S01]  /*0470*/  SHF.R.S32.HI R248, RZ, 0x7, R248 ;  /* 0x00000007fff87819 */ /* 0x000fe200000114f8 */
[----:B------:R-:W-:Y:S01]  /*0480*/  IMAD.IADD R3, R7, 0x1, -R3 ;  /* 0x0000000107037824 */ /* 0x000fe200078e0a03 */
[----:B------:R-:W-:Y:S02]  /*0490*/  LOP3.LUT R180, R0, 0x8, R10, 0xf8, !PT ;  /* 0x0000000800b47812 */ /* 0x000fe400078ef80a */
[----:B------:R-:W-:Y:S02]  /*04a0*/  SHF.R.U32.HI R0, RZ, 0x3, R0 ;  /* 0x00000003ff007819 */ /* 0x000fe40000011600 */
[----:B------:R-:W-:Y:S02]  /*04b0*/  LOP3.LUT R4, R4, 0x8, R10, 0xf8, !PT ;  /* 0x0000000804047812 */ /* 0x000fe400078ef80a */
[----:B------:R-:W-:Y:S01]  /*04c0*/  LEA.HI.SX32 R245, R245, R2, 0x1e ;  /* 0x00000002f5f57211 */ /* 0x000fe200078ff2ff */
[----:B------:R-:W-:Y:S01]  /*04d0*/  IMAD R2, R248, 0x1000, R176 ;  /* 0x00001000f8027824 */ /* 0x000fe200078e02b0 */
[----:B------:R-:W-:-:S02]  /*04e0*/  LOP3.LUT R180, R180, R0, RZ, 0x3c, !PT ;  /* 0x00000000b4b47212 */ /* 0x000fc400078e3cff */
[----:B------:R-:W-:Y:S01]  /*04f0*/  LOP3.LUT R7, R5, R6, RZ, 0x3c, !PT ;  /* 0x0000000605077212 */ /* 0x000fe200078e3cff */
[----:B------:R-:W-:Y:S01]  /*0500*/  IMAD.SHL.U32 R6, R14, 0x8, RZ ;  /* 0x000000080e067824 */ /* 0x000fe200078e00ff */
        /* <DEDUP_REMOVED lines=13> */
[----:B------:R-:W-:Y:S01]  /*05e0*/  IMAD R6, R248, 0x2000, R4 ;  /* 0x00002000f8067824 */ /* 0x000fe200078e0204 */
[----:B------:R-:W-:-:S02]  /*05f0*/  SHF.R.U32.HI R3, RZ, 0x3, R0 ;  /* 0x00000003ff037819 */ /* 0x000fc40000011600 */
[----:B------:R-:W-:Y:S01]  /*0600*/  LOP3.LUT R10, R2, 0x10, R5, 0xf8, !PT ;  /* 0x00000010020a7812 */ /* 0x000fe200078ef805 */
[----:B------:R-:W-:Y:S01]  /*0610*/  IMAD.SHL.U32 R5, R12, 0x8, RZ ;  /* 0x000000080c057824 */ /* 0x000fe200078e00ff */
[-C--:B------:R-:W-:Y:S01]  /*0620*/  LOP3.LUT R9, R3, R0.reuse, R2, 0x1e, !PT ;  /* 0x0000000003097212 */ /* 0x080fe200078e1e02 */
[----:B------:R-:W-:Y:S01]  /*0630*/  IMAD.SHL.U32 R2, R11, 0x40, RZ ;  /* 0x000000400b027824 */ /* 0x000fe200078e00ff */
[----:B------:R-:W-:Y:S01]  /*0640*/  LOP3.LUT R7, R3, R0, RZ, 0xfc, !PT ;  /* 0x0000000003077212 */ /* 0x000fe200078efcff */
[----:B------:R-:W-:Y:S01]  /*0650*/  IMAD R0, R252, 0x400, R4 ;  /* 0x00000400fc007824 */ /* 0x000fe200078e0204 */
        /* <DEDUP_REMOVED lines=9> */
[----:B------:R-:W-:Y:S02]  /*06f0*/  SEL R228, R228, 0xffffffe0, !P1 ;  /* 0xffffffe0e4e47807 */ /* 0x000fe40004800000 */
[----:B------:R-:W-:Y:S02]  /*0700*/  LOP3.LUT R2, R2, R5, RZ, 0x3c, !PT ;  /* 0x0000000502027212 */ /* 0x000fe400078e3cff */
[----:B------:R-:W-:Y:S02]  /*0710*/  LOP3.LUT R4, R5, R10, R4, 0x1e, !PT ;  /* 0x0000000a05047212 */ /* 0x000fe400078e1e04 */
[----:B------:R-:W-:Y:S01]  /*0720*/  LEA R225, R7, UR4, 0x1 ;  /* 0x0000000407e17c11 */ /* 0x000fe2000f8e08ff */
[----:B------:R-:W-:Y:S01]  /*0730*/  IMAD.IADD R185, R3, 0x1, R2 ;  /* 0x0000000103b97824 */ /* 0x000fe200078e0202 */
[----:B------:R-:W-:Y:S01]  /*0740*/  LOP3.LUT R186, R4, R0, RZ, 0xfc, !PT ;  /* 0x0000000004ba7212 */ /* 0x000fe200078efcff */
[----:B------:R-:W-:Y:S01]  /*0750*/  IMAD.U32 R0, RZ, RZ, UR5 ;  /* 0x00000005ff007e24 */ /* 0x000fe2000f8e00ff */
[----:B------:R-:W-:Y:S01]  /*0760*/  USHF.R.S32.HI UR5, URZ, 0x1f, UR58 ;  /* 0x0000001f3f057899 */ /* 0x000fe2000801143a */
[----:B------:R-:W-:Y:S01]  /*0770*/  IMAD.U32 R2, RZ, RZ, UR6 ;  /* 0x00000006ff027e24 */ /* 0x000fe2000f8e00ff */
[----:B------:R-:W-:Y:S01]  /*0780*/  USHF.R.S32.HI UR6, URZ, 0x1f, UR47 ;  /* 0x0000001f3f067899 */ /* 0x000fe2000801142f */
[----:B------:R-:W-:Y:S01]  /*0790*/  SEL R226, R226, 0x10, !P0 ;  /* 0x00000010e2e27807 */ /* 0x000fe20004000000 */
[----:B------:R-:W-:Y:S01]  /*07a0*/  IMAD.IADD R231, R225, 0x1, R228 ;  /* 0x00000001e1e77824 */ /* 0x000fe200078e02e4 */
[----:B------:R-:W-:Y:S01]  /*07b0*/  LEA R176, R176, UR4, 0x1 ;  /* 0x00000004b0b07c11 */ /* 0x000fe2000f8e08ff */
[----:B------:R-:W-:-:S02]  /*07c0*/  IMAD.U32 R2, RZ, RZ, UR5 ;  /* 0x00000005ff027e24 */ /* 0x000fc4000f8e00ff */
        /* <DEDUP_REMOVED lines=16> */
[----:B------:R-:W-:Y:S01]  /*08d0*/  STL [R1], R8 ;  /* 0x0000000801007387 */ /* 0x000fe20000100800 */
[----:B------:R-:W-:-:S02]  /*08e0*/  IMAD.IADD R6, R228, 0x1, R8 ;  /* 0x00000001e4067824 */ /* 0x000fc400078e0208 */
        /* <DEDUP_REMOVED lines=20> */
[----:B------:R-:W-:Y:S02]  /*0a30*/  IMAD.IADD R181, R181, 0x1, R179 ;  /* 0x00000001b5b57824 */ /* 0x000fe400078e02b3 */
        /* <DEDUP_REMOVED lines=12> */
.L_x_1776:
        /* <DEDUP_REMOVED lines=67> */
.L_x_1700:
        /* <DEDUP_REMOVED lines=8> */
[----:B------:R-:W-:Y:S02]  /*0fb0*/  UISETP.NE.AND UP0, UPT, UR25, -0x1, UPT ;  /* 0xffffffff1900788c */ /* 0x000fe4000bf05270 */
[----:B------:R-:W-:Y:S01]  /*0fc0*/  UISETP.NE.AND UP1, UPT, UR7, -0x1, UPT ;  /* 0xffffffff0700788c */ /* 0x000fe2000bf25270 */
[----:B------:R-:W-:Y:S01]  /*0fd0*/  ULDC.64 UR8, c[0x0][0x228] ;  /* 0x00008a0000087ab9 */ /* 0x000fe20000000a00 */
[----:B------:R-:W-:Y:S02]  /*0fe0*/  ULDC.64 UR10, c[0x0][0x488] ;  /* 0x00012200000a7ab9 */ /* 0x000fe40000000a00 */
[----:B------:R-:W2:Y:S01]  /*0ff0*/  S2UR UR14, SR_CTAID.X ;  /* 0x00000000000e79c3 */ /* 0x000ea20000002500 */
[----:B------:R-:W-:Y:S02]  /*1000*/  UIMAD.WIDE.U32 UR28, UR47, UR8, URZ ;  /* 0x000000082f1c72a5 */ /* 0x000fe4000f8e003f */
[----:B------:R-:W-:-:S02]  /*1010*/  UIMAD UR8, UR57, UR8, URZ ;  /* 0x00000008390872a4 */ /* 0x000fc4000f8e023f */
[----:B------:R-:W-:Y:S01]  /*1020*/  UIADD3 UR16, UR41, 0x7f, URZ ;  /* 0x0000007f29107890 */ /* 0x000fe2000fffe03f */
[----:B------:R-:W-:Y:S01]  /*1030*/  ULDC UR59, c[0x0][0x2d4] ;  /* 0x0000b500003b7ab9 */ /* 0x000fe20000000800 */
[----:B------:R-:W-:Y:S01]  /*1040*/  USHF.L.U64.HI UR17, UR47, 0x7, UR57 ;  /* 0x000000072f117899 */ /* 0x000fe20008010239 */
[----:B------:R-:W-:Y:S01]  /*1050*/  ULDC.U8 UR23, c[0x0][0x480] ;  /* 0x0001200000177ab9 */ /* 0x000fe20000000000 */
[----:B------:R-:W-:Y:S01]  /*1060*/  ULDC.U8 UR22, c[0x0][0x3d8] ;  /* 0x0000f60000167ab9 */ /* 0x000fe20000000000 */
[----:B------:R-:W-:Y:S02]  /*1070*/  USHF.R.S32.HI UR19, URZ, 0x1f, UR16 ;  /* 0x0000001f3f137899 */ /* 0x000fe40008011410 */
[----:B------:R-:W-:Y:S01]  /*1080*/  @UP0 UIADD3 UR18, UR24, UR25, URZ ;  /* 0x0000001918120290 */ /* 0x000fe2000fffe03f */
[----:B-1----:R-:W-:Y:S01]  /*1090*/  IABS R5, R6 ;  /* 0x0000000600057213 */ /* 0x002fe20000000000 */
[----:B------:R-:W-:Y:S01]  /*10a0*/  UIMAD UR31, UR47, UR9, UR8 ;  /* 0x000000092f1f72a4 */ /* 0x000fe2000f8e0208 */
[----:B------:R-:W-:Y:S01]  /*10b0*/  ISETP.NE.AND P3, PT, R6, RZ, PT ;  /* 0x000000ff0600720c */ /* 0x000fe20003f65270 */
[----:B------:R-:W-:Y:S01]  /*10c0*/  USHF.R.S32.HI UR39, URZ, 0x1f, UR59 ;  /* 0x0000001f3f277899 */ /* 0x000fe2000801143b */
[----:B------:R-:W1:Y:S01]  /*10d0*/  I2F.RP R2, R5 ;  /* 0x0000000500027306 */ /* 0x000e620000209400 */
[----:B------:R-:W-:-:S02]  /*10e0*/  UISETP.NE.AND UP4, UPT, UR23, URZ, UPT ;  /* 0x0000003f1700728c */ /* 0x000fc4000bf85270 */
[----:B------:R-:W-:Y:S02]  /*10f0*/  UISETP.NE.AND UP3, UPT, UR22, URZ, UPT ;  /* 0x0000003f1600728c */ /* 0x000fe4000bf65270 */
[----:B--2---:R-:W-:Y:S01]  /*1100*/  UIMAD.WIDE.U32 UR32, UR14, UR10, URZ ;  /* 0x0000000a0e2072a5 */ /* 0x004fe2000f8e003f */
[----:B------:R-:W-:Y:S01]  /*1110*/  @!UP1 ULDC.64 UR8, c[0x0][0x418] ;  /* 0x0001060000089ab9 */ /* 0x000fe20000000a00 */
[----:B------:R-:W-:Y:S02]  /*1120*/  @UP0 ULDC.64 UR22, c[0x0][0x248] ;  /* 0x0000920000160ab9 */ /* 0x000fe40000000a00 */
[----:B------:R-:W-:Y:S02]  /*1130*/  UIMAD UR51, UR14, UR11, UR33 ;  /* 0x0000000b0e3372a4 */ /* 0x000fe4000f8e0221 */
[----:B------:R-:W-:Y:S01]  /*1140*/  USHF.L.U32 UR14, UR47, 0x7, URZ ;  /* 0x000000072f0e7899 */ /* 0x000fe2000800063f */
[----:B------:R-:W-:Y:S01]  /*1150*/  @UP1 ULDC.64 UR10, c[0x0][0x420] ;  /* 0x00010800000a1ab9 */ /* 0x000fe20000000a00 */
[----:B------:R-:W-:Y:S01]  /*1160*/  USEL UR38, UR17, URZ, UP2 ;  /* 0x0000003f11267287 */ /* 0x000fe20009000000 */
[----:B-1----:R-:W1:Y:S01]  /*1170*/  MUFU.RCP R2, R2 ;  /* 0x0000000200027308 */ /* 0x002e620000001000 */
[----:B------:R-:W-:-:S02]  /*1180*/  @UP1 UIMAD.WIDE.U32 UR42, UR7, UR10, URZ ;  /* 0x0000000a072a12a5 */ /* 0x000fc4000f8e003f */
[----:B------:R-:W-:Y:S02]  /*1190*/  ULEA.HI UR45, UR19, UR16, URZ, 0x7 ;  /* 0x00000010132d7291 */ /* 0x000fe4000f8f383f */
[----:B------:R-:W-:Y:S02]  /*11a0*/  @!UP1 UIMAD UR10, UR57, UR8, URZ ;  /* 0x00000008390a92a4 */ /* 0x000fe4000f8e023f */
[----:B------:R-:W-:Y:S02]  /*11b0*/  @UP0 UIMAD.WIDE.U32 UR16, UR18, UR22, URZ ;  /* 0x00000016121002a5 */ /* 0x000fe4000f8e003f */
[----:B------:R-:W-:Y:S02]  /*11c0*/  @UP0 UIMAD UR19, UR18, UR23, URZ ;  /* 0x00000017121302a4 */ /* 0x000fe4000f8e023f */
[----:B------:R-:W-:Y:S01]  /*11d0*/  UIMAD UR18, UR39, UR47, URZ ;  /* 0x0000002f271272a4 */ /* 0x000fe2000f8e023f */
[----:B------:R-:W-:Y:S01]  /*11e0*/  ULDC.64 UR26, c[0x0][0x240] ;  /* 0x00009000001a7ab9 */ /* 0x000fe20000000a00 */
[----:B------:R-:W-:Y:S01]  /*11f0*/  ULDC UR40, c[0x0][0x2dc] ;  /* 0x0000b70000287ab9 */ /* 0x000fe20000000800 */
[----:B------:R-:W-:Y:S01]  /*1200*/  ULDC UR61, c[0x0][0x270] ;  /* 0x00009c00003d7ab9 */ /* 0x000fe20000000800 */
[----:B------:R-:W-:Y:S01]  /*1210*/  USEL UR35, UR14, URZ, UP2 ;  /* 0x0000003f0e237287 */ /* 0x000fe20009000000 */
[----:B-1----:R-:W-:Y:S01]  /*1220*/  VIADD R2, R2, 0xffffffe ;  /* 0x0ffffffe02027836 */ /* 0x002fe20000000000 */
[----:B------:R-:W-:-:S02]  /*1230*/  @UP1 UIMAD UR49, UR7, UR11, UR43 ;  /* 0x0000000b073112a4 */ /* 0x000fc4000f8e022b */
[----:B------:R-:W-:Y:S01]  /*1240*/  @!UP1 UIMAD.WIDE.U32 UR36, UR47, UR8, URZ ;  /* 0x000000082f2492a5 */ /* 0x000fe2000f8e003f */
[----:B------:R-:W1:Y:S01]  /*1250*/  F2I.FTZ.U32.TRUNC.NTZ R3, R2 ;  /* 0x0000000200037305 */ /* 0x000e62000021f000 */
[----:B------:R-:W-:Y:S02]  /*1260*/  @!UP1 UIMAD UR34, UR47, UR9, UR10 ;  /* 0x000000092f2292a4 */ /* 0x000fe4000f8e020a */
[----:B------:R-:W-:Y:S02]  /*1270*/  UIMAD.WIDE.U32 UR14, UR7, UR26, URZ ;  /* 0x0000001a070e72a5 */ /* 0x000fe4000f8e003f */
[----:B------:R-:W-:Y:S02]  /*1280*/  UIMAD UR20, UR7, UR27, URZ ;  /* 0x0000001b071472a4 */ /* 0x000fe4000f8e023f */
[----:B------:R-:W-:Y:S02]  /*1290*/  UIMAD.WIDE UR8, UR40, UR61, URZ ;  /* 0x0000003d280872a5 */ /* 0x000fe4000f8e023f */
[----:B------:R-:W-:-:S02]  /*12a0*/  UIMAD.WIDE.U32 UR10, UR47, UR59, URZ ;  /* 0x0000003b2f0a72a5 */ /* 0x000fc4000f8e003f */
[----:B------:R-:W-:Y:S02]  /*12b0*/  UIMAD UR18, UR57, UR59, UR18 ;  /* 0x0000003b391272a4 */ /* 0x000fe4000f8e0212 */
[----:B------:R-:W-:Y:S01]  /*12c0*/  UIMAD UR50, UR58, UR40, URZ ;  /* 0x000000283a3272a4 */ /* 0x000fe2000f8e023f */
[--C-:B-1----:R-:W-:Y:S01]  /*12d0*/  IMAD.MOV R0, RZ, RZ, -R3.reuse ;  /* 0x000000ffff007224 */ /* 0x102fe200078e0a03 */
[----:B------:R-:W-:Y:S01]  /*12e0*/  UIADD3 UR48, UR29, UR31, URZ ;  /* 0x0000001f1d307290 */ /* 0x000fe2000fffe03f */
[----:B------:R-:W-:Y:S01]  /*12f0*/  IMAD.MOV.U32 R2, RZ, RZ, RZ ;  /* 0x000000ffff027224 */ /* 0x000fe200078e00ff */
[----:B------:R-:W-:Y:S01]  /*1300*/  USEL UR56, UR28, UR14, !UP1 ;  /* 0x0000000e1c387287 */ /* 0x000fe2000c800000 */
[----:B------:R-:W-:Y:S01]  /*1310*/  IMAD R0, R0, R5, RZ ;  /* 0x0000000500007224 */ /* 0x000fe200078e02ff */
[----:B------:R-:W-:Y:S02]  /*1320*/  @UP1 UIADD3 UR48, UR15, UR20, URZ ;  /* 0x000000140f301290 */ /* 0x000fe4000fffe03f */
[----:B------:R-:W-:Y:S01]  /*1330*/  @UP0 UIADD3 UR40, UR17, UR19, URZ ;  /* 0x0000001311280290 */ /* 0x000fe2000fffe03f */
[----:B------:R-:W-:Y:S01]  /*1340*/  IMAD.HI.U32 R0, R3, R0, R2 ;  /* 0x0000000003007227 */ /* 0x000fe200078e0002 */
[----:B------:R-:W-:Y:S01]  /*1350*/  MOV R2, R4 ;  /* 0x0000000400027202 */ /* 0x000fe20000000f00 */
[----:B------:R-:W-:Y:S01]  /*1360*/  @UP0 UMOV UR31, UR16 ;  /* 0x00000010001f0c82 */ /* 0x000fe20008000000 */
[----:B------:R-:W-:-:S02]  /*1370*/  UIMAD.WIDE.U32 UR14, UR8, UR10, URZ ;  /* 0x0000000a080e72a5 */ /* 0x000fc4000f8e003f */
[----:B------:R-:W-:Y:S01]  /*1380*/  UIMAD UR17, UR9, UR10, URZ ;  /* 0x0000000a091172a4 */ /* 0x000fe2000f8e023f */
[----:B------:R-:W-:Y:S01]  /*1390*/  IMAD.HI.U32 R0, R0, R2, RZ ;  /* 0x0000000200007227 */ /* 0x000fe200078e00ff */
[----:B------:R-:W-:Y:S02]  /*13a0*/  UIADD3 UR16, UR11, UR18, URZ ;  /* 0x000000120b107290 */ /* 0x000fe4000fffe03f */
[----:B------:R-:W-:Y:S01]  /*13b0*/  UIMAD.WIDE.U32 UR10, UR8, UR7, URZ ;  /* 0x00000007080a72a5 */ /* 0x000fe2000f8e003f */
[----:B------:R-:W-:Y:S01]  /*13c0*/  IMAD.MOV R3, RZ, RZ, -R0 ;  /* 0x000000ffff037224 */ /* 0x000fe200078e0a00 */
[----:B------:R-:W-:Y:S01]  /*13d0*/  ULDC UR52, c[0x0][0x2c4] ;  /* 0x0000b10000347ab9 */ /* 0x000fe20000000800 */
[----:B------:R-:W-:Y:S02]  /*13e0*/  UIMAD UR16, UR8, UR16, UR17 ;  /* 0x00000010081072a4 */ /* 0x000fe4000f8e0211 */
[----:B------:R-:W-:Y:S01]  /*13f0*/  IMAD R2, R5, R3, R2 ;  /* 0x0000000305027224 */ /* 0x000fe200078e0202 */
[----:B------:R-:W-:-:S02]  /*1400*/  @UP3 UIMAD UR17, UR47, UR52, URZ ;  /* 0x000000342f1132a4 */ /* 0x000fc4000f8e023f */
[----:B------:R-:W-:Y:S02]  /*1410*/  USEL UR55, UR14, UR10, !UP1 ;  /* 0x0000000a0e377287 */ /* 0x000fe4000c800000 */
[----:B------:R-:W-:Y:S01]  /*1420*/  ISETP.GT.U32.AND P1, PT, R5, R2, PT ;  /* 0x000000020500720c */ /* 0x000fe20003f24070 */
[----:B------:R-:W-:Y:S02]  /*1430*/  ULOP3.LUT UR14, UR45, 0xffffff80, URZ, 0xc0, !UPT ;  /* 0xffffff802d0e7892 */ /* 0x000fe4000f8ec03f */
[----:B------:R-:W-:Y:S02]  /*1440*/  @UP3 USEL UR10, UR17, UR7, !UP1 ;  /* 0x00000007110a3287 */ /* 0x000fe4000c800000 */
[----:B------:R-:W-:Y:S01]  /*1450*/  UIADD3 UR14, UR14, -0x80, URZ ;  /* 0xffffff800e0e7890 */ /* 0x000fe2000fffe03f */
[----:B------:R-:W-:Y:S01]  /*1460*/  @UP3 ULDC UR18, c[0x0][0x2e4] ;  /* 0x0000b90000123ab9 */ /* 0x000fe20000000800 */
[----:B------:R-:W-:Y:S02]  /*1470*/  UIADD3 UR46, UR15, UR16, URZ ;  /* 0x000000100f2e7290 */ /* 0x000fe4000fffe03f */
[----:B------:R-:W-:-:S02]  /*1480*/  @!UP3 UIMAD UR16, UR47, UR61, UR58 ;  /* 0x0000003d2f10b2a4 */ /* 0x000fc4000f8e023a */
[----:B------:R-:W-:Y:S02]  /*1490*/  @UP3 UIMAD UR18, UR58, UR18, UR10 ;  /* 0x000000123a1232a4 */ /* 0x000fe4000f8e020a */
[----:B------:R-:W-:Y:S01]  /*14a0*/  @!P1 IMAD.IADD R2, R2, 0x1, -R5 ;  /* 0x0000000102029824 */ /* 0x000fe200078e0a05 */
[----:B------:R-:W-:Y:S01]  /*14b0*/  USHF.R.S32.HI UR19, URZ, 0x1f, UR14 ;  /* 0x0000001f3f137899 */ /* 0x000fe2000801140e */
[----:B------:R-:W-:Y:S01]  /*14c0*/  @!P1 IADD3 R0, R0, 0x1, RZ ;  /* 0x0000000100009810 */ /* 0x000fe20007ffe0ff */
[----:B------:R-:W-:Y:S01]  /*14d0*/  UIADD3 UR15, UP2, UR14, UR35, URZ ;  /* 0x000000230e0f7290 */ /* 0x000fe2000ff5e03f */
[----:B------:R-:W-:Y:S01]  /*14e0*/  PLOP3.LUT P1, PT, PT, PT, UP0, 0x80, 0x0 ;  /* 0x000000000000781c */ /* 0x000fe20003f2f008 */
[----:B------:R-:W-:Y:S01]  /*14f0*/  UIMAD UR10, UR9, UR7, URZ ;  /* 0x00000007090a72a4 */ /* 0x000fe2000f8e023f */
[----:B------:R-:W-:Y:S01]  /*1500*/  ISETP.GE.U32.AND P0, PT, R2, R5, PT ;  /* 0x000000050200720c */ /* 0x000fe20003f06070 */
[----:B------:R-:W-:Y:S01]  /*1510*/  @!UP3 UIMAD UR18, UR16, UR52, URZ ;  /* 0x000000341012b2a4 */ /* 0x000fe2000f8e023f */
[----:B------:R-:W-:Y:S01]  /*1520*/  LOP3.LUT R2, R6, UR58, RZ, 0x3c, !PT ;  /* 0x0000003a06027c12 */ /* 0x000fe2000f8e3cff */
[----:B------:R-:W-:-:S02]  /*1530*/  UIADD3.X UR16, UR19, UR38, URZ, UP2, !UPT ;  /* 0x0000002613107290 */ /* 0x000fc400097fe43f */
[----:B------:R-:W-:Y:S01]  /*1540*/  UIMAD UR9, UR9, UR15, URZ ;  /* 0x0000000f090972a4 */ /* 0x000fe2000f8e023f */
[----:B------:R-:W-:Y:S01]  /*1550*/  ISETP.GE.AND P2, PT, R2, RZ, PT ;  /* 0x000000ff0200720c */ /* 0x000fe20003f46270 */
[----:B------:R-:W-:Y:S02]  /*1560*/  @UP0 UIADD3 UR33, UR24, UR25, URZ ;  /* 0x0000001918210290 */ /* 0x000fe4000fffe03f */
[----:B------:R-:W-:Y:S02]  /*1570*/  @UP1 UIADD3 UR46, UR11, UR10, URZ ;  /* 0x0000000a0b2e1290 */ /* 0x000fe4000fffe03f */
[----:B------:R-:W-:Y:S01]  /*1580*/  UIMAD.WIDE.U32 UR38, UR8, UR15, URZ ;  /* 0x0000000f082672a5 */ /* 0x000fe2000f8e003f */
[----:B------:R-:W-:Y:S01]  /*1590*/  @UP0 ULDC.64 UR10, c[0x0][0x250] ;  /* 0x00009400000a0ab9 */ /* 0x000fe20000000a00 */
[----:B------:R-:W-:Y:S01]  /*15a0*/  UIMAD UR15, UR8, UR16, UR9 ;  /* 0x00000010080f72a4 */ /* 0x000fe2000f8e0209 */
        /* <DEDUP_REMOVED lines=28> */
.L_x_1702:
        /* <DEDUP_REMOVED lines=13> */
.L_x_1703:
        /* <DEDUP_REMOVED lines=11> */
.L_x_1704:
[----:B------:R-:W-:-:S04]  /*18f0*/  UIMAD UR7, UR47, UR61, UR58 ;  /* 0x0000003d2f0772a4 */ /* 0x000fc8000f8e023a */
[----:B------:R-:W-:-:S12]  /*1900*/  UIMAD UR7, UR7, UR59, URZ ;  /* 0x0000003b070772a4 */ /* 0x000fd8000f8e023f */
.L_x_1705:
[----:B------:R-:W1:Y:S01]  /*1910*/  S2R R21, SR_TID.X ;  /* 0x0000000000157919 */ /* 0x000e620000002100 */
[----:B------:R-:W2:Y:S01]  /*1920*/  LDC.64 R4, c[0x0][0x420] ;  /* 0x00010800ff047b82 */ /* 0x000ea20000000a00 */
[----:B------:R-:W-:Y:S01]  /*1930*/  SHF.R.S32.HI R235, RZ, 0x1f, R234 ;  /* 0x0000001fffeb7819 */ /* 0x000fe200000114ea */
[----:B------:R-:W-:Y:S01]  /*1940*/  ULDC UR9, c[0x0][0x2dc] ;  /* 0x0000b70000097ab9 */ /* 0x000fe20000000800 */
[----:B------:R-:W-:Y:S01]  /*1950*/  IADD3 R6, P0, R234, UR8, RZ ;  /* 0x00000008ea067c10 */ /* 0x000fe2000ff1e0ff */
[----:B------:R-:W-:Y:S01]  /*1960*/  USHF.R.S32.HI UR16, URZ, 0x1f, UR58 ;  /* 0x0000001f3f107899 */ /* 0x000fe2000801143a */
[----:B------:R-:W-:Y:S01]  /*1970*/  BSSY B1, `(.L_x_1701) ;  /* 0x0000b8b000017945 */ /* 0x000fe20003800000 */
[----:B------:R-:W-:Y:S01]  /*1980*/  UIMAD UR15, UR9, UR61, URZ ;  /* 0x0000003d090f72a4 */ /* 0x000fe2000f8e023f */
[----:B------:R-:W-:Y:S01]  /*1990*/  IADD3.X R7, R235, UR49, RZ, P0, !PT ;  /* 0x00000031eb077c10 */ /* 0x000fe200087fe4ff */
[----:B------:R-:W-:Y:S01]  /*19a0*/  UIADD3 UR39, UR14, UR7, URZ ;  /* 0x000000070e277290 */ /* 0x000fe2000fffe03f */
[----:B------:R-:W-:Y:S01]  /*19b0*/  ULDC.64 UR8, c[0x0][0x428] ;  /* 0x00010a0000087ab9 */ /* 0x000fe20000000a00 */
[----:B------:R-:W-:-:S02]  /*19c0*/  UIADD3 UR18, UR14, UR18, URZ ;  /* 0x000000120e127290 */ /* 0x000fc4000fffe03f */
[----:B------:R-:W-:Y:S02]  /*19d0*/  UIMAD UR7, UR16, UR8, URZ ;  /* 0x00000008100772a4 */ /* 0x000fe4000f8e023f */
[----:B------:R-:W-:Y:S02]  /*19e0*/  UISETP.GE.AND UP2, UPT, UR41, 0x1, UPT ;  /* 0x000000012900788c */ /* 0x000fe4000bf46270 */
[----:B------:R-:W-:Y:S02]  /*19f0*/  UIMAD UR17, UR58, UR9, UR7 ;  /* 0x000000093a1172a4 */ /* 0x000fe4000f8e0207 */
[----:B------:R-:W-:Y:S01]  /*1a00*/  USHF.L.U32 UR7, UR15, 0x7, URZ ;  /* 0x000000070f077899 */ /* 0x000fe2000800063f */
[----:B------:R-:W-:Y:S01]  /*1a10*/  ULDC.64 UR36, c[0x0][0x210] ;  /* 0x0000840000247ab9 */ /* 0x000fe20000000a00 */
[----:B------:R-:W-:Y:S01]  /*1a20*/  ULDC.64 UR34, c[0x0][0x3e0] ;  /* 0x0000f80000227ab9 */ /* 0x000fe20000000a00 */
[----:B------:R-:W-:Y:S01]  /*1a30*/  ULDC.64 UR32, c[0x0][0x400] ;  /* 0x0001000000207ab9 */ /* 0x000fe20000000a00 */
[C---:B--2---:R-:W-:Y:S01]  /*1a40*/  IMAD R3, R4.reuse, UR19, RZ ;  /* 0x0000001304037c24 */ /* 0x044fe2000f8e02ff */
[----:B------:R-:W-:Y:S01]  /*1a50*/  ULEA.HI.SX32 UR42, UR45, 0xffffffff, 0x19 ;  /* 0xffffffff2d2a7891 */ /* 0x000fe2000f8fca3f */
[----:B------:R-:W-:-:S04]  /*1a60*/  IMAD.WIDE.U32 R6, R4, UR14, R6 ;  /* 0x0000000e04067c25 */ /* 0x000fc8000f8e0006 */
[----:B------:R-:W-:Y:S01]  /*1a70*/  IMAD R3, R5, UR14, R3 ;  /* 0x0000000e05037c24 */ /* 0x000fe2000f8e0203 */
[----:B-1----:R-:W-:-:S03]  /*1a80*/  SHF.R.S32.HI R22, RZ, 0x1f, R21 ;  /* 0x0000001fff167819 */ /* 0x002fc60000011415 */
[----:B------:R-:W-:Y:S01]  /*1a90*/  IMAD.IADD R7, R7, 0x1, R3 ;  /* 0x0000000107077824 */ /* 0x000fe200078e0203 */
[----:B------:R-:W-:-:S04]  /*1aa0*/  LEA.HI R2, R22, R21, RZ, 0x3 ;  /* 0x0000001516027211 */ /* 0x000fc800078f18ff */
[----:B------:R-:W-:-:S04]  /*1ab0*/  SHF.R.S32.HI R2, RZ, 0x3, R2 ;  /* 0x00000003ff027819 */ /* 0x000fc80000011402 */
[----:B------:R-:W-:Y:S02]  /*1ac0*/  SHF.R.S32.HI R20, RZ, 0x1f, R2 ;  /* 0x0000001fff147819 */ /* 0x000fe40000011402 */
[----:B------:R-:W-:-:S04]  /*1ad0*/  IADD3 R0, P1, R2, UR14, RZ ;  /* 0x0000000e02007c10 */ /* 0x000fc8000ff3e0ff */
[----:B------:R-:W-:-:S05]  /*1ae0*/  IADD3.X R8, R20, UR19, RZ, P1, !PT ;  /* 0x0000001314087c10 */ /* 0x000fca0008ffe4ff */
[----:B------:R-:W-:-:S04]  /*1af0*/  IMAD R8, R8, UR26, RZ ;  /* 0x0000001a08087c24 */ /* 0x000fc8000f8e02ff */
[C---:B------:R-:W-:Y:S02]  /*1b00*/  IMAD R10, R0.reuse, UR27, R8 ;  /* 0x0000001b000a7c24 */ /* 0x040fe4000f8e0208 */
[----:B------:R-:W-:-:S04]  /*1b10*/  IMAD.WIDE.U32 R8, R0, UR26, R234 ;  /* 0x0000001a00087c25 */ /* 0x000fc8000f8e00ea */
[----:B------:R-:W-:Y:S01]  /*1b20*/  IMAD.U32 R0, RZ, RZ, UR8 ;  /* 0x00000008ff007e24 */ /* 0x000fe2000f8e00ff */
[----:B------:R-:W-:Y:S01]  /*1b30*/  IADD3 R8, P0, R8, UR56, RZ ;  /* 0x0000003808087c10 */ /* 0x000fe2000ff1e0ff */
[----:B------:R-:W-:Y:S01]  /*1b40*/  ULDC.64 UR8, c[0x0][0x258] ;  /* 0x0000960000087ab9 */ /* 0x000fe20000000a00 */
[----:B------:R-:W-:Y:S01]  /*1b50*/  ULDC.64 UR56, c[0x0][0x2b0] ;  /* 0x0000ac0000387ab9 */ /* 0x000fe20000000a00 */
[----:B------:R-:W-:Y:S01]  /*1b60*/  IMAD.WIDE.U32 R6, R0, UR58, R6 ;  /* 0x0000003a00067c25 */ /* 0x000fe2000f8e0006 */
[----:B------:R-:W-:Y:S01]  /*1b70*/  IADD3.X R9, R9, UR48, R10, P0, !PT ;  /* 0x0000003009097c10 */ /* 0x000fe200087fe40a */
[----:B------:R-:W-:Y:S01]  /*1b80*/  UIMAD UR14, UR16, UR8, URZ ;  /* 0x00000008100e72a4 */ /* 0x000fe2000f8e023f */
[----:B------:R-:W-:Y:S01]  /*1b90*/  LEA.HI R10, R22, R21, RZ, 0x5 ;  /* 0x00000015160a7211 */ /* 0x000fe200078f28ff */
[----:B------:R-:W-:Y:S01]  /*1ba0*/  UIADD3 UR16, UP1, UP0, UR38, UR7, UR50 ;  /* 0x0000000726107290 */ /* 0x000fe2000f83e032 */
[----:B------:R-:W-:Y:S01]  /*1bb0*/  IMAD.U32 R3, RZ, RZ, UR8 ;  /* 0x00000008ff037e24 */ /* 0x000fe2000f8e00ff */
[----:B------:R-:W-:Y:S01]  /*1bc0*/  USHF.R.S32.HI UR7, URZ, 0x1f, UR7 ;  /* 0x0000001f3f077899 */ /* 0x000fe20008011407 */
[----:B------:R-:W-:Y:S01]  /*1bd0*/  LOP3.LUT R0, R10, 0xffffffe0, RZ, 0xc0, !PT ;  /* 0xffffffe00a007812 */ /* 0x000fe200078ec0ff */
[----:B------:R-:W-:Y:S01]  /*1be0*/  UIMAD UR20, UR58, UR9, UR14 ;  /* 0x000000093a1472a4 */ /* 0x000fe2000f8e020e */
[----:B------:R-:W-:Y:S01]  /*1bf0*/  SHF.R.S32.HI R10, RZ, 0x5, R10 ;  /* 0x00000005ff0a7819 */ /* 0x000fe2000001140a */
[----:B------:R-:W-:Y:S01]  /*1c00*/  UIADD3.X UR7, UR51, UR7, UR54, UP1, UP0 ;  /* 0x0000000733077290 */ /* 0x000fe20008fe0436 */
[----:B------:R-:W-:Y:S01]  /*1c10*/  IMAD.WIDE.U32 R8, R3, UR58, R8 ;  /* 0x0000003a03087c25 */ /* 0x000fe2000f8e0008 */
[----:B------:R-:W-:Y:S01]  /*1c20*/  UIADD3 UR14, UP1, UP0, UR52, UR16, UR55 ;  /* 0x00000010340e7290 */ /* 0x000fe2000f83e037 */
[----:B------:R-:W-:Y:S01]  /*1c30*/  PLOP3.LUT P0, PT, PT, PT, UP2, 0x80, 0x0 ;  /* 0x000000000000781c */ /* 0x000fe20003f0f028 */
[----:B------:R-:W-:Y:S01]  /*1c40*/  UIMAD.WIDE UR18, UR18, 0x4, UR56 ;  /* 0x00000004121278a5 */ /* 0x000fe2000f8e0238 */
[----:B------:R-:W-:Y:S01]  /*1c50*/  IMAD.IADD R15, R21, 0x1, -R0 ;  /* 0x00000001150f7824 */ /* 0x000fe200078e0a00 */
[----:B------:R-:W-:Y:S01]  /*1c60*/  UIADD3.X UR7, UR53, UR7, UR46, UP1, UP0 ;  /* 0x0000000735077290 */ /* 0x000fe20008fe042e */
[----:B------:R-:W-:Y:S01]  /*1c70*/  VIADD R7, R7, UR17 ;  /* 0x0000001107077c36 */ /* 0x000fe20008000000 */
[----:B------:R-:W-:Y:S01]  /*1c80*/  LEA R12, P3, R8, UR36, 0x1 ;  /* 0x00000024080c7c11 */ /* 0x000fe2000f8608ff */
[----:B------:R-:W-:Y:S01]  /*1c90*/  IMAD R3, R10, UR15, R15 ;  /* 0x0000000f0a037c24 */ /* 0x000fe2000f8e020f */
[----:B------:R-:W-:Y:S01]  /*1ca0*/  ULDC.64 UR56, c[0x0][0x478] ;  /* 0x00011e0000387ab9 */ /* 0x000fe20000000a00 */
[-C--:B------:R-:W-:Y:S01]  /*1cb0*/  IMAD R10, R20, R4.reuse, RZ ;  /* 0x00000004140a7224 */ /* 0x080fe200078e02ff */
[----:B------:R-:W-:Y:S01]  /*1cc0*/  UIMAD.WIDE UR8, UR39, 0x4, UR56 ;  /* 0x00000004270878a5 */ /* 0x000fe2000f8e0238 */
[----:B------:R-:W-:Y:S01]  /*1cd0*/  IMAD.WIDE.U32 R6, R2, R4, R6 ;  /* 0x0000000402067225 */ /* 0x000fe200078e0006 */
[----:B------:R-:W-:-:S03]  /*1ce0*/  IADD3 R0, P1, R3, UR14, RZ ;  /* 0x0000000e03007c10 */ /* 0x000fc6000ff3e0ff */
[----:B------:R-:W-:Y:S01]  /*1cf0*/  IMAD R10, R2, R5, R10 ;  /* 0x00000005020a7224 */ /* 0x000fe200078e020a */
[----:B------:R-:W-:Y:S01]  /*1d00*/  LEA.HI.X.SX32 R11, R3, UR7, 0x1, P1 ;  /* 0x00000007030b7c11 */ /* 0x000fe200088f0eff */
[----:B------:R-:W-:Y:S01]  /*1d10*/  VIADD R9, R9, UR20 ;  /* 0x0000001409097c36 */ /* 0x000fe20008000000 */
[----:B------:R-:W-:Y:S01]  /*1d20*/  LEA R233, P1, R0, UR32, 0x2 ;  /* 0x0000002000e97c11 */ /* 0x000fe2000f8210ff */
[----:B------:R-:W-:Y:S01]  /*1d30*/  IMAD.IADD R3, R7, 0x1, R10 ;  /* 0x0000000107037824 */ /* 0x000fe200078e020a */
[----:B------:R-:W-:Y:S02]  /*1d40*/  LEA R13, P2, R6, UR34, 0x1 ;  /* 0x00000022060d7c11 */ /* 0x000fe4000f8408ff */
[----:B------:R-:W-:Y:S02]  /*1d50*/  LEA.HI.X R232, R0, UR33, R11, 0x2, P1 ;  /* 0x0000002100e87c11 */ /* 0x000fe400088f140b */
[----:B------:R-:W-:Y:S02]  /*1d60*/  LEA.HI.X R9, R8, UR37, R9, 0x1, P3 ;  /* 0x0000002508097c11 */ /* 0x000fe400098f0c09 */
[----:B------:R-:W-:Y:S01]  /*1d70*/  LEA.HI.X R6, R6, UR35, R3, 0x1, P2 ;  /* 0x0000002306067c11 */ /* 0x000fe200090f0c03 */
[----:B------:R-:W-:Y:S06]  /*1d80*/  @!P0 BRA `(.L_x_1706) ;  /* 0x000000a800008947 */ /* 0x000fec0003800000 */
[----:B------:R-:W-:Y:S01]  /*1d90*/  PLOP3.LUT P0, PT, PT, PT, UP4, 0x80, 0x0 ;  /* 0x000000000000781c */ /* 0x000fe20003f0f048 */
[----:B------:R-:W-:Y:S01]  /*1da0*/  UMOV UR14, UR42 ;  /* 0x0000002a000e7c82 */ /* 0x000fe20008000000 */
[C---:B------:R-:W-:Y:S01]  /*1db0*/  LEA R0, R251.reuse, UR4, 0x1 ;  /* 0x00000004fb007c11 */ /* 0x040fe2000f8e08ff */
        /* <DEDUP_REMOVED lines=8> */
[----:B------:R-:W-:Y:S01]  /*1e40*/  VIADD R3, R251, 0x2000 ;  /* 0x00002000fb037836 */ /* 0x000fe20000000000 */
[----:B------:R-:W-:Y:S01]  /*1e50*/  UMOV UR17, UR9 ;  /* 0x0000000900117c82 */ /* 0x000fe20008000000 */
[----:B------:R-:W-:Y:S01]  /*1e60*/  @P0 BAR.SYNC.DEFER_BLOCKING 0x0 ;  /* 0x0000000000000b1d */ /* 0x000fe20000010000 */
[----:B------:R-:W-:Y:S01]  /*1e70*/  UIADD3 UR8, UR14, -UR8, URZ ;  /* 0x800000080e087290 */ /* 0x000fe2000fffe03f */
[----:B------:R-:W-:Y:S01]  /*1e80*/  IMAD.MOV.U32 R238, RZ, RZ, R12 ;  /* 0x000000ffffee7224 */ /* 0x000fe200078e000c */
[----:B------:R-:W-:Y:S01]  /*1e90*/  ISETP.GE.AND P4, PT, R10, UR7, PT ;  /* 0x000000070a007c0c */ /* 0x000fe2000bf86270 */
[----:B------:R-:W-:Y:S01]  /*1ea0*/  IMAD.MOV.U32 R239, RZ, RZ, R13 ;  /* 0x000000ffffef7224 */ /* 0x000fe200078e000d */
[----:B------:R-:W-:Y:S01]  /*1eb0*/  UISETP.NE.AND UP0, UPT, UR8, 0x1, UPT ;  /* 0x000000010800788c */ /* 0x000fe2000bf05270 */
[----:B------:R-:W-:Y:S01]  /*1ec0*/  BSSY B0, `(.L_x_1707) ;  /* 0x0000012000007945 */ /* 0x000fe20003800000 */
        /* <DEDUP_REMOVED lines=17> */
.L_x_1708:
[----:B------:R-:W-:Y:S05]  /*1fe0*/  BSYNC B0 ;  /* 0x0000000000007941 */ /* 0x000fea0003800000 */
.L_x_1707:
        /* <DEDUP_REMOVED lines=14> */
.L_x_1710:
[----:B------:R-:W-:Y:S05]  /*20d0*/  BSYNC B0 ;  /* 0x0000000000007941 */ /* 0x000fea0003800000 */
.L_x_1709:
        /* <DEDUP_REMOVED lines=13> */
.L_x_1712:
[----:B------:R-:W-:Y:S05]  /*21b0*/  BSYNC B0 ;  /* 0x0000000000007941 */ /* 0x000fea0003800000 */
.L_x_1711:
        /* <DEDUP_REMOVED lines=16> */
.L_x_1714:
[----:B------:R-:W-:Y:S05]  /*22c0*/  BSYNC B0 ;  /* 0x0000000000007941 */ /* 0x000fea0003800000 */
.L_x_1713:
        /* <DEDUP_REMOVED lines=21> */
.L_x_1716:
[----:B------:R-:W-:Y:S05]  /*2420*/  BSYNC B0 ;  /* 0x0000000000007941 */ /* 0x000fea0003800000 */
.L_x_1715:
        /* <DEDUP_REMOVED lines=21> */
.L_x_1718:
[----:B------:R-:W-:Y:S05]  /*2580*/  BSYNC B0 ;  /* 0x0000000000007941 */ /* 0x000fea0003800000 */
.L_x_1717:
        /* <DEDUP_REMOVED lines=21> */
.L_x_1720:
[----:B------:R-:W-:Y:S05]  /*26e0*/  BSYNC B0 ;  /* 0x0000000000007941 */ /* 0x000fea0003800000 */
.L_x_1719:
        /* <DEDUP_REMOVED lines=23> */
.L_x_1722:
[----:B------:R-:W-:Y:S05]  /*2860*/  BSYNC B0 ;  /* 0x0000000000007941 */ /* 0x000fea0003800000 */
.L_x_1721:
        /* <DEDUP_REMOVED lines=43> */
.L_x_1724:
[----:B------:R-:W-:Y:S05]  /*2b20*/  BSYNC B0 ;  /* 0x0000000000007941 */ /* 0x000fea0003800000 */
.L_x_1723:
        /* <DEDUP_REMOVED lines=23> */
.L_x_1726:
[----:B------:R-:W-:Y:S05]  /*2ca0*/  BSYNC B0 ;  /* 0x0000000000007941 */ /* 0x000fea0003800000 */
.L_x_1725:
        /* <DEDUP_REMOVED lines=23> */
.L_x_1728:
[----:B------:R-:W-:Y:S05]  /*2e20*/  BSYNC B0 ;  /* 0x0000000000007941 */ /* 0x000fea0003800000 */
.L_x_1727:
        /* <DEDUP_REMOVED lines=23> */
.L_x_1730:
[----:B------:R-:W-:Y:S05]  /*2fa0*/  BSYNC B0 ;  /* 0x0000000000007941 */ /* 0x000fea0003800000 */
.L_x_1729:
        /* <DEDUP_REMOVED lines=32> */
.L_x_1732:
[----:B------:R-:W-:Y:S05]  /*31b0*/  BSYNC B0 ;  /* 0x0000000000007941 */ /* 0x000fea0003800000 */
.L_x_1731:
        /* <DEDUP_REMOVED lines=22> */
.L_x_1734:
[----:B------:R-:W-:Y:S05]  /*3320*/  BSYNC B0 ;  /* 0x0000000000007941 */ /* 0x000fea0003800000 */
.L_x_1733:
[----:B------:R-:W1:Y:S01]  /*3330*/  LDC.64 R18, c[0x0][0x3b8] ;  /* 0x0000ee00ff127b82 */ /* 0x000e620000000a00 */
        /* <DEDUP_REMOVED lines=22> */
.L_x_1736:
[----:B------:R-:W-:Y:S05]  /*34a0*/  BSYNC B0 ;  /* 0x0000000000007941 */ /* 0x000fea0003800000 */
.L_x_1735:
        /* <DEDUP_REMOVED lines=21> */
.L_x_1738:
[----:B------:R-:W-:Y:S05]  /*3600*/  BSYNC B0 ;  /* 0x0000000000007941 */ /* 0x000fea0003800000 */
.L_x_1737:
[----:B------:R-:W2:Y:S01]  /*3610*/  S2R R10, SR_TID.X ;  /* 0x00000000000a7919 */ /* 0x000ea20000002100 */
[----:B-1----:R-:W-:Y:S01]  /*3620*/  IMAD.MOV.U32 R2, RZ, RZ, 0x4 ;  /* 0x00000004ff027424 */ /* 0x002fe200078e00ff */
[----:B------:R-:W-:Y:S01]  /*3630*/  ISETP.NE.AND P3, PT, R13, RZ, PT ;  /* 0x000000ff0d00720c */ /* 0x000fe20003f65270 */
[----:B------:R-:W-:Y:S01]  /*3640*/  IMAD.MOV.U32 R243, RZ, RZ, 0x7f800000 ;  /* 0x7f800000fff37424 */ /* 0x000fe200078e00ff */
[----:B------:R-:W2:Y:S01]  /*3650*/  LDG.E.64 R8, desc[UR12][R18.64] ;  /* 0x0000000c12087981 */ /* 0x000ea2000c1e1b00 */
[----:B------:R-:W-:Y:S01]  /*3660*/  IMAD.MOV.U32 R244, RZ, RZ, 0x7f800000 ;  /* 0x7f800000fff47424 */ /* 0x000fe200078e00ff */
[----:B------:R-:W-:Y:S01]  /*3670*/  ISETP.NE.AND P2, PT, R17, RZ, PT ;  /* 0x000000ff1100720c */ /* 0x000fe20003f45270 */
[----:B------:R-:W-:Y:S01]  /*3680*/  IMAD.MOV.U32 R241, RZ, RZ, 0x7f800000 ;  /* 0x7f800000fff17424 */ /* 0x000fe200078e00ff */
[----:B------:R-:W2:Y:S01]  /*3690*/  LDG.E.64 R4, desc[UR12][R18.64+0x8] ;  /* 0x0000080c12047981 */ /* 0x000ea2000c1e1b00 */
[----:B------:R-:W-:Y:S01]  /*36a0*/  ISETP.NE.AND P0, PT, R12, RZ, PT ;  /* 0x000000ff0c00720c */ /* 0x000fe20003f05270 */
[----:B------:R-:W-:-:S02]  /*36b0*/  IMAD.WIDE R2, R245, R2, UR18 ;  /* 0x00000012f5027e25 */ /* 0x000fc4000f8e0202 */
[----:B------:R-:W0:Y:S02]  /*36c0*/  LDGDEPBAR ;  /* 0x00000000000079af */ /* 0x000e240000000000 */
[----:B------:R-:W-:Y:S02]  /*36d0*/  IMAD.MOV.U32 R6, RZ, RZ, 0x4 ;  /* 0x00000004ff067424 */ /* 0x000fe400078e00ff */
[----:B------:R-:W-:Y:S01]  /*36e0*/  IMAD.MOV.U32 R242, RZ, RZ, 0x7f800000 ;  /* 0x7f800000fff27424 */ /* 0x000fe200078e00ff */
[----:B------:R-:W5:Y:S01]  /*36f0*/  @!P3 LDG.E R243, desc[UR12][R2.64] ;  /* 0x0000000c02f3b981 */ /* 0x000f62000c1e1900 */
[----:B------:R-:W-:Y:S01]  /*3700*/  UIMAD UR7, UR47, UR61, UR58 ;  /* 0x0000003d2f0772a4 */ /* 0x000fe2000f8e023a */
[----:B------:R-:W-:Y:S01]  /*3710*/  IMAD.MOV.U32 R184, RZ, RZ, 0x20 ;  /* 0x00000020ffb87424 */ /* 0x000fe200078e00ff */
[----:B------:R-:W-:Y:S01]  /*3720*/  ULDC UR22, c[0x0][0x2d0] ;  /* 0x0000b40000167ab9 */ /* 0x000fe20000000800 */
[----:B------:R-:W5:Y:S01]  /*3730*/  @!P2 LDG.E R244, desc[UR12][R2.64+0x20] ;  /* 0x0000200c02f4a981 */ /* 0x000f62000c1e1900 */
[----:B------:R-:W-:Y:S01]  /*3740*/  IMAD.MOV.U32 R178, RZ, RZ, 0x40 ;  /* 0x00000040ffb27424 */ /* 0x000fe200078e00ff */
[----:B------:R-:W-:Y:S01]  /*3750*/  ULDC UR23, c[0x0][0x2dc] ;  /* 0x0000b70000177ab9 */ /* 0x000fe20000000800 */
[----:B------:R-:W-:Y:S01]  /*3760*/  IMAD.MOV.U32 R249, RZ, RZ, 0x40 ;  /* 0x00000040fff97424 */ /* 0x000fe200078e00ff */
[----:B------:R1:W5:Y:S01]  /*3770*/  @!P0 LDG.E R241, desc[UR12][R2.64+0x100] ;  /* 0x0001000c02f18981 */ /* 0x000362000c1e1900 */
[----:B------:R-:W-:-:S02]  /*3780*/  CS2R R126, SRZ ;  /* 0x00000000007e7805 */ /* 0x000fc4000001ff00 */
[----:B------:R-:W-:Y:S02]  /*3790*/  CS2R R124, SRZ ;  /* 0x00000000007c7805 */ /* 0x000fe4000001ff00 */
[----:B------:R-:W-:Y:S02]  /*37a0*/  CS2R R130, SRZ ;  /* 0x0000000000827805 */ /* 0x000fe4000001ff00 */
[----:B------:R-:W-:Y:S02]  /*37b0*/  CS2R R128, SRZ ;  /* 0x0000000000807805 */ /* 0x000fe4000001ff00 */
[----:B------:R-:W-:Y:S02]  /*37c0*/  CS2R R122, SRZ ;  /* 0x00000000007a7805 */ /* 0x000fe4000001ff00 */
[----:B------:R-:W-:Y:S02]  /*37d0*/  CS2R R120, SRZ ;  /* 0x0000000000787805 */ /* 0x000fe4000001ff00 */
[----:B--234-:R-:W-:-:S02]  /*37e0*/  SHF.R.S32.HI R0, RZ, 0x1f, R10 ;  /* 0x0000001fff007819 */ /* 0x01cfc4000001140a */
[----:B------:R-:W-:Y:S02]  /*37f0*/  CS2R R118, SRZ ;  /* 0x0000000000767805 */ /* 0x000fe4000001ff00 */
[----:B------:R-:W-:Y:S02]  /*3800*/  CS2R R116, SRZ ;  /* 0x0000000000747805 */ /* 0x000fe4000001ff00 */
[----:B------:R-:W-:Y:S02]  /*3810*/  CS2R R110, SRZ ;  /* 0x00000000006e7805 */ /* 0x000fe4000001ff00 */
[----:B------:R-:W-:Y:S02]  /*3820*/  LEA.HI R0, R0, R10, RZ, 0x4 ;  /* 0x0000000a00007211 */ /* 0x000fe400078f20ff */
[----:B------:R-:W-:Y:S02]  /*3830*/  CS2R R108, SRZ ;  /* 0x00000000006c7805 */ /* 0x000fe4000001ff00 */
[----:B------:R-:W-:-:S02]  /*3840*/  CS2R R114, SRZ ;  /* 0x0000000000727805 */ /* 0x000fc4000001ff00 */
[----:B------:R-:W-:Y:S02]  /*3850*/  CS2R R112, SRZ ;  /* 0x0000000000707805 */ /* 0x000fe4000001ff00 */
[----:B------:R-:W-:Y:S01]  /*3860*/  LOP3.LUT R0, R0, 0xfffffff0, RZ, 0xc0, !PT ;  /* 0xfffffff000007812 */ /* 0x000fe200078ec0ff */
[----:B------:R-:W-:Y:S01]  /*3870*/  @!P6 IMAD.WIDE R6, R11, R6, UR18 ;  /* 0x000000120b06ee25 */ /* 0x000fe2000f8e0206 */
        /* <DEDUP_REMOVED lines=8> */
[----:B-1----:R-:W-:Y:S01]  /*3900*/  LEA.HI R2, R22, R21, RZ, 0x4 ;  /* 0x0000001516027211 */ /* 0x002fe200078f20ff */
[----:B------:R-:W-:Y:S01]  /*3910*/  IMAD.IADD R0, R10, 0x1, -R0 ;  /* 0x000000010a007824 */ /* 0x000fe200078e0a00 */
[----:B------:R1:W5:Y:S01]  /*3920*/  @!P6 LDG.E R242, desc[UR12][R6.64] ;  /* 0x0000000c06f2e981 */ /* 0x000362000c1e1900 */
[----:B------:R-:W-:-:S02]  /*3930*/  CS2R R90, SRZ ;  /* 0x00000000005a7805 */ /* 0x000fc4000001ff00 */
[----:B------:R-:W-:Y:S02]  /*3940*/  LOP3.LUT R2, R2, 0xfffffff0, RZ, 0xc0, !PT ;  /* 0xfffffff002027812 */ /* 0x000fe400078ec0ff */
[----:B------:R-:W-:Y:S02]  /*3950*/  CS2R R88, SRZ ;  /* 0x0000000000587805 */ /* 0x000fe4000001ff00 */
[----:B------:R-:W-:Y:S02]  /*3960*/  CS2R R86, SRZ ;  /* 0x0000000000567805 */ /* 0x000fe4000001ff00 */
[----:B------:R-:W-:Y:S02]  /*3970*/  CS2R R84, SRZ ;  /* 0x0000000000547805 */ /* 0x000fe4000001ff00 */
[----:B------:R-:W-:Y:S01]  /*3980*/  CS2R R78, SRZ ;  /* 0x00000000004e7805 */ /* 0x000fe2000001ff00 */
[----:B------:R-:W-:Y:S01]  /*3990*/  IMAD.IADD R2, R21, 0x1, -R2 ;  /* 0x0000000115027824 */ /* 0x000fe200078e0a02 */
[----:B------:R-:W-:-:S02]  /*39a0*/  SHF.R.S32.HI R3, RZ, 0x1f, R0 ;  /* 0x0000001fff037819 */ /* 0x000fc40000011400 */
[----:B------:R-:W-:Y:S02]  /*39b0*/  CS2R R76, SRZ ;  /* 0x00000000004c7805 */ /* 0x000fe4000001ff00 */
[----:B------:R-:W-:Y:S02]  /*39c0*/  CS2R R82, SRZ ;  /* 0x0000000000527805 */ /* 0x000fe4000001ff00 */
[----:B------:R-:W-:Y:S02]  /*39d0*/  CS2R R80, SRZ ;  /* 0x0000000000507805 */ /* 0x000fe4000001ff00 */
[----:B------:R-:W-:Y:S02]  /*39e0*/  LEA.HI R3, R3, R0, RZ, 0x3 ;  /* 0x0000000003037211 */ /* 0x000fe400078f18ff */
[----:B------:R-:W-:Y:S02]  /*39f0*/  CS2R R74, SRZ ;  /* 0x00000000004a7805 */ /* 0x000fe4000001ff00 */
[----:B------:R-:W-:-:S02]  /*3a00*/  CS2R R72, SRZ ;  /* 0x0000000000487805 */ /* 0x000fc4000001ff00 */
[----:B------:R-:W-:Y:S02]  /*3a10*/  CS2R R70, SRZ ;  /* 0x0000000000467805 */ /* 0x000fe4000001ff00 */
[----:B------:R-:W-:Y:S02]  /*3a20*/  LOP3.LUT R3, R3, 0xfffffff8, RZ, 0xc0, !PT ;  /* 0xfffffff803037812 */ /* 0x000fe400078ec0ff */
[----:B------:R-:W-:Y:S01]  /*3a30*/  CS2R R68, SRZ ;  /* 0x0000000000447805 */ /* 0x000fe2000001ff00 */
[----:B------:R-:W-:Y:S01]  /*3a40*/  IMAD.MOV.U32 R236, RZ, RZ, R198 ;  /* 0x000000ffffec7224 */ /* 0x000fe200078e00c6 */
[----:B------:R-:W-:Y:S01]  /*3a50*/  ULDC.U8 UR11, c[0x0][0x388] ;  /* 0x0000e200000b7ab9 */ /* 0x000fe20000000000 */
[----:B------:R-:W-:Y:S01]  /*3a60*/  ULDC UR10, c[0x0][0x2ec] ;  /* 0x0000bb00000a7ab9 */ /* 0x000fe20000000800 */
[----:B-1----:R-:W-:-:S04]  /*3a70*/  SHF.R.S32.HI R6, RZ, 0x1f, R2 ;  /* 0x0000001fff067819 */ /* 0x002fc80000011402 */
[----:B------:R-:W-:-:S04]  /*3a80*/  LEA.HI R6, R6, R2, RZ, 0x3 ;  /* 0x0000000206067211 */ /* 0x000fc800078f18ff */
[----:B------:R-:W-:Y:S01]  /*3a90*/  LOP3.LUT R6, R6, 0xfffffff8, RZ, 0xc0, !PT ;  /* 0xfffffff806067812 */ /* 0x000fe200078ec0ff */
[----:B------:R-:W-:-:S04]  /*3aa0*/  IMAD.IADD R0, R0, 0x1, -R3 ;  /* 0x0000000100007824 */ /* 0x000fc800078e0a03 */
[----:B------:R-:W-:Y:S01]  /*3ab0*/  IMAD.IADD R2, R2, 0x1, -R6 ;  /* 0x0000000102027824 */ /* 0x000fe200078e0a06 */
[----:B------:R-:W-:Y:S01]  /*3ac0*/  USHF.L.U32 UR7, UR7, 0x5, URZ ;  /* 0x0000000507077899 */ /* 0x000fe2000800063f */
[----:B------:R-:W-:Y:S01]  /*3ad0*/  LOP3.LUT P2, RZ, R0, 0x4, RZ, 0xc0, !PT ;  /* 0x0000000400ff7812 */ /* 0x000fe2000784c0ff */
[----:B------:R-:W-:Y:S02]  /*3ae0*/  VIADD R0, R185, 0x2000 ;  /* 0x00002000b9007836 */ /* 0x000fe40000000000 */
[C---:B------:R-:W-:Y:S02]  /*3af0*/  LOP3.LUT P0, RZ, R2.reuse, 0x2, RZ, 0xc0, !PT ;  /* 0x0000000202ff7812 */ /* 0x040fe4000780c0ff */
[----:B------:R-:W-:Y:S01]  /*3b00*/  LOP3.LUT P5, RZ, R2, 0x4, RZ, 0xc0, !PT ;  /* 0x0000000402ff7812 */ /* 0x000fe200078ac0ff */
[----:B------:R-:W-:Y:S01]  /*3b10*/  VIADD R2, R186, 0x2000 ;  /* 0x00002000ba027836 */ /* 0x000fe20000000000 */
[----:B------:R-:W-:Y:S01]  /*3b20*/  USHF.R.S32.HI UR8, URZ, 0x1f, UR7 ;  /* 0x0000001f3f087899 */ /* 0x000fe20008011407 */
[----:B------:R-:W-:-:S02]  /*3b30*/  SHF.R.S32.HI R3, RZ, 0x1f, R15 ;  /* 0x0000001fff037819 */ /* 0x000fc4000001140f */
[----:B------:R-:W-:Y:S02]  /*3b40*/  SEL R0, R0, R185, !P1 ;  /* 0x000000b900007207 */ /* 0x000fe40004800000 */
[----:B------:R-:W-:Y:S02]  /*3b50*/  SEL R2, R2, R186, !P1 ;  /* 0x000000ba02027207 */ /* 0x000fe40004800000 */
[----:B------:R-:W-:Y:S02]  /*3b60*/  LEA R183, R0, UR4, 0x1 ;  /* 0x0000000400b77c11 */ /* 0x000fe4000f8e08ff */
[----:B------:R-:W-:Y:S02]  /*3b70*/  LEA R177, R2, UR4, 0x1 ;  /* 0x0000000402b17c11 */ /* 0x000fe4000f8e08ff */
[----:B------:R-:W-:Y:S02]  /*3b80*/  SEL R184, R184, 0xffffffe0, !P0 ;  /* 0xffffffe0b8b87807 */ /* 0x000fe40004000000 */
[----:B------:R-:W-:-:S02]  /*3b90*/  SEL R178, R178, 0xffffffc0, !P5 ;  /* 0xffffffc0b2b27807 */ /* 0x000fc40006800000 */
[----:B------:R-:W-:Y:S02]  /*3ba0*/  SEL R249, R249, 0xffffffc0, !P2 ;  /* 0xffffffc0f9f97807 */ /* 0x000fe40005000000 */
[----:B------:R-:W-:Y:S02]  /*3bb0*/  R2UR UR15, R9 ;  /* 0x00000000090f72ca */ /* 0x000fe400000e0000 */
[----:B------:R-:W-:Y:S02]  /*3bc0*/  R2UR UR16, R8 ;  /* 0x00000000081072ca */ /* 0x000fe400000e0000 */
[----:B------:R-:W-:Y:S01]  /*3bd0*/  IADD3 R246, P4, P3, R4, UR7, R15 ;  /* 0x0000000704f67c10 */ /* 0x000fe2000fb9e00f */
[----:B------:R-:W-:-:S03]  /*3be0*/  UIADD3 UR7, UR30, 0x80, URZ ;  /* 0x000000801e077890 */ /* 0x000fc6000fffe03f */
[----:B------:R-:W-:Y:S01]  /*3bf0*/  IADD3.X R250, R5, UR8, R3, P4, P3 ;  /* 0x0000000805fa7c10 */ /* 0x000fe2000a7e6403 */
[----:B------:R-:W-:Y:S01]  /*3c00*/  IMAD.WIDE.U32 R246, R246, -0x2daee0ad, RZ ;  /* 0xd2511f53f6f67825 */ /* 0x000fe200078e00ff */
[----:B------:R-:W-:-:S11]  /*3c10*/  UISETP.GE.AND UP0, UPT, UR7, UR6, UPT ;  /* 0x000000060700728c */ /* 0x000fd6000bf06270 */
.L_x_1741:
[----:B------:R-:W-:Y:S01]  /*3c20*/  PLOP3.LUT P0, PT, PT, PT, UP0, 0x80, 0x0 ;  /* 0x000000000000781c */ /* 0x000fe20003f0f008 */
[----:B------:R-:W0:Y:S01]  /*3c30*/  LDGDEPBAR ;  /* 0x00000000000079af */ /* 0x000e220000000000 */
[----:B------:R-:W-:Y:S01]  /*3c40*/  PLOP3.LUT P3, PT, PT, PT, UP0, 0x80, 0x0 ;  /* 0x000000000000781c */ /* 0x000fe20003f6f008 */
[C---:B------:R-:W-:Y:S01]  /*3c50*/  IMAD.IADD R0, R183.reuse, 0x1, R184 ;  /* 0x00000001b7007824 */ /* 0x040fe200078e02b8 */
[----:B------:R-:W-:Y:S01]  /*3c60*/  PLOP3.LUT P2, PT, PT, PT, UP0, 0x80, 0x0 ;  /* 0x000000000000781c */ /* 0x000fe20003f4f008 */
[----:B------:R-:W-:Y:S01]  /*3c70*/  UIADD3 UR9, UR16, -0x255992d5, URZ ;  /* 0xdaa66d2b10097890 */ /* 0x000fe2000fffe03f */
[----:B------:R-:W-:Y:S01]  /*3c80*/  PLOP3.LUT P1, PT, PT, PT, UP0, 0x80, 0x0 ;  /* 0x000000000000781c */ /* 0x000fe20003f2f008 */
[----:B------:R-:W-:Y:S01]  /*3c90*/  IMAD.U32 R2, RZ, RZ, UR21 ;  /* 0x00000015ff027e24 */ /* 0x000fe2000f8e00ff */
[----:B------:R-:W-:Y:S01]  /*3ca0*/  PLOP3.LUT P4, PT, PT, PT, UP0, 0x80, 0x0 ;  /* 0x000000000000781c */ /* 0x000fe20003f8f008 */
[----:B------:R-:W-:Y:S01]  /*3cb0*/  UIADD3 UR7, UR16, -0x61c88647, URZ ;  /* 0x9e3779b910077890 */ /* 0x000fe2000fffe03f */
[----:B------:R-:W-:Y:S01]  /*3cc0*/  PLOP3.LUT P5, PT, PT, PT, UP0, 0x80, 0x0 ;  /* 0x000000000000781c */ /* 0x000fe20003faf008 */
[----:B------:R-:W-:Y:S01]  /*3cd0*/  UIADD3 UR8, UR15, -0x4498517b, URZ ;  /* 0xbb67ae850f087890 */ /* 0x000fe2000fffe03f */
        /* <DEDUP_REMOVED lines=242> */
[----:B------:R-:W-:Y:S02]  /*4c00*/  PLOP3.LUT P2, PT, PT, PT, UP0, 0x80, 0x0 ;  /* 0x000000000000781c */ /* 0x000fe40003f4f008 */
[----:B------:R-:W-:Y:S01]  /*4c10*/  PLOP3.LUT P4, PT, PT, PT, UP0, 0x80, 0x0 ;  /* 0x000000000000781c */ /* 0x000fe20003f8f008 */
[C---:B------:R-:W-:Y:S01]  /*4c20*/  @P0 VIADD R149, R0.reuse, 0x30 ;  /* 0x0000003000950836 */ /* 0x040fe20000000000 */
[----:B------:R-:W-:Y:S01]  /*4c30*/  LOP3.LUT R133, R3, UR7, R134, 0x96, !PT ;  /* 0x0000000703857c12 */ /* 0x000fe2000f8e9686 */
[----:B------:R-:W-:Y:S01]  /*4c40*/  UIADD3 UR7, UR16, 0x3c6ef372, URZ ;  /* 0x3c6ef37210077890 */ /* 0x000fe2000fffe03f */
        /* <DEDUP_REMOVED lines=8> */
[----:B------:R-:W-:Y:S01]  /*4cd0*/  PLOP3.LUT P6, PT, PT, PT, UP0, 0x80, 0x0 ;  /* 0x000000000000781c */ /* 0x000fe20003fcf008 */
[----:B------:R-:W-:Y:S01]  /*4ce0*/  IMAD.WIDE.U32 R136, R136, -0x326172a9, RZ ;  /* 0xcd9e8d5788887825 */ /* 0x000fe200078e00ff */
[----:B------:R-:W-:Y:S02]  /*4cf0*/  @P2 ISETP.GE.AND P2, PT, R149, UR6, PT ;  /* 0x0000000695002c0c */ /* 0x000fe4000bf46270 */
[----:B------:R-:W-:Y:S01]  /*4d00*/  @P4 ISETP.GE.AND P4, PT, R148, UR6, PT ;  /* 0x0000000694004c0c */ /* 0x000fe2000bf86270 */
[----:B------:R-:W-:Y:S01]  /*4d10*/  IMAD.WIDE.U32 R134, R134, -0x326172a9, RZ ;  /* 0xcd9e8d5786867825 */ /* 0x000fe200078e00ff */
[----:B------:R-:W-:Y:S02]  /*4d20*/  @P5 ISETP.GE.AND P5, PT, R150, UR6, PT ;  /* 0x0000000696005c0c */ /* 0x000fe4000bfa6270 */
[--C-:B------:R-:W-:Y:S01]  /*4d30*/  LOP3.LUT R162, R137, UR7, R2.reuse, 0x96, !PT ;  /* 0x0000000789a27c12 */ /* 0x100fe2000f8e9602 */
[----:B------:R-:W-:Y:S01]  /*4d40*/  IMAD.WIDE.U32 R148, R152, -0x2daee0ad, RZ ;  /* 0xd2511f5398947825 */ /* 0x000fe200078e00ff */
[----:B------:R-:W-:Y:S02]  /*4d50*/  LOP3.LUT R158, R135, UR7, R2, 0x96, !PT ;  /* 0x00000007879e7c12 */ /* 0x000fe4000f8e9602 */
[--C-:B------:R-:W-:Y:S01]  /*4d60*/  LOP3.LUT R160, R137, UR7, R132.reuse, 0x96, !PT ;  /* 0x0000000789a07c12 */ /* 0x100fe2000f8e9684 */
        /* <DEDUP_REMOVED lines=18> */
[----:B------:R-:W-:Y:S02]  /*4e90*/  FSETP.NEU.FTZ.AND P0, PT, R241, -INF , PT ;  /* 0xff800000f100780b */ /* 0x000fe40003f1d000 */
[----:B------:R-:W-:Y:S01]  /*4ea0*/  LOP3.LUT R156, R161, UR7, R148, 0x96, !PT ;  /* 0x00000007a19c7c12 */ /* 0x000fe2000f8e9694 */
[----:B------:R-:W-:Y:S01]  /*4eb0*/  FMUL.FTZ R0, R241, 1.4426950216293334961 ;  /* 0x3fb8aa3bf1007820 */ /* 0x000fe20000410000 */
[----:B------:R-:W-:Y:S01]  /*4ec0*/  IMAD.WIDE.U32 R142, R133, -0x2daee0ad, RZ ;  /* 0xd2511f53858e7825 */ /* 0x000fe200078e00ff */
[----:B------:R-:W-:Y:S03]  /*4ed0*/  LOP3.LUT R133, R155, UR7, R2, 0x96, !PT ;  /* 0x000000079b857c12 */ /* 0x000fe6000f8e9602 */
[--C-:B------:R-:W-:Y:S01]  /*4ee0*/  FFMA.FTZ R7, R7, UR10, -R3.reuse ;  /* 0x0000000a07077c23 */ /* 0x100fe20008010803 */
[----:B------:R-:W-:Y:S01]  /*4ef0*/  FSEL R2, R0, RZ, P0 ;  /* 0x000000ff00027208 */ /* 0x000fe20000000000 */
[C---:B------:R-:W-:Y:S01]  /*4f00*/  FMUL.FTZ R0, R242.reuse, 1.4426950216293334961 ;  /* 0x3fb8aa3bf2007820 */ /* 0x040fe20000410000 */
[----:B------:R-:W-:Y:S01]  /*4f10*/  FSETP.NEU.FTZ.AND P0, PT, R242, -INF , PT ;  /* 0xff800000f200780b */ /* 0x000fe20003f1d000 */
[----:B------:R-:W-:Y:S01]  /*4f20*/  FFMA.FTZ R4, R4, UR10, -R132 ;  /* 0x0000000a04047c23 */ /* 0x000fe20008010884 */
[----:B------:R-:W-:Y:S01]  /*4f30*/  LOP3.LUT R152, R143, UR8, R140, 0x96, !PT ;  /* 0x000000088f987c12 */ /* 0x000fe2000f8e968c */
[----:B------:R-:W-:Y:S01]  /*4f40*/  FFMA.FTZ R5, R5, UR10, -R132 ;  /* 0x0000000a05057c23 */ /* 0x000fe20008010884 */
[----:B------:R-:W-:Y:S01]  /*4f50*/  FSEL R0, R0, RZ, P0 ;  /* 0x000000ff00007208 */ /* 0x000fe20000000000 */
[--C-:B------:R-:W-:Y:S01]  /*4f60*/  FFMA.FTZ R6, R6, UR10, -R3.reuse ;  /* 0x0000000a06067c23 */ /* 0x100fe20008010803 */
[----:B------:R-:W-:Y:S01]  /*4f70*/  PLOP3.LUT P0, PT, PT, PT, UP0, 0x80, 0x0 ;  /* 0x000000000000781c */ /* 0x000fe20003f0f008 */
[----:B------:R-:W1:Y:S01]  /*4f80*/  MUFU.EX2 R197, R4 ;  /* 0x0000000400c57308 */ /* 0x000e620000000800 */
[----:B------:R-:W-:Y:S01]  /*4f90*/  LOP3.LUT R143, R163, UR7, R150, 0x96, !PT ;  /* 0x00000007a38f7c12 */ /* 0x000fe2000f8e9696 */
[--C-:B------:R-:W-:Y:S01]  /*4fa0*/  FFMA.FTZ R8, R8, UR10, -R2.reuse ;  /* 0x0000000a08087c23 */ /* 0x100fe20008010802 */
[----:B------:R-:W-:Y:S01]  /*4fb0*/  FFMA.FTZ R9, R9, UR10, -R2 ;  /* 0x0000000a09097c23 */ /* 0x000fe20008010802 */
[--C-:B------:R-:W-:Y:S01]  /*4fc0*/  FFMA.FTZ R32, R32, UR10, -R132.reuse ;  /* 0x0000000a20207c23 */ /* 0x100fe20008010884 */
[--C-:B------:R-:W-:Y:S01]  /*4fd0*/  FFMA.FTZ R34, R34, UR10, -R3.reuse ;  /* 0x0000000a22227c23 */ /* 0x100fe20008010803 */
[--C-:B------:R-:W-:Y:S01]  /*4fe0*/  FFMA.FTZ R35, R35, UR10, -R3.reuse ;  /* 0x0000000a23237c23 */ /* 0x100fe20008010803 */
[----:B------:R-:W-:Y:S03]  /*4ff0*/  FFMA.FTZ R33, R33, UR10, -R132 ;  /* 0x0000000a21217c23 */ /* 0x000fe60008010884 */
[----:B------:R2:W-:Y:S01]  /*5000*/  MUFU.EX2 R196, R5 ;  /* 0x0000000500c47308 */ /* 0x0005e20000000800 */
[----:B------:R-:W-:Y:S04]  /*5010*/  IMAD.WIDE.U32 R148, R149, -0x326172a9, RZ ;  /* 0xcd9e8d5795947825 */ /* 0x000fe800078e00ff */
[----:B------:R-:W-:Y:S01]  /*5020*/  FFMA.FTZ R10, R10, UR10, -R0 ;  /* 0x0000000a0a0a7c23 */ /* 0x000fe20008010800 */
[----:B------:R-:W-:Y:S01]  /*5030*/  UIADD3 UR8, UR16, 0x78dde6e4, URZ ;  /* 0x78dde6e410087890 */ /* 0x000fe2000fffe03f */
[----:B------:R-:W-:Y:S01]  /*5040*/  @P0 FSEL R44, R44, -INF , !P1 ;  /* 0xff8000002c2c0808 */ /* 0x000fe20004800000 */
[----:B------:R-:W-:Y:S01]  /*5050*/  IMAD.WIDE.U32 R158, R158, -0x2daee0ad, RZ ;  /* 0xd2511f539e9e7825 */ /* 0x000fe200078e00ff */
[----:B------:R-:W-:Y:S01]  /*5060*/  PLOP3.LUT P0, PT, PT, PT, UP0, 0x80, 0x0 ;  /* 0x000000000000781c */ /* 0x000fe20003f0f008 */
[----:B------:R3:W4:Y:S02]  /*5070*/  MUFU.EX2 R194, R6 ;  /* 0x0000000600c27308 */ /* 0x0007240000000800 */
[----:B------:R-:W-:Y:S01]  /*5080*/  IMAD.WIDE.U32 R150, R151, -0x326172a9, RZ ;  /* 0xcd9e8d5797967825 */ /* 0x000fe200078e00ff */
[----:B------:R-:W-:Y:S01]  /*5090*/  LOP3.LUT R137, R159, UR7, R142, 0x96, !PT ;  /* 0x000000079f897c12 */ /* 0x000fe2000f8e968e */
[----:B------:R-:W-:Y:S02]  /*50a0*/  UIADD3 UR7, UR15, -0x126145ec, URZ ;  /* 0xed9eba140f077890 */ /* 0x000fe4000fffe03f */
[----:B------:R-:W-:Y:S01]  /*50b0*/  FFMA.FTZ R11, R11, UR10, -R0 ;  /* 0x0000000a0b0b7c23 */ /* 0x000fe20008010800 */
[----:B------:R-:W-:Y:S01]  /*50c0*/  IMAD.WIDE.U32 R156, R156, -0x326172a9, RZ ;  /* 0xcd9e8d579c9c7825 */ /* 0x000fe200078e00ff */
[----:B------:R-:W-:Y:S02]  /*50d0*/  LOP3.LUT R140, R151, UR9, R134, 0x96, !PT ;  /* 0x00000009978c7c12 */ /* 0x000fe4000f8e9686 */
[----:B------:R-:W-:Y:S01]  /*50e0*/  MUFU.EX2 R219, R8 ;  /* 0x0000000800db7308 */ /* 0x000fe20000000800 */
[----:B--2---:R-:W-:Y:S04]  /*50f0*/  IMAD.WIDE.U32 R4, R135, -0x326172a9, RZ ;  /* 0xcd9e8d5787047825 */ /* 0x004fe800078e00ff */
[----:B------:R-:W-:Y:S01]  /*5100*/  FFMA.FTZ R14, R14, UR10, -R0 ;  /* 0x0000000a0e0e7c23 */ /* 0x000fe20008010800 */
[----:B------:R-:W-:Y:S01]  /*5110*/  @P0 FSEL R46, R46, -INF , !P1 ;  /* 0xff8000002e2e0808 */ /* 0x000fe20004800000 */
[----:B------:R-:W-:Y:S01]  /*5120*/  IMAD.WIDE.U32 R142, R143, -0x326172a9, RZ ;  /* 0xcd9e8d578f8e7825 */ /* 0x000fe200078e00ff */
[----:B------:R-:W-:Y:S02]  /*5130*/  LOP3.LUT R5, R5, UR9, R136, 0x96, !PT ;  /* 0x0000000905057c12 */ /* 0x000fe4000f8e9688 */
[----:B------:R-:W-:Y:S01]  /*5140*/  LOP3.LUT R151, R157, UR8, R4, 0x96, !PT ;  /* 0x000000089d977c12 */ /* 0x000fe2000f8e9604 */
[----:B------:R2:W-:Y:S01]  /*5150*/  MUFU.EX2 R218, R9 ;  /* 0x0000000900da7308 */ /* 0x0005e20000000800 */
[----:B---3--:R-:W-:Y:S01]  /*5160*/  LOP3.LUT R6, R149, UR9, R136, 0x96, !PT ;  /* 0x0000000995067c12 */ /* 0x008fe2000f8e9688 */
[----:B------:R-:W-:Y:S01]  /*5170*/  IMAD.WIDE.U32 R152, R152, -0x326172a9, RZ ;  /* 0xcd9e8d5798987825 */ /* 0x000fe200078e00ff */
[----:B------:R-:W-:Y:S02]  /*5180*/  LOP3.LUT R159, R143, UR8, R148, 0x96, !PT ;  /* 0x000000088f9f7c12 */ /* 0x000fe4000f8e9694 */
[----:B------:R-:W-:Y:S01]  /*5190*/  PLOP3.LUT P0, PT, PT, PT, UP0, 0x80, 0x0 ;  /* 0x000000000000781c */ /* 0x000fe20003f0f008 */
[----:B------:R-:W-:Y:S01]  /*51a0*/  IMAD.WIDE.U32 R138, R133, -0x326172a9, RZ ;  /* 0xcd9e8d57858a7825 */ /* 0x000fe200078e00ff */
[----:B------:R-:W-:Y:S03]  /*51b0*/  LOP3.LUT R134, R153, UR9, R134, 0x96, !PT ;  /* 0x0000000999867c12 */ /* 0x000fe6000f8e9686 */
[----:B------:R3:W4:Y:S01]  /*51c0*/  MUFU.EX2 R215, R7 ;  /* 0x0000000700d77308 */ /* 0x0007220000000800 */
[----:B------:R-:W-:Y:S01]  /*51d0*/  UIADD3 UR9, UR15, -0x56f99767, URZ ;  /* 0xa90668990f097890 */ /* 0x000fe2000fffe03f */
[----:B------:R-:W-:Y:S01]  /*51e0*/  IMAD.WIDE.U32 R4, R5, -0x2daee0ad, RZ ;  /* 0xd2511f5305047825 */ /* 0x000fe200078e00ff */
[----:B------:R-:W-:Y:S03]  /*51f0*/  LOP3.LUT R148, R139, UR8, R150, 0x96, !PT ;  /* 0x000000088b947c12 */ /* 0x000fe6000f8e9696 */
[----:B------:R-:W-:Y:S01]  /*5200*/  FFMA.FTZ R13, R13, UR10, -R2 ;  /* 0x0000000a0d0d7c23 */ /* 0x000fe20008010802 */
[----:B------:R-:W-:Y:S01]  /*5210*/  IMAD.WIDE.U32 R150, R151, -0x2daee0ad, RZ ;  /* 0xd2511f5397967825 */ /* 0x000fe200078e00ff */
[----:B------:R-:W-:Y:S02]  /*5220*/  LOP3.LUT R160, R5, UR7, R160, 0x96, !PT ;  /* 0x0000000705a07c12 */ /* 0x000fe4000f8e96a0 */
[----:B------:R-:W-:Y:S01]  /*5230*/  MUFU.EX2 R166, R32 ;  /* 0x0000002000a67308 */ /* 0x000fe20000000800 */
[----:B------:R-:W-:Y:S01]  /*5240*/  FFMA.FTZ R17, R17, UR10, -R132 ;  /* 0x0000000a11117c23 */ /* 0x000fe20008010884 */
[----:B------:R-:W-:Y:S01]  /*5250*/  @P0 FSEL R48, R48, -INF , !P1 ;  /* 0xff80000030300808 */ /* 0x000fe20004800000 */
[----:B--2---:R-:W-:Y:S01]  /*5260*/  IMAD.WIDE.U32 R8, R6, -0x2daee0ad, RZ ;  /* 0xd2511f5306087825 */ /* 0x004fe200078e00ff */
[----:B------:R-:W-:Y:S03]  /*5270*/  PLOP3.LUT P0, PT, PT, PT, UP0, 0x80, 0x0 ;  /* 0x000000000000781c */ /* 0x000fe60003f0f008 */
[----:B------:R-:W-:Y:S01]  /*5280*/  FFMA.FTZ R12, R12, UR10, -R2 ;  /* 0x0000000a0c0c7c23 */ /* 0x000fe20008010802 */
[----:B------:R-:W-:Y:S01]  /*5290*/  FFMA.FTZ R48, R48, UR10, -R132 ;  /* 0x0000000a30307c23 */ /* 0x000fe20008010884 */
[----:B------:R-:W-:Y:S01]  /*52a0*/  LOP3.LUT R139, R9, UR7, R162, 0x96, !PT ;  /* 0x00000007098b7c12 */ /* 0x000fe2000f8e96a2 */
[----:B------:R-:W-:Y:S01]  /*52b0*/  MUFU.EX2 R187, R34 ;  /* 0x0000002200bb7308 */ /* 0x000fe20000000800 */
[----:B------:R-:W-:Y:S01]  /*52c0*/  LOP3.LUT R9, R151, UR9, R4, 0x96, !PT ;  /* 0x0000000997097c12 */ /* 0x000fe2000f8e9604 */
[----:B------:R-:W-:Y:S01]  /*52d0*/  IMAD.WIDE.U32 R140, R140, -0x2daee0ad, RZ ;  /* 0xd2511f538c8c7825 */ /* 0x000fe200078e00ff */
[----:B---3--:R-:W2:Y:S03]  /*52e0*/  LDSM.16.M88.4 R4, [R181+0x1800] ;  /* 0x00180000b504783b */ /* 0x008ea60000000200 */
[----:B------:R-:W-:Y:S01]  /*52f0*/  FFMA.FTZ R16, R16, UR10, -R132 ;  /* 0x0000000a10107c23 */ /* 0x000fe20008010884 */
[----:B------:R-:W-:Y:S01]  /*5300*/  IMAD.WIDE.U32 R134, R134, -0x2daee0ad, RZ ;  /* 0xd2511f5386867825 */ /* 0x000fe200078e00ff */
[----:B------:R-:W-:Y:S02]  /*5310*/  LOP3.LUT R153, R141, UR7, R154, 0x96, !PT ;  /* 0x000000078d997c12 */ /* 0x000fe4000f8e969a */
[----:B------:R-:W-:Y:S01]  /*5320*/  MUFU.EX2 R175, R35 ;  /* 0x0000002300af7308 */ /* 0x000fe20000000800 */
[----:B------:R-:W-:Y:S01]  /*5330*/  @P0 FSEL R50, R50, -INF , !P1 ;  /* 0xff80000032320808 */ /* 0x000fe20004800000 */
[----:B------:R-:W-:Y:S01]  /*5340*/  IMAD.WIDE.U32 R136, R137, -0x326172a9, RZ ;  /* 0xcd9e8d5789887825 */ /* 0x000fe200078e00ff */
[----:B------:R-:W-:Y:S02]  /*5350*/  PLOP3.LUT P0, PT, PT, PT, UP0, 0x80, 0x0 ;  /* 0x000000000000781c */ /* 0x000fe40003f0f008 */
[----:B------:R-:W-:Y:S01]  /*5360*/  PLOP3.LUT P1, PT, PT, PT, UP0, 0x80, 0x0 ;  /* 0x000000000000781c */ /* 0x000fe20003f2f008 */
[--C-:B------:R-:W-:Y:S01]  /*5370*/  FFMA.FTZ R50, R50, UR10, -R3.reuse ;  /* 0x0000000a32327c23 */ /* 0x100fe20008010803 */
[----:B------:R-:W-:Y:S03]  /*5380*/  LOP3.LUT R141, R135, UR7, R158, 0x96, !PT ;  /* 0x00000007878d7c12 */ /* 0x000fe6000f8e969e */
[----:B------:R-:W-:Y:S01]  /*5390*/  MUFU.EX2 R165, R33 ;  /* 0x0000002100a57308 */ /* 0x000fe20000000800 */
[----:B------:R-:W-:Y:S01]  /*53a0*/  LOP3.LUT R154, R137, UR8, R152, 0x96, !PT ;  /* 0x00000008899a7c12 */ /* 0x000fe2000f8e9698 */
[----:B------:R-:W-:Y:S04]  /*53b0*/  IMAD.WIDE.U32 R152, R153, -0x326172a9, RZ ;  /* 0xcd9e8d5799987825 */ /* 0x000fe800078e00ff */
[--C-:B------:R-:W-:Y:S01]  /*53c0*/  FFMA.FTZ R18, R18, UR10, -R3.reuse ;  /* 0x0000000a12127c23 */ /* 0x100fe20008010803 */
[----:B------:R-:W-:Y:S01]  /*53d0*/  UIADD3 UR8, UR16, -0x4ab325aa, URZ ;  /* 0xb54cda5610087890 */ /* 0x000fe2000fffe03f */
[----:B------:R-:W-:Y:S01]  /*53e0*/  FFMA.FTZ R15, R15, UR10, -R0 ;  /* 0x0000000a0f0f7c23 */ /* 0x000fe20008010800 */
[----:B------:R-:W-:Y:S04]  /*53f0*/  IMAD.WIDE.U32 R154, R154, -0x2daee0ad, RZ ;  /* 0xd2511f539a9a7825 */ /* 0x000fe800078e00ff */
[--C-:B------:R-:W-:Y:S01]  /*5400*/  FFMA.FTZ R19, R19, UR10, -R3.reuse ;  /* 0x0000000a13137c23 */ /* 0x100fe20008010803 */
[----:B------:R-:W-:Y:S01]  /*5410*/  MUFU.EX2 R164, R50 ;  /* 0x0000003200a47308 */ /* 0x000fe20000000800 */
[----:B------:R-:W-:Y:S01]  /*5420*/  @P0 FSEL R45, R45, -INF , !P3 ;  /* 0xff8000002d2d0808 */ /* 0x000fe20005800000 */
[--C-:B------:R-:W-:Y:S01]  /*5430*/  FFMA.FTZ R21, R21, UR10, -R132.reuse ;  /* 0x0000000a15157c23 */ /* 0x100fe20008010884 */
[----:B------:R-:W-:Y:S01]  /*5440*/  PLOP3.LUT P0, PT, PT, PT, UP0, 0x80, 0x0 ;  /* 0x000000000000781c */ /* 0x000fe20003f0f008 */
[----:B------:R-:W-:Y:S01]  /*5450*/  FFMA.FTZ R20, R20, UR10, -R132 ;  /* 0x0000000a14147c23 */ /* 0x000fe20008010884 */
[----:B------:R-:W-:Y:S01]  /*5460*/  @P1 FSEL R47, R47, -INF , !P3 ;  /* 0xff8000002f2f1808 */ /* 0x000fe20005800000 */
[--C-:B------:R-:W-:Y:S01]  /*5470*/  FFMA.FTZ R22, R22, UR10, -R3.reuse ;  /* 0x0000000a16167c23 */ /* 0x100fe20008010803 */
[----:B------:R-:W-:Y:S01]  /*5480*/  PLOP3.LUT P1, PT, PT, PT, UP0, 0x80, 0x0 ;  /* 0x000000000000781c */ /* 0x000fe20003f2f008 */
[----:B------:R-:W-:Y:S01]  /*5490*/  FFMA.FTZ R24, R24, UR10, -R2 ;  /* 0x0000000a18187c23 */ /* 0x000fe20008010802 */
[----:B------:R-:W-:Y:S01]  /*54a0*/  LOP3.LUT R143, R155, UR9, R134, 0x96, !PT ;  /* 0x000000099b8f7c12 */ /* 0x000fe2000f8e9686 */
[----:B------:R-:W-:Y:S01]  /*54b0*/  FFMA.FTZ R27, R27, UR10, -R0 ;  /* 0x0000000a1b1b7c23 */ /* 0x000fe20008010800 */
[--C-:B------:R-:W-:Y:S01]  /*54c0*/  FFMA.FTZ R28, R28, UR10, -R2.reuse ;  /* 0x0000000a1c1c7c23 */ /* 0x100fe20008010802 */
[--C-:B------:R-:W-:Y:S01]  /*54d0*/  FFMA.FTZ R23, R23, UR10, -R3.reuse ;  /* 0x0000000a17177c23 */ /* 0x100fe20008010803 */
[----:B------:R-:W-:Y:S01]  /*54e0*/  FFMA.FTZ R25, R25, UR10, -R2 ;  /* 0x0000000a19197c23 */ /* 0x000fe20008010802 */
[--C-:B------:R-:W-:Y:S01]  /*54f0*/  FFMA.FTZ R30, R30, UR10, -R0.reuse ;  /* 0x0000000a1e1e7c23 */ /* 0x100fe20008010800 */
[----:B------:R-:W-:Y:S01]  /*5500*/  FFMA.FTZ R31, R31, UR10, -R0 ;  /* 0x0000000a1f1f7c23 */ /* 0x000fe20008010800 */
[----:B------:R-:W-:Y:S01]  /*5510*/  @P0 FSEL R49, R49, -INF , !P3 ;  /* 0xff80000031310808 */ /* 0x000fe20005800000 */
[----:B------:R-:W-:Y:S01]  /*5520*/  FFMA.FTZ R29, R29, UR10, -R2 ;  /* 0x0000000a1d1d7c23 */ /* 0x000fe20008010802 */
[----:B------:R-:W-:Y:S01]  /*5530*/  PLOP3.LUT P0, PT, PT, PT, UP0, 0x80, 0x0 ;  /* 0x000000000000781c */ /* 0x000fe20003f0f008 */
[-C--:B--2---:R-:W-:Y:S01]  /*5540*/  HMMA.16816.F32.BF16 R52, R168, R4.reuse, R52 ;  /* 0x00000004a834723c */ /* 0x084fe20000041834 */
[----:B------:R-:W-:Y:S01]  /*5550*/  MUFU.EX2 R216, R13 ;  /* 0x0000000d00d87308 */ /* 0x000fe20000000800 */
[----:B------:R-:W-:Y:S01]  /*5560*/  UIADD3 UR7, UR16, 0x1715609d, URZ ;  /* 0x1715609d10077890 */ /* 0x000fe2000fffe03f */
[----:B------:R-:W-:Y:S01]  /*5570*/  @P1 FSEL R51, R51, -INF , !P3 ;  /* 0xff80000033331808 */ /* 0x000fe20005800000 */
[----:B------:R-:W-:Y:S01]  /*5580*/  FFMA.FTZ R49, R49, UR10, -R132 ;  /* 0x0000000a31317c23 */ /* 0x000fe20008010884 */
[----:B------:R-:W-:Y:S01]  /*5590*/  PLOP3.LUT P1, PT, PT, PT, UP0, 0x80, 0x0 ;  /* 0x000000000000781c */ /* 0x000fe20003f2f008 */
[C---:B------:R-:W-:Y:S01]  /*55a0*/  HMMA.16816.F32.BF16 R56, R144.reuse, R4, R56 ;  /* 0x000000049038723c */ /* 0x040fe20000041838 */
[----:B------:R-:W-:Y:S04]  /*55b0*/  PLOP3.LUT P3, PT, PT, PT, UP0, 0x80, 0x0 ;  /* 0x000000000000781c */ /* 0x000fe80003f6f008 */
[----:B------:R-:W-:Y:S01]  /*55c0*/  MUFU.EX2 R223, R10 ;  /* 0x0000000a00df7308 */ /* 0x000fe20000000800 */
[----:B------:R-:W-:Y:S01]  /*55d0*/  LOP3.LUT R133, R153, UR7, R138, 0x96, !PT ;  /* 0x0000000799857c12 */ /* 0x000fe2000f8e968a */
[-C--:B------:R-:W-:Y:S04]  /*55e0*/  HMMA.16816.F32.BF16 R60, R144, R6.reuse, R60 ;  /* 0x00000006903c723c */ /* 0x080fe8000004183c */
[--C-:B------:R-:W-:Y:S02]  /*55f0*/  FFMA.FTZ R51, R51, UR10, -R3.reuse ;  /* 0x0000000a33337c23 */ /* 0x100fe40008010803 */
[----:B------:R-:W-:Y:S02]  /*5600*/  HMMA.16816.F32.BF16 R64, R168, R6, R64 ;  /* 0x00000006a840723c */ /* 0x000fe40000041840 */
[----:B------:R2:W3:Y:S03]  /*5610*/  MUFU.EX2 R222, R11 ;  /* 0x0000000b00de7308 */ /* 0x0004e60000000800 */
[----:B------:R-:W-:Y:S01]  /*5620*/  IMAD.WIDE.U32 R138, R139, -0x326172a9, RZ ;  /* 0xcd9e8d578b8a7825 */ /* 0x000fe200078e00ff */
[----:B------:R-:W-:Y:S02]  /*5630*/  @P0 FSEL R52, R52, -INF , !P2 ;  /* 0xff80000034340808 */ /* 0x000fe40005000000 */
[----:B------:R-:W-:Y:S04]  /*5640*/  PLOP3.LUT P0, PT, PT, PT, UP0, 0x80, 0x0 ;  /* 0x000000000000781c */ /* 0x000fe80003f0f008 */
[----:B------:R-:W-:Y:S01]  /*5650*/  MUFU.EX2 R163, R51 ;  /* 0x0000003300a37308 */ /* 0x000fe20000000800 */
[----:B------:R-:W-:Y:S01]  /*5660*/  @P1 FSEL R54, R54, -INF , !P2 ;  /* 0xff80000036361808 */ /* 0x000fe20005000000 */
[--C-:B------:R-:W-:Y:S01]  /*5670*/  FFMA.FTZ R36, R36, UR10, -R132.reuse ;  /* 0x0000000a24247c23 */ /* 0x100fe20008010884 */
[----:B------:R-:W-:Y:S01]  /*5680*/  PLOP3.LUT P1, PT, PT, PT, UP0, 0x80, 0x0 ;  /* 0x000000000000781c */ /* 0x000fe20003f2f008 */
[----:B------:R-:W-:Y:S01]  /*5690*/  FFMA.FTZ R37, R37, UR10, -R132 ;  /* 0x0000000a25257c23 */ /* 0x000fe20008010884 */
[----:B------:R-:W-:Y:S01]  /*56a0*/  @P3 FSEL R56, R56, -INF , !P2 ;  /* 0xff80000038383808 */ /* 0x000fe20005000000 */
[--C-:B------:R-:W-:Y:S01]  /*56b0*/  FFMA.FTZ R38, R38, UR10, -R3.reuse ;  /* 0x0000000a26267c23 */ /* 0x100fe20008010803 */
[----:B------:R-:W-:Y:S03]  /*56c0*/  PLOP3.LUT P3, PT, PT, PT, UP0, 0x80, 0x0 ;  /* 0x000000000000781c */ /* 0x000fe60003f6f008 */
[----:B------:R1:W-:Y:S01]  /*56d0*/  MUFU.EX2 R221, R14 ;  /* 0x0000000e00dd7308 */ /* 0x0003e20000000800 */
[----:B------:R-:W-:Y:S01]  /*56e0*/  LOP3.LUT R151, R139, UR7, R142, 0x96, !PT ;  /* 0x000000078b977c12 */ /* 0x000fe2000f8e968e */
[--C-:B------:R-:W-:Y:S01]  /*56f0*/  FFMA.FTZ R39, R39, UR10, -R3.reuse ;  /* 0x0000000a27277c23 */ /* 0x100fe20008010803 */
[----:B------:R-:W-:Y:S01]  /*5700*/  @P0 FSEL R58, R58, -INF , !P2 ;  /* 0xff8000003a3a0808 */ /* 0x000fe20005000000 */
[----:B------:R-:W-:Y:S01]  /*5710*/  FFMA.FTZ R41, R41, UR10, -R2 ;  /* 0x0000000a29297c23 */ /* 0x000fe20008010802 */
[----:B------:R-:W-:Y:S01]  /*5720*/  PLOP3.LUT P0, PT, PT, PT, UP0, 0x80, 0x0 ;  /* 0x000000000000781c */ /* 0x000fe20003f0f008 */
[----:B------:R-:W-:Y:S01]  /*5730*/  IMAD.WIDE.U32 R148, R148, -0x2daee0ad, RZ ;  /* 0xd2511f5394947825 */ /* 0x000fe200078e00ff */
[----:B------:R-:W-:Y:S03]  /*5740*/  PLOP3.LUT P2, PT, PT, PT, UP0, 0x80, 0x0 ;  /* 0x000000000000781c */ /* 0x000fe60003f4f008 */
[----:B------:R4:W-:Y:S01]  /*5750*/  MUFU.EX2 R191, R17 ;  /* 0x0000001100bf7308 */ /* 0x0009e20000000800 */
[----:B------:R-:W-:Y:S01]  /*5760*/  @P1 FSEL R53, R53, -INF , !P4 ;  /* 0xff80000035351808 */ /* 0x000fe20006000000 */
[----:B------:R-:W-:Y:S01]  /*5770*/  IMAD.WIDE.U32 R158, R159, -0x2daee0ad, RZ ;  /* 0xd2511f539f9e7825 */ /* 0x000fe200078e00ff */
[----:B------:R-:W-:Y:S02]  /*5780*/  LOP3.LUT R137, R149, UR9, R140, 0x96, !PT ;  /* 0x0000000995897c12 */ /* 0x000fe4000f8e968c */
[----:B------:R-:W-:Y:S01]  /*5790*/  PLOP3.LUT P1, PT, PT, PT, UP0, 0x80, 0x0 ;  /* 0x000000000000781c */ /* 0x000fe20003f2f008 */
[----:B------:R-:W-:Y:S01]  /*57a0*/  IMAD.WIDE.U32 R140, R141, -0x326172a9, RZ ;  /* 0xcd9e8d578d8c7825 */ /* 0x000fe200078e00ff */
[----:B------:R-:W-:Y:S03]  /*57b0*/  LOP3.LUT R135, R159, UR9, R8, 0x96, !PT ;  /* 0x000000099f877c12 */ /* 0x000fe6000f8e9608 */
[----:B------:R3:W-:Y:S01]  /*57c0*/  MUFU.EX2 R217, R12 ;  /* 0x0000000c00d97308 */ /* 0x0007e20000000800 */
[----:B------:R-:W-:Y:S01]  /*57d0*/  @P3 FSEL R55, R55, -INF , !P4 ;  /* 0xff80000037373808 */ /* 0x000fe20006000000 */
[----:B--2---:R-:W-:Y:S01]  /*57e0*/  IMAD.WIDE.U32 R10, R160, -0x326172a9, RZ ;  /* 0xcd9e8d57a00a7825 */ /* 0x004fe200078e00ff */
[----:B------:R-:W-:Y:S02]  /*57f0*/  LOP3.LUT R153, R141, UR7, R136, 0x96, !PT ;  /* 0x000000078d997c12 */ /* 0x000fe4000f8e9688 */
[----:B------:R-:W-:Y:S01]  /*5800*/  @P0 FSEL R59, R59, -INF , !P4 ;  /* 0xff8000003b3b0808 */ /* 0x000fe20006000000 */
[----:B------:R-:W-:Y:S01]  /*5810*/  IMAD.WIDE.U32 R8, R9, -0x326172a9, RZ ;  /* 0xcd9e8d5709087825 */ /* 0x000fe200078e00ff */
[----:B------:R-:W-:Y:S03]  /*5820*/  LOP3.LUT R11, R11, UR7, R156, 0x96, !PT ;  /* 0x000000070b0b7c12 */ /* 0x000fe6000f8e969c */
[----:B------:R2:W-:Y:S01]  /*5830*/  MUFU.EX2 R192, R16 ;  /* 0x0000001000c07308 */ /* 0x0005e20000000800 */
[----:B------:R-:W-:Y:S01]  /*5840*/  PLOP3.LUT P0, PT, PT, PT, UP0, 0x80, 0x0 ;  /* 0x000000000000781c */ /* 0x000fe20003f0f008 */
[----:B------:R-:W-:Y:S01]  /*5850*/  IMAD.WIDE.U32 R4, R137, -0x326172a9, RZ ;  /* 0xcd9e8d5789047825 */ /* 0x000fe200078e00ff */
[----:B-1----:R-:W-:Y:S01]  /*5860*/  LOP3.LUT R14, R9, UR8, R10, 0x96, !PT ;  /* 0x00000008090e7c12 */ /* 0x002fe2000f8e960a */
[----:B------:R-:W-:Y:S01]  /*5870*/  UIADD3 UR7, UR15, 0x646e171e, URZ ;  /* 0x646e171e0f077890 */ /* 0x000fe2000fffe03f */
[----:B------:R-:W-:Y:S01]  /*5880*/  LOP3.LUT R134, R8, 0xff, RZ, 0xc0, !PT ;  /* 0x000000ff08867812 */ /* 0x000fe200078ec0ff */
[----:B------:R-:W-:Y:S01]  /*5890*/  FFMA.FTZ R42, R42, UR10, -R0 ;  /* 0x0000000a2a2a7c23 */ /* 0x000fe20008010800 */
[----:B------:R-:W-:Y:S03]  /*58a0*/  SHF.R.U32.HI R136, RZ, 0x18, R8 ;  /* 0x00000018ff887819 */ /* 0x000fe60000011608 */
[----:B------:R1:W-:Y:S01]  /*58b0*/  MUFU.EX2 R206, R18 ;  /* 0x0000001200ce7308 */ /* 0x0003e20000000800 */
[----:B------:R-:W-:Y:S01]  /*58c0*/  LOP3.LUT R139, R8, 0xffff, RZ, 0xc0, !PT ;  /* 0x0000ffff088b7812 */ /* 0x000fe200078ec0ff */
[----:B------:R-:W-:Y:S01]  /*58d0*/  FFMA.FTZ R40, R40, UR10, -R2 ;  /* 0x0000000a28287c23 */ /* 0x000fe20008010802 */
[----:B------:R-:W-:Y:S01]  /*58e0*/  SHF.R.U32.HI R141, RZ, 0x10, R8 ;  /* 0x00000010ff8d7819 */ /* 0x000fe20000011608 */
[----:B------:R-:W-:Y:S01]  /*58f0*/  IMAD.WIDE.U32 R8, R133, -0x2daee0ad, RZ ;  /* 0xd2511f5385087825 */ /* 0x000fe200078e00ff */
[----:B------:R-:W-:Y:S02]  /*5900*/  @P2 FSEL R57, R57, -INF , !P4 ;  /* 0xff80000039392808 */ /* 0x000fe40006000000 */
[----:B------:R-:W-:Y:S03]  /*5910*/  PLOP3.LUT P3, PT, PT, PT, UP0, 0x80, 0x0 ;  /* 0x000000000000781c */ /* 0x000fe60003f6f008 */
[----:B------:R1:W1:Y:S01]  /*5920*/  MUFU.EX2 R220, R15 ;  /* 0x0000000f00dc7308 */ /* 0x0002620000000800 */
[----:B------:R-:W-:Y:S01]  /*5930*/  LOP3.LUT R13, R9, UR7, R148, 0x96, !PT ;  /* 0x00000007090d7c12 */ /* 0x000fe2000f8e9694 */
[--C-:B------:R-:W-:Y:S01]  /*5940*/  FFMA.FTZ R43, R43, UR10, -R0.reuse ;  /* 0x0000000a2b2b7c23 */ /* 0x100fe20008010800 */
[----:B------:R-:W-:Y:S01]  /*5950*/  PLOP3.LUT P2, PT, PT, PT, UP0, 0x80, 0x0 ;  /* 0x000000000000781c */ /* 0x000fe20003f4f008 */
[----:B------:R-:W-:Y:S01]  /*5960*/  FFMA.FTZ R46, R46, UR10, -R0 ;  /* 0x0000000a2e2e7c23 */ /* 0x000fe20008010800 */
[----:B------:R-:W-:Y:S01]  /*5970*/  SHF.R.U32.HI R148, RZ, 0x10, R8 ;  /* 0x00000010ff947819 */ /* 0x000fe20000011608 */
[----:B------:R-:W-:Y:S01]  /*5980*/  FFMA.FTZ R47, R47, UR10, -R0 ;  /* 0x0000000a2f2f7c23 */ /* 0x000fe20008010800 */
[----:B------:R-:W-:Y:S03]  /*5990*/  LOP3.LUT R133, R8, 0xff, RZ, 0xc0, !PT ;  /* 0x000000ff08857812 */ /* 0x000fe600078ec0ff */
[----:B------:R1:W-:Y:S01]  /*59a0*/  MUFU.EX2 R205, R19 ;  /* 0x0000001300cd7308 */ /* 0x0003e20000000800 */
[----:B----4-:R-:W-:Y:S01]  /*59b0*/  SHF.R.U32.HI R17, RZ, 0x18, R8 ;  /* 0x00000018ff117819 */ /* 0x010fe20000011608 */
[----:B------:R-:W-:Y:S01]  /*59c0*/  FFMA.FTZ R26, R26, UR10, -R0 ;  /* 0x0000000a1a1a7c23 */ /* 0x000fe20008010800 */
[----:B------:R-:W-:Y:S01]  /*59d0*/  LOP3.LUT R142, R8, 0xffff, RZ, 0xc0, !PT ;  /* 0x0000ffff088e7812 */ /* 0x000fe200078ec0ff */
[----:B------:R-:W-:Y:S01]  /*59e0*/  IMAD.WIDE.U32 R10, R11, -0x2daee0ad, RZ ;  /* 0xd2511f530b0a7825 */ /* 0x000fe200078e00ff */
[----:B------:R-:W-:Y:S02]  /*59f0*/  @P1 FSEL R60, R60, -INF , !P5 ;  /* 0xff8000003c3c1808 */ /* 0x000fe40006800000 */
[----:B------:R-:W-:Y:S01]  /*5a00*/  PLOP3.LUT P1, PT, PT, PT, UP0, 0x80, 0x0 ;  /* 0x000000000000781c */ /* 0x000fe20003f2f008 */
[----:B------:R-:W-:Y:S01]  /*5a10*/  IMAD.WIDE.U32 R8, R135, -0x326172a9, RZ ;  /* 0xcd9e8d5787087825 */ /* 0x000fe200078e00ff */
[----:B------:R-:W-:Y:S01]  /*5a20*/  LOP3.LUT R149, R10, 0xffff, RZ, 0xc0, !PT ;  /* 0x0000ffff0a957812 */ /* 0x000fe200078ec0ff */
[----:B------:R4:W4:Y:S01]  /*5a30*/  MUFU.EX2 R188, R21 ;  /* 0x0000001500bc7308 */ /* 0x0009220000000800 */
[----:B---3--:R-:W-:Y:S01]  /*5a40*/  LOP3.LUT R12, R11, UR7, R150, 0x96, !PT ;  /* 0x000000070b0c7c12 */ /* 0x008fe2000f8e9696 */
[----:B------:R-:W-:Y:S01]  /*5a50*/  FFMA.FTZ R60, R60, UR10, -R2 ;  /* 0x0000000a3c3c7c23 */ /* 0x000fe20008010802 */
[----:B------:R-:W-:Y:S01]  /*5a60*/  LOP3.LUT R11, R9, UR8, R138, 0x96, !PT ;  /* 0x00000008090b7c12 */ /* 0x000fe2000f8e968a */
[----:B------:R-:W-:Y:S01]  /*5a70*/  FFMA.FTZ R44, R44, UR10, -R2 ;  /* 0x0000000a2c2c7c23 */ /* 0x000fe20008010802 */
[----:B--2---:R-:W-:Y:S01]  /*5a80*/  LOP3.LUT R16, R10, 0xff, RZ, 0xc0, !PT ;  /* 0x000000ff0a107812 */ /* 0x004fe200078ec0ff */
[--C-:B------:R-:W-:Y:S01]  /*5a90*/  FFMA.FTZ R54, R54, UR10, -R3.reuse ;  /* 0x0000000a36367c23 */ /* 0x100fe20008010803 */
[--C-:B-1----:R-:W-:Y:S03]  /*5aa0*/  SHF.R.U32.HI R18, RZ, 0x18, R10.reuse ;  /* 0x00000018ff127819 */ /* 0x102fe6000001160a */
[----:B------:R-:W-:Y:S01]  /*5ab0*/  MUFU.EX2 R157, R60 ;  /* 0x0000003c009d7308 */ /* 0x000fe20000000800 */
[----:B------:R-:W-:Y:S01]  /*5ac0*/  SHF.R.U32.HI R150, RZ, 0x10, R10 ;  /* 0x00000010ff967819 */ /* 0x000fe2000001160a */
[--C-:B------:R-:W-:Y:S01]  /*5ad0*/  FFMA.FTZ R55, R55, UR10, -R3.reuse ;  /* 0x0000000a37377c23 */ /* 0x100fe20008010803 */
[----:B------:R-:W-:Y:S01]  /*5ae0*/  LOP3.LUT R138, R8, 0xffff, RZ, 0xc0, !PT ;  /* 0x0000ffff088a7812 */ /* 0x000fe200078ec0ff */
[----:B------:R-:W-:Y:S01]  /*5af0*/  FFMA.FTZ R52, R52, UR10, -R132 ;  /* 0x0000000a34347c23 */ /* 0x000fe20008010884 */
[C---:B------:R-:W-:Y:S01]  /*5b00*/  LOP3.LUT R7, R4.reuse, 0xffff, RZ, 0xc0, !PT ;  /* 0x0000ffff04077812 */ /* 0x040fe200078ec0ff */
[----:B------:R-:W-:Y:S01]  /*5b10*/  FFMA.FTZ R45, R45, UR10, -R2 ;  /* 0x0000000a2d2d7c23 */ /* 0x000fe20008010802 */
[----:B------:R-:W-:Y:S03]  /*5b20*/  LOP3.LUT R10, R4, 0xff, RZ, 0xc0, !PT ;  /* 0x000000ff040a7812 */ /* 0x000fe600078ec0ff */
[----:B------:R-:W-:Y:S01]  /*5b30*/  MUFU.EX2 R159, R54 ;  /* 0x00000036009f7308 */ /* 0x000fe20000000800 */
[----:B------:R-:W-:Y:S01]  /*5b40*/  SHF.R.U32.HI R15, RZ, 0x10, R4 ;  /* 0x00000010ff0f7819 */ /* 0x000fe20000011604 */
[----:B------:R-:W-:Y:S01]  /*5b50*/  FFMA.FTZ R56, R56, UR10, -R2 ;  /* 0x0000000a38387c23 */ /* 0x000fe20008010802 */
[----:B------:R-:W-:Y:S01]  /*5b60*/  SHF.R.U32.HI R9, RZ, 0x18, R4 ;  /* 0x00000018ff097819 */ /* 0x000fe20000011604 */
[----:B------:R-:W-:Y:S01]  /*5b70*/  FFMA.FTZ R53, R53, UR10, -R132 ;  /* 0x0000000a35357c23 */ /* 0x000fe20008010884 */
[----:B------:R-:W-:Y:S01]  /*5b80*/  @P0 FSEL R66, R66, -INF , !P5 ;  /* 0xff80000042420808 */ /* 0x000fe20006800000 */
[----:B------:R-:W-:Y:S01]  /*5b90*/  FFMA.FTZ R57, R57, UR10, -R2 ;  /* 0x0000000a39397c23 */ /* 0x000fe20008010802 */
[----:B------:R-:W-:Y:S03]  /*5ba0*/  LOP3.LUT R4, R14, 0xff, RZ, 0xc0, !PT ;  /* 0x000000ff0e047812 */ /* 0x000fe600078ec0ff */
[----:B------:R-:W-:Y:S01]  /*5bb0*/  MUFU.EX2 R169, R56 ;  /* 0x0000003800a97308 */ /* 0x000fe20000000800 */
[----:B------:R-:W-:Y:S01]  /*5bc0*/  PLOP3.LUT P0, PT, PT, PT, UP0, 0x80, 0x0 ;  /* 0x000000000000781c */ /* 0x000fe20003f0f008 */
[--C-:B------:R-:W-:Y:S01]  /*5bd0*/  FFMA.FTZ R66, R66, UR10, -R3.reuse ;  /* 0x0000000a42427c23 */ /* 0x100fe20008010803 */
[----:B------:R-:W-:Y:S01]  /*5be0*/  LOP3.LUT R19, R8, 0xff, RZ, 0xc0, !PT ;  /* 0x000000ff08137812 */ /* 0x000fe200078ec0ff */
[----:B------:R-:W-:Y:S01]  /*5bf0*/  FFMA.FTZ R58, R58, UR10, -R0 ;  /* 0x0000000a3a3a7c23 */ /* 0x000fe20008010800 */
[----:B------:R-:W-:Y:S01]  /*5c00*/  SHF.R.U32.HI R135, RZ, 0x18, R8 ;  /* 0x00000018ff877819 */ /* 0x000fe20000011608 */
[----:B------:R-:W-:Y:S01]  /*5c10*/  FFMA.FTZ R59, R59, UR10, -R0 ;  /* 0x0000000a3b3b7c23 */ /* 0x000fe20008010800 */
[----:B------:R-:W-:Y:S03]  /*5c20*/  SHF.R.U32.HI R137, RZ, 0x10, R8 ;  /* 0x00000010ff897819 */ /* 0x000fe60000011608 */
[----:B------:R-:W-:Y:S01]  /*5c30*/  MUFU.EX2 R155, R66 ;  /* 0x00000042009b7308 */ /* 0x000fe20000000800 */
[----:B------:R-:W-:Y:S02]  /*5c40*/  @P3 FSEL R62, R62, -INF , !P5 ;  /* 0xff8000003e3e3808 */ /* 0x000fe40006800000 */
[----:B------:R-:W-:Y:S02]  /*5c50*/  @P2 FSEL R64, R64, -INF , !P5 ;  /* 0xff80000040402808 */ /* 0x000fe40006800000 */
[----:B------:R-:W-:Y:S01]  /*5c60*/  LOP3.LUT R8, R5, UR8, R152, 0x96, !PT ;  /* 0x0000000805087c12 */ /* 0x000fe2000f8e9698 */
[----:B------:R-:W-:Y:S01]  /*5c70*/  FFMA.FTZ R62, R62, UR10, -R0 ;  /* 0x0000000a3e3e7c23 */ /* 0x000fe20008010800 */
[----:B------:R-:W-:Y:S01]  /*5c80*/  ISETP.LE.U32.AND P5, PT, R4, UR11, PT ;  /* 0x0000000b04007c0c */ /* 0x000fe2000bfa3070 */
[----:B------:R-:W-:Y:S01]  /*5c90*/  FFMA.FTZ R64, R64, UR10, -R132 ;  /* 0x0000000a40407c23 */ /* 0x000fe20008010884 */
[----:B------:R-:W-:Y:S01]  /*5ca0*/  LOP3.LUT R4, R14, 0xffff, RZ, 0xc0, !PT ;  /* 0x0000ffff0e047812 */ /* 0x000fe200078ec0ff */
[----:B------:R-:W-:Y:S01]  /*5cb0*/  MUFU.EX2 R152, R49 ;  /* 0x0000003100987308 */ /* 0x000fe20000000800 */
[--C-:B------:R-:W-:Y:S02]  /*5cc0*/  SHF.R.U32.HI R5, RZ, 0x18, R14.reuse ;  /* 0x00000018ff057819 */ /* 0x100fe4000001160e */
[----:B------:R-:W-:Y:S02]  /*5cd0*/  SHF.R.U32.HI R14, RZ, 0x10, R14 ;  /* 0x00000010ff0e7819 */ /* 0x000fe4000001160e */
[----:B------:R-:W-:Y:S02]  /*5ce0*/  @P1 FSEL R61, R61, -INF , !P6 ;  /* 0xff8000003d3d1808 */ /* 0x000fe40007000000 */
[----:B------:R-:W-:Y:S03]  /*5cf0*/  LOP3.LUT R14, R14, 0xff, RZ, 0xc0, !PT ;  /* 0x000000ff0e0e7812 */ /* 0x000fe600078ec0ff */
[----:B------:R-:W-:Y:S01]  /*5d00*/  MUFU.EX2 R147, R64 ;  /* 0x0000004000937308 */ /* 0x000fe20000000800 */
[----:B------:R-:W-:Y:S01]  /*5d10*/  PLOP3.LUT P2, PT, PT, PT, UP0, 0x80, 0x0 ;  /* 0x000000000000781c */ /* 0x000fe20003f4f008 */
[----:B------:R-:W-:Y:S01]  /*5d20*/  FFMA.FTZ R2, R61, UR10, -R2 ;  /* 0x0000000a3d027c23 */ /* 0x000fe20008010802 */
[----:B------:R-:W-:Y:S01]  /*5d30*/  SHF.R.U32.HI R4, RZ, 0x8, R4 ;  /* 0x00000008ff047819 */ /* 0x000fe20000011604 */
[----:B------:R-:W-:Y:S01]  /*5d40*/  @!P5 FADD.FTZ R197, -R197, -RZ ;  /* 0x800000ffc5c5d221 */ /* 0x000fe20000010100 */
[----:B------:R-:W-:Y:S02]  /*5d50*/  PLOP3.LUT P1, PT, PT, PT, UP0, 0x80, 0x0 ;  /* 0x000000000000781c */ /* 0x000fe40003f2f008 */
[----:B------:R-:W-:Y:S03]  /*5d60*/  LOP3.LUT R4, R4, 0xffff, RZ, 0xc0, !PT ;  /* 0x0000ffff04047812 */ /* 0x000fe600078ec0ff */
[----:B------:R-:W-:Y:S01]  /*5d70*/  MUFU.EX2 R168, R62 ;  /* 0x0000003e00a87308 */ /* 0x000fe20000000800 */
[----:B------:R-:W-:Y:S02]  /*5d80*/  @P0 FSEL R65, R65, -INF , !P6 ;  /* 0xff80000041410808 */ /* 0x000fe40007000000 */
[----:B------:R-:W-:Y:S02]  /*5d90*/  ISETP.LE.U32.AND P0, PT, R14, UR11, PT ;  /* 0x0000000b0e007c0c */ /* 0x000fe4000bf03070 */
[----:B------:R-:W-:Y:S01]  /*5da0*/  LOP3.LUT R6, R8, 0xff, RZ, 0xc0, !PT ;  /* 0x000000ff08067812 */ /* 0x000fe200078ec0ff */
[----:B------:R-:W-:Y:S01]  /*5db0*/  FFMA.FTZ R132, R65, UR10, -R132 ;  /* 0x0000000a41847c23 */ /* 0x000fe20008010884 */
[----:B------:R-:W-:Y:S03]  /*5dc0*/  @P2 FSEL R63, R63, -INF , !P6 ;  /* 0xff8000003f3f2808 */ /* 0x000fe60007000000 */
[----:B------:R-:W-:Y:S01]  /*5dd0*/  MUFU.EX2 R156, R2 ;  /* 0x00000002009c7308 */ /* 0x000fe20000000800 */
[----:B------:R-:W-:Y:S02]  /*5de0*/  ISETP.LE.U32.AND P2, PT, R5, UR11, PT ;  /* 0x0000000b05007c0c */ /* 0x000fe4000bf43070 */
[----:B------:R-:W-:Y:S01]  /*5df0*/  @P1 FSEL R67, R67, -INF , !P6 ;  /* 0xff80000043431808 */ /* 0x000fe20007000000 */
[----:B------:R-:W-:Y:S01]  /*5e00*/  FFMA.FTZ R0, R63, UR10, -R0 ;  /* 0x0000000a3f007c23 */ /* 0x000fe20008010800 */
[----:B------:R-:W-:Y:S02]  /*5e10*/  ISETP.LE.U32.AND P6, PT, R4, UR11, PT ;  /* 0x0000000b04007c0c */ /* 0x000fe4000bfc3070 */
[----:B------:R-:W-:Y:S01]  /*5e20*/  LOP3.LUT R4, R8, 0xffff, RZ, 0xc0, !PT ;  /* 0x0000ffff08047812 */ /* 0x000fe200078ec0ff */
[----:B------:R-:W-:Y:S01]  /*5e30*/  FFMA.FTZ R3, R67, UR10, -R3 ;  /* 0x0000000a43037c23 */ /* 0x000fe20008010803 */
[--C-:B------:R-:W-:Y:S01]  /*5e40*/  SHF.R.U32.HI R5, RZ, 0x10, R8.reuse ;  /* 0x00000010ff057819 */ /* 0x100fe20000011608 */
[----:B------:R-:W-:Y:S01]  /*5e50*/  MUFU.EX2 R145, R132 ;  /* 0x0000008400917308 */ /* 0x000fe20000000800 */
[----:B------:R-:W-:Y:S01]  /*5e60*/  SHF.R.U32.HI R8, RZ, 0x18, R8 ;  /* 0x00000018ff087819 */ /* 0x000fe20000011608 */
[----:B------:R-:W-:Y:S01]  /*5e70*/  @!P0 FADD.FTZ R194, -R194, -RZ ;  /* 0x800000ffc2c28221 */ /* 0x000fe20000010100 */
[----:B------:R-:W-:Y:S01]  /*5e80*/  SHF.R.U32.HI R4, RZ, 0x8, R4 ;  /* 0x00000008ff047819 */ /* 0x000fe20000011604 */
[----:B------:R-:W-:Y:S01]  /*5e90*/  @!P2 FADD.FTZ R215, -R215, -RZ ;  /* 0x800000ffd7d7a221 */ /* 0x000fe20000010100 */
[----:B------:R-:W-:Y:S02]  /*5ea0*/  ISETP.LE.U32.AND P0, PT, R8, UR11, PT ;  /* 0x0000000b08007c0c */ /* 0x000fe4000bf03070 */
[----:B------:R-:W-:Y:S01]  /*5eb0*/  ISETP.LE.U32.AND P1, PT, R6, UR11, PT ;  /* 0x0000000b06007c0c */ /* 0x000fe2000bf23070 */
[----:B------:R-:W-:Y:S01]  /*5ec0*/  @!P6 FADD.FTZ R196, -R196, -RZ ;  /* 0x800000ffc4c4e221 */ /* 0x000fe20000010100 */
[----:B------:R-:W-:Y:S01]  /*5ed0*/  LOP3.LUT R5, R5, 0xff, RZ, 0xc0, !PT ;  /* 0x000000ff05057812 */ /* 0x000fe200078ec0ff */
[----:B------:R-:W-:Y:S01]  /*5ee0*/  MUFU.EX2 R167, R0 ;  /* 0x0000000000a77308 */ /* 0x000fe20000000800 */
[----:B------:R-:W-:Y:S02]  /*5ef0*/  LOP3.LUT R4, R4, 0xffff, RZ, 0xc0, !PT ;  /* 0x0000ffff04047812 */ /* 0x000fe400078ec0ff */
[----:B------:R-:W-:Y:S02]  /*5f00*/  ISETP.LE.U32.AND P5, PT, R5, UR11, PT ;  /* 0x0000000b05007c0c */ /* 0x000fe4000bfa3070 */
[----:B------:R-:W-:Y:S02]  /*5f10*/  ISETP.LE.U32.AND P6, PT, R4, UR11, PT ;  /* 0x0000000b04007c0c */ /* 0x000fe4000bfc3070 */
[----:B------:R-:W-:Y:S01]  /*5f20*/  SHF.R.U32.HI R4, RZ, 0x8, R7 ;  /* 0x00000008ff047819 */ /* 0x000fe20000011607 */
[----:B------:R-:W-:Y:S01]  /*5f30*/  @!P0 FADD.FTZ R222, -R222, -RZ ;  /* 0x800000ffdede8221 */ /* 0x000fe20000010100 */
[----:B------:R-:W-:Y:S01]  /*5f40*/  ISETP.LE.U32.AND P0, PT, R9, UR11, PT ;  /* 0x0000000b09007c0c */ /* 0x000fe2000bf03070 */
[----:B------:R-:W-:Y:S01]  /*5f50*/  @!P1 FADD.FTZ R219, -R219, -RZ ;  /* 0x800000ffdbdb9221 */ /* 0x000fe20000010100 */
[----:B------:R-:W-:Y:S01]  /*5f60*/  LOP3.LUT R4, R4, 0xffff, RZ, 0xc0, !PT ;  /* 0x0000ffff04047812 */ /* 0x000fe200078ec0ff */
[----:B------:R-:W-:Y:S01]  /*5f70*/  MUFU.EX2 R161, R57 ;  /* 0x0000003900a17308 */ /* 0x000fe20000000800 */
[----:B------:R-:W-:Y:S02]  /*5f80*/  LOP3.LUT R5, R141, 0xff, RZ, 0xc0, !PT ;  /* 0x000000ff8d057812 */ /* 0x000fe400078ec0ff */
[----:B------:R-:W-:Y:S01]  /*5f90*/  ISETP.LE.U32.AND P1, PT, R4, UR11, PT ;  /* 0x0000000b04007c0c */ /* 0x000fe2000bf23070 */
[----:B------:R-:W-:Y:S01]  /*5fa0*/  @!P5 FADD.FTZ R223, -R223, -RZ ;  /* 0x800000ffdfdfd221 */ /* 0x000fe20000010100 */
[----:B------:R-:W-:Y:S01]  /*5fb0*/  LOP3.LUT R4, R15, 0xff, RZ, 0xc0, !PT ;  /* 0x000000ff0f047812 */ /* 0x000fe200078ec0ff */
[----:B------:R-:W-:Y:S01]  /*5fc0*/  @!P6 FADD.FTZ R218, -R218, -RZ ;  /* 0x800000ffdadae221 */ /* 0x000fe20000010100 */
[----:B------:R-:W-:Y:S03]  /*5fd0*/  LOP3.LUT R6, R12, 0xffff, RZ, 0xc0, !PT ;  /* 0x0000ffff0c067812 */ /* 0x000fe600078ec0ff */
[----:B------:R-:W-:Y:S01]  /*5fe0*/  MUFU.EX2 R171, R58 ;  /* 0x0000003a00ab7308 */ /* 0x000fe20000000800 */
[----:B------:R-:W-:Y:S01]  /*5ff0*/  ISETP.LE.U32.AND P5, PT, R4, UR11, PT ;  /* 0x0000000b04007c0c */ /* 0x000fe2000bfa3070 */
[----:B------:R-:W-:Y:S01]  /*6000*/  @!P0 FADD.FTZ R220, -R220, -RZ ;  /* 0x800000ffdcdc8221 */ /* 0x000fe20000010100 */
[----:B------:R-:W-:Y:S02]  /*6010*/  ISETP.LE.U32.AND P0, PT, R5, UR11, PT ;  /* 0x0000000b05007c0c */ /* 0x000fe4000bf03070 */
[----:B------:R-:W-:Y:S02]  /*6020*/  SHF.R.U32.HI R6, RZ, 0x8, R6 ;  /* 0x00000008ff067819 */ /* 0x000fe40000011606 */
[----:B------:R-:W-:Y:S01]  /*6030*/  SHF.R.U32.HI R4, RZ, 0x8, R139 ;  /* 0x00000008ff047819 */ /* 0x000fe2000001168b */
[----:B------:R-:W-:Y:S01]  /*6040*/  @!P1 FADD.FTZ R216, -R216, -RZ ;  /* 0x800000ffd8d89221 */ /* 0x000fe20000010100 */
[----:B------:R-:W-:Y:S01]  /*6050*/  LOP3.LUT R6, R6, 0xffff, RZ, 0xc0, !PT ;  /* 0x0000ffff06067812 */ /* 0x000fe200078ec0ff */
[----:B------:R-:W-:Y:S01]  /*6060*/  MUFU.EX2 R170, R59 ;  /* 0x0000003b00aa7308 */ /* 0x000fe20000000800 */
[----:B------:R-:W-:Y:S02]  /*6070*/  LOP3.LUT R4, R4, 0xffff, RZ, 0xc0, !PT ;  /* 0x0000ffff04047812 */ /* 0x000fe400078ec0ff */
[----:B------:R-:W-:Y:S01]  /*6080*/  ISETP.LE.U32.AND P2, PT, R10, UR11, PT ;  /* 0x0000000b0a007c0c */ /* 0x000fe2000bf43070 */
[----:B------:R-:W-:Y:S01]  /*6090*/  @!P5 FADD.FTZ R221, -R221, -RZ ;  /* 0x800000ffddddd221 */ /* 0x000fe20000010100 */
[----:B------:R-:W-:Y:S01]  /*60a0*/  ISETP.LE.U32.AND P5, PT, R4, UR11, PT ;  /* 0x0000000b04007c0c */ /* 0x000fe2000bfa3070 */
[----:B------:R-:W-:Y:S01]  /*60b0*/  @!P0 FADD.FTZ R206, -R206, -RZ ;  /* 0x800000ffcece8221 */ /* 0x000fe20000010100 */
[----:B------:R-:W-:Y:S01]  /*60c0*/  ISETP.LE.U32.AND P0, PT, R6, UR11, PT ;  /* 0x0000000b06007c0c */ /* 0x000fe2000bf03070 */
[----:B------:R-:W-:Y:S01]  /*60d0*/  IMAD.WIDE.U32 R4, R143, -0x326172a9, RZ ;  /* 0xcd9e8d578f047825 */ /* 0x000fe200078e00ff */
[----:B------:R-:W-:Y:S01]  /*60e0*/  ISETP.LE.U32.AND P3, PT, R136, UR11, PT ;  /* 0x0000000b88007c0c */ /* 0x000fe2000bf63070 */
[----:B------:R1:W2:Y:S01]  /*60f0*/  MUFU.EX2 R174, R20 ;  /* 0x0000001400ae7308 */ /* 0x0002a20000000800 */
[----:B------:R-:W-:Y:S02]  /*6100*/  LOP3.LUT R7, R12, 0xff, RZ, 0xc0, !PT ;  /* 0x000000ff0c077812 */ /* 0x000fe400078ec0ff */
[----:B------:R-:W-:Y:S02]  /*6110*/  LOP3.LUT R10, R5, UR8, R140, 0x96, !PT ;  /* 0x00000008050a7c12 */ /* 0x000fe4000f8e968c */
[----:B----4-:R-:W-:Y:S01]  /*6120*/  LOP3.LUT R21, R4, 0xffff, RZ, 0xc0, !PT ;  /* 0x0000ffff04157812 */ /* 0x010fe200078ec0ff */
[----:B------:R-:W-:Y:S01]  /*6130*/  @!P2 FADD.FTZ R217, -R217, -RZ ;  /* 0x800000ffd9d9a221 */ /* 0x000fe20000010100 */
[----:B------:R-:W-:Y:S03]  /*6140*/  LOP3.LUT R5, R13, 0xff, RZ, 0xc0, !PT ;  /* 0x000000ff0d057812 */ /* 0x000fe600078ec0ff */
[----:B------:R3:W-:Y:S01]  /*6150*/  MUFU.EX2 R202, R22 ;  /* 0x0000001600ca7308 */ /* 0x0007e20000000800 */
[----:B------:R-:W-:Y:S01]  /*6160*/  SHF.R.U32.HI R6, RZ, 0x10, R12 ;  /* 0x00000010ff067819 */ /* 0x000fe2000001160c */
[----:B------:R-:W-:Y:S01]  /*6170*/  @!P0 FADD.FTZ R188, -R188, -RZ ;  /* 0x800000ffbcbc8221 */ /* 0x000fe20000010100 */
[----:B------:R-:W-:Y:S01]  /*6180*/  ISETP.LE.U32.AND P0, PT, R5, UR11, PT ;  /* 0x0000000b05007c0c */ /* 0x000fe2000bf03070 */
[----:B------:R-:W-:Y:S01]  /*6190*/  @!P5 FADD.FTZ R191, -R191, -RZ ;  /* 0x800000ffbfbfd221 */ /* 0x000fe20000010100 */
[----:B------:R-:W-:Y:S01]  /*61a0*/  ISETP.LE.U32.AND P5, PT, R7, UR11, PT ;  /* 0x0000000b07007c0c */ /* 0x000fe2000bfa3070 */
[----:B------:R-:W-:Y:S01]  /*61b0*/  @!P3 FADD.FTZ R205, -R205, -RZ ;  /* 0x800000ffcdcdb221 */ /* 0x000fe20000010100 */
[----:B------:R-:W-:Y:S03]  /*61c0*/  LOP3.LUT R15, R4, 0xff, RZ, 0xc0, !PT ;  /* 0x000000ff040f7812 */ /* 0x000fe600078ec0ff */
[----:B------:R-:W4:Y:S01]  /*61d0*/  MUFU.EX2 R209, R24 ;  /* 0x0000001800d17308 */ /* 0x000f220000000800 */
[----:B-1----:R-:W-:Y:S02]  /*61e0*/  SHF.R.U32.HI R20, RZ, 0x10, R4 ;  /* 0x00000010ff147819 */ /* 0x002fe40000011604 */
[--C-:B------:R-:W-:Y:S02]  /*61f0*/  SHF.R.U32.HI R5, RZ, 0x10, R13.reuse ;  /* 0x00000010ff057819 */ /* 0x100fe4000001160d */
[----:B------:R-:W-:Y:S02]  /*6200*/  LOP3.LUT R6, R6, 0xff, RZ, 0xc0, !PT ;  /* 0x000000ff06067812 */ /* 0x000fe400078ec0ff */
[----:B------:R-:W-:Y:S03]  /*6210*/  SHF.R.U32.HI R12, RZ, 0x18, R12 ;  /* 0x00000018ff0c7819 */ /* 0x000fe6000001160c */
[----:B------:R-:W1:Y:S01]  /*6220*/  MUFU.EX2 R213, R27 ;  /* 0x0000001b00d57308 */ /* 0x000e620000000800 */
[----:B---3--:R-:W-:Y:S01]  /*6230*/  SHF.R.U32.HI R22, RZ, 0x18, R4 ;  /* 0x00000018ff167819 */ /* 0x008fe20000011604 */
[----:B--2---:R-:W-:Y:S01]  /*6240*/  @!P5 FADD.FTZ R174, -R174, -RZ ;  /* 0x800000ffaeaed221 */ /* 0x004fe20000010100 */
[----:B------:R-:W-:Y:S02]  /*6250*/  LOP3.LUT R4, R13, 0xffff, RZ, 0xc0, !PT ;  /* 0x0000ffff0d047812 */ /* 0x000fe400078ec0ff */
[----:B------:R-:W-:Y:S02]  /*6260*/  SHF.R.U32.HI R13, RZ, 0x18, R13 ;  /* 0x00000018ff0d7819 */ /* 0x000fe4000001160d */
[----:B------:R-:W-:Y:S03]  /*6270*/  ISETP.LE.U32.AND P3, PT, R6, UR11, PT ;  /* 0x0000000b06007c0c */ /* 0x000fe6000bf63070 */
[----:B------:R-:W2:Y:S01]  /*6280*/  MUFU.EX2 R208, R28 ;  /* 0x0000001c00d07308 */ /* 0x000ea20000000800 */
[----:B----4-:R-:W-:Y:S01]  /*6290*/  @!P0 FADD.FTZ R209, -R209, -RZ ;  /* 0x800000ffd1d18221 */ /* 0x010fe20000010100 */
[----:B------:R-:W-:Y:S01]  /*62a0*/  ISETP.LE.U32.AND P0, PT, R13, UR11, PT ;  /* 0x0000000b0d007c0c */ /* 0x000fe2000bf03070 */
[----:B------:R-:W-:Y:S01]  /*62b0*/  IMAD.WIDE.U32 R6, R151, -0x2daee0ad, RZ ;  /* 0xd2511f5397067825 */ /* 0x000fe200078e00ff */
[----:B------:R-:W-:Y:S02]  /*62c0*/  ISETP.LE.U32.AND P6, PT, R133, UR11, PT ;  /* 0x0000000b85007c0c */ /* 0x000fe4000bfc3070 */
[----:B------:R-:W-:Y:S04]  /*62d0*/  ISETP.LE.U32.AND P5, PT, R12, UR11, PT ;  /* 0x0000000b0c007c0c */ /* 0x000fe8000bfa3070 */
[----:B------:R-:W3:Y:S01]  /*62e0*/  MUFU.EX2 R199, R23 ;  /* 0x0000001700c77308 */ /* 0x000ee20000000800 */
[----:B------:R-:W-:Y:S02]  /*62f0*/  SHF.R.U32.HI R12, RZ, 0x8, R142 ;  /* 0x00000008ff0c7819 */ /* 0x000fe4000001168e */
[----:B------:R-:W-:Y:S01]  /*6300*/  SHF.R.U32.HI R4, RZ, 0x8, R4 ;  /* 0x00000008ff047819 */ /* 0x000fe20000011604 */
[----:B------:R-:W-:Y:S01]  /*6310*/  @!P3 FADD.FTZ R202, -R202, -RZ ;  /* 0x800000ffcacab221 */ /* 0x000fe20000010100 */
[----:B------:R-:W-:Y:S02]  /*6320*/  LOP3.LUT R12, R12, 0xffff, RZ, 0xc0, !PT ;  /* 0x0000ffff0c0c7812 */ /* 0x000fe400078ec0ff */
[----:B------:R-:W-:Y:S03]  /*6330*/  LOP3.LUT R4, R4, 0xffff, RZ, 0xc0, !PT ;  /* 0x0000ffff04047812 */ /* 0x000fe600078ec0ff */
[----:B------:R-:W4:Y:S01]  /*6340*/  MUFU.EX2 R210, R25 ;  /* 0x0000001900d27308 */ /* 0x000f220000000800 */
[----:B-1----:R-:W-:Y:S01]  /*6350*/  @!P0 FADD.FTZ R213, -R213, -RZ ;  /* 0x800000ffd5d58221 */ /* 0x002fe20000010100 */
[----:B------:R-:W-:Y:S01]  /*6360*/  ISETP.LE.U32.AND P0, PT, R12, UR11, PT ;  /* 0x0000000b0c007c0c */ /* 0x000fe2000bf03070 */
[----:B--2---:R-:W-:Y:S01]  /*6370*/  @!P6 FADD.FTZ R208, -R208, -RZ ;  /* 0x800000ffd0d0e221 */ /* 0x004fe20000010100 */
[----:B------:R-:W-:Y:S02]  /*6380*/  ISETP.LE.U32.AND P3, PT, R4, UR11, PT ;  /* 0x0000000b04007c0c */ /* 0x000fe4000bf63070 */
[----:B------:R-:W-:Y:S04]  /*6390*/  LOP3.LUT R12, R148, 0xff, RZ, 0xc0, !PT ;  /* 0x000000ff940c7812 */ /* 0x000fe800078ec0ff */
[----:B------:R-:W1:Y:S01]  /*63a0*/  MUFU.EX2 R212, R30 ;  /* 0x0000001e00d47308 */ /* 0x000e620000000800 */
[----:B------:R-:W-:Y:S01]  /*63b0*/  LOP3.LUT R4, R5, 0xff, RZ, 0xc0, !PT ;  /* 0x000000ff05047812 */ /* 0x000fe200078ec0ff */
[----:B---3--:R-:W-:Y:S01]  /*63c0*/  @!P5 FADD.FTZ R199, -R199, -RZ ;  /* 0x800000ffc7c7d221 */ /* 0x008fe20000010100 */
[----:B------:R-:W-:Y:S02]  /*63d0*/  ISETP.LE.U32.AND P4, PT, R134, UR11, PT ;  /* 0x0000000b86007c0c */ /* 0x000fe4000bf83070 */
[----:B------:R-:W-:Y:S02]  /*63e0*/  ISETP.LE.U32.AND P6, PT, R12, UR11, PT ;  /* 0x0000000b0c007c0c */ /* 0x000fe4000bfc3070 */
[----:B------:R-:W-:Y:S03]  /*63f0*/  ISETP.LE.U32.AND P2, PT, R17, UR11, PT ;  /* 0x0000000b11007c0c */ /* 0x000fe6000bf43070 */
[----:B------:R-:W2:Y:S01]  /*6400*/  MUFU.EX2 R211, R31 ;  /* 0x0000001f00d37308 */ /* 0x000ea20000000800 */
[----:B------:R-:W-:Y:S01]  /*6410*/  ISETP.LE.U32.AND P5, PT, R4, UR11, PT ;  /* 0x0000000b04007c0c */ /* 0x000fe2000bfa3070 */
[----:B------:R-:W-:Y:S01]  /*6420*/  IMAD.WIDE.U32 R4, R153, -0x2daee0ad, RZ ;  /* 0xd2511f5399047825 */ /* 0x000fe200078e00ff */
[----:B------:R-:W-:Y:S03]  /*6430*/  ISETP.LE.U32.AND P1, PT, R16, UR11, PT ;  /* 0x0000000b10007c0c */ /* 0x000fe6000bf23070 */
[----:B----4-:R-:W-:Y:S01]  /*6440*/  @!P3 FADD.FTZ R210, -R210, -RZ ;  /* 0x800000ffd2d2b221 */ /* 0x010fe20000010100 */
[----:B------:R-:W-:Y:S02]  /*6450*/  LOP3.LUT R17, R6, 0xffff, RZ, 0xc0, !PT ;  /* 0x0000ffff06117812 */ /* 0x000fe400078ec0ff */
[----:B------:R-:W-:Y:S01]  /*6460*/  LOP3.LUT R16, R4, 0xffff, RZ, 0xc0, !PT ;  /* 0x0000ffff04107812 */ /* 0x000fe200078ec0ff */
[----:B------:R-:W-:Y:S01]  /*6470*/  @!P4 FADD.FTZ R192, -R192, -RZ ;  /* 0x800000ffc0c0c221 */ /* 0x000fe20000010100 */
[----:B------:R-:W-:Y:S01]  /*6480*/  ISETP.LE.U32.AND P3, PT, R19, UR11, PT ;  /* 0x0000000b13007c0c */ /* 0x000fe2000bf63070 */
[----:B-1----:R-:W-:Y:S01]  /*6490*/  @!P6 FADD.FTZ R212, -R212, -RZ ;  /* 0x800000ffd4d4e221 */ /* 0x002fe20000010100 */
[----:B------:R-:W-:Y:S01]  /*64a0*/  LOP3.LUT R9, R7, UR7, R158, 0x96, !PT ;  /* 0x0000000707097c12 */ /* 0x000fe2000f8e969e */
[----:B------:R-:W1:Y:S01]  /*64b0*/  MUFU.EX2 R207, R29 ;  /* 0x0000001d00cf7308 */ /* 0x000e620000000800 */
[----:B------:R-:W-:Y:S02]  /*64c0*/  LOP3.LUT R8, R5, UR7, R154, 0x96, !PT ;  /* 0x0000000705087c12 */ /* 0x000fe4000f8e969a */
[--C-:B------:R-:W-:Y:S01]  /*64d0*/  SHF.R.U32.HI R19, RZ, 0x10, R4.reuse ;  /* 0x00000010ff137819 */ /* 0x100fe20000011604 */
[----:B--2---:R-:W-:Y:S01]  /*64e0*/  @!P2 FADD.FTZ R211, -R211, -RZ ;  /* 0x800000ffd3d3a221 */ /* 0x004fe20000010100 */
[----:B------:R-:W-:Y:S01]  /*64f0*/  LOP3.LUT R7, R4, 0xff, RZ, 0xc0, !PT ;  /* 0x000000ff04077812 */ /* 0x000fe200078ec0ff */
[----:B------:R-:W-:Y:S01]  /*6500*/  @!P1 FADD.FTZ R166, -R166, -RZ ;  /* 0x800000ffa6a69221 */ /* 0x000fe20000010100 */
[----:B------:R-:W-:Y:S03]  /*6510*/  SHF.R.U32.HI R12, RZ, 0x18, R4 ;  /* 0x00000018ff0c7819 */ /* 0x000fe60000011604 */
[----:B------:R-:W2:Y:S01]  /*6520*/  MUFU.EX2 R162, R36 ;  /* 0x0000002400a27308 */ /* 0x000ea20000000800 */
[----:B------:R-:W-:Y:S02]  /*6530*/  LOP3.LUT R5, R150, 0xff, RZ, 0xc0, !PT ;  /* 0x000000ff96057812 */ /* 0x000fe400078ec0ff */
[----:B------:R-:W-:Y:S02]  /*6540*/  LOP3.LUT R4, R11, 0xff, RZ, 0xc0, !PT ;  /* 0x000000ff0b047812 */ /* 0x000fe400078ec0ff */
[----:B------:R-:W-:Y:S02]  /*6550*/  ISETP.LE.U32.AND P4, PT, R18, UR11, PT ;  /* 0x0000000b12007c0c */ /* 0x000fe4000bf83070 */
[----:B------:R-:W-:Y:S03]  /*6560*/  ISETP.LE.U32.AND P6, PT, R5, UR11, PT ;  /* 0x0000000b05007c0c */ /* 0x000fe6000bfc3070 */
[----:B------:R-:W-:Y:S01]  /*6570*/  MUFU.EX2 R160, R37 ;  /* 0x0000002500a07308 */ /* 0x000fe20000000800 */
[----:B------:R-:W-:Y:S01]  /*6580*/  ISETP.LE.U32.AND P2, PT, R4, UR11, PT ;  /* 0x0000000b04007c0c */ /* 0x000fe2000bf43070 */
[----:B-1----:R-:W-:Y:S01]  /*6590*/  @!P0 FADD.FTZ R207, -R207, -RZ ;  /* 0x800000ffcfcf8221 */ /* 0x002fe20000010100 */
[--C-:B------:R-:W-:Y:S02]  /*65a0*/  SHF.R.U32.HI R5, RZ, 0x18, R11.reuse ;  /* 0x00000018ff057819 */ /* 0x100fe4000001160b */
[----:B------:R-:W-:Y:S02]  /*65b0*/  LOP3.LUT R4, R11, 0xffff, RZ, 0xc0, !PT ;  /* 0x0000ffff0b047812 */ /* 0x000fe400078ec0ff */
[----:B------:R-:W-:Y:S03]  /*65c0*/  ISETP.LE.U32.AND P1, PT, R5, UR11, PT ;  /* 0x0000000b05007c0c */ /* 0x000fe6000bf23070 */
[----:B------:R-:W-:Y:S01]  /*65d0*/  MUFU.EX2 R173, R38 ;  /* 0x0000002600ad7308 */ /* 0x000fe20000000800 */
[----:B------:R-:W-:Y:S01]  /*65e0*/  SHF.R.U32.HI R5, RZ, 0x10, R11 ;  /* 0x00000010ff057819 */ /* 0x000fe2000001160b */
[----:B------:R-:W-:Y:S01]  /*65f0*/  @!P4 FADD.FTZ R175, -R175, -RZ ;  /* 0x800000ffafafc221 */ /* 0x000fe20000010100 */
[----:B------:R-:W-:Y:S01]  /*6600*/  SHF.R.U32.HI R4, RZ, 0x8, R4 ;  /* 0x00000008ff047819 */ /* 0x000fe20000011604 */
[----:B------:R-:W-:Y:S01]  /*6610*/  @!P6 FADD.FTZ R187, -R187, -RZ ;  /* 0x800000ffbbbbe221 */ /* 0x000fe20000010100 */
[--C-:B------:R-:W-:Y:S01]  /*6620*/  SHF.R.U32.HI R18, RZ, 0x10, R6.reuse ;  /* 0x00000010ff127819 */ /* 0x100fe20000011606 */
[----:B--2---:R-:W-:Y:S01]  /*6630*/  @!P2 FADD.FTZ R162, -R162, -RZ ;  /* 0x800000ffa2a2a221 */ /* 0x004fe20000010100 */
[----:B------:R-:W-:Y:S03]  /*6640*/  LOP3.LUT R13, R6, 0xff, RZ, 0xc0, !PT ;  /* 0x000000ff060d7812 */ /* 0x000fe600078ec0ff */
[----:B------:R-:W1:Y:S01]  /*6650*/  MUFU.EX2 R172, R39 ;  /* 0x0000002700ac7308 */ /* 0x000e620000000800 */
[----:B------:R-:W-:Y:S02]  /*6660*/  SHF.R.U32.HI R14, RZ, 0x18, R6 ;  /* 0x00000018ff0e7819 */ /* 0x000fe40000011606 */
[----:B------:R-:W-:Y:S02]  /*6670*/  LOP3.LUT R4, R4, 0xffff, RZ, 0xc0, !PT ;  /* 0x0000ffff04047812 */ /* 0x000fe400078ec0ff */
[----:B------:R-:W-:Y:S02]  /*6680*/  LOP3.LUT R5, R5, 0xff, RZ, 0xc0, !PT ;  /* 0x000000ff05057812 */ /* 0x000fe400078ec0ff */
[----:B------:R-:W-:Y:S03]  /*6690*/  SHF.R.U32.HI R6, RZ, 0x8, R149 ;  /* 0x00000008ff067819 */ /* 0x000fe60000011695 */
[----:B------:R-:W-:Y:S01]  /*66a0*/  MUFU.EX2 R193, R41 ;  /* 0x0000002900c17308 */ /* 0x000fe20000000800 */
[----:B------:R-:W-:Y:S02]  /*66b0*/  ISETP.LE.U32.AND P6, PT, R4, UR11, PT ;  /* 0x0000000b04007c0c */ /* 0x000fe4000bfc3070 */
[----:B------:R-:W-:Y:S02]  /*66c0*/  ISETP.LE.U32.AND P4, PT, R5, UR11, PT ;  /* 0x0000000b05007c0c */ /* 0x000fe4000bf83070 */
[----:B------:R-:W-:Y:S02]  /*66d0*/  LOP3.LUT R6, R6, 0xffff, RZ, 0xc0, !PT ;  /* 0x0000ffff06067812 */ /* 0x000fe400078ec0ff */
[----:B------:R-:W-:Y:S03]  /*66e0*/  LOP3.LUT R4, R10, 0xffff, RZ, 0xc0, !PT ;  /* 0x0000ffff0a047812 */ /* 0x000fe600078ec0ff */
[----:B------:R-:W2:Y:S01]  /*66f0*/  MUFU.EX2 R204, R42 ;  /* 0x0000002a00cc7308 */ /* 0x000ea20000000800 */
[----:B------:R-:W-:Y:S01]  /*6700*/  ISETP.LE.U32.AND P0, PT, R6, UR11, PT ;  /* 0x0000000b06007c0c */ /* 0x000fe2000bf03070 */
[----:B-1----:R-:W-:Y:S01]  /*6710*/  @!P1 FADD.FTZ R172, -R172, -RZ ;  /* 0x800000ffacac9221 */ /* 0x002fe20000010100 */
[----:B------:R-:W-:Y:S02]  /*6720*/  LOP3.LUT R5, R10, 0xff, RZ, 0xc0, !PT ;  /* 0x000000ff0a057812 */ /* 0x000fe400078ec0ff */
[----:B------:R-:W-:Y:S01]  /*6730*/  SHF.R.U32.HI R6, RZ, 0x10, R10 ;  /* 0x00000010ff067819 */ /* 0x000fe2000001160a */
[----:B------:R-:W-:Y:S01]  /*6740*/  @!P6 FADD.FTZ R160, -R160, -RZ ;  /* 0x800000ffa0a0e221 */ /* 0x000fe20000010100 */
[----:B------:R-:W-:Y:S01]  /*6750*/  SHF.R.U32.HI R4, RZ, 0x8, R4 ;  /* 0x00000008ff047819 */ /* 0x000fe20000011604 */
[----:B------:R-:W-:Y:S01]  /*6760*/  @!P4 FADD.FTZ R173, -R173, -RZ ;  /* 0x800000ffadadc221 */ /* 0x000fe20000010100 */
[----:B------:R-:W-:Y:S01]  /*6770*/  ISETP.LE.U32.AND P2, PT, R5, UR11, PT ;  /* 0x0000000b05007c0c */ /* 0x000fe2000bf43070 */
[----:B------:R-:W1:Y:S01]  /*6780*/  MUFU.EX2 R195, R40 ;  /* 0x0000002800c37308 */ /* 0x000e620000000800 */
[----:B------:R-:W-:Y:S02]  /*6790*/  LOP3.LUT R5, R6, 0xff, RZ, 0xc0, !PT ;  /* 0x000000ff06057812 */ /* 0x000fe400078ec0ff */
[----:B------:R-:W-:Y:S01]  /*67a0*/  LOP3.LUT R4, R4, 0xffff, RZ, 0xc0, !PT ;  /* 0x0000ffff04047812 */ /* 0x000fe200078ec0ff */
[----:B------:R-:W-:Y:S01]  /*67b0*/  @!P0 FADD.FTZ R165, -R165, -RZ ;  /* 0x800000ffa5a58221 */ /* 0x000fe20000010100 */
[----:B------:R-:W-:Y:S02]  /*67c0*/  ISETP.LE.U32.AND P4, PT, R5, UR11, PT ;  /* 0x0000000b05007c0c */ /* 0x000fe4000bf83070 */
[----:B------:R-:W-:Y:S03]  /*67d0*/  ISETP.LE.U32.AND P6, PT, R4, UR11, PT ;  /* 0x0000000b04007c0c */ /* 0x000fe6000bfc3070 */
[----:B------:R-:W3:Y:S01]  /*67e0*/  MUFU.EX2 R203, R43 ;  /* 0x0000002b00cb7308 */ /* 0x000ee20000000800 */
[----:B------:R-:W-:Y:S02]  /*67f0*/  SHF.R.U32.HI R10, RZ, 0x18, R10 ;  /* 0x00000018ff0a7819 */ /* 0x000fe4000001160a */
[----:B------:R-:W-:Y:S02]  /*6800*/  SHF.R.U32.HI R4, RZ, 0x8, R21 ;  /* 0x00000008ff047819 */ /* 0x000fe40000011615 */
[----:B------:R-:W-:Y:S02]  /*6810*/  ISETP.LE.U32.AND P1, PT, R10, UR11, PT ;  /* 0x0000000b0a007c0c */ /* 0x000fe4000bf23070 */
[----:B------:R-:W-:Y:S03]  /*6820*/  LOP3.LUT R4, R4, 0xffff, RZ, 0xc0, !PT ;  /* 0x0000ffff04047812 */ /* 0x000fe600078ec0ff */
[----:B------:R-:W4:Y:S01]  /*6830*/  MUFU.EX2 R201, R46 ;  /* 0x0000002e00c97308 */ /* 0x000f220000000800 */
[----:B------:R-:W-:Y:S01]  /*6840*/  LOP3.LUT R5, R20, 0xff, RZ, 0xc0, !PT ;  /* 0x000000ff14057812 */ /* 0x000fe200078ec0ff */
[----:B--2---:R-:W-:Y:S01]  /*6850*/  @!P4 FADD.FTZ R204, -R204, -RZ ;  /* 0x800000ffccccc221 */ /* 0x004fe20000010100 */
[----:B-1----:R-:W-:Y:S01]  /*6860*/  @!P2 FADD.FTZ R195, -R195, -RZ ;  /* 0x800000ffc3c3a221 */ /* 0x002fe20000010100 */
[----:B------:R-:W-:Y:S01]  /*6870*/  @!P6 FADD.FTZ R193, -R193, -RZ ;  /* 0x800000ffc1c1e221 */ /* 0x000fe20000010100 */
[----:B------:R-:W-:Y:S02]  /*6880*/  ISETP.LE.U32.AND P6, PT, R4, UR11, PT ;  /* 0x0000000b04007c0c */ /* 0x000fe4000bfc3070 */
[----:B------:R-:W-:Y:S03]  /*6890*/  ISETP.LE.U32.AND P4, PT, R5, UR11, PT ;  /* 0x0000000b05007c0c */ /* 0x000fe6000bf83070 */
[----:B------:R-:W1:Y:S01]  /*68a0*/  MUFU.EX2 R200, R47 ;  /* 0x0000002f00c87308 */ /* 0x000e620000000800 */
[----:B------:R-:W-:Y:S01]  /*68b0*/  LOP3.LUT R4, R137, 0xff, RZ, 0xc0, !PT ;  /* 0x000000ff89047812 */ /* 0x000fe200078ec0ff */
[----:B---3--:R-:W-:Y:S01]  /*68c0*/  @!P1 FADD.FTZ R203, -R203, -RZ ;  /* 0x800000ffcbcb9221 */ /* 0x008fe20000010100 */
[----:B------:R-:W-:Y:S02]  /*68d0*/  ISETP.LE.U32.AND P2, PT, R22, UR11, PT ;  /* 0x0000000b16007c0c */ /* 0x000fe4000bf43070 */
[----:B------:R-:W-:Y:S02]  /*68e0*/  ISETP.LE.U32.AND P1, PT, R4, UR11, PT ;  /* 0x0000000b04007c0c */ /* 0x000fe4000bf23070 */
[----:B------:R-:W-:Y:S03]  /*68f0*/  SHF.R.U32.HI R4, RZ, 0x8, R138 ;  /* 0x00000008ff047819 */ /* 0x000fe6000001168a */
[----:B------:R-:W2:Y:S01]  /*6900*/  MUFU.EX2 R153, R48 ;  /* 0x0000003000997308 */ /* 0x000ea20000000800 */
[----:B------:R-:W-:Y:S02]  /*6910*/  ISETP.LE.U32.AND P0, PT, R15, UR11, PT ;  /* 0x0000000b0f007c0c */ /* 0x000fe4000bf03070 */
[----:B------:R-:W-:Y:S01]  /*6920*/  LOP3.LUT R5, R4, 0xffff, RZ, 0xc0, !PT ;  /* 0x0000ffff04057812 */ /* 0x000fe200078ec0ff */
[----:B----4-:R-:W-:Y:S01]  /*6930*/  @!P4 FADD.FTZ R201, -R201, -RZ ;  /* 0x800000ffc9c9c221 */ /* 0x010fe20000010100 */
[----:B------:R-:W-:Y:S02]  /*6940*/  LOP3.LUT R4, R9, 0xffff, RZ, 0xc0, !PT ;  /* 0x0000ffff09047812 */ /* 0x000fe400078ec0ff */
[----:B------:R-:W-:Y:S03]  /*6950*/  ISETP.LE.U32.AND P4, PT, R5, UR11, PT ;  /* 0x0000000b05007c0c */ /* 0x000fe6000bf83070 */
[----:B------:R-:W3:Y:S01]  /*6960*/  MUFU.EX2 R214, R26 ;  /* 0x0000001a00d67308 */ /* 0x000ee20000000800 */
[----:B------:R-:W-:Y:S01]  /*6970*/  LOP3.LUT R5, R9, 0xff, RZ, 0xc0, !PT ;  /* 0x000000ff09057812 */ /* 0x000fe200078ec0ff */
[----:B-1----:R-:W-:Y:S01]  /*6980*/  @!P2 FADD.FTZ R200, -R200, -RZ ;  /* 0x800000ffc8c8a221 */ /* 0x002fe20000010100 */
[----:B------:R-:W-:Y:S01]  /*6990*/  SHF.R.U32.HI R4, RZ, 0x8, R4 ;  /* 0x00000008ff047819 */ /* 0x000fe20000011604 */
[----:B------:R-:W-:Y:S01]  /*69a0*/  @!P1 FADD.FTZ R164, -R164, -RZ ;  /* 0x800000ffa4a49221 */ /* 0x000fe20000010100 */
[----:B------:R-:W-:Y:S02]  /*69b0*/  ISETP.LE.U32.AND P2, PT, R5, UR11, PT ;  /* 0x0000000b05007c0c */ /* 0x000fe4000bf43070 */
[----:B------:R-:W-:Y:S03]  /*69c0*/  LOP3.LUT R4, R4, 0xffff, RZ, 0xc0, !PT ;  /* 0x0000ffff04047812 */ /* 0x000fe600078ec0ff */
[----:B------:R-:W1:Y:S01]  /*69d0*/  MUFU.EX2 R190, R44 ;  /* 0x0000002c00be7308 */ /* 0x000e620000000800 */
[--C-:B------:R-:W-:Y:S01]  /*69e0*/  SHF.R.U32.HI R5, RZ, 0x10, R9.reuse ;  /* 0x00000010ff057819 */ /* 0x100fe20000011609 */
[----:B--2---:R-:W-:Y:S01]  /*69f0*/  @!P3 FADD.FTZ R153, -R153, -RZ ;  /* 0x800000ff9999b221 */ /* 0x004fe20000010100 */
[----:B------:R-:W-:Y:S01]  /*6a00*/  ISETP.LE.U32.AND P3, PT, R4, UR11, PT ;  /* 0x0000000b04007c0c */ /* 0x000fe2000bf63070 */
[----:B------:R-:W-:Y:S01]  /*6a10*/  @!P4 FADD.FTZ R152, -R152, -RZ ;  /* 0x800000ff9898c221 */ /* 0x000fe20000010100 */
[----:B------:R-:W-:Y:S02]  /*6a20*/  LOP3.LUT R4, R5, 0xff, RZ, 0xc0, !PT ;  /* 0x000000ff05047812 */ /* 0x000fe400078ec0ff */
[----:B------:R-:W-:Y:S03]  /*6a30*/  LOP3.LUT R5, R18, 0xff, RZ, 0xc0, !PT ;  /* 0x000000ff12057812 */ /* 0x000fe600078ec0ff */
[----:B------:R2:W-:Y:S01]  /*6a40*/  MUFU.EX2 R154, R3 ;  /* 0x00000003009a7308 */ /* 0x0005e20000000800 */
[----:B------:R-:W-:Y:S01]  /*6a50*/  ISETP.LE.U32.AND P1, PT, R4, UR11, PT ;  /* 0x0000000b04007c0c */ /* 0x000fe2000bf23070 */
[----:B---3--:R-:W-:Y:S01]  /*6a60*/  @!P5 FADD.FTZ R214, -R214, -RZ ;  /* 0x800000ffd6d6d221 */ /* 0x008fe20000010100 */
[----:B------:R-:W-:Y:S02]  /*6a70*/  ISETP.LE.U32.AND P5, PT, R135, UR11, PT ;  /* 0x0000000b87007c0c */ /* 0x000fe4000bfa3070 */
[----:B------:R-:W-:Y:S02]  /*6a80*/  SHF.R.U32.HI R9, RZ, 0x18, R9 ;  /* 0x00000018ff097819 */ /* 0x000fe40000011609 */
[----:B------:R-:W-:Y:S03]  /*6a90*/  SHF.R.U32.HI R6, RZ, 0x8, R16 ;  /* 0x00000008ff067819 */ /* 0x000fe60000011610 */
[----:B------:R-:W3:Y:S01]  /*6aa0*/  MUFU.EX2 R151, R52 ;  /* 0x0000003400977308 */ /* 0x000ee20000000800 */
[----:B-1----:R-:W-:Y:S01]  /*6ab0*/  @!P0 FADD.FTZ R190, -R190, -RZ ;  /* 0x800000ffbebe8221 */ /* 0x002fe20000010100 */
[----:B------:R-:W-:Y:S02]  /*6ac0*/  ISETP.LE.U32.AND P0, PT, R13, UR11, PT ;  /* 0x0000000b0d007c0c */ /* 0x000fe4000bf03070 */
[----:B------:R-:W-:Y:S01]  /*6ad0*/  LOP3.LUT R4, R8, 0xff, RZ, 0xc0, !PT ;  /* 0x000000ff08047812 */ /* 0x000fe200078ec0ff */
[----:B------:R-:W-:Y:S01]  /*6ae0*/  @!P1 FADD.FTZ R159, -R159, -RZ ;  /* 0x800000ff9f9f9221 */ /* 0x000fe20000010100 */
[----:B------:R-:W-:Y:S04]  /*6af0*/  ISETP.LE.U32.AND P1, PT, R5, UR11, PT ;  /* 0x0000000b05007c0c */ /* 0x000fe8000bf23070 */
[----:B------:R-:W1:Y:S01]  /*6b00*/  MUFU.EX2 R158, R55 ;  /* 0x00000037009e7308 */ /* 0x000e620000000800 */
[----:B--2---:R-:W-:Y:S01]  /*6b10*/  LOP3.LUT R3, R19, 0xff, RZ, 0xc0, !PT ;  /* 0x000000ff13037812 */ /* 0x004fe200078ec0ff */
[----:B------:R-:W-:Y:S01]  /*6b20*/  @!P5 FADD.FTZ R163, -R163, -RZ ;  /* 0x800000ffa3a3d221 */ /* 0x000fe20000010100 */
[----:B------:R-:W-:Y:S02]  /*6b30*/  ISETP.LE.U32.AND P5, PT, R9, UR11, PT ;  /* 0x0000000b09007c0c */ /* 0x000fe4000bfa3070 */
[----:B------:R-:W-:Y:S01]  /*6b40*/  ISETP.LE.U32.AND P4, PT, R7, UR11, PT ;  /* 0x0000000b07007c0c */ /* 0x000fe2000bf83070 */
[----:B------:R-:W-:Y:S04]  /*6b50*/  @!P0 FADD.FTZ R147, -R147, -RZ ;  /* 0x800000ff93938221 */ /* 0x000fe80000010100 */
[----:B------:R-:W2:Y:S01]  /*6b60*/  MUFU.EX2 R189, R45 ;  /* 0x0000002d00bd7308 */ /* 0x000ea20000000800 */
[----:B------:R-:W-:Y:S01]  /*6b70*/  ISETP.LE.U32.AND P0, PT, R3, UR11, PT ;  /* 0x0000000b03007c0c */ /* 0x000fe2000bf03070 */
[----:B---3--:R-:W-:Y:S01]  /*6b80*/  @!P2 FADD.FTZ R151, -R151, -RZ ;  /* 0x800000ff9797a221 */ /* 0x008fe20000010100 */
[----:B------:R-:W-:Y:S01]  /*6b90*/  LOP3.LUT R3, R6, 0xffff, RZ, 0xc0, !PT ;  /* 0x0000ffff06037812 */ /* 0x000fe200078ec0ff */
[----:B------:R-:W-:Y:S01]  /*6ba0*/  @!P1 FADD.FTZ R155, -R155, -RZ ;  /* 0x800000ff9b9b9221 */ /* 0x000fe20000010100 */
[----:B------:R-:W-:Y:S02]  /*6bb0*/  ISETP.LE.U32.AND P2, PT, R4, UR11, PT ;  /* 0x0000000b04007c0c */ /* 0x000fe4000bf43070 */
[----:B------:R-:W-:Y:S03]  /*6bc0*/  SHF.R.U32.HI R4, RZ, 0x8, R17 ;  /* 0x00000008ff047819 */ /* 0x000fe60000011611 */
[----:B------:R-:W3:Y:S01]  /*6bd0*/  MUFU.EX2 R150, R53 ;  /* 0x0000003500967308 */ /* 0x000ee20000000800 */
[----:B------:R-:W-:Y:S01]  /*6be0*/  ISETP.LE.U32.AND P1, PT, R3, UR11, PT ;  /* 0x0000000b03007c0c */ /* 0x000fe2000bf23070 */
[----:B-1----:R-:W-:Y:S01]  /*6bf0*/  @!P5 FADD.FTZ R158, -R158, -RZ ;  /* 0x800000ff9e9ed221 */ /* 0x002fe20000010100 */
[----:B------:R-:W-:Y:S01]  /*6c00*/  F2FP.RELU.BF16.F32.PACK_AB R3, R196, R197 ;  /* 0x000000c5c403723e */ /* 0x000fe200000018ff */
[----:B------:R-:W-:Y:S01]  /*6c10*/  @!P4 FADD.FTZ R157, -R157, -RZ ;  /* 0x800000ff9d9dc221 */ /* 0x000fe20000010100 */
[----:B------:R-:W-:Y:S01]  /*6c20*/  LOP3.LUT R5, R4, 0xffff, RZ, 0xc0, !PT ;  /* 0x0000ffff04057812 */ /* 0x000fe200078ec0ff */
[----:B------:R-:W-:Y:S01]  /*6c30*/  @!P0 FADD.FTZ R168, -R168, -RZ ;  /* 0x800000ffa8a88221 */ /* 0x000fe20000010100 */
[--C-:B------:R-:W-:Y:S01]  /*6c40*/  SHF.R.U32.HI R4, RZ, 0x18, R8.reuse ;  /* 0x00000018ff047819 */ /* 0x100fe20000011608 */
[----:B------:R1:W-:Y:S01]  /*6c50*/  STS [R225+0x1c000], R3 ;  /* 0x01c00003e1007388 */ /* 0x0003e20000000800 */
[----:B------:R-:W-:Y:S01]  /*6c60*/  ISETP.LE.U32.AND P5, PT, R5, UR11, PT ;  /* 0x0000000b05007c0c */ /* 0x000fe2000bfa3070 */
[----:B--2---:R-:W-:Y:S01]  /*6c70*/  @!P6 FADD.FTZ R189, -R189, -RZ ;  /* 0x800000ffbdbde221 */ /* 0x004fe20000010100 */
[----:B------:R-:W-:Y:S01]  /*6c80*/  @!P2 FADD.FTZ R169, -R169, -RZ ;  /* 0x800000ffa9a9a221 */ /* 0x000fe20000010100 */
[----:B------:R-:W-:Y:S02]  /*6c90*/  ISETP.LE.U32.AND P6, PT, R14, UR11, PT ;  /* 0x0000000b0e007c0c */ /* 0x000fe4000bfc3070 */
[----:B------:R-:W-:Y:S01]  /*6ca0*/  ISETP.LE.U32.AND P2, PT, R4, UR11, PT ;  /* 0x0000000b04007c0c */ /* 0x000fe2000bf43070 */
[----:B------:R-:W-:Y:S01]  /*6cb0*/  @!P1 FADD.FTZ R156, -R156, -RZ ;  /* 0x800000ff9c9c9221 */ /* 0x000fe20000010100 */
[----:B------:R-:W-:Y:S01]  /*6cc0*/  SHF.R.U32.HI R4, RZ, 0x10, R8 ;  /* 0x00000010ff047819 */ /* 0x000fe20000011608 */
[----:B---3--:R-:W-:Y:S01]  /*6cd0*/  @!P3 FADD.FTZ R150, -R150, -RZ ;  /* 0x800000ff9696b221 */ /* 0x008fe20000010100 */
[----:B------:R-:W-:Y:S02]  /*6ce0*/  LOP3.LUT R5, R8, 0xffff, RZ, 0xc0, !PT ;  /* 0x0000ffff08057812 */ /* 0x000fe400078ec0ff */
[----:B------:R-:W-:Y:S02]  /*6cf0*/  LOP3.LUT R4, R4, 0xff, RZ, 0xc0, !PT ;  /* 0x000000ff04047812 */ /* 0x000fe400078ec0ff */
[----:B------:R-:W-:Y:S01]  /*6d00*/  SHF.R.U32.HI R5, RZ, 0x8, R5 ;  /* 0x00000008ff057819 */ /* 0x000fe20000011605 */
[----:B------:R-:W-:Y:S01]  /*6d10*/  @!P5 FADD.FTZ R145, -R145, -RZ ;  /* 0x800000ff9191d221 */ /* 0x000fe20000010100 */
[----:B------:R-:W-:Y:S01]  /*6d20*/  ISETP.LE.U32.AND P5, PT, R4, UR11, PT ;  /* 0x0000000b04007c0c */ /* 0x000fe2000bfa3070 */
[----:B------:R-:W-:Y:S01]  /*6d30*/  @!P6 FADD.FTZ R154, -R154, -RZ ;  /* 0x800000ff9a9ae221 */ /* 0x000fe20000010100 */
[----:B------:R-:W-:Y:S01]  /*6d40*/  LOP3.LUT R4, R5, 0xffff, RZ, 0xc0, !PT ;  /* 0x0000ffff05047812 */ /* 0x000fe200078ec0ff */
[----:B------:R-:W-:Y:S01]  /*6d50*/  @!P2 FADD.FTZ R170, -R170, -RZ ;  /* 0x800000ffaaaaa221 */ /* 0x000fe20000010100 */
[----:B------:R-:W-:Y:S02]  /*6d60*/  F2FP.RELU.BF16.F32.PACK_AB R5, R215, R194 ;  /* 0x000000c2d705723e */ /* 0x000fe400000018ff */
[----:B------:R-:W-:Y:S02]  /*6d70*/  ISETP.LE.U32.AND P6, PT, R4, UR11, PT ;  /* 0x0000000b04007c0c */ /* 0x000fe4000bfc3070 */
[----:B------:R-:W-:Y:S01]  /*6d80*/  F2FP.RELU.BF16.F32.PACK_AB R4, R191, R192 ;  /* 0x000000c0bf04723e */ /* 0x000fe200000018ff */
[----:B------:R2:W-:Y:S01]  /*6d90*/  STS [R225+0x1c400], R5 ;  /* 0x01c40005e1007388 */ /* 0x0005e20000000800 */
[----:B-1----:R-:W-:Y:S02]  /*6da0*/  F2FP.RELU.BF16.F32.PACK_AB R3, R205, R206 ;  /* 0x000000cecd03723e */ /* 0x002fe400000018ff */
[----:B------:R-:W-:Y:S01]  /*6db0*/  F2FP.RELU.BF16.F32.PACK_AB R6, R218, R219 ;  /* 0x000000dbda06723e */ /* 0x000fe200000018ff */
[----:B------:R1:W-:Y:S01]  /*6dc0*/  STS [R227+0x1c000], R4 ;  /* 0x01c00004e3007388 */ /* 0x0003e20000000800 */
[----:B------:R-:W-:Y:S01]  /*6dd0*/  F2FP.RELU.BF16.F32.PACK_AB R2, R163, R164 ;  /* 0x000000a4a302723e */ /* 0x000fe200000018ff */
[----:B------:R-:W-:Y:S01]  /*6de0*/  @!P5 FADD.FTZ R171, -R171, -RZ ;  /* 0x800000ffababd221 */ /* 0x000fe20000010100 */
[----:B------:R-:W-:Y:S01]  /*6df0*/  F2FP.RELU.BF16.F32.PACK_AB R0, R145, R147 ;  /* 0x000000939100723e */ /* 0x000fe200000018ff */
[----:B------:R3:W-:Y:S01]  /*6e00*/  STS [R227+0x1c400], R3 ;  /* 0x01c40003e3007388 */ /* 0x0007e20000000800 */
[----:B------:R-:W-:Y:S01]  /*6e10*/  ISETP.LE.U32.AND P3, PT, R12, UR11, PT ;  /* 0x0000000b0c007c0c */ /* 0x000fe2000bf63070 */
[----:B------:R-:W-:Y:S01]  /*6e20*/  @!P6 FADD.FTZ R161, -R161, -RZ ;  /* 0x800000ffa1a1e221 */ /* 0x000fe20000010100 */
[----:B------:R-:W-:Y:S01]  /*6e30*/  FSETP.GE.FTZ.AND P1, PT, R196, RZ, PT ;  /* 0x000000ffc400720b */ /* 0x000fe20003f36000 */
[----:B------:R4:W-:Y:S01]  /*6e40*/  STS [R225+0x1e000], R6 ;  /* 0x01e00006e1007388 */ /* 0x0009e20000000800 */
[----:B------:R-:W-:Y:S02]  /*6e50*/  FSETP.GE.FTZ.AND P2, PT, R197, RZ, PT ;  /* 0x000000ffc500720b */ /* 0x000fe40003f56000 */
[----:B------:R-:W-:Y:S07]  /*6e60*/  FSETP.GE.FTZ.AND P4, PT, R188, RZ, PT ;  /* 0x000000ffbc00720b */ /* 0x000fee0003f96000 */
[----:B------:R-:W-:Y:S01]  /*6e70*/  @!P3 FADD.FTZ R167, -R167, -RZ ;  /* 0x800000ffa7a7b221 */ /* 0x000fe20000010100 */
[----:B------:R-:W-:Y:S02]  /*6e80*/  FSETP.GE.FTZ.AND P3, PT, R166, RZ, PT ;  /* 0x000000ffa600720b */ /* 0x000fe40003f76000 */
[----:B--2---:R-:W-:Y:S02]  /*6e90*/  F2FP.RELU.BF16.F32.PACK_AB R5, R222, R223 ;  /* 0x000000dfde05723e */ /* 0x004fe400000018ff */
[----:B-1----:R-:W-:Y:S03]  /*6ea0*/  F2FP.RELU.BF16.F32.PACK_AB R4, R216, R217 ;  /* 0x000000d9d804723e */ /* 0x002fe600000018ff */
[----:B------:R1:W-:Y:S01]  /*6eb0*/  STS [R225+0x1e400], R5 ;  /* 0x01e40005e1007388 */ /* 0x0003e20000000800 */
[----:B---3--:R-:W-:Y:S03]  /*6ec0*/  F2FP.RELU.BF16.F32.PACK_AB R3, R220, R221 ;  /* 0x000000dddc03723e */ /* 0x008fe600000018ff */
[----:B------:R2:W-:Y:S01]  /*6ed0*/  STS [R227+0x1e000], R4 ;  /* 0x01e00004e3007388 */ /* 0x0005e20000000800 */
[----:B----4-:R-:W-:Y:S03]  /*6ee0*/  F2FP.RELU.BF16.F32.PACK_AB R6, R188, R174 ;  /* 0x000000aebc06723e */ /* 0x010fe600000018ff */
[----:B------:R3:W-:Y:S04]  /*6ef0*/  STS [R227+0x1e400], R3 ;  /* 0x01e40003e3007388 */ /* 0x0007e80000000800 */
[----:B------:R4:W-:Y:S01]  /*6f00*/  STS [R231+0x1c000], R6 ;  /* 0x01c00006e7007388 */ /* 0x0009e20000000800 */
[----:B-1----:R-:W-:Y:S02]  /*6f10*/  F2FP.RELU.BF16.F32.PACK_AB R5, R199, R202 ;  /* 0x000000cac705723e */ /* 0x002fe400000018ff */
[----:B--2---:R-:W-:Y:S03]  /*6f20*/  F2FP.RELU.BF16.F32.PACK_AB R4, R165, R166 ;  /* 0x000000a6a504723e */ /* 0x004fe600000018ff */
[----:B------:R1:W-:Y:S01]  /*6f30*/  STS [R231+0x1c400], R5 ;  /* 0x01c40005e7007388 */ /* 0x0003e20000000800 */
[----:B---3--:R-:W-:Y:S03]  /*6f40*/  F2FP.RELU.BF16.F32.PACK_AB R3, R175, R187 ;  /* 0x000000bbaf03723e */ /* 0x008fe600000018ff */
[----:B------:R2:W-:Y:S01]  /*6f50*/  STS [R230+0x1c000], R4 ;  /* 0x01c00004e6007388 */ /* 0x0005e20000000800 */
[----:B----4-:R-:W-:Y:S03]  /*6f60*/  F2FP.RELU.BF16.F32.PACK_AB R6, R172, R173 ;  /* 0x000000adac06723e */ /* 0x010fe600000018ff */
[----:B------:R3:W-:Y:S01]  /*6f70*/  STS [R230+0x1c400], R3 ;  /* 0x01c40003e6007388 */ /* 0x0007e20000000800 */
[----:B-1----:R-:W-:Y:S02]  /*6f80*/  F2FP.RELU.BF16.F32.PACK_AB R5, R210, R209 ;  /* 0x000000d1d205723e */ /* 0x002fe400000018ff */
[----:B--2---:R-:W-:Y:S03]  /*6f90*/  F2FP.RELU.BF16.F32.PACK_AB R4, R213, R214 ;  /* 0x000000d6d504723e */ /* 0x004fe600000018ff */
[----:B------:R1:W-:Y:S01]  /*6fa0*/  STS [R231+0x1e000], R5 ;  /* 0x01e00005e7007388 */ /* 0x0003e20000000800 */
[----:B---3--:R-:W-:Y:S03]  /*6fb0*/  F2FP.RELU.BF16.F32.PACK_AB R3, R207, R208 ;  /* 0x000000d0cf03723e */ /* 0x008fe600000018ff */
[----:B------:R2:W-:Y:S04]  /*6fc0*/  STS [R231+0x1e400], R4 ;  /* 0x01e40004e7007388 */ /* 0x0005e80000000800 */
[----:B------:R3:W-:Y:S01]  /*6fd0*/  STS [R230+0x1e000], R3 ;  /* 0x01e00003e6007388 */ /* 0x0007e20000000800 */
[----:B-1----:R-:W-:Y:S02]  /*6fe0*/  F2FP.RELU.BF16.F32.PACK_AB R5, R211, R212 ;  /* 0x000000d4d305723e */ /* 0x002fe400000018ff */
[----:B--2---:R-:W-:Y:S03]  /*6ff0*/  F2FP.RELU.BF16.F32.PACK_AB R4, R203, R204 ;  /* 0x000000cccb04723e */ /* 0x004fe600000018ff */
[----:B------:R1:W-:Y:S01]  /*7000*/  STS [R230+0x1e400], R5 ;  /* 0x01e40005e6007388 */ /* 0x0003e20000000800 */
[----:B---3--:R-:W-:Y:S03]  /*7010*/  F2FP.RELU.BF16.F32.PACK_AB R3, R160, R162 ;  /* 0x000000a2a003723e */ /* 0x008fe600000018ff */
[----:B------:R-:W-:Y:S04]  /*7020*/  STS [R224+0x1c400], R6 ;  /* 0x01c40006e0007388 */ /* 0x000fe80000000800 */
[----:B------:R2:W-:Y:S04]  /*7030*/  STS [R224+0x1c000], R3 ;  /* 0x01c00003e0007388 */ /* 0x0005e80000000800 */
[----:B------:R3:W-:Y:S01]  /*7040*/  STS [R226+0x1c400], R2 ;  /* 0x01c40002e2007388 */ /* 0x0007e20000000800 */
[----:B-1----:R-:W-:Y:S02]  /*7050*/  F2FP.RELU.BF16.F32.PACK_AB R5, R193, R195 ;  /* 0x000000c3c105723e */ /* 0x002fe400000018ff */
[----:B--2---:R-:W-:Y:S02]  /*7060*/  F2FP.RELU.BF16.F32.PACK_AB R3, R152, R153 ;  /* 0x000000999803723e */ /* 0x004fe400000018ff */
[----:B---3--:R-:W-:Y:S03]  /*7070*/  F2FP.RELU.BF16.F32.PACK_AB R2, R158, R159 ;  /* 0x0000009f9e02723e */ /* 0x008fe600000018ff */
[----:B------:R1:W-:Y:S04]  /*7080*/  STS [R226+0x1c000], R3 ;  /* 0x01c00003e2007388 */ /* 0x0003e80000000800 */
[----:B------:R2:W-:Y:S04]  /*7090*/  STS [R224+0x1e000], R5 ;  /* 0x01e00005e0007388 */ /* 0x0005e80000000800 */
[----:B------:R3:W-:Y:S01]  /*70a0*/  STS [R224+0x1e400], R4 ;  /* 0x01e40004e0007388 */ /* 0x0007e20000000800 */
[----:B-1----:R-:W-:Y:S02]  /*70b0*/  F2FP.RELU.BF16.F32.PACK_AB R3, R150, R151 ;  /* 0x000000979603723e */ /* 0x002fe400000018ff */
[----:B--2---:R-:W-:Y:S02]  /*70c0*/  F2FP.RELU.BF16.F32.PACK_AB R5, R189, R190 ;  /* 0x000000bebd05723e */ /* 0x004fe400000018ff */
[----:B---3--:R-:W-:Y:S03]  /*70d0*/  F2FP.RELU.BF16.F32.PACK_AB R4, R200, R201 ;  /* 0x000000c9c804723e */ /* 0x008fe600000018ff */
[----:B------:R1:W-:Y:S04]  /*70e0*/  STS [R226+0x1e000], R5 ;  /* 0x01e00005e2007388 */ /* 0x0003e80000000800 */
[----:B------:R2:W-:Y:S04]  /*70f0*/  STS [R226+0x1e400], R4 ;  /* 0x01e40004e2007388 */ /* 0x0005e80000000800 */
[----:B------:R3:W-:Y:S04]  /*7100*/  STS [R229+0x1c000], R3 ;  /* 0x01c00003e5007388 */ /* 0x0007e80000000800 */
[----:B------:R4:W-:Y:S04]  /*7110*/  STS [R229+0x1c400], R2 ;  /* 0x01c40002e5007388 */ /* 0x0009e80000000800 */
[----:B------:R4:W-:Y:S01]  /*7120*/  STS [R228+0x1c000], R0 ;  /* 0x01c00000e4007388 */ /* 0x0009e20000000800 */
[----:B-1----:R-:W-:Y:S02]  /*7130*/  F2FP.RELU.BF16.F32.PACK_AB R5, R161, R169 ;  /* 0x000000a9a105723e */ /* 0x002fe400000018ff */
[----:B--2---:R-:W-:Y:S02]  /*7140*/  F2FP.RELU.BF16.F32.PACK_AB R4, R170, R171 ;  /* 0x000000abaa04723e */ /* 0x004fe400000018ff */
[----:B---3--:R-:W-:Y:S02]  /*7150*/  F2FP.RELU.BF16.F32.PACK_AB R3, R156, R157 ;  /* 0x0000009d9c03723e */ /* 0x008fe400000018ff */
[----:B----4-:R-:W-:Y:S02]  /*7160*/  F2FP.RELU.BF16.F32.PACK_AB R2, R167, R168 ;  /* 0x000000a8a702723e */ /* 0x010fe400000018ff */
[----:B------:R-:W-:Y:S05]  /*7170*/  F2FP.RELU.BF16.F32.PACK_AB R0, R154, R155 ;  /* 0x0000009b9a00723e */ /* 0x000fea00000018ff */
[----:B------:R1:W-:Y:S04]  /*7180*/  STS [R228+0x1c400], R0 ;  /* 0x01c40000e4007388 */ /* 0x0003e80000000800 */
[----:B------:R-:W-:Y:S04]  /*7190*/  STS [R229+0x1e000], R5 ;  /* 0x01e00005e5007388 */ /* 0x000fe80000000800 */
[----:B------:R-:W-:Y:S04]  /*71a0*/  STS [R229+0x1e400], R4 ;  /* 0x01e40004e5007388 */ /* 0x000fe80000000800 */
[----:B------:R2:W-:Y:S04]  /*71b0*/  STS [R228+0x1e000], R3 ;  /* 0x01e00003e4007388 */ /* 0x0005e80000000800 */
[----:B------:R3:W-:Y:S04]  /*71c0*/  STS [R228+0x1e400], R2 ;  /* 0x01e40002e4007388 */ /* 0x0007e80000000800 */
[----:B------:R-:W-:Y:S01]  /*71d0*/  LDSM.16.M88.4 R16, [R180+UR4+0x10000] ;  /* 0x01000004b410783b */ /* 0x000fe20008000200 */
[C---:B-1----:R-:W-:Y:S07]  /*71e0*/  LEA R0, R185.reuse, UR4, 0x1 ;  /* 0x00000004b9007c11 */ /* 0x042fee000f8e08ff */
[----:B------:R-:W-:Y:S01]  /*71f0*/  LDSM.16.M88.4 R32, [R180+UR4+0x10800] ;  /* 0x01080004b420783b */ /* 0x000fe20008000200 */
[----:B------:R-:W-:Y:S07]  /*7200*/  IMAD.IADD R146, R178, 0x1, R0 ;  /* 0x00000001b2927824 */ /* 0x000fee00078e0200 */
[----:B------:R-:W1:Y:S01]  /*7210*/  LDSM.16.M88.4 R64, [R0+0x8000] ;  /* 0x008000000040783b */ /* 0x000e620000000200 */
[----:B--2---:R-:W-:Y:S01]  /*7220*/  IMAD.U32 R3, RZ, RZ, UR17 ;  /* 0x00000011ff037e24 */ /* 0x004fe2000f8e00ff */
[----:B---3--:R-:W-:Y:S06]  /*7230*/  LEA R2, R185, UR4, 0x1 ;  /* 0x00000004b9027c11 */ /* 0x008fec000f8e08ff */
[----:B------:R-:W2:Y:S08]  /*7240*/  LDSM.16.M88.4 R60, [R0+0xa000] ;  /* 0x00a00000003c783b */ /* 0x000eb00000000200 */
[----:B------:R-:W3:Y:S08]  /*7250*/  LDSM.16.M88.4 R48, [R180+UR4+0x11000] ;  /* 0x01100004b430783b */ /* 0x000ef00008000200 */
[----:B------:R-:W4:Y:S08]  /*7260*/  LDSM.16.M88.4 R132, [R180+UR4+0x11800] ;  /* 0x01180004b484783b */ /* 0x000f300008000200 */
[----:B------:R-:W-:Y:S01]  /*7270*/  LDSM.16.M88.4 R140, [R182+0x4000] ;  /* 0x00400000b68c783b */ /* 0x000fe20000000200 */
[-C--:B-1----:R-:W-:Y:S06]  /*7280*/  HMMA.16816.F32.BF16 R4, R64, R16.reuse, RZ ;  /* 0x000000104004723c */ /* 0x082fec00000418ff */
[C---:B--2---:R-:W-:Y:S06]  /*7290*/  HMMA.16816.F32.BF16 R8, R60.reuse, R16, RZ ;  /* 0x000000103c08723c */ /* 0x044fec00000418ff */
        /* <DEDUP_REMOVED lines=12> */
[-C--:B------:R-:W-:Y:S01]  /*7360*/  HMMA.16816.F32.BF16 R60, R60, R134.reuse, RZ ;  /* 0x000000863c3c723c */ /* 0x080fe200000418ff */
[----:B------:R-:W-:Y:S04]  /*7370*/  IMAD.IADD R132, R184, 0x1, R2 ;  /* 0x00000001b8847824 */ /* 0x000fe800078e0202 */
[----:B------:R-:W-:Y:S01]  /*7380*/  IMAD.U32 R2, RZ, RZ, UR20 ;  /* 0x00000014ff027e24 */ /* 0x000fe2000f8e00ff */
[----:B------:R-:W-:Y:S01]  /*7390*/  HMMA.16816.F32.BF16 R64, R64, R134, RZ ;  /* 0x000000864040723c */ /* 0x000fe200000418ff */
[----:B------:R-:W1:Y:S04]  /*73a0*/  LDSM.16.M88.4 R136, [R132+0x8000] ;  /* 0x008000008488783b */ /* 0x000e680000000200 */
[C---:B------:R-:W-:Y:S04]  /*73b0*/  LEA R148, P0, R245.reuse, R2, 0x2 ;  /* 0x00000002f5947211 */ /* 0x040fe800078010ff */
[----:B------:R-:W2:Y:S02]  /*73c0*/  LDSM.16.M88.4 R132, [R132+0xa000] ;  /* 0x00a000008484783b */ /* 0x000ea40000000200 */
[----:B------:R-:W-:Y:S02]  /*73d0*/  LEA.HI.X.SX32 R149, R245, R3, 0x2, P0 ;  /* 0x00000003f5957211 */ /* 0x000fe400000f16ff */
[----:B------:R-:W-:Y:S04]  /*73e0*/  FSETP.GE.FTZ.AND P0, PT, R194, RZ, PT ;  /* 0x000000ffc200720b */ /* 0x000fe80003f16000 */
[----:B------:R-:W3:Y:S04]  /*73f0*/  LDG.E R144, desc[UR12][R148.64] ;  /* 0x0000000c94907981 */ /* 0x000ee8000c1e1900 */
[----:B------:R-:W4:Y:S01]  /*7400*/  LDG.E R3, desc[UR12][R148.64+0x20] ;  /* 0x0000200c94037981 */ /* 0x000f22000c1e1900 */
        /* <DEDUP_REMOVED lines=44> */
[----:B------:R-:W2:Y:S01]  /*76d0*/  LDSM.16.M88.4 R140, [R140+0xa000] ;  /* 0x00a000008c8c783b */ /* 0x000ea20000000200 */
[-C--:B-1----:R-:W-:Y:S06]  /*76e0*/  HMMA.16816.F32.BF16 R4, R132, R136.reuse, R4 ;  /* 0x000000888404723c */ /* 0x082fec0000041804 */
[C---:B--2---:R-:W-:Y:S06]  /*76f0*/  HMMA.16816.F32.BF16 R8, R140.reuse, R136, R8 ;  /* 0x000000888c08723c */ /* 0x044fec0000041808 */
[-C--:B------:R-:W-:Y:S06]  /*7700*/  HMMA.16816.F32.BF16 R12, R140, R138.reuse, R12 ;  /* 0x0000008a8c0c723c */ /* 0x080fec000004180c */
[C---:B------:R-:W-:Y:S01]  /*7710*/  HMMA.16816.F32.BF16 R16, R132.reuse, R138, R16 ;  /* 0x0000008a8410723c */ /* 0x040fe20000041810 */
[----:B------:R-:W1:Y:S05]  /*7720*/  LDSM.16.M88.4 R136, [R181+0x4800] ;  /* 0x00480000b588783b */ /* 0x000e6a0000000200 */
[C---:B---3--:R-:W-:Y:S01]  /*7730*/  FADD.FTZ R2, -R144.reuse, R5 ;  /* 0x0000000590027221 */ /* 0x048fe20000010100 */
[C---:B----4-:R-:W-:Y:S01]  /*7740*/  FADD.FTZ R0, -R3.reuse, R6 ;  /* 0x0000000603007221 */ /* 0x050fe20000010100 */
[----:B------:R-:W-:Y:S03]  /*7750*/  FADD.FTZ R4, -R144, R4 ;  /* 0x0000000490047221 */ /* 0x000fe60000010100 */
[----:B------:R-:W-:Y:S01]  /*7760*/  FADD.FTZ R7, -R3, R7 ;  /* 0x0000000703077221 */ /* 0x000fe20000010100 */
[-C--:B------:R-:W-:Y:S02]  /*7770*/  FSEL R2, R2, R144.reuse, P1 ;  /* 0x0000009002027208 */ /* 0x080fe40000800000 */
[----:B------:R-:W-:Y:S02]  /*7780*/  FSEL R0, R0, R3, P0 ;  /* 0x0000000300007208 */ /* 0x000fe40000000000 */
[----:B------:R-:W-:Y:S01]  /*7790*/  FSEL R4, R4, R144, P2 ;  /* 0x0000009004047208 */ /* 0x000fe20001000000 */
[----:B------:R-:W-:Y:S01]  /*77a0*/  FMUL.FTZ R196, R196, R2 ;  /* 0x00000002c4c47220 */ /* 0x000fe20000410000 */
[----:B------:R-:W-:Y:S01]  /*77b0*/  FSETP.GE.FTZ.AND P1, PT, R191, RZ, PT ;  /* 0x000000ffbf00720b */ /* 0x000fe20003f36000 */
[----:B------:R-:W-:Y:S01]  /*77c0*/  FMUL.FTZ R194, R194, R0 ;  /* 0x00000000c2c27220 */ /* 0x000fe20000410000 */
[----:B------:R2:W5:Y:S01]  /*77d0*/  LDG.E R2, desc[UR12][R148.64+0x100] ;  /* 0x0001000c94027981 */ /* 0x000562000c1e1900 */
[----:B------:R-:W-:Y:S01]  /*77e0*/  FSETP.GE.FTZ.AND P0, PT, R174, RZ, PT ;  /* 0x000000ffae00720b */ /* 0x000fe20003f16000 */
[----:B------:R-:W-:Y:S01]  /*77f0*/  FMUL.FTZ R197, R197, R4 ;  /* 0x00000004c5c57220 */ /* 0x000fe20000410000 */
[----:B------:R-:W-:Y:S01]  /*7800*/  FSETP.GE.FTZ.AND P2, PT, R192, RZ, PT ;  /* 0x000000ffc000720b */ /* 0x000fe20003f56000 */
[----:B------:R2:W5:Y:S01]  /*7810*/  LDG.E R0, desc[UR12][R148.64+0x120] ;  /* 0x0001200c94007981 */ /* 0x000562000c1e1900 */
[C---:B------:R-:W-:Y:S01]  /*7820*/  FADD.FTZ R17, -R144.reuse, R17 ;  /* 0x0000001190117221 */ /* 0x040fe20000010100 */
[----:B------:R-:W-:Y:S04]  /*7830*/  FADD.FTZ R16, -R144, R16 ;  /* 0x0000001090107221 */ /* 0x000fe80000010100 */
[-C--:B------:R-:W-:Y:S02]  /*7840*/  FSEL R17, R17, R144.reuse, P1 ;  /* 0x0000009011117208 */ /* 0x080fe40000800000 */
[----:B------:R-:W-:Y:S02]  /*7850*/  FSETP.GE.FTZ.AND P1, PT, R162, RZ, PT ;  /* 0x000000ffa200720b */ /* 0x000fe40003f36000 */
[-C--:B------:R-:W-:Y:S02]  /*7860*/  FSEL R16, R16, R144.reuse, P2 ;  /* 0x0000009010107208 */ /* 0x080fe40001000000 */
[----:B------:R-:W-:Y:S01]  /*7870*/  FSETP.GE.FTZ.AND P2, PT, R165, RZ, PT ;  /* 0x000000ffa500720b */ /* 0x000fe20003f56000 */
[-C--:B-1----:R-:W-:Y:S06]  /*7880*/  HMMA.16816.F32.BF16 R20, R132, R136.reuse, R20 ;  /* 0x000000888414723c */ /* 0x082fec0000041814 */
[C---:B------:R-:W-:Y:S06]  /*7890*/  HMMA.16816.F32.BF16 R24, R140.reuse, R136, R24 ;  /* 0x000000888c18723c */ /* 0x040fec0000041818 */
[-C--:B------:R-:W-:Y:S06]  /*78a0*/  HMMA.16816.F32.BF16 R28, R140, R138.reuse, R28 ;  /* 0x0000008a8c1c723c */ /* 0x080fec000004181c */
[C---:B------:R-:W-:Y:S01]  /*78b0*/  HMMA.16816.F32.BF16 R32, R132.reuse, R138, R32 ;  /* 0x0000008a8420723c */ /* 0x040fe20000041820 */
[----:B------:R-:W1:Y:S05]  /*78c0*/  LDSM.16.M88.4 R136, [R181+0x5000] ;  /* 0x00500000b588783b */ /* 0x000e6a0000000200 */
[----:B------:R-:W-:Y:S05]  /*78d0*/  FADD.FTZ R20, -R144, R20 ;  /* 0x0000001490147221 */ /* 0x000fea0000010100 */
[----:B------:R-:W-:Y:S02]  /*78e0*/  FSEL R20, R20, R144, P0 ;  /* 0x0000009014147208 */ /* 0x000fe40000000000 */
[----:B------:R-:W-:Y:S03]  /*78f0*/  FSETP.GE.FTZ.AND P0, PT, R160, RZ, PT ;  /* 0x000000ffa000720b */ /* 0x000fe60003f16000 */
[----:B------:R-:W-:Y:S08]  /*7900*/  FMUL.FTZ R20, R174, R20 ;  /* 0x00000014ae147220 */ /* 0x000ff00000410000 */
[----:B------:R-:W-:Y:S05]  /*7910*/  FADD.FTZ R6, -R144, R33 ;  /* 0x0000002190067221 */ /* 0x000fea0000010100 */
[----:B------:R-:W-:Y:S02]  /*7920*/  FSEL R6, R6, R144, P2 ;  /* 0x0000009006067208 */ /* 0x000fe40001000000 */
[----:B------:R-:W-:Y:S03]  /*7930*/  FSETP.GE.FTZ.AND P2, PT, R151, RZ, PT ;  /* 0x000000ff9700720b */ /* 0x000fe60003f56000 */
[----:B------:R-:W-:Y:S01]  /*7940*/  FMUL.FTZ R6, R165, R6 ;  /* 0x00000006a5067220 */ /* 0x000fe20000410000 */
[-C--:B-1----:R-:W-:Y:S06]  /*7950*/  HMMA.16816.F32.BF16 R36, R132, R136.reuse, R36 ;  /* 0x000000888424723c */ /* 0x082fec0000041824 */
[C---:B------:R-:W-:Y:S06]  /*7960*/  HMMA.16816.F32.BF16 R40, R140.reuse, R136, R40 ;  /* 0x000000888c28723c */ /* 0x040fec0000041828 */
[-C--:B------:R-:W-:Y:S06]  /*7970*/  HMMA.16816.F32.BF16 R44, R140, R138.reuse, R44 ;  /* 0x0000008a8c2c723c */ /* 0x080fec000004182c */
[C---:B------:R-:W-:Y:S01]  /*7980*/  HMMA.16816.F32.BF16 R48, R132.reuse, R138, R48 ;  /* 0x0000008a8430723c */ /* 0x040fe20000041830 */
[----:B------:R-:W1:Y:S05]  /*7990*/  LDSM.16.M88.4 R136, [R181+0x5800] ;  /* 0x00580000b588783b */ /* 0x000e6a0000000200 */
[C---:B------:R-:W-:Y:S01]  /*79a0*/  FADD.FTZ R5, -R144.reuse, R36 ;  /* 0x0000002490057221 */ /* 0x040fe20000010100 */
[----:B------:R-:W-:Y:S01]  /*79b0*/  FADD.FTZ R4, -R144, R37 ;  /* 0x0000002590047221 */ /* 0x000fe20000010100 */
[----:B------:R-:W-:Y:S03]  /*79c0*/  F2FP.BF16.F32.PACK_AB R37, R196, R197 ;  /* 0x000000c5c425723e */ /* 0x000fe600000010ff */
[-C--:B------:R-:W-:Y:S02]  /*79d0*/  FSEL R5, R5, R144.reuse, P1 ;  /* 0x0000009005057208 */ /* 0x080fe40000800000 */
[----:B------:R-:W-:Y:S02]  /*79e0*/  FSEL R4, R4, R144, P0 ;  /* 0x0000009004047208 */ /* 0x000fe40000000000 */
[----:B------:R-:W-:Y:S01]  /*79f0*/  FSETP.GE.FTZ.AND P1, PT, R152, RZ, PT ;  /* 0x000000ff9800720b */ /* 0x000fe20003f36000 */
[----:B------:R-:W-:Y:S01]  /*7a00*/  FMUL.FTZ R5, R162, R5 ;  /* 0x00000005a2057220 */ /* 0x000fe20000410000 */
[----:B------:R-:W-:Y:S01]  /*7a10*/  FSETP.GE.FTZ.AND P0, PT, R150, RZ, PT ;  /* 0x000000ff9600720b */ /* 0x000fe20003f16000 */
[----:B------:R-:W-:Y:S06]  /*7a20*/  FMUL.FTZ R4, R160, R4 ;  /* 0x00000004a0047220 */ /* 0x000fec0000410000 */
[C---:B------:R-:W-:Y:S01]  /*7a30*/  FADD.FTZ R49, -R144.reuse, R49 ;  /* 0x0000003190317221 */ /* 0x040fe20000010100 */
[----:B------:R-:W-:Y:S04]  /*7a40*/  FADD.FTZ R48, -R144, R48 ;  /* 0x0000003090307221 */ /* 0x000fe80000010100 */
[----:B------:R-:W-:Y:S02]  /*7a50*/  FSEL R49, R49, R144, P1 ;  /* 0x0000009031317208 */ /* 0x000fe40000800000 */
[----:B------:R-:W-:Y:S03]  /*7a60*/  FSETP.GE.FTZ.AND P1, PT, R145, RZ, PT ;  /* 0x000000ff9100720b */ /* 0x000fe60003f36000 */
[----:B------:R-:W-:Y:S01]  /*7a70*/  FMUL.FTZ R49, R152, R49 ;  /* 0x0000003198317220 */ /* 0x000fe20000410000 */
[-C--:B-1----:R-:W-:Y:S06]  /*7a80*/  HMMA.16816.F32.BF16 R52, R132, R136.reuse, R52 ;  /* 0x000000888434723c */ /* 0x082fec0000041834 */
[C---:B------:R-:W-:Y:S06]  /*7a90*/  HMMA.16816.F32.BF16 R56, R140.reuse, R136, R56 ;  /* 0x000000888c38723c */ /* 0x040fec0000041838 */
[-C--:B------:R-:W-:Y:S06]  /*7aa0*/  HMMA.16816.F32.BF16 R60, R140, R138.reuse, R60 ;  /* 0x0000008a8c3c723c */ /* 0x080fec000004183c */
[----:B------:R-:W-:Y:S06]  /*7ab0*/  HMMA.16816.F32.BF16 R64, R132, R138, R64 ;  /* 0x0000008a8440723c */ /* 0x000fec0000041840 */
[----:B------:R-:W-:Y:S01]  /*7ac0*/  FADD.FTZ R53, -R144, R53 ;  /* 0x0000003590357221 */ /* 0x000fe20000010100 */
[----:B------:R-:W-:Y:S01]  /*7ad0*/  FMUL.FTZ R133, R192, R16 ;  /* 0x00000010c0857220 */ /* 0x000fe20000410000 */
[----:B------:R-:W-:Y:S03]  /*7ae0*/  FMUL.FTZ R132, R191, R17 ;  /* 0x00000011bf847220 */ /* 0x000fe60000410000 */
[-C--:B------:R-:W-:Y:S01]  /*7af0*/  FSEL R53, R53, R144.reuse, P0 ;  /* 0x0000009035357208 */ /* 0x080fe20000000000 */
[----:B------:R-:W-:Y:S01]  /*7b00*/  FADD.FTZ R16, -R144, R32 ;  /* 0x0000002090107221 */ /* 0x000fe20000010100 */
[----:B------:R-:W-:Y:S01]  /*7b10*/  F2FP.BF16.F32.PACK_AB R132, R132, R133 ;  /* 0x000000858484723e */ /* 0x000fe200000010ff */
[----:B------:R-:W-:Y:S01]  /*7b20*/  FADD.FTZ R17, -R144, R21 ;  /* 0x0000001590117221 */ /* 0x000fe20000010100 */
[----:B------:R-:W-:Y:S01]  /*7b30*/  F2FP.BF16.F32.PACK_AB R133, R4, R5 ;  /* 0x000000050485723e */ /* 0x000fe200000010ff */
[----:B------:R-:W-:Y:S01]  /*7b40*/  FADD.FTZ R4, -R144, R52 ;  /* 0x0000003490047221 */ /* 0x000fe20000010100 */
[----:B------:R-:W-:Y:S01]  /*7b50*/  FSEL R16, R16, R144, P3 ;  /* 0x0000009010107208 */ /* 0x000fe20001800000 */
[----:B------:R-:W-:Y:S01]  /*7b60*/  FMUL.FTZ R53, R150, R53 ;  /* 0x0000003596357220 */ /* 0x000fe20000410000 */
[----:B------:R-:W-:Y:S02]  /*7b70*/  FSETP.GE.FTZ.AND P3, PT, R153, RZ, PT ;  /* 0x000000ff9900720b */ /* 0x000fe40003f76000 */
[----:B------:R-:W-:Y:S01]  /*7b80*/  PLOP3.LUT P0, PT, PT, PT, UP3, 0x80, 0x0 ;  /* 0x000000000000781c */ /* 0x000fe20003f0f038 */
[----:B------:R-:W-:Y:S01]  /*7b90*/  FMUL.FTZ R16, R166, R16 ;  /* 0x00000010a6107220 */ /* 0x000fe20000410000 */
[-C--:B------:R-:W-:Y:S01]  /*7ba0*/  FSEL R48, R48, R144.reuse, P3 ;  /* 0x0000009030307208 */ /* 0x080fe20001800000 */
[----:B------:R-:W-:Y:S01]  /*7bb0*/  FADD.FTZ R64, -R144, R64 ;  /* 0x0000004090407221 */ /* 0x000fe20000010100 */
[-C--:B------:R-:W-:Y:S02]  /*7bc0*/  FSEL R4, R4, R144.reuse, P2 ;  /* 0x0000009004047208 */ /* 0x080fe40001000000 */
[----:B------:R-:W-:Y:S01]  /*7bd0*/  FSEL R17, R17, R144, P4 ;  /* 0x0000009011117208 */ /* 0x000fe20002000000 */
[----:B------:R-:W-:Y:S01]  /*7be0*/  FMUL.FTZ R48, R153, R48 ;  /* 0x0000003099307220 */ /* 0x000fe20000410000 */
[----:B------:R-:W-:Y:S01]  /*7bf0*/  FSETP.GE.FTZ.AND P2, PT, R147, RZ, PT ;  /* 0x000000ff9300720b */ /* 0x000fe20003f56000 */
[----:B------:R-:W-:Y:S01]  /*7c00*/  FMUL.FTZ R4, R151, R4 ;  /* 0x0000000497047220 */ /* 0x000fe20000410000 */
[----:B------:R-:W-:Y:S01]  /*7c10*/  F2FP.BF16.F32.PACK_AB R134, R6, R16 ;  /* 0x000000100686723e */ /* 0x000fe200000010ff */
[----:B------:R-:W-:Y:S01]  /*7c20*/  FMUL.FTZ R17, R188, R17 ;  /* 0x00000011bc117220 */ /* 0x000fe20000410000 */
[----:B------:R-:W-:Y:S01]  /*7c30*/  FSEL R64, R64, R144, P2 ;  /* 0x0000009040407208 */ /* 0x000fe20001000000 */
[----:B------:R-:W-:Y:S01]  /*7c40*/  @P1 FADD.FTZ R144, -R144, R65 ;  /* 0x0000004190901221 */ /* 0x000fe20000010100 */
[----:B------:R-:W-:Y:S02]  /*7c50*/  FSETP.GE.FTZ.AND P1, PT, R215, RZ, PT ;  /* 0x000000ffd700720b */ /* 0x000fe40003f36000 */
[----:B------:R-:W-:Y:S01]  /*7c60*/  F2FP.BF16.F32.PACK_AB R52, R49, R48 ;  /* 0x000000303134723e */ /* 0x000fe200000010ff */
[----:B------:R-:W-:Y:S01]  /*7c70*/  FMUL.FTZ R64, R147, R64 ;  /* 0x0000004093407220 */ /* 0x000fe20000410000 */
[----:B------:R-:W-:Y:S01]  /*7c80*/  F2FP.BF16.F32.PACK_AB R135, R17, R20 ;  /* 0x000000141187723e */ /* 0x000fe200000010ff */
[----:B------:R-:W-:Y:S01]  /*7c90*/  FMUL.FTZ R144, R145, R144 ;  /* 0x0000009091907220 */ /* 0x000fe20000410000 */
[----:B------:R-:W-:Y:S02]  /*7ca0*/  F2FP.BF16.F32.PACK_AB R53, R53, R4 ;  /* 0x000000043535723e */ /* 0x000fe400000010ff */
[----:B------:R-:W-:Y:S01]  /*7cb0*/  FSEL R48, R7, R3, P1 ;  /* 0x0000000307307208 */ /* 0x000fe20000800000 */
[----:B--2---:R-:W-:Y:S06]  /*7cc0*/  @!P0 BRA `(.L_x_1739) ;  /* 0x0000000400088947 */ /* 0x004fec0003800000 */
        /* <DEDUP_REMOVED lines=17> */
[-C--:B------:R-:W-:Y:S02]  /*7de0*/  @!P1 LEA R32, P2, R7, R238.reuse, 0x1 ;  /* 0x000000ee07209211 */ /* 0x080fe400078408ff */
[----:B--2---:R-:W-:Y:S01]  /*7df0*/  @!P1 LEA.HI.X R16, R36, R5, R16, 0x5, P3 ;  /* 0x0000000524109211 */ /* 0x004fe200018f2c10 */
[----:B----4-:R-:W-:Y:S01]  /*7e00*/  @!P1 IMAD R49, R49, 0x60, RZ ;  /* 0x0000006031319824 */ /* 0x010fe200078e02ff */
[----:B------:R-:W-:Y:S02]  /*7e10*/  LEA R6, P3, R4, R238, 0x1 ;  /* 0x000000ee04067211 */ /* 0x000fe400078608ff */
[-C--:B------:R-:W-:Y:S01]  /*7e20*/  @!P1 LEA.HI.X R33, R7, R237.reuse, R16, 0x1, P2 ;  /* 0x000000ed07219211 */ /* 0x080fe200010f0c10 */
[----:B------:R-:W-:Y:S01]  /*7e30*/  @!P1 IMAD.WIDE.U32 R16, R36, 0x60, R4 ;  /* 0x0000006024109825 */ /* 0x000fe200078e0004 */
[----:B------:R-:W-:Y:S02]  /*7e40*/  LEA.HI.X R7, R4, R237, R5, 0x1, P3 ;  /* 0x000000ed04077211 */ /* 0x000fe400018f0c05 */
[C---:B------:R-:W-:Y:S01]  /*7e50*/  @!P1 LEA R21, P2, R36.reuse, R4, 0x6 ;  /* 0x0000000424159211 */ /* 0x040fe200078430ff */
[----:B------:R-:W-:Y:S03]  /*7e60*/  @!P1 IMAD.IADD R17, R17, 0x1, R49 ;  /* 0x0000000111119824 */ /* 0x000fe600078e0231 */
[----:B---3--:R-:W-:Y:S01]  /*7e70*/  @!P1 LEA.HI.X R5, R36, R5, R20, 0x6, P2 ;  /* 0x0000000524059211 */ /* 0x008fe200010f3414 */
[----:B------:R-:W-:Y:S01]  /*7e80*/  VIADD R36, R236, UR7 ;  /* 0x00000007ec247c36 */ /* 0x000fe20008000000 */
[CC--:B------:R-:W-:Y:S02]  /*7e90*/  @!P1 LEA R20, P3, R21.reuse, R238.reuse, 0x1 ;  /* 0x000000ee15149211 */ /* 0x0c0fe400078608ff */
[C---:B------:R-:W-:Y:S01]  /*7ea0*/  @!P1 LEA R4, P2, R16.reuse, R238, 0x1 ;  /* 0x000000ee10049211 */ /* 0x040fe200078408ff */
[----:B------:R-:W-:Y:S01]  /*7eb0*/  IMAD.MOV.U32 R238, RZ, RZ, R6 ;  /* 0x000000ffffee7224 */ /* 0x000fe200078e0006 */
[----:B------:R-:W-:Y:S01]  /*7ec0*/  @!PT LDS RZ, [RZ] ;  /* 0x00000000fffff984 */ /* 0x000fe20000000800 */
[----:B------:R-:W-:Y:S01]  /*7ed0*/  @!PT LDS RZ, [RZ] ;  /* 0x00000000fffff984 */ /* 0x000fe20000000800 */
[----:B------:R-:W-:Y:S01]  /*7ee0*/  @!PT LDS RZ, [RZ] ;  /* 0x00000000fffff984 */ /* 0x000fe20000000800 */
[----:B------:R1:W-:Y:S01]  /*7ef0*/  @!P1 LDGSTS.E.BYPASS.LTC128B.128 [R36], desc[UR12][R6.64] ;  /* 0x0000000006249fae */ /* 0x0003e2000b901d4c */
[-C--:B------:R-:W-:Y:S02]  /*7f00*/  @!P1 LEA.HI.X R21, R21, R237.reuse, R5, 0x1, P3 ;  /* 0x000000ed15159211 */ /* 0x080fe400018f0c05 */
[----:B------:R-:W-:Y:S01]  /*7f10*/  @!P1 LEA.HI.X R5, R16, R237, R17, 0x1, P2 ;  /* 0x000000ed10059211 */ /* 0x000fe200010f0c11 */
[----:B------:R1:W-:Y:S01]  /*7f20*/  @P1 STS [R198+0x1000], RZ ;  /* 0x001000ffc6001388 */ /* 0x0003e20000000800 */
[C---:B------:R-:W-:Y:S02]  /*7f30*/  @!P1 VIADD R16, R236.reuse, UR7 ;  /* 0x00000007ec109c36 */ /* 0x040fe40008000000 */
        /* <DEDUP_REMOVED lines=27> */
.L_x_1739:
[C---:B------:R-:W-:Y:S01]  /*80f0*/  FADD.FTZ R22, -R3.reuse, R22 ;  /* 0x0000001603167221 */ /* 0x040fe20000010100 */
[C---:B------:R-:W-:Y:S01]  /*8100*/  FADD.FTZ R18, -R3.reuse, R18 ;  /* 0x0000001203127221 */ /* 0x040fe20000010100 */
[C---:B------:R-:W-:Y:S01]  /*8110*/  FADD.FTZ R19, -R3.reuse, R19 ;  /* 0x0000001303137221 */ /* 0x040fe20000010100 */
[----:B------:R-:W-:Y:S01]  /*8120*/  FSETP.GE.FTZ.AND P1, PT, R202, RZ, PT ;  /* 0x000000ffca00720b */ /* 0x000fe20003f36000 */
[----:B-1----:R-:W-:Y:S01]  /*8130*/  FADD.FTZ R4, -R3, R34 ;  /* 0x0000002203047221 */ /* 0x002fe20000010100 */
[----:B------:R-:W-:Y:S01]  /*8140*/  FSETP.GE.FTZ.AND P3, PT, R206, RZ, PT ;  /* 0x000000ffce00720b */ /* 0x000fe20003f76000 */
[----:B------:R-:W-:Y:S01]  /*8150*/  FMUL.FTZ R5, R215, R48 ;  /* 0x00000030d7057220 */ /* 0x000fe20000410000 */
[----:B------:R-:W-:Y:S01]  /*8160*/  FSETP.GE.FTZ.AND P2, PT, R205, RZ, PT ;  /* 0x000000ffcd00720b */ /* 0x000fe20003f56000 */
[C---:B------:R-:W-:Y:S01]  /*8170*/  FADD.FTZ R6, -R3.reuse, R23 ;  /* 0x0000001703067221 */ /* 0x040fe20000010100 */
[-C--:B------:R-:W-:Y:S01]  /*8180*/  FSEL R22, R22, R3.reuse, P1 ;  /* 0x0000000316167208 */ /* 0x080fe20000800000 */
[C---:B------:R-:W-:Y:S01]  /*8190*/  FADD.FTZ R35, -R3.reuse, R35 ;  /* 0x0000002303237221 */ /* 0x040fe20000010100 */
[-C--:B------:R-:W-:Y:S01]  /*81a0*/  FSEL R18, R18, R3.reuse, P3 ;  /* 0x0000000312127208 */ /* 0x080fe20001800000 */
[----:B------:R-:W-:Y:S01]  /*81b0*/  FADD.FTZ R16, -R3, R39 ;  /* 0x0000002703107221 */ /* 0x000fe20000010100 */
[----:B------:R-:W-:Y:S01]  /*81c0*/  FSEL R19, R19, R3, P2 ;  /* 0x0000000313137208 */ /* 0x000fe20001000000 */
[----:B------:R-:W-:Y:S01]  /*81d0*/  STS [R225+0x14000], R37 ;  /* 0x01400025e1007388 */ /* 0x000fe20000000800 */
[----:B------:R-:W-:Y:S01]  /*81e0*/  FSETP.GE.FTZ.AND P1, PT, R187, RZ, PT ;  /* 0x000000ffbb00720b */ /* 0x000fe20003f36000 */
[----:B------:R-:W-:Y:S01]  /*81f0*/  FMUL.FTZ R20, R206, R18 ;  /* 0x00000012ce147220 */ /* 0x000fe20000410000 */
[----:B------:R-:W-:Y:S01]  /*8200*/  FSETP.GE.FTZ.AND P2, PT, R199, RZ, PT ;  /* 0x000000ffc700720b */ /* 0x000fe20003f56000 */
[----:B------:R-:W-:Y:S01]  /*8210*/  FMUL.FTZ R19, R205, R19 ;  /* 0x00000013cd137220 */ /* 0x000fe20000410000 */
        /* <DEDUP_REMOVED lines=10> */
[-C--:B------:R-:W-:Y:S01]  /*82c0*/  FSEL R35, R35, R3.reuse, P3 ;  /* 0x0000000323237208 */ /* 0x080fe20001800000 */
[----:B------:R-:W-:Y:S01]  /*82d0*/  FMUL.FTZ R18, R199, R6 ;  /* 0x00000006c7127220 */ /* 0x000fe20000410000 */
[----:B------:R-:W-:Y:S01]  /*82e0*/  F2FP.BF16.F32.PACK_AB R4, R19, R20 ;  /* 0x000000141304723e */ /* 0x000fe200000010ff */
[----:B------:R-:W-:Y:S01]  /*82f0*/  FADD.FTZ R51, -R3, R51 ;  /* 0x0000003303337221 */ /* 0x000fe20000010100 */
[----:B------:R-:W-:Y:S01]  /*8300*/  FSEL R16, R16, R3, P1 ;  /* 0x0000000310107208 */ /* 0x000fe20000800000 */
[----:B------:R-:W-:Y:S01]  /*8310*/  FMUL.FTZ R6, R175, R35 ;  /* 0x00000023af067220 */ /* 0x000fe20000410000 */
[----:B------:R-:W-:Y:S01]  /*8320*/  FSETP.GE.FTZ.AND P1, PT, R154, RZ, PT ;  /* 0x000000ff9a00720b */ /* 0x000fe20003f36000 */
[----:B------:R2:W-:Y:S01]  /*8330*/  STS [R227+0x14400], R4 ;  /* 0x01440004e3007388 */ /* 0x0005e20000000800 */
[----:B------:R-:W-:Y:S01]  /*8340*/  FSETP.GE.FTZ.AND P2, PT, R173, RZ, PT ;  /* 0x000000ffad00720b */ /* 0x000fe20003f56000 */
[C---:B------:R-:W-:Y:S01]  /*8350*/  FADD.FTZ R54, -R3.reuse, R54 ;  /* 0x0000003603367221 */ /* 0x040fe20000010100 */
[----:B------:R-:W-:Y:S01]  /*8360*/  F2FP.BF16.F32.PACK_AB R23, R18, R22 ;  /* 0x000000161217723e */ /* 0x000fe200000010ff */
[----:B------:R-:W-:Y:S01]  /*8370*/  FMUL.FTZ R18, R172, R16 ;  /* 0x00000010ac127220 */ /* 0x000fe20000410000 */
[----:B------:R-:W-:Y:S01]  /*8380*/  F2FP.BF16.F32.PACK_AB R22, R6, R7 ;  /* 0x000000070616723e */ /* 0x000fe200000010ff */
[----:B------:R-:W-:Y:S01]  /*8390*/  FADD.FTZ R7, -R3, R55 ;  /* 0x0000003703077221 */ /* 0x000fe20000010100 */
[----:B------:R-:W-:Y:S01]  /*83a0*/  FSEL R17, R17, R3, P2 ;  /* 0x0000000311117208 */ /* 0x000fe20001000000 */
[----:B------:R-:W-:Y:S01]  /*83b0*/  FADD.FTZ R6, -R3, R66 ;  /* 0x0000004203067221 */ /* 0x000fe20000010100 */
[----:B------:R-:W-:Y:S01]  /*83c0*/  FSETP.GE.FTZ.AND P5, PT, R163, RZ, PT ;  /* 0x000000ffa300720b */ /* 0x000fe20003fb6000 */
[----:B-----5:R-:W-:Y:S01]  /*83d0*/  FADD.FTZ R8, -R2, R8 ;  /* 0x0000000802087221 */ /* 0x020fe20000010100 */
[----:B------:R-:W-:Y:S01]  /*83e0*/  FSETP.GE.FTZ.AND P6, PT, R164, RZ, PT ;  /* 0x000000ffa400720b */ /* 0x000fe20003fd6000 */
[----:B------:R-:W-:Y:S01]  /*83f0*/  FMUL.FTZ R19, R173, R17 ;  /* 0x00000011ad137220 */ /* 0x000fe20000410000 */
        /* <DEDUP_REMOVED lines=10> */
[-C--:B------:R-:W-:Y:S01]  /*84a0*/  FSEL R54, R54, R3.reuse, P4 ;  /* 0x0000000336367208 */ /* 0x080fe20002000000 */
[C---:B-1----:R-:W-:Y:S01]  /*84b0*/  FADD.FTZ R5, -R2.reuse, R40 ;  /* 0x0000002802057221 */ /* 0x042fe20000010100 */
[-C--:B------:R-:W-:Y:S01]  /*84c0*/  FSEL R7, R7, R3.reuse, P3 ;  /* 0x0000000307077208 */ /* 0x080fe20001800000 */
[----:B--2---:R-:W-:Y:S01]  /*84d0*/  FADD.FTZ R4, -R2, R41 ;  /* 0x0000002902047221 */ /* 0x004fe20000010100 */
[----:B------:R-:W-:Y:S01]  /*84e0*/  FSEL R6, R6, R3, P2 ;  /* 0x0000000306067208 */ /* 0x000fe20001000000 */
[----:B------:R-:W-:Y:S01]  /*84f0*/  @P1 FADD.FTZ R3, -R3, R67 ;  /* 0x0000004303031221 */ /* 0x000fe20000010100 */
[----:B------:R-:W-:Y:S01]  /*8500*/  FSETP.GE.FTZ.AND P1, PT, R219, RZ, PT ;  /* 0x000000ffdb00720b */ /* 0x000fe20003f36000 */
[----:B------:R-:W-:Y:S01]  /*8510*/  FMUL.FTZ R54, R159, R54 ;  /* 0x000000369f367220 */ /* 0x000fe20000410000 */
[----:B------:R-:W-:Y:S01]  /*8520*/  FMUL.FTZ R7, R158, R7 ;  /* 0x000000079e077220 */ /* 0x000fe20000410000 */
        /* <DEDUP_REMOVED lines=13> */
[----:B------:R-:W-:Y:S01]  /*8600*/  FSETP.GE.FTZ.AND P5, PT, R210, RZ, PT ;  /* 0x000000ffd200720b */ /* 0x000fe20003fb6000 */
[----:B------:R-:W-:Y:S01]  /*8610*/  FADD.FTZ R44, -R2, R44 ;  /* 0x0000002c022c7221 */ /* 0x000fe20000010100 */
[----:B------:R-:W-:Y:S01]  /*8620*/  F2FP.BF16.F32.PACK_AB R21, R18, R19 ;  /* 0x000000131215723e */ /* 0x000fe200000010ff */
[----:B------:R-:W-:Y:S01]  /*8630*/  STS [R227+0x14000], R132 ;  /* 0x01400084e3007388 */ /* 0x000fe20000000800 */
[----:B------:R-:W-:Y:S01]  /*8640*/  F2FP.BF16.F32.PACK_AB R19, R3, R6 ;  /* 0x000000060313723e */ /* 0x000fe200000010ff */
[----:B------:R-:W-:Y:S01]  /*8650*/  FADD.FTZ R26, -R0, R26 ;  /* 0x0000001a001a7221 */ /* 0x000fe20000010100 */
[----:B------:R-:W-:Y:S01]  /*8660*/  FSEL R24, R24, R2, P1 ;  /* 0x0000000218187208 */ /* 0x000fe20000800000 */
[----:B------:R-:W-:Y:S01]  /*8670*/  FADD.FTZ R30, -R0, R30 ;  /* 0x0000001e001e7221 */ /* 0x000fe20000010100 */
[----:B------:R-:W-:Y:S01]  /*8680*/  F2FP.BF16.F32.PACK_AB R54, R7, R54 ;  /* 0x000000360736723e */ /* 0x000fe200000010ff */
[----:B------:R-:W-:Y:S01]  /*8690*/  FADD.FTZ R7, -R2, R28 ;  /* 0x0000001c02077221 */ /* 0x000fe20000010100 */
[----:B------:R-:W-:Y:S01]  /*86a0*/  FSEL R3, R9, R2, P3 ;  /* 0x0000000209037208 */ /* 0x000fe20001800000 */
[----:B------:R-:W-:Y:S01]  /*86b0*/  FMUL.FTZ R24, R209, R24 ;  /* 0x00000018d1187220 */ /* 0x000fe20000410000 */
        /* <DEDUP_REMOVED lines=13> */
[C---:B------:R-:W-:Y:S01]  /*8790*/  FADD.FTZ R58, -R0.reuse, R58 ;  /* 0x0000003a003a7221 */ /* 0x040fe20000010100 */
[-C--:B------:R-:W-:Y:S01]  /*87a0*/  FSEL R7, R7, R2.reuse, P4 ;  /* 0x0000000207077208 */ /* 0x080fe20002000000 */
[----:B------:R-:W-:Y:S01]  /*87b0*/  FADD.FTZ R43, -R0, R43 ;  /* 0x0000002b002b7221 */ /* 0x000fe20000010100 */
[----:B------:R-:W-:Y:S01]  /*87c0*/  FSEL R5, R5, R2, P2 ;  /* 0x0000000205057208 */ /* 0x000fe20001000000 */
[----:B------:R-:W-:Y:S01]  /*87d0*/  IMAD.MOV.U32 R148, RZ, RZ, R233 ;  /* 0x000000ffff947224 */ /* 0x000fe200078e00e9 */
[----:B------:R-:W-:Y:S01]  /*87e0*/  FSETP.GE.FTZ.AND P3, PT, R207, RZ, PT ;  /* 0x000000ffcf00720b */ /* 0x000fe20003f76000 */
[----:B------:R-:W-:Y:S01]  /*87f0*/  IMAD.MOV.U32 R149, RZ, RZ, R232 ;  /* 0x000000ffff957224 */ /* 0x000fe200078e00e8 */
[----:B------:R-:W-:Y:S01]  /*8800*/  F2FP.BF16.F32.PACK_AB R20, R16, R17 ;  /* 0x000000111014723e */ /* 0x000fe200000010ff */
[----:B------:R-:W-:Y:S01]  /*8810*/  FMUL.FTZ R16, R208, R7 ;  /* 0x00000007d0107220 */ /* 0x000fe20000410000 */
[----:B------:R-:W-:Y:S01]  /*8820*/  F2FP.BF16.F32.PACK_AB R3, R3, R8 ;  /* 0x000000080303723e */ /* 0x000fe200000010ff */
[----:B------:R-:W-:Y:S01]  /*8830*/  FMUL.FTZ R8, R195, R5 ;  /* 0x00000005c3087220 */ /* 0x000fe20000410000 */
[----:B------:R-:W-:Y:S01]  /*8840*/  F2FP.BF16.F32.PACK_AB R18, R13, R12 ;  /* 0x0000000c0d12723e */ /* 0x000fe200000010ff */
[----:B------:R-:W-:Y:S01]  /*8850*/  FMUL.FTZ R12, R193, R4 ;  /* 0x00000004c10c7220 */ /* 0x000fe20000410000 */
[----:B------:R-:W-:Y:S01]  /*8860*/  F2FP.BF16.F32.PACK_AB R24, R6, R24 ;  /* 0x000000180618723e */ /* 0x000fe200000010ff */
[C---:B------:R-:W-:Y:S01]  /*8870*/  FADD.FTZ R7, -R2.reuse, R45 ;  /* 0x0000002d02077221 */ /* 0x040fe20000010100 */
[-C--:B------:R-:W-:Y:S01]  /*8880*/  FSEL R29, R29, R2.reuse, P3 ;  /* 0x000000021d1d7208 */ /* 0x080fe20001800000 */
[C---:B------:R-:W-:Y:S01]  /*8890*/  FADD.FTZ R6, -R2.reuse, R56 ;  /* 0x0000003802067221 */ /* 0x040fe20000010100 */
[C---:B------:R-:W-:Y:S01]  /*88a0*/  FADD.FTZ R5, -R2.reuse, R57 ;  /* 0x0000003902057221 */ /* 0x040fe20000010100 */
[----:B------:R-:W-:Y:S01]  /*88b0*/  FADD.FTZ R4, -R2, R60 ;  /* 0x0000003c02047221 */ /* 0x000fe20000010100 */
[----:B------:R-:W-:Y:S01]  /*88c0*/  FSETP.GE.FTZ.AND P6, PT, R190, RZ, PT ;  /* 0x000000ffbe00720b */ /* 0x000fe20003fd6000 */
[----:B------:R-:W-:Y:S01]  /*88d0*/  FMUL.FTZ R13, R207, R29 ;  /* 0x0000001dcf0d7220 */ /* 0x000fe20000410000 */
[----:B------:R-:W-:Y:S01]  /*88e0*/  FSETP.GE.FTZ.AND P5, PT, R189, RZ, PT ;  /* 0x000000ffbd00720b */ /* 0x000fe20003fb6000 */
[----:B------:R1:W-:Y:S01]  /*88f0*/  STS [R225+0x16000], R3 ;  /* 0x01600003e1007388 */ /* 0x0003e20000000800 */
[----:B------:R-:W-:Y:S02]  /*8900*/  FSETP.GE.FTZ.AND P4, PT, R169, RZ, PT ;  /* 0x000000ffa900720b */ /* 0x000fe40003f96000 */
[----:B------:R-:W-:Y:S02]  /*8910*/  FSETP.GE.FTZ.AND P3, PT, R161, RZ, PT ;  /* 0x000000ffa100720b */ /* 0x000fe40003f76000 */
[----:B------:R-:W-:Y:S02]  /*8920*/  FSETP.GE.FTZ.AND P2, PT, R157, RZ, PT ;  /* 0x000000ff9d00720b */ /* 0x000fe40003f56000 */
[-C--:B------:R-:W-:Y:S02]  /*8930*/  FSEL R44, R44, R2.reuse, P6 ;  /* 0x000000022c2c7208 */ /* 0x080fe40003000000 */
[-C--:B------:R-:W-:Y:S02]  /*8940*/  FSEL R7, R7, R2.reuse, P5 ;  /* 0x0000000207077208 */ /* 0x080fe40002800000 */
[----:B------:R-:W-:Y:S01]  /*8950*/  FSEL R6, R6, R2, P4 ;  /* 0x0000000206067208 */ /* 0x000fe20002000000 */
[----:B------:R-:W-:Y:S01]  /*8960*/  FMUL.FTZ R9, R190, R44 ;  /* 0x0000002cbe097220 */ /* 0x000fe20000410000 */
[-C--:B------:R-:W-:Y:S01]  /*8970*/  FSEL R5, R5, R2.reuse, P3 ;  /* 0x0000000205057208 */ /* 0x080fe20001800000 */
[----:B------:R-:W-:Y:S01]  /*8980*/  FMUL.FTZ R7, R189, R7 ;  /* 0x00000007bd077220 */ /* 0x000fe20000410000 */
[----:B------:R-:W-:Y:S01]  /*8990*/  FSEL R4, R4, R2, P2 ;  /* 0x0000000204047208 */ /* 0x000fe20001000000 */
[----:B------:R-:W-:Y:S01]  /*89a0*/  @P1 FADD.FTZ R2, -R2, R61 ;  /* 0x0000003d02021221 */ /* 0x000fe20000010100 */
[----:B------:R-:W-:Y:S01]  /*89b0*/  FMUL.FTZ R6, R169, R6 ;  /* 0x00000006a9067220 */ /* 0x000fe20000410000 */
[----:B------:R-:W-:Y:S01]  /*89c0*/  FMUL.FTZ R5, R161, R5 ;  /* 0x00000005a1057220 */ /* 0x000fe20000410000 */
[----:B------:R-:W-:Y:S01]  /*89d0*/  F2FP.BF16.F32.PACK_AB R13, R13, R16 ;  /* 0x000000100d0d723e */ /* 0x000fe200000010ff */
[----:B------:R-:W-:Y:S01]  /*89e0*/  FMUL.FTZ R4, R157, R4 ;  /* 0x000000049d047220 */ /* 0x000fe20000410000 */
[----:B------:R-:W-:Y:S01]  /*89f0*/  FMUL.FTZ R17, R156, R2 ;  /* 0x000000029c117220 */ /* 0x000fe20000410000 */
[----:B------:R-:W-:Y:S01]  /*8a00*/  FSETP.GE.FTZ.AND P2, PT, R221, RZ, PT ;  /* 0x000000ffdd00720b */ /* 0x000fe20003f56000 */
[C---:B------:R-:W-:Y:S01]  /*8a10*/  FADD.FTZ R2, -R0.reuse, R15 ;  /* 0x0000000f00027221 */ /* 0x040fe20000010100 */
[----:B------:R-:W-:Y:S01]  /*8a20*/  F2FP.BF16.F32.PACK_AB R16, R5, R6 ;  /* 0x000000060510723e */ /* 0x000fe200000010ff */
[C---:B------:R-:W-:Y:S01]  /*8a30*/  FADD.FTZ R6, -R0.reuse, R10 ;  /* 0x0000000a00067221 */ /* 0x040fe20000010100 */
[----:B------:R-:W-:Y:S01]  /*8a40*/  F2FP.BF16.F32.PACK_AB R17, R17, R4 ;  /* 0x000000041111723e */ /* 0x000fe200000010ff */
[C---:B------:R-:W-:Y:S01]  /*8a50*/  FADD.FTZ R4, -R0.reuse, R14 ;  /* 0x0000000e00047221 */ /* 0x040fe20000010100 */
[C---:B------:R-:W-:Y:S01]  /*8a60*/  FADD.FTZ R5, -R0.reuse, R11 ;  /* 0x0000000b00057221 */ /* 0x040fe20000010100 */
[----:B------:R-:W-:Y:S01]  /*8a70*/  FSETP.GE.FTZ.AND P4, PT, R223, RZ, PT ;  /* 0x000000ffdf00720b */ /* 0x000fe20003f96000 */
[----:B-1----:R-:W-:Y:S01]  /*8a80*/  FADD.FTZ R3, -R0, R59 ;  /* 0x0000003b00037221 */ /* 0x002fe20000010100 */
[----:B------:R-:W-:Y:S02]  /*8a90*/  FSETP.GE.FTZ.AND P3, PT, R222, RZ, PT ;  /* 0x000000ffde00720b */ /* 0x000fe40003f76000 */
[----:B------:R-:W-:Y:S02]  /*8aa0*/  FSETP.GE.FTZ.AND P1, PT, R220, RZ, PT ;  /* 0x000000ffdc00720b */ /* 0x000fe40003f36000 */
[-C--:B------:R-:W-:Y:S02]  /*8ab0*/  FSEL R4, R4, R0.reuse, P2 ;  /* 0x0000000004047208 */ /* 0x080fe40001000000 */
[----:B------:R-:W-:Y:S02]  /*8ac0*/  FSETP.GE.FTZ.AND P2, PT, R214, RZ, PT ;  /* 0x000000ffd600720b */ /* 0x000fe40003f56000 */
[----:B------:R-:W-:Y:S01]  /*8ad0*/  FSEL R6, R6, R0, P4 ;  /* 0x0000000006067208 */ /* 0x000fe20002000000 */
[----:B------:R-:W-:Y:S01]  /*8ae0*/  FMUL.FTZ R4, R221, R4 ;  /* 0x00000004dd047220 */ /* 0x000fe20000410000 */
[-C--:B------:R-:W-:Y:S02]  /*8af0*/  FSEL R5, R5, R0.reuse, P3 ;  /* 0x0000000005057208 */ /* 0x080fe40001800000 */
[----:B------:R-:W-:Y:S01]  /*8b00*/  FSEL R2, R2, R0, P1 ;  /* 0x0000000002027208 */ /* 0x000fe20000800000 */
        /* <DEDUP_REMOVED lines=12> */
[----:B------:R-:W-:Y:S01]  /*8bd0*/  FADD.FTZ R5, -R0, R47 ;  /* 0x0000002f00057221 */ /* 0x000fe20000010100 */
[----:B------:R-:W-:Y:S01]  /*8be0*/  F2FP.BF16.F32.PACK_AB R7, R2, R4 ;  /* 0x000000040207723e */ /* 0x000fe200000010ff */
[----:B------:R-:W-:Y:S01]  /*8bf0*/  FADD.FTZ R4, -R0, R46 ;  /* 0x0000002e00047221 */ /* 0x000fe20000010100 */
[----:B------:R-:W-:Y:S01]  /*8c00*/  FSETP.GE.FTZ.AND P1, PT, R213, RZ, PT ;  /* 0x000000ffd500720b */ /* 0x000fe20003f36000 */
[----:B------:R-:W-:Y:S01]  /*8c10*/  STS [R225+0x16400], R8 ;  /* 0x01640008e1007388 */ /* 0x000fe20000000800 */
[-C--:B------:R-:W-:Y:S01]  /*8c20*/  FSEL R42, R42, R0.reuse, P2 ;  /* 0x000000002a2a7208 */ /* 0x080fe20001000000 */
[----:B------:R-:W-:Y:S01]  /*8c30*/  FADD.FTZ R2, -R0, R62 ;  /* 0x0000003e00027221 */ /* 0x000fe20000010100 */
[----:B------:R-:W-:Y:S02]  /*8c40*/  FSETP.GE.FTZ.AND P2, PT, R201, RZ, PT ;  /* 0x000000ffc900720b */ /* 0x000fe40003f56000 */
        /* <DEDUP_REMOVED lines=34> */
[----:B------:R1:W-:Y:S01]  /*8e70*/  STS [R230+0x16400], R3 ;  /* 0x01640003e6007388 */ /* 0x0003e20000000800 */
        /* <DEDUP_REMOVED lines=14> */
[----:B------:R2:W-:Y:S01]  /*8f60*/  STS [R224+0x16400], R2 ;  /* 0x01640002e0007388 */ /* 0x0005e20000000800 */
[----:B-1----:R-:W-:Y:S04]  /*8f70*/  IMAD.U32 R3, RZ, RZ, UR4 ;  /* 0x00000004ff037e24 */ /* 0x002fe8000f8e00ff */
[----:B------:R-:W-:Y:S05]  /*8f80*/  STS [R226+0x16000], R9 ;  /* 0x01600009e2007388 */ /* 0x000fea0000000800 */
[----:B------:R1:W-:Y:S05]  /*8f90*/  STS [R226+0x16400], R0 ;  /* 0x01640000e2007388 */ /* 0x0003ea0000000800 */
[----:B------:R-:W-:Y:S05]  /*8fa0*/  STS [R229+0x14000], R53 ;  /* 0x01400035e5007388 */ /* 0x000fea0000000800 */
[----:B------:R-:W-:Y:S05]  /*8fb0*/  STS [R229+0x14400], R54 ;  /* 0x01440036e5007388 */ /* 0x000fea0000000800 */
[----:B------:R-:W-:Y:S05]  /*8fc0*/  STS [R228+0x14000], R64 ;  /* 0x01400040e4007388 */ /* 0x000fea0000000800 */
[----:B------:R-:W-:Y:S01]  /*8fd0*/  STS [R228+0x14400], R19 ;  /* 0x01440013e4007388 */ /* 0x000fe20000000800 */
[----:B--2---:R-:W-:Y:S04]  /*8fe0*/  IMAD.SHL.U32 R2, R186, 0x2, RZ ;  /* 0x00000002ba027824 */ /* 0x004fe800078e00ff */
[----:B------:R-:W-:Y:S01]  /*8ff0*/  STS [R229+0x16000], R16 ;  /* 0x01600010e5007388 */ /* 0x000fe20000000800 */
[----:B------:R-:W-:Y:S04]  /*9000*/  IADD3 R3, R2, 0x8000, R3 ;  /* 0x0000800002037810 */ /* 0x000fe80007ffe003 */
[----:B------:R-:W-:Y:S01]  /*9010*/  STS [R229+0x16400], R4 ;  /* 0x01640004e5007388 */ /* 0x000fe20000000800 */
[----:B-1----:R-:W-:Y:S04]  /*9020*/  IMAD.IADD R0, R3, 0x1, R178 ;  /* 0x0000000103007824 */ /* 0x002fe800078e02b2 */
        /* <DEDUP_REMOVED lines=149> */
.L_x_1740:
[----:B------:R-:W-:Y:S01]  /*9980*/  LEA R0, R185, UR4, 0x1 ;  /* 0x00000004b9007c11 */ /* 0x000fe2000f8e08ff */
[----:B------:R-:W-:Y:S01]  /*9990*/  LDSM.16.MT88.4 R16, [R3+0x4000] ;  /* 0x004000000310783b */ /* 0x000fe20000004200 */
[----:B------:R-:W-:Y:S01]  /*99a0*/  VIADD R2, R2, UR5 ;  /* 0x0000000502027c36 */ /* 0x000fe20008000000 */
[----:B------:R-:W-:Y:S01]  /*99b0*/  ULOP3.LUT UR7, UR14, 0x1, URZ, 0xc0, !UPT ;  /* 0x000000010e077892 */ /* 0x000fe2000f8ec03f */
[----:B------:R-:W-:Y:S01]  /*99c0*/  IMAD.MOV.U32 R150, RZ, RZ, 0x4 ;  /* 0x00000004ff967424 */ /* 0x000fe200078e00ff */
[----:B------:R-:W2:Y:S01]  /*99d0*/  LDSM.16.M88.4 R32, [R0+0x14000] ;  /* 0x014000000020783b */ /* 0x000ea20000000200 */
[----:B------:R-:W-:Y:S01]  /*99e0*/  IMAD.IADD R2, R2, 0x1, R178 ;  /* 0x0000000102027824 */ /* 0x000fe200078e02b2 */
[----:B------:R-:W-:Y:S01]  /*99f0*/  UISETP.NE.U32.AND UP1, UPT, UR7, 0x1, UPT ;  /* 0x000000010700788c */ /* 0x000fe2000bf25070 */
[----:B------:R-:W-:Y:S01]  /*9a00*/  IMAD.IADD R144, R184, 0x1, R0 ;  /* 0x00000001b8907824 */ /* 0x000fe200078e0200 */
[----:B------:R-:W1:Y:S01]  /*9a10*/  LDSM.16.M88.4 R28, [R0+0x16000] ;  /* 0x01600000001c783b */ /* 0x000e620000000200 */
[----:B------:R-:W-:Y:S02]  /*9a20*/  @UP3 UIADD3 UR8, UP2, UR18, -0x200, URZ ;  /* 0xfffffe0012083890 */ /* 0x000fe4000ff5e03f */
[----:B------:R-:W-:Y:S01]  /*9a30*/  IMAD.IADD R145, R178, 0x1, R144 ;  /* 0x00000001b2917824 */ /* 0x000fe200078e0290 */
[----:B------:R-:W3:Y:S01]  /*9a40*/  LDSM.16.MT88.4 R36, [R2] ;  /* 0x000000000224783b */ /* 0x000ee20000004200 */
[----:B------:R-:W-:Y:S01]  /*9a50*/  IMAD.MOV.U32 R178, RZ, RZ, R249 ;  /* 0x000000ffffb27224 */ /* 0x000fe200078e00f9 */
[----:B------:R-:W-:Y:S02]  /*9a60*/  UIADD3 UR9, UR14, -0x1, URZ ;  /* 0xffffffff0e097890 */ /* 0x000fe4000fffe03f */
[----:B------:R-:W-:Y:S01]  /*9a70*/  LDSM.16.MT88.4 R44, [R3+0x4800] ;  /* 0x00480000032c783b */ /* 0x000fe20000004200 */
[----:B------:R-:W-:Y:S03]  /*9a80*/  @UP3 UIADD3.X UR7, UR19, -0x1, URZ, UP2, !UPT ;  /* 0xffffffff13073890 */ /* 0x000fe600097fe43f */
        /* <DEDUP_REMOVED lines=87> */
[----:B------:R-:W-:Y:S01]  /*a000*/  IMAD.U32 R0, R38, -0x80, RZ ;  /* 0xffffff8026007824 */ /* 0x000fe200078e00ff */
[-C--:B------:R-:W-:Y:S05]  /*a010*/  HMMA.16816.F32.BF16 R12, R56, R54.reuse, R12 ;  /* 0x00000036380c723c */ /* 0x080fea000004180c */
[C---:B------:R-:W-:Y:S01]  /*a020*/  LEA R233, P1, R0.reuse, R148, 0x2 ;  /* 0x0000009400e97211 */ /* 0x040fe200078210ff */
        /* <DEDUP_REMOVED lines=409> */
.L_x_1742:
        /* <DEDUP_REMOVED lines=24> */
.L_x_1743:
        /* <DEDUP_REMOVED lines=47> */
.L_x_1745:
[----:B------:R-:W-:Y:S05]  /*be30*/  BSYNC B0 ;  /* 0x0000000000007941 */ /* 0x000fea0003800000 */
.L_x_1744:
        /* <DEDUP_REMOVED lines=14> */
.L_x_1747:
[----:B------:R-:W-:Y:S05]  /*bf20*/  BSYNC B0 ;  /* 0x0000000000007941 */ /* 0x000fea0003800000 */
.L_x_1746:
        /* <DEDUP_REMOVED lines=15> */
.L_x_1749:
[----:B------:R-:W-:Y:S05]  /*c020*/  BSYNC B0 ;  /* 0x0000000000007941 */ /* 0x000fea0003800000 */
.L_x_1748:
        /* <DEDUP_REMOVED lines=14> */
.L_x_1751:
[----:B------:R-:W-:Y:S05]  /*c110*/  BSYNC B0 ;  /* 0x0000000000007941 */ /* 0x000fea0003800000 */
.L_x_1750:
        /* <DEDUP_REMOVED lines=27> */
.L_x_1753:
[----:B------:R-:W-:Y:S05]  /*c2d0*/  BSYNC B0 ;  /* 0x0000000000007941 */ /* 0x000fea0003800000 */
.L_x_1752:
        /* <DEDUP_REMOVED lines=14> */
.L_x_1755:
[----:B------:R-:W-:Y:S05]  /*c3c0*/  BSYNC B0 ;  /* 0x0000000000007941 */ /* 0x000fea0003800000 */
.L_x_1754:
        /* <DEDUP_REMOVED lines=14> */
.L_x_1757:
[----:B------:R-:W-:Y:S05]  /*c4b0*/  BSYNC B0 ;  /* 0x0000000000007941 */ /* 0x000fea0003800000 */
.L_x_1756:
        /* <DEDUP_REMOVED lines=13> */
.L_x_1706:
        /* <DEDUP_REMOVED lines=26> */
.L_x_1759:
        /* <DEDUP_REMOVED lines=23> */
.L_x_1760:
        /* <DEDUP_REMOVED lines=36> */
.L_x_1762:
[----:B------:R-:W-:Y:S05]  /*cae0*/  BSYNC B0 ;  /* 0x0000000000007941 */ /* 0x000fea0003800000 */
.L_x_1761:
        /* <DEDUP_REMOVED lines=14> */
.L_x_1764:
[----:B------:R-:W-:Y:S05]  /*cbd0*/  BSYNC B0 ;  /* 0x0000000000007941 */ /* 0x000fea0003800000 */
.L_x_1763:
        /* <DEDUP_REMOVED lines=14> */
.L_x_1766:
[----:B------:R-:W-:Y:S05]  /*ccc0*/  BSYNC B0 ;  /* 0x0000000000007941 */ /* 0x000fea0003800000 */
.L_x_1765:
        /* <DEDUP_REMOVED lines=14> */
.L_x_1768:
[----:B------:R-:W-:Y:S05]  /*cdb0*/  BSYNC B0 ;  /* 0x0000000000007941 */ /* 0x000fea0003800000 */
.L_x_1767:
        /* <DEDUP_REMOVED lines=26> */
.L_x_1770:
[----:B------:R-:W-:Y:S05]  /*cf60*/  BSYNC B0 ;  /* 0x0000000000007941 */ /* 0x000fea0003800000 */
.L_x_1769:
        /* <DEDUP_REMOVED lines=14> */
.L_x_1772:
[----:B------:R-:W-:Y:S05]  /*d050*/  BSYNC B0 ;  /* 0x0000000000007941 */ /* 0x000fea0003800000 */
.L_x_1771:
        /* <DEDUP_REMOVED lines=14> */
.L_x_1774:
[----:B------:R-:W-:Y:S05]  /*d140*/  BSYNC B0 ;  /* 0x0000000000007941 */ /* 0x000fea0003800000 */
.L_x_1773:
        /* <DEDUP_REMOVED lines=13> */
.L_x_1758:
[----:B------:R-:W-:Y:S05]  /*d220*/  BSYNC B1 ;  /* 0x0000000000017941 */ /* 0x000fea0003800000 */
.L_x_1701:
        /* <DEDUP_REMOVED lines=11> */
.L_x_1775:
[----:B------:R-:W-:Y:S05]  /*d2e0*/  EXIT ;  /* 0x000000000000794d */ /* 0x000fea0003800000 */
.L_x_1777:
        /* <DEDUP_REMOVED lines=9> */
.L_x_2489:


//--------------------- .text._ZN5flash44flash_bwd_dq_dk_dv_loop_seqk_parallel_kernelI23Flash_bwd_kernel_traitsILi64ELi128ELi128ELi8ELi4ELi4ELi4ELb0ELb0EN7cutlass10bfloat16_tE19Flash_kernel_traitsILi64ELi128ELi128ELi8ES3_EELb0ELb0ELb0ELb0ELb0ELb0ELb1EEEvNS_16Flash_bwd_paramsE --------------------------
	.section	.text._ZN5flash44flash_bwd_dq_dk_dv_loop_seqk_parallel_kernelI23Flash_bwd_kernel_traitsILi64ELi128ELi128ELi8ELi4ELi4ELi4ELb0ELb0EN7cutlass10bfloat16_tE19Flash_kernel_traitsILi64ELi128ELi128ELi8ES3_EELb0ELb0ELb0ELb0ELb0ELb0ELb1EEEvNS_16Flash_bwd_paramsE,"ax",@progbits
	.align	128
        .global         _ZN5flash44flash_bwd_dq_dk_dv_loop_seqk_parallel_kernelI23Flash_bwd_kernel_traitsILi64ELi128ELi128ELi8ELi4ELi4ELi4ELb0ELb0EN7cutlass10bfloat16_tE19Flash_kernel_traitsILi64ELi128ELi128ELi8ES3_EELb0ELb0ELb0ELb0ELb0ELb0ELb1EEEvNS_16Flash_bwd_paramsE
        .type           _ZN5flash44flash_bwd_dq_dk_dv_loop_seqk_parallel_kernelI23Flash_bwd_kernel_traitsILi64ELi128ELi128ELi8ELi4ELi4ELi4ELb0ELb0EN7cutlass10bfloat16_tE19Flash_kernel_traitsILi64ELi128ELi128ELi8ES3_EELb0ELb0ELb0ELb0ELb0ELb0ELb1EEEvNS_16Flash_bwd_paramsE,@function
        .size           _ZN5flash44flash_bwd_dq_dk_dv_loop_seqk_parallel_kernelI23Flash_bwd_kernel_traitsILi64ELi128ELi128ELi8ELi4ELi4ELi4ELb0ELb0EN7cutlass10bfloat16_tE19Flash_kernel_traitsILi64ELi128ELi128ELi8ES3_EELb0ELb0ELb0ELb0ELb0ELb0ELb1EEEvNS_16Flash_bwd_paramsE,(.L_x_2490 - _ZN5flash44flash_bwd_dq_dk_dv_loop_seqk_parallel_kernelI23Flash_bwd_kernel_traitsILi64ELi128ELi128ELi8ELi4ELi4ELi4ELb0ELb0EN7cutlass10bfloat16_tE19Flash_kernel_traitsILi64ELi128ELi128ELi8ES3_EELb0ELb0ELb0ELb0ELb0ELb0ELb1EEEvNS_16Flash_bwd_paramsE)
        .other          _ZN5flash44flash_bwd_dq_dk_dv_loop_seqk_parallel_kernelI23Flash_bwd_kernel_traitsILi64ELi128ELi128ELi8ELi4ELi4ELi4ELb0ELb0EN7cutlass10bfloat16_tE19Flash_kernel_traitsILi64ELi128ELi128ELi8ES3_EELb0ELb0ELb0ELb0ELb0ELb0ELb1EEEvNS_16Flash_bwd_paramsE,@"STO_CUDA_ENTRY STV_DEFAULT"
_ZN5flash44flash_bwd_dq_dk_dv_loop_seqk_parallel_kernelI23Flash_bwd_kernel_traitsILi64ELi128ELi128ELi8ELi4ELi4ELi4ELb0ELb0EN7cutlass10bfloat16_tE19Flash_kernel_traitsILi64ELi128ELi128ELi8ES3_EELb0ELb0ELb0ELb0ELb0ELb0ELb1EEEvNS_16Flash_bwd_paramsE:
.text._ZN5flash44flash_bwd_dq_dk_dv_loop_seqk_parallel_kernelI23Flash_bwd_kernel_traitsILi64ELi128ELi128ELi8ELi4ELi4ELi4ELb0ELb0EN7cutlass10bfloat16_tE19Flash_kernel_traitsILi64ELi128ELi128ELi8ES3_EELb0ELb0ELb0ELb0ELb0ELb0ELb1EEEvNS_16Flash_bwd_paramsE:
        /* <DEDUP_REMOVED lines=12> */
[----:B------:R-:W2:Y:S01]  /*00c0*/  S2UR UR45, SR_CTAID.Y ;  /* 0x00000000002d79c3 */ /* 0x000ea20000002600 */
[----:B------:R-:W-:Y:S01]  /*00d0*/  UMOV UR5, 0x400 ;  /* 0x0000040000057882 */ /* 0x000fe20000000000 */
[----:B------:R-:W-:Y:S01]  /*00e0*/  ULDC.64 UR10, c[0x0][0x208] ;  /* 0x00008200000a7ab9 */ /* 0x000fe20000000a00 */
[----:B------:R-:W-:-:S05]  /*00f0*/  UMOV UR58, 0xffffc000 ;  /* 0xffffc000003a7882 */ /* 0x000fca0000000000 */
[----:B------:R-:W3:Y:S08]  /*0100*/  S2UR UR56, SR_CTAID.Z ;  /* 0x00000000003879c3 */ /* 0x000ef00000002700 */
[----:B------:R-:W4:Y:S01]  /*0110*/  S2UR UR4, SR_CgaCtaId ;  /* 0x00000000000479c3 */ /* 0x000f220000008800 */
[----:B--2---:R-:W-:Y:S01]  /*0120*/  USHF.L.U32 UR6, UR45, 0x7, URZ ;  /* 0x000000072d067899 */ /* 0x004fe2000800063f */
[----:B-1----:R-:W-:Y:S01]  /*0130*/  SHF.R.S32.HI R9, RZ, 0x1f, R14 ;  /* 0x0000001fff097819 */ /* 0x002fe2000001140e */
[----:B---3--:R-:W-:-:S03]  /*0140*/  USHF.R.S32.HI UR61, URZ, 0x1f, UR56 ;  /* 0x0000001f3f3d7899 */ /* 0x008fc60008011438 */
[CC--:B------:R-:W-:Y:S02]  /*0150*/  LEA.HI R3, R9.reuse, R14.reuse, RZ, 0x5 ;  /* 0x0000000e09037211 */ /* 0x0c0fe400078f28ff */
[----:B------:R-:W-:Y:S02]  /*0160*/  LEA.HI R6, R9, R14, RZ, 0x4 ;  /* 0x0000000e09067211 */ /* 0x000fe400078f20ff */
[--C-:B------:R-:W-:Y:S01]  /*0170*/  SHF.R.S32.HI R4, RZ, 0x5, R3.reuse ;  /* 0x00000005ff047819 */ /* 0x100fe20000011403 */
[----:B----4-:R-:W-:Y:S01]  /*0180*/  ULEA UR4, UR4, UR5, 0x18 ;  /* 0x0000000504047291 */ /* 0x010fe2000f8ec03f */
[----:B------:R-:W-:Y:S01]  /*0190*/  SHF.R.S32.HI R0, RZ, 0x1f, R3 ;  /* 0x0000001fff007819 */ /* 0x000fe20000011403 */
[----:B------:R-:W-:Y:S01]  /*01a0*/  USHF.R.S32.HI UR5, URZ, 0x1f, UR56 ;  /* 0x0000001f3f057899 */ /* 0x000fe20008011438 */
[----:B------:R-:W-:Y:S02]  /*01b0*/  LOP3.LUT R3, R3, 0xffffffe0, RZ, 0xc0, !PT ;  /* 0xffffffe003037812 */ /* 0x000fe400078ec0ff */
[----:B------:R-:W-:-:S02]  /*01c0*/  LEA.HI R0, R0, R4, RZ, 0x2 ;  /* 0x0000000400007211 */ /* 0x000fc400078f10ff */
[CC--:B------:R-:W-:Y:S02]  /*01d0*/  LEA.HI R15, R9.reuse, R14.reuse, RZ, 0x2 ;  /* 0x0000000e090f7211 */ /* 0x0c0fe400078f10ff */
[----:B------:R-:W-:Y:S01]  /*01e0*/  LOP3.LUT R2, R0, 0xfffffffc, RZ, 0xc0, !PT ;  /* 0xfffffffc00027812 */ /* 0x000fe200078ec0ff */
[----:B------:R-:W-:Y:S01]  /*01f0*/  IMAD.IADD R0, R14, 0x1, -R3 ;  /* 0x000000010e007824 */ /* 0x000fe200078e0a03 */
[----:B------:R-:W-:Y:S02]  /*0200*/  LEA.HI R16, R9, R14, RZ, 0x3 ;  /* 0x0000000e09107211 */ /* 0x000fe400078f18ff */
[----:B------:R-:W-:Y:S01]  /*0210*/  SHF.R.S32.HI R12, RZ, 0x2, R15 ;  /* 0x00000002ff0c7819 */ /* 0x000fe2000001140f */
[----:B------:R-:W-:Y:S01]  /*0220*/  IMAD.IADD R13, R4, 0x1, -R2 ;  /* 0x00000001040d7824 */ /* 0x000fe200078e0a02 */
[----:B------:R-:W-:Y:S02]  /*0230*/  SHF.R.S32.HI R4, RZ, 0x4, R6 ;  /* 0x00000004ff047819 */ /* 0x000fe40000011406 */
[----:B------:R-:W-:-:S02]  /*0240*/  SHF.R.S32.HI R2, RZ, 0x1f, R0 ;  /* 0x0000001fff027819 */ /* 0x000fc40000011400 */
[----:B------:R-:W-:Y:S02]  /*0250*/  LEA.HI R5, R6, R4, RZ, 0x1 ;  /* 0x0000000406057211 */ /* 0x000fe400078f08ff */
[----:B------:R-:W-:Y:S02]  /*0260*/  SHF.R.S32.HI R3, RZ, 0x1f, R15 ;  /* 0x0000001fff037819 */ /* 0x000fe4000001140f */
[----:B------:R-:W-:Y:S02]  /*0270*/  LOP3.LUT R7, R16, 0xfffffff8, RZ, 0xc0, !PT ;  /* 0xfffffff810077812 */ /* 0x000fe400078ec0ff */
[----:B------:R-:W-:Y:S02]  /*0280*/  LEA.HI R8, R2, R0, RZ, 0x2 ;  /* 0x0000000002087211 */ /* 0x000fe400078f10ff */
[----:B------:R-:W-:Y:S01]  /*0290*/  LOP3.LUT R2, R5, 0xfffffffe, RZ, 0xc0, !PT ;  /* 0xfffffffe05027812 */ /* 0x000fe200078ec0ff */
[----:B------:R-:W-:Y:S01]  /*02a0*/  IMAD.IADD R11, R14, 0x1, -R7 ;  /* 0x000000010e0b7824 */ /* 0x000fe200078e0a07 */
[----:B------:R-:W-:-:S02]  /*02b0*/  LEA.HI R0, R3, R12, RZ, 0x3 ;  /* 0x0000000c03007211 */ /* 0x000fc400078f18ff */
[----:B------:R-:W-:Y:S01]  /*02c0*/  LOP3.LUT R3, R6, 0xfffffff0, RZ, 0xc0, !PT ;  /* 0xfffffff006037812 */ /* 0x000fe200078ec0ff */
[----:B------:R-:W-:Y:S01]  /*02d0*/  IMAD.IADD R10, R4, 0x1, -R2 ;  /* 0x00000001040a7824 */ /* 0x000fe200078e0a02 */
[----:B------:R-:W-:Y:S01]  /*02e0*/  LOP3.LUT R0, R0, 0xfffffff8, RZ, 0xc0, !PT ;  /* 0xfffffff800007812 */ /* 0x000fe200078ec0ff */
[----:B------:R-:W-:Y:S01]  /*02f0*/  IMAD.SHL.U32 R2, R11, 0x40, RZ ;  /* 0x000000400b027824 */ /* 0x000fe200078e00ff */
[----:B------:R-:W-:Y:S01]  /*0300*/  LEA.HI R6, R9, R14, RZ, 0x7 ;  /* 0x0000000e09067211 */ /* 0x000fe200078f38ff */
[----:B------:R-:W-:Y:S02]  /*0310*/  IMAD.IADD R3, R14, 0x1, -R3 ;  /* 0x000000010e037824 */ /* 0x000fe400078e0a03 */
[----:B------:R-:W-:Y:S01]  /*0320*/  IMAD.IADD R4, R12, 0x1, -R0 ;  /* 0x000000010c047824 */ /* 0x000fe200078e0a00 */
[----:B------:R-:W-:Y:S01]  /*0330*/  LOP3.LUT R0, R2, 0x1c0, RZ, 0xc0, !PT ;  /* 0x000001c002007812 */ /* 0x000fe200078ec0ff */
[----:B------:R-:W-:Y:S01]  /*0340*/  IMAD.SHL.U32 R2, R13, 0x10, RZ ;  /* 0x000000100d027824 */ /* 0x000fe200078e00ff */
[----:B------:R-:W-:-:S02]  /*0350*/  SHF.R.S32.HI R12, RZ, 0x1f, R3 ;  /* 0x0000001fff0c7819 */ /* 0x000fc40000011403 */
[----:B------:R-:W-:Y:S02]  /*0360*/  LOP3.LUT R187, R0, 0x8, R16, 0xf8, !PT ;  /* 0x0000000800bb7812 */ /* 0x000fe400078ef810 */
[----:B------:R-:W-:Y:S02]  /*0370*/  LEA.HI.SX32 R5, R8, R2, 0x1e ;  /* 0x0000000208057211 */ /* 0x000fe400078ff2ff */
[----:B------:R-:W-:Y:S02]  /*0380*/  LEA.HI R12, R12, R3, RZ, 0x3 ;  /* 0x000000030c0c7211 */ /* 0x000fe400078f18ff */
[----:B------:R-:W-:Y:S01]  /*0390*/  LOP3.LUT R8, R0, 0x30, R2, 0xf8, !PT ;  /* 0x0000003000087812 */ /* 0x000fe200078ef802 */
[----:B------:R1:W-:Y:S01]  /*03a0*/  STL [R1+0x74], R5 ;  /* 0x0000740501007387 */ /* 0x0003e20000100800 */
[----:B------:R-:W-:Y:S02]  /*03b0*/  SHF.R.S32.HI R6, RZ, 0x7, R6 ;  /* 0x00000007ff067819 */ /* 0x000fe40000011406 */
[----:B------:R-:W-:-:S02]  /*03c0*/  SHF.R.U32.HI R0, RZ, 0x3, R0 ;  /* 0x00000003ff007819 */ /* 0x000fc40000011600 */
[----:B------:R-:W-:Y:S02]  /*03d0*/  LOP3.LUT R7, R12, 0xfffffff8, RZ, 0xc0, !PT ;  /* 0xfffffff80c077812 */ /* 0x000fe400078ec0ff */
[----:B------:R-:W-:Y:S02]  /*03e0*/  LOP3.LUT R187, R187, R0, RZ, 0x3c, !PT ;  /* 0x00000000bbbb7212 */ /* 0x000fe400078e3cff */
[----:B------:R-:W-:Y:S01]  /*03f0*/  LOP3.LUT R9, R4, 0x1, RZ, 0xc0, !PT ;  /* 0x0000000104097812 */ /* 0x000fe200078ec0ff */
[----:B------:R-:W-:Y:S01]  /*0400*/  IMAD.IADD R17, R3, 0x1, -R7 ;  /* 0x0000000103117824 */ /* 0x000fe200078e0a07 */
[----:B------:R-:W-:Y:S01]  /*0410*/  LOP3.LUT R3, R8, 0x8, R16, 0xf8, !PT ;  /* 0x0000000808037812 */ /* 0x000fe200078ef810 */
[----:B------:R-:W-:Y:S01]  /*0420*/  IMAD.SHL.U32 R8, R14, 0x2, RZ ;  /* 0x000000020e087824 */ /* 0x000fe200078e00ff */
[----:B------:R-:W-:Y:S01]  /*0430*/  ISETP.NE.U32.AND P0, PT, R9, 0x1, PT ;  /* 0x000000010900780c */ /* 0x000fe20003f05070 */
[----:B------:R-:W-:Y:S01]  /*0440*/  IMAD.SHL.U32 R7, R10, 0x10, RZ ;  /* 0x000000100a077824 */ /* 0x000fe200078e00ff */
[----:B------:R-:W-:Y:S02]  /*0450*/  STL [R1+0x7c], R17 ;  /* 0x00007c1101007387 */ /* 0x000fe40000100800 */
[----:B------:R-:W-:-:S02]  /*0460*/  R2P PR, R4, 0x6 ;  /* 0x0000000604007804 */ /* 0x000fc40000000000 */
[----:B------:R-:W-:Y:S02]  /*0470*/  LOP3.LUT R8, R8, 0x6, RZ, 0xc0, !PT ;  /* 0x0000000608087812 */ /* 0x000fe400078ec0ff */
[C---:B------:R-:W-:Y:S02]  /*0480*/  LOP3.LUT P4, RZ, R11.reuse, 0x2, RZ, 0xc0, !PT ;  /* 0x000000020bff7812 */ /* 0x040fe4000788c0ff */
[----:B------:R-:W-:Y:S01]  /*0490*/  LOP3.LUT P3, RZ, R11, 0x4, RZ, 0xc0, !PT ;  /* 0x000000040bff7812 */ /* 0x000fe2000786c0ff */
[----:B------:R-:W-:Y:S02]  /*04a0*/  IMAD R8, R6, 0x40, R8 ;  /* 0x0000004006087824 */ /* 0x000fe400078e0208 */
[----:B-1----:R-:W-:-:S03]  /*04b0*/  IMAD.SHL.U32 R5, R10, 0x200, RZ ;  /* 0x000002000a057824 */ /* 0x002fc600078e00ff */
[----:B------:R1:W-:Y:S01]  /*04c0*/  STL [R1+0x70], R8 ;  /* 0x0000700801007387 */ /* 0x0003e20000100800 */
[----:B------:R-:W-:Y:S01]  /*04d0*/  IMAD R2, R6, 0x1000, R5 ;  /* 0x0000100006027824 */ /* 0x000fe200078e0205 */
[----:B------:R-:W-:Y:S01]  /*04e0*/  LOP3.LUT R5, R5, R3, R0, 0xf6, !PT ;  /* 0x0000000305057212 */ /* 0x000fe200078ef600 */
[----:B------:R-:W-:Y:S02]  /*04f0*/  IMAD.SHL.U32 R0, R4, 0x40, RZ ;  /* 0x0000004004007824 */ /* 0x000fe400078e00ff */
[----:B------:R-:W-:Y:S01]  /*0500*/  IMAD.IADD R187, R2, 0x1, R187 ;  /* 0x0000000102bb7824 */ /* 0x000fe200078e02bb */
[----:B------:R-:W-:Y:S02]  /*0510*/  LOP3.LUT R2, R15, 0x7ffffffc, RZ, 0xc0, !PT ;  /* 0x7ffffffc0f027812 */ /* 0x000fe400078ec0ff */
[----:B------:R-:W-:Y:S02]  /*0520*/  LOP3.LUT R0, R0, 0x1c0, RZ, 0xc0, !PT ;  /* 0x000001c000007812 */ /* 0x000fe400078ec0ff */
[----:B------:R-:W-:Y:S01]  /*0530*/  SHF.L.U32 R187, R187, 0x1, RZ ;  /* 0x00000001bbbb7819 */ /* 0x000fe200000006ff */
[----:B------:R-:W-:-:S02]  /*0540*/  IMAD.IADD R3, R14, 0x1, -R2 ;  /* 0x000000010e037824 */ /* 0x000fc400078e0a02 */
[----:B------:R-:W-:Y:S02]  /*0550*/  IMAD.SHL.U32 R2, R6, 0x8, RZ ;  /* 0x0000000806027824 */ /* 0x000fe400078e00ff */
[----:B------:R-:W-:Y:S01]  /*0560*/  IMAD.SHL.U32 R4, R3, 0x2, RZ ;  /* 0x0000000203047824 */ /* 0x000fe200078e00ff */
[----:B------:R-:W-:Y:S02]  /*0570*/  SHF.R.U32.HI R3, RZ, 0x3, R0 ;  /* 0x00000003ff037819 */ /* 0x000fe40000011600 */
[----:B------:R-:W-:Y:S01]  /*0580*/  LOP3.LUT R2, R2, 0x8, RZ, 0xc0, !PT ;  /* 0x0000000802027812 */ /* 0x000fe200078ec0ff */
[----:B------:R-:W-:-:S03]  /*0590*/  IMAD R6, R6, 0x2000, R4 ;  /* 0x0000200006067824 */ /* 0x000fc600078e0204 */
[----:B------:R-:W-:Y:S02]  /*05a0*/  LOP3.LUT R14, R2, 0x10, R7, 0xf8, !PT ;  /* 0x00000010020e7812 */ /* 0x000fe400078ef807 */
[-C--:B------:R-:W-:Y:S01]  /*05b0*/  LOP3.LUT R9, R3, R0.reuse, R2, 0x1e, !PT ;  /* 0x0000000003097212 */ /* 0x080fe200078e1e02 */
[----:B------:R-:W-:Y:S01]  /*05c0*/  IMAD.SHL.U32 R2, R17, 0x40, RZ ;  /* 0x0000004011027824 */ /* 0x000fe200078e00ff */
[----:B------:R-:W-:Y:S01]  /*05d0*/  LOP3.LUT R7, R3, R0, RZ, 0xfc, !PT ;  /* 0x0000000003077212 */ /* 0x000fe200078efcff */
[C---:B------:R-:W-:Y:S01]  /*05e0*/  IMAD R0, R13.reuse, 0x400, R4 ;  /* 0x000004000d007824 */ /* 0x040fe200078e0204 */
[----:B------:R-:W-:Y:S01]  /*05f0*/  LEA R3, R13, R6, 0xa ;  /* 0x000000060d037211 */ /* 0x000fe200078e50ff */
[----:B------:R-:W-:Y:S01]  /*0600*/  IMAD.SHL.U32 R4, R10, 0x8, RZ ;  /* 0x000000080a047824 */ /* 0x000fe200078e00ff */
[----:B------:R-:W-:Y:S01]  /*0610*/  LOP3.LUT R2, R2, 0x1c0, RZ, 0xc0, !PT ;  /* 0x000001c002027812 */ /* 0x000fe200078ec0ff */
[----:B-1----:R-:W-:Y:S02]  /*0620*/  IMAD.SHL.U32 R8, R12, 0x40, RZ ;  /* 0x000000400c087824 */ /* 0x002fe400078e00ff */
[----:B------:R-:W-:Y:S01]  /*0630*/  IMAD.IADD R7, R7, 0x1, R3 ;  /* 0x0000000107077824 */ /* 0x000fe200078e0203 */
[----:B------:R-:W-:Y:S01]  /*0640*/  SHF.R.U32.HI R6, RZ, 0x3, R2 ;  /* 0x00000003ff067819 */ /* 0x000fe20000011602 */
[----:B------:R-:W-:Y:S01]  /*0650*/  IMAD.IADD R9, R0, 0x1, R9 ;  /* 0x0000000100097824 */ /* 0x000fe200078e0209 */
[----:B------:R-:W-:Y:S01]  /*0660*/  LOP3.LUT R3, R2, 0x8, R4, 0xf8, !PT ;  /* 0x0000000802037812 */ /* 0x000fe200078ef804 */
[----:B------:R-:W-:Y:S01]  /*0670*/  IMAD.SHL.U32 R10, R11, 0x8, RZ ;  /* 0x000000080b0a7824 */ /* 0x000fe200078e00ff */
[----:B------:R-:W-:-:S02]  /*0680*/  LOP3.LUT R0, R8, 0xfffffe00, RZ, 0xc0, !PT ;  /* 0xfffffe0008007812 */ /* 0x000fc400078ec0ff */
        /* <DEDUP_REMOVED lines=8> */
[----:B------:R-:W-:Y:S01]  /*0710*/  IMAD.MOV.U32 R0, RZ, RZ, 0x20 ;  /* 0x00000020ff007424 */ /* 0x000fe200078e00ff */
[----:B------:R1:W-:Y:S01]  /*0720*/  STL [R1+0x28], R10 ;  /* 0x0000280a01007387 */ /* 0x0003e20000100800 */
[----:B------:R-:W-:Y:S01]  /*0730*/  IMAD.U32 R3, RZ, RZ, UR5 ;  /* 0x00000005ff037e24 */ /* 0x000fe2000f8e00ff */
[----:B------:R-:W-:Y:S01]  /*0740*/  USHF.R.S32.HI UR5, URZ, 0x1f, UR45 ;  /* 0x0000001f3f057899 */ /* 0x000fe2000801142d */
[----:B------:R-:W-:Y:S01]  /*0750*/  IMAD.U32 R2, RZ, RZ, UR6 ;  /* 0x00000006ff027e24 */ /* 0x000fe2000f8e00ff */
[----:B------:R-:W-:Y:S01]  /*0760*/  UIADD3 UR6, UR4, 0xc000, URZ ;  /* 0x0000c00004067890 */ /* 0x000fe2000fffe03f */
[----:B------:R-:W-:Y:S01]  /*0770*/  IMAD.MOV.U32 R2, RZ, RZ, -0x10 ;  /* 0xfffffff0ff027424 */ /* 0x000fe200078e00ff */
[C---:B------:R-:W-:Y:S01]  /*0780*/  SEL R188, R0.reuse, 0xffffffe0, !P4 ;  /* 0xffffffe000bc7807 */ /* 0x040fe20006000000 */
[----:B------:R-:W-:Y:S01]  /*0790*/  IMAD.MOV.U32 R4, RZ, RZ, 0x40 ;  /* 0x00000040ff047424 */ /* 0x000fe200078e00ff */
[----:B------:R-:W-:Y:S01]  /*07a0*/  SEL R0, R0, 0xffffffe0, !P1 ;  /* 0xffffffe000007807 */ /* 0x000fe20004800000 */
[----:B------:R-:W-:Y:S01]  /*07b0*/  IMAD.MOV.U32 R6, RZ, RZ, 0x440 ;  /* 0x00000440ff067424 */ /* 0x000fe200078e00ff */
[----:B------:R-:W-:Y:S01]  /*07c0*/  SEL R2, R2, 0x10, !P0 ;  /* 0x0000001002027807 */ /* 0x000fe20004000000 */
[----:B------:R-:W-:Y:S01]  /*07d0*/  IMAD.U32 R3, RZ, RZ, UR5 ;  /* 0x00000005ff037e24 */ /* 0x000fe2000f8e00ff */
[C---:B------:R-:W-:Y:S01]  /*07e0*/  SEL R186, R4.reuse, 0xffffffc0, !P3 ;  /* 0xffffffc004ba7807 */ /* 0x040fe20005800000 */
[----:B------:R-:W-:Y:S01]  /*07f0*/  VIADD R189, R187, UR6 ;  /* 0x00000006bbbd7c36 */ /* 0x000fe20008000000 */
[----:B------:R-:W-:Y:S01]  /*0800*/  LEA R9, R9, UR6, 0x1 ;  /* 0x0000000609097c11 */ /* 0x000fe2000f8e08ff */
[----:B------:R-:W-:Y:S01]  /*0810*/  IMAD.IADD R13, R7, 0x1, R2 ;  /* 0x00000001070d7824 */ /* 0x000fe200078e0202 */
[----:B------:R-:W-:Y:S01]  /*0820*/  SHF.R.S32.HI R3, RZ, 0x3, R16 ;  /* 0x00000003ff037819 */ /* 0x000fe20000011410 */
[----:B------:R-:W-:Y:S01]  /*0830*/  IMAD.IADD R186, R189, 0x1, R186 ;  /* 0x00000001bdba7824 */ /* 0x000fe200078e02ba */
[----:B------:R-:W-:Y:S01]  /*0840*/  SEL R4, R4, 0xffffffc0, !P2 ;  /* 0xffffffc004047807 */ /* 0x000fe20005000000 */
[----:B------:R-:W-:Y:S01]  /*0850*/  STL [R1+0x78], R9 ;  /* 0x0000780901007387 */ /* 0x000fe20000100800 */
[----:B------:R-:W-:Y:S01]  /*0860*/  LEA R3, R5, UR4, 0x1 ;  /* 0x0000000405037c11 */ /* 0x000fe2000f8e08ff */
[C---:B------:R-:W-:Y:S01]  /*0870*/  IMAD.IADD R5, R7.reuse, 0x1, R0 ;  /* 0x0000000107057824 */ /* 0x040fe200078e0200 */
[----:B------:R-:W-:Y:S01]  /*0880*/  SEL R6, R6, 0x3c0, !P2 ;  /* 0x000003c006067807 */ /* 0x000fe20005000000 */
[----:B------:R2:W-:Y:S01]  /*0890*/  STL [R1+0xc], R7 ;  /* 0x00000c0701007387 */ /* 0x0005e20000100800 */
[----:B------:R-:W-:Y:S01]  /*08a0*/  IMAD.IADD R12, R7, 0x1, R4 ;  /* 0x00000001070c7824 */ /* 0x000fe200078e0204 */
[----:B------:R-:W-:Y:S01]  /*08b0*/  UIADD3 UR5, UR4, 0xc000, URZ ;  /* 0x0000c00004057890 */ /* 0x000fe2000fffe03f */
[----:B-1----:R-:W-:Y:S01]  /*08c0*/  IMAD.IADD R10, R4, 0x1, R9 ;  /* 0x00000001040a7824 */ /* 0x002fe200078e0209 */
[----:B------:R-:W-:Y:S01]  /*08d0*/  STL [R1+0x14], R13 ;  /* 0x0000140d01007387 */ /* 0x000fe20000100800 */
[----:B------:R-:W-:-:S02]  /*08e0*/  VIADD R15, R9, 0x420 ;  /* 0x00000420090f7836 */ /* 0x000fc40000000000 */
[C---:B------:R-:W-:Y:S01]  /*08f0*/  VIADD R8, R9.reuse, 0x2020 ;  /* 0x0000202009087836 */ /* 0x040fe20000000000 */
[----:B------:R1:W-:Y:S01]  /*0900*/  STL [R1+0x24], R5 ;  /* 0x0000240501007387 */ /* 0x0003e20000100800 */
[C---:B------:R-:W-:Y:S02]  /*0910*/  @P1 VIADD R15, R9.reuse, 0x3e0 ;  /* 0x000003e0090f1836 */ /* 0x040fe40000000000 */
[C---:B------:R-:W-:Y:S01]  /*0920*/  VIADD R14, R9.reuse, 0x2420 ;  /* 0x00002420090e7836 */ /* 0x040fe20000000000 */
[----:B------:R-:W-:Y:S01]  /*0930*/  STL [R1+0x8], R12 ;  /* 0x0000080c01007387 */ /* 0x000fe20000100800 */
[C---:B------:R-:W-:Y:S02]  /*0940*/  @P1 VIADD R8, R9.reuse, 0x1fe0 ;  /* 0x00001fe009081836 */ /* 0x040fe40000000000 */
[C---:B------:R-:W-:Y:S02]  /*0950*/  @P1 VIADD R14, R9.reuse, 0x23e0 ;  /* 0x000023e0090e1836 */ /* 0x040fe40000000000 */
[----:B------:R-:W-:-:S02]  /*0960*/  VIADD R11, R9, 0x2040 ;  /* 0x00002040090b7836 */ /* 0x000fc40000000000 */
[----:B------:R-:W-:Y:S02]  /*0970*/  IMAD.IADD R2, R2, 0x1, R12 ;  /* 0x0000000102027824 */ /* 0x000fe400078e020c */
[----:B------:R-:W-:Y:S02]  /*0980*/  @P2 VIADD R11, R9, 0x1fc0 ;  /* 0x00001fc0090b2836 */ /* 0x000fe40000000000 */
[----:B------:R-:W-:Y:S02]  /*0990*/  IMAD.IADD R4, R4, 0x1, R8 ;  /* 0x0000000104047824 */ /* 0x000fe400078e0208 */
[----:B--2---:R-:W-:Y:S02]  /*09a0*/  IMAD.IADD R7, R0, 0x1, R9 ;  /* 0x0000000100077824 */ /* 0x004fe400078e0209 */
[----:B------:R-:W-:Y:S02]  /*09b0*/  IMAD.IADD R189, R189, 0x1, R188 ;  /* 0x00000001bdbd7824 */ /* 0x000fe400078e02bc */
[----:B------:R-:W-:Y:S01]  /*09c0*/  IMAD.IADD R188, R188, 0x1, R186 ;  /* 0x00000001bcbc7824 */ /* 0x000fe200078e02ba */
[----:B------:R2:W-:Y:S01]  /*09d0*/  STL [R1+0xac], R7 ;  /* 0x0000ac0701007387 */ /* 0x0005e20000100800 */
[----:B-1----:R-:W-:-:S03]  /*09e0*/  IMAD.IADD R5, R9, 0x1, R6 ;  /* 0x0000000109057824 */ /* 0x002fc600078e0206 */
[----:B------:R-:W-:Y:S04]  /*09f0*/  STL [R1+0x90], R10 ;  /* 0x0000900a01007387 */ /* 0x000fe80000100800 */
[----:B------:R1:W-:Y:S04]  /*0a00*/  STL [R1+0x8c], R5 ;  /* 0x00008c0501007387 */ /* 0x0003e80000100800 */
[----:B------:R-:W-:Y:S04]  /*0a10*/  STL [R1+0x98], R15 ;  /* 0x0000980f01007387 */ /* 0x000fe80000100800 */
[----:B------:R-:W-:Y:S04]  /*0a20*/  STL [R1+0x80], R8 ;  /* 0x0000800801007387 */ /* 0x000fe80000100800 */
[----:B------:R-:W-:Y:S04]  /*0a30*/  STL [R1+0x94], R14 ;  /* 0x0000940e01007387 */ /* 0x000fe80000100800 */
[----:B------:R3:W-:Y:S01]  /*0a40*/  STL [R1+0x10], R2 ;  /* 0x0000100201007387 */ /* 0x0007e20000100800 */
[C---:B--2---:R-:W-:Y:S01]  /*0a50*/  IADD3 R7, R9.reuse, 0x2440, RZ ;  /* 0x0000244009077810 */ /* 0x044fe20007ffe0ff */
[----:B------:R-:W-:-:S02]  /*0a60*/  @P2 VIADD R7, R9, 0x23c0 ;  /* 0x000023c009072836 */ /* 0x000fc40000000000 */
[----:B------:R2:W-:Y:S01]  /*0a70*/  STL [R1+0x88], R11 ;  /* 0x0000880b01007387 */ /* 0x0005e20000100800 */
[----:B------:R-:W-:-:S03]  /*0a80*/  IMAD.IADD R9, R0, 0x1, R12 ;  /* 0x0000000100097824 */ /* 0x000fc600078e020c */
[----:B------:R4:W-:Y:S01]  /*0a90*/  STL [R1+0x84], R7 ;  /* 0x0000840701007387 */ /* 0x0009e20000100800 */
[C---:B-1----:R-:W-:Y:S02]  /*0aa0*/  IMAD.IADD R5, R0.reuse, 0x1, R5 ;  /* 0x0000000100057824 */ /* 0x042fe400078e0205 */
[C---:B---3--:R-:W-:Y:S02]  /*0ab0*/  IMAD.IADD R2, R0.reuse, 0x1, R2 ;  /* 0x0000000100027824 */ /* 0x048fe400078e0202 */
[----:B--2---:R-:W-:Y:S02]  /*0ac0*/  IMAD.IADD R11, R13, 0x1, R0 ;  /* 0x000000010d0b7824 */ /* 0x004fe400078e0200 */
[----:B----4-:R-:W-:-:S03]  /*0ad0*/  IMAD.IADD R7, R0, 0x1, R10 ;  /* 0x0000000100077824 */ /* 0x010fc600078e020a */
[----:B------:R1:W-:Y:S01]  /*0ae0*/  STL [R1+0x20], R11 ;  /* 0x0000200b01007387 */ /* 0x0003e20000100800 */
[----:B------:R-:W-:-:S03]  /*0af0*/  IMAD.IADD R0, R6, 0x1, R8 ;  /* 0x0000000106007824 */ /* 0x000fc600078e0208 */
[----:B------:R1:W-:Y:S04]  /*0b00*/  STL [R1+0x1c], R9 ;  /* 0x00001c0901007387 */ /* 0x0003e80000100800 */
[----:B------:R1:W-:Y:S04]  /*0b10*/  STL [R1+0xa8], R7 ;  /* 0x0000a80701007387 */ /* 0x0003e80000100800 */
[----:B------:R1:W-:Y:S04]  /*0b20*/  STL [R1+0xa4], R5 ;  /* 0x0000a40501007387 */ /* 0x0003e80000100800 */
[----:B------:R1:W-:Y:S04]  /*0b30*/  STL [R1+0xa0], R4 ;  /* 0x0000a00401007387 */ /* 0x0003e80000100800 */
[----:B------:R1:W-:Y:S04]  /*0b40*/  STL [R1+0x18], R2 ;  /* 0x0000180201007387 */ /* 0x0003e80000100800 */
[----:B------:R1:W-:Y:S02]  /*0b50*/  STL [R1+0x9c], R0 ;  /* 0x00009c0001007387 */ /* 0x0003e40000100800 */
.L_x_1854:
        /* <DEDUP_REMOVED lines=67> */
.L_x_1778:
        /* <DEDUP_REMOVED lines=8> */
[----:B------:R-:W-:Y:S01]  /*1010*/  ULDC.64 UR12, c[0x0][0x488] ;  /* 0x00012200000c7ab9 */ /* 0x000fe20000000a00 */
[----:B------:R-:W-:Y:S02]  /*1020*/  UISETP.NE.AND UP1, UPT, UR6, -0x1, UPT ;  /* 0xffffffff0600788c */ /* 0x000fe4000bf25270 */
[----:B------:R-:W-:Y:S01]  /*1030*/  UISETP.NE.AND UP0, UPT, UR27, -0x1, UPT ;  /* 0xffffffff1b00788c */ /* 0x000fe2000bf05270 */
[----:B------:R-:W-:Y:S02]  /*1040*/  ULDC.64 UR8, c[0x0][0x228] ;  /* 0x00008a0000087ab9 */ /* 0x000fe40000000a00 */
[----:B------:R-:W2:Y:S01]  /*1050*/  S2UR UR14, SR_CTAID.X ;  /* 0x00000000000e79c3 */ /* 0x000ea20000002500 */
[----:B------:R-:W-:Y:S02]  /*1060*/  UIADD3 UR16, UR40, 0x7f, URZ ;  /* 0x0000007f28107890 */ /* 0x000fe4000fffe03f */
[----:B------:R-:W-:-:S02]  /*1070*/  UIMAD.WIDE.U32 UR18, UR45, UR8, URZ ;  /* 0x000000082d1272a5 */ /* 0x000fc4000f8e003f */
[----:B------:R-:W-:Y:S02]  /*1080*/  UIMAD UR8, UR55, UR8, URZ ;  /* 0x00000008370872a4 */ /* 0x000fe4000f8e023f */
[----:B------:R-:W-:Y:S02]  /*1090*/  USHF.L.U64.HI UR20, UR45, 0x7, UR55 ;  /* 0x000000072d147899 */ /* 0x000fe40008010237 */
[----:B------:R-:W-:Y:S01]  /*10a0*/  USHF.R.S32.HI UR21, URZ, 0x1f, UR16 ;  /* 0x0000001f3f157899 */ /* 0x000fe20008011410 */
[----:B------:R-:W-:Y:S01]  /*10b0*/  ULDC.64 UR24, c[0x0][0x240] ;  /* 0x0000900000187ab9 */ /* 0x000fe20000000a00 */
[----:B------:R-:W-:Y:S01]  /*10c0*/  ULDC UR57, c[0x0][0x2d4] ;  /* 0x0000b50000397ab9 */ /* 0x000fe20000000800 */
[----:B------:R-:W-:Y:S01]  /*10d0*/  ULDC.U8 UR44, c[0x0][0x480] ;  /* 0x00012000002c7ab9 */ /* 0x000fe20000000000 */
[----:B------:R-:W-:Y:S01]  /*10e0*/  UIMAD UR28, UR45, UR9, UR8 ;  /* 0x000000092d1c72a4 */ /* 0x000fe2000f8e0208 */
[----:B-1----:R-:W-:Y:S01]  /*10f0*/  IABS R6, R7 ;  /* 0x0000000700067213 */ /* 0x002fe20000000000 */
[----:B------:R-:W-:Y:S01]  /*1100*/  @UP0 UIADD3 UR22, UR17, UR27, URZ ;  /* 0x0000001b11160290 */ /* 0x000fe2000fffe03f */
[----:B------:R-:W-:Y:S01]  /*1110*/  ISETP.NE.AND P3, PT, R7, RZ, PT ;  /* 0x000000ff0700720c */ /* 0x000fe20003f65270 */
[----:B------:R-:W-:Y:S01]  /*1120*/  UISETP.NE.AND UP4, UPT, UR44, URZ, UPT ;  /* 0x0000003f2c00728c */ /* 0x000fe2000bf85270 */
[----:B------:R-:W1:Y:S01]  /*1130*/  I2F.RP R4, R6 ;  /* 0x0000000600047306 */ /* 0x000e620000209400 */
[----:B------:R-:W-:Y:S01]  /*1140*/  @!UP1 ULDC.64 UR8, c[0x0][0x418] ;  /* 0x0001060000089ab9 */ /* 0x000fe20000000a00 */
[----:B------:R-:W-:-:S02]  /*1150*/  USEL UR38, UR20, URZ, UP2 ;  /* 0x0000003f14267287 */ /* 0x000fc40009000000 */
[----:B--2---:R-:W-:Y:S02]  /*1160*/  UIMAD.WIDE.U32 UR32, UR14, UR12, URZ ;  /* 0x0000000c0e2072a5 */ /* 0x004fe4000f8e003f */
[----:B------:R-:W-:Y:S02]  /*1170*/  ULEA.HI UR44, UR21, UR16, URZ, 0x7 ;  /* 0x00000010152c7291 */ /* 0x000fe4000f8f383f */
[----:B------:R-:W-:Y:S02]  /*1180*/  UIMAD UR48, UR14, UR13, UR33 ;  /* 0x0000000d0e3072a4 */ /* 0x000fe4000f8e0221 */
[----:B------:R-:W-:Y:S01]  /*1190*/  USHF.L.U32 UR14, UR45, 0x7, URZ ;  /* 0x000000072d0e7899 */ /* 0x000fe2000800063f */
[----:B------:R-:W-:Y:S01]  /*11a0*/  @UP1 ULDC.64 UR12, c[0x0][0x420] ;  /* 0x00010800000c1ab9 */ /* 0x000fe20000000a00 */
[----:B------:R-:W-:Y:S01]  /*11b0*/  USHF.R.S32.HI UR33, URZ, 0x1f, UR57 ;  /* 0x0000001f3f217899 */ /* 0x000fe20008011439 */
[----:B-1----:R-:W1:Y:S01]  /*11c0*/  MUFU.RCP R4, R4 ;  /* 0x0000000400047308 */ /* 0x002e620000001000 */
[----:B------:R-:W-:-:S02]  /*11d0*/  USEL UR34, UR14, URZ, UP2 ;  /* 0x0000003f0e227287 */ /* 0x000fc40009000000 */
[----:B------:R-:W-:Y:S02]  /*11e0*/  UIMAD.WIDE.U32 UR14, UR6, UR24, URZ ;  /* 0x00000018060e72a5 */ /* 0x000fe4000f8e003f */
[----:B------:R-:W-:Y:S01]  /*11f0*/  @UP1 UIMAD.WIDE.U32 UR42, UR6, UR12, URZ ;  /* 0x0000000c062a12a5 */ /* 0x000fe2000f8e003f */
[----:B------:R-:W-:Y:S01]  /*1200*/  @UP0 ULDC.64 UR20, c[0x0][0x248] ;  /* 0x0000920000140ab9 */ /* 0x000fe20000000a00 */
[----:B------:R-:W-:Y:S02]  /*1210*/  @!UP1 UIMAD UR12, UR55, UR8, URZ ;  /* 0x00000008370c92a4 */ /* 0x000fe4000f8e023f */
[----:B------:R-:W-:Y:S02]  /*1220*/  USEL UR54, UR18, UR14, !UP1 ;  /* 0x0000000e12367287 */ /* 0x000fe4000c800000 */
[----:B------:R-:W-:Y:S01]  /*1230*/  UIADD3 UR28, UR19, UR28, URZ ;  /* 0x0000001c131c7290 */ /* 0x000fe2000fffe03f */
[----:B------:R-:W-:Y:S01]  /*1240*/  ULDC.U8 UR35, c[0x0][0x3d8] ;  /* 0x0000f60000237ab9 */ /* 0x000fe20000000000 */
[----:B------:R-:W-:Y:S01]  /*1250*/  @UP0 UIMAD.WIDE.U32 UR18, UR22, UR20, URZ ;  /* 0x00000014161202a5 */ /* 0x000fe2000f8e003f */
[----:B-1----:R-:W-:Y:S01]  /*1260*/  VIADD R4, R4, 0xffffffe ;  /* 0x0ffffffe04047836 */ /* 0x002fe20000000000 */
[----:B------:R-:W-:Y:S01]  /*1270*/  UIMAD UR16, UR33, UR45, URZ ;  /* 0x0000002d211072a4 */ /* 0x000fe2000f8e023f */
[----:B------:R-:W-:-:S02]  /*1280*/  ULDC UR60, c[0x0][0x2dc] ;  /* 0x0000b700003c7ab9 */ /* 0x000fc40000000800 */
[----:B------:R-:W1:Y:S01]  /*1290*/  F2I.FTZ.U32.TRUNC.NTZ R5, R4 ;  /* 0x0000000400057305 */ /* 0x000e62000021f000 */
[----:B------:R-:W-:Y:S01]  /*12a0*/  ULDC UR59, c[0x0][0x270] ;  /* 0x00009c00003b7ab9 */ /* 0x000fe20000000800 */
[----:B------:R-:W-:Y:S02]  /*12b0*/  UISETP.NE.AND UP3, UPT, UR35, URZ, UPT ;  /* 0x0000003f2300728c */ /* 0x000fe4000bf65270 */
[----:B------:R-:W-:Y:S02]  /*12c0*/  @UP1 UIMAD UR47, UR6, UR13, UR43 ;  /* 0x0000000d062f12a4 */ /* 0x000fe4000f8e022b */
[----:B------:R-:W-:Y:S02]  /*12d0*/  @!UP1 UIMAD.WIDE.U32 UR36, UR45, UR8, URZ ;  /* 0x000000082d2492a5 */ /* 0x000fe4000f8e003f */
[----:B------:R-:W-:Y:S02]  /*12e0*/  @!UP1 UIMAD UR31, UR45, UR9, UR12 ;  /* 0x000000092d1f92a4 */ /* 0x000fe4000f8e020c */
[----:B------:R-:W-:-:S02]  /*12f0*/  UIMAD UR23, UR6, UR25, URZ ;  /* 0x00000019061772a4 */ /* 0x000fc4000f8e023f */
[----:B------:R-:W-:Y:S02]  /*1300*/  UIMAD.WIDE UR8, UR60, UR59, URZ ;  /* 0x0000003b3c0872a5 */ /* 0x000fe4000f8e023f */
[----:B------:R-:W-:Y:S01]  /*1310*/  UIMAD.WIDE.U32 UR12, UR45, UR57, URZ ;  /* 0x000000392d0c72a5 */ /* 0x000fe2000f8e003f */
[--C-:B-1----:R-:W-:Y:S01]  /*1320*/  IMAD.MOV R0, RZ, RZ, -R5.reuse ;  /* 0x000000ffff007224 */ /* 0x102fe200078e0a05 */
[----:B------:R-:W-:Y:S01]  /*1330*/  UIMAD UR16, UR55, UR57, UR16 ;  /* 0x00000039371072a4 */ /* 0x000fe2000f8e0210 */
[----:B------:R-:W-:Y:S01]  /*1340*/  IMAD.MOV.U32 R4, RZ, RZ, RZ ;  /* 0x000000ffff047224 */ /* 0x000fe200078e00ff */
[----:B------:R-:W-:Y:S01]  /*1350*/  @UP1 UIADD3 UR28, UR15, UR23, URZ ;  /* 0x000000170f1c1290 */ /* 0x000fe2000fffe03f */
[----:B------:R-:W-:Y:S01]  /*1360*/  IMAD R0, R0, R6, RZ ;  /* 0x0000000600007224 */ /* 0x000fe200078e02ff */
[----:B------:R-:W-:Y:S01]  /*1370*/  @UP0 UMOV UR33, UR18 ;  /* 0x0000001200210c82 */ /* 0x000fe20008000000 */
[----:B------:R-:W-:Y:S02]  /*1380*/  UIMAD.WIDE.U32 UR14, UR8, UR12, URZ ;  /* 0x0000000c080e72a5 */ /* 0x000fe4000f8e003f */
[----:B------:R-:W-:Y:S01]  /*1390*/  IMAD.HI.U32 R0, R5, R0, R4 ;  /* 0x0000000005007227 */ /* 0x000fe200078e0004 */
[----:B------:R-:W-:-:S02]  /*13a0*/  UIMAD UR18, UR9, UR12, URZ ;  /* 0x0000000c091272a4 */ /* 0x000fc4000f8e023f */
[----:B------:R-:W-:Y:S02]  /*13b0*/  UIADD3 UR16, UR13, UR16, URZ ;  /* 0x000000100d107290 */ /* 0x000fe4000fffe03f */
[----:B------:R-:W-:Y:S01]  /*13c0*/  UIMAD.WIDE.U32 UR12, UR8, UR6, URZ ;  /* 0x00000006080c72a5 */ /* 0x000fe2000f8e003f */
[----:B------:R-:W-:Y:S01]  /*13d0*/  IMAD.HI.U32 R0, R0, R2, RZ ;  /* 0x0000000200007227 */ /* 0x000fe200078e00ff */
[----:B------:R-:W-:Y:S01]  /*13e0*/  ULDC UR39, c[0x0][0x2c4] ;  /* 0x0000b10000277ab9 */ /* 0x000fe20000000800 */
[----:B------:R-:W-:Y:S02]  /*13f0*/  UIMAD UR16, UR8, UR16, UR18 ;  /* 0x00000010081072a4 */ /* 0x000fe4000f8e0212 */
[----:B------:R-:W-:Y:S01]  /*1400*/  @UP3 UIMAD UR18, UR45, UR39, URZ ;  /* 0x000000272d1232a4 */ /* 0x000fe2000f8e023f */
[----:B------:R-:W-:Y:S01]  /*1410*/  IADD3 R4, -R0, RZ, RZ ;  /* 0x000000ff00047210 */ /* 0x000fe20007ffe1ff */
[----:B------:R-:W-:Y:S02]  /*1420*/  USEL UR53, UR14, UR12, !UP1 ;  /* 0x0000000c0e357287 */ /* 0x000fe4000c800000 */
[----:B------:R-:W-:-:S02]  /*1430*/  @UP0 UIMAD UR22, UR22, UR21, URZ ;  /* 0x00000015161602a4 */ /* 0x000fc4000f8e023f */
[C---:B------:R-:W-:Y:S01]  /*1440*/  IMAD R2, R6.reuse, R4, R2 ;  /* 0x0000000406027224 */ /* 0x040fe200078e0202 */
[----:B------:R-:W-:Y:S02]  /*1450*/  ULOP3.LUT UR12, UR44, 0xffffff80, URZ, 0xc0, !UPT ;  /* 0xffffff802c0c7892 */ /* 0x000fe4000f8ec03f */
[----:B------:R-:W-:Y:S02]  /*1460*/  @UP3 USEL UR14, UR18, UR6, !UP1 ;  /* 0x00000006120e3287 */ /* 0x000fe4000c800000 */
[----:B------:R-:W-:Y:S01]  /*1470*/  ISETP.GT.U32.AND P1, PT, R6, R2, PT ;  /* 0x000000020600720c */ /* 0x000fe20003f24070 */
[----:B------:R-:W-:Y:S02]  /*1480*/  @UP0 UIADD3 UR35, UR19, UR22, URZ ;  /* 0x0000001613230290 */ /* 0x000fe4000fffe03f */
[----:B------:R-:W-:Y:S01]  /*1490*/  UIADD3 UR12, UR12, -0x80, URZ ;  /* 0xffffff800c0c7890 */ /* 0x000fe2000fffe03f */
[----:B------:R-:W-:Y:S01]  /*14a0*/  @UP3 ULDC UR19, c[0x0][0x2e4] ;  /* 0x0000b90000133ab9 */ /* 0x000fe20000000800 */
[----:B------:R-:W-:-:S02]  /*14b0*/  UIADD3 UR46, UR15, UR16, URZ ;  /* 0x000000100f2e7290 */ /* 0x000fc4000fffe03f */
[----:B------:R-:W-:Y:S02]  /*14c0*/  @!UP3 UIMAD UR15, UR45, UR59, UR56 ;  /* 0x0000003b2d0fb2a4 */ /* 0x000fe4000f8e0238 */
[----:B------:R-:W-:Y:S02]  /*14d0*/  @UP3 UIMAD UR22, UR56, UR19, UR14 ;  /* 0x00000013381632a4 */ /* 0x000fe4000f8e020e */
[----:B------:R-:W-:Y:S02]  /*14e0*/  USHF.R.S32.HI UR23, URZ, 0x1f, UR12 ;  /* 0x0000001f3f177899 */ /* 0x000fe4000801140c */
[----:B------:R-:W-:Y:S01]  /*14f0*/  @!P1 IMAD.IADD R2, R2, 0x1, -R6 ;  /* 0x0000000102029824 */ /* 0x000fe200078e0a06 */
[----:B------:R-:W-:Y:S01]  /*1500*/  UIADD3 UR14, UP2, UR12, UR34, URZ ;  /* 0x000000220c0e7290 */ /* 0x000fe2000ff5e03f */
[----:B------:R-:W-:Y:S01]  /*1510*/  @!P1 VIADD R0, R0, 0x1 ;  /* 0x0000000100009836 */ /* 0x000fe20000000000 */
[----:B------:R-:W-:Y:S01]  /*1520*/  @!UP3 UIMAD UR22, UR15, UR39, URZ ;  /* 0x000000270f16b2a4 */ /* 0x000fe2000f8e023f */
[----:B------:R-:W-:Y:S01]  /*1530*/  PLOP3.LUT P1, PT, PT, PT, UP0, 0x80, 0x0 ;  /* 0x000000000000781c */ /* 0x000fe20003f2f008 */
[----:B------:R-:W-:Y:S01]  /*1540*/  UIMAD UR15, UR9, UR6, URZ ;  /* 0x00000006090f72a4 */ /* 0x000fe2000f8e023f */
[----:B------:R-:W-:Y:S01]  /*1550*/  ISETP.GE.U32.AND P0, PT, R2, R6, PT ;  /* 0x000000060200720c */ /* 0x000fe20003f06070 */
[----:B------:R-:W-:Y:S01]  /*1560*/  UIADD3.X UR16, UR23, UR38, URZ, UP2, !UPT ;  /* 0x0000002617107290 */ /* 0x000fe200097fe43f */
[----:B------:R-:W-:Y:S01]  /*1570*/  LOP3.LUT R2, R7, UR56, RZ, 0x3c, !PT ;  /* 0x0000003807027c12 */ /* 0x000fe2000f8e3cff */
[----:B------:R-:W-:-:S02]  /*1580*/  UIMAD UR9, UR9, UR14, URZ ;  /* 0x0000000e090972a4 */ /* 0x000fc4000f8e023f */
[----:B------:R-:W-:Y:S01]  /*1590*/  @UP0 UIADD3 UR29, UR17, UR27, URZ ;  /* 0x0000001b111d0290 */ /* 0x000fe2000fffe03f */
[----:B------:R-:W-:Y:S01]  /*15a0*/  ISETP.GE.AND P2, PT, R2, RZ, PT ;  /* 0x000000ff0200720c */ /* 0x000fe20003f46270 */
[----:B------:R-:W-:Y:S01]  /*15b0*/  @UP1 UIADD3 UR46, UR13, UR15, URZ ;  /* 0x0000000f0d2e1290 */ /* 0x000fe2000fffe03f */
[----:B------:R-:W-:Y:S01]  /*15c0*/  @UP0 ULDC.64 UR18, c[0x0][0x250] ;  /* 0x0000940000120ab9 */ /* 0x000fe20000000a00 */
[----:B------:R-:W-:Y:S02]  /*15d0*/  UIMAD.WIDE.U32 UR38, UR8, UR14, URZ ;  /* 0x0000000e082672a5 */ /* 0x000fe4000f8e003f */
[----:B------:R-:W-:Y:S02]  /*15e0*/  UIMAD UR13, UR8, UR16, UR9 ;  /* 0x00000010080d72a4 */ /* 0x000fe4000f8e0209 */
[----:B------:R-:W-:Y:S01]  /*15f0*/  @P0 IADD3 R0, R0, 0x1, RZ ;  /* 0x0000000100000810 */ /* 0x000fe20007ffe0ff */
[----:B------:R-:W-:Y:S01]  /*1600*/  @UP0 UIMAD.WIDE.U32 UR8, UR29, UR18, URZ ;  /* 0x000000121d0802a5 */ /* 0x000fe2000f8e003f */
[----:B------:R-:W-:Y:S01]  /*1610*/  PLOP3.LUT P0, PT, PT, PT, UP3, 0x80, 0x0 ;  /* 0x000000000000781c */ /* 0x000fe20003f0f038 */
[----:B------:R-:W-:-:S02]  /*1620*/  UIMAD UR49, UR56, UR60, URZ ;  /* 0x0000003c383172a4 */ /* 0x000fc4000f8e023f */
[----:B------:R-:W-:Y:S01]  /*1630*/  @UP0 UIMAD UR14, UR29, UR19, URZ ;  /* 0x000000131d0e02a4 */ /* 0x000fe2000f8e023f */
[----:B------:R-:W-:Y:S01]  /*1640*/  IMAD.MOV.U32 R14, RZ, RZ, R0 ;  /* 0x000000ffff0e7224 */ /* 0x000fe200078e0000 */
[----:B------:R-:W-:Y:S02]  /*1650*/  @!UP1 UIADD3 UR47, UR37, UR31, URZ ;  /* 0x0000001f252f9290 */ /* 0x000fe4000fffe03f */
[----:B------:R-:W-:Y:S02]  /*1660*/  USEL UR50, UR32, URZ, UP4 ;  /* 0x0000003f20327287 */ /* 0x000fe4000a000000 */
[----:B------:R-:W-:Y:S01]  /*1670*/  USEL UR51, UR48, URZ, UP4 ;  /* 0x0000003f30337287 */ /* 0x000fe2000a000000 */
[----:B------:R-:W-:Y:S01]  /*1680*/  @!P2 IADD3 R14, -R14, RZ, RZ ;  /* 0x000000ff0e0ea210 */ /* 0x000fe20007ffe1ff */
[----:B------:R-:W-:Y:S01]  /*1690*/  USHF.R.S32.HI UR41, URZ, 0x1f, UR30 ;  /* 0x0000001f3f297899 */ /* 0x000fe2000801141e */
[----:B------:R-:W-:Y:S01]  /*16a0*/  @!P3 LOP3.LUT R14, RZ, R7, RZ, 0x33, !PT ;  /* 0x00000007ff0eb212 */ /* 0x000fe200078e33ff */
[----:B------:R-:W-:-:S02]  /*16b0*/  USHF.R.S32.HI UR52, URZ, 0x1f, UR49 ;  /* 0x0000001f3f347899 */ /* 0x000fc40008011431 */
        /* <DEDUP_REMOVED lines=16> */
.L_x_1780:
        /* <DEDUP_REMOVED lines=13> */
.L_x_1781:
        /* <DEDUP_REMOVED lines=11> */
.L_x_1782:
[----:B------:R-:W-:-:S04]  /*1940*/  UIMAD UR6, UR45, UR59, UR56 ;  /* 0x0000003b2d0672a4 */ /* 0x000fc8000f8e0238 */
[----:B------:R-:W-:-:S12]  /*1950*/  UIMAD UR6, UR6, UR57, URZ ;  /* 0x00000039060672a4 */ /* 0x000fd8000f8e023f */
.L_x_1783:
[----:B------:R-:W2:Y:S01]  /*1960*/  LDL.64 R4, [R1+0x28] ;  /* 0x0000280001047983 */ /* 0x000ea20000100a00 */
[----:B------:R-:W1:Y:S03]  /*1970*/  LDC.64 R8, c[0x0][0x420] ;  /* 0x00010800ff087b82 */ /* 0x000e660000000a00 */
[----:B------:R3:W2:Y:S01]  /*1980*/  LDL.64 R30, [R1+0x28] ;  /* 0x00002800011e7983 */ /* 0x0006a20000100a00 */
[----:B------:R-:W-:Y:S01]  /*1990*/  UIADD3 UR34, UR12, UR6, URZ ;  /* 0x000000060c227290 */ /* 0x000fe2000fffe03f */
[----:B------:R-:W-:Y:S01]  /*19a0*/  BSSY B1, `(.L_x_1779) ;  /* 0x0000b90000017945 */ /* 0x000fe20003800000 */
[----:B------:R-:W-:Y:S01]  /*19b0*/  UIMAD UR6, UR60, UR59, URZ ;  /* 0x0000003b3c0672a4 */ /* 0x000fe2000f8e023f */
[----:B------:R-:W4:Y:S01]  /*19c0*/  S2R R28, SR_TID.X ;  /* 0x00000000001c7919 */ /* 0x000f220000002100 */
[----:B------:R-:W-:Y:S02]  /*19d0*/  USHF.R.S32.HI UR13, URZ, 0x1f, UR56 ;  /* 0x0000001f3f0d7899 */ /* 0x000fe40008011438 */
[----:B------:R-:W-:Y:S01]  /*19e0*/  UIADD3 UR22, UR12, UR22, URZ ;  /* 0x000000160c167290 */ /* 0x000fe2000fffe03f */
[----:B------:R-:W5:Y:S01]  /*19f0*/  S2R R29, SR_TID.X ;  /* 0x00000000001d7919 */ /* 0x000f620000002100 */
[----:B------:R-:W-:Y:S01]  /*1a00*/  ULDC.64 UR14, c[0x0][0x258] ;  /* 0x00009600000e7ab9 */ /* 0x000fe20000000a00 */
[----:B------:R-:W-:Y:S01]  /*1a10*/  UISETP.GE.AND UP2, UPT, UR40, 0x1, UPT ;  /* 0x000000012800788c */ /* 0x000fe2000bf46270 */
[----:B------:R-:W3:Y:S01]  /*1a20*/  S2R R16, SR_TID.X ;  /* 0x0000000000107919 */ /* 0x000ee20000002100 */
[----:B------:R-:W-:Y:S01]  /*1a30*/  ULDC.64 UR42, c[0x0][0x210] ;  /* 0x00008400002a7ab9 */ /* 0x000fe20000000a00 */
[----:B------:R-:W-:Y:S01]  /*1a40*/  ULDC.64 UR36, c[0x0][0x3e0] ;  /* 0x0000f80000247ab9 */ /* 0x000fe20000000a00 */
[----:B------:R-:W-:Y:S01]  /*1a50*/  ULEA.HI.SX32 UR39, UR44, 0xffffffff, 0x19 ;  /* 0xffffffff2c277891 */ /* 0x000fe2000f8fca3f */
[----:B----4-:R-:W-:-:S04]  /*1a60*/  SHF.R.S32.HI R28, RZ, 0x1f, R28 ;  /* 0x0000001fff1c7819 */ /* 0x010fc8000001141c */
[----:B-----5:R-:W-:-:S04]  /*1a70*/  LEA.HI R28, R28, R29, RZ, 0x3 ;  /* 0x0000001d1c1c7211 */ /* 0x020fc800078f18ff */
[----:B------:R-:W-:Y:S02]  /*1a80*/  SHF.R.S32.HI R28, RZ, 0x3, R28 ;  /* 0x00000003ff1c7819 */ /* 0x000fe4000001141c */
[----:B---3--:R-:W-:Y:S02]  /*1a90*/  SHF.R.S32.HI R17, RZ, 0x1f, R16 ;  /* 0x0000001fff117819 */ /* 0x008fe40000011410 */
[----:B------:R-:W-:Y:S02]  /*1aa0*/  SHF.R.S32.HI R26, RZ, 0x1f, R28 ;  /* 0x0000001fff1a7819 */ /* 0x000fe4000001141c */
[----:B------:R-:W-:Y:S02]  /*1ab0*/  IADD3 R6, P0, R28, UR12, RZ ;  /* 0x0000000c1c067c10 */ /* 0x000fe4000ff1e0ff */
[----:B------:R-:W-:Y:S02]  /*1ac0*/  LEA.HI R2, R17, R16, RZ, 0x5 ;  /* 0x0000001011027211 */ /* 0x000fe400078f28ff */
[----:B------:R-:W-:-:S02]  /*1ad0*/  IADD3.X R0, R26, UR23, RZ, P0, !PT ;  /* 0x000000171a007c10 */ /* 0x000fc400087fe4ff */
[----:B------:R-:W-:Y:S02]  /*1ae0*/  LOP3.LUT R10, R2, 0xffffffe0, RZ, 0xc0, !PT ;  /* 0xffffffe0020a7812 */ /* 0x000fe400078ec0ff */
[----:B------:R-:W-:Y:S01]  /*1af0*/  SHF.R.S32.HI R2, RZ, 0x5, R2 ;  /* 0x00000005ff027819 */ /* 0x000fe20000011402 */
[----:B------:R-:W-:Y:S02]  /*1b00*/  IMAD R0, R0, UR24, RZ ;  /* 0x0000001800007c24 */ /* 0x000fe4000f8e02ff */
[----:B------:R-:W-:Y:S02]  /*1b10*/  IMAD.IADD R10, R16, 0x1, -R10 ;  /* 0x00000001100a7824 */ /* 0x000fe400078e0a0a */
[----:B------:R-:W-:Y:S02]  /*1b20*/  IMAD R11, R6, UR25, R0 ;  /* 0x00000019060b7c24 */ /* 0x000fe4000f8e0200 */
[----:B-1----:R-:W-:Y:S02]  /*1b30*/  IMAD R0, R8, UR23, RZ ;  /* 0x0000001708007c24 */ /* 0x002fe4000f8e02ff */
[----:B------:R-:W-:Y:S01]  /*1b40*/  IMAD R10, R2, UR6, R10 ;  /* 0x00000006020a7c24 */ /* 0x000fe2000f8e020a */
[----:B------:R-:W-:Y:S01]  /*1b50*/  USHF.L.U32 UR6, UR6, 0x7, URZ ;  /* 0x0000000706067899 */ /* 0x000fe2000800063f */
[----:B------:R-:W-:-:S02]  /*1b60*/  IMAD R0, R9, UR12, R0 ;  /* 0x0000000c09007c24 */ /* 0x000fc4000f8e0200 */
[----:B------:R-:W-:-:S04]  /*1b70*/  IMAD R2, R26, R8, RZ ;  /* 0x000000081a027224 */ /* 0x000fc800078e02ff */
[----:B------:R-:W-:Y:S02]  /*1b80*/  IMAD R2, R28, R9, R2 ;  /* 0x000000091c027224 */ /* 0x000fe400078e0202 */
[----:B--2---:R-:W-:-:S05]  /*1b90*/  IMAD.MOV.U32 R30, RZ, RZ, R4 ;  /* 0x000000ffff1e7224 */ /* 0x004fca00078e0004 */
[--C-:B------:R-:W-:Y:S02]  /*1ba0*/  SHF.R.S32.HI R31, RZ, 0x1f, R30.reuse ;  /* 0x0000001fff1f7819 */ /* 0x100fe4000001141e */
[----:B------:R-:W-:Y:S01]  /*1bb0*/  IADD3 R4, P0, R30, UR8, RZ ;  /* 0x000000081e047c10 */ /* 0x000fe2000ff1e0ff */
[----:B------:R-:W-:Y:S01]  /*1bc0*/  ULDC.64 UR8, c[0x0][0x428] ;  /* 0x00010a0000087ab9 */ /* 0x000fe20000000a00 */
[----:B------:R-:W-:Y:S02]  /*1bd0*/  IMAD.WIDE.U32 R6, R6, UR24, R30 ;  /* 0x0000001806067c25 */ /* 0x000fe4000f8e001e */
[----:B------:R-:W-:Y:S01]  /*1be0*/  IADD3.X R5, R31, UR47, RZ, P0, !PT ;  /* 0x0000002f1f057c10 */ /* 0x000fe200087fe4ff */
[----:B------:R1:W-:Y:S01]  /*1bf0*/  STL [R1+0x2c], R31 ;  /* 0x00002c1f01007387 */ /* 0x0003e20000100800 */
[----:B------:R-:W-:Y:S01]  /*1c00*/  IADD3 R6, P0, R6, UR54, RZ ;  /* 0x0000003606067c10 */ /* 0x000fe2000ff1e0ff */
[----:B------:R-:W-:Y:S01]  /*1c10*/  IMAD.WIDE.U32 R4, R8, UR12, R4 ;  /* 0x0000000c08047c25 */ /* 0x000fe2000f8e0004 */
[----:B------:R-:W-:-:S02]  /*1c20*/  UIMAD UR12, UR13, UR8, URZ ;  /* 0x000000080d0c72a4 */ /* 0x000fc4000f8e023f */
[----:B------:R-:W-:Y:S01]  /*1c30*/  UIMAD UR13, UR13, UR14, URZ ;  /* 0x0000000e0d0d72a4 */ /* 0x000fe2000f8e023f */
[----:B------:R-:W-:Y:S01]  /*1c40*/  IMAD.IADD R5, R5, 0x1, R0 ;  /* 0x0000000105057824 */ /* 0x000fe200078e0200 */
[----:B------:R-:W-:Y:S01]  /*1c50*/  UIMAD UR16, UR56, UR9, UR12 ;  /* 0x00000009381072a4 */ /* 0x000fe2000f8e020c */
[----:B------:R-:W-:Y:S01]  /*1c60*/  IMAD.U32 R0, RZ, RZ, UR8 ;  /* 0x00000008ff007e24 */ /* 0x000fe2000f8e00ff */
[----:B------:R-:W-:Y:S01]  /*1c70*/  USHF.R.S32.HI UR12, URZ, 0x1f, UR6 ;  /* 0x0000001f3f0c7899 */ /* 0x000fe20008011406 */
[----:B------:R-:W-:Y:S01]  /*1c80*/  IADD3.X R7, R7, UR28, R11, P0, !PT ;  /* 0x0000001c07077c10 */ /* 0x000fe200087fe40b */
[----:B------:R-:W-:Y:S01]  /*1c90*/  UIADD3 UR6, UP1, UP0, UR38, UR6, UR49 ;  /* 0x0000000626067290 */ /* 0x000fe2000f83e031 */
[----:B------:R-:W-:Y:S01]  /*1ca0*/  IMAD.WIDE.U32 R4, R0, UR56, R4 ;  /* 0x0000003800047c25 */ /* 0x000fe2000f8e0004 */
[----:B------:R-:W-:Y:S01]  /*1cb0*/  UIMAD UR15, UR56, UR15, UR13 ;  /* 0x0000000f380f72a4 */ /* 0x000fe2000f8e020d */
[----:B------:R-:W-:Y:S01]  /*1cc0*/  PLOP3.LUT P0, PT, PT, PT, UP2, 0x80, 0x0 ;  /* 0x000000000000781c */ /* 0x000fe20003f0f028 */
[----:B------:R-:W-:Y:S01]  /*1cd0*/  UIADD3.X UR12, UR48, UR12, UR52, UP1, UP0 ;  /* 0x0000000c300c7290 */ /* 0x000fe20008fe0434 */
[----:B------:R-:W-:Y:S01]  /*1ce0*/  IMAD.U32 R0, RZ, RZ, UR14 ;  /* 0x0000000eff007e24 */ /* 0x000fe2000f8e00ff */
[----:B------:R-:W-:Y:S01]  /*1cf0*/  UIADD3 UR13, UP1, UP0, UR50, UR6, UR53 ;  /* 0x00000006320d7290 */ /* 0x000fe2000f83e035 */
[----:B------:R-:W-:Y:S01]  /*1d00*/  VIADD R5, R5, UR16 ;  /* 0x0000001005057c36 */ /* 0x000fe20008000000 */
[----:B------:R-:W-:Y:S01]  /*1d10*/  ULDC.64 UR28, c[0x0][0x400] ;  /* 0x00010000001c7ab9 */ /* 0x000fe20000000a00 */
[----:B------:R-:W-:Y:S01]  /*1d20*/  IMAD.WIDE.U32 R6, R0, UR56, R6 ;  /* 0x0000003800067c25 */ /* 0x000fe2000f8e0006 */
[----:B------:R-:W-:-:S02]  /*1d30*/  UIADD3.X UR6, UR51, UR12, UR46, UP1, UP0 ;  /* 0x0000000c33067290 */ /* 0x000fc40008fe042e */
[----:B------:R-:W-:Y:S01]  /*1d40*/  IADD3 R0, P2, R10, UR13, RZ ;  /* 0x0000000d0a007c10 */ /* 0x000fe2000ff5e0ff */
[----:B------:R-:W-:Y:S01]  /*1d50*/  IMAD.WIDE.U32 R4, R28, R8, R4 ;  /* 0x000000081c047225 */ /* 0x000fe200078e0004 */
[----:B------:R-:W-:Y:S01]  /*1d60*/  ULDC.64 UR54, c[0x0][0x2b0] ;  /* 0x0000ac0000367ab9 */ /* 0x000fe20000000a00 */
[----:B------:R-:W-:Y:S01]  /*1d70*/  LEA R12, P4, R6, UR42, 0x1 ;  /* 0x0000002a060c7c11 */ /* 0x000fe2000f8808ff */
[----:B------:R-:W-:Y:S01]  /*1d80*/  UIMAD.WIDE UR8, UR22, 0x4, UR54 ;  /* 0x00000004160878a5 */ /* 0x000fe2000f8e0236 */
[----:B------:R-:W-:Y:S01]  /*1d90*/  VIADD R11, R7, UR15 ;  /* 0x0000000f070b7c36 */ /* 0x000fe20008000000 */
[----:B------:R-:W-:Y:S01]  /*1da0*/  LEA R23, P1, R0, UR28, 0x2 ;  /* 0x0000001c00177c11 */ /* 0x000fe2000f8210ff */
[----:B------:R-:W-:Y:S01]  /*1db0*/  IMAD.IADD R2, R5, 0x1, R2 ;  /* 0x0000000105027824 */ /* 0x000fe200078e0202 */
[----:B------:R-:W-:Y:S01]  /*1dc0*/  LEA R13, P3, R4, UR36, 0x1 ;  /* 0x00000024040d7c11 */ /* 0x000fe2000f8608ff */
[----:B------:R-:W-:Y:S01]  /*1dd0*/  ULDC.64 UR54, c[0x0][0x478] ;  /* 0x00011e0000367ab9 */ /* 0x000fe20000000a00 */
[----:B------:R-:W-:Y:S01]  /*1de0*/  LEA.HI.X.SX32 R7, R10, UR6, 0x1, P2 ;  /* 0x000000060a077c11 */ /* 0x000fe200090f0eff */
[----:B------:R-:W-:Y:S01]  /*1df0*/  UIMAD.WIDE UR22, UR34, 0x4, UR54 ;  /* 0x00000004221678a5 */ /* 0x000fe2000f8e0236 */
[----:B------:R-:W-:-:S02]  /*1e00*/  LEA.HI.X R11, R6, UR43, R11, 0x1, P4 ;  /* 0x0000002b060b7c11 */ /* 0x000fc4000a0f0c0b */
[----:B------:R-:W-:Y:S02]  /*1e10*/  LEA.HI.X R22, R0, UR29, R7, 0x2, P1 ;  /* 0x0000001d00167c11 */ /* 0x000fe400088f1407 */
[----:B------:R-:W-:Y:S01]  /*1e20*/  LEA.HI.X R4, R4, UR37, R2, 0x1, P3 ;  /* 0x0000002504047c11 */ /* 0x000fe200098f0c02 */
[----:B-1----:R-:W-:Y:S06]  /*1e30*/  @!P0 BRA `(.L_x_1784) ;  /* 0x000000a400f48947 */ /* 0x002fec0003800000 */
[----:B------:R-:W-:Y:S01]  /*1e40*/  PLOP3.LUT P0, PT, PT, PT, UP4, 0x80, 0x0 ;  /* 0x000000000000781c */ /* 0x000fe20003f0f048 */
[----:B------:R-:W-:Y:S01]  /*1e50*/  IMAD.SHL.U32 R0, R28, 0x40, RZ ;  /* 0x000000401c007824 */ /* 0x000fe200078e00ff */
[----:B------:R-:W-:Y:S01]  /*1e60*/  UMOV UR12, UR39 ;  /* 0x00000027000c7c82 */ /* 0x000fe20008000000 */
[----:B------:R-:W-:Y:S01]  /*1e70*/  LEA.HI R5, R17, R16, RZ, 0x6 ;  /* 0x0000001011057211 */ /* 0x000fe200078f30ff */
[----:B------:R-:W-:Y:S01]  /*1e80*/  ULEA.HI UR6, UR12, UR12, URZ, 0x1 ;  /* 0x0000000c0c067291 */ /* 0x000fe2000f8f083f */
[----:B------:R-:W-:Y:S01]  /*1e90*/  IMAD.MOV.U32 R7, RZ, RZ, R12 ;  /* 0x000000ffff077224 */ /* 0x000fe200078e000c */
[----:B------:R-:W-:Y:S01]  /*1ea0*/  LOP3.LUT R0, R0, 0x1c0, RZ, 0xc0, !PT ;  /* 0x000001c000007812 */ /* 0x000fe200078ec0ff */
[----:B------:R-:W-:Y:S01]  /*1eb0*/  UMOV UR14, UR8 ;  /* 0x00000008000e7c82 */ /* 0x000fe20008000000 */
[----:B------:R-:W-:Y:S01]  /*1ec0*/  ULOP3.LUT UR8, UR6, 0xfffffffe, URZ, 0xc0, !UPT ;  /* 0xfffffffe06087892 */ /* 0x000fe2000f8ec03f */
[----:B------:R-:W-:Y:S01]  /*1ed0*/  IMAD.MOV.U32 R6, RZ, RZ, R13 ;  /* 0x000000ffff067224 */ /* 0x000fe200078e000d */
[----:B------:R-:W-:Y:S01]  /*1ee0*/  LOP3.LUT R2, R0, 0x38, R30, 0xf8, !PT ;  /* 0x0000003800027812 */ /* 0x000fe200078ef81e */
[----:B------:R-:W-:Y:S01]  /*1ef0*/  UIMAD UR6, UR12, -0x80, UR40 ;  /* 0xffffff800c0678a4 */ /* 0x000fe2000f8e0228 */
[----:B------:R-:W-:Y:S01]  /*1f00*/  SHF.R.U32.HI R0, RZ, 0x3, R0 ;  /* 0x00000003ff007819 */ /* 0x000fe20000011600 */
[----:B------:R-:W-:Y:S01]  /*1f10*/  @P0 BAR.SYNC.DEFER_BLOCKING 0x0 ;  /* 0x0000000000000b1d */ /* 0x000fe20000010000 */
[----:B------:R-:W-:Y:S01]  /*1f20*/  UIADD3 UR8, UR12, -UR8, URZ ;  /* 0x800000080c087290 */ /* 0x000fe2000fffe03f */
[----:B------:R-:W-:Y:S01]  /*1f30*/  IMAD.MOV.U32 R10, RZ, RZ, R4 ;  /* 0x000000ffff0a7224 */ /* 0x000fe200078e0004 */
[----:B------:R-:W-:Y:S01]  /*1f40*/  LOP3.LUT R0, R2, R0, RZ, 0x3c, !PT ;  /* 0x0000000002007212 */ /* 0x000fe200078e3cff */
[----:B------:R-:W-:Y:S01]  /*1f50*/  IMAD.SHL.U32 R2, R5, 0x8, RZ ;  /* 0x0000000805027824 */ /* 0x000fe200078e00ff */
[----:B------:R-:W-:Y:S01]  /*1f60*/  UISETP.NE.AND UP0, UPT, UR8, 0x1, UPT ;  /* 0x000000010800788c */ /* 0x000fe2000bf05270 */
[C---:B------:R-:W-:Y:S01]  /*1f70*/  ISETP.GE.AND P5, PT, R28.reuse, UR6, PT ;  /* 0x000000061c007c0c */ /* 0x040fe2000bfa6270 */
[----:B------:R-:W-:Y:S01]  /*1f80*/  VIADD R21, R28, 0x20 ;  /* 0x000000201c157836 */ /* 0x000fe20000000000 */
[----:B------:R1:W-:Y:S01]  /*1f90*/  STL [R1+0x44], R7 ;  /* 0x0000440701007387 */ /* 0x0003e20000100800 */
[----:B------:R-:W-:Y:S01]  /*1fa0*/  LOP3.LUT R0, R0, 0xfffffe00, R2, 0xf8, !PT ;  /* 0xfffffe0000007812 */ /* 0x000fe200078ef802 */
[C---:B------:R-:W-:Y:S01]  /*1fb0*/  VIADD R24, R28.reuse, 0x40 ;  /* 0x000000401c187836 */ /* 0x040fe20000000000 */
[----:B------:R-:W-:Y:S01]  /*1fc0*/  PLOP3.LUT P1, PT, PT, PT, UP0, 0x80, 0x0 ;  /* 0x000000000000781c */ /* 0x000fe20003f2f008 */
[----:B------:R1:W-:Y:S01]  /*1fd0*/  STL [R1+0x40], R6 ;  /* 0x0000400601007387 */ /* 0x0003e20000100800 */
[----:B------:R-:W-:Y:S01]  /*1fe0*/  VIADD R25, R28, 0x60 ;  /* 0x000000601c197836 */ /* 0x000fe20000000000 */
[----:B------:R-:W-:Y:S01]  /*1ff0*/  UMOV UR13, UR9 ;  /* 0x00000009000d7c82 */ /* 0x000fe20008000000 */
[----:B------:R-:W-:Y:S01]  /*2000*/  VIADD R2, R0, 0x2000 ;  /* 0x0000200000027836 */ /* 0x000fe20000000000 */
[----:B------:R1:W-:Y:S01]  /*2010*/  STL [R1+0x48], R10 ;  /* 0x0000480a01007387 */ /* 0x0003e20000100800 */
[----:B------:R-:W-:Y:S01]  /*2020*/  UMOV UR16, UR22 ;  /* 0x0000001600107c82 */ /* 0x000fe20008000000 */
[----:B------:R-:W-:Y:S01]  /*2030*/  UMOV UR15, UR23 ;  /* 0x00000017000f7c82 */ /* 0x000fe20008000000 */
[----:B------:R-:W-:Y:S01]  /*2040*/  BSSY B0, `(.L_x_1785) ;  /* 0x0000013000007945 */ /* 0x000fe20003800000 */
[----:B------:R-:W-:-:S02]  /*2050*/  SEL R2, R2, R0, !P1 ;  /* 0x0000000002027207 */ /* 0x000fc40004800000 */
[----:B------:R-:W-:Y:S02]  /*2060*/  LEA R0, R0, UR4, 0x1 ;  /* 0x0000000400007c11 */ /* 0x000fe4000f8e08ff */
[----:B------:R-:W-:Y:S02]  /*2070*/  ISETP.GE.AND P4, PT, R21, UR6, PT ;  /* 0x0000000615007c0c */ /* 0x000fe4000bf86270 */
[----:B------:R-:W-:Y:S01]  /*2080*/  ISETP.GE.AND P3, PT, R24, UR6, PT ;  /* 0x0000000618007c0c */ /* 0x000fe2000bf66270 */
[----:B------:R1:W-:Y:S01]  /*2090*/  @P5 STS.128 [R0+0x8000], RZ ;  /* 0x008000ff00005388 */ /* 0x0003e20000000c00 */
[----:B------:R-:W-:Y:S02]  /*20a0*/  ISETP.GE.AND P2, PT, R25, UR6, PT ;  /* 0x0000000619007c0c */ /* 0x000fe4000bf46270 */
[----:B------:R-:W-:Y:S01]  /*20b0*/  LEA R194, R2, UR4, 0x1 ;  /* 0x0000000402c27c11 */ /* 0x000fe2000f8e08ff */
[----:B------:R-:W-:Y:S10]  /*20c0*/  @P5 BRA `(.L_x_1786) ;  /* 0x0000000000285947 */ /* 0x000ff40003800000 */
        /* <DEDUP_REMOVED lines=10> */
.L_x_1786:
[----:B------:R-:W-:Y:S05]  /*2170*/  BSYNC B0 ;  /* 0x0000000000007941 */ /* 0x000fea0003800000 */
.L_x_1785:
        /* <DEDUP_REMOVED lines=13> */
.L_x_1788:
[----:B------:R-:W-:Y:S05]  /*2250*/  BSYNC B0 ;  /* 0x0000000000007941 */ /* 0x000fea0003800000 */
.L_x_1787:
        /* <DEDUP_REMOVED lines=13> */
.L_x_1790:
[----:B------:R-:W-:Y:S05]  /*2330*/  BSYNC B0 ;  /* 0x0000000000007941 */ /* 0x000fea0003800000 */
.L_x_1789:
        /* <DEDUP_REMOVED lines=16> */
.L_x_1792:
[----:B------:R-:W-:Y:S05]  /*2440*/  BSYNC B0 ;  /* 0x0000000000007941 */ /* 0x000fea0003800000 */
.L_x_1791:
[----:B------:R-:W-:Y:S01]  /*2450*/  MOV R8, R11 ;  /* 0x0000000b00087202 */ /* 0x000fe20000000f00 */
[----:B------:R2:W-:Y:S01]  /*2460*/  @P5 STS [R194], RZ ;  /* 0x000000ffc2005388 */ /* 0x0005e20000000800 */
[----:B------:R-:W-:Y:S01]  /*2470*/  BSSY B0, `(.L_x_1793) ;  /* 0x0000014000007945 */ /* 0x000fe20003800000 */
[----:B-1----:R-:W-:Y:S02]  /*2480*/  MOV R6, UR20 ;  /* 0x0000001400067c02 */ /* 0x002fe40008000f00 */
[----:B------:R2:W-:Y:S04]  /*2490*/  @P5 STS [R194+0x4], RZ ;  /* 0x000004ffc2005388 */ /* 0x0005e80000000800 */
[----:B------:R2:W-:Y:S04]  /*24a0*/  STL [R1+0x3c], R8 ;  /* 0x00003c0801007387 */ /* 0x0005e80000100800 */
        /* <DEDUP_REMOVED lines=16> */
.L_x_1794:
[----:B------:R-:W-:Y:S05]  /*25b0*/  BSYNC B0 ;  /* 0x0000000000007941 */ /* 0x000fea0003800000 */
.L_x_1793:
        /* <DEDUP_REMOVED lines=21> */
.L_x_1796:
[----:B------:R-:W-:Y:S05]  /*2710*/  BSYNC B0 ;  /* 0x0000000000007941 */ /* 0x000fea0003800000 */
.L_x_1795:
        /* <DEDUP_REMOVED lines=21> */
.L_x_1798:
[----:B------:R-:W-:Y:S05]  /*2870*/  BSYNC B0 ;  /* 0x0000000000007941 */ /* 0x000fea0003800000 */
.L_x_1797:
        /* <DEDUP_REMOVED lines=23> */
.L_x_1800:
[----:B------:R-:W-:Y:S05]  /*29f0*/  BSYNC B0 ;  /* 0x0000000000007941 */ /* 0x000fea0003800000 */
.L_x_1799:
[----:B------:R-:W5:Y:S01]  /*2a00*/  LDL R27, [R1+0x74] ;  /* 0x00007400011b7983 */ /* 0x000f620000100800 */
[----:B------:R-:W-:Y:S01]  /*2a10*/  UIMAD UR8, UR41, UR20, URZ ;  /* 0x00000014290872a4 */ /* 0x000fe2000f8e023f */
[----:B---3--:R-:W-:Y:S01]  /*2a20*/  IMAD.WIDE.U32 R4, R6, UR30, R30 ;  /* 0x0000001e06047c25 */ /* 0x008fe2000f8e001e */
[----:B------:R-:W-:Y:S01]  /*2a30*/  ULDC.64 UR22, c[0x0][0x260] ;  /* 0x0000980000167ab9 */ /* 0x000fe20000000a00 */
[----:B------:R-:W-:Y:S01]  /*2a40*/  BSSY B0, `(.L_x_1801) ;  /* 0x0000030000007945 */ /* 0x000fe20003800000 */
[----:B------:R-:W-:Y:S01]  /*2a50*/  UIMAD UR8, UR30, UR21, UR8 ;  /* 0x000000151e0872a4 */ /* 0x000fe2000f8e0208 */
[----:B------:R-:W-:-:S05]  /*2a60*/  IADD3 R4, P0, R4, UR33, RZ ;  /* 0x0000002104047c10 */ /* 0x000fca000ff1e0ff */
[----:B--2---:R-:W-:Y:S01]  /*2a70*/  IMAD.U32 R8, RZ, RZ, UR8 ;  /* 0x00000008ff087e24 */ /* 0x004fe2000f8e00ff */
        /* <DEDUP_REMOVED lines=8> */
[C---:B------:R-:W-:Y:S01]  /*2b00*/  VIADD R7, R27.reuse, 0x8 ;  /* 0x000000081b077836 */ /* 0x040fe20000000000 */
        /* <DEDUP_REMOVED lines=10> */
[C---:B------:R-:W-:Y:S02]  /*2bb0*/  @!P6 LEA R16, P0, R2.reuse, UR14, 0x2 ;  /* 0x0000000e0210ec11 */ /* 0x040fe4000f8010ff */
[----:B------:R-:W-:Y:S01]  /*2bc0*/  P2R R19, PR, RZ, 0x8 ;  /* 0x00000008ff137803 */ /* 0x000fe20000000000 */
[----:B------:R-:W-:Y:S01]  /*2bd0*/  IMAD.IADD R10, R5, 0x1, R6 ;  /* 0x00000001050a7824 */ /* 0x000fe200078e0206 */
[----:B------:R-:W-:-:S02]  /*2be0*/  @!P6 LEA.HI.X R17, R2, UR13, R7, 0x2, P0 ;  /* 0x0000000d0211ec11 */ /* 0x000fc400080f1407 */
[----:B------:R-:W-:Y:S02]  /*2bf0*/  ISETP.GE.AND P0, PT, R27, UR6, PT ;  /* 0x000000061b007c0c */ /* 0x000fe4000bf06270 */
[----:B------:R-:W-:Y:S02]  /*2c00*/  IADD3.X R13, R8, UR13, RZ, P2, !PT ;  /* 0x0000000d080d7c10 */ /* 0x000fe400097fe4ff */
[----:B------:R-:W-:Y:S01]  /*2c10*/  P2R R11, PR, RZ, 0x1 ;  /* 0x00000001ff0b7803 */ /* 0x000fe20000000000 */
[----:B--2---:R-:W-:Y:S08]  /*2c20*/  @P5 BRA `(.L_x_1802) ;  /* 0x0000000000445947 */ /* 0x004ff00003800000 */
        /* <DEDUP_REMOVED lines=17> */
.L_x_1802:
[----:B------:R-:W-:Y:S05]  /*2d40*/  BSYNC B0 ;  /* 0x0000000000007941 */ /* 0x000fea0003800000 */
.L_x_1801:
        /* <DEDUP_REMOVED lines=23> */
.L_x_1804:
[----:B------:R-:W-:Y:S05]  /*2ec0*/  BSYNC B0 ;  /* 0x0000000000007941 */ /* 0x000fea0003800000 */
.L_x_1803:
        /* <DEDUP_REMOVED lines=23> */
.L_x_1806:
[----:B------:R-:W-:Y:S05]  /*3040*/  BSYNC B0 ;  /* 0x0000000000007941 */ /* 0x000fea0003800000 */
.L_x_1805:
        /* <DEDUP_REMOVED lines=23> */
.L_x_1808:
[----:B------:R-:W-:Y:S05]  /*31c0*/  BSYNC B0 ;  /* 0x0000000000007941 */ /* 0x000fea0003800000 */
.L_x_1807:
        /* <DEDUP_REMOVED lines=26> */
[----:B---3--:R-:W-:-:S04]  /*3370*/  LEA R8, P0, R6, UR8, 0x1 ;  /* 0x0000000806087c11 */ /* 0x008fc8000f8008ff */
[----:B------:R-:W-:-:S05]  /*3380*/  LEA.HI.X R9, R6, UR9, R2, 0x1, P0 ;  /* 0x0000000906097c11 */ /* 0x000fca00080f0c02 */
[----:B------:R-:W-:Y:S01]  /*3390*/  @!PT LDS RZ, [RZ] ;  /* 0x00000000fffff984 */ /* 0x000fe20000000800 */
[----:B------:R-:W-:Y:S01]  /*33a0*/  @!PT LDS RZ, [RZ] ;  /* 0x00000000fffff984 */ /* 0x000fe20000000800 */
[----:B------:R-:W-:Y:S01]  /*33b0*/  @!PT LDS RZ, [RZ] ;  /* 0x00000000fffff984 */ /* 0x000fe20000000800 */
[----:B------:R3:W-:Y:S04]  /*33c0*/  LDGSTS.E.BYPASS.LTC128B.128 [R0+0x10000], desc[UR10][R8.64] ;  /* 0x1000000008007fae */ /* 0x0007e8000b901d4a */
.L_x_1810:
[----:B------:R-:W-:Y:S05]  /*33d0*/  BSYNC B0 ;  /* 0x0000000000007941 */ /* 0x000fea0003800000 */
.L_x_1809:
        /* <DEDUP_REMOVED lines=22> */
.L_x_1812:
[----:B------:R-:W-:Y:S05]  /*3540*/  BSYNC B0 ;  /* 0x0000000000007941 */ /* 0x000fea0003800000 */
.L_x_1811:
        /* <DEDUP_REMOVED lines=22> */
.L_x_1814:
[----:B------:R-:W-:Y:S05]  /*36b0*/  BSYNC B0 ;  /* 0x0000000000007941 */ /* 0x000fea0003800000 */
.L_x_1813:
        /* <DEDUP_REMOVED lines=22> */
.L_x_1816:
[----:B------:R-:W-:Y:S05]  /*3820*/  BSYNC B0 ;  /* 0x0000000000007941 */ /* 0x000fea0003800000 */
.L_x_1815:
[----:B------:R-:W-:Y:S01]  /*3830*/  ISETP.NE.AND P0, PT, R18, RZ, PT ;  /* 0x000000ff1200720c */ /* 0x000fe20003f05270 */
[----:B-1----:R-:W-:Y:S01]  /*3840*/  IMAD.MOV.U32 R4, RZ, RZ, 0x7f800000 ;  /* 0x7f800000ff047424 */ /* 0x002fe200078e00ff */
[----:B------:R-:W-:Y:S01]  /*3850*/  ISETP.NE.AND P3, PT, R11, RZ, PT ;  /* 0x000000ff0b00720c */ /* 0x000fe20003f65270 */
[----:B------:R-:W-:Y:S01]  /*3860*/  IMAD.MOV.U32 R2, RZ, RZ, 0x7f800000 ;  /* 0x7f800000ff027424 */ /* 0x000fe200078e00ff */
[----:B------:R-:W-:Y:S01]  /*3870*/  ISETP.NE.AND P2, PT, R19, RZ, PT ;  /* 0x000000ff1300720c */ /* 0x000fe20003f45270 */
[----:B--234-:R-:W2:Y:S01]  /*3880*/  LDL R0, [R1+0x7c] ;  /* 0x00007c0001007983 */ /* 0x01cea20000100800 */
[----:B------:R-:W-:Y:S01]  /*3890*/  IMAD.MOV.U32 R6, RZ, RZ, 0x7f800000 ;  /* 0x7f800000ff067424 */ /* 0x000fe200078e00ff */
[----:B------:R-:W-:Y:S01]  /*38a0*/  ULDC UR18, c[0x0][0x2d0] ;  /* 0x0000b40000127ab9 */ /* 0x000fe20000000800 */
[----:B------:R-:W-:Y:S01]  /*38b0*/  IMAD.MOV.U32 R5, RZ, RZ, 0x7f800000 ;  /* 0x7f800000ff057424 */ /* 0x000fe200078e00ff */
[----:B------:R-:W3:Y:S04]  /*38c0*/  @!P6 LDG.E R2, desc[UR10][R16.64] ;  /* 0x0000000a1002e981 */ /* 0x000ee8000c1e1900 */
[----:B------:R-:W0:Y:S01]  /*38d0*/  LDGDEPBAR ;  /* 0x00000000000079af */ /* 0x000e220000000000 */
[----:B------:R-:W-:Y:S01]  /*38e0*/  VIADD R190, R193, 0x2000 ;  /* 0x00002000c1be7836 */ /* 0x000fe20000000000 */
[----:B------:R-:W-:Y:S01]  /*38f0*/  ULDC UR19, c[0x0][0x2dc] ;  /* 0x0000b70000137ab9 */ /* 0x000fe20000000800 */
[----:B------:R-:W-:Y:S01]  /*3900*/  VIADD R184, R192, 0x2000 ;  /* 0x00002000c0b87836 */ /* 0x000fe20000000000 */
[----:B------:R-:W4:Y:S01]  /*3910*/  @!P0 LDG.E R4, desc[UR10][R12.64+0x100] ;  /* 0x0001000a0c048981 */ /* 0x000f22000c1e1900 */
[----:B------:R-:W-:Y:S01]  /*3920*/  IMAD.MOV.U32 R185, RZ, RZ, 0x40 ;  /* 0x00000040ffb97424 */ /* 0x000fe200078e00ff */
[----:B------:R-:W-:-:S02]  /*3930*/  UIADD3 UR6, UR30, 0x80, URZ ;  /* 0x000000801e067890 */ /* 0x000fc4000fffe03f */
[----:B------:R-:W5:Y:S01]  /*3940*/  @!P3 LDG.E R6, desc[UR10][R12.64] ;  /* 0x0000000a0c06b981 */ /* 0x000f62000c1e1900 */
[----:B------:R-:W-:Y:S01]  /*3950*/  IMAD.MOV.U32 R191, RZ, RZ, 0x20 ;  /* 0x00000020ffbf7424 */ /* 0x000fe200078e00ff */
[----:B------:R-:W-:Y:S02]  /*3960*/  CS2R R126, SRZ ;  /* 0x00000000007e7805 */ /* 0x000fe4000001ff00 */
[----:B------:R-:W-:Y:S01]  /*3970*/  CS2R R124, SRZ ;  /* 0x00000000007c7805 */ /* 0x000fe2000001ff00 */
[----:B------:R-:W5:Y:S01]  /*3980*/  @!P2 LDG.E R5, desc[UR10][R12.64+0x20] ;  /* 0x0000200a0c05a981 */ /* 0x000f62000c1e1900 */
[----:B------:R-:W-:Y:S02]  /*3990*/  CS2R R130, SRZ ;  /* 0x0000000000827805 */ /* 0x000fe4000001ff00 */
[----:B------:R-:W-:Y:S02]  /*39a0*/  CS2R R128, SRZ ;  /* 0x0000000000807805 */ /* 0x000fe4000001ff00 */
[----:B------:R-:W-:Y:S01]  /*39b0*/  CS2R R122, SRZ ;  /* 0x00000000007a7805 */ /* 0x000fe2000001ff00 */
[----:B------:R-:W-:Y:S01]  /*39c0*/  STL [R1+0x34], R23 ;  /* 0x0000341701007387 */ /* 0x000fe20000100800 */
[----:B------:R-:W-:-:S02]  /*39d0*/  CS2R R120, SRZ ;  /* 0x0000000000787805 */ /* 0x000fc4000001ff00 */
[----:B------:R-:W-:Y:S02]  /*39e0*/  CS2R R118, SRZ ;  /* 0x0000000000767805 */ /* 0x000fe4000001ff00 */
[----:B------:R-:W-:Y:S01]  /*39f0*/  CS2R R116, SRZ ;  /* 0x0000000000747805 */ /* 0x000fe2000001ff00 */
[----:B------:R-:W-:Y:S01]  /*3a00*/  STL [R1+0x30], R22 ;  /* 0x0000301601007387 */ /* 0x000fe20000100800 */
[----:B------:R-:W-:Y:S02]  /*3a10*/  SEL R190, R190, R193, !P1 ;  /* 0x000000c1bebe7207 */ /* 0x000fe40004800000 */
[----:B------:R-:W-:Y:S02]  /*3a20*/  CS2R R110, SRZ ;  /* 0x00000000006e7805 */ /* 0x000fe4000001ff00 */
[----:B------:R-:W-:Y:S02]  /*3a30*/  SEL R184, R184, R192, !P1 ;  /* 0x000000c0b8b87207 */ /* 0x000fe40004800000 */
        /* <DEDUP_REMOVED lines=23> */
[----:B------:R-:W-:Y:S01]  /*3bb0*/  LEA R190, R190, UR4, 0x1 ;  /* 0x00000004bebe7c11 */ /* 0x000fe2000f8e08ff */
[----:B------:R-:W-:Y:S01]  /*3bc0*/  ULDC UR8, c[0x0][0x2ec] ;  /* 0x0000bb0000087ab9 */ /* 0x000fe20000000800 */
[----:B------:R-:W-:Y:S01]  /*3bd0*/  LEA R184, R184, UR4, 0x1 ;  /* 0x00000004b8b87c11 */ /* 0x000fe2000f8e08ff */
[----:B------:R-:W-:-:S03]  /*3be0*/  UISETP.GE.AND UP0, UPT, UR6, UR7, UPT ;  /* 0x000000070600728c */ /* 0x000fc6000bf06270 */
[----:B------:R-:W-:Y:S01]  /*3bf0*/  ULDC UR6, c[0x0][0x39c] ;  /* 0x0000e70000067ab9 */ /* 0x000fe20000000800 */
[C---:B--2---:R-:W-:Y:S02]  /*3c00*/  LOP3.LUT P3, RZ, R0.reuse, 0x4, RZ, 0xc0, !PT ;  /* 0x0000000400ff7812 */ /* 0x044fe4000786c0ff */
[C---:B------:R-:W-:Y:S02]  /*3c10*/  LOP3.LUT P0, RZ, R0.reuse, 0x2, RZ, 0xc0, !PT ;  /* 0x0000000200ff7812 */ /* 0x040fe4000780c0ff */
[----:B------:R-:W-:Y:S01]  /*3c20*/  LOP3.LUT P2, RZ, R0, 0x4, RZ, 0xc0, !PT ;  /* 0x0000000400ff7812 */ /* 0x000fe2000784c0ff */
[C---:B------:R-:W-:Y:S01]  /*3c30*/  VIADD R0, R27.reuse, 0xffffff80 ;  /* 0xffffff801b007836 */ /* 0x040fe20000000000 */
[----:B----4-:R-:W-:Y:S04]  /*3c40*/  STL [R1+0x4c], R4 ;  /* 0x00004c0401007387 */ /* 0x010fe80000100800 */
[----:B---3--:R1:W-:Y:S02]  /*3c50*/  STL [R1+0x50], R2 ;  /* 0x0000500201007387 */ /* 0x0083e40000100800 */
[----:B-1----:R-:W-:-:S05]  /*3c60*/  IMAD.SHL.U32 R2, R27, 0x4, RZ ;  /* 0x000000041b027824 */ /* 0x002fca00078e00ff */
[----:B------:R1:W-:Y:S04]  /*3c70*/  STL [R1+0x6c], R2 ;  /* 0x00006c0201007387 */ /* 0x0003e80000100800 */
[----:B-----5:R-:W-:Y:S04]  /*3c80*/  STL [R1+0x54], R6 ;  /* 0x0000540601007387 */ /* 0x020fe80000100800 */
[----:B------:R2:W-:Y:S01]  /*3c90*/  STL [R1+0x58], R5 ;  /* 0x0000580501007387 */ /* 0x0005e20000100800 */
[----:B------:R-:W-:Y:S01]  /*3ca0*/  IMAD.MOV.U32 R4, RZ, RZ, 0x40 ;  /* 0x00000040ff047424 */ /* 0x000fe200078e00ff */
[----:B-1----:R-:W-:-:S04]  /*3cb0*/  SHF.R.S32.HI R2, RZ, 0x1f, R0 ;  /* 0x0000001fff027819 */ /* 0x002fc80000011400 */
[C---:B------:R-:W-:Y:S01]  /*3cc0*/  SHF.L.U64.HI R2, R0.reuse, 0x2, R2 ;  /* 0x0000000200027819 */ /* 0x040fe20000010202 */
[----:B------:R-:W-:Y:S01]  /*3cd0*/  IMAD.SHL.U32 R0, R0, 0x4, RZ ;  /* 0x0000000400007824 */ /* 0x000fe200078e00ff */
[----:B--2---:R-:W-:-:S05]  /*3ce0*/  SHF.L.U64.HI R5, R27, 0x2, R20 ;  /* 0x000000021b057819 */ /* 0x004fca0000010214 */
[----:B------:R-:W-:Y:S04]  /*3cf0*/  STL [R1+0x68], R5 ;  /* 0x0000680501007387 */ /* 0x000fe80000100800 */
[----:B------:R-:W-:Y:S04]  /*3d00*/  STL [R1+0x64], R2 ;  /* 0x0000640201007387 */ /* 0x000fe80000100800 */
[----:B------:R1:W-:Y:S02]  /*3d10*/  STL [R1+0x60], R0 ;  /* 0x0000600001007387 */ /* 0x0003e40000100800 */
[----:B-1----:R-:W-:-:S05]  /*3d20*/  SEL R0, R4, 0xffffffc0, !P2 ;  /* 0xffffffc004007807 */ /* 0x002fca0005000000 */
[----:B------:R1:W-:Y:S04]  /*3d30*/  STL [R1+0x5c], R0 ;  /* 0x00005c0001007387 */ /* 0x0003e80000100800 */
[----:B------:R1:W-:Y:S01]  /*3d40*/  STL [R1+0x38], R194 ;  /* 0x000038c201007387 */ /* 0x0003e20000100800 */
[----:B------:R-:W-:Y:S02]  /*3d50*/  SEL R185, R185, 0xffffffc0, !P3 ;  /* 0xffffffc0b9b97807 */ /* 0x000fe40005800000 */
[----:B------:R-:W-:-:S07]  /*3d60*/  SEL R191, R191, 0xffffffe0, !P0 ;  /* 0xffffffe0bfbf7807 */ /* 0x000fce0004000000 */
.L_x_1819:
        /* <DEDUP_REMOVED lines=147> */
[----:B------:R-:W-:Y:S01]  /*46a0*/  MUFU.TANH R70, R6 ;  /* 0x0000000600467308 */ /* 0x000fe20000002400 */
[----:B--2---:R-:W-:Y:S01]  /*46b0*/  FMUL.FTZ R9, R2, 1.4426950216293334961 ;  /* 0x3fb8aa3b02097820 */ /* 0x004fe20000410000 */
[----:B-1----:R-:W-:Y:S04]  /*46c0*/  IMAD.MOV.U32 R2, RZ, RZ, R100 ;  /* 0x000000ffff027224 */ /* 0x002fe800078e0064 */
[----:B------:R-:W-:Y:S04]  /*46d0*/  FSEL R9, R9, RZ, P3 ;  /* 0x000000ff09097208 */ /* 0x000fe80001800000 */
[----:B------:R1:W2:Y:S01]  /*46e0*/  MUFU.TANH R69, R7 ;  /* 0x0000000700457308 */ /* 0x0002a20000002400 */
[C---:B------:R-:W-:Y:S09]  /*46f0*/  FSETP.NEU.FTZ.AND P3, PT, R195.reuse, -INF , PT ;  /* 0xff800000c300780b */ /* 0x040ff20003f7d000 */
[----:B------:R4:W-:Y:S10]  /*4700*/  MUFU.TANH R228, R11 ;  /* 0x0000000b00e47308 */ /* 0x0009f40000002400 */
[----:B------:R3:W-:Y:S01]  /*4710*/  MUFU.TANH R229, R10 ;  /* 0x0000000a00e57308 */ /* 0x0007e20000002400 */
[----:B-1----:R-:W1:Y:S09]  /*4720*/  LDSM.16.M88.4 R4, [R188+0x800] ;  /* 0x00080000bc04783b */ /* 0x002e720000000200 */
[----:B------:R2:W-:Y:S01]  /*4730*/  MUFU.TANH R212, R8 ;  /* 0x0000000800d47308 */ /* 0x0005e20000002400 */
[----:B----4-:R-:W4:Y:S09]  /*4740*/  LDL R11, [R1+0x4c] ;  /* 0x00004c00010b7983 */ /* 0x010f320000100800 */
[----:B------:R-:W1:Y:S01]  /*4750*/  MUFU.TANH R93, R17 ;  /* 0x00000011005d7308 */ /* 0x000e620000002400 */
[----:B---3--:R-:W-:Y:S04]  /*4760*/  IMAD.U32 R10, RZ, RZ, UR26 ;  /* 0x0000001aff0a7e24 */ /* 0x008fe8000f8e00ff */
[----:B------:R-:W-:Y:S01]  /*4770*/  @P1 IMAD R10, R10, 0x80, R196 ;  /* 0x000000800a0a1824 */ /* 0x000fe200078e02c4 */
[----:B------:R-:W-:Y:S04]  /*4780*/  PLOP3.LUT P1, PT, PT, PT, UP0, 0x80, 0x0 ;  /* 0x000000000000781c */ /* 0x000fe80003f2f008 */
[----:B------:R-:W-:Y:S01]  /*4790*/  MUFU.TANH R181, R18 ;  /* 0x0000001200b57308 */ /* 0x000fe20000002400 */
[----:B--2---:R-:W-:Y:S01]  /*47a0*/  FMUL.FTZ R8, R195, 1.4426950216293334961 ;  /* 0x3fb8aa3bc3087820 */ /* 0x004fe20000410000 */
[C---:B------:R-:W-:Y:S02]  /*47b0*/  @P0 IADD3 R0, R10.reuse, 0x1, RZ ;  /* 0x000000010a000810 */ /* 0x040fe40007ffe0ff */
[----:B------:R-:W-:Y:S02]  /*47c0*/  PLOP3.LUT P0, PT, PT, PT, UP0, 0x80, 0x0 ;  /* 0x000000000000781c */ /* 0x000fe40003f0f008 */
[----:B------:R-:W-:Y:S04]  /*47d0*/  @P4 ISETP.GE.AND P4, PT, R10, UR7, PT ;  /* 0x000000070a004c0c */ /* 0x000fe8000bf86270 */
[----:B------:R-:W-:Y:S01]  /*47e0*/  MUFU.TANH R208, R12 ;  /* 0x0000000c00d07308 */ /* 0x000fe20000002400 */
[----:B------:R-:W-:Y:S01]  /*47f0*/  @P5 ISETP.GE.AND P5, PT, R0, UR7, PT ;  /* 0x0000000700005c0c */ /* 0x000fe2000bfa6270 */
[----:B------:R-:W-:Y:S01]  /*4800*/  IMAD.MOV.U32 R0, RZ, RZ, R99 ;  /* 0x000000ffff007224 */ /* 0x000fe200078e0063 */
[----:B------:R-:W-:Y:S02]  /*4810*/  @P1 FSEL R2, R100, -INF , !P4 ;  /* 0xff80000064021808 */ /* 0x000fe40006000000 */
[----:B------:R-:W-:Y:S02]  /*4820*/  FSEL R8, R8, RZ, P3 ;  /* 0x000000ff08087208 */ /* 0x000fe40001800000 */
[----:B------:R-:W-:Y:S03]  /*4830*/  PLOP3.LUT P1, PT, PT, PT, UP0, 0x80, 0x0 ;  /* 0x000000000000781c */ /* 0x000fe60003f2f008 */
[----:B------:R2:W-:Y:S01]  /*4840*/  MUFU.TANH R223, R15 ;  /* 0x0000000f00df7308 */ /* 0x0005e20000002400 */
[-C--:B-1----:R-:W-:Y:S03]  /*4850*/  HMMA.16816.F32.BF16 R20, R176, R4.reuse, R20 ;  /* 0x00000004b014723c */ /* 0x082fe60000041814 */
[--C-:B------:R-:W-:Y:S01]  /*4860*/  FFMA.FTZ R2, R2, UR8, -R9.reuse ;  /* 0x0000000802027c23 */ /* 0x100fe20008010809 */
[----:B------:R-:W-:Y:S02]  /*4870*/  @P0 FSEL R0, R99, -INF , !P5 ;  /* 0xff80000063000808 */ /* 0x000fe40006800000 */
[C---:B------:R-:W-:Y:S03]  /*4880*/  HMMA.16816.F32.BF16 R24, R132.reuse, R4, R24 ;  /* 0x000000048418723c */ /* 0x040fe60000041818 */
[----:B------:R1:W-:Y:S01]  /*4890*/  MUFU.EX2 R101, R2 ;  /* 0x0000000200657308 */ /* 0x0003e20000000800 */
[----:B------:R-:W3:Y:S01]  /*48a0*/  LDL R5, [R1+0x50] ;  /* 0x0000500001057983 */ /* 0x000ee20000100800 */
[----:B------:R-:W-:Y:S01]  /*48b0*/  PLOP3.LUT P0, PT, PT, PT, UP0, 0x80, 0x0 ;  /* 0x000000000000781c */ /* 0x000fe20003f0f008 */
[----:B------:R-:W-:Y:S01]  /*48c0*/  FFMA.FTZ R0, R0, UR8, -R9 ;  /* 0x0000000800007c23 */ /* 0x000fe20008010809 */
[-C--:B------:R-:W-:Y:S06]  /*48d0*/  HMMA.16816.F32.BF16 R28, R132, R6.reuse, R28 ;  /* 0x00000006841c723c */ /* 0x080fec000004181c */
[----:B------:R1:W-:Y:S01]  /*48e0*/  MUFU.EX2 R151, R0 ;  /* 0x0000000000977308 */ /* 0x0003e20000000800 */
[----:B--2---:R-:W2:Y:S01]  /*48f0*/  LDL R15, [R1+0x14] ;  /* 0x00001400010f7983 */ /* 0x004ea20000100800 */
[----:B------:R-:W-:Y:S03]  /*4900*/  IMAD.MOV.U32 R4, RZ, RZ, R69 ;  /* 0x000000ffff047224 */ /* 0x000fe600078e0045 */
[----:B------:R-:W-:Y:S01]  /*4910*/  @P1 FSEL R4, R69, -INF , !P5 ;  /* 0xff80000045041808 */ /* 0x000fe20006800000 */
[C---:B------:R-:W-:Y:S01]  /*4920*/  HMMA.16816.F32.BF16 R32, R176.reuse, R6, R32 ;  /* 0x00000006b020723c */ /* 0x040fe20000041820 */
[----:B------:R-:W-:Y:S03]  /*4930*/  PLOP3.LUT P1, PT, PT, PT, UP0, 0x80, 0x0 ;  /* 0x000000000000781c */ /* 0x000fe60003f2f008 */
[----:B------:R1:W-:Y:S02]  /*4940*/  MUFU.TANH R94, R16 ;  /* 0x00000010005e7308 */ /* 0x0003e40000002400 */
[----:B-1----:R-:W-:Y:S01]  /*4950*/  MOV R2, R70 ;  /* 0x0000004600027202 */ /* 0x002fe20000000f00 */
[----:B------:R-:W-:Y:S01]  /*4960*/  FMUL.FTZ R20, R20, UR6 ;  /* 0x0000000614147c20 */ /* 0x000fe20008410000 */
[----:B------:R-:W-:Y:S03]  /*4970*/  @P2 FSEL R2, R70, -INF , !P4 ;  /* 0xff80000046022808 */ /* 0x000fe60006000000 */
[----:B------:R-:W-:Y:S01]  /*4980*/  FMUL.FTZ R21, R21, UR6 ;  /* 0x0000000615157c20 */ /* 0x000fe20008410000 */
[----:B------:R-:W-:Y:S02]  /*4990*/  FMUL.FTZ R24, R24, UR6 ;  /* 0x0000000618187c20 */ /* 0x000fe40008410000 */
[----:B------:R1:W-:Y:S01]  /*49a0*/  MUFU.TANH R207, R13 ;  /* 0x0000000d00cf7308 */ /* 0x0003e20000002400 */
[--C-:B------:R-:W-:Y:S01]  /*49b0*/  FFMA.FTZ R0, R2, UR8, -R8.reuse ;  /* 0x0000000802007c23 */ /* 0x100fe20008010808 */
[----:B------:R-:W-:Y:S01]  /*49c0*/  FMUL.FTZ R22, R22, UR6 ;  /* 0x0000000616167c20 */ /* 0x000fe20008410000 */
[----:B------:R-:W-:Y:S01]  /*49d0*/  FMUL.FTZ R26, R26, UR6 ;  /* 0x000000061a1a7c20 */ /* 0x000fe20008410000 */
[----:B------:R-:W-:Y:S01]  /*49e0*/  FMUL.FTZ R23, R23, UR6 ;  /* 0x0000000617177c20 */ /* 0x000fe20008410000 */
[----:B------:R-:W-:Y:S01]  /*49f0*/  FMUL.FTZ R27, R27, UR6 ;  /* 0x000000061b1b7c20 */ /* 0x000fe20008410000 */
        /* <DEDUP_REMOVED lines=10> */
[----:B------:R1:W-:Y:S02]  /*4aa0*/  MUFU.EX2 R68, R0 ;  /* 0x0000000000447308 */ /* 0x0003e40000000800 */
[----:B-1----:R-:W-:Y:S02]  /*4ab0*/  IMAD.MOV.U32 R13, RZ, RZ, R93 ;  /* 0x000000ffff0d7224 */ /* 0x002fe400078e005d */
[----:B------:R-:W-:Y:S06]  /*4ac0*/  FMUL.FTZ R30, R30, UR6 ;  /* 0x000000061e1e7c20 */ /* 0x000fec0008410000 */
[----:B------:R-:W-:Y:S10]  /*4ad0*/  MUFU.TANH R220, R26 ;  /* 0x0000001a00dc7308 */ /* 0x000ff40000002400 */
[----:B------:R-:W1:Y:S01]  /*4ae0*/  MUFU.TANH R224, R14 ;  /* 0x0000000e00e07308 */ /* 0x000e620000002400 */
[----:B------:R-:W-:Y:S09]  /*4af0*/  FFMA.FTZ R0, R4, UR8, -R8 ;  /* 0x0000000804007c23 */ /* 0x000ff20008010808 */
[----:B------:R-:W-:Y:S10]  /*4b00*/  MUFU.TANH R218, R27 ;  /* 0x0000001b00da7308 */ /* 0x000ff40000002400 */
[----:B------:R1:W-:Y:S02]  /*4b10*/  MUFU.EX2 R3, R0 ;  /* 0x0000000000037308 */ /* 0x0003e40000000800 */
[----:B-1----:R-:W-:Y:S01]  /*4b20*/  MOV R12, R224 ;  /* 0x000000e0000c7202 */ /* 0x002fe20000000f00 */
[----:B------:R-:W2:Y:S07]  /*4b30*/  LDL R14, [R1+0x24] ;  /* 0x00002400010e7983 */ /* 0x000eae0000100800 */
[----:B------:R-:W-:Y:S10]  /*4b40*/  MUFU.TANH R201, R25 ;  /* 0x0000001900c97308 */ /* 0x000ff40000002400 */
[----:B------:R-:W-:Y:S01]  /*4b50*/  MUFU.TANH R180, R19 ;  /* 0x0000001300b47308 */ /* 0x000fe20000002400 */
[----:B------:R-:W-:Y:S01]  /*4b60*/  IMAD.MOV.U32 R0, RZ, RZ, R212 ;  /* 0x000000ffff007224 */ /* 0x000fe200078e00d4 */
        /* <DEDUP_REMOVED lines=44> */
[----:B---3--:R-:W-:Y:S01]  /*4e30*/  STL [R1+0x4], R17 ;  /* 0x0000041101007387 */ /* 0x008fe20000100800 */
[----:B------:R-:W-:Y:S05]  /*4e40*/  MOV R5, R208 ;  /* 0x000000d000057202 */ /* 0x000fea0000000f00 */
[----:B------:R1:W3:Y:S02]  /*4e50*/  MUFU.EX2 R18, R4 ;  /* 0x0000000400127308 */ /* 0x0002e40000000800 */
[----:B-1----:R-:W-:Y:S01]  /*4e60*/  @P0 IADD3 R4, R10, 0x8, RZ ;  /* 0x000000080a040810 */ /* 0x002fe20007ffe0ff */
[----:B---3--:R-:W-:Y:S01]  /*4e70*/  STL [R1], R18 ;  /* 0x0000001201007387 */ /* 0x008fe20000100800 */
        /* <DEDUP_REMOVED lines=20> */
[--C-:B------:R-:W-:Y:S08]  /*4fc0*/  FFMA.FTZ R13, R13, UR8, -R9.reuse ;  /* 0x000000080d0d7c23 */ /* 0x100ff00008010809 */
        /* <DEDUP_REMOVED lines=24> */
[--C-:B-1----:R-:W-:Y:S01]  /*5150*/  FFMA.FTZ R11, R12, UR8, -R8.reuse ;  /* 0x000000080c0b7c23 */ /* 0x102fe20008010808 */
        /* <DEDUP_REMOVED lines=74> */
[--C-:B------:R-:W-:Y:S02]  /*5600*/  FFMA.FTZ R4, R4, UR8, -R0.reuse ;  /* 0x0000000804047c23 */ /* 0x100fe40008010800 */
        /* <DEDUP_REMOVED lines=443> */
[----:B------:R-:W-:Y:S06]  /*71c0*/  FMUL.FTZ R5, R5, UR6 ;  /* 0x0000000605057c20 */ /* 0x000fec0008410000 */
[C---:B------:R-:W-:Y:S01]  /*71d0*/  FADD.FTZ R32, -R144.reuse, R32 ;  /* 0x0000002090207221 */ /* 0x040fe20000010100 */
[C---:B------:R-:W-:Y:S01]  /*71e0*/  FADD.FTZ R33, -R144.reuse, R33 ;  /* 0x0000002190217221 */ /* 0x040fe20000010100 */
[----:B------:R2:W5:Y:S04]  /*71f0*/  LDL.LU R100, [R1+0x134] ;  /* 0x0001340001647983 */ /* 0x0005680000300800 */
[----:B------:R2:W5:Y:S04]  /*7200*/  LDL.LU R99, [R1+0x130] ;  /* 0x0001300001637983 */ /* 0x0005680000300800 */
        /* <DEDUP_REMOVED lines=10> */
[C---:B------:R-:W-:Y:S01]  /*72b0*/  FADD.FTZ R52, -R144.reuse, R52 ;  /* 0x0000003490347221 */ /* 0x040fe20000010100 */
[----:B------:R-:W-:Y:S01]  /*72c0*/  FADD.FTZ R135, -R144, R21 ;  /* 0x0000001590877221 */ /* 0x000fe20000010100 */
[----:B------:R-:W-:Y:S02]  /*72d0*/  FMUL.FTZ R21, R98, R16 ;  /* 0x0000001062157220 */ /* 0x000fe40000410000 */
[----:B------:R2:W5:Y:S01]  /*72e0*/  LDL.LU R98, [R1+0x12c] ;  /* 0x00012c0001627983 */ /* 0x0005620000300800 */
[----:B------:R-:W-:Y:S01]  /*72f0*/  FMUL.FTZ R133, R97, R17 ;  /* 0x0000001161857220 */ /* 0x000fe20000410000 */
[----:B------:R-:W-:Y:S01]  /*7300*/  FMUL.FTZ R134, R96, R20 ;  /* 0x0000001460867220 */ /* 0x000fe20000410000 */
[----:B------:R-:W-:Y:S01]  /*7310*/  FMUL.FTZ R135, R95, R135 ;  /* 0x000000875f877220 */ /* 0x000fe20000410000 */
[----:B------:R2:W5:Y:S01]  /*7320*/  LDL.LU R97, [R1+0x128] ;  /* 0x0001280001617983 */ /* 0x0005620000300800 */
[----:B------:R-:W-:Y:S01]  /*7330*/  FFMA.FTZ R20, -R94, R94, 1 ;  /* 0x3f8000005e147423 */ /* 0x000fe2000001015e */
[----:B------:R-:W-:Y:S01]  /*7340*/  FFMA.FTZ R16, -R92, R92, 1 ;  /* 0x3f8000005c107423 */ /* 0x000fe2000001015c */
[----:B------:R-:W-:Y:S01]  /*7350*/  FFMA.FTZ R17, -R93, R93, 1 ;  /* 0x3f8000005d117423 */ /* 0x000fe2000001015d */
[----:B------:R2:W5:Y:S01]  /*7360*/  LDL.LU R96, [R1+0x124] ;  /* 0x0001240001607983 */ /* 0x0005620000300800 */
[----:B------:R-:W-:Y:S01]  /*7370*/  FMUL.FTZ R52, R78, R52 ;  /* 0x000000344e347220 */ /* 0x000fe20000410000 */
[----:B------:R-:W-:Y:S01]  /*7380*/  FMUL.FTZ R132, R151, R5 ;  /* 0x0000000597847220 */ /* 0x000fe20000410000 */
[----:B------:R-:W-:Y:S01]  /*7390*/  FFMA.FTZ R5, -R91, R91, 1 ;  /* 0x3f8000005b057423 */ /* 0x000fe2000001015b */
[----:B------:R2:W5:Y:S01]  /*73a0*/  LDL.LU R95, [R1+0x120] ;  /* 0x00012000015f7983 */ /* 0x0005620000300800 */
[----:B------:R-:W-:Y:S01]  /*73b0*/  FADD.FTZ R53, -R144, R53 ;  /* 0x0000003590357221 */ /* 0x000fe20000010100 */
[----:B------:R-:W-:Y:S01]  /*73c0*/  FMUL.FTZ R16, R16, UR6 ;  /* 0x0000000610107c20 */ /* 0x000fe20008410000 */
[----:B------:R-:W-:Y:S01]  /*73d0*/  FMUL.FTZ R5, R5, UR6 ;  /* 0x0000000605057c20 */ /* 0x000fe20008410000 */
[----:B------:R2:W5:Y:S01]  /*73e0*/  LDL.LU R94, [R1+0x11c] ;  /* 0x00011c00015e7983 */ /* 0x0005620000300800 */
[----:B------:R-:W-:Y:S01]  /*73f0*/  FMUL.FTZ R53, R77, R53 ;  /* 0x000000354d357220 */ /* 0x000fe20000410000 */
[----:B------:R-:W-:Y:S01]  /*7400*/  FMUL.FTZ R16, R134, R16 ;  /* 0x0000001086107220 */ /* 0x000fe20000410000 */
[----:B------:R-:W-:Y:S01]  /*7410*/  FFMA.FTZ R134, -R88, R88, 1 ;  /* 0x3f80000058867423 */ /* 0x000fe20000010158 */
[----:B------:R2:W5:Y:S01]  /*7420*/  LDL.LU R93, [R1+0x118] ;  /* 0x00011800015d7983 */ /* 0x0005620000300800 */
[----:B------:R-:W-:Y:S01]  /*7430*/  FMUL.FTZ R5, R135, R5 ;  /* 0x0000000587057220 */ /* 0x000fe20000410000 */
[----:B------:R-:W-:Y:S01]  /*7440*/  FMUL.FTZ R20, R20, UR6 ;  /* 0x0000000614147c20 */ /* 0x000fe20008410000 */
[----:B------:R-:W-:Y:S01]  /*7450*/  FMUL.FTZ R17, R17, UR6 ;  /* 0x0000000611117c20 */ /* 0x000fe20008410000 */
[----:B------:R2:W5:Y:S01]  /*7460*/  LDL.LU R92, [R1+0x114] ;  /* 0x00011400015c7983 */ /* 0x0005620000300800 */
[----:B------:R-:W-:Y:S01]  /*7470*/  FMUL.FTZ R134, R134, UR6 ;  /* 0x0000000686867c20 */ /* 0x000fe20008410000 */
[----:B------:R-:W-:Y:S01]  /*7480*/  F2FP.BF16.F32.PACK_AB R135, R5, R16 ;  /* 0x000000100587723e */ /* 0x000fe200000010ff */
[----:B------:R-:W-:Y:S01]  /*7490*/  FMUL.FTZ R5, R90, R32 ;  /* 0x000000205a057220 */ /* 0x000fe20000410000 */
[----:B------:R2:W5:Y:S01]  /*74a0*/  LDL.LU R91, [R1+0x110] ;  /* 0x00011000015b7983 */ /* 0x0005620000300800 */
[----:B------:R-:W-:Y:S01]  /*74b0*/  FMUL.FTZ R16, R89, R33 ;  /* 0x0000002159107220 */ /* 0x000fe20000410000 */
[----:B------:R-:W-:Y:S01]  /*74c0*/  FFMA.FTZ R33, -R83, R83, 1 ;  /* 0x3f80000053217423 */ /* 0x000fe20000010153 */
[----:B------:R-:W-:Y:S01]  /*74d0*/  FFMA.FTZ R32, -R80, R80, 1 ;  /* 0x3f80000050207423 */ /* 0x000fe20000010150 */
[----:B------:R2:W5:Y:S01]  /*74e0*/  LDL.LU R90, [R1+0x10c] ;  /* 0x00010c00015a7983 */ /* 0x0005620000300800 */
[----:B------:R-:W-:Y:S01]  /*74f0*/  FMUL.FTZ R20, R21, R20 ;  /* 0x0000001415147220 */ /* 0x000fe20000410000 */
[----:B------:R-:W-:Y:S01]  /*7500*/  FMUL.FTZ R17, R133, R17 ;  /* 0x0000001185117220 */ /* 0x000fe20000410000 */
[----:B------:R-:W-:Y:S01]  /*7510*/  FFMA.FTZ R21, -R79, R79, 1 ;  /* 0x3f8000004f157423 */ /* 0x000fe2000001014f */
[----:B------:R2:W5:Y:S01]  /*7520*/  LDL.LU R89, [R1+0x108] ;  /* 0x0001080001597983 */ /* 0x0005620000300800 */
[----:B------:R-:W-:Y:S01]  /*7530*/  FMUL.FTZ R134, R5, R134 ;  /* 0x0000008605867220 */ /* 0x000fe20000410000 */
[C---:B------:R-:W-:Y:S01]  /*7540*/  FADD.FTZ R5, -R144.reuse, R48 ;  /* 0x0000003090057221 */ /* 0x040fe20000010100 */
[C---:B------:R-:W-:Y:S01]  /*7550*/  FADD.FTZ R48, -R144.reuse, R64 ;  /* 0x0000004090307221 */ /* 0x040fe20000010100 */
[----:B------:R2:W5:Y:S01]  /*7560*/  LDL.LU R88, [R1+0x104] ;  /* 0x0001040001587983 */ /* 0x0005620000300800 */
[----:B------:R-:W-:Y:S01]  /*7570*/  F2FP.BF16.F32.PACK_AB R133, R17, R20 ;  /* 0x000000141185723e */ /* 0x000fe200000010ff */
[C---:B------:R-:W-:Y:S01]  /*7580*/  FADD.FTZ R20, -R144.reuse, R37 ;  /* 0x0000002590147221 */ /* 0x040fe20000010100 */
[----:B------:R-:W-:Y:S01]  /*7590*/  FFMA.FTZ R37, -R87, R87, 1 ;  /* 0x3f80000057257423 */ /* 0x000fe20000010157 */
[----:B------:R-:W-:Y:S01]  /*75a0*/  FADD.FTZ R17, -R144, R36 ;  /* 0x0000002490117221 */ /* 0x000fe20000010100 */
[----:B------:R2:W5:Y:S01]  /*75b0*/  LDL.LU R87, [R1+0x100] ;  /* 0x0001000001577983 */ /* 0x0005620000300800 */
[----:B------:R-:W-:Y:S01]  /*75c0*/  FMUL.FTZ R20, R85, R20 ;  /* 0x0000001455147220 */ /* 0x000fe20000410000 */
[----:B------:R-:W-:Y:S01]  /*75d0*/  FFMA.FTZ R36, -R84, R84, 1 ;  /* 0x3f80000054247423 */ /* 0x000fe20000010154 */
[----:B------:R-:W-:Y:S01]  /*75e0*/  FMUL.FTZ R17, R86, R17 ;  /* 0x0000001156117220 */ /* 0x000fe20000410000 */
[----:B------:R-:W-:Y:S01]  /*75f0*/  FMUL.FTZ R5, R82, R5 ;  /* 0x0000000552057220 */ /* 0x000fe20000410000 */
[----:B------:R2:W5:Y:S01]  /*7600*/  LDL.LU R86, [R1+0xfc] ;  /* 0x0000fc0001567983 */ /* 0x0005620000300800 */
[----:B------:R-:W-:Y:S01]  /*7610*/  FMUL.FTZ R48, R76, R48 ;  /* 0x000000304c307220 */ /* 0x000fe20000410000 */
[----:B------:R-:W-:Y:S01]  /*7620*/  FMUL.FTZ R37, R37, UR6 ;  /* 0x0000000625257c20 */ /* 0x000fe20008410000 */
[----:B------:R-:W-:Y:S01]  /*7630*/  FMUL.FTZ R33, R33, UR6 ;  /* 0x0000000621217c20 */ /* 0x000fe20008410000 */
[----:B------:R2:W5:Y:S01]  /*7640*/  LDL.LU R85, [R1+0xf8] ;  /* 0x0000f80001557983 */ /* 0x0005620000300800 */
[----:B------:R-:W-:Y:S01]  /*7650*/  FMUL.FTZ R36, R36, UR6 ;  /* 0x0000000624247c20 */ /* 0x000fe20008410000 */
[----:B------:R-:W-:Y:S01]  /*7660*/  FMUL.FTZ R37, R16, R37 ;  /* 0x0000002510257220 */ /* 0x000fe20000410000 */
[C---:B------:R-:W-:Y:S01]  /*7670*/  FADD.FTZ R16, -R144.reuse, R49 ;  /* 0x0000003190107221 */ /* 0x040fe20000010100 */
[----:B------:R2:W5:Y:S01]  /*7680*/  LDL.LU R84, [R1+0xf4] ;  /* 0x0000f40001547983 */ /* 0x0005620000300800 */
[----:B------:R-:W-:Y:S01]  /*7690*/  FADD.FTZ R49, -R144, R65 ;  /* 0x0000004190317221 */ /* 0x000fe20000010100 */
[----:B------:R-:W-:Y:S01]  /*76a0*/  FMUL.FTZ R33, R20, R33 ;  /* 0x0000002114217220 */ /* 0x000fe20000410000 */
        /* <DEDUP_REMOVED lines=8> */
[----:B------:R-:W-:Y:S01]  /*7730*/  FMUL.FTZ R21, R21, UR6 ;  /* 0x0000000615157c20 */ /* 0x000fe20008410000 */
[----:B------:R2:W5:Y:S01]  /*7740*/  LDL.LU R81, [R1+0xe8] ;  /* 0x0000e80001517983 */ /* 0x0005620000300800 */
[----:B------:R-:W-:Y:S01]  /*7750*/  F2FP.BF16.F32.PACK_AB R64, R33, R36 ;  /* 0x000000242140723e */ /* 0x000fe200000010ff */
[----:B------:R-:W-:Y:S01]  /*7760*/  FFMA.FTZ R33, -R70, R70, 1 ;  /* 0x3f80000046217423 */ /* 0x000fe20000010146 */
        /* <DEDUP_REMOVED lines=10> */
[----:B------:R-:W-:Y:S01]  /*7810*/  FFMA.FTZ R5, -R71, R71, 1 ;  /* 0x3f80000047057423 */ /* 0x000fe20000010147 */
[----:B------:R-:W-:Y:S01]  /*7820*/  FMUL.FTZ R16, R48, R16 ;  /* 0x0000001030107220 */ /* 0x000fe20000410000 */
[----:B------:R-:W-:Y:S01]  /*7830*/  FMUL.FTZ R17, R17, UR6 ;  /* 0x0000000611117c20 */ /* 0x000fe20008410000 */
[----:B------:R2:W5:Y:S01]  /*7840*/  LDL.LU R77, [R1+0xd8] ;  /* 0x0000d800014d7983 */ /* 0x0005620000300800 */
[----:B------:R-:W-:Y:S01]  /*7850*/  FMUL.FTZ R5, R5, UR6 ;  /* 0x0000000605057c20 */ /* 0x000fe20008410000 */
[----:B------:R-:W-:Y:S01]  /*7860*/  FMUL.FTZ R20, R52, R20 ;  /* 0x0000001434147220 */ /* 0x000fe20000410000 */
[----:B------:R-:W-:Y:S01]  /*7870*/  FMUL.FTZ R17, R53, R17 ;  /* 0x0000001135117220 */ /* 0x000fe20000410000 */
[----:B------:R2:W5:Y:S01]  /*7880*/  LDL.LU R76, [R1+0xd4] ;  /* 0x0000d400014c7983 */ /* 0x0005620000300800 */
[----:B------:R-:W-:Y:S01]  /*7890*/  FMUL.FTZ R5, R49, R5 ;  /* 0x0000000531057220 */ /* 0x000fe20000410000 */
[----:B------:R-:W-:Y:S01]  /*78a0*/  F2FP.BF16.F32.PACK_AB R132, R132, R145 ;  /* 0x000000918484723e */ /* 0x000fe200000010ff */
[----:B------:R-:W-:Y:S01]  /*78b0*/  FMUL.FTZ R33, R33, UR6 ;  /* 0x0000000621217c20 */ /* 0x000fe20008410000 */
[----:B------:R2:W5:Y:S01]  /*78c0*/  LDL.LU R75, [R1+0xd0] ;  /* 0x0000d000014b7983 */ /* 0x0005620000300800 */
[----:B------:R-:W-:Y:S01]  /*78d0*/  F2FP.BF16.F32.PACK_AB R53, R21, R32 ;  /* 0x000000201535723e */ /* 0x000fe200000010ff */
[----:B------:R-:W-:Y:S01]  /*78e0*/  FMUL.FTZ R36, R36, UR6 ;  /* 0x0000000624247c20 */ /* 0x000fe20008410000 */
[----:B------:R-:W-:Y:S01]  /*78f0*/  F2FP.BF16.F32.PACK_AB R52, R17, R20 ;  /* 0x000000141134723e */ /* 0x000fe200000010ff */
[----:B------:R2:W5:Y:S01]  /*7900*/  LDL.LU R74, [R1+0xcc] ;  /* 0x0000cc00014a7983 */ /* 0x0005620000300800 */
[----:B------:R-:W-:Y:S03]  /*7910*/  F2FP.BF16.F32.PACK_AB R49, R5, R16 ;  /* 0x000000100531723e */ /* 0x000fe600000010ff */
        /* <DEDUP_REMOVED lines=12> */
[----:B------:R-:W3:Y:S01]  /*79e0*/  LDL.64 R140, [R1+0x28] ;  /* 0x00002800018c7983 */ /* 0x000ee20000100a00 */
[----:B------:R-:W1:Y:S01]  /*79f0*/  LDC R65, c[0x0][0x240] ;  /* 0x00009000ff417b82 */ /* 0x000e620000000800 */
[----:B------:R-:W-:Y:S02]  /*7a00*/  ULOP3.LUT UR9, UR12, 0x1, URZ, 0xc0, !UPT ;  /* 0x000000010c097892 */ /* 0x000fe4000f8ec03f */
[----:B------:R-:W4:Y:S02]  /*7a10*/  LDL.LU R138, [R1+0x44] ;  /* 0x00004400018a7983 */ /* 0x000f240000300800 */
[----:B------:R-:W-:Y:S02]  /*7a20*/  UISETP.NE.U32.AND UP1, UPT, UR9, 0x1, UPT ;  /* 0x000000010900788c */ /* 0x000fe4000bf25070 */
[----:B------:R-:W2:Y:S02]  /*7a30*/  LDL.LU R137, [R1+0x3c] ;  /* 0x00003c0001897983 */ /* 0x000ea40000300800 */
[----:B------:R-:W-:Y:S02]  /*7a40*/  USEL UR9, UR58, 0x4000, !UP1 ;  /* 0x000040003a097887 */ /* 0x000fe4000c800000 */
[----:B------:R-:W3:Y:S04]  /*7a50*/  LDL.LU R136, [R1+0x38] ;  /* 0x0000380001887983 */ /* 0x000ee80000300800 */
[----:B------:R-:W-:Y:S02]  /*7a60*/  VIADD R194, R194, UR9 ;  /* 0x00000009c2c27c36 */ /* 0x000fe40008000000 */
[----:B------:R-:W-:Y:S02]  /*7a70*/  VIADD R190, R190, UR9 ;  /* 0x00000009bebe7c36 */ /* 0x000fe40008000000 */
[----:B---3--:R-:W-:Y:S01]  /*7a80*/  VIADD R32, R136, UR9 ;  /* 0x0000000988207c36 */ /* 0x008fe20008000000 */
[----:B------:R-:W-:Y:S01]  /*7a90*/  ISETP.GE.AND P1, PT, R140, UR18, PT ;  /* 0x000000128c007c0c */ /* 0x000fe2000bf26270 */
[C---:B-1----:R-:W-:Y:S03]  /*7aa0*/  IMAD.U32 R6, R65.reuse, -0x80, RZ ;  /* 0xffffff8041067824 */ /* 0x042fe600078e00ff */
[----:B------:R1:W-:Y:S02]  /*7ab0*/  STL [R1+0x38], R32 ;  /* 0x0000382001007387 */ /* 0x0003e40000100800 */
[C---:B----4-:R-:W-:Y:S02]  /*7ac0*/  LEA R16, P2, R6.reuse, R138, 0x1 ;  /* 0x0000008a06107211 */ /* 0x050fe400078408ff */
[--C-:B------:R-:W-:Y:S04]  /*7ad0*/  SHF.R.S32.HI R7, RZ, 0x1f, R6.reuse ;  /* 0x0000001fff077819 */ /* 0x100fe80000011406 */
[----:B--2---:R-:W-:Y:S01]  /*7ae0*/  LEA.HI.X R17, R6, R137, R7, 0x1, P2 ;  /* 0x0000008906117211 */ /* 0x004fe200010f0c07 */
[----:B------:R1:W-:Y:S01]  /*7af0*/  @P1 STS [R194], RZ ;  /* 0x000000ffc2001388 */ /* 0x0003e20000000800 */
[----:B------:R-:W2:Y:S01]  /*7b00*/  @!P1 LDC R21, c[0x0][0x244] ;  /* 0x00009100ff159b82 */ /* 0x000ea20000000800 */
[----:B------:R-:W-:Y:S02]  /*7b10*/  @!P1 LEA R5, P3, R65, R6, 0x5 ;  /* 0x0000000641059211 */ /* 0x000fe400078628ff */
[----:B------:R1:W-:Y:S02]  /*7b20*/  @P1 STS [R194+0x4], RZ ;  /* 0x000004ffc2001388 */ /* 0x0003e40000000800 */
[----:B------:R-:W-:Y:S02]  /*7b30*/  @!P1 LEA R20, P2, R5, R138, 0x1 ;  /* 0x0000008a05149211 */ /* 0x000fe400078408ff */
[----:B------:R1:W-:Y:S04]  /*7b40*/  @P1 STS [R194+0x8], RZ ;  /* 0x000008ffc2001388 */ /* 0x0003e80000000800 */
[----:B------:R1:W-:Y:S04]  /*7b50*/  @P1 STS [R194+0xc], RZ ;  /* 0x00000cffc2001388 */ /* 0x0003e80000000800 */
[----:B------:R-:W-:Y:S01]  /*7b60*/  @!PT LDS RZ, [RZ] ;  /* 0x00000000fffff984 */ /* 0x000fe20000000800 */
[----:B------:R-:W-:Y:S01]  /*7b70*/  @!PT LDS RZ, [RZ] ;  /* 0x00000000fffff984 */ /* 0x000fe20000000800 */
[----:B------:R-:W-:Y:S01]  /*7b80*/  @!PT LDS RZ, [RZ] ;  /* 0x00000000fffff984 */ /* 0x000fe20000000800 */
[----:B------:R-:W-:Y:S04]  /*7b90*/  @!P1 LDGSTS.E.BYPASS.LTC128B.128 [R32], desc[UR10][R16.64] ;  /* 0x0000000010209fae */ /* 0x000fe8000b901d4a */
[----:B------:R1:W-:Y:S04]  /*7ba0*/  @P1 STS [R194+0x1000], RZ ;  /* 0x001000ffc2001388 */ /* 0x0003e80000000800 */
[----:B------:R1:W-:Y:S01]  /*7bb0*/  @P1 STS [R194+0x1004], RZ ;  /* 0x001004ffc2001388 */ /* 0x0003e20000000800 */
[----:B--2---:R-:W-:Y:S03]  /*7bc0*/  @!P1 LEA.HI.X R21, R65, R7, R21, 0x5, P3 ;  /* 0x0000000741159211 */ /* 0x004fe600018f2c15 */
[----:B------:R1:W-:Y:S01]  /*7bd0*/  @P1 STS [R194+0x1008], RZ ;  /* 0x001008ffc2001388 */ /* 0x0003e20000000800 */
[----:B------:R-:W-:Y:S01]  /*7be0*/  @!P1 LEA.HI.X R21, R5, R137, R21, 0x1, P2 ;  /* 0x0000008905159211 */ /* 0x000fe200010f0c15 */
[C---:B------:R-:W-:Y:S02]  /*7bf0*/  @!P1 VIADD R5, R136.reuse, UR9 ;  /* 0x0000000988059c36 */ /* 0x040fe40008000000 */
        /* <DEDUP_REMOVED lines=9> */
[----:B------:R1:W-:Y:S04]  /*7c90*/  STL [R1+0x44], R16 ;  /* 0x0000441001007387 */ /* 0x0003e80000100800 */
[----:B------:R1:W-:Y:S01]  /*7ca0*/  STL [R1+0x3c], R17 ;  /* 0x00003c1101007387 */ /* 0x0003e20000100800 */
[----:B--2---:R-:W2:Y:S01]  /*7cb0*/  @!P1 LDC R21, c[0x0][0x244] ;  /* 0x00009100ff159b82 */ /* 0x004ea20000000800 */
[C---:B------:R-:W-:Y:S04]  /*7cc0*/  @!P1 LEA R5, P2, R65.reuse, R6, 0x6 ;  /* 0x0000000641059211 */ /* 0x040fe800078430ff */
[C---:B--2---:R-:W-:Y:S01]  /*7cd0*/  @!P1 LEA.HI.X R21, R65.reuse, R7, R21, 0x6, P2 ;  /* 0x0000000741159211 */ /* 0x044fe200010f3415 */
[----:B------:R-:W-:Y:S01]  /*7ce0*/  @!P1 IMAD.WIDE.U32 R6, R65, 0x60, R6 ;  /* 0x0000006041069825 */ /* 0x000fe200078e0006 */
[CC--:B------:R-:W-:Y:S04]  /*7cf0*/  @!P1 LEA R20, P2, R5.reuse, R138.reuse, 0x1 ;  /* 0x0000008a05149211 */ /* 0x0c0fe800078408ff */
[-C--:B------:R-:W-:Y:S01]  /*7d00*/  @!P1 LEA.HI.X R21, R5, R137.reuse, R21, 0x1, P2 ;  /* 0x0000008905159211 */ /* 0x080fe200010f0c15 */
[----:B------:R-:W-:Y:S05]  /*7d10*/  @!P1 VIADD R5, R136, UR9 ;  /* 0x0000000988059c36 */ /* 0x000fea0008000000 */
[----:B------:R-:W-:Y:S01]  /*7d20*/  @!PT LDS RZ, [RZ] ;  /* 0x00000000fffff984 */ /* 0x000fe20000000800 */
[----:B------:R-:W-:Y:S01]  /*7d30*/  @!PT LDS RZ, [RZ] ;  /* 0x00000000fffff984 */ /* 0x000fe20000000800 */
[----:B------:R-:W-:Y:S01]  /*7d40*/  @!PT LDS RZ, [RZ] ;  /* 0x00000000fffff984 */ /* 0x000fe20000000800 */
[----:B------:R2:W-:Y:S04]  /*7d50*/  @!P1 LDGSTS.E.BYPASS.LTC128B.128 [R5+0x2000], desc[UR10][R20.64] ;  /* 0x0200000014059fae */ /* 0x0005e8000b901d4a */
[----:B------:R1:W-:Y:S04]  /*7d60*/  @P1 STS [R194+0x3000], RZ ;  /* 0x003000ffc2001388 */ /* 0x0003e80000000800 */
[----:B------:R1:W-:Y:S04]  /*7d70*/  @P1 STS [R194+0x3004], RZ ;  /* 0x003004ffc2001388 */ /* 0x0003e80000000800 */
[----:B------:R1:W-:Y:S04]  /*7d80*/  @P1 STS [R194+0x3008], RZ ;  /* 0x003008ffc2001388 */ /* 0x0003e80000000800 */
[----:B------:R1:W-:Y:S01]  /*7d90*/  @P1 STS [R194+0x300c], RZ ;  /* 0x00300cffc2001388 */ /* 0x0003e20000000800 */
[----:B--2---:R-:W2:Y:S01]  /*7da0*/  @!P1 LDC R5, c[0x0][0x244] ;  /* 0x00009100ff059b82 */ /* 0x004ea20000000800 */
[C---:B------:R-:W-:Y:S01]  /*7db0*/  @!P1 LEA R20, P2, R6.reuse, R138, 0x1 ;  /* 0x0000008a06149211 */ /* 0x040fe200078408ff */
[----:B--2---:R-:W-:Y:S04]  /*7dc0*/  @!P1 IMAD R5, R5, 0x60, RZ ;  /* 0x0000006005059824 */ /* 0x004fe800078e02ff */
[----:B------:R-:W-:Y:S05]  /*7dd0*/  @!P1 IMAD.IADD R5, R7, 0x1, R5 ;  /* 0x0000000107059824 */ /* 0x000fea00078e0205 */
[----:B------:R-:W-:Y:S01]  /*7de0*/  @!P1 LEA.HI.X R21, R6, R137, R5, 0x1, P2 ;  /* 0x0000008906159211 */ /* 0x000fe200010f0c05 */
[----:B------:R-:W-:Y:S05]  /*7df0*/  @!P1 VIADD R5, R136, UR9 ;  /* 0x0000000988059c36 */ /* 0x000fea0008000000 */
[----:B------:R-:W-:Y:S01]  /*7e00*/  @!PT LDS RZ, [RZ] ;  /* 0x00000000fffff984 */ /* 0x000fe20000000800 */
[----:B------:R-:W-:Y:S01]  /*7e10*/  @!PT LDS RZ, [RZ] ;  /* 0x00000000fffff984 */ /* 0x000fe20000000800 */
[----:B------:R-:W-:Y:S01]  /*7e20*/  @!PT LDS RZ, [RZ] ;  /* 0x00000000fffff984 */ /* 0x000fe20000000800 */
[----:B------:R1:W-:Y:S04]  /*7e30*/  @!P1 LDGSTS.E.BYPASS.LTC128B.128 [R5+0x3000], desc[UR10][R20.64] ;  /* 0x0300000014059fae */ /* 0x0003e8000b901d4a */
[----:B------:R-:W0:Y:S02]  /*7e40*/  LDGDEPBAR ;  /* 0x00000000000079af */ /* 0x000e240000000000 */
.L_x_1817:
[----:B------:R-:W3:Y:S01]  /*7e50*/  LDL.LU R136, [R1+0x4] ;  /* 0x0000040001887983 */ /* 0x000ee20000300800 */
[C---:B-----5:R-:W-:Y:S01]  /*7e60*/  FADD.FTZ R10, -R0.reuse, R10 ;  /* 0x0000000a000a7221 */ /* 0x060fe20000010100 */
[----:B------:R-:W-:Y:S01]  /*7e70*/  FADD.FTZ R11, -R0, R11 ;  /* 0x0000000b000b7221 */ /* 0x000fe20000010100 */
[----:B-1----:R-:W-:Y:S01]  /*7e80*/  FFMA.FTZ R16, -R181, R181, 1 ;  /* 0x3f800000b5107423 */ /* 0x002fe200000101b5 */
[----:B------:R-:W4:Y:S01]  /*7e90*/  LDL.LU R65, [R1] ;  /* 0x0000000001417983 */ /* 0x000f220000300800 */
[----:B------:R-:W-:Y:S01]  /*7ea0*/  FFMA.FTZ R7, -R180, R180, 1 ;  /* 0x3f800000b4077423 */ /* 0x000fe200000101b4 */
[C---:B------:R-:W-:Y:S01]  /*7eb0*/  FADD.FTZ R19, -R4.reuse, R19 ;  /* 0x0000001304137221 */ /* 0x040fe20000010100 */
[----:B------:R-:W-:Y:S01]  /*7ec0*/  FADD.FTZ R18, -R4, R18 ;  /* 0x0000001204127221 */ /* 0x000fe20000010100 */
[----:B------:R-:W2:Y:S01]  /*7ed0*/  LDL R142, [R1+0xc] ;  /* 0x00000c00018e7983 */ /* 0x000ea20000100800 */
[----:B------:R-:W-:Y:S01]  /*7ee0*/  FFMA.FTZ R6, -R174, R174, 1 ;  /* 0x3f800000ae067423 */ /* 0x000fe200000101ae */
[----:B------:R-:W-:Y:S01]  /*7ef0*/  FADD.FTZ R22, -R4, R22 ;  /* 0x0000001604167221 */ /* 0x000fe20000010100 */
[----:B------:R-:W-:Y:S01]  /*7f00*/  FFMA.FTZ R5, -R171, R171, 1 ;  /* 0x3f800000ab057423 */ /* 0x000fe200000101ab */
[----:B------:R-:W2:Y:S01]  /*7f10*/  LDL R141, [R1+0x14] ;  /* 0x00001400018d7983 */ /* 0x000ea20000100800 */
[----:B------:R-:W-:Y:S01]  /*7f20*/  FMUL.FTZ R21, R16, UR6 ;  /* 0x0000000610157c20 */ /* 0x000fe20008410000 */
[----:B------:R-:W-:Y:S01]  /*7f30*/  FMUL.FTZ R19, R231, R19 ;  /* 0x00000013e7137220 */ /* 0x000fe20000410000 */
[----:B------:R-:W-:Y:S01]  /*7f40*/  FMUL.FTZ R18, R232, R18 ;  /* 0x00000012e8127220 */ /* 0x000fe20000410000 */
[----:B------:R-:W2:Y:S01]  /*7f50*/  LDL R140, [R1+0x24] ;  /* 0x00002400018c7983 */ /* 0x000ea20000100800 */
[----:B------:R-:W-:Y:S01]  /*7f60*/  FMUL.FTZ R16, R7, UR6 ;  /* 0x0000000607107c20 */ /* 0x000fe20008410000 */
[----:B------:R-:W-:Y:S01]  /*7f70*/  FADD.FTZ R23, -R4, R23 ;  /* 0x0000001704177221 */ /* 0x000fe20000010100 */
[----:B------:R-:W-:Y:S01]  /*7f80*/  FMUL.FTZ R22, R222, R22 ;  /* 0x00000016de167220 */ /* 0x000fe20000410000 */
[----:B------:R-:W2:Y:S01]  /*7f90*/  LDL R139, [R1+0x20] ;  /* 0x00002000018b7983 */ /* 0x000ea20000100800 */
[----:B------:R-:W-:Y:S01]  /*7fa0*/  FMUL.FTZ R7, R6, UR6 ;  /* 0x0000000606077c20 */ /* 0x000fe20008410000 */
[----:B------:R-:W-:Y:S01]  /*7fb0*/  FMUL.FTZ R6, R5, UR6 ;  /* 0x0000000605067c20 */ /* 0x000fe20008410000 */
[----:B------:R-:W-:Y:S01]  /*7fc0*/  FMUL.FTZ R18, R18, R21 ;  /* 0x0000001512127220 */ /* 0x000fe20000410000 */
[----:B------:R-:W2:Y:S01]  /*7fd0*/  LDL R138, [R1+0x8] ;  /* 0x00000800018a7983 */ /* 0x000ea20000100800 */
[----:B------:R-:W-:Y:S01]  /*7fe0*/  FMUL.FTZ R5, R19, R16 ;  /* 0x0000001013057220 */ /* 0x000fe20000410000 */
[----:B------:R-:W-:Y:S01]  /*7ff0*/  FMUL.FTZ R17, R37, R36 ;  /* 0x0000002425117220 */ /* 0x000fe20000410000 */
[----:B------:R-:W-:Y:S01]  /*8000*/  FMUL.FTZ R20, R48, R33 ;  /* 0x0000002130147220 */ /* 0x000fe20000410000 */
[----:B------:R-:W2:Y:S01]  /*8010*/  LDL R137, [R1+0x10] ;  /* 0x0000100001897983 */ /* 0x000ea20000100800 */
[----:B------:R-:W-:Y:S01]  /*8020*/  FMUL.FTZ R23, R221, R23 ;  /* 0x00000017dd177220 */ /* 0x000fe20000410000 */
[----:B------:R-:W-:Y:S01]  /*8030*/  FMUL.FTZ R22, R22, R7 ;  /* 0x0000000716167220 */ /* 0x000fe20000410000 */
[----:B------:R-:W-:Y:S01]  /*8040*/  FFMA.FTZ R16, -R165, R165, 1 ;  /* 0x3f800000a5107423 */ /* 0x000fe200000101a5 */
[----:B------:R-:W-:Y:S01]  /*8050*/  FFMA.FTZ R7, -R164, R164, 1 ;  /* 0x3f800000a4077423 */ /* 0x000fe200000101a4 */
[----:B------:R-:W-:Y:S01]  /*8060*/  F2FP.BF16.F32.PACK_AB R5, R5, R18 ;  /* 0x000000120505723e */ /* 0x000fe200000010ff */
[----:B------:R-:W-:Y:S01]  /*8070*/  FMUL.FTZ R23, R23, R6 ;  /* 0x0000000617177220 */ /* 0x000fe20000410000 */
[----:B------:R-:W-:Y:S01]  /*8080*/  F2FP.BF16.F32.PACK_AB R6, R17, R20 ;  /* 0x000000141106723e */ /* 0x000fe200000010ff */
[----:B------:R-:W-:Y:S01]  /*8090*/  FMUL.FTZ R18, R16, UR6 ;  /* 0x0000000610127c20 */ /* 0x000fe20008410000 */
[----:B------:R-:W-:Y:S01]  /*80a0*/  FMUL.FTZ R17, R7, UR6 ;  /* 0x0000000607117c20 */ /* 0x000fe20008410000 */
[C---:B------:R-:W-:Y:S01]  /*80b0*/  FADD.FTZ R38, -R4.reuse, R38 ;  /* 0x0000002604267221 */ /* 0x040fe20000010100 */
[----:B------:R-:W-:Y:S01]  /*80c0*/  FFMA.FTZ R16, -R161, R161, 1 ;  /* 0x3f800000a1107423 */ /* 0x000fe200000101a1 */
[----:B------:R-:W-:Y:S01]  /*80d0*/  FADD.FTZ R39, -R4, R39 ;  /* 0x0000002704277221 */ /* 0x000fe20000010100 */
[----:B------:R-:W-:Y:S01]  /*80e0*/  FFMA.FTZ R7, -R160, R160, 1 ;  /* 0x3f800000a0077423 */ /* 0x000fe200000101a0 */
[----:B------:R-:W-:Y:S01]  /*80f0*/  FMUL.FTZ R38, R204, R38 ;  /* 0x00000026cc267220 */ /* 0x000fe20000410000 */
[----:B------:R-:W-:Y:S01]  /*8100*/  FMUL.FTZ R16, R16, UR6 ;  /* 0x0000000610107c20 */ /* 0x000fe20008410000 */
[----:B------:R-:W-:Y:S01]  /*8110*/  FMUL.FTZ R39, R203, R39 ;  /* 0x00000027cb277220 */ /* 0x000fe20000410000 */
[----:B------:R-:W-:Y:S01]  /*8120*/  FMUL.FTZ R7, R7, UR6 ;  /* 0x0000000607077c20 */ /* 0x000fe20008410000 */
[----:B------:R-:W-:Y:S01]  /*8130*/  F2FP.BF16.F32.PACK_AB R36, R23, R22 ;  /* 0x000000161724723e */ /* 0x000fe200000010ff */
[----:B------:R-:W-:Y:S01]  /*8140*/  FMUL.FTZ R38, R38, R16 ;  /* 0x0000001026267220 */ /* 0x000fe20000410000 */
[C---:B------:R-:W-:Y:S01]  /*8150*/  FADD.FTZ R50, -R4.reuse, R50 ;  /* 0x0000003204327221 */ /* 0x040fe20000010100 */
[----:B------:R-:W-:Y:S01]  /*8160*/  FMUL.FTZ R22, R39, R7 ;  /* 0x0000000727167220 */ /* 0x000fe20000410000 */
[----:B------:R-:W-:Y:S01]  /*8170*/  FFMA.FTZ R16, -R157, R157, 1 ;  /* 0x3f8000009d107423 */ /* 0x000fe2000001019d */
[----:B------:R-:W-:Y:S01]  /*8180*/  FADD.FTZ R51, -R4, R51 ;  /* 0x0000003304337221 */ /* 0x000fe20000010100 */
[----:B------:R-:W-:Y:S01]  /*8190*/  FFMA.FTZ R7, -R156, R156, 1 ;  /* 0x3f8000009c077423 */ /* 0x000fe2000001019c */
[C---:B------:R-:W-:Y:S01]  /*81a0*/  FADD.FTZ R34, -R4.reuse, R34 ;  /* 0x0000002204227221 */ /* 0x040fe20000010100 */
[----:B------:R-:W-:Y:S01]  /*81b0*/  FADD.FTZ R35, -R4, R35 ;  /* 0x0000002304237221 */ /* 0x000fe20000010100 */
[----:B------:R-:W-:Y:S01]  /*81c0*/  FMUL.FTZ R50, R177, R50 ;  /* 0x00000032b1327220 */ /* 0x000fe20000410000 */
[----:B------:R-:W-:Y:S01]  /*81d0*/  FMUL.FTZ R16, R16, UR6 ;  /* 0x0000000610107c20 */ /* 0x000fe20008410000 */
[C---:B------:R-:W-:Y:S01]  /*81e0*/  FADD.FTZ R54, -R4.reuse, R54 ;  /* 0x0000003604367221 */ /* 0x040fe20000010100 */
[C---:B------:R-:W-:Y:S01]  /*81f0*/  FADD.FTZ R55, -R4.reuse, R55 ;  /* 0x0000003704377221 */ /* 0x040fe20000010100 */
[C---:B------:R-:W-:Y:S01]  /*8200*/  FADD.FTZ R66, -R4.reuse, R66 ;  /* 0x0000004204427221 */ /* 0x040fe20000010100 */
[----:B------:R-:W-:Y:S01]  /*8210*/  FADD.FTZ R67, -R4, R67 ;  /* 0x0000004304437221 */ /* 0x000fe20000010100 */
[----:B------:R-:W-:Y:S01]  /*8220*/  FMUL.FTZ R51, R176, R51 ;  /* 0x00000033b0337220 */ /* 0x000fe20000410000 */
[----:B------:R-:W-:Y:S01]  /*8230*/  FMUL.FTZ R7, R7, UR6 ;  /* 0x0000000607077c20 */ /* 0x000fe20008410000 */
[----:B------:R-:W-:Y:S01]  /*8240*/  FFMA.FTZ R4, -R152, R152, 1 ;  /* 0x3f80000098047423 */ /* 0x000fe20000010198 */
[----:B------:R-:W-:Y:S01]  /*8250*/  FMUL.FTZ R50, R50, R16 ;  /* 0x0000001032327220 */ /* 0x000fe20000410000 */
[----:B------:R-:W-:Y:S01]  /*8260*/  FMUL.FTZ R67, R166, R67 ;  /* 0x00000043a6437220 */ /* 0x000fe20000410000 */
[----:B------:R-:W-:Y:S01]  /*8270*/  FMUL.FTZ R21, R51, R7 ;  /* 0x0000000733157220 */ /* 0x000fe20000410000 */
[----:B------:R-:W-:Y:S01]  /*8280*/  FMUL.FTZ R4, R4, UR6 ;  /* 0x0000000604047c20 */ /* 0x000fe20008410000 */
[----:B------:R-:W-:Y:S01]  /*8290*/  FFMA.FTZ R16, -R154, R154, 1 ;  /* 0x3f8000009a107423 */ /* 0x000fe2000001019a */
[----:B------:R-:W-:Y:S01]  /*82a0*/  FFMA.FTZ R7, -R153, R153, 1 ;  /* 0x3f80000099077423 */ /* 0x000fe20000010199 */
[----:B------:R-:W-:Y:S01]  /*82b0*/  FMUL.FTZ R55, R170, R55 ;  /* 0x00000037aa377220 */ /* 0x000fe20000410000 */
[----:B------:R-:W-:Y:S01]  /*82c0*/  FMUL.FTZ R33, R67, R4 ;  /* 0x0000000443217220 */ /* 0x000fe20000410000 */
[----:B------:R-:W-:Y:S01]  /*82d0*/  FMUL.FTZ R16, R16, UR6 ;  /* 0x0000000610107c20 */ /* 0x000fe20008410000 */
[----:B------:R-:W-:Y:S01]  /*82e0*/  FMUL.FTZ R66, R167, R66 ;  /* 0x00000042a7427220 */ /* 0x000fe20000410000 */
[----:B------:R-:W-:Y:S01]  /*82f0*/  FMUL.FTZ R7, R7, UR6 ;  /* 0x0000000607077c20 */ /* 0x000fe20008410000 */
[C---:B------:R-:W-:Y:S01]  /*8300*/  FADD.FTZ R8, -R2.reuse, R8 ;  /* 0x0000000802087221 */ /* 0x040fe20000010100 */
[----:B------:R-:W-:Y:S01]  /*8310*/  FADD.FTZ R13, -R2, R13 ;  /* 0x0000000d020d7221 */ /* 0x000fe20000010100 */
[----:B------:R-:W-:Y:S01]  /*8320*/  FFMA.FTZ R4, -R207, R207, 1 ;  /* 0x3f800000cf047423 */ /* 0x000fe200000101cf */
[----:B------:R-:W-:Y:S01]  /*8330*/  FMUL.FTZ R32, R55, R16 ;  /* 0x0000001037207220 */ /* 0x000fe20000410000 */
        /* <DEDUP_REMOVED lines=8> */
[----:B------:R-:W-:Y:S01]  /*83c0*/  FMUL.FTZ R35, R209, R35 ;  /* 0x00000023d1237220 */ /* 0x000fe20000410000 */
[----:B------:R-:W-:Y:S01]  /*83d0*/  FMUL.FTZ R13, R13, R4 ;  /* 0x000000040d0d7220 */ /* 0x000fe20000410000 */
[----:B------:R-:W-:Y:S01]  /*83e0*/  FADD.FTZ R29, -R2, R29 ;  /* 0x0000001d021d7221 */ /* 0x000fe20000010100 */
[----:B------:R-:W-:Y:S01]  /*83f0*/  FMUL.FTZ R9, R247, R9 ;  /* 0x00000009f7097220 */ /* 0x000fe20000410000 */
[----:B------:R-:W-:Y:S01]  /*8400*/  FMUL.FTZ R8, R8, UR6 ;  /* 0x0000000608087c20 */ /* 0x000fe20008410000 */
[----:B------:R-:W-:Y:S01]  /*8410*/  FMUL.FTZ R7, R7, UR6 ;  /* 0x0000000607077c20 */ /* 0x000fe20008410000 */
[----:B------:R-:W-:Y:S01]  /*8420*/  FFMA.FTZ R4, -R197, R197, 1 ;  /* 0x3f800000c5047423 */ /* 0x000fe200000101c5 */
[----:B------:R-:W-:Y:S01]  /*8430*/  FMUL.FTZ R18, R34, R18 ;  /* 0x0000001222127220 */ /* 0x000fe20000410000 */
[----:B------:R-:W-:Y:S01]  /*8440*/  FMUL.FTZ R23, R35, R17 ;  /* 0x0000001123177220 */ /* 0x000fe20000410000 */
[----:B------:R-:W-:Y:S01]  /*8450*/  FMUL.FTZ R29, R235, R29 ;  /* 0x0000001deb1d7220 */ /* 0x000fe20000410000 */
[----:B------:R-:W-:Y:S01]  /*8460*/  FMUL.FTZ R16, R16, R8 ;  /* 0x0000000810107220 */ /* 0x000fe20000410000 */
[----:B------:R-:W-:Y:S01]  /*8470*/  FMUL.FTZ R9, R9, R7 ;  /* 0x0000000709097220 */ /* 0x000fe20000410000 */
[----:B------:R-:W-:Y:S01]  /*8480*/  FMUL.FTZ R4, R4, UR6 ;  /* 0x0000000604047c20 */ /* 0x000fe20008410000 */
[----:B------:R-:W-:Y:S01]  /*8490*/  F2FP.BF16.F32.PACK_AB R23, R23, R18 ;  /* 0x000000121717723e */ /* 0x000fe200000010ff */
[C---:B------:R-:W-:Y:S01]  /*84a0*/  FADD.FTZ R12, -R2.reuse, R12 ;  /* 0x0000000c020c7221 */ /* 0x040fe20000010100 */
[----:B------:R-:W-:Y:S01]  /*84b0*/  FADD.FTZ R25, -R2, R25 ;  /* 0x0000001902197221 */ /* 0x000fe20000010100 */
[----:B------:R-:W-:Y:S01]  /*84c0*/  FMUL.FTZ R18, R29, R4 ;  /* 0x000000041d127220 */ /* 0x000fe20000410000 */
[----:B------:R-:W-:Y:S01]  /*84d0*/  F2FP.BF16.F32.PACK_AB R4, R9, R16 ;  /* 0x000000100904723e */ /* 0x000fe200000010ff */
[----:B------:R-:W-:Y:S01]  /*84e0*/  FMUL.FTZ R12, R244, R12 ;  /* 0x0000000cf40c7220 */ /* 0x000fe20000410000 */
[----:B------:R-:W-:Y:S01]  /*84f0*/  FFMA.FTZ R7, -R201, R201, 1 ;  /* 0x3f800000c9077423 */ /* 0x000fe200000101c9 */
[----:B------:R-:W-:Y:S01]  /*8500*/  FMUL.FTZ R25, R239, R25 ;  /* 0x00000019ef197220 */ /* 0x000fe20000410000 */
[C---:B------:R-:W-:Y:S01]  /*8510*/  FADD.FTZ R28, -R2.reuse, R28 ;  /* 0x0000001c021c7221 */ /* 0x040fe20000010100 */
[C---:B------:R-:W-:Y:S01]  /*8520*/  FADD.FTZ R41, -R2.reuse, R41 ;  /* 0x0000002902297221 */ /* 0x040fe20000010100 */
[----:B------:R-:W-:Y:S01]  /*8530*/  FMUL.FTZ R7, R7, UR6 ;  /* 0x0000000607077c20 */ /* 0x000fe20008410000 */
[----:B------:R-:W-:Y:S01]  /*8540*/  FADD.FTZ R24, -R2, R24 ;  /* 0x0000001802187221 */ /* 0x000fe20000010100 */
[----:B------:R-:W-:Y:S01]  /*8550*/  FMUL.FTZ R28, R236, R28 ;  /* 0x0000001cec1c7220 */ /* 0x000fe20000410000 */
[----:B------:R-:W-:Y:S01]  /*8560*/  FMUL.FTZ R41, R226, R41 ;  /* 0x00000029e2297220 */ /* 0x000fe20000410000 */
[----:B------:R-:W-:Y:S01]  /*8570*/  FMUL.FTZ R19, R25, R7 ;  /* 0x0000000719137220 */ /* 0x000fe20000410000 */
[----:B------:R-:W-:Y:S01]  /*8580*/  FFMA.FTZ R7, -R182, R182, 1 ;  /* 0x3f800000b6077423 */ /* 0x000fe200000101b6 */
[C---:B------:R-:W-:Y:S01]  /*8590*/  FADD.FTZ R40, -R2.reuse, R40 ;  /* 0x0000002802287221 */ /* 0x040fe20000010100 */
[C---:B------:R-:W-:Y:S01]  /*85a0*/  FADD.FTZ R44, -R2.reuse, R44 ;  /* 0x0000002c022c7221 */ /* 0x040fe20000010100 */
[C---:B------:R-:W-:Y:S01]  /*85b0*/  FADD.FTZ R45, -R2.reuse, R45 ;  /* 0x0000002d022d7221 */ /* 0x040fe20000010100 */
[----:B------:R-:W-:Y:S01]  /*85c0*/  FMUL.FTZ R7, R7, UR6 ;  /* 0x0000000607077c20 */ /* 0x000fe20008410000 */
[C---:B------:R-:W-:Y:S01]  /*85d0*/  FADD.FTZ R56, -R2.reuse, R56 ;  /* 0x0000003802387221 */ /* 0x040fe20000010100 */
[C---:B------:R-:W-:Y:S01]  /*85e0*/  FADD.FTZ R57, -R2.reuse, R57 ;  /* 0x0000003902397221 */ /* 0x040fe20000010100 */
[C---:B------:R-:W-:Y:S01]  /*85f0*/  FADD.FTZ R60, -R2.reuse, R60 ;  /* 0x0000003c023c7221 */ /* 0x040fe20000010100 */
[----:B------:R-:W-:Y:S01]  /*8600*/  FADD.FTZ R61, -R2, R61 ;  /* 0x0000003d023d7221 */ /* 0x000fe20000010100 */
[----:B------:R-:W-:Y:S01]  /*8610*/  FFMA.FTZ R2, -R162, R162, 1 ;  /* 0x3f800000a2027423 */ /* 0x000fe200000101a2 */
[----:B------:R-:W-:Y:S01]  /*8620*/  FMUL.FTZ R44, R219, R44 ;  /* 0x0000002cdb2c7220 */ /* 0x000fe20000410000 */
[----:B------:R-:W-:Y:S01]  /*8630*/  FMUL.FTZ R45, R217, R45 ;  /* 0x0000002dd92d7220 */ /* 0x000fe20000410000 */
[----:B------:R-:W-:Y:S01]  /*8640*/  FFMA.FTZ R8, -R202, R202, 1 ;  /* 0x3f800000ca087423 */ /* 0x000fe200000101ca */
[----:B------:R-:W-:Y:S01]  /*8650*/  FFMA.FTZ R17, -R155, R155, 1 ;  /* 0x3f8000009b117423 */ /* 0x000fe2000001019b */
[----:B------:R-:W-:Y:S01]  /*8660*/  FMUL.FTZ R61, R178, R61 ;  /* 0x0000003db23d7220 */ /* 0x000fe20000410000 */
[----:B------:R-:W-:Y:S01]  /*8670*/  FMUL.FTZ R24, R240, R24 ;  /* 0x00000018f0187220 */ /* 0x000fe20000410000 */
[----:B------:R-:W-:Y:S01]  /*8680*/  FMUL.FTZ R8, R8, UR6 ;  /* 0x0000000608087c20 */ /* 0x000fe20008410000 */
        /* <DEDUP_REMOVED lines=8> */
[C---:B------:R-:W-:Y:S01]  /*8710*/  FADD.FTZ R15, -R0.reuse, R15 ;  /* 0x0000000f000f7221 */ /* 0x040fe20000010100 */
[----:B------:R-:W-:Y:S01]  /*8720*/  FADD.FTZ R14, -R0, R14 ;  /* 0x0000000e000e7221 */ /* 0x000fe20000010100 */
[----:B------:R-:W-:Y:S01]  /*8730*/  FMUL.FTZ R8, R8, UR6 ;  /* 0x0000000608087c20 */ /* 0x000fe20008410000 */
[----:B------:R-:W-:Y:S01]  /*8740*/  FADD.FTZ R26, -R0, R26 ;  /* 0x0000001a001a7221 */ /* 0x000fe20000010100 */
[----:B------:R-:W-:Y:S01]  /*8750*/  FMUL.FTZ R15, R251, R15 ;  /* 0x0000000ffb0f7220 */ /* 0x000fe20000410000 */
[----:B------:R-:W-:Y:S01]  /*8760*/  FMUL.FTZ R14, R252, R14 ;  /* 0x0000000efc0e7220 */ /* 0x000fe20000410000 */
        /* <DEDUP_REMOVED lines=12> */
[----:B------:R-:W-:Y:S01]  /*8830*/  F2FP.BF16.F32.PACK_AB R19, R19, R24 ;  /* 0x000000181313723e */ /* 0x000fe200000010ff */
[C---:B------:R-:W-:Y:S01]  /*8840*/  FADD.FTZ R58, -R0.reuse, R58 ;  /* 0x0000003a003a7221 */ /* 0x040fe20000010100 */
[----:B------:R-:W-:Y:S01]  /*8850*/  FMUL.FTZ R31, R245, R31 ;  /* 0x0000001ff51f7220 */ /* 0x000fe20000410000 */
[C---:B------:R-:W-:Y:S01]  /*8860*/  FADD.FTZ R59, -R0.reuse, R59 ;  /* 0x0000003b003b7221 */ /* 0x040fe20000010100 */
[----:B------:R-:W-:Y:S01]  /*8870*/  FADD.FTZ R47, -R0, R47 ;  /* 0x0000002f002f7221 */ /* 0x000fe20000010100 */
[----:B------:R-:W-:Y:S01]  /*8880*/  FMUL.FTZ R58, R234, R58 ;  /* 0x0000003aea3a7220 */ /* 0x000fe20000410000 */
[----:B------:R-:W-:Y:S01]  /*8890*/  F2FP.BF16.F32.PACK_AB R22, R22, R38 ;  /* 0x000000261616723e */ /* 0x000fe200000010ff */
[----:B------:R-:W-:Y:S01]  /*88a0*/  FMUL.FTZ R59, R233, R59 ;  /* 0x0000003be93b7220 */ /* 0x000fe20000410000 */
[----:B------:R-:W-:Y:S01]  /*88b0*/  FMUL.FTZ R47, R237, R47 ;  /* 0x0000002fed2f7220 */ /* 0x000fe20000410000 */
[C---:B------:R-:W-:Y:S01]  /*88c0*/  FADD.FTZ R42, -R0.reuse, R42 ;  /* 0x0000002a002a7221 */ /* 0x040fe20000010100 */
[C---:B------:R-:W-:Y:S01]  /*88d0*/  FADD.FTZ R62, -R0.reuse, R62 ;  /* 0x0000003e003e7221 */ /* 0x040fe20000010100 */
[----:B------:R-:W-:Y:S01]  /*88e0*/  F2FP.BF16.F32.PACK_AB R21, R21, R50 ;  /* 0x000000321515723e */ /* 0x000fe200000010ff */
[----:B------:R-:W-:Y:S01]  /*88f0*/  FADD.FTZ R63, -R0, R63 ;  /* 0x0000003f003f7221 */ /* 0x000fe20000010100 */
[----:B------:R-:W-:Y:S01]  /*8900*/  FMUL.FTZ R42, R242, R42 ;  /* 0x0000002af22a7220 */ /* 0x000fe20000410000 */
[----:B------:R-:W-:Y:S01]  /*8910*/  FMUL.FTZ R62, R230, R62 ;  /* 0x0000003ee63e7220 */ /* 0x000fe20000410000 */
[----:B------:R-:W-:Y:S01]  /*8920*/  FFMA.FTZ R0, -R173, R173, 1 ;  /* 0x3f800000ad007423 */ /* 0x000fe200000101ad */
[----:B------:R-:W-:Y:S01]  /*8930*/  FMUL.FTZ R63, R225, R63 ;  /* 0x0000003fe13f7220 */ /* 0x000fe20000410000 */
[----:B------:R-:W-:Y:S01]  /*8940*/  F2FP.BF16.F32.PACK_AB R32, R32, R54 ;  /* 0x000000362020723e */ /* 0x000fe200000010ff */
[----:B------:R-:W1:Y:S01]  /*8950*/  S2R R151, SR_TID.X ;  /* 0x0000000000977919 */ /* 0x000e620000002100 */
[----:B------:R-:W-:Y:S01]  /*8960*/  FMUL.FTZ R0, R0, UR6 ;  /* 0x0000000600007c20 */ /* 0x000fe20008410000 */
[----:B------:R-:W-:Y:S02]  /*8970*/  F2FP.BF16.F32.PACK_AB R33, R33, R66 ;  /* 0x000000422121723e */ /* 0x000fe400000010ff */
[----:B------:R-:W-:Y:S01]  /*8980*/  SHF.L.U32 R40, R192, 0x1, RZ ;  /* 0x00000001c0287819 */ /* 0x000fe200000006ff */
[----:B------:R-:W1:Y:S02]  /*8990*/  S2R R152, SR_TID.X ;  /* 0x0000000000987919 */ /* 0x000e640000002100 */
[----:B-1----:R-:W-:Y:S04]  /*89a0*/  SHF.R.S32.HI R151, RZ, 0x1f, R151 ;  /* 0x0000001fff977819 */ /* 0x002fe80000011497 */
[----:B------:R-:W-:Y:S04]  /*89b0*/  LEA.HI R151, R151, R152, RZ, 0x3 ;  /* 0x0000009897977211 */ /* 0x000fe800078f18ff */
[----:B------:R-:W-:Y:S01]  /*89c0*/  SHF.R.S32.HI R151, RZ, 0x3, R151 ;  /* 0x00000003ff977819 */ /* 0x000fe20000011497 */
[----:B---3--:R-:W-:Y:S02]  /*89d0*/  FMUL.FTZ R10, R136, R10 ;  /* 0x0000000a880a7220 */ /* 0x008fe40000410000 */
[----:B------:R-:W3:Y:S01]  /*89e0*/  LDL R136, [R1+0x1c] ;  /* 0x00001c0001887983 */ /* 0x000ee20000100800 */
[----:B----4-:R-:W-:Y:S03]  /*89f0*/  FMUL.FTZ R11, R65, R11 ;  /* 0x0000000b410b7220 */ /* 0x010fe60000410000 */
[----:B------:R-:W4:Y:S04]  /*8a00*/  LDL R65, [R1+0x18] ;  /* 0x0000180001417983 */ /* 0x000f280000100800 */
[----:B--2---:R-:W-:Y:S04]  /*8a10*/  STS [R142+0x14000], R132 ;  /* 0x014000848e007388 */ /* 0x004fe80000000800 */
[----:B------:R1:W-:Y:S04]  /*8a20*/  STS [R142+0x14400], R6 ;  /* 0x014400068e007388 */ /* 0x0003e80000000800 */
[----:B------:R-:W-:Y:S04]  /*8a30*/  STS [R141+0x14000], R133 ;  /* 0x014000858d007388 */ /* 0x000fe80000000800 */
[----:B------:R2:W-:Y:S04]  /*8a40*/  STS [R141+0x14400], R5 ;  /* 0x014400058d007388 */ /* 0x0005e80000000800 */
[----:B------:R2:W-:Y:S01]  /*8a50*/  STS [R142+0x16000], R4 ;  /* 0x016000048e007388 */ /* 0x0005e20000000800 */
[----:B-1----:R-:W-:Y:S04]  /*8a60*/  FFMA.FTZ R6, -R208, R208, 1 ;  /* 0x3f800000d0067423 */ /* 0x002fe800000101d0 */
[----:B------:R-:W-:Y:S04]  /*8a70*/  FMUL.FTZ R6, R6, UR6 ;  /* 0x0000000606067c20 */ /* 0x000fe80008410000 */
[----:B------:R-:W-:Y:S01]  /*8a80*/  FMUL.FTZ R12, R12, R6 ;  /* 0x000000060c0c7220 */ /* 0x000fe20000410000 */
[----:B------:R-:W-:Y:S01]  /*8a90*/  FFMA.FTZ R6, -R198, R198, 1 ;  /* 0x3f800000c6067423 */ /* 0x000fe200000101c6 */
[----:B--2---:R-:W-:Y:S01]  /*8aa0*/  FFMA.FTZ R5, -R168, R168, 1 ;  /* 0x3f800000a8057423 */ /* 0x004fe200000101a8 */
[----:B------:R-:W-:Y:S02]  /*8ab0*/  FFMA.FTZ R4, -R229, R229, 1 ;  /* 0x3f800000e5047423 */ /* 0x000fe400000101e5 */
[----:B------:R-:W-:Y:S01]  /*8ac0*/  FMUL.FTZ R6, R6, UR6 ;  /* 0x0000000606067c20 */ /* 0x000fe20008410000 */
[----:B------:R-:W-:Y:S01]  /*8ad0*/  F2FP.BF16.F32.PACK_AB R20, R13, R12 ;  /* 0x0000000c0d14723e */ /* 0x000fe200000010ff */
[----:B------:R-:W-:Y:S01]  /*8ae0*/  FMUL.FTZ R13, R41, R7 ;  /* 0x00000007290d7220 */ /* 0x000fe20000410000 */
[----:B------:R-:W-:Y:S01]  /*8af0*/  FMUL.FTZ R5, R5, UR6 ;  /* 0x0000000605057c20 */ /* 0x000fe20008410000 */
[----:B------:R-:W-:Y:S01]  /*8b00*/  FMUL.FTZ R28, R28, R6 ;  /* 0x000000061c1c7220 */ /* 0x000fe20000410000 */
[----:B------:R-:W-:Y:S01]  /*8b10*/  FFMA.FTZ R6, -R169, R169, 1 ;  /* 0x3f800000a9067423 */ /* 0x000fe200000101a9 */
[----:B------:R-:W-:Y:S01]  /*8b20*/  FMUL.FTZ R7, R2, UR6 ;  /* 0x0000000602077c20 */ /* 0x000fe20008410000 */
[----:B------:R-:W-:Y:S01]  /*8b30*/  FFMA.FTZ R2, -R158, R158, 1 ;  /* 0x3f8000009e027423 */ /* 0x000fe2000001019e */
[----:B------:R-:W-:Y:S01]  /*8b40*/  FMUL.FTZ R12, R45, R5 ;  /* 0x000000052d0c7220 */ /* 0x000fe20000410000 */
[----:B------:R-:W-:Y:S01]  /*8b50*/  FMUL.FTZ R6, R6, UR6 ;  /* 0x0000000606067c20 */ /* 0x000fe20008410000 */
[----:B------:R-:W-:Y:S01]  /*8b60*/  FFMA.FTZ R5, -R159, R159, 1 ;  /* 0x3f8000009f057423 */ /* 0x000fe2000001019f */
[----:B------:R-:W-:Y:S01]  /*8b70*/  FMUL.FTZ R2, R2, UR6 ;  /* 0x0000000602027c20 */ /* 0x000fe20008410000 */
[----:B------:R-:W-:Y:S01]  /*8b80*/  F2FP.BF16.F32.PACK_AB R13, R13, R8 ;  /* 0x000000080d0d723e */ /* 0x000fe200000010ff */
[----:B------:R-:W-:Y:S01]  /*8b90*/  FMUL.FTZ R44, R44, R6 ;  /* 0x000000062c2c7220 */ /* 0x000fe20000410000 */
[----:B------:R-:W-:Y:S01]  /*8ba0*/  FFMA.FTZ R6, -R163, R163, 1 ;  /* 0x3f800000a3067423 */ /* 0x000fe200000101a3 */
[----:B------:R-:W-:Y:S01]  /*8bb0*/  FMUL.FTZ R16, R61, R2 ;  /* 0x000000023d107220 */ /* 0x000fe20000410000 */
[----:B------:R-:W-:Y:S01]  /*8bc0*/  FMUL.FTZ R5, R5, UR6 ;  /* 0x0000000605057c20 */ /* 0x000fe20008410000 */
[----:B------:R-:W-:Y:S01]  /*8bd0*/  FFMA.FTZ R2, -R228, R228, 1 ;  /* 0x3f800000e4027423 */ /* 0x000fe200000101e4 */
[----:B------:R-:W-:Y:S01]  /*8be0*/  FMUL.FTZ R6, R6, UR6 ;  /* 0x0000000606067c20 */ /* 0x000fe20008410000 */
[----:B------:R-:W-:Y:S01]  /*8bf0*/  FMUL.FTZ R56, R56, R7 ;  /* 0x0000000738387220 */ /* 0x000fe20000410000 */
[----:B------:R-:W-:Y:S01]  /*8c00*/  FMUL.FTZ R60, R60, R5 ;  /* 0x000000053c3c7220 */ /* 0x000fe20000410000 */
        /* <DEDUP_REMOVED lines=8> */
[----:B------:R-:W-:Y:S01]  /*8c90*/  F2FP.BF16.F32.PACK_AB R18, R18, R28 ;  /* 0x0000001c1212723e */ /* 0x000fe200000010ff */
[----:B------:R-:W-:Y:S01]  /*8ca0*/  FMUL.FTZ R2, R2, UR6 ;  /* 0x0000000602027c20 */ /* 0x000fe20008410000 */
[----:B------:R-:W-:Y:S01]  /*8cb0*/  F2FP.BF16.F32.PACK_AB R12, R12, R44 ;  /* 0x0000002c0c0c723e */ /* 0x000fe200000010ff */
[----:B------:R-:W-:Y:S01]  /*8cc0*/  FMUL.FTZ R14, R14, R4 ;  /* 0x000000040e0e7220 */ /* 0x000fe20000410000 */
[----:B------:R-:W-:Y:S01]  /*8cd0*/  F2FP.BF16.F32.PACK_AB R9, R9, R6 ;  /* 0x000000060909723e */ /* 0x000fe200000010ff */
[----:B------:R-:W-:Y:S01]  /*8ce0*/  FMUL.FTZ R8, R15, R2 ;  /* 0x000000020f087220 */ /* 0x000fe20000410000 */
[----:B------:R-:W-:Y:S01]  /*8cf0*/  FFMA.FTZ R4, -R220, R220, 1 ;  /* 0x3f800000dc047423 */ /* 0x000fe200000101dc */
[----:B------:R-:W-:Y:S01]  /*8d00*/  FFMA.FTZ R2, -R218, R218, 1 ;  /* 0x3f800000da027423 */ /* 0x000fe200000101da */
[----:B------:R-:W-:Y:S01]  /*8d10*/  FFMA.FTZ R6, -R206, R206, 1 ;  /* 0x3f800000ce067423 */ /* 0x000fe200000101ce */
[----:B------:R-:W-:Y:S01]  /*8d20*/  STS [R142+0x16400], R9 ;  /* 0x016400098e007388 */ /* 0x000fe20000000800 */
[----:B------:R-:W-:Y:S01]  /*8d30*/  F2FP.BF16.F32.PACK_AB R8, R8, R14 ;  /* 0x0000000e0808723e */ /* 0x000fe200000010ff */
[----:B------:R-:W-:Y:S01]  /*8d40*/  FMUL.FTZ R5, R4, UR6 ;  /* 0x0000000604057c20 */ /* 0x000fe20008410000 */
[----:B------:R-:W-:Y:S01]  /*8d50*/  FFMA.FTZ R4, -R216, R216, 1 ;  /* 0x3f800000d8047423 */ /* 0x000fe200000101d8 */
[----:B------:R-:W-:Y:S01]  /*8d60*/  STS [R141+0x16000], R20 ;  /* 0x016000148d007388 */ /* 0x000fe20000000800 */
[----:B------:R-:W-:Y:S01]  /*8d70*/  FMUL.FTZ R7, R2, UR6 ;  /* 0x0000000602077c20 */ /* 0x000fe20008410000 */
[----:B------:R-:W-:Y:S01]  /*8d80*/  FMUL.FTZ R26, R26, R5 ;  /* 0x000000051a1a7220 */ /* 0x000fe20000410000 */
[----:B------:R-:W-:Y:S01]  /*8d90*/  FMUL.FTZ R4, R4, UR6 ;  /* 0x0000000604047c20 */ /* 0x000fe20008410000 */
[----:B------:R-:W-:Y:S01]  /*8da0*/  STS [R141+0x16400], R8 ;  /* 0x016400088d007388 */ /* 0x000fe20000000800 */
[----:B------:R-:W-:Y:S01]  /*8db0*/  FFMA.FTZ R5, -R205, R205, 1 ;  /* 0x3f800000cd057423 */ /* 0x000fe200000101cd */
[----:B------:R-:W-:Y:S01]  /*8dc0*/  FMUL.FTZ R7, R27, R7 ;  /* 0x000000071b077220 */ /* 0x000fe20000410000 */
[----:B------:R-:W-:Y:S01]  /*8dd0*/  FMUL.FTZ R30, R30, R4 ;  /* 0x000000041e1e7220 */ /* 0x000fe20000410000 */
[----:B------:R-:W-:Y:S01]  /*8de0*/  STS [R140+0x14000], R135 ;  /* 0x014000878c007388 */ /* 0x000fe20000000800 */
[----:B------:R-:W-:Y:S01]  /*8df0*/  FFMA.FTZ R4, -R200, R200, 1 ;  /* 0x3f800000c8047423 */ /* 0x000fe200000101c8 */
[----:B------:R-:W-:Y:S01]  /*8e00*/  FMUL.FTZ R5, R5, UR6 ;  /* 0x0000000605057c20 */ /* 0x000fe20008410000 */
[----:B------:R-:W-:Y:S01]  /*8e10*/  FFMA.FTZ R2, -R215, R215, 1 ;  /* 0x3f800000d7027423 */ /* 0x000fe200000101d7 */
[----:B------:R-:W-:Y:S01]  /*8e20*/  STS [R140+0x14400], R36 ;  /* 0x014400248c007388 */ /* 0x000fe20000000800 */
[----:B------:R-:W-:Y:S01]  /*8e30*/  FMUL.FTZ R4, R4, UR6 ;  /* 0x0000000604047c20 */ /* 0x000fe20008410000 */
[----:B------:R-:W-:Y:S01]  /*8e40*/  FMUL.FTZ R43, R43, R5 ;  /* 0x000000052b2b7220 */ /* 0x000fe20000410000 */
[----:B------:R-:W-:Y:S01]  /*8e50*/  FFMA.FTZ R5, -R196, R196, 1 ;  /* 0x3f800000c4057423 */ /* 0x000fe200000101c4 */
[----:B------:R-:W-:Y:S01]  /*8e60*/  STS [R139+0x14000], R134 ;  /* 0x014000868b007388 */ /* 0x000fe20000000800 */
[----:B------:R-:W-:Y:S01]  /*8e70*/  FMUL.FTZ R46, R46, R4 ;  /* 0x000000042e2e7220 */ /* 0x000fe20000410000 */
[----:B------:R-:W-:Y:S01]  /*8e80*/  FMUL.FTZ R2, R2, UR6 ;  /* 0x0000000602027c20 */ /* 0x000fe20008410000 */
[----:B------:R-:W-:Y:S01]  /*8e90*/  FFMA.FTZ R4, -R195, R195, 1 ;  /* 0x3f800000c3047423 */ /* 0x000fe200000101c3 */
[----:B------:R-:W-:Y:S01]  /*8ea0*/  STS [R139+0x14400], R23 ;  /* 0x014400178b007388 */ /* 0x000fe20000000800 */
[----:B------:R-:W-:Y:S01]  /*8eb0*/  F2FP.BF16.F32.PACK_AB R7, R7, R26 ;  /* 0x0000001a0707723e */ /* 0x000fe200000010ff */
[----:B------:R-:W-:Y:S01]  /*8ec0*/  FMUL.FTZ R5, R5, UR6 ;  /* 0x0000000605057c20 */ /* 0x000fe20008410000 */
[----:B------:R-:W-:Y:S01]  /*8ed0*/  FMUL.FTZ R31, R31, R2 ;  /* 0x000000021f1f7220 */ /* 0x000fe20000410000 */
[----:B------:R-:W-:Y:S01]  /*8ee0*/  STS [R140+0x16000], R19 ;  /* 0x016000138c007388 */ /* 0x000fe20000000800 */
[----:B------:R-:W-:Y:S01]  /*8ef0*/  FMUL.FTZ R4, R4, UR6 ;  /* 0x0000000604047c20 */ /* 0x000fe20008410000 */
[----:B------:R-:W-:Y:S01]  /*8f00*/  FMUL.FTZ R58, R58, R5 ;  /* 0x000000053a3a7220 */ /* 0x000fe20000410000 */
[----:B------:R-:W-:Y:S01]  /*8f10*/  FFMA.FTZ R2, -R199, R199, 1 ;  /* 0x3f800000c7027423 */ /* 0x000fe200000101c7 */
[----:B------:R-:W-:Y:S01]  /*8f20*/  STS [R140+0x16400], R7 ;  /* 0x016400078c007388 */ /* 0x000fe20000000800 */
[----:B------:R-:W-:Y:S01]  /*8f30*/  FMUL.FTZ R5, R59, R4 ;  /* 0x000000043b057220 */ /* 0x000fe20000410000 */
[----:B------:R-:W-:Y:S01]  /*8f40*/  F2FP.BF16.F32.PACK_AB R4, R31, R30 ;  /* 0x0000001e1f04723e */ /* 0x000fe200000010ff */
[----:B------:R-:W-:Y:S01]  /*8f50*/  FMUL.FTZ R2, R2, UR6 ;  /* 0x0000000602027c20 */ /* 0x000fe20008410000 */
[----:B------:R-:W-:Y:S01]  /*8f60*/  STS [R139+0x16000], R18 ;  /* 0x016000128b007388 */ /* 0x000fe20000000800 */
[----:B------:R-:W-:Y:S01]  /*8f70*/  FMUL.FTZ R6, R6, UR6 ;  /* 0x0000000606067c20 */ /* 0x000fe20008410000 */
[----:B------:R-:W-:Y:S01]  /*8f80*/  F2FP.BF16.F32.PACK_AB R17, R17, R56 ;  /* 0x000000381111723e */ /* 0x000fe200000010ff */
[----:B------:R-:W-:Y:S01]  /*8f90*/  FMUL.FTZ R47, R47, R2 ;  /* 0x000000022f2f7220 */ /* 0x000fe20000410000 */
[----:B------:R-:W-:Y:S01]  /*8fa0*/  STS [R139+0x16400], R4 ;  /* 0x016400048b007388 */ /* 0x000fe20000000800 */
[----:B------:R-:W-:Y:S01]  /*8fb0*/  FFMA.FTZ R2, -R175, R175, 1 ;  /* 0x3f800000af027423 */ /* 0x000fe200000101af */
[----:B------:R-:W-:Y:S01]  /*8fc0*/  FMUL.FTZ R42, R42, R6 ;  /* 0x000000062a2a7220 */ /* 0x000fe20000410000 */
[----:B------:R-:W-:Y:S01]  /*8fd0*/  FMUL.FTZ R6, R63, R0 ;  /* 0x000000003f067220 */ /* 0x000fe20000410000 */
[----:B------:R-:W-:Y:S01]  /*8fe0*/  STS [R138+0x14000], R64 ;  /* 0x014000408a007388 */ /* 0x000fe20000000800 */
        /* <DEDUP_REMOVED lines=9> */
[----:B------:R-:W-:Y:S03]  /*9080*/  F2FP.BF16.F32.PACK_AB R6, R6, R62 ;  /* 0x0000003e0606723e */ /* 0x000fe600000010ff */
[----:B------:R-:W-:Y:S04]  /*9090*/  STS [R138+0x16000], R13 ;  /* 0x0160000d8a007388 */ /* 0x000fe80000000800 */
[----:B------:R1:W-:Y:S04]  /*90a0*/  STS [R138+0x16400], R2 ;  /* 0x016400028a007388 */ /* 0x0003e80000000800 */
[----:B------:R-:W-:Y:S04]  /*90b0*/  STS [R137+0x16000], R12 ;  /* 0x0160000c89007388 */ /* 0x000fe80000000800 */
[----:B------:R2:W-:Y:S04]  /*90c0*/  STS [R137+0x16400], R0 ;  /* 0x0164000089007388 */ /* 0x0005e80000000800 */
[----:B------:R-:W4:Y:S04]  /*90d0*/  LDL.LU R42, [R1+0x30] ;  /* 0x00003000012a7983 */ /* 0x000f280000300800 */
[----:B------:R-:W4:Y:S04]  /*90e0*/  LDL.LU R41, [R1+0x34] ;  /* 0x0000340001297983 */ /* 0x000f280000300800 */
[----:B------:R-:W4:Y:S01]  /*90f0*/  LDL.64 R180, [R1+0x28] ;  /* 0x0000280001b47983 */ /* 0x000f220000100a00 */
[----:B-1----:R-:W-:Y:S04]  /*9100*/  MOV R2, UR4 ;  /* 0x0000000400027c02 */ /* 0x002fe80008000f00 */
[----:B------:R-:W-:Y:S04]  /*9110*/  IADD3 R2, R40, 0x8000, R2 ;  /* 0x0000800028027810 */ /* 0x000fe80007ffe002 */
[----:B--2---:R-:W-:Y:S01]  /*9120*/  IADD3 R0, R2, R185, RZ ;  /* 0x000000b902007210 */ /* 0x004fe20007ffe0ff */
[----:B---3--:R-:W-:Y:S04]  /*9130*/  STS [R136+0x14000], R52 ;  /* 0x0140003488007388 */ /* 0x008fe80000000800 */
[----:B------:R-:W-:Y:S04]  /*9140*/  STS [R136+0x14400], R32 ;  /* 0x0144002088007388 */ /* 0x000fe80000000800 */
[----:B----4-:R-:W-:Y:S04]  /*9150*/  STS [R65+0x14000], R49 ;  /* 0x0140003141007388 */ /* 0x010fe80000000800 */
        /* <DEDUP_REMOVED lines=29> */
[-C--:B------:R-:W-:Y:S05]  /*9330*/  HMMA.16816.F32.BF16 R76, R28, R26.reuse, R76 ;  /* 0x0000001a1c4c723c */ /* 0x080fea000004184c */
[----:B------:R-:W-:Y:S01]  /*9340*/  MOV R147, R42 ;  /* 0x0000002a00937202 */ /* 0x000fe20000000f00 */
[C---:B------:R-:W-:Y:S01]  /*9350*/  HMMA.16816.F32.BF16 R80, R20.reuse, R26, R80 ;  /* 0x0000001a1450723c */ /* 0x040fe20000041850 */
[----:B------:R-:W3:Y:S04]  /*9360*/  LDSM.16.MT88.4 R24, [R2+0x1800] ;  /* 0x001800000218783b */ /* 0x000ee80000004200 */
[----:B------:R-:W-:Y:S01]  /*9370*/  MOV R146, R41 ;  /* 0x0000002900927202 */ /* 0x000fe20000000f00 */
[-C--:B------:R-:W-:Y:S06]  /*9380*/  HMMA.16816.F32.BF16 R84, R20, R32.reuse, R84 ;  /* 0x000000201454723c */ /* 0x080fec0000041854 */
[C---:B------:R-:W-:Y:S06]  /*9390*/  HMMA.16816.F32.BF16 R88, R28.reuse, R32, R88 ;  /* 0x000000201c58723c */ /* 0x040fec0000041858 */
[-C--:B------:R-:W-:Y:S01]  /*93a0*/  HMMA.16816.F32.BF16 R92, R28, R34.reuse, R92 ;  /* 0x000000221c5c723c */ /* 0x080fe2000004185c */
[----:B------:R-:W4:Y:S05]  /*93b0*/  LDSM.16.MT88.4 R28, [R3+0x21800] ;  /* 0x02180000031c783b */ /* 0x000f2a0000004200 */
[----:B------:R-:W-:Y:S01]  /*93c0*/  HMMA.16816.F32.BF16 R96, R20, R34, R96 ;  /* 0x000000221460723c */ /* 0x000fe20000041860 */
        /* <DEDUP_REMOVED lines=44> */
[C---:B------:R-:W-:Y:S01]  /*9690*/  HMMA.16816.F32.BF16 R88, R28.reuse, R16, R88 ;  /* 0x000000101c58723c */ /* 0x040fe20000041858 */
[----:B------:R-:W4:Y:S05]  /*96a0*/  S2R R16, SR_TID.X ;  /* 0x0000000000107919 */ /* 0x000f2a0000002100 */
[-C--:B------:R-:W-:Y:S01]  /*96b0*/  HMMA.16816.F32.BF16 R92, R28, R18.reuse, R92 ;  /* 0x000000121c5c723c */ /* 0x080fe2000004185c */
[----:B------:R-:W3:Y:S05]  /*96c0*/  LDSM.16.MT88.4 R28, [R3+0x23800] ;  /* 0x02380000031c783b */ /* 0x000eea0000004200 */
[----:B------:R-:W-:Y:S01]  /*96d0*/  HMMA.16816.F32.BF16 R96, R8, R18, R96 ;  /* 0x000000120860723c */ /* 0x000fe20000041860 */
[----:B------:R4:W3:Y:S01]  /*96e0*/  LDSM.16.MT88.4 R8, [R0+0x3800] ;  /* 0x003800000008783b */ /* 0x0008e20000004200 */
[----:B------:R-:W-:Y:S04]  /*96f0*/  BAR.SYNC.DEFER_BLOCKING 0x0 ;  /* 0x0000000000007b1d */ /* 0x000fe80000010000 */
[-C--:B-1----:R-:W-:Y:S06]  /*9700*/  HMMA.16816.F32.BF16 R68, R20, R32.reuse, R68 ;  /* 0x000000201444723c */ /* 0x082fec0000041844 */
[C---:B--2---:R-:W-:Y:S06]  /*9710*/  HMMA.16816.F32.BF16 R72, R36.reuse, R32, R72 ;  /* 0x000000202448723c */ /* 0x044fec0000041848 */
[-C--:B------:R-:W-:Y:S06]  /*9720*/  HMMA.16816.F32.BF16 R76, R36, R34.reuse, R76 ;  /* 0x00000022244c723c */ /* 0x080fec000004184c */
[C---:B------:R-:W-:Y:S05]  /*9730*/  HMMA.16816.F32.BF16 R80, R20.reuse, R34, R80 ;  /* 0x000000221450723c */ /* 0x040fea0000041850 */
[----:B----4-:R-:W-:Y:S01]  /*9740*/  SHF.L.U32 R0, R151, 0x6, RZ ;  /* 0x0000000697007819 */ /* 0x010fe200000006ff */
[-C--:B------:R-:W-:Y:S05]  /*9750*/  HMMA.16816.F32.BF16 R84, R20, R4.reuse, R84 ;  /* 0x000000041454723c */ /* 0x080fea0000041854 */
[----:B------:R-:W-:Y:S01]  /*9760*/  LOP3.LUT R0, R0, 0x1c0, RZ, 0xc0, !PT ;  /* 0x000001c000007812 */ /* 0x000fe200078ec0ff */
[C---:B------:R-:W-:Y:S06]  /*9770*/  HMMA.16816.F32.BF16 R88, R36.reuse, R4, R88 ;  /* 0x000000042458723c */ /* 0x040fec0000041858 */
[-C--:B------:R-:W-:Y:S05]  /*9780*/  HMMA.16816.F32.BF16 R92, R36, R6.reuse, R92 ;  /* 0x00000006245c723c */ /* 0x080fea000004185c */
[----:B------:R-:W-:Y:S01]  /*9790*/  SHF.R.S32.HI R4, RZ, 0x1f, R16 ;  /* 0x0000001fff047819 */ /* 0x000fe20000011410 */
[----:B------:R-:W-:Y:S05]  /*97a0*/  HMMA.16816.F32.BF16 R96, R20, R6, R96 ;  /* 0x000000061460723c */ /* 0x000fea0000041860 */
[----:B------:R-:W-:Y:S01]  /*97b0*/  LOP3.LUT R5, R0, 0x38, R180, 0xf8, !PT ;  /* 0x0000003800057812 */ /* 0x000fe200078ef8b4 */
[-C--:B---3--:R-:W-:Y:S05]  /*97c0*/  HMMA.16816.F32.BF16 R68, R12, R24.reuse, R68 ;  /* 0x000000180c44723c */ /* 0x088fea0000041844 */
[----:B------:R-:W-:Y:S01]  /*97d0*/  SHF.R.U32.HI R0, RZ, 0x3, R0 ;  /* 0x00000003ff007819 */ /* 0x000fe20000011600 */
[C---:B------:R-:W-:Y:S05]  /*97e0*/  HMMA.16816.F32.BF16 R72, R28.reuse, R24, R72 ;  /* 0x000000181c48723c */ /* 0x040fea0000041848 */
[----:B------:R-:W-:Y:S01]  /*97f0*/  LEA.HI R4, R4, R16, RZ, 0x6 ;  /* 0x0000001004047211 */ /* 0x000fe200078f30ff */
[-C--:B------:R-:W-:Y:S05]  /*9800*/  HMMA.16816.F32.BF16 R76, R28, R26.reuse, R76 ;  /* 0x0000001a1c4c723c */ /* 0x080fea000004184c */
[----:B------:R-:W-:Y:S01]  /*9810*/  LOP3.LUT R0, R5, R0, RZ, 0x3c, !PT ;  /* 0x0000000005007212 */ /* 0x000fe200078e3cff */
[C---:B------:R-:W-:Y:S05]  /*9820*/  HMMA.16816.F32.BF16 R80, R12.reuse, R26, R80 ;  /* 0x0000001a0c50723c */ /* 0x040fea0000041850 */
[----:B------:R-:W-:Y:S01]  /*9830*/  SHF.L.U32 R4, R4, 0x3, RZ ;  /* 0x0000000304047819 */ /* 0x000fe200000006ff */
[-C--:B------:R-:W-:Y:S05]  /*9840*/  HMMA.16816.F32.BF16 R84, R12, R8.reuse, R84 ;  /* 0x000000080c54723c */ /* 0x080fea0000041854 */
[----:B------:R-:W-:Y:S01]  /*9850*/  LOP3.LUT R0, R0, 0xfffffe00, R4, 0xf8, !PT ;  /* 0xfffffe0000007812 */ /* 0x000fe200078ef804 */
[C---:B------:R-:W-:Y:S05]  /*9860*/  HMMA.16816.F32.BF16 R88, R28.reuse, R8, R88 ;  /* 0x000000081c58723c */ /* 0x040fea0000041858 */
[----:B------:R-:W-:Y:S01]  /*9870*/  LEA R145, R0, UR4, 0x1 ;  /* 0x0000000400917c11 */ /* 0x000fe2000f8e08ff */
[-C--:B------:R-:W-:Y:S06]  /*9880*/  HMMA.16816.F32.BF16 R92, R28, R10.reuse, R92 ;  /* 0x0000000a1c5c723c */ /* 0x080fec000004185c */
[----:B------:R-:W-:Y:S01]  /*9890*/  HMMA.16816.F32.BF16 R96, R12, R10, R96 ;  /* 0x0000000a0c60723c */ /* 0x000fe20000041860 */
[----:B------:R-:W-:Y:S11]  /*98a0*/  @!UPT UIADD3 URZ, URZ, URZ, URZ ;  /* 0x0000003f3f3ff290 */ /* 0x000ff6000fffe03f */
[----:B------:R-:W-:Y:S01]  /*98b0*/  @!UPT UIADD3 URZ, URZ, URZ, URZ ;  /* 0x0000003f3f3ff290 */ /* 0x000fe2000fffe03f */
[----:B------:R-:W-:Y:S11]  /*98c0*/  @!P0 BRA `(.L_x_1818) ;  /* 0x0000000000bc8947 */ /* 0x000ff60003800000 */
[----:B------:R-:W2:Y:S01]  /*98d0*/  LDL.LU R42, [R1+0x40] ;  /* 0x00004000012a7983 */ /* 0x000ea20000300800 */
[----:B------:R-:W1:Y:S01]  /*98e0*/  LDC R6, c[0x0][0x420] ;  /* 0x00010800ff067b82 */ /* 0x000e620000000800 */
[----:B------:R-:W-:Y:S02]  /*98f0*/  ISETP.GE.AND P1, PT, R180, UR18, PT ;  /* 0x00000012b4007c0c */ /* 0x000fe4000bf26270 */
[----:B------:R-:W3:Y:S11]  /*9900*/  LDL.LU R41, [R1+0x48] ;  /* 0x0000480001297983 */ /* 0x000ef60000300800 */
[----:B------:R4:W-:Y:S01]  /*9910*/  @P1 STS.128 [R145+0x8000], RZ ;  /* 0x008000ff91001388 */ /* 0x0009e20000000c00 */
[----:B------:R-:W5:Y:S08]  /*9920*/  @!P1 LDC R13, c[0x0][0x424] ;  /* 0x00010900ff0d9b82 */ /* 0x000f700000000800 */
[----:B------:R-:W4:Y:S08]  /*9930*/  @!P1 LDC R14, c[0x0][0x424] ;  /* 0x00010900ff0e9b82 */ /* 0x000f300000000800 */
[----:B------:R-:W4:Y:S01]  /*9940*/  @!P1 LDC R15, c[0x0][0x424] ;  /* 0x00010900ff0f9b82 */ /* 0x000f220000000800 */
[C---:B-1----:R-:W-:Y:S05]  /*9950*/  IMAD.U32 R4, R6.reuse, -0x80, RZ ;  /* 0xffffff8006047824 */ /* 0x042fea00078e00ff */
[--C-:B------:R-:W-:Y:S02]  /*9960*/  SHF.R.S32.HI R5, RZ, 0x1f, R4.reuse ;  /* 0x0000001fff057819 */ /* 0x100fe40000011404 */
[CC--:B------:R-:W-:Y:S02]  /*9970*/  @!P1 LEA R0, P3, R6.reuse, R4.reuse, 0x5 ;  /* 0x0000000406009211 */ /* 0x0c0fe400078628ff */
[C---:B------:R-:W-:Y:S01]  /*9980*/  @!P1 LEA R11, P2, R6.reuse, R4, 0x6 ;  /* 0x00000004060b9211 */ /* 0x040fe200078430ff */
[C---:B------:R-:W-:Y:S01]  /*9990*/  @!P1 IMAD.WIDE.U32 R8, R6.reuse, 0x60, R4 ;  /* 0x0000006006089825 */ /* 0x040fe200078e0004 */
[CC--:B-----5:R-:W-:Y:S02]  /*99a0*/  @!P1 LEA.HI.X R13, R6.reuse, R5.reuse, R13, 0x5, P3 ;  /* 0x00000005060d9211 */ /* 0x0e0fe400018f2c0d */
[----:B----4-:R-:W-:Y:S01]  /*99b0*/  @!P1 LEA.HI.X R14, R6, R5, R14, 0x6, P2 ;  /* 0x00000005060e9211 */ /* 0x010fe200010f340e */
[----:B------:R-:W-:Y:S01]  /*99c0*/  @!P1 IMAD R15, R15, 0x60, RZ ;  /* 0x000000600f0f9824 */ /* 0x000fe200078e02ff */
[-C--:B--2---:R-:W-:Y:S02]  /*99d0*/  LEA R6, P4, R4, R42.reuse, 0x1 ;  /* 0x0000002a04067211 */ /* 0x084fe400078808ff */
[-C--:B------:R-:W-:Y:S02]  /*99e0*/  @!P1 LEA R12, P3, R0, R42.reuse, 0x1 ;  /* 0x0000002a000c9211 */ /* 0x080fe400078608ff */
[-C--:B---3--:R-:W-:Y:S02]  /*99f0*/  LEA.HI.X R7, R4, R41.reuse, R5, 0x1, P4 ;  /* 0x0000002904077211 */ /* 0x088fe400020f0c05 */
        /* <DEDUP_REMOVED lines=9> */
[C---:B------:R-:W-:Y:S03]  /*9a90*/  @!P1 LEA R4, P2, R8.reuse, R42, 0x1 ;  /* 0x0000002a08049211 */ /* 0x040fe600078408ff */
[----:B------:R-:W-:Y:S01]  /*9aa0*/  @!PT LDS RZ, [RZ] ;  /* 0x00000000fffff984 */ /* 0x000fe20000000800 */
[----:B------:R-:W-:Y:S01]  /*9ab0*/  @!PT LDS RZ, [RZ] ;  /* 0x00000000fffff984 */ /* 0x000fe20000000800 */
[----:B------:R-:W-:Y:S01]  /*9ac0*/  @!PT LDS RZ, [RZ] ;  /* 0x00000000fffff984 */ /* 0x000fe20000000800 */
[----:B------:R1:W-:Y:S01]  /*9ad0*/  @!P1 LDGSTS.E.BYPASS.LTC128B.128 [R145+0x9000], desc[UR10][R12.64] ;  /* 0x090000000c919fae */ /* 0x0003e2000b901d4a */
[----:B------:R-:W-:Y:S03]  /*9ae0*/  @!P1 LEA.HI.X R5, R8, R41, R0, 0x1, P2 ;  /* 0x0000002908059211 */ /* 0x000fe600010f0c00 */
        /* <DEDUP_REMOVED lines=10> */
[----:B------:R1:W-:Y:S04]  /*9b90*/  STL [R1+0x40], R6 ;  /* 0x0000400601007387 */ /* 0x0003e80000100800 */
[----:B------:R-:W0:Y:S04]  /*9ba0*/  LDGDEPBAR ;  /* 0x00000000000079af */ /* 0x000e280000000000 */
[----:B------:R1:W-:Y:S02]  /*9bb0*/  STL [R1+0x48], R7 ;  /* 0x0000480701007387 */ /* 0x0003e40000100800 */
.L_x_1818:
        /* <DEDUP_REMOVED lines=11> */
[----:B------:R-:W-:Y:S04]  /*9c70*/  LDSM.16.M88.4 R40, [R150+0x14000] ;  /* 0x014000009628783b */ /* 0x000fe80000000200 */
[----:B------:R-:W5:Y:S04]  /*9c80*/  LDL R156, [R1+0x64] ;  /* 0x00006400019c7983 */ /* 0x000f680000100800 */
[----:B------:R-:W3:Y:S04]  /*9c90*/  LDSM.16.MT88.4 R44, [R2+0x4800] ;  /* 0x00480000022c783b */ /* 0x000ee80000004200 */
[----:B------:R-:W5:Y:S04]  /*9ca0*/  LDL R152, [R1+0x50] ;  /* 0x0000500001987983 */ /* 0x000f680000100800 */
[----:B------:R-:W3:Y:S04]  /*9cb0*/  LDSM.16.M88.4 R48, [R150+0x16000] ;  /* 0x016000009630783b */ /* 0x000ee80000000200 */
[----:B------:R-:W5:Y:S01]  /*9cc0*/  LDL R153, [R1+0x4c] ;  /* 0x00004c0001997983 */ /* 0x000f620000100800 */
[-C--:B-1----:R-:W-:Y:S03]  /*9cd0*/  HMMA.16816.F32.BF16 R4, R32, R16.reuse, RZ ;  /* 0x000000102004723c */ /* 0x082fe600000418ff */
[----:B------:R-:W1:Y:S04]  /*9ce0*/  LDSM.16.MT88.4 R52, [R0+0x800] ;  /* 0x000800000034783b */ /* 0x000e680000004200 */
[----:B------:R-:W5:Y:S01]  /*9cf0*/  LDL R154, [R1+0x58] ;  /* 0x00005800019a7983 */ /* 0x000f620000100800 */
[C---:B--2---:R-:W-:Y:S03]  /*9d00*/  HMMA.16816.F32.BF16 R8, R28.reuse, R16, RZ ;  /* 0x000000101c08723c */ /* 0x044fe600000418ff */
[----:B------:R-:W-:Y:S03]  /*9d10*/  LDSM.16.M88.4 R56, [R149+0x14000] ;  /* 0x014000009538783b */ /* 0x000fe60000000200 */
[-C--:B------:R-:W-:Y:S01]  /*9d20*/  HMMA.16816.F32.BF16 R12, R28, R18.reuse, RZ ;  /* 0x000000121c0c723c */ /* 0x080fe200000418ff */
[----:B------:R-:W2:Y:S04]  /*9d30*/  LDL R155, [R1+0x54] ;  /* 0x00005400019b7983 */ /* 0x000ea80000100800 */
[----:B------:R-:W1:Y:S01]  /*9d40*/  LDSM.16.MT88.4 R60, [R2+0x5000] ;  /* 0x00500000023c783b */ /* 0x000e620000004200 */
[C---:B------:R-:W-:Y:S03]  /*9d50*/  HMMA.16816.F32.BF16 R16, R32.reuse, R18, RZ ;  /* 0x000000122010723c */ /* 0x040fe600000418ff */
[----:B------:R-:W1:Y:S03]  /*9d60*/  LDSM.16.M88.4 R64, [R149+0x16000] ;  /* 0x016000009540783b */ /* 0x000e660000000200 */
        /* <DEDUP_REMOVED lines=9> */
[C---:B------:R-:W-:Y:S06]  /*9e00*/  HMMA.16816.F32.BF16 R8, R48.reuse, R44, R8 ;  /* 0x0000002c3008723c */ /* 0x040fec0000041808 */
[-C--:B------:R-:W-:Y:S06]  /*9e10*/  HMMA.16816.F32.BF16 R12, R48, R46.reuse, R12 ;  /* 0x0000002e300c723c */ /* 0x080fec000004180c */
[C---:B------:R-:W-:Y:S01]  /*9e20*/  HMMA.16816.F32.BF16 R16, R40.reuse, R46, R16 ;  /* 0x0000002e2810723c */ /* 0x040fe20000041810 */
[----:B------:R-:W3:Y:S05]  /*9e30*/  LDSM.16.MT88.4 R44, [R2+0x5800] ;  /* 0x00580000022c783b */ /* 0x000eea0000004200 */
[-C--:B-1----:R-:W-:Y:S06]  /*9e40*/  HMMA.16816.F32.BF16 R20, R40, R52.reuse, R20 ;  /* 0x000000342814723c */ /* 0x082fec0000041814 */
[C---:B------:R-:W-:Y:S06]  /*9e50*/  HMMA.16816.F32.BF16 R24, R48.reuse, R52, R24 ;  /* 0x000000343018723c */ /* 0x040fec0000041818 */
[-C--:B------:R-:W-:Y:S01]  /*9e60*/  HMMA.16816.F32.BF16 R28, R48, R54.reuse, R28 ;  /* 0x00000036301c723c */ /* 0x080fe2000004181c */
[----:B------:R-:W-:Y:S05]  /*9e70*/  LDSM.16.MT88.4 R48, [R2+0x6000] ;  /* 0x006000000230783b */ /* 0x000fea0000004200 */
[----:B------:R-:W-:Y:S01]  /*9e80*/  HMMA.16816.F32.BF16 R32, R40, R54, R32 ;  /* 0x000000362820723c */ /* 0x000fe20000041820 */
[----:B------:R-:W1:Y:S04]  /*9e90*/  LDSM.16.M88.4 R40, [R148+0x18000] ;  /* 0x018000009428783b */ /* 0x000e680000000200 */
[----:B------:R-:W1:Y:S01]  /*9ea0*/  LDSM.16.M88.4 R52, [R148+0x1a000] ;  /* 0x01a000009434783b */ /* 0x000e620000000200 */
[-C--:B------:R-:W-:Y:S06]  /*9eb0*/  HMMA.16816.F32.BF16 R4, R56, R60.reuse, R4 ;  /* 0x0000003c3804723c */ /* 0x080fec0000041804 */
[C---:B------:R-:W-:Y:S06]  /*9ec0*/  HMMA.16816.F32.BF16 R8, R64.reuse, R60, R8 ;  /* 0x0000003c4008723c */ /* 0x040fec0000041808 */
[-C--:B------:R-:W-:Y:S06]  /*9ed0*/  HMMA.16816.F32.BF16 R12, R64, R62.reuse, R12 ;  /* 0x0000003e400c723c */ /* 0x080fec000004180c */
[C---:B------:R-:W-:Y:S01]  /*9ee0*/  HMMA.16816.F32.BF16 R16, R56.reuse, R62, R16 ;  /* 0x0000003e3810723c */ /* 0x040fe20000041810 */
[----:B------:R-:W1:Y:S05]  /*9ef0*/  LDSM.16.MT88.4 R60, [R0+0x2000] ;  /* 0x00200000003c783b */ /* 0x000e6a0000004200 */
[-C--:B---3--:R-:W-:Y:S06]  /*9f00*/  HMMA.16816.F32.BF16 R20, R56, R132.reuse, R20 ;  /* 0x000000843814723c */ /* 0x088fec0000041814 */
[C---:B------:R-:W-:Y:S06]  /*9f10*/  HMMA.16816.F32.BF16 R24, R64.reuse, R132, R24 ;  /* 0x000000844018723c */ /* 0x040fec0000041818 */
[-C--:B------:R-:W-:Y:S01]  /*9f20*/  HMMA.16816.F32.BF16 R28, R64, R134.reuse, R28 ;  /* 0x00000086401c723c */ /* 0x080fe2000004181c */
[----:B------:R-:W-:Y:S05]  /*9f30*/  LDSM.16.M88.4 R64, [R150+0x1a000] ;  /* 0x01a000009640783b */ /* 0x000fea0000000200 */
[----:B------:R-:W-:Y:S01]  /*9f40*/  HMMA.16816.F32.BF16 R32, R56, R134, R32 ;  /* 0x000000863820723c */ /* 0x000fe20000041820 */
[----:B------:R-:W-:Y:S04]  /*9f50*/  LDSM.16.MT88.4 R56, [R2+0x6800] ;  /* 0x006800000238783b */ /* 0x000fe80000004200 */
[----:B------:R-:W-:Y:S01]  /*9f60*/  LDSM.16.MT88.4 R132, [R0+0x2800] ;  /* 0x002800000084783b */ /* 0x000fe20000004200 */
[-C--:B------:R-:W-:Y:S06]  /*9f70*/  HMMA.16816.F32.BF16 R4, R36, R44.reuse, R4 ;  /* 0x0000002c2404723c */ /* 0x080fec0000041804 */
[C---:B------:R-:W-:Y:S06]  /*9f80*/  HMMA.16816.F32.BF16 R8, R136.reuse, R44, R8 ;  /* 0x0000002c8808723c */ /* 0x040fec0000041808 */
[-C--:B------:R-:W-:Y:S06]  /*9f90*/  HMMA.16816.F32.BF16 R12, R136, R46.reuse, R12 ;  /* 0x0000002e880c723c */ /* 0x080fec000004180c */
[C---:B------:R-:W-:Y:S01]  /*9fa0*/  HMMA.16816.F32.BF16 R16, R36.reuse, R46, R16 ;  /* 0x0000002e2410723c */ /* 0x040fe20000041810 */
[----:B------:R-:W3:Y:S05]  /*9fb0*/  LDSM.16.M88.4 R44, [R150+0x18000] ;  /* 0x01800000962c783b */ /* 0x000eea0000000200 */
[-C--:B------:R-:W-:Y:S06]  /*9fc0*/  HMMA.16816.F32.BF16 R20, R36, R140.reuse, R20 ;  /* 0x0000008c2414723c */ /* 0x080fec0000041814 */
[C---:B------:R-:W-:Y:S06]  /*9fd0*/  HMMA.16816.F32.BF16 R24, R136.reuse, R140, R24 ;  /* 0x0000008c8818723c */ /* 0x040fec0000041818 */
[-C--:B------:R-:W-:Y:S01]  /*9fe0*/  HMMA.16816.F32.BF16 R28, R136, R142.reuse, R28 ;  /* 0x0000008e881c723c */ /* 0x080fe2000004181c */
[----:B------:R-:W-:Y:S05]  /*9ff0*/  LDSM.16.M88.4 R136, [R149+0x1a000] ;  /* 0x01a000009588783b */ /* 0x000fea0000000200 */
[----:B------:R-:W-:Y:S01]  /*a000*/  HMMA.16816.F32.BF16 R32, R36, R142, R32 ;  /* 0x0000008e2420723c */ /* 0x000fe20000041820 */
[----:B------:R-:W-:Y:S04]  /*a010*/  LDSM.16.M88.4 R36, [R149+0x18000] ;  /* 0x018000009524783b */ /* 0x000fe80000000200 */
        /* <DEDUP_REMOVED lines=11> */
[----:B------:R4:W-:Y:S04]  /*a0d0*/  LDSM.16.MT88.4 R60, [R0+0x3800] ;  /* 0x00380000003c783b */ /* 0x0009e80000004200 */
[----:B------:R-:W4:Y:S01]  /*a0e0*/  LDSM.16.M88.4 R40, [R144+0x18000] ;  /* 0x018000009028783b */ /* 0x000f220000000200 */
[-C--:B---3--:R-:W-:Y:S06]  /*a0f0*/  HMMA.16816.F32.BF16 R4, R44, R56.reuse, R4 ;  /* 0x000000382c04723c */ /* 0x088fec0000041804 */
[C---:B------:R-:W-:Y:S06]  /*a100*/  HMMA.16816.F32.BF16 R8, R64.reuse, R56, R8 ;  /* 0x000000384008723c */ /* 0x040fec0000041808 */
[-C--:B------:R-:W-:Y:S06]  /*a110*/  HMMA.16816.F32.BF16 R12, R64, R58.reuse, R12 ;  /* 0x0000003a400c723c */ /* 0x080fec000004180c */
[C---:B------:R-:W-:Y:S01]  /*a120*/  HMMA.16816.F32.BF16 R16, R44.reuse, R58, R16 ;  /* 0x0000003a2c10723c */ /* 0x040fe20000041810 */
[----:B------:R-:W3:Y:S05]  /*a130*/  LDSM.16.M88.4 R56, [R144+0x1a000] ;  /* 0x01a000009038783b */ /* 0x000eea0000000200 */
[-C--:B------:R-:W-:Y:S06]  /*a140*/  HMMA.16816.F32.BF16 R20, R44, R132.reuse, R20 ;  /* 0x000000842c14723c */ /* 0x080fec0000041814 */
[C---:B------:R-:W-:Y:S06]  /*a150*/  HMMA.16816.F32.BF16 R24, R64.reuse, R132, R24 ;  /* 0x000000844018723c */ /* 0x040fec0000041818 */
[-C--:B------:R-:W-:Y:S06]  /*a160*/  HMMA.16816.F32.BF16 R28, R64, R134.reuse, R28 ;  /* 0x00000086401c723c */ /* 0x080fec000004181c */
[----:B------:R-:W-:Y:S01]  /*a170*/  HMMA.16816.F32.BF16 R32, R44, R134, R32 ;  /* 0x000000862c20723c */ /* 0x000fe20000041820 */
[----:B------:R-:W4:Y:S05]  /*a180*/  LDC R44, c[0x0][0x270] ;  /* 0x00009c00ff2c7b82 */ /* 0x000f2a0000000800 */
[-C--:B-1----:R-:W-:Y:S06]  /*a190*/  HMMA.16816.F32.BF16 R4, R36, R48.reuse, R4 ;  /* 0x000000302404723c */ /* 0x082fec0000041804 */
[C---:B------:R-:W-:Y:S06]  /*a1a0*/  HMMA.16816.F32.BF16 R8, R136.reuse, R48, R8 ;  /* 0x000000308808723c */ /* 0x040fec0000041808 */
[-C--:B------:R-:W-:Y:S06]  /*a1b0*/  HMMA.16816.F32.BF16 R12, R136, R50.reuse, R12 ;  /* 0x00000032880c723c */ /* 0x080fec000004180c */
[C---:B------:R-:W-:Y:S05]  /*a1c0*/  HMMA.16816.F32.BF16 R16, R36.reuse, R50, R16 ;  /* 0x000000322410723c */ /* 0x040fea0000041810 */
[----:B----4-:R-:W-:Y:S01]  /*a1d0*/  IMAD R44, R44, UR19, RZ ;  /* 0x000000132c2c7c24 */ /* 0x010fe2000f8e02ff */
[-C--:B------:R-:W-:Y:S05]  /*a1e0*/  HMMA.16816.F32.BF16 R20, R36, R140.reuse, R20 ;  /* 0x0000008c2414723c */ /* 0x080fea0000041814 */
[C---:B------:R-:W-:Y:S01]  /*a1f0*/  IMAD.U32 R0, R44.reuse, -0x80, RZ ;  /* 0xffffff802c007824 */ /* 0x040fe200078e00ff */
[C---:B------:R-:W-:Y:S05]  /*a200*/  HMMA.16816.F32.BF16 R24, R136.reuse, R140, R24 ;  /* 0x0000008c8818723c */ /* 0x040fea0000041818 */
[----:B------:R-:W-:Y:S01]  /*a210*/  IMAD.SHL.U32 R45, R44, 0x10, RZ ;  /* 0x000000102c2d7824 */ /* 0x000fe200078e00ff */
[-C--:B------:R-:W-:Y:S06]  /*a220*/  HMMA.16816.F32.BF16 R28, R136, R142.reuse, R28 ;  /* 0x0000008e881c723c */ /* 0x080fec000004181c */
[----:B------:R-:W-:Y:S06]  /*a230*/  HMMA.16816.F32.BF16 R32, R36, R142, R32 ;  /* 0x0000008e2420723c */ /* 0x000fec0000041820 */
[-C--:B------:R-:W-:Y:S05]  /*a240*/  HMMA.16816.F32.BF16 R4, R40, R52.reuse, R4 ;  /* 0x000000342804723c */ /* 0x080fea0000041804 */
[----:B------:R-:W-:Y:S01]  /*a250*/  @P0 IADD3 R38, P1, R157, UR14, RZ ;  /* 0x0000000e9d260c10 */ /* 0x000fe2000ff3e0ff */
[C---:B---3--:R-:W-:Y:S01]  /*a260*/  HMMA.16816.F32.BF16 R8, R56.reuse, R52, R8 ;  /* 0x000000343808723c */ /* 0x048fe20000041808 */
[----:B------:R-:W-:Y:S04]  /*a270*/  @UP3 UIADD3 UR14, UP2, UR14, -0x200, URZ ;  /* 0xfffffe000e0e3890 */ /* 0x000fe8000ff5e03f */
[----:B-----5:R-:W-:Y:S01]  /*a280*/  @P0 IADD3.X R39, R156, UR13, RZ, P1, !PT ;  /* 0x0000000d9c270c10 */ /* 0x020fe20008ffe4ff */
[-C--:B------:R-:W-:Y:S01]  /*a290*/  HMMA.16816.F32.BF16 R12, R56, R54.reuse, R12 ;  /* 0x00000036380c723c */ /* 0x080fe2000004180c */
[----:B------:R-:W-:Y:S03]  /*a2a0*/  @UP3 UIADD3.X UR13, UR13, -0x1, URZ, UP2, !UPT ;  /* 0xffffffff0d0d3890 */ /* 0x000fe600097fe43f */
[----:B------:R-:W3:Y:S01]  /*a2b0*/  @P0 LDG.E R152, desc[UR10][R38.64+0x120] ;  /* 0x0001200a26980981 */ /* 0x000ee2000c1e1900 */
[C---:B------:R-:W-:Y:S01]  /*a2c0*/  LEA R2, P1, R0.reuse, R146, 0x2 ;  /* 0x0000009200027211 */ /* 0x040fe200078210ff */
[C---:B------:R-:W-:Y:S02]  /*a2d0*/  HMMA.16816.F32.BF16 R16, R40.reuse, R54, R16 ;  /* 0x000000362810723c */ /* 0x040fe40000041810 */
[----:B------:R-:W4:Y:S03]  /*a2e0*/  @P0 LDG.E R153, desc[UR10][R38.64+0x100] ;  /* 0x0001000a26990981 */ /* 0x000f26000c1e1900 */
[----:B------:R-:W-:Y:S01]  /*a2f0*/  LEA.HI.X.SX32 R36, R0, R147, 0x2, P1 ;  /* 0x0000009300247211 */ /* 0x000fe200008f16ff */
[-C--:B------:R-:W-:Y:S01]  /*a300*/  HMMA.16816.F32.BF16 R20, R40, R60.reuse, R20 ;  /* 0x0000003c2814723c */ /* 0x080fe20000041814 */
[----:B------:R-:W5:Y:S04]  /*a310*/  @P0 LDG.E R154, desc[UR10][R38.64+0x20] ;  /* 0x0000200a269a0981 */ /* 0x000f68000c1e1900 */
[----:B--2---:R1:W2:Y:S01]  /*a320*/  @P0 LDG.E R155, desc[UR10][R38.64] ;  /* 0x0000000a269b0981 */ /* 0x0042a2000c1e1900 */
[C---:B------:R-:W-:Y:S03]  /*a330*/  HMMA.16816.F32.BF16 R24, R56.reuse, R60, R24 ;  /* 0x0000003c3818723c */ /* 0x040fe60000041818 */
[----:B------:R-:W-:Y:S02]  /*a340*/  STL [R1+0x34], R2 ;  /* 0x0000340201007387 */ /* 0x000fe40000100800 */
[----:B------:R-:W-:Y:S01]  /*a350*/  IMAD.MOV.U32 R37, RZ, RZ, R36 ;  /* 0x000000ffff257224 */ /* 0x000fe200078e0024 */
[-C--:B------:R-:W-:Y:S01]  /*a360*/  HMMA.16816.F32.BF16 R28, R56, R62.reuse, R28 ;  /* 0x0000003e381c723c */ /* 0x080fe2000004181c */
[----:B------:R1:W-:Y:S04]  /*a370*/  STL [R1+0x30], R36 ;  /* 0x0000302401007387 */ /* 0x0003e80000100800 */
[C---:B------:R-:W-:Y:S01]  /*a380*/  IMAD.SHL.U32 R0, R44.reuse, 0x8, RZ ;  /* 0x000000082c007824 */ /* 0x040fe200078e00ff */
[----:B------:R-:W-:Y:S07]  /*a390*/  HMMA.16816.F32.BF16 R32, R40, R62, R32 ;  /* 0x0000003e2820723c */ /* 0x000fee0000041820 */
[C---:B------:R-:W-:Y:S04]  /*a3a0*/  IMAD R43, R44.reuse, 0x28, RZ ;  /* 0x000000282c2b7824 */ /* 0x040fe800078e02ff */
[C---:B------:R-:W-:Y:S02]  /*a3b0*/  IMAD R42, R44.reuse, 0x30, RZ ;  /* 0x000000302c2a7824 */ /* 0x040fe400078e02ff */
[C---:B-1----:R-:W-:Y:S02]  /*a3c0*/  IMAD.SHL.U32 R39, R44.reuse, 0x20, RZ ;  /* 0x000000202c277824 */ /* 0x042fe400078e00ff */
[----:B------:R-:W-:Y:S02]  /*a3d0*/  IMAD.MOV.U32 R36, RZ, RZ, R2 ;  /* 0x000000ffff247224 */ /* 0x000fe400078e0002 */
[----:B------:R-:W-:Y:S03]  /*a3e0*/  IMAD R2, R44, 0x18, RZ ;  /* 0x000000182c027824 */ /* 0x000fe600078e02ff */
[CC--:B------:R-:W-:Y:S01]  /*a3f0*/  LEA R52, P1, R0.reuse, R36.reuse, 0x2 ;  /* 0x0000002400347211 */ /* 0x0c0fe200078210ff */
[----:B------:R1:W-:Y:S01]  /*a400*/  REDG.E.ADD.F32.FTZ.RN.STRONG.GPU desc[UR10][R36.64], R4 ;  /* 0x00000004240079a6 */ /* 0x0003e2000c10f38a */
[CC--:B------:R-:W-:Y:S02]  /*a410*/  LEA R38, P2, R39.reuse, R36.reuse, 0x2 ;  /* 0x0000002427267211 */ /* 0x0c0fe400078410ff */
[-C--:B------:R-:W-:Y:S02]  /*a420*/  LEA.HI.X.SX32 R53, R0, R37.reuse, 0x2, P1 ;  /* 0x0000002500357211 */ /* 0x080fe400008f16ff */
[-C--:B------:R-:W-:Y:S03]  /*a430*/  LEA.HI.X.SX32 R39, R39, R37.reuse, 0x2, P2 ;  /* 0x0000002527277211 */ /* 0x080fe600010f16ff */
[----:B------:R1:W-:Y:S02]  /*a440*/  REDG.E.ADD.F32.FTZ.RN.STRONG.GPU desc[UR10][R52.64], R5 ;  /* 0x00000005340079a6 */ /* 0x0003e4000c10f38a */
[CC--:B-1----:R-:W-:Y:S04]  /*a450*/  LEA R4, P1, R45.reuse, R36.reuse, 0x2 ;  /* 0x000000242d047211 */ /* 0x0c2fe800078210ff */
[-C--:B------:R-:W-:Y:S05]  /*a460*/  LEA.HI.X.SX32 R5, R45, R37.reuse, 0x2, P1 ;  /* 0x000000252d057211 */ /* 0x080fea00008f16ff */
[----:B------:R1:W-:Y:S02]  /*a470*/  REDG.E.ADD.F32.FTZ.RN.STRONG.GPU desc[UR10][R4.64], R6 ;  /* 0x00000006040079a6 */ /* 0x0003e4000c10f38a */
[CC--:B-1----:R-:W-:Y:S02]  /*a480*/  LEA R6, P1, R43.reuse, R36.reuse, 0x2 ;  /* 0x000000242b067211 */ /* 0x0c2fe400078210ff */
[----:B---3--:R-:W-:Y:S04]  /*a490*/  @P0 STL [R1+0x50], R152 ;  /* 0x0000509801000387 */ /* 0x008fe80000100800 */
[----:B----4-:R-:W-:Y:S04]  /*a4a0*/  @P0 STL [R1+0x4c], R153 ;  /* 0x00004c9901000387 */ /* 0x010fe80000100800 */
[----:B-----5:R-:W-:Y:S04]  /*a4b0*/  @P0 STL [R1+0x58], R154 ;  /* 0x0000589a01000387 */ /* 0x020fe80000100800 */
[----:B--2---:R-:W-:Y:S01]  /*a4c0*/  @P0 STL [R1+0x54], R155 ;  /* 0x0000549b01000387 */ /* 0x004fe20000100800 */
[CC--:B------:R-:W-:Y:S03]  /*a4d0*/  LEA R40, P0, R2.reuse, R36.reuse, 0x2 ;  /* 0x0000002402287211 */ /* 0x0c0fe600078010ff */
[----:B------:R-:W2:Y:S01]  /*a4e0*/  LDL R185, [R1+0x5c] ;  /* 0x00005c0001b97983 */ /* 0x000ea20000100800 */
[-C--:B------:R-:W-:Y:S01]  /*a4f0*/  LEA.HI.X.SX32 R41, R2, R37.reuse, 0x2, P0 ;  /* 0x0000002502297211 */ /* 0x080fe200000f16ff */
[----:B------:R-:W-:Y:S01]  /*a500*/  IMAD R2, R44, 0x48, RZ ;  /* 0x000000482c027824 */ /* 0x000fe200078e02ff */
[CC--:B------:R-:W-:Y:S03]  /*a510*/  LEA R4, P0, R42.reuse, R36.reuse, 0x2 ;  /* 0x000000242a047211 */ /* 0x0c0fe600078010ff */
[----:B------:R1:W-:Y:S01]  /*a520*/  REDG.E.ADD.F32.FTZ.RN.STRONG.GPU desc[UR10][R40.64], R7 ;  /* 0x00000007280079a6 */ /* 0x0003e2000c10f38a */
[-C--:B------:R-:W-:Y:S03]  /*a530*/  LEA.HI.X.SX32 R5, R42, R37.reuse, 0x2, P0 ;  /* 0x000000252a057211 */ /* 0x080fe600000f16ff */
[----:B------:R3:W-:Y:S01]  /*a540*/  REDG.E.ADD.F32.FTZ.RN.STRONG.GPU desc[UR10][R38.64], R8 ;  /* 0x00000008260079a6 */ /* 0x0007e2000c10f38a */
[-C--:B-1----:R-:W-:Y:S01]  /*a550*/  LEA.HI.X.SX32 R7, R43, R37.reuse, 0x2, P1 ;  /* 0x000000252b077211 */ /* 0x082fe200008f16ff */
[C---:B------:R-:W-:Y:S02]  /*a560*/  IMAD R40, R44.reuse, 0x50, RZ ;  /* 0x000000502c287824 */ /* 0x040fe400078e02ff */
[C---:B---3--:R-:W-:Y:S02]  /*a570*/  IMAD R8, R44.reuse, 0x38, RZ ;  /* 0x000000382c087824 */ /* 0x048fe400078e02ff */
[----:B------:R1:W-:Y:S04]  /*a580*/  REDG.E.ADD.F32.FTZ.RN.STRONG.GPU desc[UR10][R6.64], R9 ;  /* 0x00000009060079a6 */ /* 0x0003e8000c10f38a */
[----:B------:R3:W-:Y:S01]  /*a590*/  REDG.E.ADD.F32.FTZ.RN.STRONG.GPU desc[UR10][R4.64], R10 ;  /* 0x0000000a040079a6 */ /* 0x0007e2000c10f38a */
[----:B-1----:R-:W-:Y:S01]  /*a5a0*/  IMAD.SHL.U32 R7, R44, 0x40, RZ ;  /* 0x000000402c077824 */ /* 0x002fe200078e00ff */
[-C--:B---3--:R-:W-:Y:S01]  /*a5b0*/  LEA R4, P0, R8, R36.reuse, 0x2 ;  /* 0x0000002408047211 */ /* 0x088fe200078010ff */
[----:B------:R-:W-:Y:S03]  /*a5c0*/  IMAD R10, R44, 0x58, RZ ;  /* 0x000000582c0a7824 */ /* 0x000fe600078e02ff */
[CC--:B------:R-:W-:Y:S02]  /*a5d0*/  LEA R38, P2, R7.reuse, R36.reuse, 0x2 ;  /* 0x0000002407267211 */ /* 0x0c0fe400078410ff */
[-C--:B------:R-:W-:Y:S02]  /*a5e0*/  LEA.HI.X.SX32 R5, R8, R37.reuse, 0x2, P0 ;  /* 0x0000002508057211 */ /* 0x080fe400000f16ff */
[-C--:B------:R-:W-:Y:S02]  /*a5f0*/  LEA R8, P1, R2, R36.reuse, 0x2 ;  /* 0x0000002402087211 */ /* 0x080fe400078210ff */
[-C--:B------:R-:W-:Y:S01]  /*a600*/  LEA.HI.X.SX32 R39, R7, R37.reuse, 0x2, P2 ;  /* 0x0000002507277211 */ /* 0x080fe200010f16ff */
[----:B------:R1:W-:Y:S01]  /*a610*/  REDG.E.ADD.F32.FTZ.RN.STRONG.GPU desc[UR10][R4.64], R11 ;  /* 0x0000000b040079a6 */ /* 0x0003e2000c10f38a */
[-C--:B------:R-:W-:Y:S02]  /*a620*/  LEA R6, P0, R40, R36.reuse, 0x2 ;  /* 0x0000002428067211 */ /* 0x080fe400078010ff */
[-C--:B------:R-:W-:Y:S01]  /*a630*/  LEA.HI.X.SX32 R9, R2, R37.reuse, 0x2, P1 ;  /* 0x0000002502097211 */ /* 0x080fe200008f16ff */
[----:B------:R3:W-:Y:S01]  /*a640*/  REDG.E.ADD.F32.FTZ.RN.STRONG.GPU desc[UR10][R38.64], R16 ;  /* 0x00000010260079a6 */ /* 0x0007e2000c10f38a */
[-C--:B------:R-:W-:Y:S01]  /*a650*/  LEA.HI.X.SX32 R7, R40, R37.reuse, 0x2, P0 ;  /* 0x0000002528077211 */ /* 0x080fe200000f16ff */
[----:B------:R-:W-:Y:S02]  /*a660*/  VIADD R2, R45, 0x20 ;  /* 0x000000202d027836 */ /* 0x000fe40000000000 */
[----:B------:R4:W-:Y:S04]  /*a670*/  REDG.E.ADD.F32.FTZ.RN.STRONG.GPU desc[UR10][R8.64], R17 ;  /* 0x00000011080079a6 */ /* 0x0009e8000c10f38a */
[----:B------:R5:W-:Y:S01]  /*a680*/  REDG.E.ADD.F32.FTZ.RN.STRONG.GPU desc[UR10][R6.64], R18 ;  /* 0x00000012060079a6 */ /* 0x000be2000c10f38a */
[CC--:B-1----:R-:W-:Y:S04]  /*a690*/  LEA R4, P1, R10.reuse, R36.reuse, 0x2 ;  /* 0x000000240a047211 */ /* 0x0c2fe800078210ff */
[-C--:B------:R-:W-:Y:S01]  /*a6a0*/  LEA.HI.X.SX32 R5, R10, R37.reuse, 0x2, P1 ;  /* 0x000000250a057211 */ /* 0x080fe200008f16ff */
[----:B---3--:R-:W-:Y:S02]  /*a6b0*/  IMAD.IADD R38, R0, 0x1, R2 ;  /* 0x0000000100267824 */ /* 0x008fe400078e0202 */
[C---:B----4-:R-:W-:Y:S02]  /*a6c0*/  IMAD R9, R44.reuse, 0x60, RZ ;  /* 0x000000602c097824 */ /* 0x050fe400078e02ff */
[----:B------:R1:W-:Y:S01]  /*a6d0*/  REDG.E.ADD.F32.FTZ.RN.STRONG.GPU desc[UR10][R4.64], R19 ;  /* 0x00000013040079a6 */ /* 0x0003e2000c10f38a */
[----:B-----5:R-:W-:Y:S02]  /*a6e0*/  IMAD R7, R44, 0x68, RZ ;  /* 0x000000682c077824 */ /* 0x020fe400078e02ff */
[-C--:B------:R-:W-:Y:S01]  /*a6f0*/  LEA R10, P0, R9, R36.reuse, 0x2 ;  /* 0x00000024090a7211 */ /* 0x080fe200078010ff */
[----:B------:R-:W-:Y:S02]  /*a700*/  IMAD.IADD R6, R0, 0x1, R38 ;  /* 0x0000000100067824 */ /* 0x000fe400078e0226 */
        /* <DEDUP_REMOVED lines=251> */
[----:B------:R-:W-:Y:S01]  /*b6c0*/  F2FP.BF16.F32.PACK_AB R88, R89, R88 ;  /* 0x000000585958723e */ /* 0x000fe200000010ff */
[----:B------:R-:W-:Y:S01]  /*b6d0*/  UISETP.NE.AND UP0, UPT, UR27, -0x1, UPT ;  /* 0xffffffff1b00788c */ /* 0x000fe2000bf05270 */
[----:B------:R-:W-:-:S02]  /*b6e0*/  F2FP.BF16.F32.PACK_AB R90, R91, R90 ;  /* 0x0000005a5b5a723e */ /* 0x000fc400000010ff */
        /* <DEDUP_REMOVED lines=14> */
[----:B-----5:R1:W-:Y:S04]  /*b7d0*/  STS [R53], R11 ;  /* 0x0000000b35007388 */ /* 0x0203e80000000800 */
        /* <DEDUP_REMOVED lines=38> */
.L_x_1820:
[----:B------:R-:W-:Y:S01]  /*ba40*/  @UP0 UIADD3 UR16, UR17, UR27, URZ ;  /* 0x0000001b11100290 */ /* 0x000fe2000fffe03f */
[----:B------:R-:W-:Y:S01]  /*ba50*/  F2FP.BF16.F32.PACK_AB R94, R95, R94 ;  /* 0x0000005e5f5e723e */ /* 0x000fe200000010ff */
        /* <DEDUP_REMOVED lines=20> */
.L_x_1821:
[----:B------:R2:W-:Y:S01]  /*bba0*/  STS [R44+0x4000], R94 ;  /* 0x0040005e2c007388 */ /* 0x0005e20000000800 */
[----:B------:R-:W-:Y:S01]  /*bbb0*/  USHF.R.S32.HI UR14, URZ, 0x1f, UR6 ;  /* 0x0000001f3f0e7899 */ /* 0x000fe20008011406 */
[--C-:B-1----:R-:W-:Y:S01]  /*bbc0*/  SHF.R.S32.HI R11, RZ, 0x1f, R180.reuse ;  /* 0x0000001fff0b7819 */ /* 0x102fe200000114b4 */
[----:B------:R-:W-:Y:S01]  /*bbd0*/  UIMAD UR7, UR26, -0x80, UR7 ;  /* 0xffffff801a0778a4 */ /* 0x000fe2000f8e0207 */
[----:B------:R-:W-:Y:S01]  /*bbe0*/  BAR.SYNC.DEFER_BLOCKING 0x0 ;  /* 0x0000000000007b1d */ /* 0x000fe20000010000 */
[C---:B------:R-:W-:Y:S01]  /*bbf0*/  VIADD R2, R151.reuse, 0x20 ;  /* 0x0000002097027836 */ /* 0x040fe20000000000 */
[----:B------:R-:W-:Y:S01]  /*bc00*/  UIMAD UR15, UR14, UR8, URZ ;  /* 0x000000080e0f72a4 */ /* 0x000fe2000f8e023f */
[----:B------:R-:W-:Y:S01]  /*bc10*/  IMAD.U32 R0, RZ, RZ, UR8 ;  /* 0x00000008ff007e24 */ /* 0x000fe2000f8e00ff */
[----:B------:R-:W-:Y:S01]  /*bc20*/  USHF.R.S32.HI UR22, URZ, 0x1f, UR56 ;  /* 0x0000001f3f167899 */ /* 0x000fe20008011438 */
[----:B------:R-:W-:Y:S01]  /*bc30*/  IMAD.MOV.U32 R10, RZ, RZ, R180 ;  /* 0x000000ffff0a7224 */ /* 0x000fe200078e00b4 */
[----:B------:R-:W-:Y:S01]  /*bc40*/  ULDC UR16, c[0x0][0x2d0] ;  /* 0x0000b40000107ab9 */ /* 0x000fe20000000800 */
[----:B------:R-:W-:Y:S01]  /*bc50*/  UIMAD UR15, UR6, UR9, UR15 ;  /* 0x00000009060f72a4 */ /* 0x000fe2000f8e020f */
[----:B------:R-:W-:Y:S01]  /*bc60*/  ISETP.GE.AND P4, PT, R180, UR16, PT ;  /* 0x00000010b4007c0c */ /* 0x000fe2000bf86270 */
[----:B------:R-:W-:Y:S01]  /*bc70*/  IMAD.WIDE.U32 R4, R0, UR6, R10 ;  /* 0x0000000600047c25 */ /* 0x000fe2000f8e000a */
[----:B------:R-:W-:Y:S01]  /*bc80*/  ULDC.64 UR16, c[0x0][0x468] ;  /* 0x00011a0000107ab9 */ /* 0x000fe20000000a00 */
[----:B------:R-:W-:Y:S01]  /*bc90*/  BSSY B0, `(.L_x_1822) ;  /* 0x0000020000007945 */ /* 0x000fe20003800000 */
[----:B------:R-:W-:Y:S01]  /*bca0*/  ISETP.GE.OR P3, PT, R2, UR7, P4 ;  /* 0x0000000702007c0c */ /* 0x000fe2000a766670 */
[C---:B------:R-:W-:Y:S01]  /*bcb0*/  VIADD R6, R151.reuse, 0x40 ;  /* 0x0000004097067836 */ /* 0x040fe20000000000 */
[----:B------:R-:W-:Y:S01]  /*bcc0*/  MOV R0, UR15 ;  /* 0x0000000f00007c02 */ /* 0x000fe20008000f00 */
[----:B------:R-:W-:Y:S01]  /*bcd0*/  VIADD R2, R151, 0x60 ;  /* 0x0000006097027836 */ /* 0x000fe20000000000 */
[----:B------:R-:W-:Y:S01]  /*bce0*/  IADD3 R4, P0, R4, UR20, RZ ;  /* 0x0000001404047c10 */ /* 0x000fe2000ff1e0ff */
[----:B------:R-:W-:Y:S01]  /*bcf0*/  UIMAD UR15, UR22, UR16, URZ ;  /* 0x00000010160f72a4 */ /* 0x000fe2000f8e023f */
[----:B------:R-:W-:-:S02]  /*bd00*/  ISETP.GE.OR P2, PT, R6, UR7, P4 ;  /* 0x0000000706007c0c */ /* 0x000fc4000a746670 */
[----:B------:R-:W-:Y:S01]  /*bd10*/  ISETP.GE.OR P1, PT, R2, UR7, P4 ;  /* 0x0000000702007c0c */ /* 0x000fe2000a726670 */
[----:B------:R-:W-:Y:S01]  /*bd20*/  UIMAD UR17, UR56, UR17, UR15 ;  /* 0x00000011381172a4 */ /* 0x000fe2000f8e020f */
[----:B------:R-:W-:Y:S01]  /*bd30*/  ISETP.GE.OR P4, PT, R151, UR7, P4 ;  /* 0x0000000797007c0c */ /* 0x000fe2000a786670 */
[----:B------:R2:W1:Y:S01]  /*bd40*/  LDS.128 R20, [R145+0xd000] ;  /* 0x00d0000091147984 */ /* 0x0004620000000c00 */
[----:B------:R-:W-:Y:S01]  /*bd50*/  IADD3.X R5, R5, UR21, R0, P0, !PT ;  /* 0x0000001505057c10 */ /* 0x000fe200087fe400 */
[----:B------:R-:W-:Y:S01]  /*bd60*/  IMAD.U32 R0, RZ, RZ, UR16 ;  /* 0x00000010ff007e24 */ /* 0x000fe2000f8e00ff */
[----:B------:R-:W-:Y:S01]  /*bd70*/  SHF.R.S32.HI R17, RZ, 0x1f, R151 ;  /* 0x0000001fff117819 */ /* 0x000fe20000011497 */
[----:B------:R2:W3:Y:S02]  /*bd80*/  LDS.128 R24, [R145+0x11000] ;  /* 0x0110000091187984 */ /* 0x0004e40000000c00 */
[----:B------:R-:W-:Y:S02]  /*bd90*/  IMAD.WIDE.U32 R4, R0, UR56, R4 ;  /* 0x0000003800047c25 */ /* 0x000fe4000f8e0004 */
[----:B------:R2:W4:Y:S03]  /*bda0*/  LDS.128 R28, [R145+0x12000] ;  /* 0x01200000911c7984 */ /* 0x0005260000000c00 */
[----:B------:R-:W-:Y:S01]  /*bdb0*/  IADD3 R16, R5, UR17, RZ ;  /* 0x0000001105107c10 */ /* 0x000fe2000fffe0ff */
[----:B------:R2:W1:Y:S01]  /*bdc0*/  LDS.128 R32, [R145+0x13000] ;  /* 0x0130000091207984 */ /* 0x0004620000000c00 */
[----:B------:R-:W-:Y:S05]  /*bdd0*/  @P4 BRA `(.L_x_1823) ;  /* 0x00000000002c4947 */ /* 0x000fea0003800000 */
        /* <DEDUP_REMOVED lines=11> */
.L_x_1823:
[----:B------:R-:W-:Y:S05]  /*be90*/  BSYNC B0 ;  /* 0x0000000000007941 */ /* 0x000fea0003800000 */
.L_x_1822:
        /* <DEDUP_REMOVED lines=9> */
[----:B-1----:R-:W-:-:S03]  /*bf30*/  LEA R8, P0, R6, UR16, 0x1 ;  /* 0x0000001006087c11 */ /* 0x002fc6000f8008ff */
[----:B------:R-:W-:-:S05]  /*bf40*/  IMAD R0, R0, UR9, R2 ;  /* 0x0000000900007c24 */ /* 0x000fca000f8e0202 */
[----:B------:R-:W-:-:S04]  /*bf50*/  IADD3 R0, R7, R0, RZ ;  /* 0x0000000007007210 */ /* 0x000fc80007ffe0ff */
[----:B------:R-:W-:-:S05]  /*bf60*/  LEA.HI.X R9, R6, UR17, R0, 0x1, P0 ;  /* 0x0000001106097c11 */ /* 0x000fca00080f0c00 */
[----:B------:R1:W-:Y:S02]  /*bf70*/  STG.E.128 desc[UR10][R8.64], R20 ;  /* 0x0000001408007986 */ /* 0x0003e4000c101d0a */
.L_x_1825:
[----:B------:R-:W-:Y:S05]  /*bf80*/  BSYNC B0 ;  /* 0x0000000000007941 */ /* 0x000fea0003800000 */
.L_x_1824:
        /* <DEDUP_REMOVED lines=15> */
.L_x_1827:
[----:B------:R-:W-:Y:S05]  /*c080*/  BSYNC B0 ;  /* 0x0000000000007941 */ /* 0x000fea0003800000 */
.L_x_1826:
        /* <DEDUP_REMOVED lines=15> */
.L_x_1829:
[----:B------:R-:W-:Y:S05]  /*c180*/  BSYNC B0 ;  /* 0x0000000000007941 */ /* 0x000fea0003800000 */
.L_x_1828:
        /* <DEDUP_REMOVED lines=27> */
.L_x_1831:
[----:B------:R-:W-:Y:S05]  /*c340*/  BSYNC B0 ;  /* 0x0000000000007941 */ /* 0x000fea0003800000 */
.L_x_1830:
        /* <DEDUP_REMOVED lines=13> */
[----:B---3--:R1:W-:Y:S02]  /*c420*/  STG.E.128 desc[UR10][R8.64], R24 ;  /* 0x0000001808007986 */ /* 0x0083e4000c101d0a */
.L_x_1833:
[----:B------:R-:W-:Y:S05]  /*c430*/  BSYNC B0 ;  /* 0x0000000000007941 */ /* 0x000fea0003800000 */
.L_x_1832:
        /* <DEDUP_REMOVED lines=13> */
[----:B----4-:R1:W-:Y:S02]  /*c510*/  STG.E.128 desc[UR10][R8.64], R28 ;  /* 0x0000001c08007986 */ /* 0x0103e4000c101d0a */
.L_x_1835:
[----:B------:R-:W-:Y:S05]  /*c520*/  BSYNC B0 ;  /* 0x0000000000007941 */ /* 0x000fea0003800000 */
.L_x_1834:
        /* <DEDUP_REMOVED lines=14> */
.L_x_1784:
[----:B------:R-:W-:Y:S02]  /*c610*/  UISETP.NE.AND UP0, UPT, UR27, -0x1, UPT ;  /* 0xffffffff1b00788c */ /* 0x000fe4000bf05270 */
[----:B------:R-:W-:Y:S02]  /*c620*/  UIMAD UR19, UR26, -0x80, UR7 ;  /* 0xffffff801a1378a4 */ /* 0x000fe4000f8e0207 */
[----:B------:R-:W-:Y:S02]  /*c630*/  USHF.L.U32 UR18, UR26, 0x7, URZ ;  /* 0x000000071a127899 */ /* 0x000fe4000800063f */
[----:B------:R-:W-:-:S05]  /*c640*/  PLOP3.LUT P0, PT, PT, PT, UP0, 0x80, 0x0 ;  /* 0x000000000000781c */ /* 0x000fca0003f0f008 */
        /* <DEDUP_REMOVED lines=20> */
.L_x_1837:
[----:B------:R-:W-:Y:S01]  /*c790*/  @UP0 UIADD3 UR14, UR17, UR27, URZ ;  /* 0x0000001b110e0290 */ /* 0x000fe2000fffe03f */
[----:B------:R-:W-:Y:S01]  /*c7a0*/  @UP0 ULDC.64 UR8, c[0x0][0x458] ;  /* 0x0001160000080ab9 */ /* 0x000fe20000000a00 */
[----:B------:R-:W-:Y:S02]  /*c7b0*/  USHF.R.S32.HI UR20, URZ, 0x1f, UR18 ;  /* 0x0000001f3f147899 */ /* 0x000fe40008011412 */
        /* <DEDUP_REMOVED lines=18> */
.L_x_1838:
[----:B------:R-:W2:Y:S01]  /*c8e0*/  LDL.64 R14, [R1+0x28] ;  /* 0x00002800010e7983 */ /* 0x000ea20000100a00 */
[----:B------:R-:W-:Y:S01]  /*c8f0*/  ULDC UR13, c[0x0][0x2d0] ;  /* 0x0000b400000d7ab9 */ /* 0x000fe20000000800 */
[----:B------:R-:W-:Y:S01]  /*c900*/  UIMAD UR12, UR20, UR6, URZ ;  /* 0x00000006140c72a4 */ /* 0x000fe2000f8e023f */
[----:B------:R-:W-:Y:S01]  /*c910*/  IMAD.U32 R4, RZ, RZ, UR6 ;  /* 0x00000006ff047e24 */ /* 0x000fe2000f8e00ff */
[----:B------:R-:W1:Y:S01]  /*c920*/  S2R R12, SR_TID.X ;  /* 0x00000000000c7919 */ /* 0x000e620000002100 */
[----:B------:R-:W-:Y:S01]  /*c930*/  BSSY B0, `(.L_x_1839) ;  /* 0x0000024000007945 */ /* 0x000fe20003800000 */
[----:B------:R-:W-:Y:S01]  /*c940*/  UIMAD UR12, UR18, UR7, UR12 ;  /* 0x00000007120c72a4 */ /* 0x000fe2000f8e020c */
[----:B------:R-:W3:Y:S01]  /*c950*/  S2R R13, SR_TID.X ;  /* 0x00000000000d7919 */ /* 0x000ee20000002100 */
[----:B-1----:R-:W-:-:S04]  /*c960*/  SHF.R.S32.HI R12, RZ, 0x1f, R12 ;  /* 0x0000001fff0c7819 */ /* 0x002fc8000001140c */
[----:B---3--:R-:W-:-:S04]  /*c970*/  LEA.HI R12, R12, R13, RZ, 0x3 ;  /* 0x0000000d0c0c7211 */ /* 0x008fc800078f18ff */
[----:B------:R-:W-:-:S04]  /*c980*/  SHF.R.S32.HI R12, RZ, 0x3, R12 ;  /* 0x00000003ff0c7819 */ /* 0x000fc8000001140c */
[----:B------:R-:W-:Y:S01]  /*c990*/  SHF.R.S32.HI R11, RZ, 0x1f, R12 ;  /* 0x0000001fff0b7819 */ /* 0x000fe2000001140c */
[C---:B------:R-:W-:Y:S02]  /*c9a0*/  VIADD R2, R12.reuse, 0x40 ;  /* 0x000000400c027836 */ /* 0x040fe40000000000 */
[----:B------:R-:W-:Y:S01]  /*c9b0*/  VIADD R0, R12, 0x20 ;  /* 0x000000200c007836 */ /* 0x000fe20000000000 */
[----:B--2---:R-:W-:Y:S01]  /*c9c0*/  ISETP.GE.AND P4, PT, R14, UR13, PT ;  /* 0x0000000d0e007c0c */ /* 0x004fe2000bf86270 */
[----:B------:R-:W-:-:S03]  /*c9d0*/  IMAD.WIDE.U32 R4, R4, UR18, R14 ;  /* 0x0000001204047c25 */ /* 0x000fc6000f8e000e */
[----:B------:R-:W-:Y:S01]  /*c9e0*/  ISETP.GE.OR P2, PT, R2, UR19, P4 ;  /* 0x0000001302007c0c */ /* 0x000fe2000a746670 */
[----:B------:R-:W-:Y:S01]  /*c9f0*/  VIADD R2, R12, 0x60 ;  /* 0x000000600c027836 */ /* 0x000fe20000000000 */
[----:B------:R-:W-:Y:S01]  /*ca00*/  ISETP.GE.OR P3, PT, R0, UR19, P4 ;  /* 0x0000001300007c0c */ /* 0x000fe2000a766670 */
[----:B------:R-:W-:Y:S01]  /*ca10*/  IMAD.U32 R0, RZ, RZ, UR12 ;  /* 0x0000000cff007e24 */ /* 0x000fe2000f8e00ff */
[----:B------:R-:W-:Y:S01]  /*ca20*/  IADD3 R4, P0, R4, UR21, RZ ;  /* 0x0000001504047c10 */ /* 0x000fe2000ff1e0ff */
[----:B------:R-:W-:Y:S01]  /*ca30*/  ULDC.64 UR12, c[0x0][0x468] ;  /* 0x00011a00000c7ab9 */ /* 0x000fe20000000a00 */
[----:B------:R-:W-:Y:S01]  /*ca40*/  ISETP.GE.OR P1, PT, R2, UR19, P4 ;  /* 0x0000001302007c0c */ /* 0x000fe2000a726670 */
[----:B------:R-:W-:Y:S01]  /*ca50*/  UIMAD UR14, UR61, UR12, URZ ;  /* 0x0000000c3d0e72a4 */ /* 0x000fe2000f8e023f */
[----:B------:R-:W-:Y:S02]  /*ca60*/  ISETP.GE.OR P4, PT, R12, UR19, P4 ;  /* 0x000000130c007c0c */ /* 0x000fe4000a786670 */
[----:B------:R-:W-:Y:S01]  /*ca70*/  IADD3.X R5, R5, UR22, R0, P0, !PT ;  /* 0x0000001605057c10 */ /* 0x000fe200087fe400 */
[----:B------:R-:W-:Y:S01]  /*ca80*/  IMAD.U32 R0, RZ, RZ, UR12 ;  /* 0x0000000cff007e24 */ /* 0x000fe2000f8e00ff */
[----:B------:R-:W-:-:S03]  /*ca90*/  UIMAD UR13, UR56, UR13, UR14 ;  /* 0x0000000d380d72a4 */ /* 0x000fc6000f8e020e */
[----:B------:R-:W-:-:S04]  /*caa0*/  IMAD.WIDE.U32 R4, R0, UR56, R4 ;  /* 0x0000003800047c25 */ /* 0x000fc8000f8e0004 */
[----:B------:R-:W-:Y:S02]  /*cab0*/  VIADD R10, R5, UR13 ;  /* 0x0000000d050a7c36 */ /* 0x000fe40008000000 */
        /* <DEDUP_REMOVED lines=11> */
.L_x_1840:
[----:B------:R-:W-:Y:S05]  /*cb70*/  BSYNC B0 ;  /* 0x0000000000007941 */ /* 0x000fea0003800000 */
.L_x_1839:
        /* <DEDUP_REMOVED lines=13> */
[----:B------:R2:W-:Y:S02]  /*cc50*/  STG.E.128 desc[UR10][R8.64], RZ ;  /* 0x000000ff08007986 */ /* 0x0005e4000c101d0a */
.L_x_1842:
[----:B------:R-:W-:Y:S05]  /*cc60*/  BSYNC B0 ;  /* 0x0000000000007941 */ /* 0x000fea0003800000 */
.L_x_1841:
        /* <DEDUP_REMOVED lines=9> */
[----:B-12---:R-:W-:-:S03]  /*cd00*/  LEA R8, P0, R6, UR12, 0x1 ;  /* 0x0000000c06087c11 */ /* 0x006fc6000f8008ff */
[----:B------:R-:W-:-:S05]  /*cd10*/  IMAD R0, R0, UR7, R2 ;  /* 0x0000000700007c24 */ /* 0x000fca000f8e0202 */
[----:B------:R-:W-:-:S04]  /*cd20*/  IADD3 R0, R0, R7, RZ ;  /* 0x0000000700007210 */ /* 0x000fc80007ffe0ff */
[----:B------:R-:W-:-:S05]  /*cd30*/  LEA.HI.X R9, R6, UR13, R0, 0x1, P0 ;  /* 0x0000000d06097c11 */ /* 0x000fca00080f0c00 */
[----:B------:R3:W-:Y:S02]  /*cd40*/  STG.E.128 desc[UR10][R8.64], RZ ;  /* 0x000000ff08007986 */ /* 0x0007e4000c101d0a */
.L_x_1844:
[----:B------:R-:W-:Y:S05]  /*cd50*/  BSYNC B0 ;  /* 0x0000000000007941 */ /* 0x000fea0003800000 */
.L_x_1843:
        /* <DEDUP_REMOVED lines=14> */
.L_x_1846:
[----:B------:R-:W-:Y:S05]  /*ce40*/  BSYNC B0 ;  /* 0x0000000000007941 */ /* 0x000fea0003800000 */
.L_x_1845:
[----:B------:R-:W-:Y:S01]  /*ce50*/  UIMAD UR6, UR20, UR8, URZ ;  /* 0x00000008140672a4 */ /* 0x000fe2000f8e023f */
[----:B----4-:R-:W-:Y:S01]  /*ce60*/  IMAD.U32 R4, RZ, RZ, UR8 ;  /* 0x00000008ff047e24 */ /* 0x010fe2000f8e00ff */
[----:B------:R-:W-:Y:S02]  /*ce70*/  BSSY B0, `(.L_x_1847) ;  /* 0x0000017000007945 */ /* 0x000fe40003800000 */
        /* <DEDUP_REMOVED lines=22> */
.L_x_1848:
[----:B------:R-:W-:Y:S05]  /*cfe0*/  BSYNC B0 ;  /* 0x0000000000007941 */ /* 0x000fea0003800000 */
.L_x_1847:
        /* <DEDUP_REMOVED lines=9> */
[----:B-1234-:R-:W-:-:S03]  /*d080*/  LEA R8, P0, R6, UR6, 0x1 ;  /* 0x0000000606087c11 */ /* 0x01efc6000f8008ff */
[----:B------:R-:W-:-:S05]  /*d090*/  IMAD R0, R0, UR9, R2 ;  /* 0x0000000900007c24 */ /* 0x000fca000f8e0202 */
[----:B------:R-:W-:-:S04]  /*d0a0*/  IADD3 R0, R0, R7, RZ ;  /* 0x0000000700007210 */ /* 0x000fc80007ffe0ff */
[----:B------:R-:W-:-:S05]  /*d0b0*/  LEA.HI.X R9, R6, UR7, R0, 0x1, P0 ;  /* 0x0000000706097c11 */ /* 0x000fca00080f0c00 */
[----:B------:R1:W-:Y:S02]  /*d0c0*/  STG.E.128 desc[UR10][R8.64], RZ ;  /* 0x000000ff08007986 */ /* 0x0003e4000c101d0a */
.L_x_1850:
[----:B------:R-:W-:Y:S05]  /*d0d0*/  BSYNC B0 ;  /* 0x0000000000007941 */ /* 0x000fea0003800000 */
.L_x_1849:
        /* <DEDUP_REMOVED lines=14> */
.L_x_1852:
[----:B------:R-:W-:Y:S05]  /*d1c0*/  BSYNC B0 ;  /* 0x0000000000007941 */ /* 0x000fea0003800000 */
.L_x_1851:
        /* <DEDUP_REMOVED lines=13> */
.L_x_1836:
[----:B------:R-:W-:Y:S05]  /*d2a0*/  BSYNC B1 ;  /* 0x0000000000017941 */ /* 0x000fea0003800000 */
.L_x_1779:
        /* <DEDUP_REMOVED lines=11> */
.L_x_1853:
[----:B------:R-:W-:Y:S05]  /*d360*/  EXIT ;  /* 0x000000000000794d */ /* 0x000fea0003800000 */
.L_x_1855:
        /* <DEDUP_REMOVED lines=9> */
.L_x_2490:


//--------------------- .text._ZN5flash44flash_bwd_dq_dk_dv_loop_seqk_parallel_kernelI23Flash_bwd_kernel_traitsILi64ELi128ELi128ELi8ELi4ELi4ELi4ELb0ELb0EN7cutlass10bfloat16_tE19Flash_kernel_traitsILi64ELi128ELi128ELi8ES3_EELb1ELb0ELb1ELb0ELb0ELb0ELb0EEEvNS_16Flash_bwd_paramsE --------------------------
	.section	.text._ZN5flash44flash_bwd_dq_dk_dv_loop_seqk_parallel_kernelI23Flash_bwd_kernel_traitsILi64ELi128ELi128ELi8ELi4ELi4ELi4ELb0ELb0EN7cutlass10bfloat16_tE19Flash_kernel_traitsILi64ELi128ELi128ELi8ES3_EELb1ELb0ELb1ELb0ELb0ELb0ELb0EEEvNS_16Flash_bwd_paramsE,"ax",@progbits
	.align	128
        .global         _ZN5flash44flash_bwd_dq_dk_dv_loop_seqk_parallel_kernelI23Flash_bwd_kernel_traitsILi64ELi128ELi128ELi8ELi4ELi4ELi4ELb0ELb0EN7cutlass10bfloat16_tE19Flash_kernel_traitsILi64ELi128ELi128ELi8ES3_EELb1ELb0ELb1ELb0ELb0ELb0ELb0EEEvNS_16Flash_bwd_paramsE
        .type           _ZN5flash44flash_bwd_dq_dk_dv_loop_seqk_parallel_kernelI23Flash_bwd_kernel_traitsILi64ELi128ELi128ELi8ELi4ELi4ELi4ELb0ELb0EN7cutlass10bfloat16_tE19Flash_kernel_traitsILi64ELi128ELi128ELi8ES3_EELb1ELb0ELb1ELb0ELb0ELb0ELb0EEEvNS_16Flash_bwd_paramsE,@function
        .size           _ZN5flash44flash_bwd_dq_dk_dv_loop_seqk_parallel_kernelI23Flash_bwd_kernel_traitsILi64ELi128ELi128ELi8ELi4ELi4ELi4ELb0ELb0EN7cutlass10bfloat16_tE19Flash_kernel_traitsILi64ELi128ELi128ELi8ES3_EELb1ELb0ELb1ELb0ELb0ELb0ELb0EEEvNS_16Flash_bwd_paramsE,(.L_x_2491 - _ZN5flash44flash_bwd_dq_dk_dv_loop_seqk_parallel_kernelI23Flash_bwd_kernel_traitsILi64ELi128ELi128ELi8ELi4ELi4ELi4ELb0ELb0EN7cutlass10bfloat16_tE19Flash_kernel_traitsILi64ELi128ELi128ELi8ES3_EELb1ELb0ELb1ELb0ELb0ELb0ELb0EEEvNS_16Flash_bwd_paramsE)
        .other          _ZN5flash44flash_bwd_dq_dk_dv_loop_seqk_parallel_kernelI23Flash_bwd_kernel_traitsILi64ELi128ELi128ELi8ELi4ELi4ELi4ELb0ELb0EN7cutlass10bfloat16_tE19Flash_kernel_traitsILi64ELi128ELi128ELi8ES3_EELb1ELb0ELb1ELb0ELb0ELb0ELb0EEEvNS_16Flash_bwd_paramsE,@"STO_CUDA_ENTRY STV_DEFAULT"
_ZN5flash44flash_bwd_dq_dk_dv_loop_seqk_parallel_kernelI23Flash_bwd_kernel_traitsILi64ELi128ELi128ELi8ELi4ELi4ELi4ELb0ELb0EN7cutlass10bfloat16_tE19Flash_kernel_traitsILi64ELi128ELi128ELi8ES3_EELb1ELb0ELb1ELb0ELb0ELb0ELb0EEEvNS_16Flash_bwd_paramsE:
.text._ZN5flash44flash_bwd_dq_dk_dv_loop_seqk_parallel_kernelI23Flash_bwd_kernel_traitsILi64ELi128ELi128ELi8ELi4ELi4ELi4ELb0ELb0EN7cutlass10bfloat16_tE19Flash_kernel_traitsILi64ELi128ELi128ELi8ES3_EELb1ELb0ELb1ELb0ELb0ELb0ELb0EEEvNS_16Flash_bwd_paramsE:
        /* <DEDUP_REMOVED lines=22> */
[----:B---3--:R-:W-:-:S03]  /*0160*/  ULEA UR4, UR4, UR5, 0x18 ;  /* 0x0000000504047291 */ /* 0x008fc6000f8ec03f */
[CC--:B------:R-:W-:Y:S02]  /*0170*/  LEA.HI R4, R6.reuse, R11.reuse, RZ, 0x4 ;  /* 0x0000000b06047211 */ /* 0x0c0fe400078f20ff */
[CC--:B------:R-:W-:Y:S02]  /*0180*/  LEA.HI R0, R6.reuse, R11.reuse, RZ, 0x5 ;  /* 0x0000000b06007211 */ /* 0x0c0fe400078f28ff */
[----:B------:R-:W-:Y:S01]  /*0190*/  SHF.R.S32.HI R5, RZ, 0x4, R4 ;  /* 0x00000004ff057819 */ /* 0x000fe20000011404 */
[----:B----4-:R-:W-:Y:S01]  /*01a0*/  USHF.L.U32 UR5, UR49, 0x7, URZ ;  /* 0x0000000731057899 */ /* 0x010fe2000800063f */
        /* <DEDUP_REMOVED lines=27> */
[----:B------:R-:W-:Y:S01]  /*0360*/  SHF.R.S32.HI R4, RZ, 0x1f, R9 ;  /* 0x0000001fff047819 */ /* 0x000fe20000011409 */
[----:B------:R-:W-:Y:S01]  /*0370*/  IMAD.SHL.U32 R8, R12, 0x10, RZ ;  /* 0x000000100c087824 */ /* 0x000fe200078e00ff */
[----:B------:R-:W-:-:S02]  /*0380*/  SHF.R.S32.HI R3, RZ, 0x1f, R6 ;  /* 0x0000001fff037819 */ /* 0x000fc40000011406 */
[----:B------:R-:W-:Y:S02]  /*0390*/  LOP3.LUT R0, R0, 0x1c0, RZ, 0xc0, !PT ;  /* 0x000001c000007812 */ /* 0x000fe400078ec0ff */
[----:B------:R-:W-:Y:S02]  /*03a0*/  LEA.HI R11, R4, R9, RZ, 0x3 ;  /* 0x00000009040b7211 */ /* 0x000fe400078f18ff */
[----:B------:R-:W-:Y:S02]  /*03b0*/  SHF.R.U32.HI R6, RZ, 0x3, R0 ;  /* 0x00000003ff067819 */ /* 0x000fe40000011600 */
[----:B------:R-:W-:Y:S01]  /*03c0*/  LOP3.LUT R5, R0, 0x38, R236, 0xf8, !PT ;  /* 0x0000003800057812 */ /* 0x000fe200078ef8ec */
[C---:B------:R-:W-:Y:S01]  /*03d0*/  IMAD.SHL.U32 R0, R2.reuse, 0x40, RZ ;  /* 0x0000004002007824 */ /* 0x040fe200078e00ff */
[C---:B------:R-:W-:Y:S02]  /*03e0*/  LOP3.LUT P4, RZ, R2.reuse, 0x2, RZ, 0xc0, !PT ;  /* 0x0000000202ff7812 */ /* 0x040fe4000788c0ff */
[----:B------:R-:W-:Y:S01]  /*03f0*/  LOP3.LUT P3, RZ, R2, 0x4, RZ, 0xc0, !PT ;  /* 0x0000000402ff7812 */ /* 0x000fe2000786c0ff */
[----:B------:R-:W-:Y:S01]  /*0400*/  IMAD.SHL.U32 R2, R252, 0x10, RZ ;  /* 0x00000010fc027824 */ /* 0x000fe200078e00ff */
[----:B------:R-:W-:-:S02]  /*0410*/  LOP3.LUT R4, R11, 0xfffffff8, RZ, 0xc0, !PT ;  /* 0xfffffff80b047812 */ /* 0x000fc400078ec0ff */
[----:B------:R-:W-:Y:S02]  /*0420*/  LEA.HI R3, R3, R7, RZ, 0x3 ;  /* 0x0000000703037211 */ /* 0x000fe400078f18ff */
[----:B------:R-:W-:Y:S01]  /*0430*/  LOP3.LUT R0, R0, 0x1c0, RZ, 0xc0, !PT ;  /* 0x000001c000007812 */ /* 0x000fe200078ec0ff */
[----:B------:R-:W-:Y:S01]  /*0440*/  IMAD.IADD R9, R9, 0x1, -R4 ;  /* 0x0000000109097824 */ /* 0x000fe200078e0a04 */
[----:B------:R-:W-:Y:S02]  /*0450*/  LOP3.LUT R3, R3, 0xfffffff8, RZ, 0xc0, !PT ;  /* 0xfffffff803037812 */ /* 0x000fe400078ec0ff */
[C---:B------:R-:W-:Y:S02]  /*0460*/  LOP3.LUT R4, R0.reuse, 0x30, R2, 0xf8, !PT ;  /* 0x0000003000047812 */ /* 0x040fe400078ef802 */
[----:B------:R-:W-:Y:S01]  /*0470*/  SHF.R.S32.HI R247, RZ, 0x7, R247 ;  /* 0x00000007fff77819 */ /* 0x000fe200000114f7 */
[----:B------:R-:W-:Y:S01]  /*0480*/  IMAD.IADD R3, R7, 0x1, -R3 ;  /* 0x0000000107037824 */ /* 0x000fe200078e0a03 */
[----:B------:R-:W-:-:S02]  /*0490*/  LOP3.LUT R184, R0, 0x8, R10, 0xf8, !PT ;  /* 0x0000000800b87812 */ /* 0x000fc400078ef80a */
[----:B------:R-:W-:Y:S02]  /*04a0*/  SHF.R.U32.HI R0, RZ, 0x3, R0 ;  /* 0x00000003ff007819 */ /* 0x000fe40000011600 */
[----:B------:R-:W-:Y:S02]  /*04b0*/  LOP3.LUT R4, R4, 0x8, R10, 0xf8, !PT ;  /* 0x0000000804047812 */ /* 0x000fe400078ef80a */
[----:B------:R-:W-:Y:S01]  /*04c0*/  LEA.HI.SX32 R242, R242, R2, 0x1e ;  /* 0x00000002f2f27211 */ /* 0x000fe200078ff2ff */
[----:B------:R-:W-:Y:S01]  /*04d0*/  IMAD R2, R247, 0x1000, R180 ;  /* 0x00001000f7027824 */ /* 0x000fe200078e02b4 */
[----:B------:R-:W-:Y:S01]  /*04e0*/  LOP3.LUT R7, R5, R6, RZ, 0x3c, !PT ;  /* 0x0000000605077212 */ /* 0x000fe200078e3cff */
[----:B------:R-:W-:Y:S01]  /*04f0*/  IMAD.SHL.U32 R6, R14, 0x8, RZ ;  /* 0x000000080e067824 */ /* 0x000fe200078e00ff */
        /* <DEDUP_REMOVED lines=8> */
[C---:B------:R-:W-:Y:S01]  /*0580*/  IMAD.SHL.U32 R2, R247.reuse, 0x8, RZ ;  /* 0x00000008f7027824 */ /* 0x040fe200078e00ff */
[----:B------:R-:W-:Y:S01]  /*0590*/  LOP3.LUT R0, R0, 0x1c0, RZ, 0xc0, !PT ;  /* 0x000001c000007812 */ /* 0x000fe200078ec0ff */
[----:B------:R-:W-:Y:S01]  /*05a0*/  IMAD R4, R247, 0x2000, R6 ;  /* 0x00002000f7047824 */ /* 0x000fe200078e0206 */
[----:B------:R-:W-:Y:S01]  /*05b0*/  R2P PR, R3, 0x6 ;  /* 0x0000000603007804 */ /* 0x000fe20000000000 */
[----:B------:R-:W-:Y:S01]  /*05c0*/  IMAD.SHL.U32 R7, R9, 0x40, RZ ;  /* 0x0000004009077824 */ /* 0x000fe200078e00ff */
[----:B------:R-:W-:Y:S01]  /*05d0*/  SHF.R.U32.HI R3, RZ, 0x3, R0 ;  /* 0x00000003ff037819 */ /* 0x000fe20000011600 */
[----:B------:R-:W-:Y:S01]  /*05e0*/  IMAD R4, R252, 0x400, R4 ;  /* 0x00000400fc047824 */ /* 0x000fe200078e0204 */
[----:B------:R-:W-:Y:S01]  /*05f0*/  LOP3.LUT R2, R2, 0x8, RZ, 0xc0, !PT ;  /* 0x0000000802027812 */ /* 0x000fe200078ec0ff */
[----:B------:R-:W-:Y:S01]  /*0600*/  IMAD.SHL.U32 R184, R184, 0x2, RZ ;  /* 0x00000002b8b87824 */ /* 0x000fe200078e00ff */
        /* <DEDUP_REMOVED lines=19> */
[----:B------:R-:W-:Y:S01]  /*0740*/  IMAD.U32 R2, RZ, RZ, UR5 ;  /* 0x00000005ff027e24 */ /* 0x000fe2000f8e00ff */
[----:B------:R-:W-:Y:S01]  /*0750*/  SEL R232, R232, 0xffffffe0, !P1 ;  /* 0xffffffe0e8e87807 */ /* 0x000fe20004800000 */
[----:B------:R-:W-:Y:S01]  /*0760*/  IMAD.MOV.U32 R0, RZ, RZ, 0x40 ;  /* 0x00000040ff007424 */ /* 0x000fe200078e00ff */
[----:B------:R-:W-:Y:S01]  /*0770*/  USHF.R.S32.HI UR5, URZ, 0x1f, UR57 ;  /* 0x0000001f3f057899 */ /* 0x000fe20008011439 */
[----:B------:R-:W-:Y:S01]  /*0780*/  IMAD.IADD R190, R4, 0x1, R3 ;  /* 0x0000000104be7824 */ /* 0x000fe200078e0203 */
        /* <DEDUP_REMOVED lines=12> */
[----:B------:R-:W-:Y:S01]  /*0850*/  SEL R230, R230, 0x10, !P0 ;  /* 0x00000010e6e67807 */ /* 0x000fe20004000000 */
[--C-:B------:R-:W-:Y:S01]  /*0860*/  IMAD.IADD R6, R0, 0x1, R7.reuse ;  /* 0x0000000100067824 */ /* 0x100fe200078e0207 */
[----:B------:R-:W-:Y:S01]  /*0870*/  STL [R1], R7 ;  /* 0x0000000701007387 */ /* 0x000fe20000100800 */
[----:B------:R-:W-:Y:S01]  /*0880*/  IMAD.IADD R5, R232, 0x1, R7 ;  /* 0x00000001e8057824 */ /* 0x000fe200078e0207 */
[----:B------:R-:W-:Y:S01]  /*0890*/  LEA R180, R180, UR4, 0x1 ;  /* 0x00000004b4b47c11 */ /* 0x000fe2000f8e08ff */
[C---:B------:R-:W-:Y:S01]  /*08a0*/  VIADD R10, R7.reuse, 0x420 ;  /* 0x00000420070a7836 */ /* 0x040fe20000000000 */
[----:B------:R1:W-:Y:S01]  /*08b0*/  STL [R1+0x14], R6 ;  /* 0x0000140601007387 */ /* 0x0003e20000100800 */
[C---:B------:R-:W-:Y:S01]  /*08c0*/  IMAD.IADD R4, R7.reuse, 0x1, R2 ;  /* 0x0000000107047824 */ /* 0x040fe200078e0202 */
[----:B------:R-:W-:Y:S01]  /*08d0*/  UIADD3 UR5, UR4, 0xc000, URZ ;  /* 0x0000c00004057890 */ /* 0x000fe2000fffe03f */
[C---:B------:R-:W-:Y:S01]  /*08e0*/  VIADD R3, R7.reuse, 0x2020 ;  /* 0x0000202007037836 */ /* 0x040fe20000000000 */
[----:B------:R2:W-:Y:S01]  /*08f0*/  STL [R1+0x30], R5 ;  /* 0x0000300501007387 */ /* 0x0005e20000100800 */
[----:B------:R-:W-:-:S02]  /*0900*/  @P1 VIADD R10, R7, 0x3e0 ;  /* 0x000003e0070a1836 */ /* 0x000fc40000000000 */
[C---:B------:R-:W-:Y:S01]  /*0910*/  VIADD R9, R7.reuse, 0x2420 ;  /* 0x0000242007097836 */ /* 0x040fe20000000000 */
[----:B------:R-:W-:Y:S01]  /*0920*/  STL [R1+0x10], R4 ;  /* 0x0000100401007387 */ /* 0x000fe20000100800 */
[C---:B------:R-:W-:Y:S02]  /*0930*/  @P1 VIADD R3, R7.reuse, 0x1fe0 ;  /* 0x00001fe007031836 */ /* 0x040fe40000000000 */
[C---:B------:R-:W-:Y:S01]  /*0940*/  VIADD R8, R7.reuse, 0x2040 ;  /* 0x0000204007087836 */ /* 0x040fe20000000000 */
[----:B------:R-:W-:Y:S01]  /*0950*/  STL [R1+0x1c], R10 ;  /* 0x00001c0a01007387 */ /* 0x000fe20000100800 */
[C---:B------:R-:W-:Y:S02]  /*0960*/  @P1 VIADD R9, R7.reuse, 0x23e0 ;  /* 0x000023e007091836 */ /* 0x040fe40000000000 */
[----:B------:R-:W-:Y:S01]  /*0970*/  @P2 VIADD R8, R7, 0x1fc0 ;  /* 0x00001fc007082836 */ /* 0x000fe20000000000 */
[----:B------:R-:W-:Y:S01]  /*0980*/  STL [R1+0x4], R3 ;  /* 0x0000040301007387 */ /* 0x000fe20000100800 */
[----:B------:R-:W-:-:S02]  /*0990*/  IMAD.IADD R231, R229, 0x1, R230 ;  /* 0x00000001e5e77824 */ /* 0x000fc400078e02e6 */
[----:B------:R-:W-:Y:S01]  /*09a0*/  IMAD.IADD R183, R186, 0x1, R183 ;  /* 0x00000001bab77824 */ /* 0x000fe200078e02b7 */
[----:B------:R-:W-:Y:S01]  /*09b0*/  STL [R1+0x18], R9 ;  /* 0x0000180901007387 */ /* 0x000fe20000100800 */
[----:B------:R-:W-:Y:S02]  /*09c0*/  IMAD.IADD R230, R230, 0x1, R228 ;  /* 0x00000001e6e67824 */ /* 0x000fe400078e02e4 */
[----:B------:R-:W-:Y:S01]  /*09d0*/  IMAD.IADD R186, R186, 0x1, R185 ;  /* 0x00000001baba7824 */ /* 0x000fe200078e02b9 */
[----:B------:R-:W-:Y:S01]  /*09e0*/  STL [R1+0xc], R8 ;  /* 0x00000c0801007387 */ /* 0x000fe20000100800 */
[----:B-1----:R-:W-:Y:S02]  /*09f0*/  IMAD.IADD R6, R232, 0x1, R6 ;  /* 0x00000001e8067824 */ /* 0x002fe400078e0206 */
[----:B------:R-:W-:Y:S02]  /*0a00*/  IMAD.IADD R234, R231, 0x1, R232 ;  /* 0x00000001e7ea7824 */ /* 0x000fe400078e02e8 */
[----:B--2---:R-:W-:-:S02]  /*0a10*/  VIADD R5, R7, 0x2440 ;  /* 0x0000244007057836 */ /* 0x004fc40000000000 */
[----:B------:R-:W-:Y:S02]  /*0a20*/  @P2 VIADD R5, R7, 0x23c0 ;  /* 0x000023c007052836 */ /* 0x000fe40000000000 */
[C---:B------:R-:W-:Y:S02]  /*0a30*/  IMAD.IADD R233, R232.reuse, 0x1, R228 ;  /* 0x00000001e8e97824 */ /* 0x040fe400078e02e4 */
[----:B------:R-:W-:Y:S01]  /*0a40*/  IMAD.IADD R185, R185, 0x1, R183 ;  /* 0x00000001b9b97824 */ /* 0x000fe200078e02b7 */
[----:B------:R1:W-:Y:S04]  /*0a50*/  STL [R1+0x8], R5 ;  /* 0x0000080501007387 */ /* 0x0003e80000100800 */
[----:B------:R2:W-:Y:S01]  /*0a60*/  STL [R1+0x2c], R6 ;  /* 0x00002c0601007387 */ /* 0x0005e20000100800 */
[----:B-1----:R-:W-:-:S02]  /*0a70*/  IMAD.IADD R5, R232, 0x1, R4 ;  /* 0x00000001e8057824 */ /* 0x002fc400078e0204 */
[--C-:B------:R-:W-:Y:S02]  /*0a80*/  IMAD.IADD R4, R0, 0x1, R3.reuse ;  /* 0x0000000100047824 */ /* 0x100fe400078e0203 */
[----:B------:R-:W-:Y:S01]  /*0a90*/  IMAD.IADD R0, R2, 0x1, R3 ;  /* 0x0000000102007824 */ /* 0x000fe200078e0203 */
[----:B------:R2:W-:Y:S01]  /*0aa0*/  STL [R1+0x28], R5 ;  /* 0x0000280501007387 */ /* 0x0005e20000100800 */
[----:B------:R-:W-:-:S03]  /*0ab0*/  IMAD.IADD R232, R232, 0x1, R230 ;  /* 0x00000001e8e87824 */ /* 0x000fc600078e02e6 */
[----:B------:R2:W-:Y:S04]  /*0ac0*/  STL [R1+0x24], R4 ;  /* 0x0000240401007387 */ /* 0x0005e80000100800 */
[----:B------:R2:W-:Y:S02]  /*0ad0*/  STL [R1+0x20], R0 ;  /* 0x0000200001007387 */ /* 0x0005e40000100800 */
.L_x_1934:
        /* <DEDUP_REMOVED lines=15> */
[----:B------:R-:W-:Y:S01]  /*0bd0*/  @UP4 UIADD3.X UR13, UR6, UR9, URZ, UP1, !UPT ;  /* 0x00000009060d4290 */ /* 0x000fe20008ffe43f */
[----:B-12---:R-:W-:Y:S01]  /*0be0*/  IMAD.U32 R2, RZ, RZ, UR10 ;  /* 0x0000000aff027e24 */ /* 0x006fe2000f8e00ff */
[----:B------:R-:W-:Y:S01]  /*0bf0*/  UISETP.NE.U32.AND UP0, UPT, UR14, URZ, UPT ;  /* 0x0000003f0e00728c */ /* 0x000fe2000bf05070 */
[----:B--2---:R-:W-:Y:S01]  /*0c00*/  IMAD.U32 R4, RZ, RZ, UR12 ;  /* 0x0000000cff047e24 */ /* 0x004fe2000f8e00ff */
[----:B------:R-:W-:Y:S01]  /*0c10*/  UIADD3 UR16, UP2, UR17, UR14, URZ ;  /* 0x0000000e11107290 */ /* 0x000fe2000ff5e03f */
[----:B------:R-:W-:Y:S01]  /*0c20*/  IMAD.U32 R3, RZ, RZ, UR11 ;  /* 0x0000000bff037e24 */ /* 0x000fe2000f8e00ff */
[----:B------:R-:W-:Y:S01]  /*0c30*/  UISETP.NE.AND.EX UP0, UPT, UR15, URZ, UPT, UP0 ;  /* 0x0000003f0f00728c */ /* 0x000fe2000bf05300 */
[----:B------:R-:W-:Y:S01]  /*0c40*/  IMAD.U32 R5, RZ, RZ, UR13 ;  /* 0x0000000dff057e24 */ /* 0x000fe2000f8e00ff */
[----:B------:R-:W-:Y:S01]  /*0c50*/  ULDC.U8 UR14, c[0x0][0x3c2] ;  /* 0x0000f080000e7ab9 */ /* 0x000fe20000000000 */
[----:B------:R-:W-:Y:S01]  /*0c60*/  ULDC.64 UR8, c[0x0][0x2f8] ;  /* 0x0000be0000087ab9 */ /* 0x000fe20000000a00 */
[----:B------:R-:W-:-:S02]  /*0c70*/  UIADD3.X UR7, UR6, UR15, URZ, UP2, !UPT ;  /* 0x0000000f06077290 */ /* 0x000fc400097fe43f */
[----:B------:R-:W-:Y:S01]  /*0c80*/  UISETP.NE.AND UP2, UPT, UR14, URZ, UPT ;  /* 0x0000003f0e00728c */ /* 0x000fe2000bf45270 */
[----:B------:R-:W-:Y:S01]  /*0c90*/  PLOP3.LUT P3, PT, PT, PT, UP0, 0x80, 0x0 ;  /* 0x000000000000781c */ /* 0x000fe20003f6f008 */
[----:B------:R-:W-:Y:S01]  /*0ca0*/  UISETP.EQ.U32.AND UP4, UPT, UR8, URZ, UPT ;  /* 0x0000003f0800728c */ /* 0x000fe2000bf82070 */
[----:B---34-:R-:W2:Y:S03]  /*0cb0*/  @P1 LDG.E R7, desc[UR18][R4.64] ;  /* 0x0000001204071981 */ /* 0x018ea6000c1e1900 */
[----:B------:R-:W-:-:S06]  /*0cc0*/  UISETP.EQ.OR.EX UP4, UPT, UR9, URZ, !UP2, UP4 ;  /* 0x0000003f0900728c */ /* 0x000fcc000d782740 */
        /* <DEDUP_REMOVED lines=18> */
[----:B------:R-:W-:Y:S01]  /*0df0*/  @!UP3 ULDC UR7, c[0x0][0x2cc] ;  /* 0x0000b3000007bab9 */ /* 0x000fe20000000800 */
[----:B--2---:R-:W-:Y:S02]  /*0e00*/  @P1 R2UR UR28, R7 ;  /* 0x00000000071c12ca */ /* 0x004fe400000e0000 */
[----:B---3--:R-:W-:-:S02]  /*0e10*/  @P0 R2UR UR14, R5 ;  /* 0x00000000050e02ca */ /* 0x008fc400000e0000 */
[----:B------:R-:W-:Y:S01]  /*0e20*/  ISETP.NE.U32.AND P0, PT, RZ, UR8, PT ;  /* 0x00000008ff007c0c */ /* 0x000fe2000bf05070 */
[----:B------:R-:W-:-:S03]  /*0e30*/  @!UP3 USEL UR8, UR7, URZ, UP1 ;  /* 0x0000003f0708b287 */ /* 0x000fc60008800000 */
        /* <DEDUP_REMOVED lines=13> */
.L_x_1856:
        /* <DEDUP_REMOVED lines=31> */
[----:B------:R-:W-:-:S02]  /*1100*/  UIMAD.WIDE.U32 UR8, UR49, UR59, URZ ;  /* 0x0000003b310872a5 */ /* 0x000fc4000f8e003f */
[----:B--2---:R-:W-:Y:S02]  /*1110*/  UIMAD.WIDE.U32 UR32, UR12, UR10, URZ ;  /* 0x0000000a0c2072a5 */ /* 0x004fe4000f8e003f */
[----:B------:R-:W-:Y:S02]  /*1120*/  UIMAD UR50, UR57, UR46, URZ ;  /* 0x0000002e393272a4 */ /* 0x000fe4000f8e023f */
        /* <DEDUP_REMOVED lines=10> */
[----:B------:R-:W-:Y:S02]  /*11d0*/  UIMAD.WIDE UR12, UR46, UR61, URZ ;  /* 0x0000003d2e0c72a5 */ /* 0x000fe4000f8e023f */
[----:B------:R-:W-:-:S02]  /*11e0*/  ULEA.HI UR33, UR15, UR10, URZ, 0x7 ;  /* 0x0000000a0f217291 */ /* 0x000fc4000f8f383f */
[----:B------:R-:W-:Y:S01]  /*11f0*/  UIMAD UR15, UR37, UR49, URZ ;  /* 0x00000031250f72a4 */ /* 0x000fe2000f8e023f */
[----:B-1----:R-:W-:Y:S01]  /*1200*/  VIADD R2, R2, 0xffffffe ;  /* 0x0ffffffe02027836 */ /* 0x002fe20000000000 */
[----:B------:R-:W-:Y:S02]  /*1210*/  USEL UR55, UR24, UR22, !UP2 ;  /* 0x0000001618377287 */ /* 0x000fe4000d000000 */
[----:B------:R-:W-:Y:S01]  /*1220*/  UIADD3 UR46, UR25, UR27, URZ ;  /* 0x0000001b192e7290 */ /* 0x000fe2000fffe03f */
[----:B------:R-:W1:Y:S01]  /*1230*/  F2I.FTZ.U32.TRUNC.NTZ R3, R2 ;  /* 0x0000000200037305 */ /* 0x000e62000021f000 */
[----:B------:R-:W-:Y:S02]  /*1240*/  UIADD3 UR7, UR7, 0x7f, URZ ;  /* 0x0000007f07077890 */ /* 0x000fe4000fffe03f */
[----:B------:R-:W-:Y:S02]  /*1250*/  UIMAD.WIDE.U32 UR24, UR12, UR8, URZ ;  /* 0x000000080c1872a5 */ /* 0x000fe4000f8e003f */
[----:B------:R-:W-:-:S02]  /*1260*/  UIMAD UR27, UR13, UR8, URZ ;  /* 0x000000080d1b72a4 */ /* 0x000fc4000f8e023f */
[----:B------:R-:W-:Y:S02]  /*1270*/  UIMAD UR8, UR58, UR59, UR15 ;  /* 0x0000003b3a0872a4 */ /* 0x000fe4000f8e020f */
[----:B------:R-:W-:Y:S02]  /*1280*/  UIMAD UR26, UR6, UR17, URZ ;  /* 0x00000011061a72a4 */ /* 0x000fe4000f8e023f */
[----:B------:R-:W-:Y:S02]  /*1290*/  USHF.R.S32.HI UR15, URZ, 0x1f, UR7 ;  /* 0x0000001f3f0f7899 */ /* 0x000fe40008011407 */
[----:B------:R-:W-:Y:S01]  /*12a0*/  UIADD3 UR8, UR9, UR8, URZ ;  /* 0x0000000809087290 */ /* 0x000fe2000fffe03f */
[----:B-1----:R-:W-:Y:S01]  /*12b0*/  IMAD.MOV R0, RZ, RZ, -R3 ;  /* 0x000000ffff007224 */ /* 0x002fe200078e0a03 */
[----:B------:R-:W-:Y:S01]  /*12c0*/  @UP2 UIADD3 UR46, UR23, UR26, URZ ;  /* 0x0000001a172e2290 */ /* 0x000fe2000fffe03f */
[----:B------:R-:W-:Y:S01]  /*12d0*/  IMAD.MOV.U32 R2, RZ, RZ, RZ ;  /* 0x000000ffff027224 */ /* 0x000fe200078e00ff */
[----:B------:R-:W-:Y:S01]  /*12e0*/  ULEA.HI UR26, UR15, UR7, URZ, 0x7 ;  /* 0x000000070f1a7291 */ /* 0x000fe2000f8f383f */
[----:B------:R-:W-:Y:S01]  /*12f0*/  IMAD R0, R0, R5, RZ ;  /* 0x0000000500007224 */ /* 0x000fe200078e02ff */
[----:B------:R-:W-:-:S02]  /*1300*/  UIMAD UR7, UR12, UR8, UR27 ;  /* 0x000000080c0772a4 */ /* 0x000fc4000f8e021b */
[----:B------:R-:W-:Y:S01]  /*1310*/  @UP2 UIMAD UR48, UR6, UR11, UR45 ;  /* 0x0000000b063022a4 */ /* 0x000fe2000f8e022d */
        /* <DEDUP_REMOVED lines=9> */
[----:B------:R-:W-:Y:S01]  /*13b0*/  USEL UR35, UR11, URZ, UP0 ;  /* 0x0000003f0b237287 */ /* 0x000fe20008000000 */
[C---:B------:R-:W-:Y:S01]  /*13c0*/  IMAD R2, R5.reuse, R3, R2 ;  /* 0x0000000305027224 */ /* 0x040fe200078e0202 */
[----:B------:R-:W-:Y:S01]  /*13d0*/  UISETP.LT.AND UP0, UPT, UR15, UR7, UPT ;  /* 0x000000070f00728c */ /* 0x000fe2000bf01270 */
[----:B------:R-:W-:Y:S01]  /*13e0*/  ULDC.U8 UR40, c[0x0][0x480] ;  /* 0x0001200000287ab9 */ /* 0x000fe20000000000 */
[----:B------:R-:W-:Y:S02]  /*13f0*/  ULDC UR51, c[0x0][0x2c4] ;  /* 0x0000b10000337ab9 */ /* 0x000fe40000000800 */
[----:B------:R-:W-:Y:S01]  /*1400*/  ISETP.GT.U32.AND P1, PT, R5, R2, PT ;  /* 0x000000020500720c */ /* 0x000fe20003f24070 */
[----:B------:R-:W-:Y:S02]  /*1410*/  USEL UR56, UR24, UR22, !UP2 ;  /* 0x0000001618387287 */ /* 0x000fe4000d000000 */
[----:B------:R-:W-:Y:S02]  /*1420*/  UISETP.NE.AND UP4, UPT, UR40, URZ, UPT ;  /* 0x0000003f2800728c */ /* 0x000fe4000bf85270 */
[----:B------:R-:W-:-:S02]  /*1430*/  @UP3 UIMAD UR24, UR49, UR51, URZ ;  /* 0x00000033311832a4 */ /* 0x000fc4000f8e023f */
[----:B------:R-:W-:Y:S02]  /*1440*/  USEL UR40, UR15, UR7, UP0 ;  /* 0x000000070f287287 */ /* 0x000fe40008000000 */
[----:B------:R-:W-:Y:S02]  /*1450*/  UISETP.NE.AND UP1, UPT, UR38, -0x1, UPT ;  /* 0xffffffff2600788c */ /* 0x000fe4000bf25270 */
[----:B------:R-:W-:Y:S02]  /*1460*/  @UP3 USEL UR24, UR24, UR6, !UP2 ;  /* 0x0000000618183287 */ /* 0x000fe4000d000000 */
[----:B------:R-:W-:Y:S01]  /*1470*/  @!P1 IMAD.IADD R2, R2, 0x1, -R5 ;  /* 0x0000000102029824 */ /* 0x000fe200078e0a05 */
[----:B------:R-:W-:Y:S01]  /*1480*/  ULEA UR7, UR40, 0xffffff80, 0x7 ;  /* 0xffffff8028077891 */ /* 0x000fe2000f8e383f */
[----:B------:R-:W-:Y:S01]  /*1490*/  @!P1 IADD3 R0, R0, 0x1, RZ ;  /* 0x0000000100009810 */ /* 0x000fe20007ffe0ff */
[----:B------:R-:W-:Y:S01]  /*14a0*/  @UP3 ULDC UR15, c[0x0][0x2e4] ;  /* 0x0000b900000f3ab9 */ /* 0x000fe20000000800 */
[----:B------:R-:W-:Y:S01]  /*14b0*/  UIMAD UR22, UR13, UR6, URZ ;  /* 0x000000060d1672a4 */ /* 0x000fe2000f8e023f */
[----:B------:R-:W-:Y:S01]  /*14c0*/  ISETP.GE.U32.AND P0, PT, R2, R5, PT ;  /* 0x000000050200720c */ /* 0x000fe20003f06070 */
[----:B------:R-:W-:Y:S01]  /*14d0*/  @UP3 UIMAD UR27, UR57, UR15, UR24 ;  /* 0x0000000f391b32a4 */ /* 0x000fe2000f8e0218 */
[----:B------:R-:W-:Y:S01]  /*14e0*/  LOP3.LUT R2, R6, UR57, RZ, 0x3c, !PT ;  /* 0x0000003906027c12 */ /* 0x000fe2000f8e3cff */
[----:B------:R-:W-:Y:S01]  /*14f0*/  USHF.R.S32.HI UR33, URZ, 0x1f, UR7 ;  /* 0x0000001f3f217899 */ /* 0x000fe20008011407 */
[----:B------:R-:W-:Y:S01]  /*1500*/  PLOP3.LUT P1, PT, PT, PT, UP1, 0x80, 0x0 ;  /* 0x000000000000781c */ /* 0x000fe20003f2f018 */
[----:B------:R-:W-:Y:S01]  /*1510*/  UIADD3 UR15, UP0, UR7, UR36, URZ ;  /* 0x00000024070f7290 */ /* 0x000fe2000ff1e03f */
[----:B------:R-:W-:Y:S01]  /*1520*/  ISETP.GE.AND P2, PT, R2, RZ, PT ;  /* 0x000000ff0200720c */ /* 0x000fe20003f46270 */
[----:B------:R-:W-:-:S02]  /*1530*/  @UP1 UIADD3 UR30, UR28, UR38, URZ ;  /* 0x000000261c1e1290 */ /* 0x000fc4000fffe03f */
[----:B------:R-:W-:Y:S02]  /*1540*/  UIADD3.X UR24, UR33, UR35, URZ, UP0, !UPT ;  /* 0x0000002321187290 */ /* 0x000fe400087fe43f */
[----:B------:R-:W-:Y:S02]  /*1550*/  UIMAD UR13, UR13, UR15, URZ ;  /* 0x0000000f0d0d72a4 */ /* 0x000fe4000f8e023f */
[----:B------:R-:W-:Y:S01]  /*1560*/  @UP1 UIADD3 UR31, UR28, UR38, URZ ;  /* 0x000000261c1f1290 */ /* 0x000fe2000fffe03f */
[----:B------:R-:W-:Y:S01]  /*1570*/  @P0 VIADD R0, R0, 0x1 ;  /* 0x0000000100000836 */ /* 0x000fe20000000000 */
[----:B------:R-:W-:Y:S01]  /*1580*/  @UP1 ULDC.64 UR10, c[0x0][0x248] ;  /* 0x00009200000a1ab9 */ /* 0x000fe20000000a00 */
[----:B------:R-:W-:Y:S01]  /*1590*/  @UP1 ULDC.64 UR8, c[0x0][0x250] ;  /* 0x0000940000081ab9 */ /* 0x000fe20000000a00 */
[----:B------:R-:W-:Y:S01]  /*15a0*/  UIMAD.WIDE.U32 UR36, UR12, UR15, URZ ;  /* 0x0000000f0c2472a5 */ /* 0x000fe2000f8e003f */
[----:B------:R-:W-:Y:S01]  /*15b0*/  IMAD.MOV.U32 R11, RZ, RZ, R0 ;  /* 0x000000ffff0b7224 */ /* 0x000fe200078e0000 */
[----:B------:R-:W-:Y:S01]  /*15c0*/  @UP2 UIADD3 UR47, UR23, UR22, URZ ;  /* 0x00000016172f2290 */ /* 0x000fe2000fffe03f */
[----:B------:R-:W-:Y:S01]  /*15d0*/  PLOP3.LUT P0, PT, PT, PT, UP3, 0x80, 0x0 ;  /* 0x000000000000781c */ /* 0x000fe20003f0f038 */
[----:B------:R-:W-:-:S02]  /*15e0*/  UIMAD UR15, UR12, UR24, UR13 ;  /* 0x000000180c0f72a4 */ /* 0x000fc4000f8e020d */
[----:B------:R-:W-:Y:S01]  /*15f0*/  @UP1 UIMAD.WIDE.U32 UR22, UR30, UR10, URZ ;  /* 0x0000000a1e1612a5 */ /* 0x000fe2000f8e003f */
[----:B------:R-:W-:Y:S01]  /*1600*/  @!P2 IADD3 R11, -R11, RZ, RZ ;  /* 0x000000ff0b0ba210 */ /* 0x000fe20007ffe1ff */
[----:B------:R-:W-:Y:S01]  /*1610*/  @UP1 UIMAD.WIDE.U32 UR12, UR31, UR8, URZ ;  /* 0x000000081f0c12a5 */ /* 0x000fe2000f8e003f */
[----:B------:R-:W-:Y:S01]  /*1620*/  @!P3 LOP3.LUT R11, RZ, R6, RZ, 0x33, !PT ;  /* 0x00000006ff0bb212 */ /* 0x000fe200078e33ff */
[----:B------:R-:W-:Y:S02]  /*1630*/  @!UP3 UIMAD UR25, UR49, UR61, UR57 ;  /* 0x0000003d3119b2a4 */ /* 0x000fe4000f8e0239 */
[----:B------:R-:W-:Y:S02]  /*1640*/  @UP1 UIMAD UR26, UR30, UR11, URZ ;  /* 0x0000000b1e1a12a4 */ /* 0x000fe4000f8e023f */
[----:B------:R-:W-:Y:S02]  /*1650*/  @UP1 UIMAD UR24, UR31, UR9, URZ ;  /* 0x000000091f1812a4 */ /* 0x000fe4000f8e023f */
[----:B------:R-:W-:-:S02]  /*1660*/  @!UP2 UIADD3 UR48, UR43, UR34, URZ ;  /* 0x000000222b30a290 */ /* 0x000fc4000fffe03f */
[----:B------:R-:W-:Y:S02]  /*1670*/  @!UP3 UIMAD UR27, UR25, UR51, URZ ;  /* 0x00000033191bb2a4 */ /* 0x000fe4000f8e023f */
[----:B------:R-:W-:Y:S02]  /*1680*/  USEL UR53, UR32, URZ, UP4 ;  /* 0x0000003f20357287 */ /* 0x000fe4000a000000 */
[----:B------:R-:W-:Y:S02]  /*1690*/  USHF.R.S32.HI UR39, URZ, 0x1f, UR29 ;  /* 0x0000001f3f277899 */ /* 0x000fe4000801141d */
[----:B------:R-:W-:Y:S02]  /*16a0*/  USHF.R.S32.HI UR54, URZ, 0x1f, UR50 ;  /* 0x0000001f3f367899 */ /* 0x000fe40008011432 */
[----:B------:R-:W-:Y:S02]  /*16b0*/  @UP1 UIADD3 UR34, UR13, UR24, URZ ;  /* 0x000000180d221290 */ /* 0x000fe4000fffe03f */
[----:B------:R-:W-:-:S02]  /*16c0*/  USEL UR52, UR41, URZ, UP4 ;  /* 0x0000003f29347287 */ /* 0x000fc4000a000000 */
        /* <DEDUP_REMOVED lines=17> */
.L_x_1858:
        /* <DEDUP_REMOVED lines=13> */
.L_x_1859:
        /* <DEDUP_REMOVED lines=11> */
.L_x_1860:
[----:B------:R-:W-:-:S04]  /*1960*/  UIMAD UR6, UR49, UR61, UR57 ;  /* 0x0000003d310672a4 */ /* 0x000fc8000f8e0239 */
[----:B------:R-:W-:-:S12]  /*1970*/  UIMAD UR6, UR6, UR59, URZ ;  /* 0x0000003b060672a4 */ /* 0x000fd8000f8e023f */
.L_x_1861:
[----:B------:R-:W1:Y:S01]  /*1980*/  S2R R21, SR_TID.X ;  /* 0x0000000000157919 */ /* 0x000e620000002100 */
[----:B------:R-:W2:Y:S01]  /*1990*/  LDC.64 R4, c[0x0][0x420] ;  /* 0x00010800ff047b82 */ /* 0x000ea20000000a00 */
[----:B------:R-:W-:Y:S01]  /*19a0*/  UIADD3 UR22, UR7, UR27, URZ ;  /* 0x0000001b07167290 */ /* 0x000fe2000fffe03f */
[----:B------:R-:W-:Y:S01]  /*19b0*/  SHF.R.S32.HI R237, RZ, 0x1f, R236 ;  /* 0x0000001fffed7819 */ /* 0x000fe200000114ec */
[----:B------:R-:W-:Y:S01]  /*19c0*/  ULDC.64 UR24, c[0x0][0x2b0] ;  /* 0x0000ac0000187ab9 */ /* 0x000fe20000000a00 */
[----:B------:R-:W-:Y:S01]  /*19d0*/  USHF.R.S32.HI UR35, URZ, 0x1f, UR57 ;  /* 0x0000001f3f237899 */ /* 0x000fe20008011439 */
[----:B------:R-:W-:Y:S01]  /*19e0*/  BSSY B1, `(.L_x_1857) ;  /* 0x0000c02000017945 */ /* 0x000fe20003800000 */
[----:B------:R-:W-:Y:S02]  /*19f0*/  UIMAD.WIDE UR22, UR22, 0x4, UR24 ;  /* 0x00000004161678a5 */ /* 0x000fe4000f8e0218 */
[----:B------:R-:W-:Y:S01]  /*1a00*/  UIADD3 UR41, UR7, UR6, URZ ;  /* 0x0000000607297290 */ /* 0x000fe2000fffe03f */
[----:B------:R-:W-:Y:S01]  /*1a10*/  ULDC.64 UR24, c[0x0][0x428] ;  /* 0x00010a0000187ab9 */ /* 0x000fe20000000a00 */
[----:B------:R-:W-:Y:S01]  /*1a20*/  UIADD3 UR6, -UR14, UR20, UR29 ;  /* 0x000000140e067290 */ /* 0x000fe2000fffe11d */
[----:B------:R-:W-:Y:S01]  /*1a30*/  ULDC.64 UR26, c[0x0][0x258] ;  /* 0x00009600001a7ab9 */ /* 0x000fe20000000a00 */
[----:B------:R-:W-:Y:S01]  /*1a40*/  ULDC UR44, c[0x0][0x398] ;  /* 0x0000e600002c7ab9 */ /* 0x000fe20000000800 */
[----:B------:R-:W-:Y:S01]  /*1a50*/  ULDC UR13, c[0x0][0x2dc] ;  /* 0x0000b700000d7ab9 */ /* 0x000fe20000000800 */
[----:B------:R-:W-:Y:S01]  /*1a60*/  UIADD3 UR6, UR6, -UR44, URZ ;  /* 0x8000002c06067290 */ /* 0x000fe2000fffe03f */
[----:B------:R-:W-:Y:S01]  /*1a70*/  IMAD.U32 R10, RZ, RZ, UR26 ;  /* 0x0000001aff0a7e24 */ /* 0x000fe2000f8e00ff */
[----:B------:R-:W-:Y:S01]  /*1a80*/  UIMAD UR15, UR13, UR61, URZ ;  /* 0x0000003d0d0f72a4 */ /* 0x000fe2000f8e023f */
[----:B------:R-:W-:Y:S01]  /*1a90*/  ULDC.64 UR42, c[0x0][0x210] ;  /* 0x00008400002a7ab9 */ /* 0x000fe20000000a00 */
[----:B------:R-:W-:Y:S01]  /*1aa0*/  UIADD3 UR13, UR40, -0x1, URZ ;  /* 0xffffffff280d7890 */ /* 0x000fe2000fffe03f */
[----:B--2---:R-:W-:Y:S01]  /*1ab0*/  IMAD R8, R4, UR33, RZ ;  /* 0x0000002104087c24 */ /* 0x004fe2000f8e02ff */
[----:B-1----:R-:W-:-:S04]  /*1ac0*/  SHF.R.S32.HI R22, RZ, 0x1f, R21 ;  /* 0x0000001fff167819 */ /* 0x002fc80000011415 */
[----:B------:R-:W-:-:S04]  /*1ad0*/  LEA.HI R0, R22, R21, RZ, 0x3 ;  /* 0x0000001516007211 */ /* 0x000fc800078f18ff */
[----:B------:R-:W-:-:S04]  /*1ae0*/  SHF.R.S32.HI R0, RZ, 0x3, R0 ;  /* 0x00000003ff007819 */ /* 0x000fc80000011400 */
[----:B------:R-:W-:Y:S02]  /*1af0*/  SHF.R.S32.HI R20, RZ, 0x1f, R0 ;  /* 0x0000001fff147819 */ /* 0x000fe40000011400 */
[----:B------:R-:W-:-:S04]  /*1b00*/  IADD3 R2, P0, R0, UR7, RZ ;  /* 0x0000000700027c10 */ /* 0x000fc8000ff1e0ff */
[----:B------:R-:W-:Y:S01]  /*1b10*/  IADD3.X R3, R20, UR33, RZ, P0, !PT ;  /* 0x0000002114037c10 */ /* 0x000fe200087fe4ff */
[----:B------:R-:W-:-:S04]  /*1b20*/  IMAD.WIDE.U32 R6, R2, UR16, R236 ;  /* 0x0000001002067c25 */ /* 0x000fc8000f8e00ec */
[----:B------:R-:W-:Y:S01]  /*1b30*/  IMAD R3, R3, UR16, RZ ;  /* 0x0000001003037c24 */ /* 0x000fe2000f8e02ff */
[----:B------:R-:W-:-:S03]  /*1b40*/  IADD3 R6, P2, R6, UR55, RZ ;  /* 0x0000003706067c10 */ /* 0x000fc6000ff5e0ff */
[----:B------:R-:W-:Y:S01]  /*1b50*/  IMAD R9, R2, UR17, R3 ;  /* 0x0000001102097c24 */ /* 0x000fe2000f8e0203 */
[----:B------:R-:W-:Y:S01]  /*1b60*/  IADD3 R2, P0, R236, UR12, RZ ;  /* 0x0000000cec027c10 */ /* 0x000fe2000ff1e0ff */
[----:B------:R-:W-:-:S03]  /*1b70*/  UIMAD UR12, UR35, UR24, URZ ;  /* 0x00000018230c72a4 */ /* 0x000fc6000f8e023f */
[----:B------:R-:W-:Y:S01]  /*1b80*/  IADD3.X R3, R237, UR48, RZ, P0, !PT ;  /* 0x00000030ed037c10 */ /* 0x000fe200087fe4ff */
[----:B------:R-:W-:Y:S01]  /*1b90*/  UIMAD UR33, UR57, UR25, UR12 ;  /* 0x00000019392172a4 */ /* 0x000fe2000f8e020c */
[----:B------:R-:W-:Y:S01]  /*1ba0*/  IADD3.X R7, R7, UR46, R9, P2, !PT ;  /* 0x0000002e07077c10 */ /* 0x000fe200097fe409 */
[----:B------:R-:W-:Y:S01]  /*1bb0*/  UIMAD UR12, UR35, UR26, URZ ;  /* 0x0000001a230c72a4 */ /* 0x000fe2000f8e023f */
[----:B------:R-:W-:Y:S02]  /*1bc0*/  IMAD R9, R5, UR7, R8 ;  /* 0x0000000705097c24 */ /* 0x000fe4000f8e0208 */
[----:B------:R-:W-:Y:S01]  /*1bd0*/  IMAD.WIDE.U32 R2, R4, UR7, R2 ;  /* 0x0000000704027c25 */ /* 0x000fe2000f8e0002 */
[----:B------:R-:W-:Y:S02]  /*1be0*/  UIMAD UR35, UR57, UR27, UR12 ;  /* 0x0000001b392372a4 */ /* 0x000fe4000f8e020c */
[----:B------:R-:W-:Y:S01]  /*1bf0*/  USHF.R.S32.HI UR27, URZ, 0x1f, UR6 ;  /* 0x0000001f3f1b7899 */ /* 0x000fe20008011406 */
[----:B------:R-:W-:Y:S01]  /*1c00*/  IMAD.U32 R8, RZ, RZ, UR24 ;  /* 0x00000018ff087e24 */ /* 0x000fe2000f8e00ff */
[----:B------:R-:W-:Y:S01]  /*1c10*/  USHF.L.U32 UR7, UR15, 0x7, URZ ;  /* 0x000000070f077899 */ /* 0x000fe2000800063f */
[----:B------:R-:W-:Y:S01]  /*1c20*/  IMAD.IADD R3, R3, 0x1, R9 ;  /* 0x0000000103037824 */ /* 0x000fe200078e0209 */
[----:B------:R-:W-:Y:S01]  /*1c30*/  LEA.HI R9, R22, R21, RZ, 0x5 ;  /* 0x0000001516097211 */ /* 0x000fe200078f28ff */
[----:B------:R-:W-:Y:S01]  /*1c40*/  ULEA.HI UR27, UR27, UR6, URZ, 0x7 ;  /* 0x000000061b1b7291 */ /* 0x000fe2000f8f383f */
[----:B------:R-:W-:Y:S01]  /*1c50*/  IMAD.WIDE.U32 R6, R10, UR57, R6 ;  /* 0x000000390a067c25 */ /* 0x000fe2000f8e0006 */
[----:B------:R-:W-:-:S02]  /*1c60*/  UIADD3 UR12, UP2, UP0, UR36, UR7, UR50 ;  /* 0x00000007240c7290 */ /* 0x000fc4000f85e032 */
[----:B------:R-:W-:Y:S01]  /*1c70*/  USHF.R.S32.HI UR7, URZ, 0x1f, UR7 ;  /* 0x0000001f3f077899 */ /* 0x000fe20008011407 */
[----:B------:R-:W-:Y:S01]  /*1c80*/  IMAD.WIDE.U32 R2, R8, UR57, R2 ;  /* 0x0000003908027c25 */ /* 0x000fe2000f8e0002 */
[----:B------:R-:W-:Y:S01]  /*1c90*/  LOP3.LUT R8, R9, 0xffffffe0, RZ, 0xc0, !PT ;  /* 0xffffffe009087812 */ /* 0x000fe200078ec0ff */
[----:B------:R-:W-:Y:S01]  /*1ca0*/  USHF.R.S32.HI UR27, URZ, 0x7, UR27 ;  /* 0x000000073f1b7899 */ /* 0x000fe2000801141b */
[----:B------:R-:W-:Y:S01]  /*1cb0*/  SHF.R.S32.HI R9, RZ, 0x5, R9 ;  /* 0x00000005ff097819 */ /* 0x000fe20000011409 */
[----:B------:R-:W-:Y:S01]  /*1cc0*/  UIADD3.X UR7, UR51, UR7, UR54, UP2, UP0 ;  /* 0x0000000733077290 */ /* 0x000fe200097e0436 */
[----:B------:R-:W-:Y:S01]  /*1cd0*/  VIADD R3, R3, UR33 ;  /* 0x0000002103037c36 */ /* 0x000fe20008000000 */
[----:B------:R-:W-:Y:S01]  /*1ce0*/  UISETP.LT.AND UP0, UPT, URZ, UR27, UPT ;  /* 0x0000001b3f00728c */ /* 0x000fe2000bf01270 */
[----:B------:R-:W-:Y:S01]  /*1cf0*/  IMAD.IADD R12, R21, 0x1, -R8 ;  /* 0x00000001150c7824 */ /* 0x000fe200078e0a08 */
[----:B------:R-:W-:Y:S01]  /*1d00*/  UIADD3 UR6, UP3, UP2, UR53, UR12, UR56 ;  /* 0x0000000c35067290 */ /* 0x000fe2000fa7e038 */
[-C--:B------:R-:W-:Y:S01]  /*1d10*/  IMAD R10, R20, R4.reuse, RZ ;  /* 0x00000004140a7224 */ /* 0x080fe200078e02ff */
[----:B------:R-:W-:Y:S01]  /*1d20*/  USEL UR27, URZ, UR27, !UP0 ;  /* 0x0000001b3f1b7287 */ /* 0x000fe2000c000000 */
[----:B------:R-:W-:Y:S01]  /*1d30*/  IMAD R9, R9, UR15, R12 ;  /* 0x0000000f09097c24 */ /* 0x000fe2000f8e020c */
[----:B------:R-:W-:Y:S01]  /*1d40*/  UIADD3.X UR12, UR52, UR7, UR47, UP3, UP2 ;  /* 0x00000007340c7290 */ /* 0x000fe20009fe442f */
[----:B------:R-:W-:Y:S01]  /*1d50*/  IMAD.WIDE.U32 R2, R0, R4, R2 ;  /* 0x0000000400027225 */ /* 0x000fe200078e0002 */
[----:B------:R-:W-:Y:S01]  /*1d60*/  UISETP.GT.AND UP0, UPT, UR40, UR27, UPT ;  /* 0x0000001b2800728c */ /* 0x000fe2000bf04270 */
[----:B------:R-:W-:Y:S01]  /*1d70*/  LEA R239, P4, R6, UR42, 0x1 ;  /* 0x0000002a06ef7c11 */ /* 0x000fe2000f8808ff */
[----:B------:R-:W-:Y:S01]  /*1d80*/  ULDC.64 UR54, c[0x0][0x478] ;  /* 0x00011e0000367ab9 */ /* 0x000fe20000000a00 */
[C---:B------:R-:W-:Y:S01]  /*1d90*/  IADD3 R8, P0, R9.reuse, UR6, RZ ;  /* 0x0000000609087c10 */ /* 0x040fe2000ff1e0ff */
[----:B------:R-:W-:Y:S01]  /*1da0*/  IMAD R10, R0, R5, R10 ;  /* 0x00000005000a7224 */ /* 0x000fe200078e020a */
[----:B------:R-:W-:Y:S01]  /*1db0*/  ULDC.64 UR24, c[0x0][0x400] ;  /* 0x0001000000187ab9 */ /* 0x000fe20000000a00 */
[----:B------:R-:W-:Y:S01]  /*1dc0*/  UIMAD.WIDE UR6, UR41, 0x4, UR54 ;  /* 0x00000004290678a5 */ /* 0x000fe2000f8e0236 */
[----:B------:R-:W-:Y:S01]  /*1dd0*/  LEA.HI.X.SX32 R9, R9, UR12, 0x1, P0 ;  /* 0x0000000c09097c11 */ /* 0x000fe200080f0eff */
[----:B------:R-:W-:Y:S01]  /*1de0*/  ULDC.64 UR36, c[0x0][0x3e0] ;  /* 0x0000f80000247ab9 */ /* 0x000fe20000000a00 */
[----:B------:R-:W-:Y:S01]  /*1df0*/  PLOP3.LUT P0, PT, PT, PT, UP0, 0x80, 0x0 ;  /* 0x000000000000781c */ /* 0x000fe20003f0f008 */
[----:B------:R-:W-:Y:S01]  /*1e00*/  VIADD R7, R7, UR35 ;  /* 0x0000002307077c36 */ /* 0x000fe20008000000 */
[----:B------:R-:W-:Y:S01]  /*1e10*/  LEA R196, P2, R8, UR24, 0x2 ;  /* 0x0000001808c47c11 */ /* 0x000fe2000f8410ff */
[----:B------:R-:W-:Y:S01]  /*1e20*/  IMAD.IADD R3, R3, 0x1, R10 ;  /* 0x0000000103037824 */ /* 0x000fe200078e020a */
[----:B------:R-:W-:Y:S01]  /*1e30*/  LEA R241, P3, R2, UR36, 0x1 ;  /* 0x0000002402f17c11 */ /* 0x000fe2000f8608ff */
[----:B------:R-:W-:Y:S01]  /*1e40*/  UMOV UR26, UR6 ;  /* 0x00000006001a7c82 */ /* 0x000fe20008000000 */
[----:B------:R-:W-:Y:S01]  /*1e50*/  LEA.HI.X R197, R8, UR25, R9, 0x2, P2 ;  /* 0x0000001908c57c11 */ /* 0x000fe200090f1409 */
[----:B------:R-:W-:Y:S01]  /*1e60*/  UMOV UR25, UR7 ;  /* 0x0000000700197c82 */ /* 0x000fe20008000000 */
[----:B------:R-:W-:-:S02]  /*1e70*/  LEA.HI.X R238, R6, UR43, R7, 0x1, P4 ;  /* 0x0000002b06ee7c11 */ /* 0x000fc4000a0f0c07 */
        /* <DEDUP_REMOVED lines=21> */
.L_x_1863:
        /* <DEDUP_REMOVED lines=20> */
.L_x_1864:
        /* <DEDUP_REMOVED lines=35> */
.L_x_1866:
[----:B------:R-:W-:Y:S05]  /*2340*/  BSYNC B0 ;  /* 0x0000000000007941 */ /* 0x000fea0003800000 */
.L_x_1865:
        /* <DEDUP_REMOVED lines=14> */
.L_x_1868:
[----:B------:R-:W-:Y:S05]  /*2430*/  BSYNC B0 ;  /* 0x0000000000007941 */ /* 0x000fea0003800000 */
.L_x_1867:
        /* <DEDUP_REMOVED lines=14> */
.L_x_1870:
[----:B------:R-:W-:Y:S05]  /*2520*/  BSYNC B0 ;  /* 0x0000000000007941 */ /* 0x000fea0003800000 */
.L_x_1869:
        /* <DEDUP_REMOVED lines=14> */
.L_x_1872:
[----:B------:R-:W-:Y:S05]  /*2610*/  BSYNC B0 ;  /* 0x0000000000007941 */ /* 0x000fea0003800000 */
.L_x_1871:
        /* <DEDUP_REMOVED lines=26> */
.L_x_1874:
[----:B------:R-:W-:Y:S05]  /*27c0*/  BSYNC B0 ;  /* 0x0000000000007941 */ /* 0x000fea0003800000 */
.L_x_1873:
        /* <DEDUP_REMOVED lines=14> */
.L_x_1876:
[----:B------:R-:W-:Y:S05]  /*28b0*/  BSYNC B0 ;  /* 0x0000000000007941 */ /* 0x000fea0003800000 */
.L_x_1875:
        /* <DEDUP_REMOVED lines=14> */
.L_x_1878:
[----:B------:R-:W-:Y:S05]  /*29a0*/  BSYNC B0 ;  /* 0x0000000000007941 */ /* 0x000fea0003800000 */
.L_x_1877:
        /* <DEDUP_REMOVED lines=14> */
.L_x_1862:
        /* <DEDUP_REMOVED lines=32> */
.L_x_1881:
[----:B------:R-:W-:Y:S05]  /*2c90*/  BSYNC B0 ;  /* 0x0000000000007941 */ /* 0x000fea0003800000 */
.L_x_1880:
        /* <DEDUP_REMOVED lines=14> */
.L_x_1883:
[----:B------:R-:W-:Y:S05]  /*2d80*/  BSYNC B0 ;  /* 0x0000000000007941 */ /* 0x000fea0003800000 */
.L_x_1882:
        /* <DEDUP_REMOVED lines=13> */
.L_x_1885:
[----:B------:R-:W-:Y:S05]  /*2e60*/  BSYNC B0 ;  /* 0x0000000000007941 */ /* 0x000fea0003800000 */
.L_x_1884:
        /* <DEDUP_REMOVED lines=16> */
.L_x_1887:
[----:B------:R-:W-:Y:S05]  /*2f70*/  BSYNC B0 ;  /* 0x0000000000007941 */ /* 0x000fea0003800000 */
.L_x_1886:
        /* <DEDUP_REMOVED lines=19> */
.L_x_1889:
[----:B------:R-:W-:Y:S05]  /*30b0*/  BSYNC B0 ;  /* 0x0000000000007941 */ /* 0x000fea0003800000 */
.L_x_1888:
        /* <DEDUP_REMOVED lines=21> */
.L_x_1891:
[----:B------:R-:W-:Y:S05]  /*3210*/  BSYNC B0 ;  /* 0x0000000000007941 */ /* 0x000fea0003800000 */
.L_x_1890:
        /* <DEDUP_REMOVED lines=21> */
.L_x_1893:
[----:B------:R-:W-:Y:S05]  /*3370*/  BSYNC B0 ;  /* 0x0000000000007941 */ /* 0x000fea0003800000 */
.L_x_1892:
        /* <DEDUP_REMOVED lines=23> */
.L_x_1895:
[----:B------:R-:W-:Y:S05]  /*34f0*/  BSYNC B0 ;  /* 0x0000000000007941 */ /* 0x000fea0003800000 */
.L_x_1894:
[----:B------:R-:W-:Y:S01]  /*3500*/  UIMAD UR7, UR39, UR10, URZ ;  /* 0x0000000a270772a4 */ /* 0x000fe2000f8e023f */
[----:B---3--:R-:W-:Y:S01]  /*3510*/  IMAD.WIDE.U32 R4, R8, UR29, R236 ;  /* 0x0000001d08047c25 */ /* 0x008fe2000f8e00ec */
[----:B------:R-:W-:Y:S01]  /*3520*/  ULDC.64 UR16, c[0x0][0x260] ;  /* 0x0000980000107ab9 */ /* 0x000fe20000000a00 */
[----:B------:R-:W-:Y:S01]  /*3530*/  BSSY B0, `(.L_x_1896) ;  /* 0x0000028000007945 */ /* 0x000fe20003800000 */
[----:B------:R-:W-:Y:S01]  /*3540*/  UIMAD UR12, UR29, UR11, UR7 ;  /* 0x0000000b1d0c72a4 */ /* 0x000fe2000f8e0207 */
[----:B------:R-:W-:Y:S01]  /*3550*/  VIADD R6, R242, 0x8 ;  /* 0x00000008f2067836 */ /* 0x000fe20000000000 */
        /* <DEDUP_REMOVED lines=9> */
[----:B------:R-:W-:Y:S02]  /*35f0*/  VIADD R6, R242, 0x40 ;  /* 0x00000040f2067836 */ /* 0x000fe40000000000 */
        /* <DEDUP_REMOVED lines=27> */
.L_x_1897:
[----:B------:R-:W-:Y:S05]  /*37b0*/  BSYNC B0 ;  /* 0x0000000000007941 */ /* 0x000fea0003800000 */
.L_x_1896:
        /* <DEDUP_REMOVED lines=23> */
.L_x_1899:
[----:B------:R-:W-:Y:S05]  /*3930*/  BSYNC B0 ;  /* 0x0000000000007941 */ /* 0x000fea0003800000 */
.L_x_1898:
        /* <DEDUP_REMOVED lines=23> */
.L_x_1901:
[----:B------:R-:W-:Y:S05]  /*3ab0*/  BSYNC B0 ;  /* 0x0000000000007941 */ /* 0x000fea0003800000 */
.L_x_1900:
        /* <DEDUP_REMOVED lines=23> */
.L_x_1903:
[----:B------:R-:W-:Y:S05]  /*3c30*/  BSYNC B0 ;  /* 0x0000000000007941 */ /* 0x000fea0003800000 */
.L_x_1902:
        /* <DEDUP_REMOVED lines=32> */
.L_x_1905:
[----:B------:R-:W-:Y:S05]  /*3e40*/  BSYNC B0 ;  /* 0x0000000000007941 */ /* 0x000fea0003800000 */
.L_x_1904:
        /* <DEDUP_REMOVED lines=22> */
.L_x_1907:
[----:B------:R-:W-:Y:S05]  /*3fb0*/  BSYNC B0 ;  /* 0x0000000000007941 */ /* 0x000fea0003800000 */
.L_x_1906:
        /* <DEDUP_REMOVED lines=23> */
.L_x_1909:
[----:B------:R-:W-:Y:S05]  /*4130*/  BSYNC B0 ;  /* 0x0000000000007941 */ /* 0x000fea0003800000 */
.L_x_1908:
        /* <DEDUP_REMOVED lines=22> */
.L_x_1911:
[----:B------:R-:W-:Y:S05]  /*42a0*/  BSYNC B0 ;  /* 0x0000000000007941 */ /* 0x000fea0003800000 */
.L_x_1910:
[----:B------:R-:W1:Y:S02]  /*42b0*/  S2R R11, SR_TID.X ;  /* 0x00000000000b7919 */ /* 0x000e640000002100 */
[----:B-1234-:R-:W-:Y:S01]  /*42c0*/  IMAD.MOV.U32 R2, RZ, RZ, 0x4 ;  /* 0x00000004ff027424 */ /* 0x01efe200078e00ff */
[----:B------:R-:W-:Y:S01]  /*42d0*/  ISETP.NE.AND P3, PT, R15, RZ, PT ;  /* 0x000000ff0f00720c */ /* 0x000fe20003f65270 */
[----:B------:R-:W-:Y:S01]  /*42e0*/  IMAD.MOV.U32 R245, RZ, RZ, 0x7f800000 ;  /* 0x7f800000fff57424 */ /* 0x000fe200078e00ff */
[----:B------:R-:W2:Y:S01]  /*42f0*/  LDG.E.64 R8, desc[UR18][R18.64] ;  /* 0x0000001212087981 */ /* 0x000ea2000c1e1b00 */
[----:B------:R-:W-:Y:S01]  /*4300*/  IMAD.MOV.U32 R246, RZ, RZ, 0x7f800000 ;  /* 0x7f800000fff67424 */ /* 0x000fe200078e00ff */
[----:B------:R-:W-:Y:S01]  /*4310*/  ISETP.NE.AND P2, PT, R16, RZ, PT ;  /* 0x000000ff1000720c */ /* 0x000fe20003f45270 */
[----:B------:R-:W-:Y:S01]  /*4320*/  IMAD.MOV.U32 R243, RZ, RZ, 0x7f800000 ;  /* 0x7f800000fff37424 */ /* 0x000fe200078e00ff */
[----:B------:R-:W3:Y:S01]  /*4330*/  LDG.E.64 R4, desc[UR18][R18.64+0x8] ;  /* 0x0000081212047981 */ /* 0x000ee2000c1e1b00 */
        /* <DEDUP_REMOVED lines=14> */
[----:B------:R-:W-:Y:S01]  /*4420*/  IMAD.SHL.U32 R188, R190, 0x2, RZ ;  /* 0x00000002bebc7824 */ /* 0x000fe200078e00ff */
[----:B------:R-:W-:-:S02]  /*4430*/  CS2R R126, SRZ ;  /* 0x00000000007e7805 */ /* 0x000fc4000001ff00 */
[----:B------:R-:W-:Y:S02]  /*4440*/  CS2R R124, SRZ ;  /* 0x00000000007c7805 */ /* 0x000fe4000001ff00 */
[----:B------:R-:W-:Y:S02]  /*4450*/  CS2R R130, SRZ ;  /* 0x0000000000827805 */ /* 0x000fe4000001ff00 */
[----:B------:R-:W-:Y:S02]  /*4460*/  CS2R R128, SRZ ;  /* 0x0000000000807805 */ /* 0x000fe4000001ff00 */
[----:B------:R-:W-:Y:S02]  /*4470*/  CS2R R122, SRZ ;  /* 0x00000000007a7805 */ /* 0x000fe4000001ff00 */
[----:B------:R-:W-:Y:S02]  /*4480*/  SHF.R.S32.HI R0, RZ, 0x1f, R11 ;  /* 0x0000001fff007819 */ /* 0x000fe4000001140b */
[----:B------:R-:W-:-:S02]  /*4490*/  CS2R R120, SRZ ;  /* 0x0000000000787805 */ /* 0x000fc4000001ff00 */
[----:B------:R-:W-:Y:S02]  /*44a0*/  CS2R R118, SRZ ;  /* 0x0000000000767805 */ /* 0x000fe4000001ff00 */
[----:B------:R-:W-:Y:S02]  /*44b0*/  CS2R R116, SRZ ;  /* 0x0000000000747805 */ /* 0x000fe4000001ff00 */
[----:B------:R-:W-:Y:S02]  /*44c0*/  LEA.HI R0, R0, R11, RZ, 0x4 ;  /* 0x0000000b00007211 */ /* 0x000fe400078f20ff */
[----:B------:R-:W-:Y:S02]  /*44d0*/  CS2R R110, SRZ ;  /* 0x00000000006e7805 */ /* 0x000fe4000001ff00 */
[----:B------:R-:W-:Y:S02]  /*44e0*/  CS2R R108, SRZ ;  /* 0x00000000006c7805 */ /* 0x000fe4000001ff00 */
[----:B------:R-:W-:-:S02]  /*44f0*/  CS2R R114, SRZ ;  /* 0x0000000000727805 */ /* 0x000fc4000001ff00 */
[----:B------:R-:W-:Y:S01]  /*4500*/  LOP3.LUT R0, R0, 0xfffffff0, RZ, 0xc0, !PT ;  /* 0xfffffff000007812 */ /* 0x000fe200078ec0ff */
[----:B------:R-:W-:Y:S01]  /*4510*/  @!P6 IMAD.WIDE R6, R10, R6, UR22 ;  /* 0x000000160a06ee25 */ /* 0x000fe2000f8e0206 */
        /* <DEDUP_REMOVED lines=8> */
[----:B-1----:R-:W-:Y:S01]  /*45a0*/  LEA.HI R2, R22, R21, RZ, 0x4 ;  /* 0x0000001516027211 */ /* 0x002fe200078f20ff */
[----:B------:R-:W-:Y:S01]  /*45b0*/  IMAD.IADD R0, R11, 0x1, -R0 ;  /* 0x000000010b007824 */ /* 0x000fe200078e0a00 */
[----:B------:R1:W5:Y:S01]  /*45c0*/  @!P6 LDG.E R244, desc[UR18][R6.64] ;  /* 0x0000001206f4e981 */ /* 0x000362000c1e1900 */
[----:B------:R-:W-:Y:S02]  /*45d0*/  CS2R R96, SRZ ;  /* 0x0000000000607805 */ /* 0x000fe4000001ff00 */
[----:B------:R-:W-:-:S02]  /*45e0*/  LOP3.LUT R2, R2, 0xfffffff0, RZ, 0xc0, !PT ;  /* 0xfffffff002027812 */ /* 0x000fc400078ec0ff */
[----:B------:R-:W-:Y:S02]  /*45f0*/  CS2R R90, SRZ ;  /* 0x00000000005a7805 */ /* 0x000fe4000001ff00 */
[----:B------:R-:W-:Y:S02]  /*4600*/  CS2R R88, SRZ ;  /* 0x0000000000587805 */ /* 0x000fe4000001ff00 */
[----:B------:R-:W-:Y:S02]  /*4610*/  CS2R R86, SRZ ;  /* 0x0000000000567805 */ /* 0x000fe4000001ff00 */
[----:B------:R-:W-:Y:S01]  /*4620*/  CS2R R84, SRZ ;  /* 0x0000000000547805 */ /* 0x000fe2000001ff00 */
[----:B------:R-:W-:Y:S01]  /*4630*/  IMAD.IADD R2, R21, 0x1, -R2 ;  /* 0x0000000115027824 */ /* 0x000fe200078e0a02 */
        /* <DEDUP_REMOVED lines=8> */
[----:B------:R-:W-:Y:S02]  /*46c0*/  LOP3.LUT R3, R3, 0xfffffff8, RZ, 0xc0, !PT ;  /* 0xfffffff803037812 */ /* 0x000fe400078ec0ff */
[----:B------:R-:W-:Y:S02]  /*46d0*/  CS2R R70, SRZ ;  /* 0x0000000000467805 */ /* 0x000fe4000001ff00 */
[----:B------:R-:W-:Y:S01]  /*46e0*/  CS2R R68, SRZ ;  /* 0x0000000000447805 */ /* 0x000fe2000001ff00 */
[----:B------:R-:W-:Y:S01]  /*46f0*/  IMAD.MOV.U32 R227, RZ, RZ, R226 ;  /* 0x000000ffffe37224 */ /* 0x000fe200078e00e2 */
[----:B------:R-:W-:Y:S01]  /*4700*/  ULDC UR8, c[0x0][0x394] ;  /* 0x0000e50000087ab9 */ /* 0x000fe20000000800 */
[----:B------:R-:W-:Y:S01]  /*4710*/  ULDC UR32, c[0x0][0x2dc] ;  /* 0x0000b70000207ab9 */ /* 0x000fe20000000800 */
[----:B------:R-:W-:Y:S01]  /*4720*/  ULDC UR31, c[0x0][0x270] ;  /* 0x00009c00001f7ab9 */ /* 0x000fe20000000800 */
[----:B------:R-:W-:Y:S01]  /*4730*/  ULDC.U8 UR12, c[0x0][0x388] ;  /* 0x0000e200000c7ab9 */ /* 0x000fe20000000000 */
[----:B------:R-:W-:Y:S01]  /*4740*/  ULDC UR11, c[0x0][0x2ec] ;  /* 0x0000bb00000b7ab9 */ /* 0x000fe20000000800 */
[----:B-1----:R-:W-:-:S04]  /*4750*/  SHF.R.S32.HI R6, RZ, 0x1f, R2 ;  /* 0x0000001fff067819 */ /* 0x002fc80000011402 */
[----:B------:R-:W-:-:S04]  /*4760*/  LEA.HI R6, R6, R2, RZ, 0x3 ;  /* 0x0000000206067211 */ /* 0x000fc800078f18ff */
[----:B------:R-:W-:Y:S01]  /*4770*/  LOP3.LUT R6, R6, 0xfffffff8, RZ, 0xc0, !PT ;  /* 0xfffffff806067812 */ /* 0x000fe200078ec0ff */
[----:B------:R-:W-:Y:S01]  /*4780*/  IMAD.IADD R0, R0, 0x1, -R3 ;  /* 0x0000000100007824 */ /* 0x000fe200078e0a03 */
[----:B------:R-:W-:-:S03]  /*4790*/  USHF.L.U32 UR6, UR6, 0x5, URZ ;  /* 0x0000000506067899 */ /* 0x000fc6000800063f */
[----:B------:R-:W-:Y:S01]  /*47a0*/  IMAD.IADD R2, R2, 0x1, -R6 ;  /* 0x0000000102027824 */ /* 0x000fe200078e0a06 */
[----:B------:R-:W-:Y:S01]  /*47b0*/  LOP3.LUT P2, RZ, R0, 0x4, RZ, 0xc0, !PT ;  /* 0x0000000400ff7812 */ /* 0x000fe2000784c0ff */
[----:B------:R-:W-:-:S03]  /*47c0*/  VIADD R0, R191, 0x2000 ;  /* 0x00002000bf007836 */ /* 0x000fc60000000000 */
[C---:B------:R-:W-:Y:S02]  /*47d0*/  LOP3.LUT P0, RZ, R2.reuse, 0x2, RZ, 0xc0, !PT ;  /* 0x0000000202ff7812 */ /* 0x040fe4000780c0ff */
[----:B------:R-:W-:Y:S01]  /*47e0*/  LOP3.LUT P5, RZ, R2, 0x4, RZ, 0xc0, !PT ;  /* 0x0000000402ff7812 */ /* 0x000fe200078ac0ff */
[----:B------:R-:W-:Y:S01]  /*47f0*/  VIADD R2, R190, 0x2000 ;  /* 0x00002000be027836 */ /* 0x000fe20000000000 */
[----:B------:R-:W-:Y:S01]  /*4800*/  USHF.R.S32.HI UR7, URZ, 0x1f, UR6 ;  /* 0x0000001f3f077899 */ /* 0x000fe20008011406 */
[----:B------:R-:W-:Y:S02]  /*4810*/  SHF.R.S32.HI R3, RZ, 0x1f, R12 ;  /* 0x0000001fff037819 */ /* 0x000fe4000001140c */
[----:B------:R-:W-:Y:S02]  /*4820*/  SEL R0, R0, R191, !P1 ;  /* 0x000000bf00007207 */ /* 0x000fe40004800000 */
[----:B------:R-:W-:Y:S02]  /*4830*/  SEL R2, R2, R190, !P1 ;  /* 0x000000be02027207 */ /* 0x000fe40004800000 */
[----:B------:R-:W-:-:S02]  /*4840*/  LEA R181, R0, UR4, 0x1 ;  /* 0x0000000400b57c11 */ /* 0x000fc4000f8e08ff */
[----:B------:R-:W-:Y:S02]  /*4850*/  LEA R187, R2, UR4, 0x1 ;  /* 0x0000000402bb7c11 */ /* 0x000fe4000f8e08ff */
[----:B------:R-:W-:Y:S02]  /*4860*/  SEL R189, R189, 0xffffffe0, !P0 ;  /* 0xffffffe0bdbd7807 */ /* 0x000fe40004000000 */
[----:B------:R-:W-:Y:S02]  /*4870*/  SEL R182, R182, 0xffffffc0, !P5 ;  /* 0xffffffc0b6b67807 */ /* 0x000fe40006800000 */
[----:B------:R-:W-:Y:S01]  /*4880*/  SEL R249, R249, 0xffffffc0, !P2 ;  /* 0xffffffc0f9f97807 */ /* 0x000fe20005000000 */
[----:B------:R-:W-:Y:S01]  /*4890*/  UMOV UR24, UR8 ;  /* 0x0000000800187c82 */ /* 0x000fe20008000000 */
[----:B--2---:R-:W-:Y:S02]  /*48a0*/  R2UR UR16, R9 ;  /* 0x00000000091072ca */ /* 0x004fe400000e0000 */
[----:B------:R-:W-:-:S02]  /*48b0*/  R2UR UR17, R8 ;  /* 0x00000000081172ca */ /* 0x000fc400000e0000 */
[----:B---3--:R-:W-:Y:S01]  /*48c0*/  IADD3 R248, P4, P3, R4, UR6, R12 ;  /* 0x0000000604f87c10 */ /* 0x008fe2000fb9e00c */
[----:B------:R-:W-:-:S03]  /*48d0*/  UIADD3 UR6, UR29, UR20, URZ ;  /* 0x000000141d067290 */ /* 0x000fc6000fffe03f */
[----:B------:R-:W-:Y:S01]  /*48e0*/  IADD3.X R250, R5, UR7, R3, P4, P3 ;  /* 0x0000000705fa7c10 */ /* 0x000fe2000a7e6403 */
[----:B------:R-:W-:-:S04]  /*48f0*/  UIADD3 UR6, -UR14, 0x80, UR6 ;  /* 0x000000800e067890 */ /* 0x000fc8000fffe106 */
[----:B------:R-:W-:-:S12]  /*4900*/  UIADD3 UR29, UR6, -UR44, URZ ;  /* 0x8000002c061d7290 */ /* 0x000fd8000fffe03f */
.L_x_1916:
[----:B------:R-:W0:Y:S01]  /*4910*/  LDGDEPBAR ;  /* 0x00000000000079af */ /* 0x000e220000000000 */
[C---:B------:R-:W-:Y:S01]  /*4920*/  IADD3 R0, R187.reuse, R189, RZ ;  /* 0x000000bdbb007210 */ /* 0x040fe20007ffe0ff */
[----:B------:R-:W-:Y:S01]  /*4930*/  IMAD.U32 R2, RZ, RZ, UR26 ;  /* 0x0000001aff027e24 */ /* 0x000fe2000f8e00ff */
[----:B------:R-:W-:Y:S01]  /*4940*/  USHF.L.U32 UR6, UR13, 0x7, URZ ;  /* 0x000000070d067899 */ /* 0x000fe2000800063f */
[----:B------:R-:W-:Y:S01]  /*4950*/  IMAD.U32 R3, RZ, RZ, UR25 ;  /* 0x00000019ff037e24 */ /* 0x000fe2000f8e00ff */
[----:B------:R-:W-:Y:S02]  /*4960*/  UMOV UR8, UR60 ;  /* 0x0000003c00087c82 */ /* 0x000fe40008000000 */
[C---:B------:R-:W-:Y:S01]  /*4970*/  LEA R2, P0, R242.reuse, R2, 0x2 ;  /* 0x00000002f2027211 */ /* 0x040fe200078010ff */
[----:B------:R-:W-:Y:S03]  /*4980*/  UISETP.GE.AND UP0, UPT, UR6, UR29, UPT ;  /* 0x0000001d0600728c */ /* 0x000fe6000bf06270 */
[----:B------:R-:W-:Y:S03]  /*4990*/  LEA.HI.X.SX32 R3, R242, R3, 0x2, P0 ;  /* 0x00000003f2037211 */ /* 0x000fe600000f16ff */
[----:B------:R-:W-:Y:S01]  /*49a0*/  PLOP3.LUT P0, PT, PT, PT, UP0, 0x80, 0x0 ;  /* 0x000000000000781c */ /* 0x000fe20003f0f008 */
[----:B------:R-:W-:Y:S04]  /*49b0*/  DEPBAR.LE SB0, 0x0 ;  /* 0x000080000000791a */ /* 0x000fe80000000000 */
[----:B------:R-:W-:Y:S06]  /*49c0*/  BAR.SYNC.DEFER_BLOCKING 0x0 ;  /* 0x0000000000007b1d */ /* 0x000fec0000010000 */
[----:B------:R-:W-:Y:S06]  /*49d0*/  LDSM.16.M88.4 R64, [R187] ;  /* 0x00000000bb40783b */ /* 0x000fec0000000200 */
[----:B------:R-:W1:Y:S06]  /*49e0*/  LDSM.16.M88.4 R16, [R184+UR4+0xc000] ;  /* 0x00c00004b810783b */ /* 0x000e6c0008000200 */
[----:B------:R-:W2:Y:S06]  /*49f0*/  LDSM.16.M88.4 R60, [R187+0x2000] ;  /* 0x00200000bb3c783b */ /* 0x000eac0000000200 */
[----:B------:R-:W3:Y:S06]  /*4a00*/  LDSM.16.M88.4 R32, [R184+UR4+0xc800] ;  /* 0x00c80004b820783b */ /* 0x000eec0008000200 */
[----:B------:R-:W4:Y:S06]  /*4a10*/  LDSM.16.M88.4 R48, [R184+UR4+0xd000] ;  /* 0x00d00004b830783b */ /* 0x000f2c0008000200 */
[----:B------:R-:W4:Y:S06]  /*4a20*/  LDSM.16.M88.4 R132, [R184+UR4+0xd800] ;  /* 0x00d80004b884783b */ /* 0x000f2c0008000200 */
[----:B------:R-:W-:Y:S06]  /*4a30*/  LDSM.16.M88.4 R136, [R0] ;  /* 0x000000000088783b */ /* 0x000fec0000000200 */
[----:B------:R-:W4:Y:S01]  /*4a40*/  LDSM.16.M88.4 R140, [R186] ;  /* 0x00000000ba8c783b */ /* 0x000f220000000200 */
[-C--:B-1----:R-:W-:Y:S05]  /*4a50*/  HMMA.16816.F32.BF16 R4, R64, R16.reuse, RZ ;  /* 0x000000104004723c */ /* 0x082fea00000418ff */
[----:B------:R-:W1:Y:S01]  /*4a60*/  LDSM.16.M88.4 R144, [R0+0x2000] ;  /* 0x002000000090783b */ /* 0x000e620000000200 */
[C---:B--2---:R-:W-:Y:S05]  /*4a70*/  HMMA.16816.F32.BF16 R8, R60.reuse, R16, RZ ;  /* 0x000000103c08723c */ /* 0x044fea00000418ff */
[----:B------:R-:W2:Y:S01]  /*4a80*/  LDSM.16.M88.4 R148, [R186+0x800] ;  /* 0x00080000ba94783b */ /* 0x000ea20000000200 */
[-C--:B------:R-:W-:Y:S05]  /*4a90*/  HMMA.16816.F32.BF16 R12, R60, R18.reuse, RZ ;  /* 0x000000123c0c723c */ /* 0x080fea00000418ff */
[----:B------:R-:W2:Y:S01]  /*4aa0*/  LDSM.16.M88.4 R152, [R186+0x1000] ;  /* 0x00100000ba98783b */ /* 0x000ea20000000200 */
[C---:B------:R-:W-:Y:S05]  /*4ab0*/  HMMA.16816.F32.BF16 R16, R64.reuse, R18, RZ ;  /* 0x000000124010723c */ /* 0x040fea00000418ff */
[----:B------:R-:W2:Y:S01]  /*4ac0*/  LDSM.16.M88.4 R156, [R186+0x1800] ;  /* 0x00180000ba9c783b */ /* 0x000ea20000000200 */
[-C--:B---3--:R-:W-:Y:S05]  /*4ad0*/  HMMA.16816.F32.BF16 R20, R64, R32.reuse, RZ ;  /* 0x000000204014723c */ /* 0x088fea00000418ff */
[----:B------:R-:W-:Y:S01]  /*4ae0*/  LDSM.16.M88.4 R160, [R183+0x1000] ;  /* 0x00100000b7a0783b */ /* 0x000fe20000000200 */
        /* <DEDUP_REMOVED lines=9> */
[----:B-----5:R3:W5:Y:S01]  /*4b80*/  LDG.E R195, desc[UR18][R2.64] ;  /* 0x0000001202c37981 */ /* 0x020762000c1e1900 */
[-C--:B------:R-:W-:Y:S05]  /*4b90*/  HMMA.16816.F32.BF16 R44, R60, R50.reuse, RZ ;  /* 0x000000323c2c723c */ /* 0x080fea00000418ff */
[----:B------:R3:W5:Y:S06]  /*4ba0*/  LDG.E R194, desc[UR18][R2.64+0x20] ;  /* 0x0000201202c27981 */ /* 0x00076c000c1e1900 */
[----:B------:R3:W5:Y:S01]  /*4bb0*/  LDG.E R193, desc[UR18][R2.64+0x100] ;  /* 0x0001001202c17981 */ /* 0x000762000c1e1900 */
[C---:B------:R-:W-:Y:S05]  /*4bc0*/  HMMA.16816.F32.BF16 R48, R64.reuse, R50, RZ ;  /* 0x000000324030723c */ /* 0x040fea00000418ff */
[----:B------:R3:W5:Y:S01]  /*4bd0*/  LDG.E R192, desc[UR18][R2.64+0x120] ;  /* 0x0001201202c07981 */ /* 0x000762000c1e1900 */
[-C--:B------:R-:W-:Y:S06]  /*4be0*/  HMMA.16816.F32.BF16 R52, R64, R132.reuse, RZ ;  /* 0x000000844034723c */ /* 0x080fec00000418ff */
[C---:B------:R-:W-:Y:S06]  /*4bf0*/  HMMA.16816.F32.BF16 R56, R60.reuse, R132, RZ ;  /* 0x000000843c38723c */ /* 0x040fec00000418ff */
[-C--:B------:R-:W-:Y:S06]  /*4c00*/  HMMA.16816.F32.BF16 R60, R60, R134.reuse, RZ ;  /* 0x000000863c3c723c */ /* 0x080fec00000418ff */
[----:B------:R-:W-:Y:S06]  /*4c10*/  HMMA.16816.F32.BF16 R64, R64, R134, RZ ;  /* 0x000000864040723c */ /* 0x000fec00000418ff */
[-C--:B------:R-:W-:Y:S06]  /*4c20*/  HMMA.16816.F32.BF16 R4, R136, R140.reuse, R4 ;  /* 0x0000008c8804723c */ /* 0x080fec0000041804 */
[C---:B-1----:R-:W-:Y:S06]  /*4c30*/  HMMA.16816.F32.BF16 R8, R144.reuse, R140, R8 ;  /* 0x0000008c9008723c */ /* 0x042fec0000041808 */
[-C--:B------:R-:W-:Y:S06]  /*4c40*/  HMMA.16816.F32.BF16 R12, R144, R142.reuse, R12 ;  /* 0x0000008e900c723c */ /* 0x080fec000004180c */
[C---:B------:R-:W-:Y:S01]  /*4c50*/  HMMA.16816.F32.BF16 R16, R136.reuse, R142, R16 ;  /* 0x0000008e8810723c */ /* 0x040fe20000041810 */
[----:B------:R-:W-:Y:S05]  /*4c60*/  LDSM.16.M88.4 R140, [R183] ;  /* 0x00000000b78c783b */ /* 0x000fea0000000200 */
[-C--:B--2---:R-:W-:Y:S06]  /*4c70*/  HMMA.16816.F32.BF16 R20, R136, R148.reuse, R20 ;  /* 0x000000948814723c */ /* 0x084fec0000041814 */
        /* <DEDUP_REMOVED lines=66> */
.L_x_1912:
[----:B------:R-:W1:Y:S01]  /*50a0*/  S2R R2, SR_TID.X ;  /* 0x0000000000027919 */ /* 0x000e620000002100 */
[----:B------:R-:W-:Y:S01]  /*50b0*/  UIADD3 UR7, UR14, 0x1, -UR20 ;  /* 0x000000010e077890 */ /* 0x000fe2000fffe814 */
[----:B------:R-:W-:Y:S01]  /*50c0*/  VIADD R137, R242, UR6 ;  /* 0x00000006f2897c36 */ /* 0x000fe20008000000 */
[----:B------:R-:W-:Y:S01]  /*50d0*/  UMOV UR24, UR8 ;  /* 0x0000000800187c82 */ /* 0x000fe20008000000 */
[----:B------:R-:W-:Y:S01]  /*50e0*/  IMAD.U32 R0, RZ, RZ, UR21 ;  /* 0x00000015ff007e24 */ /* 0x000fe2000f8e00ff */
[----:B------:R-:W-:Y:S01]  /*50f0*/  UIADD3 UR6, UR7, UR33, URZ ;  /* 0x0000002107067290 */ /* 0x000fe2000fffe03f */
[C---:B------:R-:W-:Y:S01]  /*5100*/  VIADD R135, R137.reuse, 0x8 ;  /* 0x0000000889877836 */ /* 0x040fe20000000000 */
[----:B------:R-:W-:Y:S01]  /*5110*/  UIADD3 UR7, -UR8, UR14, -UR20 ;  /* 0x0000000e08077290 */ /* 0x000fe2000fffe914 */
[C---:B------:R-:W-:Y:S02]  /*5120*/  VIADD R133, R137.reuse, 0x40 ;  /* 0x0000004089857836 */ /* 0x040fe40000000000 */
[----:B------:R-:W-:Y:S02]  /*5130*/  VIADD R134, R137, 0x48 ;  /* 0x0000004889867836 */ /* 0x000fe40000000000 */
[----:B------:R-:W-:Y:S01]  /*5140*/  IMAD.U32 R132, RZ, RZ, UR6 ;  /* 0x00000006ff847e24 */ /* 0x000fe2000f8e00ff */
[----:B------:R-:W-:Y:S01]  /*5150*/  VIADDMNMX R135, R135, UR7, RZ, !PT ;  /* 0x0000000787877c46 */ /* 0x000fe2000f8001ff */
[----:B------:R-:W-:Y:S01]  /*5160*/  IMAD.U32 R3, RZ, RZ, UR6 ;  /* 0x00000006ff037e24 */ /* 0x000fe2000f8e00ff */
[----:B------:R-:W-:Y:S01]  /*5170*/  VIADDMNMX R133, R133, UR7, RZ, !PT ;  /* 0x0000000785857c46 */ /* 0x000fe2000f8001ff */
[----:B------:R-:W-:Y:S01]  /*5180*/  IMAD.U32 R136, RZ, RZ, UR6 ;  /* 0x00000006ff887e24 */ /* 0x000fe2000f8e00ff */
[--C-:B------:R-:W-:Y:S02]  /*5190*/  IADD3 R138, R132, 0x8, R137.reuse ;  /* 0x00000008848a7810 */ /* 0x100fe40007ffe089 */
[--C-:B------:R-:W-:Y:S02]  /*51a0*/  IADD3 R132, R3, 0x40, R137.reuse ;  /* 0x0000004003847810 */ /* 0x100fe40007ffe089 */
[----:B------:R-:W-:Y:S02]  /*51b0*/  VIADDMNMX R136, R137, R136, UR14, PT ;  /* 0x0000000e89887e46 */ /* 0x000fe4000b800188 */
[----:B------:R-:W-:Y:S02]  /*51c0*/  VIADDMNMX R3, R134, UR7, RZ, !PT ;  /* 0x0000000786037c46 */ /* 0x000fe4000f8001ff */
[----:B------:R-:W-:Y:S02]  /*51d0*/  VIMNMX R134, R138, UR14, PT ;  /* 0x0000000e8a867c48 */ /* 0x000fe4000bfe0100 */
[----:B------:R-:W-:Y:S01]  /*51e0*/  VIMNMX R132, R132, UR14, PT ;  /* 0x0000000e84847c48 */ /* 0x000fe2000bfe0100 */
[----:B-1----:R-:W-:Y:S05]  /*51f0*/  IMAD.SHL.U32 R2, R2, 0x2, RZ ;  /* 0x0000000202027824 */ /* 0x002fea00078e00ff */
[----:B------:R-:W-:Y:S05]  /*5200*/  LOP3.LUT R2, R2, 0x6, RZ, 0xc0, !PT ;  /* 0x0000000602027812 */ /* 0x000fea00078ec0ff */
[----:B------:R-:W-:Y:S04]  /*5210*/  IMAD R2, R247, 0x40, R2 ;  /* 0x00000040f7027824 */ /* 0x000fe800078e0202 */
[----:B------:R-:W-:Y:S02]  /*5220*/  IMAD R0, R0, 0x80, R2 ;  /* 0x0000008000007824 */ /* 0x000fe400078e0202 */
[----:B------:R-:W-:Y:S02]  /*5230*/  IMAD.U32 R2, RZ, RZ, UR6 ;  /* 0x00000006ff027e24 */ /* 0x000fe4000f8e00ff */
[C---:B------:R-:W-:Y:S01]  /*5240*/  VIADD R151, R0.reuse, 0x1 ;  /* 0x0000000100977836 */ /* 0x040fe20000000000 */
[C---:B------:R-:W-:Y:S01]  /*5250*/  ISETP.GE.AND P6, PT, R0.reuse, R135, PT ;  /* 0x000000870000720c */ /* 0x040fe20003fc6270 */
[----:B------:R-:W-:Y:S01]  /*5260*/  VIADD R150, R0, 0x8 ;  /* 0x0000000800967836 */ /* 0x000fe20000000000 */
[----:B------:R-:W-:Y:S01]  /*5270*/  IADD3 R2, R2, 0x48, R137 ;  /* 0x0000004802027810 */ /* 0x000fe20007ffe089 */
[C---:B------:R-:W-:Y:S01]  /*5280*/  VIADD R149, R0.reuse, 0x9 ;  /* 0x0000000900957836 */ /* 0x040fe20000000000 */
[----:B------:R-:W-:Y:S01]  /*5290*/  VIADDMNMX R137, R137, UR7, RZ, !PT ;  /* 0x0000000789897c46 */ /* 0x000fe2000f8001ff */
[----:B------:R-:W-:Y:S01]  /*52a0*/  VIADD R148, R0, 0x10 ;  /* 0x0000001000947836 */ /* 0x000fe20000000000 */
[----:B------:R-:W-:Y:S01]  /*52b0*/  VIMNMX R2, R2, UR14, PT ;  /* 0x0000000e02027c48 */ /* 0x000fe2000bfe0100 */
[C---:B------:R-:W-:Y:S01]  /*52c0*/  VIADD R147, R0.reuse, 0x11 ;  /* 0x0000001100937836 */ /* 0x040fe20000000000 */
[C---:B------:R-:W-:Y:S01]  /*52d0*/  ISETP.GE.AND P0, PT, R0.reuse, R137, PT ;  /* 0x000000890000720c */ /* 0x040fe20003f06270 */
[C---:B------:R-:W-:Y:S01]  /*52e0*/  VIADD R146, R0.reuse, 0x18 ;  /* 0x0000001800927836 */ /* 0x040fe20000000000 */
[C---:B------:R-:W-:Y:S01]  /*52f0*/  ISETP.GE.AND P5, PT, R0.reuse, R133, PT ;  /* 0x000000850000720c */ /* 0x040fe20003fa6270 */
[C---:B------:R-:W-:Y:S01]  /*5300*/  VIADD R145, R0.reuse, 0x19 ;  /* 0x0000001900917836 */ /* 0x040fe20000000000 */
[C---:B------:R-:W-:Y:S01]  /*5310*/  ISETP.GE.OR P0, PT, R0.reuse, R136, !P0 ;  /* 0x000000880000720c */ /* 0x040fe20004706670 */
[C---:B------:R-:W-:Y:S01]  /*5320*/  VIADD R144, R0.reuse, 0x20 ;  /* 0x0000002000907836 */ /* 0x040fe20000000000 */
[C---:B------:R-:W-:Y:S01]  /*5330*/  ISETP.GE.AND P4, PT, R0.reuse, R3, PT ;  /* 0x000000030000720c */ /* 0x040fe20003f86270 */
[----:B------:R-:W-:Y:S01]  /*5340*/  VIADD R143, R0, 0x21 ;  /* 0x00000021008f7836 */ /* 0x000fe20000000000 */
        /* <DEDUP_REMOVED lines=10> */
[C---:B------:R-:W-:Y:S02]  /*53f0*/  ISETP.GE.OR P6, PT, R0.reuse, R134, !P6 ;  /* 0x000000860000720c */ /* 0x040fe400077c6670 */
[C---:B------:R-:W-:Y:S02]  /*5400*/  ISETP.GE.OR P5, PT, R0.reuse, R132, !P5 ;  /* 0x000000840000720c */ /* 0x040fe40006fa6670 */
[C---:B------:R-:W-:Y:S01]  /*5410*/  ISETP.GE.OR P4, PT, R0.reuse, R2, !P4 ;  /* 0x000000020000720c */ /* 0x040fe20006786670 */
[----:B------:R-:W-:Y:S01]  /*5420*/  VIADD R0, R0, 0x39 ;  /* 0x0000003900007836 */ /* 0x000fe20000000000 */
        /* <DEDUP_REMOVED lines=179> */
.L_x_1913:
[C---:B------:R-:W-:Y:S01]  /*5f60*/  FSETP.NEU.FTZ.AND P1, PT, R245.reuse, -INF , PT ;  /* 0xff800000f500780b */ /* 0x040fe20003f3d000 */
[----:B------:R-:W-:Y:S01]  /*5f70*/  FMUL.FTZ R132, R245, 1.4426950216293334961 ;  /* 0x3fb8aa3bf5847820 */ /* 0x000fe20000410000 */
[C---:B------:R-:W-:Y:S01]  /*5f80*/  FSETP.NEU.FTZ.AND P0, PT, R246.reuse, -INF , PT ;  /* 0xff800000f600780b */ /* 0x040fe20003f1d000 */
[----:B------:R-:W-:Y:S01]  /*5f90*/  FMUL.FTZ R3, R246, 1.4426950216293334961 ;  /* 0x3fb8aa3bf6037820 */ /* 0x000fe20000410000 */
[----:B------:R-:W-:Y:S01]  /*5fa0*/  FMUL.FTZ R0, R244, 1.4426950216293334961 ;  /* 0x3fb8aa3bf4007820 */ /* 0x000fe20000410000 */
[----:B------:R-:W-:Y:S01]  /*5fb0*/  FMUL.FTZ R2, R243, 1.4426950216293334961 ;  /* 0x3fb8aa3bf3027820 */ /* 0x000fe20000410000 */
[----:B------:R-:W-:Y:S01]  /*5fc0*/  FSEL R132, R132, RZ, P1 ;  /* 0x000000ff84847208 */ /* 0x000fe20000800000 */
[----:B------:R-:W-:Y:S01]  /*5fd0*/  UIADD3 UR9, UR17, 0x78dde6e4, URZ ;  /* 0x78dde6e411097890 */ /* 0x000fe2000fffe03f */
[----:B------:R-:W-:Y:S01]  /*5fe0*/  FSEL R3, R3, RZ, P0 ;  /* 0x000000ff03037208 */ /* 0x000fe20000000000 */
[----:B------:R-:W-:Y:S01]  /*5ff0*/  UIADD3 UR8, UR16, -0x126145ec, URZ ;  /* 0xed9eba1410087890 */ /* 0x000fe2000fffe03f */
[----:B------:R-:W-:Y:S01]  /*6000*/  FSETP.NEU.FTZ.AND P0, PT, R244, -INF , PT ;  /* 0xff800000f400780b */ /* 0x000fe20003f1d000 */
[--C-:B------:R-:W-:Y:S01]  /*6010*/  FFMA.FTZ R4, R4, UR11, -R132.reuse ;  /* 0x0000000b04047c23 */ /* 0x100fe20008010884 */
[----:B------:R-:W-:Y:S01]  /*6020*/  FSETP.NEU.FTZ.AND P1, PT, R243, -INF , PT ;  /* 0xff800000f300780b */ /* 0x000fe20003f3d000 */
[--C-:B------:R-:W-:Y:S01]  /*6030*/  FFMA.FTZ R48, R48, UR11, -R132.reuse ;  /* 0x0000000b30307c23 */ /* 0x100fe20008010884 */
[----:B------:R-:W-:Y:S01]  /*6040*/  FSEL R0, R0, RZ, P0 ;  /* 0x000000ff00007208 */ /* 0x000fe20000000000 */
[----:B------:R1:W-:Y:S01]  /*6050*/  MUFU.EX2 R154, R4 ;  /* 0x00000004009a7308 */ /* 0x0003e20000000800 */
[----:B------:R-:W-:Y:S01]  /*6060*/  FSEL R2, R2, RZ, P1 ;  /* 0x000000ff02027208 */ /* 0x000fe20000800000 */
[--C-:B------:R-:W-:Y:S01]  /*6070*/  FFMA.FTZ R7, R7, UR11, -R3.reuse ;  /* 0x0000000b07077c23 */ /* 0x100fe20008010803 */
[----:B------:R-:W-:Y:S01]  /*6080*/  FFMA.FTZ R16, R16, UR11, -R132 ;  /* 0x0000000b10107c23 */ /* 0x000fe20008010884 */
[----:B------:R-:W-:Y:S01]  /*6090*/  FFMA.FTZ R15, R15, UR11, -R0 ;  /* 0x0000000b0f0f7c23 */ /* 0x000fe20008010800 */
[--C-:B------:R-:W-:Y:S01]  /*60a0*/  FFMA.FTZ R156, R6, UR11, -R3.reuse ;  /* 0x0000000b069c7c23 */ /* 0x100fe20008010803 */
[----:B------:R-:W-:Y:S01]  /*60b0*/  FFMA.FTZ R12, R12, UR11, -R2 ;  /* 0x0000000b0c0c7c23 */ /* 0x000fe20008010802 */
[----:B------:R-:W-:Y:S03]  /*60c0*/  IMAD.U32 R6, RZ, RZ, UR21 ;  /* 0x00000015ff067e24 */ /* 0x000fe6000f8e00ff */
[----:B------:R2:W-:Y:S01]  /*60d0*/  MUFU.EX2 R201, R15 ;  /* 0x0000000f00c97308 */ /* 0x0005e20000000800 */
[--C-:B------:R-:W-:Y:S01]  /*60e0*/  FFMA.FTZ R153, R14, UR11, -R0.reuse ;  /* 0x0000000b0e997c23 */ /* 0x100fe20008010800 */
[----:B------:R-:W-:Y:S01]  /*60f0*/  FFMA.FTZ R18, R18, UR11, -R3 ;  /* 0x0000000b12127c23 */ /* 0x000fe20008010803 */
[----:B------:R-:W-:Y:S02]  /*6100*/  IMAD R6, R6, 0x2, R247 ;  /* 0x0000000206067824 */ /* 0x000fe400078e02f7 */
[--C-:B------:R-:W-:Y:S01]  /*6110*/  FFMA.FTZ R150, R11, UR11, -R0.reuse ;  /* 0x0000000b0b967c23 */ /* 0x100fe20008010800 */
[----:B------:R-:W-:Y:S01]  /*6120*/  FFMA.FTZ R146, R10, UR11, -R0 ;  /* 0x0000000b0a927c23 */ /* 0x000fe20008010800 */
[----:B------:R-:W-:Y:S01]  /*6130*/  UIADD3 UR6, UR16, -0x4498517b, URZ ;  /* 0xbb67ae8510067890 */ /* 0x000fe2000fffe03f */
[----:B------:R-:W-:Y:S02]  /*6140*/  IMAD.SHL.U32 R6, R6, 0x2, RZ ;  /* 0x0000000206067824 */ /* 0x000fe400078e00ff */
[----:B------:R3:W-:Y:S01]  /*6150*/  MUFU.EX2 R200, R7 ;  /* 0x0000000700c87308 */ /* 0x0007e20000000800 */
[----:B-1----:R-:W-:Y:S02]  /*6160*/  IMAD.U32 R4, RZ, RZ, UR13 ;  /* 0x0000000dff047e24 */ /* 0x002fe4000f8e00ff */
[--C-:B------:R-:W-:Y:S01]  /*6170*/  FFMA.FTZ R51, R51, UR11, -R3.reuse ;  /* 0x0000000b33337c23 */ /* 0x100fe20008010803 */
[--C-:B------:R-:W-:Y:S01]  /*6180*/  FFMA.FTZ R50, R50, UR11, -R3.reuse ;  /* 0x0000000b32327c23 */ /* 0x100fe20008010803 */
[----:B------:R-:W-:Y:S01]  /*6190*/  FFMA.FTZ R64, R64, UR11, -R132 ;  /* 0x0000000b40407c23 */ /* 0x000fe20008010884 */
[----:B------:R-:W-:Y:S02]  /*61a0*/  IMAD R4, R4, 0x8, R252 ;  /* 0x0000000804047824 */ /* 0x000fe400078e02fc */
[--C-:B------:R-:W-:Y:S01]  /*61b0*/  FFMA.FTZ R67, R67, UR11, -R3.reuse ;  /* 0x0000000b43437c23 */ /* 0x100fe20008010803 */
[----:B------:R-:W-:Y:S01]  /*61c0*/  FFMA.FTZ R60, R60, UR11, -R2 ;  /* 0x0000000b3c3c7c23 */ /* 0x000fe20008010802 */
[----:B------:R1:W-:Y:S01]  /*61d0*/  MUFU.EX2 R202, R12 ;  /* 0x0000000c00ca7308 */ /* 0x0003e20000000800 */
[----:B------:R-:W-:Y:S02]  /*61e0*/  VIADD R14, R4, 0x4 ;  /* 0x00000004040e7836 */ /* 0x000fe40000000000 */
[--C-:B------:R-:W-:Y:S01]  /*61f0*/  FFMA.FTZ R49, R49, UR11, -R132.reuse ;  /* 0x0000000b31317c23 */ /* 0x100fe20008010884 */
[--C-:B------:R-:W-:Y:S01]  /*6200*/  FFMA.FTZ R66, R66, UR11, -R3.reuse ;  /* 0x0000000b42427c23 */ /* 0x100fe20008010803 */
[----:B------:R-:W-:Y:S01]  /*6210*/  FFMA.FTZ R65, R65, UR11, -R132 ;  /* 0x0000000b41417c23 */ /* 0x000fe20008010884 */
[----:B--2---:R-:W-:Y:S04]  /*6220*/  IMAD.WIDE.U32 R14, R14, -0x326172a9, RZ ;  /* 0xcd9e8d570e0e7825 */ /* 0x004fe800078e00ff */
[----:B------:R-:W-:Y:S01]  /*6230*/  FFMA.FTZ R63, R63, UR11, -R0 ;  /* 0x0000000b3f3f7c23 */ /* 0x000fe20008010800 */
[----:B------:R-:W-:Y:S01]  /*6240*/  UIADD3 UR7, UR17, 0x3c6ef372, URZ ;  /* 0x3c6ef37211077890 */ /* 0x000fe2000fffe03f */
[----:B------:R2:W-:Y:S01]  /*6250*/  MUFU.EX2 R209, R16 ;  /* 0x0000001000d17308 */ /* 0x0005e20000000800 */
[----:B---3--:R-:W-:Y:S01]  /*6260*/  LOP3.LUT R7, R250, UR17, RZ, 0x3c, !PT ;  /* 0x00000011fa077c12 */ /* 0x008fe2000f8e3cff */
[----:B------:R-:W-:Y:S01]  /*6270*/  FFMA.FTZ R145, R5, UR11, -R132 ;  /* 0x0000000b05917c23 */ /* 0x000fe20008010884 */
[----:B------:R-:W-:Y:S04]  /*6280*/  IMAD.WIDE.U32 R10, R248, -0x2daee0ad, RZ ;  /* 0xd2511f53f80a7825 */ /* 0x000fe800078e00ff */
[--C-:B------:R-:W-:Y:S01]  /*6290*/  FFMA.FTZ R144, R9, UR11, -R2.reuse ;  /* 0x0000000b09907c23 */ /* 0x100fe20008010802 */
[----:B------:R-:W-:Y:S01]  /*62a0*/  UISETP.GT.AND UP3, UPT, UR13, UR27, UPT ;  /* 0x0000001b0d00728c */ /* 0x000fe2000bf64270 */
[----:B------:R-:W-:Y:S01]  /*62b0*/  FFMA.FTZ R152, R8, UR11, -R2 ;  /* 0x0000000b08987c23 */ /* 0x000fe20008010802 */
[----:B------:R-:W-:Y:S01]  /*62c0*/  IMAD.WIDE.U32 R4, R4, -0x326172a9, RZ ;  /* 0xcd9e8d5704047825 */ /* 0x000fe200078e00ff */
[----:B------:R-:W-:Y:S01]  /*62d0*/  LOP3.LUT R8, R10, UR6, RZ, 0x3c, !PT ;  /* 0x000000060a087c12 */ /* 0x000fe2000f8e3cff */
[----:B------:R3:W-:Y:S01]  /*62e0*/  MUFU.EX2 R207, R18 ;  /* 0x0000001200cf7308 */ /* 0x0007e20000000800 */
[-C--:B-1----:R-:W-:Y:S01]  /*62f0*/  LOP3.LUT R12, R15, R7.reuse, RZ, 0x3c, !PT ;  /* 0x000000070f0c7212 */ /* 0x082fe200078e3cff */
[----:B------:R-:W-:Y:S01]  /*6300*/  VIADD R9, R6, 0x1 ;  /* 0x0000000106097836 */ /* 0x000fe20000000000 */
[----:B------:R-:W-:Y:S01]  /*6310*/  LOP3.LUT R10, R11, UR16, R6, 0x96, !PT ;  /* 0x000000100b0a7c12 */ /* 0x000fe2000f8e9606 */
[----:B------:R-:W-:Y:S01]  /*6320*/  FFMA.FTZ R19, R19, UR11, -R3 ;  /* 0x0000000b13137c23 */ /* 0x000fe20008010803 */
[----:B------:R-:W-:Y:S01]  /*6330*/  FFMA.FTZ R28, R28, UR11, -R2 ;  /* 0x0000000b1c1c7c23 */ /* 0x000fe20008010802 */
[----:B------:R-:W-:Y:S01]  /*6340*/  FFMA.FTZ R20, R20, UR11, -R132 ;  /* 0x0000000b14147c23 */ /* 0x000fe20008010884 */
[----:B------:R-:W-:Y:S01]  /*6350*/  LOP3.LUT R6, R11, UR16, R9, 0x96, !PT ;  /* 0x000000100b067c12 */ /* 0x000fe2000f8e9609 */
[----:B------:R-:W-:Y:S01]  /*6360*/  FFMA.FTZ R30, R30, UR11, -R0 ;  /* 0x0000000b1e1e7c23 */ /* 0x000fe20008010800 */
[----:B--2---:R-:W-:Y:S01]  /*6370*/  LOP3.LUT R16, R5, R7, RZ, 0x3c, !PT ;  /* 0x0000000705107212 */ /* 0x004fe200078e3cff */
[----:B------:R-:W-:Y:S01]  /*6380*/  FFMA.FTZ R147, R13, UR11, -R2 ;  /* 0x0000000b0d937c23 */ /* 0x000fe20008010802 */
[----:B------:R-:W1:Y:S01]  /*6390*/  MUFU.EX2 R210, R19 ;  /* 0x0000001300d27308 */ /* 0x000e620000000800 */
[--C-:B------:R-:W-:Y:S01]  /*63a0*/  FFMA.FTZ R23, R23, UR11, -R3.reuse ;  /* 0x0000000b17177c23 */ /* 0x100fe20008010803 */
[----:B------:R-:W-:Y:S04]  /*63b0*/  IMAD.WIDE.U32 R12, R12, -0x2daee0ad, RZ ;  /* 0xd2511f530c0c7825 */ /* 0x000fe800078e00ff */
[----:B------:R-:W-:Y:S01]  /*63c0*/  FFMA.FTZ R169, R17, UR11, -R132 ;  /* 0x0000000b11a97c23 */ /* 0x000fe20008010884 */
[----:B------:R-:W-:Y:S01]  /*63d0*/  UIADD3 UR6, UR17, -0x61c88647, URZ ;  /* 0x9e3779b911067890 */ /* 0x000fe2000fffe03f */
[----:B------:R-:W-:Y:S01]  /*63e0*/  FFMA.FTZ R31, R31, UR11, -R0 ;  /* 0x0000000b1f1f7c23 */ /* 0x000fe20008010800 */
[----:B------:R-:W-:Y:S01]  /*63f0*/  IMAD.WIDE.U32 R16, R16, -0x2daee0ad, RZ ;  /* 0xd2511f5310107825 */ /* 0x000fe200078e00ff */
[----:B------:R-:W-:Y:S01]  /*6400*/  LOP3.LUT R5, R8, R13, RZ, 0x3c, !PT ;  /* 0x0000000d08057212 */ /* 0x000fe200078e3cff */
[----:B------:R2:W-:Y:S02]  /*6410*/  MUFU.EX2 R216, R28 ;  /* 0x0000001c00d87308 */ /* 0x0005e40000000800 */
[----:B------:R-:W-:Y:S01]  /*6420*/  FFMA.FTZ R24, R24, UR11, -R2 ;  /* 0x0000000b18187c23 */ /* 0x000fe20008010802 */
[----:B------:R-:W-:Y:S01]  /*6430*/  IMAD.WIDE.U32 R10, R10, -0x326172a9, RZ ;  /* 0xcd9e8d570a0a7825 */ /* 0x000fe200078e00ff */
[----:B------:R-:W-:Y:S03]  /*6440*/  LOP3.LUT R9, R8, R17, RZ, 0x3c, !PT ;  /* 0x0000001108097212 */ /* 0x000fe600078e3cff */
[----:B------:R-:W-:Y:S01]  /*6450*/  FFMA.FTZ R27, R27, UR11, -R0 ;  /* 0x0000000b1b1b7c23 */ /* 0x000fe20008010800 */
[----:B------:R-:W-:Y:S01]  /*6460*/  IMAD.WIDE.U32 R6, R6, -0x326172a9, RZ ;  /* 0xcd9e8d5706067825 */ /* 0x000fe200078e00ff */
[C---:B---3--:R-:W-:Y:S01]  /*6470*/  LOP3.LUT R18, R11.reuse, UR6, R4, 0x96, !PT ;  /* 0x000000060b127c12 */ /* 0x048fe2000f8e9604 */
[----:B------:R3:W-:Y:S01]  /*6480*/  MUFU.EX2 R208, R20 ;  /* 0x0000001400d07308 */ /* 0x0007e20000000800 */
[----:B------:R-:W-:Y:S01]  /*6490*/  LOP3.LUT R13, R11, UR6, R14, 0x96, !PT ;  /* 0x000000060b0d7c12 */ /* 0x000fe2000f8e960e */
[----:B------:R-:W-:Y:S01]  /*64a0*/  FFMA.FTZ R148, R21, UR11, -R132 ;  /* 0x0000000b15947c23 */ /* 0x000fe20008010884 */
[----:B------:R-:W-:Y:S01]  /*64b0*/  LOP3.LUT R15, R7, UR6, R4, 0x96, !PT ;  /* 0x00000006070f7c12 */ /* 0x000fe2000f8e9604 */
[----:B------:R-:W-:Y:S01]  /*64c0*/  IMAD.WIDE.U32 R4, R5, -0x326172a9, RZ ;  /* 0xcd9e8d5705047825 */ /* 0x000fe200078e00ff */
[----:B------:R-:W-:Y:S01]  /*64d0*/  LOP3.LUT R11, R7, UR6, R14, 0x96, !PT ;  /* 0x00000006070b7c12 */ /* 0x000fe2000f8e960e */
[----:B------:R-:W-:Y:S02]  /*64e0*/  UIADD3 UR6, UR16, 0x76cf5d0a, URZ ;  /* 0x76cf5d0a10067890 */ /* 0x000fe4000fffe03f */
[--C-:B------:R-:W-:Y:S02]  /*64f0*/  FFMA.FTZ R161, R22, UR11, -R3.reuse ;  /* 0x0000000b16a17c23 */ /* 0x100fe40008010803 */
[----:B------:R4:W-:Y:S01]  /*6500*/  MUFU.EX2 R206, R30 ;  /* 0x0000001e00ce7308 */ /* 0x0009e20000000800 */
[----:B------:R-:W-:Y:S01]  /*6510*/  LOP3.LUT R22, R5, UR7, R10, 0x96, !PT ;  /* 0x0000000705167c12 */ /* 0x000fe2000f8e960a */
[----:B------:R-:W-:Y:S01]  /*6520*/  IMAD.WIDE.U32 R8, R9, -0x326172a9, RZ ;  /* 0xcd9e8d5709087825 */ /* 0x000fe200078e00ff */
[----:B--2---:R-:W-:Y:S03]  /*6530*/  LOP3.LUT R28, R5, UR7, R6, 0x96, !PT ;  /* 0x00000007051c7c12 */ /* 0x004fe6000f8e9606 */
[----:B------:R-:W-:Y:S01]  /*6540*/  FFMA.FTZ R32, R32, UR11, -R132 ;  /* 0x0000000b20207c23 */ /* 0x000fe20008010884 */
[----:B------:R-:W-:Y:S04]  /*6550*/  IMAD.WIDE.U32 R18, R18, -0x2daee0ad, RZ ;  /* 0xd2511f5312127825 */ /* 0x000fe800078e00ff */
[----:B------:R-:W-:Y:S01]  /*6560*/  FFMA.FTZ R163, R29, UR11, -R2 ;  /* 0x0000000b1da37c23 */ /* 0x000fe20008010802 */
[----:B------:R2:W-:Y:S01]  /*6570*/  MUFU.EX2 R205, R23 ;  /* 0x0000001700cd7308 */ /* 0x0005e20000000800 */
[----:B---3--:R-:W-:Y:S01]  /*6580*/  LOP3.LUT R20, R9, UR7, R10, 0x96, !PT ;  /* 0x0000000709147c12 */ /* 0x008fe2000f8e960a */
[----:B------:R-:W-:Y:S01]  /*6590*/  FFMA.FTZ R159, R26, UR11, -R0 ;  /* 0x0000000b1a9f7c23 */ /* 0x000fe20008010800 */
[----:B------:R-:W-:Y:S01]  /*65a0*/  LOP3.LUT R5, R19, UR6, R16, 0x96, !PT ;  /* 0x0000000613057c12 */ /* 0x000fe2000f8e9610 */
[----:B------:R-:W-:Y:S01]  /*65b0*/  FFMA.FTZ R149, R25, UR11, -R2 ;  /* 0x0000000b19957c23 */ /* 0x000fe20008010802 */
[--C-:B------:R-:W-:Y:S01]  /*65c0*/  FFMA.FTZ R35, R35, UR11, -R3.reuse ;  /* 0x0000000b23237c23 */ /* 0x100fe20008010803 */
[--C-:B------:R-:W-:Y:S01]  /*65d0*/  FFMA.FTZ R172, R33, UR11, -R132.reuse ;  /* 0x0000000b21ac7c23 */ /* 0x100fe20008010884 */
[----:B------:R-:W-:Y:S03]  /*65e0*/  FFMA.FTZ R36, R36, UR11, -R132 ;  /* 0x0000000b24247c23 */ /* 0x000fe60008010884 */
[----:B------:R3:W-:Y:S01]  /*65f0*/  MUFU.EX2 R217, R31 ;  /* 0x0000001f00d97308 */ /* 0x0007e20000000800 */
[----:B----4-:R-:W-:Y:S01]  /*6600*/  LOP3.LUT R30, R9, UR7, R6, 0x96, !PT ;  /* 0x00000007091e7c12 */ /* 0x010fe2000f8e9606 */
[----:B------:R-:W-:Y:S01]  /*6610*/  IMAD.WIDE.U32 R14, R15, -0x2daee0ad, RZ ;  /* 0xd2511f530f0e7825 */ /* 0x000fe200078e00ff */
[----:B------:R-:W-:Y:S03]  /*6620*/  UIADD3 UR7, UR16, 0x32370b8f, URZ ;  /* 0x32370b8f10077890 */ /* 0x000fe6000fffe03f */
[--C-:B------:R-:W-:Y:S01]  /*6630*/  FFMA.FTZ R34, R34, UR11, -R3.reuse ;  /* 0x0000000b22227c23 */ /* 0x100fe20008010803 */
[----:B------:R-:W-:Y:S01]  /*6640*/  IMAD.WIDE.U32 R6, R13, -0x2daee0ad, RZ ;  /* 0xd2511f530d067825 */ /* 0x000fe200078e00ff */
[----:B------:R-:W-:Y:S02]  /*6650*/  LOP3.LUT R19, R15, UR6, R16, 0x96, !PT ;  /* 0x000000060f137c12 */ /* 0x000fe4000f8e9610 */
[----:B------:R4:W-:Y:S01]  /*6660*/  MUFU.EX2 R204, R24 ;  /* 0x0000001800cc7308 */ /* 0x0009e20000000800 */
[----:B------:R-:W-:Y:S01]  /*6670*/  FFMA.FTZ R155, R37, UR11, -R132 ;  /* 0x0000000b259b7c23 */ /* 0x000fe20008010884 */
[----:B------:R-:W-:Y:S01]  /*6680*/  IMAD.WIDE.U32 R10, R11, -0x2daee0ad, RZ ;  /* 0xd2511f530b0a7825 */ /* 0x000fe200078e00ff */
[----:B------:R-:W-:Y:S03]  /*6690*/  LOP3.LUT R16, R7, UR6, R12, 0x96, !PT ;  /* 0x0000000607107c12 */ /* 0x000fe6000f8e960c */
[----:B------:R-:W-:Y:S01]  /*66a0*/  FFMA.FTZ R44, R44, UR11, -R2 ;  /* 0x0000000b2c2c7c23 */ /* 0x000fe20008010802 */
[----:B--2---:R-:W-:Y:S01]  /*66b0*/  IMAD.WIDE.U32 R22, R22, -0x2daee0ad, RZ ;  /* 0xd2511f5316167825 */ /* 0x004fe200078e00ff */
[----:B------:R-:W-:Y:S02]  /*66c0*/  LOP3.LUT R15, R11, UR6, R12, 0x96, !PT ;  /* 0x000000060b0f7c12 */ /* 0x000fe4000f8e960c */
[----:B------:R2:W-:Y:S01]  /*66d0*/  MUFU.EX2 R203, R27 ;  /* 0x0000001b00cb7308 */ /* 0x0005e20000000800 */
[----:B------:R-:W-:Y:S01]  /*66e0*/  FFMA.FTZ R47, R47, UR11, -R0 ;  /* 0x0000000b2f2f7c23 */ /* 0x000fe20008010800 */
[----:B------:R-:W-:Y:S01]  /*66f0*/  IMAD.WIDE.U32 R20, R20, -0x2daee0ad, RZ ;  /* 0xd2511f5314147825 */ /* 0x000fe200078e00ff */
[----:B------:R-:W-:Y:S01]  /*6700*/  LOP3.LUT R9, R23, UR7, R6, 0x96, !PT ;  /* 0x0000000717097c12 */ /* 0x000fe2000f8e9606 */
[----:B------:R-:W-:Y:S02]  /*6710*/  UIADD3 UR6, UR17, -0x255992d5, URZ ;  /* 0xdaa66d2b11067890 */ /* 0x000fe4000fffe03f */
[----:B------:R-:W-:Y:S01]  /*6720*/  FFMA.FTZ R40, R40, UR11, -R2 ;  /* 0x0000000b28287c23 */ /* 0x000fe20008010802 */
[----:B---3--:R-:W-:Y:S04]  /*6730*/  IMAD.WIDE.U32 R30, R30, -0x2daee0ad, RZ ;  /* 0xd2511f531e1e7825 */ /* 0x008fe800078e00ff */
[----:B------:R-:W-:Y:S01]  /*6740*/  FFMA.FTZ R43, R43, UR11, -R0 ;  /* 0x0000000b2b2b7c23 */ /* 0x000fe20008010800 */
[----:B------:R-:W-:Y:S01]  /*6750*/  MUFU.EX2 R224, R48 ;  /* 0x0000003000e07308 */ /* 0x000fe20000000800 */
[----:B----4-:R-:W-:Y:S01]  /*6760*/  LOP3.LUT R24, R21, UR7, R18, 0x96, !PT ;  /* 0x0000000715187c12 */ /* 0x010fe2000f8e9612 */
[----:B------:R-:W-:Y:S01]  /*6770*/  IMAD.WIDE.U32 R28, R28, -0x2daee0ad, RZ ;  /* 0xd2511f531c1c7825 */ /* 0x000fe200078e00ff */
[----:B------:R-:W-:Y:S03]  /*6780*/  LOP3.LUT R12, R31, UR7, R14, 0x96, !PT ;  /* 0x000000071f0c7c12 */ /* 0x000fe6000f8e960e */
[--C-:B------:R-:W-:Y:S01]  /*6790*/  FFMA.FTZ R171, R38, UR11, -R3.reuse ;  /* 0x0000000b26ab7c23 */ /* 0x100fe20008010803 */
[----:B------:R-:W-:Y:S01]  /*67a0*/  IMAD.WIDE.U32 R6, R5, -0x326172a9, RZ ;  /* 0xcd9e8d5705067825 */ /* 0x000fe200078e00ff */
[----:B------:R-:W-:Y:S02]  /*67b0*/  LOP3.LUT R5, R29, UR7, R10, 0x96, !PT ;  /* 0x000000071d057c12 */ /* 0x000fe4000f8e960a */
[----:B------:R3:W-:Y:S01]  /*67c0*/  MUFU.EX2 R220, R32 ;  /* 0x0000002000dc7308 */ /* 0x0007e20000000800 */
[----:B------:R-:W-:Y:S01]  /*67d0*/  FFMA.FTZ R52, R52, UR11, -R132 ;  /* 0x0000000b34347c23 */ /* 0x000fe20008010884 */
[----:B------:R-:W-:Y:S01]  /*67e0*/  IMAD.WIDE.U32 R16, R16, -0x326172a9, RZ ;  /* 0xcd9e8d5710107825 */ /* 0x000fe200078e00ff */
[----:B------:R-:W-:Y:S01]  /*67f0*/  LOP3.LUT R26, R7, UR6, R8, 0x96, !PT ;  /* 0x00000006071a7c12 */ /* 0x000fe2000f8e9608 */
[----:B------:R-:W-:Y:S02]  /*6800*/  UIADD3 UR7, UR17, 0x1715609d, URZ ;  /* 0x1715609d11077890 */ /* 0x000fe4000fffe03f */
[----:B------:R-:W-:Y:S01]  /*6810*/  FFMA.FTZ R132, R53, UR11, -R132 ;  /* 0x0000000b35847c23 */ /* 0x000fe20008010884 */
[----:B------:R-:W-:Y:S01]  /*6820*/  IMAD.WIDE.U32 R14, R15, -0x326172a9, RZ ;  /* 0xcd9e8d570f0e7825 */ /* 0x000fe200078e00ff */
[----:B------:R-:W-:Y:S02]  /*6830*/  LOP3.LUT R10, R17, UR6, R4, 0x96, !PT ;  /* 0x00000006110a7c12 */ /* 0x000fe4000f8e9604 */
[----:B------:R-:W-:Y:S01]  /*6840*/  MUFU.EX2 R225, R51 ;  /* 0x0000003300e17308 */ /* 0x000fe20000000800 */
[----:B------:R-:W-:Y:S01]  /*6850*/  FFMA.FTZ R46, R46, UR11, -R0 ;  /* 0x0000000b2e2e7c23 */ /* 0x000fe20008010800 */
[----:B------:R-:W-:Y:S01]  /*6860*/  IMAD.WIDE.U32 R18, R19, -0x326172a9, RZ ;  /* 0xcd9e8d5713127825 */ /* 0x000fe200078e00ff */
[----:B------:R-:W-:Y:S03]  /*6870*/  LOP3.LUT R7, R15, UR6, R4, 0x96, !PT ;  /* 0x000000060f077c12 */ /* 0x000fe6000f8e9604 */
[--C-:B------:R-:W-:Y:S01]  /*6880*/  FFMA.FTZ R55, R55, UR11, -R3.reuse ;  /* 0x0000000b37377c23 */ /* 0x100fe20008010803 */
[----:B------:R-:W-:Y:S01]  /*6890*/  IMAD.WIDE.U32 R24, R24, -0x326172a9, RZ ;  /* 0xcd9e8d5718187825 */ /* 0x000fe200078e00ff */
[----:B------:R-:W-:Y:S02]  /*68a0*/  LOP3.LUT R17, R19, UR6, R8, 0x96, !PT ;  /* 0x0000000613117c12 */ /* 0x000fe4000f8e9608 */
[----:B------:R-:W-:Y:S01]  /*68b0*/  MUFU.EX2 R219, R50 ;  /* 0x0000003200db7308 */ /* 0x000fe20000000800 */
[----:B------:R-:W-:Y:S01]  /*68c0*/  FFMA.FTZ R42, R42, UR11, -R0 ;  /* 0x0000000b2a2a7c23 */ /* 0x000fe20008010800 */
[----:B------:R-:W-:Y:S01]  /*68d0*/  IMAD.WIDE.U32 R4, R5, -0x326172a9, RZ ;  /* 0xcd9e8d5705047825 */ /* 0x000fe200078e00ff */
[----:B------:R-:W-:Y:S01]  /*68e0*/  LOP3.LUT R19, R25, UR9, R6, 0x96, !PT ;  /* 0x0000000919137c12 */ /* 0x000fe2000f8e9606 */
[----:B------:R-:W-:Y:S02]  /*68f0*/  UIADD3 UR6, UR16, -0x56f99767, URZ ;  /* 0xa906689910067890 */ /* 0x000fe4000fffe03f */
[----:B------:R-:W-:Y:S01]  /*6900*/  FFMA.FTZ R45, R45, UR11, -R2 ;  /* 0x0000000b2d2d7c23 */ /* 0x000fe20008010802 */
[----:B--2---:R-:W-:Y:S01]  /*6910*/  IMAD.WIDE.U32 R26, R26, -0x2daee0ad, RZ ;  /* 0xd2511f531a1a7825 */ /* 0x004fe200078e00ff */
[----:B------:R-:W-:Y:S02]  /*6920*/  LOP3.LUT R29, R5, UR9, R14, 0x96, !PT ;  /* 0x00000009051d7c12 */ /* 0x000fe4000f8e960e */
[----:B------:R-:W-:Y:S01]  /*6930*/  MUFU.EX2 R223, R64 ;  /* 0x0000004000df7308 */ /* 0x000fe20000000800 */
[----:B------:R-:W-:Y:S01]  /*6940*/  FFMA.FTZ R41, R41, UR11, -R2 ;  /* 0x0000000b29297c23 */ /* 0x000fe20008010802 */
[----:B------:R-:W-:Y:S01]  /*6950*/  IMAD.WIDE.U32 R12, R12, -0x326172a9, RZ ;  /* 0xcd9e8d570c0c7825 */ /* 0x000fe200078e00ff */
[----:B------:R-:W-:Y:S03]  /*6960*/  LOP3.LUT R20, R27, UR8, R20, 0x96, !PT ;  /* 0x000000081b147c12 */ /* 0x000fe6000f8e9614 */
[----:B------:R-:W-:Y:S01]  /*6970*/  FFMA.FTZ R56, R56, UR11, -R2 ;  /* 0x0000000b38387c23 */ /* 0x000fe20008010802 */
[----:B------:R-:W-:Y:S01]  /*6980*/  IMAD.WIDE.U32 R8, R9, -0x326172a9, RZ ;  /* 0xcd9e8d5709087825 */ /* 0x000fe200078e00ff */
[----:B------:R-:W-:Y:S02]  /*6990*/  LOP3.LUT R27, R13, UR9, R18, 0x96, !PT ;  /* 0x000000090d1b7c12 */ /* 0x000fe4000f8e9612 */
[----:B------:R-:W-:Y:S01]  /*69a0*/  MUFU.EX2 R221, R67 ;  /* 0x0000004300dd7308 */ /* 0x000fe20000000800 */
[----:B------:R-:W-:Y:S01]  /*69b0*/  FFMA.FTZ R57, R57, UR11, -R2 ;  /* 0x0000000b39397c23 */ /* 0x000fe20008010802 */
[----:B------:R-:W-:Y:S01]  /*69c0*/  IMAD.WIDE.U32 R10, R10, -0x2daee0ad, RZ ;  /* 0xd2511f530a0a7825 */ /* 0x000fe200078e00ff */
[----:B------:R-:W-:Y:S03]  /*69d0*/  LOP3.LUT R21, R9, UR9, R16, 0x96, !PT ;  /* 0x0000000909157c12 */ /* 0x000fe6000f8e9610 */
[----:B------:R-:W-:Y:S01]  /*69e0*/  FFMA.FTZ R2, R61, UR11, -R2 ;  /* 0x0000000b3d027c23 */ /* 0x000fe20008010802 */
[----:B------:R-:W-:Y:S01]  /*69f0*/  IMAD.WIDE.U32 R14, R17, -0x2daee0ad, RZ ;  /* 0xd2511f53110e7825 */ /* 0x000fe200078e00ff */
[----:B---3--:R-:W-:Y:S02]  /*6a00*/  LOP3.LUT R32, R11, UR8, R22, 0x96, !PT ;  /* 0x000000080b207c12 */ /* 0x008fe4000f8e9616 */
        /* <DEDUP_REMOVED lines=14> */
[----:B------:R2:W3:Y:S01]  /*6af0*/  MUFU.EX2 R222, R35 ;  /* 0x0000002300de7308 */ /* 0x0004e20000000800 */
[----:B------:R-:W-:Y:S01]  /*6b00*/  FFMA.FTZ R3, R54, UR11, -R3 ;  /* 0x0000000b36037c23 */ /* 0x000fe20008010803 */
[----:B------:R-:W-:Y:S01]  /*6b10*/  IMAD.WIDE.U32 R20, R21, -0x2daee0ad, RZ ;  /* 0xd2511f5315147825 */ /* 0x000fe200078e00ff */
[----:B------:R-:W-:Y:S03]  /*6b20*/  LOP3.LUT R7, R27, UR6, R14, 0x96, !PT ;  /* 0x000000061b077c12 */ /* 0x000fe6000f8e960e */
[----:B------:R-:W-:Y:S01]  /*6b30*/  IMAD.WIDE.U32 R32, R32, -0x326172a9, RZ ;  /* 0xcd9e8d5720207825 */ /* 0x000fe200078e00ff */
[----:B------:R-:W-:Y:S03]  /*6b40*/  LOP3.LUT R27, R21, UR6, R10, 0x96, !PT ;  /* 0x00000006151b7c12 */ /* 0x000fe6000f8e960a */
[----:B------:R4:W-:Y:S01]  /*6b50*/  MUFU.EX2 R212, R36 ;  /* 0x0000002400d47308 */ /* 0x0009e20000000800 */
[----:B------:R-:W-:Y:S01]  /*6b60*/  IMAD.WIDE.U32 R28, R29, -0x2daee0ad, RZ ;  /* 0xd2511f531d1c7825 */ /* 0x000fe200078e00ff */
[----:B------:R-:W-:Y:S03]  /*6b70*/  LOP3.LUT R5, R33, UR7, R8, 0x96, !PT ;  /* 0x0000000721057c12 */ /* 0x000fe6000f8e9608 */
[----:B------:R-:W-:Y:S01]  /*6b80*/  IMAD.WIDE.U32 R22, R22, -0x326172a9, RZ ;  /* 0xcd9e8d5716167825 */ /* 0x000fe200078e00ff */
[----:B------:R-:W-:Y:S04]  /*6b90*/  LOP3.LUT R21, R29, UR6, R6, 0x96, !PT ;  /* 0x000000061d157c12 */ /* 0x000fe8000f8e9606 */
[----:B------:R-:W-:Y:S01]  /*6ba0*/  MUFU.EX2 R199, R66 ;  /* 0x0000004200c77308 */ /* 0x000fe20000000800 */
[----:B------:R-:W-:Y:S01]  /*6bb0*/  UIADD3 UR6, UR16, 0x646e171e, URZ ;  /* 0x646e171e10067890 */ /* 0x000fe2000fffe03f */
[----:B------:R-:W-:Y:S01]  /*6bc0*/  IMAD.WIDE.U32 R24, R25, -0x326172a9, RZ ;  /* 0xcd9e8d5719187825 */ /* 0x000fe200078e00ff */
[----:B------:R-:W-:Y:S03]  /*6bd0*/  LOP3.LUT R29, R23, UR7, R12, 0x96, !PT ;  /* 0x00000007171d7c12 */ /* 0x000fe6000f8e960c */
[----:B------:R-:W-:Y:S01]  /*6be0*/  IMAD.WIDE.U32 R8, R9, -0x326172a9, RZ ;  /* 0xcd9e8d5709087825 */ /* 0x000fe200078e00ff */
[----:B------:R-:W-:Y:S03]  /*6bf0*/  LOP3.LUT R23, R25, UR7, R4, 0x96, !PT ;  /* 0x0000000719177c12 */ /* 0x000fe6000f8e9604 */
[----:B------:R1:W3:Y:S01]  /*6c00*/  MUFU.EX2 R213, R34 ;  /* 0x0000002200d57308 */ /* 0x0002e20000000800 */
[----:B------:R-:W-:Y:S01]  /*6c10*/  UIADD3 UR7, UR17, -0x4ab325aa, URZ ;  /* 0xb54cda5611077890 */ /* 0x000fe2000fffe03f */
[----:B------:R-:W-:Y:S01]  /*6c20*/  IMAD.WIDE.U32 R4, R5, -0x2daee0ad, RZ ;  /* 0xd2511f5305047825 */ /* 0x000fe200078e00ff */
[C---:B------:R-:W-:Y:S02]  /*6c30*/  LOP3.LUT R14, R8.reuse, 0xff, RZ, 0xc0, !PT ;  /* 0x000000ff080e7812 */ /* 0x040fe400078ec0ff */
[----:B------:R-:W-:Y:S01]  /*6c40*/  SHF.R.U32.HI R15, RZ, 0x18, R8 ;  /* 0x00000018ff0f7819 */ /* 0x000fe20000011608 */
[----:B------:R-:W-:Y:S01]  /*6c50*/  IMAD.WIDE.U32 R6, R7, -0x326172a9, RZ ;  /* 0xcd9e8d5707067825 */ /* 0x000fe200078e00ff */
[----:B------:R-:W-:Y:S03]  /*6c60*/  LOP3.LUT R19, R9, UR7, R16, 0x96, !PT ;  /* 0x0000000709137c12 */ /* 0x000fe6000f8e9610 */
[----:B------:R-:W-:Y:S01]  /*6c70*/  MUFU.EX2 R177, R65 ;  /* 0x0000004100b17308 */ /* 0x000fe20000000800 */
[----:B------:R-:W-:Y:S01]  /*6c80*/  SHF.R.U32.HI R30, RZ, 0x10, R8 ;  /* 0x00000010ff1e7819 */ /* 0x000fe20000011608 */
[----:B------:R-:W-:Y:S01]  /*6c90*/  IMAD.WIDE.U32 R10, R11, -0x2daee0ad, RZ ;  /* 0xd2511f530b0a7825 */ /* 0x000fe200078e00ff */
[----:B--2---:R-:W-:Y:S02]  /*6ca0*/  LOP3.LUT R35, R8, 0xffff, RZ, 0xc0, !PT ;  /* 0x0000ffff08237812 */ /* 0x004fe400078ec0ff */
[C---:B------:R-:W-:Y:S02]  /*6cb0*/  LOP3.LUT R9, R4.reuse, 0xff, RZ, 0xc0, !PT ;  /* 0x000000ff04097812 */ /* 0x040fe400078ec0ff */
[--C-:B------:R-:W-:Y:S03]  /*6cc0*/  SHF.R.U32.HI R8, RZ, 0x18, R4.reuse ;  /* 0x00000018ff087819 */ /* 0x100fe60000011604 */
[----:B------:R-:W-:Y:S01]  /*6cd0*/  MUFU.EX2 R168, R132 ;  /* 0x0000008400a87308 */ /* 0x000fe20000000800 */
[----:B------:R-:W-:Y:S02]  /*6ce0*/  SHF.R.U32.HI R33, RZ, 0x10, R4 ;  /* 0x00000010ff217819 */ /* 0x000fe40000011604 */
[----:B------:R-:W-:Y:S02]  /*6cf0*/  LOP3.LUT R37, R4, 0xffff, RZ, 0xc0, !PT ;  /* 0x0000ffff04257812 */ /* 0x000fe400078ec0ff */
[----:B------:R-:W-:Y:S02]  /*6d00*/  LOP3.LUT R4, R6, 0xff, RZ, 0xc0, !PT ;  /* 0x000000ff06047812 */ /* 0x000fe400078ec0ff */
[----:B------:R-:W-:Y:S03]  /*6d10*/  ISETP.LE.U32.AND P4, PT, R15, UR12, PT ;  /* 0x0000000c0f007c0c */ /* 0x000fe6000bf83070 */
[----:B------:R-:W-:Y:S01]  /*6d20*/  MUFU.EX2 R170, R63 ;  /* 0x0000003f00aa7308 */ /* 0x000fe20000000800 */
[----:B------:R-:W-:Y:S02]  /*6d30*/  SHF.R.U32.HI R12, RZ, 0x18, R10 ;  /* 0x00000018ff0c7819 */ /* 0x000fe4000001160a */
[----:B------:R-:W-:Y:S02]  /*6d40*/  ISETP.LE.U32.AND P3, PT, R14, UR12, PT ;  /* 0x0000000c0e007c0c */ /* 0x000fe4000bf63070 */
[----:B------:R-:W-:Y:S02]  /*6d50*/  LOP3.LUT R18, R11, UR6, R18, 0x96, !PT ;  /* 0x000000060b127c12 */ /* 0x000fe4000f8e9612 */
[----:B------:R-:W-:Y:S03]  /*6d60*/  LOP3.LUT R16, R5, UR6, R20, 0x96, !PT ;  /* 0x0000000605107c12 */ /* 0x000fe6000f8e9614 */
[----:B------:R-:W-:Y:S01]  /*6d70*/  MUFU.EX2 R198, R52 ;  /* 0x0000003400c67308 */ /* 0x000fe20000000800 */
[C---:B------:R-:W-:Y:S02]  /*6d80*/  LOP3.LUT R13, R10.reuse, 0xff, RZ, 0xc0, !PT ;  /* 0x000000ff0a0d7812 */ /* 0x040fe400078ec0ff */
[----:B------:R-:W-:Y:S02]  /*6d90*/  SHF.R.U32.HI R31, RZ, 0x10, R10 ;  /* 0x00000010ff1f7819 */ /* 0x000fe4000001160a */
[----:B----4-:R-:W-:Y:S01]  /*6da0*/  LOP3.LUT R36, R10, 0xffff, RZ, 0xc0, !PT ;  /* 0x0000ffff0a247812 */ /* 0x010fe200078ec0ff */
[----:B------:R-:W-:Y:S01]  /*6db0*/  IMAD.WIDE.U32 R10, R29, -0x2daee0ad, RZ ;  /* 0xd2511f531d0a7825 */ /* 0x000fe200078e00ff */
[----:B------:R-:W-:Y:S03]  /*6dc0*/  ISETP.LE.U32.AND P0, PT, R4, UR12, PT ;  /* 0x0000000c04007c0c */ /* 0x000fe6000bf03070 */
[----:B------:R2:W-:Y:S01]  /*6dd0*/  MUFU.EX2 R173, R3 ;  /* 0x0000000300ad7308 */ /* 0x0005e20000000800 */
[----:B------:R-:W-:Y:S01]  /*6de0*/  ISETP.LE.U32.AND P1, PT, R12, UR12, PT ;  /* 0x0000000c0c007c0c */ /* 0x000fe2000bf23070 */
[----:B------:R-:W-:Y:S01]  /*6df0*/  IMAD.WIDE.U32 R4, R21, -0x326172a9, RZ ;  /* 0xcd9e8d5715047825 */ /* 0x000fe200078e00ff */
[----:B------:R-:W-:Y:S02]  /*6e00*/  ISETP.LE.U32.AND P2, PT, R13, UR12, PT ;  /* 0x0000000c0d007c0c */ /* 0x000fe4000bf43070 */
[----:B------:R-:W-:Y:S02]  /*6e10*/  LOP3.LUT R17, R7, UR7, R22, 0x96, !PT ;  /* 0x0000000707117c12 */ /* 0x000fe4000f8e9616 */
[--C-:B------:R-:W-:Y:S03]  /*6e20*/  SHF.R.U32.HI R14, RZ, 0x18, R6.reuse ;  /* 0x00000018ff0e7819 */ /* 0x100fe60000011606 */
[----:B------:R-:W-:Y:S01]  /*6e30*/  MUFU.EX2 R178, R55 ;  /* 0x0000003700b27308 */ /* 0x000fe20000000800 */
[----:B-1----:R-:W-:Y:S02]  /*6e40*/  SHF.R.U32.HI R34, RZ, 0x10, R6 ;  /* 0x00000010ff227819 */ /* 0x002fe40000011606 */
[----:B------:R-:W-:Y:S01]  /*6e50*/  LOP3.LUT R38, R6, 0xffff, RZ, 0xc0, !PT ;  /* 0x0000ffff06267812 */ /* 0x000fe200078ec0ff */
[----:B------:R-:W-:Y:S01]  /*6e60*/  IMAD.WIDE.U32 R6, R23, -0x2daee0ad, RZ ;  /* 0xd2511f5317067825 */ /* 0x000fe200078e00ff */
[----:B------:R-:W-:Y:S02]  /*6e70*/  LOP3.LUT R13, R5, UR7, R24, 0x96, !PT ;  /* 0x00000007050d7c12 */ /* 0x000fe4000f8e9618 */
[----:B------:R-:W-:Y:S03]  /*6e80*/  LOP3.LUT R15, R11, UR6, R26, 0x96, !PT ;  /* 0x000000060b0f7c12 */ /* 0x000fe6000f8e961a */
[----:B------:R-:W-:Y:S01]  /*6e90*/  MUFU.EX2 R165, R2 ;  /* 0x0000000200a57308 */ /* 0x000fe20000000800 */
[C---:B------:R-:W-:Y:S02]  /*6ea0*/  LOP3.LUT R24, R4.reuse, 0xff, RZ, 0xc0, !PT ;  /* 0x000000ff04187812 */ /* 0x040fe400078ec0ff */
[--C-:B------:R-:W-:Y:S02]  /*6eb0*/  SHF.R.U32.HI R23, RZ, 0x18, R4.reuse ;  /* 0x00000018ff177819 */ /* 0x100fe40000011604 */
[----:B------:R-:W-:Y:S02]  /*6ec0*/  SHF.R.U32.HI R26, RZ, 0x10, R4 ;  /* 0x00000010ff1a7819 */ /* 0x000fe40000011604 */
[----:B------:R-:W-:Y:S03]  /*6ed0*/  LOP3.LUT R29, R4, 0xffff, RZ, 0xc0, !PT ;  /* 0x0000ffff041d7812 */ /* 0x000fe600078ec0ff */
[----:B------:R-:W-:Y:S01]  /*6ee0*/  MUFU.EX2 R157, R0 ;  /* 0x00000000009d7308 */ /* 0x000fe20000000800 */
[----:B------:R-:W-:Y:S02]  /*6ef0*/  SHF.R.U32.HI R4, RZ, 0x18, R19 ;  /* 0x00000018ff047819 */ /* 0x000fe40000011613 */
[----:B------:R-:W-:Y:S02]  /*6f00*/  ISETP.LE.U32.AND P6, PT, R9, UR12, PT ;  /* 0x0000000c09007c0c */ /* 0x000fe4000bfc3070 */
[----:B------:R-:W-:Y:S02]  /*6f10*/  LOP3.LUT R5, R19, 0xff, RZ, 0xc0, !PT ;  /* 0x000000ff13057812 */ /* 0x000fe400078ec0ff */
[----:B------:R-:W-:Y:S01]  /*6f20*/  ISETP.LE.U32.AND P5, PT, R8, UR12, PT ;  /* 0x0000000c08007c0c */ /* 0x000fe2000bfa3070 */
[----:B------:R-:W-:Y:S01]  /*6f30*/  IMAD.WIDE.U32 R8, R27, -0x326172a9, RZ ;  /* 0xcd9e8d571b087825 */ /* 0x000fe200078e00ff */
[----:B------:R-:W-:Y:S01]  /*6f40*/  LOP3.LUT R22, R10, 0xff, RZ, 0xc0, !PT ;  /* 0x000000ff0a167812 */ /* 0x000fe200078ec0ff */
[----:B------:R-:W-:Y:S01]  /*6f50*/  MUFU.EX2 R166, R56 ;  /* 0x0000003800a67308 */ /* 0x000fe20000000800 */
[----:B------:R-:W-:Y:S02]  /*6f60*/  LOP3.LUT R12, R7, UR6, R28, 0x96, !PT ;  /* 0x00000006070c7c12 */ /* 0x000fe4000f8e961c */
[C---:B------:R-:W-:Y:S02]  /*6f70*/  LOP3.LUT R20, R8.reuse, 0xff, RZ, 0xc0, !PT ;  /* 0x000000ff08147812 */ /* 0x040fe400078ec0ff */
[--C-:B------:R-:W-:Y:S02]  /*6f80*/  SHF.R.U32.HI R21, RZ, 0x18, R8.reuse ;  /* 0x00000018ff157819 */ /* 0x100fe40000011608 */
[----:B------:R-:W-:Y:S03]  /*6f90*/  LOP3.LUT R28, R8, 0xffff, RZ, 0xc0, !PT ;  /* 0x0000ffff081c7812 */ /* 0x000fe600078ec0ff */
[----:B------:R-:W1:Y:S01]  /*6fa0*/  MUFU.EX2 R215, R44 ;  /* 0x0000002c00d77308 */ /* 0x000e620000000800 */
[----:B------:R-:W-:Y:S02]  /*6fb0*/  SHF.R.U32.HI R25, RZ, 0x10, R8 ;  /* 0x00000010ff197819 */ /* 0x000fe40000011608 */
[C---:B------:R-:W-:Y:S02]  /*6fc0*/  LOP3.LUT R8, R6.reuse, 0xff, RZ, 0xc0, !PT ;  /* 0x000000ff06087812 */ /* 0x040fe400078ec0ff */
[----:B------:R-:W-:Y:S02]  /*6fd0*/  SHF.R.U32.HI R27, RZ, 0x10, R10 ;  /* 0x00000010ff1b7819 */ /* 0x000fe4000001160a */
[----:B------:R-:W-:Y:S03]  /*6fe0*/  LOP3.LUT R7, R6, 0xffff, RZ, 0xc0, !PT ;  /* 0x0000ffff06077812 */ /* 0x000fe600078ec0ff */
[----:B------:R-:W-:Y:S01]  /*6ff0*/  MUFU.EX2 R214, R47 ;  /* 0x0000002f00d67308 */ /* 0x000fe20000000800 */
[----:B--2---:R-:W-:Y:S04]  /*7000*/  LOP3.LUT R3, R16, 0xffff, RZ, 0xc0, !PT ;  /* 0x0000ffff10037812 */ /* 0x004fe800078ec0ff */
[----:B------:R-:W-:Y:S05]  /*7010*/  SHF.R.U32.HI R3, RZ, 0x8, R3 ;  /* 0x00000008ff037819 */ /* 0x000fea0000011603 */
[----:B------:R-:W-:Y:S01]  /*7020*/  MUFU.EX2 R156, R156 ;  /* 0x0000009c009c7308 */ /* 0x000fe20000000800 */
[----:B------:R-:W-:Y:S09]  /*7030*/  LOP3.LUT R3, R3, 0xffff, RZ, 0xc0, !PT ;  /* 0x0000ffff03037812 */ /* 0x000ff200078ec0ff */
        /* <DEDUP_REMOVED lines=22> */
[----:B------:R-:W2:Y:S10]  /*71a0*/  MUFU.EX2 R211, R39 ;  /* 0x0000002700d37308 */ /* 0x000eb40000000800 */
[----:B------:R-:W4:Y:S10]  /*71b0*/  MUFU.EX2 R164, R59 ;  /* 0x0000003b00a47308 */ /* 0x000f340000000800 */
[----:B------:R-:W-:Y:S10]  /*71c0*/  MUFU.EX2 R160, R57 ;  /* 0x0000003900a07308 */ /* 0x000ff40000000800 */
[----:B------:R-:W4:Y:S01]  /*71d0*/  MUFU.EX2 R158, R58 ;  /* 0x0000003a009e7308 */ /* 0x000f220000000800 */
        /* <DEDUP_REMOVED lines=15> */
[----:B------:R-:W-:Y:S01]  /*72d0*/  ISETP.LE.U32.AND P0, PT, R4, UR12, PT ;  /* 0x0000000c04007c0c */ /* 0x000fe2000bf03070 */
[----:B------:R-:W-:Y:S01]  /*72e0*/  @!P3 FADD.FTZ R225, -R225, -RZ ;  /* 0x800000ffe1e1b221 */ /* 0x000fe20000010100 */
[----:B------:R-:W-:Y:S02]  /*72f0*/  SHF.R.U32.HI R4, RZ, 0x18, R18 ;  /* 0x00000018ff047819 */ /* 0x000fe40000011612 */
[----:B------:R-:W-:Y:S01]  /*7300*/  LOP3.LUT R5, R31, 0xff, RZ, 0xc0, !PT ;  /* 0x000000ff1f057812 */ /* 0x000fe200078ec0ff */
[----:B------:R-:W-:Y:S01]  /*7310*/  @!P2 FADD.FTZ R154, -R154, -RZ ;  /* 0x800000ff9a9aa221 */ /* 0x000fe20000010100 */
[----:B------:R-:W-:Y:S01]  /*7320*/  ISETP.LE.U32.AND P3, PT, R4, UR12, PT ;  /* 0x0000000c04007c0c */ /* 0x000fe2000bf63070 */
[----:B------:R-:W-:Y:S01]  /*7330*/  @!P1 FADD.FTZ R207, -R207, -RZ ;  /* 0x800000ffcfcf9221 */ /* 0x000fe20000010100 */
[----:B------:R-:W-:Y:S02]  /*7340*/  LOP3.LUT R4, R16, 0xff, RZ, 0xc0, !PT ;  /* 0x000000ff10047812 */ /* 0x000fe400078ec0ff */
[----:B------:R-:W-:Y:S01]  /*7350*/  ISETP.LE.U32.AND P5, PT, R21, UR12, PT ;  /* 0x0000000c15007c0c */ /* 0x000fe2000bfa3070 */
[----:B------:R-:W-:Y:S01]  /*7360*/  @!P6 FADD.FTZ R202, -R202, -RZ ;  /* 0x800000ffcacae221 */ /* 0x000fe20000010100 */
[----:B------:R-:W-:Y:S01]  /*7370*/  ISETP.LE.U32.AND P4, PT, R5, UR12, PT ;  /* 0x0000000c05007c0c */ /* 0x000fe2000bf83070 */
[----:B------:R-:W-:Y:S01]  /*7380*/  @!P0 FADD.FTZ R208, -R208, -RZ ;  /* 0x800000ffd0d08221 */ /* 0x000fe20000010100 */
[----:B------:R-:W-:Y:S02]  /*7390*/  ISETP.LE.U32.AND P2, PT, R4, UR12, PT ;  /* 0x0000000c04007c0c */ /* 0x000fe4000bf43070 */
[----:B------:R-:W-:Y:S02]  /*73a0*/  SHF.R.U32.HI R4, RZ, 0x18, R16 ;  /* 0x00000018ff047819 */ /* 0x000fe40000011610 */
[----:B------:R-:W-:Y:S01]  /*73b0*/  LOP3.LUT R5, R33, 0xff, RZ, 0xc0, !PT ;  /* 0x000000ff21057812 */ /* 0x000fe200078ec0ff */
[----:B------:R-:W-:Y:S01]  /*73c0*/  @!P3 FADD.FTZ R205, -R205, -RZ ;  /* 0x800000ffcdcdb221 */ /* 0x000fe20000010100 */
[----:B------:R-:W-:Y:S02]  /*73d0*/  ISETP.LE.U32.AND P1, PT, R4, UR12, PT ;  /* 0x0000000c04007c0c */ /* 0x000fe4000bf23070 */
[----:B------:R-:W-:Y:S01]  /*73e0*/  LOP3.LUT R4, R17, 0xff, RZ, 0xc0, !PT ;  /* 0x000000ff11047812 */ /* 0x000fe200078ec0ff */
[----:B------:R-:W-:Y:S01]  /*73f0*/  @!P5 FADD.FTZ R201, -R201, -RZ ;  /* 0x800000ffc9c9d221 */ /* 0x000fe20000010100 */
[----:B------:R-:W-:Y:S01]  /*7400*/  ISETP.LE.U32.AND P6, PT, R5, UR12, PT ;  /* 0x0000000c05007c0c */ /* 0x000fe2000bfc3070 */
[----:B------:R-:W-:Y:S01]  /*7410*/  @!P4 FADD.FTZ R213, -R213, -RZ ;  /* 0x800000ffd5d5c221 */ /* 0x000fe20000010100 */
[----:B------:R-:W-:Y:S01]  /*7420*/  ISETP.LE.U32.AND P5, PT, R4, UR12, PT ;  /* 0x0000000c04007c0c */ /* 0x000fe2000bfa3070 */
[----:B------:R-:W-:Y:S01]  /*7430*/  @!P2 FADD.FTZ R204, -R204, -RZ ;  /* 0x800000ffcccca221 */ /* 0x000fe20000010100 */
[----:B------:R-:W-:Y:S02]  /*7440*/  ISETP.LE.U32.AND P4, PT, R24, UR12, PT ;  /* 0x0000000c18007c0c */ /* 0x000fe4000bf83070 */
[----:B------:R-:W-:Y:S02]  /*7450*/  LOP3.LUT R4, R34, 0xff, RZ, 0xc0, !PT ;  /* 0x000000ff22047812 */ /* 0x000fe400078ec0ff */
[----:B------:R-:W-:Y:S01]  /*7460*/  LOP3.LUT R14, R9, UR7, R32, 0x96, !PT ;  /* 0x00000007090e7c12 */ /* 0x000fe2000f8e9620 */
[----:B------:R-:W-:Y:S01]  /*7470*/  @!P1 FADD.FTZ R203, -R203, -RZ ;  /* 0x800000ffcbcb9221 */ /* 0x000fe20000010100 */
[----:B------:R-:W-:Y:S02]  /*7480*/  ISETP.LE.U32.AND P3, PT, R4, UR12, PT ;  /* 0x0000000c04007c0c */ /* 0x000fe4000bf63070 */
[----:B------:R-:W-:Y:S01]  /*7490*/  ISETP.LE.U32.AND P1, PT, R22, UR12, PT ;  /* 0x0000000c16007c0c */ /* 0x000fe2000bf23070 */
[----:B------:R-:W-:Y:S01]  /*74a0*/  @!P6 FADD.FTZ R206, -R206, -RZ ;  /* 0x800000ffcecee221 */ /* 0x000fe20000010100 */
[----:B------:R-:W-:Y:S01]  /*74b0*/  SHF.R.U32.HI R9, RZ, 0x18, R10 ;  /* 0x00000018ff097819 */ /* 0x000fe2000001160a */
[----:B------:R-:W-:Y:S01]  /*74c0*/  @!P5 FADD.FTZ R212, -R212, -RZ ;  /* 0x800000ffd4d4d221 */ /* 0x000fe20000010100 */
[----:B------:R-:W-:Y:S01]  /*74d0*/  SHF.R.U32.HI R5, RZ, 0x18, R17 ;  /* 0x00000018ff057819 */ /* 0x000fe20000011611 */
[----:B-1----:R-:W-:Y:S01]  /*74e0*/  @!P4 FADD.FTZ R215, -R215, -RZ ;  /* 0x800000ffd7d7c221 */ /* 0x002fe20000010100 */
[----:B------:R-:W-:Y:S02]  /*74f0*/  SHF.R.U32.HI R4, RZ, 0x8, R35 ;  /* 0x00000008ff047819 */ /* 0x000fe40000011623 */
[----:B------:R-:W-:Y:S02]  /*7500*/  ISETP.LE.U32.AND P0, PT, R5, UR12, PT ;  /* 0x0000000c05007c0c */ /* 0x000fe4000bf03070 */
[----:B------:R-:W-:Y:S01]  /*7510*/  ISETP.LE.U32.AND P2, PT, R23, UR12, PT ;  /* 0x0000000c17007c0c */ /* 0x000fe2000bf43070 */
[----:B------:R-:W-:Y:S01]  /*7520*/  @!P3 FADD.FTZ R219, -R219, -RZ ;  /* 0x800000ffdbdbb221 */ /* 0x000fe20000010100 */
[----:B------:R-:W-:Y:S01]  /*7530*/  ISETP.LE.U32.AND P6, PT, R9, UR12, PT ;  /* 0x0000000c09007c0c */ /* 0x000fe2000bfc3070 */
[----:B------:R-:W-:Y:S01]  /*7540*/  @!P1 FADD.FTZ R223, -R223, -RZ ;  /* 0x800000ffdfdf9221 */ /* 0x000fe20000010100 */
[----:B------:R-:W-:Y:S02]  /*7550*/  LOP3.LUT R4, R4, 0xffff, RZ, 0xc0, !PT ;  /* 0x0000ffff04047812 */ /* 0x000fe400078ec0ff */
[----:B------:R-:W-:Y:S02]  /*7560*/  SHF.R.U32.HI R5, RZ, 0x10, R19 ;  /* 0x00000010ff057819 */ /* 0x000fe40000011613 */
[----:B------:R-:W-:Y:S02]  /*7570*/  ISETP.LE.U32.AND P4, PT, R4, UR12, PT ;  /* 0x0000000c04007c0c */ /* 0x000fe4000bf83070 */
[----:B------:R-:W-:Y:S01]  /*7580*/  LOP3.LUT R5, R5, 0xff, RZ, 0xc0, !PT ;  /* 0x000000ff05057812 */ /* 0x000fe200078ec0ff */
[----:B--2---:R-:W-:Y:S01]  /*7590*/  @!P0 FADD.FTZ R211, -R211, -RZ ;  /* 0x800000ffd3d38221 */ /* 0x004fe20000010100 */
[----:B------:R-:W-:Y:S01]  /*75a0*/  SHF.R.U32.HI R4, RZ, 0x18, R14 ;  /* 0x00000018ff047819 */ /* 0x000fe2000001160e */
[----:B------:R-:W-:Y:S01]  /*75b0*/  @!P2 FADD.FTZ R214, -R214, -RZ ;  /* 0x800000ffd6d6a221 */ /* 0x000fe20000010100 */
[----:B------:R-:W-:Y:S01]  /*75c0*/  ISETP.LE.U32.AND P5, PT, R8, UR12, PT ;  /* 0x0000000c08007c0c */ /* 0x000fe2000bfa3070 */
[----:B------:R-:W-:Y:S01]  /*75d0*/  @!P6 FADD.FTZ R221, -R221, -RZ ;  /* 0x800000ffdddde221 */ /* 0x000fe20000010100 */
[----:B------:R-:W-:Y:S02]  /*75e0*/  ISETP.LE.U32.AND P3, PT, R5, UR12, PT ;  /* 0x0000000c05007c0c */ /* 0x000fe4000bf63070 */
[----:B------:R-:W-:Y:S02]  /*75f0*/  ISETP.LE.U32.AND P1, PT, R4, UR12, PT ;  /* 0x0000000c04007c0c */ /* 0x000fe4000bf23070 */
[----:B------:R-:W-:Y:S01]  /*7600*/  LOP3.LUT R5, R14, 0xff, RZ, 0xc0, !PT ;  /* 0x000000ff0e057812 */ /* 0x000fe200078ec0ff */
[----:B------:R-:W-:Y:S01]  /*7610*/  @!P4 FADD.FTZ R169, -R169, -RZ ;  /* 0x800000ffa9a9c221 */ /* 0x000fe20000010100 */
[----:B------:R-:W-:Y:S02]  /*7620*/  LOP3.LUT R4, R25, 0xff, RZ, 0xc0, !PT ;  /* 0x000000ff19047812 */ /* 0x000fe400078ec0ff */
[----:B------:R-:W-:Y:S02]  /*7630*/  ISETP.LE.U32.AND P2, PT, R5, UR12, PT ;  /* 0x0000000c05007c0c */ /* 0x000fe4000bf43070 */
[----:B------:R-:W-:Y:S01]  /*7640*/  ISETP.LE.U32.AND P6, PT, R4, UR12, PT ;  /* 0x0000000c04007c0c */ /* 0x000fe2000bfc3070 */
[----:B------:R-:W-:Y:S01]  /*7650*/  @!P5 FADD.FTZ R218, -R218, -RZ ;  /* 0x800000ffdadad221 */ /* 0x000fe20000010100 */
[----:B------:R-:W-:Y:S01]  /*7660*/  SHF.R.U32.HI R5, RZ, 0x10, R18 ;  /* 0x00000010ff057819 */ /* 0x000fe20000011612 */
[----:B------:R-:W-:Y:S01]  /*7670*/  @!P3 FADD.FTZ R156, -R156, -RZ ;  /* 0x800000ff9c9cb221 */ /* 0x000fe20000010100 */
[----:B------:R-:W-:Y:S01]  /*7680*/  SHF.R.U32.HI R4, RZ, 0x8, R36 ;  /* 0x00000008ff047819 */ /* 0x000fe20000011624 */
[----:B------:R-:W-:Y:S01]  /*7690*/  @!P1 FADD.FTZ R150, -R150, -RZ ;  /* 0x800000ff96969221 */ /* 0x000fe20000010100 */
[----:B------:R-:W-:Y:S02]  /*76a0*/  LOP3.LUT R32, R10, 0xffff, RZ, 0xc0, !PT ;  /* 0x0000ffff0a207812 */ /* 0x000fe400078ec0ff */
[--C-:B------:R-:W-:Y:S02]  /*76b0*/  SHF.R.U32.HI R10, RZ, 0x18, R6.reuse ;  /* 0x00000018ff0a7819 */ /* 0x100fe40000011606 */
[----:B------:R-:W-:Y:S01]  /*76c0*/  SHF.R.U32.HI R11, RZ, 0x10, R6 ;  /* 0x00000010ff0b7819 */ /* 0x000fe20000011606 */
[----:B------:R-:W-:Y:S01]  /*76d0*/  @!P2 FADD.FTZ R152, -R152, -RZ ;  /* 0x800000ff9898a221 */ /* 0x000fe20000010100 */
[----:B------:R-:W-:Y:S01]  /*76e0*/  LOP3.LUT R5, R5, 0xff, RZ, 0xc0, !PT ;  /* 0x000000ff05057812 */ /* 0x000fe200078ec0ff */
[----:B------:R-:W-:Y:S01]  /*76f0*/  @!P6 FADD.FTZ R153, -R153, -RZ ;  /* 0x800000ff9999e221 */ /* 0x000fe20000010100 */
[----:B------:R-:W-:Y:S02]  /*7700*/  LOP3.LUT R4, R4, 0xffff, RZ, 0xc0, !PT ;  /* 0x0000ffff04047812 */ /* 0x000fe400078ec0ff */
[----:B------:R-:W-:Y:S02]  /*7710*/  SHF.R.U32.HI R6, RZ, 0x10, R16 ;  /* 0x00000010ff067819 */ /* 0x000fe40000011610 */
[----:B------:R-:W-:Y:S02]  /*7720*/  ISETP.LE.U32.AND P5, PT, R5, UR12, PT ;  /* 0x0000000c05007c0c */ /* 0x000fe4000bfa3070 */
[----:B------:R-:W-:Y:S02]  /*7730*/  ISETP.LE.U32.AND P3, PT, R4, UR12, PT ;  /* 0x0000000c04007c0c */ /* 0x000fe4000bf63070 */
[----:B------:R-:W-:Y:S02]  /*7740*/  LOP3.LUT R5, R6, 0xff, RZ, 0xc0, !PT ;  /* 0x000000ff06057812 */ /* 0x000fe400078ec0ff */
[----:B------:R-:W-:Y:S02]  /*7750*/  SHF.R.U32.HI R4, RZ, 0x8, R37 ;  /* 0x00000008ff047819 */ /* 0x000fe40000011625 */
[----:B------:R-:W-:Y:S02]  /*7760*/  ISETP.LE.U32.AND P4, PT, R5, UR12, PT ;  /* 0x0000000c05007c0c */ /* 0x000fe4000bf83070 */
[----:B------:R-:W-:Y:S02]  /*7770*/  LOP3.LUT R4, R4, 0xffff, RZ, 0xc0, !PT ;  /* 0x0000ffff04047812 */ /* 0x000fe400078ec0ff */
[----:B------:R-:W-:Y:S01]  /*7780*/  SHF.R.U32.HI R5, RZ, 0x8, R38 ;  /* 0x00000008ff057819 */ /* 0x000fe20000011626 */
[----:B------:R-:W-:Y:S01]  /*7790*/  @!P5 FADD.FTZ R161, -R161, -RZ ;  /* 0x800000ffa1a1d221 */ /* 0x000fe20000010100 */
[----:B------:R-:W-:Y:S01]  /*77a0*/  SHF.R.U32.HI R6, RZ, 0x10, R17 ;  /* 0x00000010ff067819 */ /* 0x000fe20000011611 */
[----:B------:R-:W-:Y:S01]  /*77b0*/  @!P3 FADD.FTZ R172, -R172, -RZ ;  /* 0x800000ffacacb221 */ /* 0x000fe20000010100 */
[----:B------:R-:W-:Y:S02]  /*77c0*/  ISETP.LE.U32.AND P2, PT, R4, UR12, PT ;  /* 0x0000000c04007c0c */ /* 0x000fe4000bf43070 */
[----:B------:R-:W-:Y:S02]  /*77d0*/  LOP3.LUT R4, R5, 0xffff, RZ, 0xc0, !PT ;  /* 0x0000ffff05047812 */ /* 0x000fe400078ec0ff */
[----:B------:R-:W-:Y:S01]  /*77e0*/  LOP3.LUT R6, R6, 0xff, RZ, 0xc0, !PT ;  /* 0x000000ff06067812 */ /* 0x000fe200078ec0ff */
[----:B------:R-:W-:Y:S01]  /*77f0*/  @!P4 FADD.FTZ R159, -R159, -RZ ;  /* 0x800000ff9f9fc221 */ /* 0x000fe20000010100 */
[----:B------:R-:W-:Y:S02]  /*7800*/  ISETP.LE.U32.AND P6, PT, R4, UR12, PT ;  /* 0x0000000c04007c0c */ /* 0x000fe4000bfc3070 */
[----:B------:R-:W-:Y:S02]  /*7810*/  ISETP.LE.U32.AND P1, PT, R6, UR12, PT ;  /* 0x0000000c06007c0c */ /* 0x000fe4000bf23070 */
[----:B------:R-:W-:Y:S02]  /*7820*/  SHF.R.U32.HI R4, RZ, 0x18, R13 ;  /* 0x00000018ff047819 */ /* 0x000fe4000001160d */
[----:B------:R-:W-:Y:S01]  /*7830*/  LOP3.LUT R5, R13, 0xff, RZ, 0xc0, !PT ;  /* 0x000000ff0d057812 */ /* 0x000fe200078ec0ff */
[----:B------:R-:W-:Y:S01]  /*7840*/  @!P2 FADD.FTZ R163, -R163, -RZ ;  /* 0x800000ffa3a3a221 */ /* 0x000fe20000010100 */
[----:B------:R-:W-:Y:S02]  /*7850*/  ISETP.LE.U32.AND P3, PT, R4, UR12, PT ;  /* 0x0000000c04007c0c */ /* 0x000fe4000bf63070 */
[----:B------:R-:W-:Y:S02]  /*7860*/  ISETP.LE.U32.AND P5, PT, R5, UR12, PT ;  /* 0x0000000c05007c0c */ /* 0x000fe4000bfa3070 */
[----:B------:R-:W-:Y:S01]  /*7870*/  LOP3.LUT R4, R26, 0xff, RZ, 0xc0, !PT ;  /* 0x000000ff1a047812 */ /* 0x000fe200078ec0ff */
[----:B------:R-:W-:Y:S01]  /*7880*/  @!P6 FADD.FTZ R179, -R179, -RZ ;  /* 0x800000ffb3b3e221 */ /* 0x000fe20000010100 */
[----:B------:R-:W-:Y:S01]  /*7890*/  LOP3.LUT R5, R15, 0xff, RZ, 0xc0, !PT ;  /* 0x000000ff0f057812 */ /* 0x000fe200078ec0ff */
[----:B------:R-:W-:Y:S01]  /*78a0*/  @!P1 FADD.FTZ R171, -R171, -RZ ;  /* 0x800000ffabab9221 */ /* 0x000fe20000010100 */
[----:B------:R-:W-:Y:S02]  /*78b0*/  ISETP.LE.U32.AND P4, PT, R4, UR12, PT ;  /* 0x0000000c04007c0c */ /* 0x000fe4000bf83070 */
[----:B------:R-:W-:Y:S02]  /*78c0*/  SHF.R.U32.HI R4, RZ, 0x18, R15 ;  /* 0x00000018ff047819 */ /* 0x000fe4000001160f */
[----:B------:R-:W-:Y:S01]  /*78d0*/  ISETP.LE.U32.AND P2, PT, R5, UR12, PT ;  /* 0x0000000c05007c0c */ /* 0x000fe2000bf43070 */
[----:B------:R-:W-:Y:S01]  /*78e0*/  @!P3 FADD.FTZ R175, -R175, -RZ ;  /* 0x800000ffafafb221 */ /* 0x000fe20000010100 */
[----:B------:R-:W-:Y:S01]  /*78f0*/  ISETP.LE.U32.AND P1, PT, R4, UR12, PT ;  /* 0x0000000c04007c0c */ /* 0x000fe2000bf23070 */
[----:B------:R-:W-:Y:S01]  /*7900*/  @!P5 FADD.FTZ R174, -R174, -RZ ;  /* 0x800000ffaeaed221 */ /* 0x000fe20000010100 */
[----:B------:R-:W-:Y:S02]  /*7910*/  LOP3.LUT R5, R27, 0xff, RZ, 0xc0, !PT ;  /* 0x000000ff1b057812 */ /* 0x000fe400078ec0ff */
[----:B------:R-:W-:Y:S02]  /*7920*/  LOP3.LUT R4, R12, 0xff, RZ, 0xc0, !PT ;  /* 0x000000ff0c047812 */ /* 0x000fe400078ec0ff */
[----:B------:R-:W-:Y:S01]  /*7930*/  LOP3.LUT R19, R19, 0xffff, RZ, 0xc0, !PT ;  /* 0x0000ffff13137812 */ /* 0x000fe200078ec0ff */
[----:B------:R-:W-:Y:S01]  /*7940*/  @!P4 FADD.FTZ R176, -R176, -RZ ;  /* 0x800000ffb0b0c221 */ /* 0x000fe20000010100 */
[----:B------:R-:W-:Y:S02]  /*7950*/  ISETP.LE.U32.AND P6, PT, R5, UR12, PT ;  /* 0x0000000c05007c0c */ /* 0x000fe4000bfc3070 */
[----:B------:R-:W-:Y:S01]  /*7960*/  ISETP.LE.U32.AND P5, PT, R4, UR12, PT ;  /* 0x0000000c04007c0c */ /* 0x000fe2000bfa3070 */
[----:B------:R-:W-:Y:S01]  /*7970*/  @!P2 FADD.FTZ R198, -R198, -RZ ;  /* 0x800000ffc6c6a221 */ /* 0x000fe20000010100 */
[----:B------:R-:W-:Y:S01]  /*7980*/  SHF.R.U32.HI R5, RZ, 0x18, R12 ;  /* 0x00000018ff057819 */ /* 0x000fe2000001160c */
[----:B------:R-:W-:Y:S01]  /*7990*/  @!P1 FADD.FTZ R178, -R178, -RZ ;  /* 0x800000ffb2b29221 */ /* 0x000fe20000010100 */
[----:B------:R-:W-:Y:S02]  /*79a0*/  SHF.R.U32.HI R4, RZ, 0x8, R19 ;  /* 0x00000008ff047819 */ /* 0x000fe40000011613 */
[----:B------:R-:W-:Y:S02]  /*79b0*/  SHF.R.U32.HI R6, RZ, 0x10, R14 ;  /* 0x00000010ff067819 */ /* 0x000fe4000001160e */
[----:B------:R-:W-:Y:S02]  /*79c0*/  ISETP.LE.U32.AND P3, PT, R5, UR12, PT ;  /* 0x0000000c05007c0c */ /* 0x000fe4000bf63070 */
[----:B------:R-:W-:Y:S01]  /*79d0*/  LOP3.LUT R4, R4, 0xffff, RZ, 0xc0, !PT ;  /* 0x0000ffff04047812 */ /* 0x000fe200078ec0ff */
[----:B------:R-:W-:Y:S01]  /*79e0*/  @!P6 FADD.FTZ R199, -R199, -RZ ;  /* 0x800000ffc7c7e221 */ /* 0x000fe20000010100 */
[----:B------:R-:W-:Y:S01]  /*79f0*/  LOP3.LUT R5, R6, 0xff, RZ, 0xc0, !PT ;  /* 0x000000ff06057812 */ /* 0x000fe200078ec0ff */
[----:B------:R-:W-:Y:S01]  /*7a00*/  @!P5 FADD.FTZ R166, -R166, -RZ ;  /* 0x800000ffa6a6d221 */ /* 0x000fe20000010100 */
[----:B------:R-:W-:Y:S02]  /*7a10*/  LOP3.LUT R18, R18, 0xffff, RZ, 0xc0, !PT ;  /* 0x0000ffff12127812 */ /* 0x000fe400078ec0ff */
[----:B------:R-:W-:Y:S02]  /*7a20*/  ISETP.LE.U32.AND P4, PT, R4, UR12, PT ;  /* 0x0000000c04007c0c */ /* 0x000fe4000bf83070 */
[----:B------:R-:W-:Y:S02]  /*7a30*/  ISETP.LE.U32.AND P2, PT, R5, UR12, PT ;  /* 0x0000000c05007c0c */ /* 0x000fe4000bf43070 */
[----:B------:R-:W-:Y:S01]  /*7a40*/  SHF.R.U32.HI R4, RZ, 0x8, R28 ;  /* 0x00000008ff047819 */ /* 0x000fe2000001161c */
[----:B----4-:R-:W-:Y:S01]  /*7a50*/  @!P3 FADD.FTZ R164, -R164, -RZ ;  /* 0x800000ffa4a4b221 */ /* 0x010fe20000010100 */
[----:B------:R-:W-:Y:S02]  /*7a60*/  SHF.R.U32.HI R5, RZ, 0x8, R18 ;  /* 0x00000008ff057819 */ /* 0x000fe40000011612 */
[----:B------:R-:W-:Y:S02]  /*7a70*/  LOP3.LUT R4, R4, 0xffff, RZ, 0xc0, !PT ;  /* 0x0000ffff04047812 */ /* 0x000fe400078ec0ff */
[----:B------:R-:W-:Y:S02]  /*7a80*/  LOP3.LUT R5, R5, 0xffff, RZ, 0xc0, !PT ;  /* 0x0000ffff05057812 */ /* 0x000fe400078ec0ff */
[----:B------:R-:W-:Y:S01]  /*7a90*/  LOP3.LUT R17, R17, 0xffff, RZ, 0xc0, !PT ;  /* 0x0000ffff11117812 */ /* 0x000fe200078ec0ff */
[----:B------:R-:W-:Y:S01]  /*7aa0*/  @!P4 FADD.FTZ R145, -R145, -RZ ;  /* 0x800000ff9191c221 */ /* 0x000fe20000010100 */
[----:B------:R-:W-:Y:S01]  /*7ab0*/  ISETP.LE.U32.AND P1, PT, R4, UR12, PT ;  /* 0x0000000c04007c0c */ /* 0x000fe2000bf23070 */
[----:B------:R-:W-:Y:S01]  /*7ac0*/  @!P2 FADD.FTZ R146, -R146, -RZ ;  /* 0x800000ff9292a221 */ /* 0x000fe20000010100 */
[----:B------:R-:W-:Y:S02]  /*7ad0*/  ISETP.LE.U32.AND P6, PT, R5, UR12, PT ;  /* 0x0000000c05007c0c */ /* 0x000fe4000bfc3070 */
[----:B------:R-:W-:Y:S02]  /*7ae0*/  SHF.R.U32.HI R4, RZ, 0x8, R17 ;  /* 0x00000008ff047819 */ /* 0x000fe40000011611 */
[----:B------:R-:W-:Y:S02]  /*7af0*/  ISETP.LE.U32.AND P4, PT, R3, UR12, PT ;  /* 0x0000000c03007c0c */ /* 0x000fe4000bf83070 */
[----:B------:R-:W-:Y:S02]  /*7b00*/  LOP3.LUT R4, R4, 0xffff, RZ, 0xc0, !PT ;  /* 0x0000ffff04047812 */ /* 0x000fe400078ec0ff */
[----:B------:R-:W-:Y:S02]  /*7b10*/  SHF.R.U32.HI R5, RZ, 0x10, R13 ;  /* 0x00000010ff057819 */ /* 0x000fe4000001160d */
[----:B------:R-:W-:Y:S01]  /*7b20*/  ISETP.LE.U32.AND P2, PT, R4, UR12, PT ;  /* 0x0000000c04007c0c */ /* 0x000fe2000bf43070 */
[----:B------:R-:W-:Y:S01]  /*7b30*/  @!P1 FADD.FTZ R147, -R147, -RZ ;  /* 0x800000ff93939221 */ /* 0x000fe20000010100 */
[----:B------:R-:W-:Y:S01]  /*7b40*/  LOP3.LUT R3, R11, 0xff, RZ, 0xc0, !PT ;  /* 0x000000ff0b037812 */ /* 0x000fe200078ec0ff */
[----:B------:R-:W-:Y:S01]  /*7b50*/  @!P6 FADD.FTZ R148, -R148, -RZ ;  /* 0x800000ff9494e221 */ /* 0x000fe20000010100 */
[----:B------:R-:W-:Y:S02]  /*7b60*/  LOP3.LUT R5, R5, 0xff, RZ, 0xc0, !PT ;  /* 0x000000ff05057812 */ /* 0x000fe400078ec0ff */
[----:B------:R-:W-:Y:S01]  /*7b70*/  SHF.R.U32.HI R4, RZ, 0x8, R29 ;  /* 0x00000008ff047819 */ /* 0x000fe2000001161d */
[----:B------:R-:W-:Y:S01]  /*7b80*/  @!P4 FADD.FTZ R149, -R149, -RZ ;  /* 0x800000ff9595c221 */ /* 0x000fe20000010100 */
[----:B------:R-:W-:Y:S02]  /*7b90*/  ISETP.LE.U32.AND P1, PT, R3, UR12, PT ;  /* 0x0000000c03007c0c */ /* 0x000fe4000bf23070 */
[----:B------:R-:W-:Y:S02]  /*7ba0*/  ISETP.LE.U32.AND P6, PT, R5, UR12, PT ;  /* 0x0000000c05007c0c */ /* 0x000fe4000bfc3070 */
[----:B------:R-:W-:Y:S01]  /*7bb0*/  LOP3.LUT R3, R4, 0xffff, RZ, 0xc0, !PT ;  /* 0x0000ffff04037812 */ /* 0x000fe200078ec0ff */
[----:B------:R-:W-:Y:S01]  /*7bc0*/  @!P2 FADD.FTZ R155, -R155, -RZ ;  /* 0x800000ff9b9ba221 */ /* 0x000fe20000010100 */
[----:B------:R-:W-:Y:S02]  /*7bd0*/  SHF.R.U32.HI R4, RZ, 0x10, R15 ;  /* 0x00000010ff047819 */ /* 0x000fe4000001160f */
[----:B------:R-:W-:Y:S02]  /*7be0*/  ISETP.LE.U32.AND P4, PT, R3, UR12, PT ;  /* 0x0000000c03007c0c */ /* 0x000fe4000bf83070 */
[----:B------:R-:W-:Y:S02]  /*7bf0*/  LOP3.LUT R4, R4, 0xff, RZ, 0xc0, !PT ;  /* 0x000000ff04047812 */ /* 0x000fe400078ec0ff */
[----:B------:R-:W-:Y:S01]  /*7c00*/  SHF.R.U32.HI R3, RZ, 0x8, R32 ;  /* 0x00000008ff037819 */ /* 0x000fe20000011620 */
[----:B------:R-:W-:Y:S01]  /*7c10*/  @!P1 FADD.FTZ R157, -R157, -RZ ;  /* 0x800000ff9d9d9221 */ /* 0x000fe20000010100 */
[----:B------:R-:W-:Y:S01]  /*7c20*/  LOP3.LUT R5, R14, 0xffff, RZ, 0xc0, !PT ;  /* 0x0000ffff0e057812 */ /* 0x000fe200078ec0ff */
[----:B------:R-:W-:Y:S01]  /*7c30*/  @!P6 FADD.FTZ R162, -R162, -RZ ;  /* 0x800000ffa2a2e221 */ /* 0x000fe20000010100 */
[----:B------:R-:W-:Y:S02]  /*7c40*/  ISETP.LE.U32.AND P2, PT, R4, UR12, PT ;  /* 0x0000000c04007c0c */ /* 0x000fe4000bf43070 */
[----:B------:R-:W-:Y:S02]  /*7c50*/  LOP3.LUT R3, R3, 0xffff, RZ, 0xc0, !PT ;  /* 0x0000ffff03037812 */ /* 0x000fe400078ec0ff */
[----:B------:R-:W-:Y:S01]  /*7c60*/  SHF.R.U32.HI R5, RZ, 0x8, R5 ;  /* 0x00000008ff057819 */ /* 0x000fe20000011605 */
[----:B------:R-:W-:Y:S01]  /*7c70*/  @!P4 FADD.FTZ R167, -R167, -RZ ;  /* 0x800000ffa7a7c221 */ /* 0x000fe20000010100 */
[----:B------:R-:W-:Y:S02]  /*7c80*/  LOP3.LUT R13, R13, 0xffff, RZ, 0xc0, !PT ;  /* 0x0000ffff0d0d7812 */ /* 0x000fe400078ec0ff */
[----:B------:R-:W-:Y:S02]  /*7c90*/  ISETP.LE.U32.AND P6, PT, R3, UR12, PT ;  /* 0x0000000c03007c0c */ /* 0x000fe4000bfc3070 */
[----:B------:R-:W-:Y:S02]  /*7ca0*/  LOP3.LUT R3, R5, 0xffff, RZ, 0xc0, !PT ;  /* 0x0000ffff05037812 */ /* 0x000fe400078ec0ff */
[----:B------:R-:W-:Y:S01]  /*7cb0*/  SHF.R.U32.HI R4, RZ, 0x8, R13 ;  /* 0x00000008ff047819 */ /* 0x000fe2000001160d */
[----:B------:R-:W-:Y:S01]  /*7cc0*/  @!P2 FADD.FTZ R173, -R173, -RZ ;  /* 0x800000ffadada221 */ /* 0x000fe20000010100 */
[----:B------:R-:W-:Y:S02]  /*7cd0*/  ISETP.LE.U32.AND P4, PT, R3, UR12, PT ;  /* 0x0000000c03007c0c */ /* 0x000fe4000bf83070 */
[----:B------:R-:W-:Y:S02]  /*7ce0*/  LOP3.LUT R4, R4, 0xffff, RZ, 0xc0, !PT ;  /* 0x0000ffff04047812 */ /* 0x000fe400078ec0ff */
[----:B------:R-:W-:Y:S02]  /*7cf0*/  LOP3.LUT R15, R15, 0xffff, RZ, 0xc0, !PT ;  /* 0x0000ffff0f0f7812 */ /* 0x000fe400078ec0ff */
[----:B------:R-:W-:Y:S01]  /*7d00*/  ISETP.LE.U32.AND P2, PT, R4, UR12, PT ;  /* 0x0000000c04007c0c */ /* 0x000fe2000bf43070 */
[----:B------:R-:W-:Y:S01]  /*7d10*/  @!P6 FADD.FTZ R177, -R177, -RZ ;  /* 0x800000ffb1b1e221 */ /* 0x000fe20000010100 */
[----:B------:R-:W-:Y:S02]  /*7d20*/  SHF.R.U32.HI R4, RZ, 0x10, R12 ;  /* 0x00000010ff047819 */ /* 0x000fe4000001160c */
[----:B------:R-:W-:Y:S02]  /*7d30*/  SHF.R.U32.HI R3, RZ, 0x8, R15 ;  /* 0x00000008ff037819 */ /* 0x000fe4000001160f */
[----:B------:R-:W-:Y:S01]  /*7d40*/  LOP3.LUT R4, R4, 0xff, RZ, 0xc0, !PT ;  /* 0x000000ff04047812 */ /* 0x000fe200078ec0ff */
[----:B------:R-:W-:Y:S01]  /*7d50*/  @!P4 FADD.FTZ R144, -R144, -RZ ;  /* 0x800000ff9090c221 */ /* 0x000fe20000010100 */
[----:B------:R-:W-:Y:S02]  /*7d60*/  LOP3.LUT R3, R3, 0xffff, RZ, 0xc0, !PT ;  /* 0x0000ffff03037812 */ /* 0x000fe400078ec0ff */
[----:B------:R-:W-:Y:S02]  /*7d70*/  ISETP.LE.U32.AND P4, PT, R4, UR12, PT ;  /* 0x0000000c04007c0c */ /* 0x000fe4000bf83070 */
[----:B------:R-:W-:Y:S01]  /*7d80*/  F2FP.RELU.BF16.F32.PACK_AB R4, R145, R154 ;  /* 0x0000009a9104723e */ /* 0x000fe200000018ff */
[----:B------:R-:W-:Y:S01]  /*7d90*/  @!P2 FADD.FTZ R151, -R151, -RZ ;  /* 0x800000ff9797a221 */ /* 0x000fe20000010100 */
[----:B------:R-:W-:Y:S02]  /*7da0*/  ISETP.LE.U32.AND P6, PT, R3, UR12, PT ;  /* 0x0000000c03007c0c */ /* 0x000fe4000bfc3070 */
[----:B------:R-:W-:Y:S01]  /*7db0*/  SHF.R.U32.HI R3, RZ, 0x8, R7 ;  /* 0x00000008ff037819 */ /* 0x000fe20000011607 */
[----:B------:R1:W-:Y:S01]  /*7dc0*/  STS [R229+0x1c000], R4 ;  /* 0x01c00004e5007388 */ /* 0x0003e20000000800 */
[----:B------:R-:W-:Y:S02]  /*7dd0*/  LOP3.LUT R5, R12, 0xffff, RZ, 0xc0, !PT ;  /* 0x0000ffff0c057812 */ /* 0x000fe400078ec0ff */
[----:B------:R-:W-:Y:S02]  /*7de0*/  LOP3.LUT R6, R3, 0xffff, RZ, 0xc0, !PT ;  /* 0x0000ffff03067812 */ /* 0x000fe400078ec0ff */
[----:B------:R-:W-:Y:S01]  /*7df0*/  F2FP.RELU.BF16.F32.PACK_AB R3, R200, R156 ;  /* 0x0000009cc803723e */ /* 0x000fe200000018ff */
[----:B------:R-:W-:Y:S01]  /*7e00*/  @!P4 FADD.FTZ R158, -R158, -RZ ;  /* 0x800000ff9e9ec221 */ /* 0x000fe20000010100 */
[----:B------:R-:W-:Y:S02]  /*7e10*/  SHF.R.U32.HI R5, RZ, 0x8, R5 ;  /* 0x00000008ff057819 */ /* 0x000fe40000011605 */
[----:B------:R-:W-:Y:S01]  /*7e20*/  F2FP.RELU.BF16.F32.PACK_AB R7, R144, R152 ;  /* 0x000000989007723e */ /* 0x000fe200000018ff */
[----:B------:R2:W-:Y:S01]  /*7e30*/  STS [R229+0x1c400], R3 ;  /* 0x01c40003e5007388 */ /* 0x0005e20000000800 */
[----:B------:R-:W-:Y:S01]  /*7e40*/  LOP3.LUT R5, R5, 0xffff, RZ, 0xc0, !PT ;  /* 0x0000ffff05057812 */ /* 0x000fe200078ec0ff */
[----:B------:R-:W-:Y:S01]  /*7e50*/  @!P6 FADD.FTZ R168, -R168, -RZ ;  /* 0x800000ffa8a8e221 */ /* 0x000fe20000010100 */
[----:B------:R-:W-:Y:S02]  /*7e60*/  ISETP.LE.U32.AND P2, PT, R6, UR12, PT ;  /* 0x0000000c06007c0c */ /* 0x000fe4000bf43070 */
[----:B------:R-:W-:Y:S02]  /*7e70*/  ISETP.LE.U32.AND P6, PT, R5, UR12, PT ;  /* 0x0000000c05007c0c */ /* 0x000fe4000bfc3070 */
[----:B------:R-:W-:Y:S02]  /*7e80*/  F2FP.RELU.BF16.F32.PACK_AB R5, R169, R209 ;  /* 0x000000d1a905723e */ /* 0x000fe400000018ff */
[----:B------:R-:W-:Y:S02]  /*7e90*/  F2FP.RELU.BF16.F32.PACK_AB R6, R150, R146 ;  /* 0x000000929606723e */ /* 0x000fe400000018ff */
[----:B------:R-:W-:Y:S01]  /*7ea0*/  F2FP.RELU.BF16.F32.PACK_AB R2, R225, R219 ;  /* 0x000000dbe102723e */ /* 0x000fe200000018ff */
[----:B------:R3:W-:Y:S01]  /*7eb0*/  STS [R231+0x1c000], R5 ;  /* 0x01c00005e7007388 */ /* 0x0007e20000000800 */
[----:B------:R-:W-:Y:S02]  /*7ec0*/  F2FP.RELU.BF16.F32.PACK_AB R0, R177, R223 ;  /* 0x000000dfb100723e */ /* 0x000fe400000018ff */
[----:B-1----:R-:W-:Y:S01]  /*7ed0*/  F2FP.RELU.BF16.F32.PACK_AB R4, R210, R207 ;  /* 0x000000cfd204723e */ /* 0x002fe200000018ff */
[----:B------:R-:W-:Y:S01]  /*7ee0*/  @!P2 FADD.FTZ R165, -R165, -RZ ;  /* 0x800000ffa5a5a221 */ /* 0x000fe20000010100 */
[----:B------:R-:W-:Y:S01]  /*7ef0*/  ISETP.LE.U32.AND P0, PT, R10, UR12, PT ;  /* 0x0000000c0a007c0c */ /* 0x000fe2000bf03070 */
[----:B------:R-:W-:Y:S01]  /*7f00*/  @!P6 FADD.FTZ R160, -R160, -RZ ;  /* 0x800000ffa0a0e221 */ /* 0x000fe20000010100 */
[----:B------:R-:W-:Y:S01]  /*7f10*/  FSETP.GE.FTZ.AND P3, PT, R152, RZ, PT ;  /* 0x000000ff9800720b */ /* 0x000fe20003f76000 */
[----:B------:R1:W-:Y:S01]  /*7f20*/  STS [R231+0x1c400], R4 ;  /* 0x01c40004e7007388 */ /* 0x0003e20000000800 */
[----:B------:R-:W-:Y:S02]  /*7f30*/  FSETP.GE.FTZ.AND P2, PT, R144, RZ, PT ;  /* 0x000000ff9000720b */ /* 0x000fe40003f56000 */
[----:B------:R-:W-:Y:S01]  /*7f40*/  FSETP.GE.FTZ.AND P1, PT, R154, RZ, PT ;  /* 0x000000ff9a00720b */ /* 0x000fe20003f36000 */
[----:B------:R4:W-:Y:S01]  /*7f50*/  STS [R229+0x1e000], R7 ;  /* 0x01e00007e5007388 */ /* 0x0009e20000000800 */
[----:B--2---:R-:W-:Y:S03]  /*7f60*/  F2FP.RELU.BF16.F32.PACK_AB R3, R147, R202 ;  /* 0x000000ca9303723e */ /* 0x004fe600000018ff */
[----:B------:R2:W-:Y:S02]  /*7f70*/  STS [R229+0x1e400], R6 ;  /* 0x01e40006e5007388 */ /* 0x0005e40000000800 */
[----:B------:R-:W-:Y:S01]  /*7f80*/  @!P0 FADD.FTZ R170, -R170, -RZ ;  /* 0x800000ffaaaa8221 */ /* 0x000fe20000010100 */
[----:B------:R-:W-:Y:S01]  /*7f90*/  FSETP.GE.FTZ.AND P0, PT, R145, RZ, PT ;  /* 0x000000ff9100720b */ /* 0x000fe20003f16000 */
[----:B------:R2:W-:Y:S01]  /*7fa0*/  STS [R231+0x1e000], R3 ;  /* 0x01e00003e7007388 */ /* 0x0005e20000000800 */
[----:B---3--:R-:W-:Y:S02]  /*7fb0*/  F2FP.RELU.BF16.F32.PACK_AB R5, R205, R161 ;  /* 0x000000a1cd05723e */ /* 0x008fe400000018ff */
[----:B-1----:R-:W-:Y:S02]  /*7fc0*/  F2FP.RELU.BF16.F32.PACK_AB R4, R172, R220 ;  /* 0x000000dcac04723e */ /* 0x002fe400000018ff */
[----:B----4-:R-:W-:Y:S02]  /*7fd0*/  F2FP.RELU.BF16.F32.PACK_AB R7, R201, R153 ;  /* 0x00000099c907723e */ /* 0x010fe400000018ff */
[----:B--2---:R-:W-:Y:S03]  /*7fe0*/  F2FP.RELU.BF16.F32.PACK_AB R6, R148, R208 ;  /* 0x000000d09406723e */ /* 0x004fe600000018ff */
[----:B------:R1:W-:Y:S01]  /*7ff0*/  STS [R231+0x1e400], R7 ;  /* 0x01e40007e7007388 */ /* 0x0003e20000000800 */
[----:B------:R-:W-:Y:S03]  /*8000*/  F2FP.RELU.BF16.F32.PACK_AB R3, R222, R213 ;  /* 0x000000d5de03723e */ /* 0x000fe600000018ff */
[----:B------:R2:W-:Y:S04]  /*8010*/  STS [R235+0x1c000], R6 ;  /* 0x01c00006eb007388 */ /* 0x0005e80000000800 */
[----:B------:R3:W-:Y:S04]  /*8020*/  STS [R235+0x1c400], R5 ;  /* 0x01c40005eb007388 */ /* 0x0007e80000000800 */
[----:B------:R4:W-:Y:S04]  /*8030*/  STS [R234+0x1c000], R4 ;  /* 0x01c00004ea007388 */ /* 0x0009e80000000800 */
[----:B------:R4:W-:Y:S01]  /*8040*/  STS [R234+0x1c400], R3 ;  /* 0x01c40003ea007388 */ /* 0x0009e20000000800 */
[----:B-1----:R-:W-:Y:S02]  /*8050*/  F2FP.RELU.BF16.F32.PACK_AB R7, R149, R204 ;  /* 0x000000cc9507723e */ /* 0x002fe400000018ff */
[----:B--2---:R-:W-:Y:S03]  /*8060*/  F2FP.RELU.BF16.F32.PACK_AB R6, R203, R159 ;  /* 0x0000009fcb06723e */ /* 0x004fe600000018ff */
[----:B------:R-:W-:Y:S01]  /*8070*/  STS [R235+0x1e000], R7 ;  /* 0x01e00007eb007388 */ /* 0x000fe20000000800 */
[----:B---3--:R-:W-:Y:S03]  /*8080*/  F2FP.RELU.BF16.F32.PACK_AB R5, R163, R216 ;  /* 0x000000d8a305723e */ /* 0x008fe600000018ff */
[----:B------:R1:W-:Y:S01]  /*8090*/  STS [R235+0x1e400], R6 ;  /* 0x01e40006eb007388 */ /* 0x0003e20000000800 */
[----:B----4-:R-:W-:Y:S03]  /*80a0*/  F2FP.RELU.BF16.F32.PACK_AB R4, R217, R206 ;  /* 0x000000ced904723e */ /* 0x010fe600000018ff */
[----:B------:R2:W-:Y:S01]  /*80b0*/  STS [R234+0x1e000], R5 ;  /* 0x01e00005ea007388 */ /* 0x0005e20000000800 */
[----:B------:R-:W-:Y:S03]  /*80c0*/  F2FP.RELU.BF16.F32.PACK_AB R3, R155, R212 ;  /* 0x000000d49b03723e */ /* 0x000fe600000018ff */
[----:B------:R3:W-:Y:S04]  /*80d0*/  STS [R234+0x1e400], R4 ;  /* 0x01e40004ea007388 */ /* 0x0007e80000000800 */
[----:B------:R4:W-:Y:S01]  /*80e0*/  STS [R228+0x1c000], R3 ;  /* 0x01c00003e4007388 */ /* 0x0009e20000000800 */
[----:B-1----:R-:W-:Y:S02]  /*80f0*/  F2FP.RELU.BF16.F32.PACK_AB R6, R211, R171 ;  /* 0x000000abd306723e */ /* 0x002fe400000018ff */
[----:B--2---:R-:W-:Y:S03]  /*8100*/  F2FP.RELU.BF16.F32.PACK_AB R5, R151, R174 ;  /* 0x000000ae9705723e */ /* 0x004fe600000018ff */
[----:B------:R-:W-:Y:S01]  /*8110*/  STS [R228+0x1c400], R6 ;  /* 0x01c40006e4007388 */ /* 0x000fe20000000800 */
[----:B---3--:R-:W-:Y:S03]  /*8120*/  F2FP.RELU.BF16.F32.PACK_AB R4, R175, R162 ;  /* 0x000000a2af04723e */ /* 0x008fe600000018ff */
[----:B------:R1:W-:Y:S01]  /*8130*/  STS [R230+0x1c400], R2 ;  /* 0x01c40002e6007388 */ /* 0x0003e20000000800 */
[----:B----4-:R-:W-:Y:S05]  /*8140*/  F2FP.RELU.BF16.F32.PACK_AB R3, R179, R224 ;  /* 0x000000e0b303723e */ /* 0x010fea00000018ff */
[----:B------:R2:W-:Y:S04]  /*8150*/  STS [R230+0x1c000], R3 ;  /* 0x01c00003e6007388 */ /* 0x0005e80000000800 */
[----:B------:R3:W-:Y:S04]  /*8160*/  STS [R228+0x1e000], R5 ;  /* 0x01e00005e4007388 */ /* 0x0007e80000000800 */
[----:B------:R4:W-:Y:S01]  /*8170*/  STS [R228+0x1e400], R4 ;  /* 0x01e40004e4007388 */ /* 0x0009e20000000800 */
[----:B-1----:R-:W-:Y:S02]  /*8180*/  F2FP.RELU.BF16.F32.PACK_AB R2, R178, R173 ;  /* 0x000000adb202723e */ /* 0x002fe400000018ff */
[----:B--2---:R-:W-:Y:S02]  /*8190*/  F2FP.RELU.BF16.F32.PACK_AB R3, R168, R198 ;  /* 0x000000c6a803723e */ /* 0x004fe400000018ff */
[----:B---3--:R-:W-:Y:S02]  /*81a0*/  F2FP.RELU.BF16.F32.PACK_AB R5, R167, R215 ;  /* 0x000000d7a705723e */ /* 0x008fe400000018ff */
[----:B----4-:R-:W-:Y:S03]  /*81b0*/  F2FP.RELU.BF16.F32.PACK_AB R4, R214, R176 ;  /* 0x000000b0d604723e */ /* 0x010fe600000018ff */
        /* <DEDUP_REMOVED lines=13> */
[----:B------:R-:W-:Y:S04]  /*8290*/  STS [R232+0x1e000], R3 ;  /* 0x01e00003e8007388 */ /* 0x000fe80000000800 */
[----:B------:R2:W-:Y:S04]  /*82a0*/  STS [R232+0x1e400], R2 ;  /* 0x01e40002e8007388 */ /* 0x0005e80000000800 */
[----:B------:R-:W-:Y:S01]  /*82b0*/  LDSM.16.M88.4 R16, [R184+UR4+0x10000] ;  /* 0x01000004b810783b */ /* 0x000fe20008000200 */
[----:B-1----:R-:W-:Y:S07]  /*82c0*/  IMAD.SHL.U32 R0, R190, 0x2, RZ ;  /* 0x00000002be007824 */ /* 0x002fee00078e00ff */
[----:B------:R-:W-:Y:S08]  /*82d0*/  LDSM.16.M88.4 R32, [R184+UR4+0x10800] ;  /* 0x01080004b820783b */ /* 0x000ff00008000200 */
[----:B------:R-:W1:Y:S01]  /*82e0*/  LDSM.16.M88.4 R64, [R0+UR4+0x8000] ;  /* 0x008000040040783b */ /* 0x000e620008000200 */
[----:B--2---:R-:W-:Y:S07]  /*82f0*/  IMAD.U32 R2, RZ, RZ, UR4 ;  /* 0x00000004ff027e24 */ /* 0x004fee000f8e00ff */
[----:B------:R2:W3:Y:S08]  /*8300*/  LDSM.16.M88.4 R60, [R0+UR4+0xa000] ;  /* 0x00a00004003c783b */ /* 0x0004f00008000200 */
[----:B------:R-:W4:Y:S08]  /*8310*/  LDSM.16.M88.4 R48, [R184+UR4+0x11000] ;  /* 0x01100004b830783b */ /* 0x000f300008000200 */
[----:B------:R-:W4:Y:S01]  /*8320*/  LDSM.16.M88.4 R132, [R184+UR4+0x11800] ;  /* 0x01180004b884783b */ /* 0x000f220008000200 */
[----:B--2---:R-:W-:Y:S05]  /*8330*/  IADD3 R0, R0, 0x8000, R2 ;  /* 0x0000800000007810 */ /* 0x004fea0007ffe002 */
[C---:B------:R-:W-:Y:S02]  /*8340*/  IMAD.IADD R140, R0.reuse, 0x1, R189 ;  /* 0x00000001008c7824 */ /* 0x040fe400078e02bd */
[----:B------:R-:W-:Y:S01]  /*8350*/  IMAD.IADD R0, R0, 0x1, R182 ;  /* 0x0000000100007824 */ /* 0x000fe200078e02b6 */
[-C--:B-1----:R-:W-:Y:S02]  /*8360*/  HMMA.16816.F32.BF16 R4, R64, R16.reuse, RZ ;  /* 0x000000104004723c */ /* 0x082fe400000418ff */
[----:B------:R-:W-:Y:S04]  /*8370*/  LDSM.16.M88.4 R136, [R140] ;  /* 0x000000008c88783b */ /* 0x000fe80000000200 */
[C---:B---3--:R-:W-:Y:S04]  /*8380*/  HMMA.16816.F32.BF16 R8, R60.reuse, R16, RZ ;  /* 0x000000103c08723c */ /* 0x048fe800000418ff */
[----:B------:R-:W-:Y:S02]  /*8390*/  LDSM.16.M88.4 R140, [R140+0x2000] ;  /* 0x002000008c8c783b */ /* 0x000fe40000000200 */
[-C--:B------:R-:W-:Y:S06]  /*83a0*/  HMMA.16816.F32.BF16 R12, R60, R18.reuse, RZ ;  /* 0x000000123c0c723c */ /* 0x080fec00000418ff */
[C---:B------:R-:W-:Y:S06]  /*83b0*/  HMMA.16816.F32.BF16 R16, R64.reuse, R18, RZ ;  /* 0x000000124010723c */ /* 0x040fec00000418ff */
[-C--:B------:R-:W-:Y:S06]  /*83c0*/  HMMA.16816.F32.BF16 R20, R64, R32.reuse, RZ ;  /* 0x000000204014723c */ /* 0x080fec00000418ff */
        /* <DEDUP_REMOVED lines=32> */
[----:B------:R-:W-:Y:S08]  /*85d0*/  LDSM.16.M88.4 R132, [R0] ;  /* 0x000000000084783b */ /* 0x000ff00000000200 */
        /* <DEDUP_REMOVED lines=22> */
[----:B------:R-:W1:Y:S08]  /*8740*/  LDSM.16.M88.4 R132, [R140] ;  /* 0x000000008c84783b */ /* 0x000e700000000200 */
        /* <DEDUP_REMOVED lines=10> */
[-C--:B------:R-:W-:Y:S01]  /*87f0*/  FSEL R3, R3, R195.reuse, P1 ;  /* 0x000000c303037208 */ /* 0x080fe20000800000 */
[C---:B------:R-:W-:Y:S01]  /*8800*/  FADD.FTZ R4, -R193.reuse, R9 ;  /* 0x00000009c1047221 */ /* 0x040fe20000010100 */
[----:B------:R-:W-:Y:S01]  /*8810*/  FSEL R0, R0, R195, P0 ;  /* 0x000000c300007208 */ /* 0x000fe20000000000 */
[----:B------:R-:W-:Y:S01]  /*8820*/  FADD.FTZ R8, -R193, R8 ;  /* 0x00000008c1087221 */ /* 0x000fe20000010100 */
[----:B------:R-:W-:Y:S01]  /*8830*/  FSETP.GE.FTZ.AND P1, PT, R156, RZ, PT ;  /* 0x000000ff9c00720b */ /* 0x000fe20003f36000 */
[----:B------:R-:W-:Y:S01]  /*8840*/  FMUL.FTZ R154, R154, R3 ;  /* 0x000000039a9a7220 */ /* 0x000fe20000410000 */
[----:B------:R-:W-:Y:S01]  /*8850*/  FSETP.GE.FTZ.AND P0, PT, R200, RZ, PT ;  /* 0x000000ffc800720b */ /* 0x000fe20003f16000 */
[----:B------:R-:W-:Y:S01]  /*8860*/  FADD.FTZ R14, -R192, R14 ;  /* 0x0000000ec00e7221 */ /* 0x000fe20000010100 */
[-C--:B------:R-:W-:Y:S01]  /*8870*/  FSEL R6, R6, R194.reuse, P1 ;  /* 0x000000c206067208 */ /* 0x080fe20000800000 */
[----:B------:R-:W-:Y:S01]  /*8880*/  FADD.FTZ R15, -R192, R15 ;  /* 0x0000000fc00f7221 */ /* 0x000fe20000010100 */
[----:B------:R-:W-:Y:S01]  /*8890*/  FSEL R7, R7, R194, P0 ;  /* 0x000000c207077208 */ /* 0x000fe20000000000 */
[C---:B------:R-:W-:Y:S01]  /*88a0*/  FADD.FTZ R5, -R193.reuse, R12 ;  /* 0x0000000cc1057221 */ /* 0x040fe20000010100 */
[----:B------:R-:W-:Y:S01]  /*88b0*/  FSETP.GE.FTZ.AND P1, PT, R146, RZ, PT ;  /* 0x000000ff9200720b */ /* 0x000fe20003f36000 */
[----:B------:R-:W-:Y:S01]  /*88c0*/  FMUL.FTZ R6, R156, R6 ;  /* 0x000000069c067220 */ /* 0x000fe20000410000 */
[----:B------:R-:W-:Y:S01]  /*88d0*/  FSETP.GE.FTZ.AND P0, PT, R150, RZ, PT ;  /* 0x000000ff9600720b */ /* 0x000fe20003f16000 */
[----:B------:R-:W-:Y:S01]  /*88e0*/  FMUL.FTZ R7, R200, R7 ;  /* 0x00000007c8077220 */ /* 0x000fe20000410000 */
[-C--:B------:R-:W-:Y:S01]  /*88f0*/  FSEL R8, R8, R193.reuse, P3 ;  /* 0x000000c108087208 */ /* 0x080fe20001800000 */
[----:B------:R-:W-:Y:S01]  /*8900*/  FADD.FTZ R13, -R193, R13 ;  /* 0x0000000dc10d7221 */ /* 0x000fe20000010100 */
[-C--:B------:R-:W-:Y:S01]  /*8910*/  FSEL R4, R4, R193.reuse, P2 ;  /* 0x000000c104047208 */ /* 0x080fe20001000000 */
        /* <DEDUP_REMOVED lines=8> */
[----:B------:R-:W-:Y:S01]  /*89a0*/  FADD.FTZ R0, -R192, R11 ;  /* 0x0000000bc0007221 */ /* 0x000fe20000010100 */
[----:B------:R-:W-:Y:S01]  /*89b0*/  FSEL R5, R5, R193, P3 ;  /* 0x000000c105057208 */ /* 0x000fe20001800000 */
[----:B------:R-:W-:Y:S01]  /*89c0*/  FMUL.FTZ R146, R146, R3 ;  /* 0x0000000392927220 */ /* 0x000fe20000410000 */
[----:B------:R-:W-:Y:S01]  /*89d0*/  FSEL R4, R13, R193, P2 ;  /* 0x000000c10d047208 */ /* 0x000fe20001000000 */
[-C--:B-1----:R-:W-:Y:S03]  /*89e0*/  HMMA.16816.F32.BF16 R20, R132, R136.reuse, R20 ;  /* 0x000000888414723c */ /* 0x082fe60000041814 */
[----:B------:R-:W-:Y:S01]  /*89f0*/  FSEL R0, R0, R192, P0 ;  /* 0x000000c000007208 */ /* 0x000fe20000000000 */
[----:B------:R-:W-:Y:S01]  /*8a00*/  FMUL.FTZ R5, R202, R5 ;  /* 0x00000005ca057220 */ /* 0x000fe20000410000 */
[----:B------:R-:W-:Y:S01]  /*8a10*/  FSETP.GE.FTZ.AND P0, PT, R201, RZ, PT ;  /* 0x000000ffc900720b */ /* 0x000fe20003f16000 */
[----:B------:R-:W-:Y:S01]  /*8a20*/  FMUL.FTZ R4, R147, R4 ;  /* 0x0000000493047220 */ /* 0x000fe20000410000 */
[----:B------:R-:W-:Y:S01]  /*8a30*/  FSEL R3, R14, R192, P1 ;  /* 0x000000c00e037208 */ /* 0x000fe20000800000 */
[C---:B------:R-:W-:Y:S04]  /*8a40*/  HMMA.16816.F32.BF16 R24, R140.reuse, R136, R24 ;  /* 0x000000888c18723c */ /* 0x040fe80000041818 */
[----:B------:R-:W-:Y:S01]  /*8a50*/  FSETP.GE.FTZ.AND P1, PT, R207, RZ, PT ;  /* 0x000000ffcf00720b */ /* 0x000fe20003f36000 */
[----:B------:R-:W-:Y:S01]  /*8a60*/  FMUL.FTZ R10, R150, R0 ;  /* 0x00000000960a7220 */ /* 0x000fe20000410000 */
[----:B------:R-:W-:Y:S01]  /*8a70*/  FSEL R0, R15, R192, P0 ;  /* 0x000000c00f007208 */ /* 0x000fe20000000000 */
[-C--:B------:R-:W-:Y:S03]  /*8a80*/  HMMA.16816.F32.BF16 R28, R140, R138.reuse, R28 ;  /* 0x0000008a8c1c723c */ /* 0x080fe6000004181c */
[----:B------:R-:W-:Y:S01]  /*8a90*/  FSETP.GE.FTZ.AND P0, PT, R210, RZ, PT ;  /* 0x000000ffd200720b */ /* 0x000fe20003f16000 */
[----:B------:R-:W-:Y:S01]  /*8aa0*/  FMUL.FTZ R11, R152, R8 ;  /* 0x00000008980b7220 */ /* 0x000fe20000410000 */
[----:B------:R-:W-:Y:S01]  /*8ab0*/  F2FP.BF16.F32.PACK_AB R152, R7, R6 ;  /* 0x000000060798723e */ /* 0x000fe200000010ff */
[C---:B------:R-:W-:Y:S01]  /*8ac0*/  FADD.FTZ R7, -R194.reuse, R18 ;  /* 0x00000012c2077221 */ /* 0x040fe20000010100 */
[----:B------:R-:W-:Y:S01]  /*8ad0*/  FSETP.GE.FTZ.AND P3, PT, R209, RZ, PT ;  /* 0x000000ffd100720b */ /* 0x000fe20003f76000 */
[----:B------:R-:W-:Y:S01]  /*8ae0*/  FADD.FTZ R6, -R194, R19 ;  /* 0x00000013c2067221 */ /* 0x000fe20000010100 */
[----:B------:R-:W-:Y:S01]  /*8af0*/  FSETP.GE.FTZ.AND P2, PT, R169, RZ, PT ;  /* 0x000000ffa900720b */ /* 0x000fe20003f56000 */
[C---:B------:R-:W-:Y:S04]  /*8b00*/  HMMA.16816.F32.BF16 R32, R132.reuse, R138, R32 ;  /* 0x0000008a8420723c */ /* 0x040fe80000041820 */
[-C--:B------:R-:W-:Y:S01]  /*8b10*/  FSEL R7, R7, R194.reuse, P1 ;  /* 0x000000c207077208 */ /* 0x080fe20000800000 */
[C---:B------:R-:W-:Y:S01]  /*8b20*/  FADD.FTZ R20, -R195.reuse, R20 ;  /* 0x00000014c3147221 */ /* 0x040fe20000010100 */
[----:B------:R-:W-:Y:S01]  /*8b30*/  FSEL R6, R6, R194, P0 ;  /* 0x000000c206067208 */ /* 0x000fe20000000000 */
[----:B------:R-:W-:Y:S01]  /*8b40*/  FADD.FTZ R8, -R195, R17 ;  /* 0x00000011c3087221 */ /* 0x000fe20000010100 */
[----:B------:R-:W-:Y:S02]  /*8b50*/  F2FP.BF16.F32.PACK_AB R147, R10, R146 ;  /* 0x000000920a93723e */ /* 0x000fe400000010ff */
[----:B------:R-:W-:Y:S01]  /*8b60*/  FSETP.GE.FTZ.AND P1, PT, R161, RZ, PT ;  /* 0x000000ffa100720b */ /* 0x000fe20003f36000 */
[----:B------:R-:W-:Y:S01]  /*8b70*/  FMUL.FTZ R15, R207, R7 ;  /* 0x00000007cf0f7220 */ /* 0x000fe20000410000 */
[----:B------:R-:W-:Y:S01]  /*8b80*/  F2FP.BF16.F32.PACK_AB R146, R4, R5 ;  /* 0x000000050492723e */ /* 0x000fe200000010ff */
[----:B------:R-:W-:Y:S01]  /*8b90*/  FMUL.FTZ R14, R210, R6 ;  /* 0x00000006d20e7220 */ /* 0x000fe20000410000 */
[-C--:B------:R-:W-:Y:S01]  /*8ba0*/  FSEL R9, R9, R195.reuse, P3 ;  /* 0x000000c309097208 */ /* 0x080fe20001800000 */
[----:B------:R-:W1:Y:S01]  /*8bb0*/  LDSM.16.M88.4 R4, [R185+0x5000] ;  /* 0x00500000b904783b */ /* 0x000e620000000200 */
[----:B------:R-:W-:Y:S01]  /*8bc0*/  FSEL R8, R8, R195, P2 ;  /* 0x000000c308087208 */ /* 0x000fe20001000000 */
[----:B------:R-:W-:Y:S01]  /*8bd0*/  FADD.FTZ R28, -R193, R28 ;  /* 0x0000001cc11c7221 */ /* 0x000fe20000010100 */
[----:B------:R-:W-:Y:S01]  /*8be0*/  FSETP.GE.FTZ.AND P3, PT, R208, RZ, PT ;  /* 0x000000ffd000720b */ /* 0x000fe20003f76000 */
[----:B------:R-:W-:Y:S01]  /*8bf0*/  FADD.FTZ R31, -R192, R31 ;  /* 0x0000001fc01f7221 */ /* 0x000fe20000010100 */
[----:B------:R-:W-:Y:S01]  /*8c00*/  FSETP.GE.FTZ.AND P2, PT, R148, RZ, PT ;  /* 0x000000ff9400720b */ /* 0x000fe20003f56000 */
[----:B------:R-:W-:Y:S01]  /*8c10*/  FMUL.FTZ R17, R209, R9 ;  /* 0x00000009d1117220 */ /* 0x000fe20000410000 */
[----:B------:R-:W-:Y:S01]  /*8c20*/  FSETP.GE.FTZ.AND P0, PT, R205, RZ, PT ;  /* 0x000000ffcd00720b */ /* 0x000fe20003f16000 */
[----:B------:R-:W-:Y:S01]  /*8c30*/  FADD.FTZ R10, -R192, R27 ;  /* 0x0000001bc00a7221 */ /* 0x000fe20000010100 */
[----:B------:R-:W-:Y:S01]  /*8c40*/  F2FP.BF16.F32.PACK_AB R154, R145, R154 ;  /* 0x0000009a919a723e */ /* 0x000fe200000010ff */
[----:B------:R-:W-:Y:S01]  /*8c50*/  FADD.FTZ R21, -R195, R21 ;  /* 0x00000015c3157221 */ /* 0x000fe20000010100 */
[----:B------:R-:W-:Y:S01]  /*8c60*/  F2FP.BF16.F32.PACK_AB R150, R144, R11 ;  /* 0x0000000b9096723e */ /* 0x000fe200000010ff */
[----:B------:R-:W-:Y:S01]  /*8c70*/  FADD.FTZ R11, -R192, R26 ;  /* 0x0000001ac00b7221 */ /* 0x000fe20000010100 */
[-C--:B------:R-:W-:Y:S01]  /*8c80*/  FSEL R9, R20, R195.reuse, P3 ;  /* 0x000000c314097208 */ /* 0x080fe20001800000 */
[----:B------:R-:W-:Y:S01]  /*8c90*/  FMUL.FTZ R16, R169, R8 ;  /* 0x00000008a9107220 */ /* 0x000fe20000410000 */
        /* <DEDUP_REMOVED lines=9> */
[----:B------:R-:W-:Y:S01]  /*8d30*/  FMUL.FTZ R3, R153, R3 ;  /* 0x0000000399037220 */ /* 0x000fe20000410000 */
[----:B------:R-:W-:Y:S01]  /*8d40*/  F2FP.BF16.F32.PACK_AB R138, R8, R9 ;  /* 0x00000009088a723e */ /* 0x000fe200000010ff */
[----:B------:R-:W-:Y:S01]  /*8d50*/  FMUL.FTZ R0, R201, R0 ;  /* 0x00000000c9007220 */ /* 0x000fe20000410000 */
[-C--:B------:R-:W-:Y:S01]  /*8d60*/  FSEL R12, R12, R193.reuse, P2 ;  /* 0x000000c10c0c7208 */ /* 0x080fe20001000000 */
[----:B------:R-:W-:Y:S01]  /*8d70*/  FADD.FTZ R22, -R194, R22 ;  /* 0x00000016c2167221 */ /* 0x000fe20000010100 */
[----:B------:R-:W-:Y:S01]  /*8d80*/  FSEL R8, R28, R193, P3 ;  /* 0x000000c11c087208 */ /* 0x000fe20001800000 */
[----:B------:R-:W-:Y:S01]  /*8d90*/  FADD.FTZ R23, -R194, R23 ;  /* 0x00000017c2177221 */ /* 0x000fe20000010100 */
[----:B------:R-:W-:Y:S01]  /*8da0*/  F2FP.BF16.F32.PACK_AB R145, R0, R3 ;  /* 0x000000030091723e */ /* 0x000fe200000010ff */
[----:B------:R-:W-:Y:S01]  /*8db0*/  FADD.FTZ R29, -R193, R29 ;  /* 0x0000001dc11d7221 */ /* 0x000fe20000010100 */
[-C--:B------:R-:W-:Y:S01]  /*8dc0*/  FSEL R3, R22, R194.reuse, P1 ;  /* 0x000000c216037208 */ /* 0x080fe20000800000 */
[----:B------:R-:W-:Y:S01]  /*8dd0*/  FADD.FTZ R30, -R192, R30 ;  /* 0x0000001ec01e7221 */ /* 0x000fe20000010100 */
[----:B------:R-:W-:Y:S01]  /*8de0*/  FSEL R0, R23, R194, P0 ;  /* 0x000000c217007208 */ /* 0x000fe20000000000 */
[----:B------:R-:W-:Y:S01]  /*8df0*/  FADD.FTZ R33, -R195, R33 ;  /* 0x00000021c3217221 */ /* 0x000fe20000010100 */
[----:B------:R-:W-:Y:S01]  /*8e00*/  FSETP.GE.FTZ.AND P1, PT, R159, RZ, PT ;  /* 0x000000ff9f00720b */ /* 0x000fe20003f36000 */
[----:B------:R-:W-:Y:S01]  /*8e10*/  FMUL.FTZ R3, R161, R3 ;  /* 0x00000003a1037220 */ /* 0x000fe20000410000 */
[----:B------:R-:W-:Y:S01]  /*8e20*/  FSETP.GE.FTZ.AND P0, PT, R203, RZ, PT ;  /* 0x000000ffcb00720b */ /* 0x000fe20003f16000 */
[-C--:B-1----:R-:W-:Y:S03]  /*8e30*/  HMMA.16816.F32.BF16 R36, R132, R4.reuse, R36 ;  /* 0x000000048424723c */ /* 0x082fe60000041824 */
[----:B------:R-:W-:Y:S01]  /*8e40*/  FSEL R11, R11, R192, P1 ;  /* 0x000000c00b0b7208 */ /* 0x000fe20000800000 */
[----:B------:R-:W-:Y:S01]  /*8e50*/  FMUL.FTZ R0, R205, R0 ;  /* 0x00000000cd007220 */ /* 0x000fe20000410000 */
[----:B------:R-:W-:Y:S01]  /*8e60*/  FSEL R10, R10, R192, P0 ;  /* 0x000000c00a0a7208 */ /* 0x000fe20000000000 */
[C---:B------:R-:W-:Y:S04]  /*8e70*/  HMMA.16816.F32.BF16 R40, R140.reuse, R4, R40 ;  /* 0x000000048c28723c */ /* 0x040fe80000041828 */
[----:B------:R-:W-:Y:S01]  /*8e80*/  FSETP.GE.FTZ.AND P0, PT, R217, RZ, PT ;  /* 0x000000ffd900720b */ /* 0x000fe20003f16000 */
[----:B------:R-:W-:Y:S01]  /*8e90*/  FMUL.FTZ R11, R159, R11 ;  /* 0x0000000b9f0b7220 */ /* 0x000fe20000410000 */
[----:B------:R-:W-:Y:S01]  /*8ea0*/  F2FP.BF16.F32.PACK_AB R144, R16, R17 ;  /* 0x000000111090723e */ /* 0x000fe200000010ff */
[----:B------:R-:W-:Y:S01]  /*8eb0*/  FMUL.FTZ R10, R203, R10 ;  /* 0x0000000acb0a7220 */ /* 0x000fe20000410000 */
[----:B------:R-:W-:Y:S01]  /*8ec0*/  F2FP.BF16.F32.PACK_AB R139, R14, R15 ;  /* 0x0000000f0e8b723e */ /* 0x000fe200000010ff */
[-C--:B------:R-:W-:Y:S03]  /*8ed0*/  HMMA.16816.F32.BF16 R44, R140, R6.reuse, R44 ;  /* 0x000000068c2c723c */ /* 0x080fe6000004182c */
[----:B------:R-:W-:Y:S01]  /*8ee0*/  FSETP.GE.FTZ.AND P2, PT, R163, RZ, PT ;  /* 0x000000ffa300720b */ /* 0x000fe20003f56000 */
[----:B------:R-:W-:Y:S01]  /*8ef0*/  FMUL.FTZ R15, R216, R8 ;  /* 0x00000008d80f7220 */ /* 0x000fe20000410000 */
[----:B------:R-:W-:Y:S01]  /*8f00*/  FSETP.GE.FTZ.AND P1, PT, R206, RZ, PT ;  /* 0x000000ffce00720b */ /* 0x000fe20003f36000 */
[----:B------:R-:W-:Y:S01]  /*8f10*/  FMUL.FTZ R16, R149, R12 ;  /* 0x0000000c95107220 */ /* 0x000fe20000410000 */
[-C--:B------:R-:W-:Y:S01]  /*8f20*/  FSEL R12, R31, R192.reuse, P0 ;  /* 0x000000c01f0c7208 */ /* 0x080fe20000000000 */
[----:B------:R-:W-:Y:S01]  /*8f30*/  FADD.FTZ R32, -R195, R32 ;  /* 0x00000020c3207221 */ /* 0x000fe20000010100 */
[----:B------:R-:W-:Y:S01]  /*8f40*/  FSETP.GE.FTZ.AND P3, PT, R220, RZ, PT ;  /* 0x000000ffdc00720b */ /* 0x000fe20003f76000 */
[C---:B------:R-:W-:Y:S04]  /*8f50*/  HMMA.16816.F32.BF16 R48, R132.reuse, R6, R48 ;  /* 0x000000068430723c */ /* 0x040fe80000041830 */
[----:B------:R-:W-:Y:S01]  /*8f60*/  F2FP.BF16.F32.PACK_AB R31, R10, R11 ;  /* 0x0000000b0a1f723e */ /* 0x000fe200000010ff */
[----:B------:R-:W-:Y:S01]  /*8f70*/  FADD.FTZ R34, -R194, R34 ;  /* 0x00000022c2227221 */ /* 0x000fe20000010100 */
[----:B------:R-:W-:Y:S01]  /*8f80*/  F2FP.BF16.F32.PACK_AB R137, R0, R3 ;  /* 0x000000030089723e */ /* 0x000fe200000010ff */
[----:B------:R-:W1:Y:S01]  /*8f90*/  LDSM.16.M88.4 R8, [R185+0x5800] ;  /* 0x00580000b908783b */ /* 0x000e620000000200 */
[----:B------:R-:W-:Y:S02]  /*8fa0*/  FSEL R3, R29, R193, P2 ;  /* 0x000000c11d037208 */ /* 0x000fe40001000000 */
[----:B------:R-:W-:Y:S01]  /*8fb0*/  FSETP.GE.FTZ.AND P2, PT, R172, RZ, PT ;  /* 0x000000ffac00720b */ /* 0x000fe20003f56000 */
        /* <DEDUP_REMOVED lines=8> */
[C---:B------:R-:W-:Y:S01]  /*9040*/  FADD.FTZ R36, -R195.reuse, R36 ;  /* 0x00000024c3247221 */ /* 0x040fe20000010100 */
[----:B------:R-:W-:Y:S01]  /*9050*/  FSEL R5, R32, R195, P3 ;  /* 0x000000c320057208 */ /* 0x000fe20001800000 */
        /* <DEDUP_REMOVED lines=9> */
[----:B------:R-:W-:Y:S01]  /*90f0*/  FSETP.GE.FTZ.AND P1, PT, R171, RZ, PT ;  /* 0x000000ffab00720b */ /* 0x000fe20003f36000 */
[----:B------:R-:W-:Y:S01]  /*9100*/  FMUL.FTZ R19, R220, R5 ;  /* 0x00000005dc137220 */ /* 0x000fe20000410000 */
[----:B------:R-:W-:Y:S01]  /*9110*/  FSETP.GE.FTZ.AND P0, PT, R211, RZ, PT ;  /* 0x000000ffd300720b */ /* 0x000fe20003f16000 */
[----:B------:R-:W-:Y:S01]  /*9120*/  FADD.FTZ R41, -R193, R41 ;  /* 0x00000029c1297221 */ /* 0x000fe20000010100 */
[----:B------:R-:W-:Y:S01]  /*9130*/  F2FP.BF16.F32.PACK_AB R136, R16, R17 ;  /* 0x000000111088723e */ /* 0x000fe200000010ff */
[----:B------:R-:W-:Y:S01]  /*9140*/  FMUL.FTZ R17, R213, R3 ;  /* 0x00000003d5117220 */ /* 0x000fe20000410000 */
[-C--:B------:R-:W-:Y:S01]  /*9150*/  FSEL R4, R36, R195.reuse, P3 ;  /* 0x000000c324047208 */ /* 0x080fe20001800000 */
[----:B------:R-:W-:Y:S01]  /*9160*/  FMUL.FTZ R16, R222, R0 ;  /* 0x00000000de107220 */ /* 0x000fe20000410000 */
[----:B------:R-:W-:Y:S01]  /*9170*/  FSEL R3, R37, R195, P2 ;  /* 0x000000c325037208 */ /* 0x000fe20001000000 */
        /* <DEDUP_REMOVED lines=9> */
[----:B------:R-:W-:Y:S01]  /*9210*/  F2FP.BF16.F32.PACK_AB R29, R12, R13 ;  /* 0x0000000d0c1d723e */ /* 0x000fe200000010ff */
[----:B------:R-:W-:Y:S01]  /*9220*/  FMUL.FTZ R13, R212, R4 ;  /* 0x00000004d40d7220 */ /* 0x000fe20000410000 */
[----:B------:R-:W-:Y:S01]  /*9230*/  FSETP.GE.FTZ.AND P3, PT, R174, RZ, PT ;  /* 0x000000ffae00720b */ /* 0x000fe20003f76000 */
[C---:B------:R-:W-:Y:S04]  /*9240*/  HMMA.16816.F32.BF16 R56, R140.reuse, R8, R56 ;  /* 0x000000088c38723c */ /* 0x040fe80000041838 */
[----:B------:R-:W-:Y:S01]  /*9250*/  FSETP.GE.FTZ.AND P1, PT, R162, RZ, PT ;  /* 0x000000ffa200720b */ /* 0x000fe20003f36000 */
[----:B------:R-:W-:Y:S01]  /*9260*/  FMUL.FTZ R12, R155, R3 ;  /* 0x000000039b0c7220 */ /* 0x000fe20000410000 */
[----:B------:R-:W-:Y:S01]  /*9270*/  FSEL R4, R41, R193, P2 ;  /* 0x000000c129047208 */ /* 0x000fe20001000000 */
[----:B------:R-:W-:Y:S01]  /*9280*/  FMUL.FTZ R6, R211, R5 ;  /* 0x00000005d3067220 */ /* 0x000fe20000410000 */
[-C--:B------:R-:W-:Y:S01]  /*9290*/  FSEL R0, R43, R192.reuse, P0 ;  /* 0x000000c02b007208 */ /* 0x080fe20000000000 */
[-C--:B------:R-:W-:Y:S03]  /*92a0*/  HMMA.16816.F32.BF16 R60, R140, R10.reuse, R60 ;  /* 0x0000000a8c3c723c */ /* 0x080fe6000004183c */
[----:B------:R-:W-:Y:S01]  /*92b0*/  FSEL R5, R40, R193, P3 ;  /* 0x000000c128057208 */ /* 0x000fe20001800000 */
[----:B------:R-:W-:Y:S01]  /*92c0*/  FADD.FTZ R45, -R193, R45 ;  /* 0x0000002dc12d7221 */ /* 0x000fe20000010100 */
[----:B------:R-:W-:Y:S01]  /*92d0*/  FSEL R3, R42, R192, P1 ;  /* 0x000000c02a037208 */ /* 0x000fe20000800000 */
[C---:B------:R-:W-:Y:S01]  /*92e0*/  FADD.FTZ R47, -R192.reuse, R47 ;  /* 0x0000002fc02f7221 */ /* 0x040fe20000010100 */
[----:B------:R-:W-:Y:S01]  /*92f0*/  FSETP.GE.FTZ.AND P2, PT, R167, RZ, PT ;  /* 0x000000ffa700720b */ /* 0x000fe20003f56000 */
[----:B------:R-:W-:Y:S01]  /*9300*/  FADD.FTZ R46, -R192, R46 ;  /* 0x0000002ec02e7221 */ /* 0x000fe20000010100 */
[----:B------:R-:W-:Y:S01]  /*9310*/  FSETP.GE.FTZ.AND P0, PT, R214, RZ, PT ;  /* 0x000000ffd600720b */ /* 0x000fe20003f16000 */
[----:B------:R-:W-:Y:S04]  /*9320*/  HMMA.16816.F32.BF16 R64, R132, R10, R64 ;  /* 0x0000000a8440723c */ /* 0x000fe80000041840 */
[----:B------:R-:W-:Y:S01]  /*9330*/  F2FP.BF16.F32.PACK_AB R27, R16, R17 ;  /* 0x00000011101b723e */ /* 0x000fe200000010ff */
[----:B------:R-:W-:Y:S01]  /*9340*/  FADD.FTZ R44, -R193, R44 ;  /* 0x0000002cc12c7221 */ /* 0x000fe20000010100 */
[----:B------:R-:W-:Y:S01]  /*9350*/  FSETP.GE.FTZ.AND P1, PT, R176, RZ, PT ;  /* 0x000000ffb000720b */ /* 0x000fe20003f36000 */
[----:B------:R-:W-:Y:S01]  /*9360*/  FMUL.FTZ R16, R151, R4 ;  /* 0x0000000497107220 */ /* 0x000fe20000410000 */
[----:B------:R-:W-:Y:S02]  /*9370*/  F2FP.BF16.F32.PACK_AB R30, R14, R15 ;  /* 0x0000000f0e1e723e */ /* 0x000fe400000010ff */
[----:B------:R-:W-:Y:S01]  /*9380*/  FSETP.GE.FTZ.AND P3, PT, R215, RZ, PT ;  /* 0x000000ffd700720b */ /* 0x000fe20003f76000 */
[----:B------:R-:W-:Y:S01]  /*9390*/  FMUL.FTZ R14, R175, R0 ;  /* 0x00000000af0e7220 */ /* 0x000fe20000410000 */
[----:B------:R-:W-:Y:S01]  /*93a0*/  FSEL R4, R45, R193, P2 ;  /* 0x000000c12d047208 */ /* 0x000fe20001000000 */
[----:B------:R-:W-:Y:S01]  /*93b0*/  FMUL.FTZ R17, R174, R5 ;  /* 0x00000005ae117220 */ /* 0x000fe20000410000 */
[-C--:B------:R-:W-:Y:S01]  /*93c0*/  FSEL R0, R47, R192.reuse, P0 ;  /* 0x000000c02f007208 */ /* 0x080fe20000000000 */
[----:B------:R-:W-:Y:S01]  /*93d0*/  FMUL.FTZ R15, R162, R3 ;  /* 0x00000003a20f7220 */ /* 0x000fe20000410000 */
[----:B------:R-:W-:Y:S01]  /*93e0*/  FSEL R3, R46, R192, P1 ;  /* 0x000000c02e037208 */ /* 0x000fe20000800000 */
[----:B------:R-:W-:Y:S01]  /*93f0*/  FADD.FTZ R49, -R195, R49 ;  /* 0x00000031c3317221 */ /* 0x000fe20000010100 */
[----:B------:R-:W-:Y:S01]  /*9400*/  FSETP.GE.FTZ.AND P2, PT, R179, RZ, PT ;  /* 0x000000ffb300720b */ /* 0x000fe20003f56000 */
[----:B------:R-:W-:Y:S01]  /*9410*/  FADD.FTZ R51, -R194, R51 ;  /* 0x00000033c2337221 */ /* 0x000fe20000010100 */
[----:B------:R-:W-:Y:S01]  /*9420*/  FSEL R5, R44, R193, P3 ;  /* 0x000000c12c057208 */ /* 0x000fe20001800000 */
[----:B------:R-:W-:Y:S01]  /*9430*/  FADD.FTZ R50, -R194, R50 ;  /* 0x00000032c2327221 */ /* 0x000fe20000010100 */
[----:B------:R-:W-:Y:S01]  /*9440*/  FSETP.GE.FTZ.AND P0, PT, R225, RZ, PT ;  /* 0x000000ffe100720b */ /* 0x000fe20003f16000 */
[----:B------:R-:W-:Y:S01]  /*9450*/  FADD.FTZ R48, -R195, R48 ;  /* 0x00000030c3307221 */ /* 0x000fe20000010100 */
[----:B------:R-:W-:Y:S01]  /*9460*/  FSETP.GE.FTZ.AND P1, PT, R219, RZ, PT ;  /* 0x000000ffdb00720b */ /* 0x000fe20003f36000 */
[----:B------:R-:W-:Y:S01]  /*9470*/  FMUL.FTZ R21, R167, R4 ;  /* 0x00000004a7157220 */ /* 0x000fe20000410000 */
[----:B------:R-:W-:Y:S01]  /*9480*/  F2FP.BF16.F32.PACK_AB R25, R6, R7 ;  /* 0x000000070619723e */ /* 0x000fe200000010ff */
[----:B------:R-:W-:Y:S01]  /*9490*/  FMUL.FTZ R6, R214, R0 ;  /* 0x00000000d6067220 */ /* 0x000fe20000410000 */
[----:B------:R-:W-:Y:S01]  /*94a0*/  FSETP.GE.FTZ.AND P3, PT, R224, RZ, PT ;  /* 0x000000ffe000720b */ /* 0x000fe20003f76000 */
[----:B------:R-:W-:Y:S01]  /*94b0*/  FMUL.FTZ R20, R176, R3 ;  /* 0x00000003b0147220 */ /* 0x000fe20000410000 */
[----:B------:R-:W-:Y:S01]  /*94c0*/  F2FP.BF16.F32.PACK_AB R24, R16, R17 ;  /* 0x000000111018723e */ /* 0x000fe200000010ff */
[----:B------:R-:W-:Y:S01]  /*94d0*/  FADD.FTZ R16, -R194, R55 ;  /* 0x00000037c2107221 */ /* 0x000fe20000010100 */
[----:B------:R-:W-:Y:S01]  /*94e0*/  FSEL R4, R49, R195, P2 ;  /* 0x000000c331047208 */ /* 0x000fe20001000000 */
[----:B------:R-:W-:Y:S01]  /*94f0*/  FMUL.FTZ R7, R215, R5 ;  /* 0x00000005d7077220 */ /* 0x000fe20000410000 */
[-C--:B------:R-:W-:Y:S01]  /*9500*/  FSEL R0, R51, R194.reuse, P0 ;  /* 0x000000c233007208 */ /* 0x080fe20000000000 */
[C---:B------:R-:W-:Y:S01]  /*9510*/  FADD.FTZ R52, -R195.reuse, R52 ;  /* 0x00000034c3347221 */ /* 0x040fe20000010100 */
[----:B------:R-:W-:Y:S01]  /*9520*/  FSEL R3, R50, R194, P1 ;  /* 0x000000c232037208 */ /* 0x000fe20000800000 */
[----:B------:R-:W-:Y:S01]  /*9530*/  FADD.FTZ R53, -R195, R53 ;  /* 0x00000035c3357221 */ /* 0x000fe20000010100 */
[----:B------:R-:W-:Y:S01]  /*9540*/  FSETP.GE.FTZ.AND P0, PT, R178, RZ, PT ;  /* 0x000000ffb200720b */ /* 0x000fe20003f16000 */
[----:B------:R-:W-:Y:S01]  /*9550*/  FADD.FTZ R8, -R194, R54 ;  /* 0x00000036c2087221 */ /* 0x000fe20000010100 */
[----:B------:R-:W-:Y:S01]  /*9560*/  FSEL R5, R48, R195, P3 ;  /* 0x000000c330057208 */ /* 0x000fe20001800000 */
[----:B------:R-:W-:Y:S01]  /*9570*/  FMUL.FTZ R9, R219, R3 ;  /* 0x00000003db097220 */ /* 0x000fe20000410000 */
[----:B------:R-:W-:Y:S01]  /*9580*/  F2FP.BF16.F32.PACK_AB R28, R18, R19 ;  /* 0x00000013121c723e */ /* 0x000fe200000010ff */
        /* <DEDUP_REMOVED lines=9> */
[-C--:B------:R-:W-:Y:S01]  /*9620*/  FSEL R3, R52, R195.reuse, P3 ;  /* 0x000000c334037208 */ /* 0x080fe20001800000 */
[----:B------:R-:W-:Y:S01]  /*9630*/  FMUL.FTZ R16, R178, R16 ;  /* 0x00000010b2107220 */ /* 0x000fe20000410000 */
[----:B------:R-:W-:Y:S02]  /*9640*/  FSEL R0, R53, R195, P2 ;  /* 0x000000c335007208 */ /* 0x000fe40001000000 */
[----:B------:R-:W-:Y:S01]  /*9650*/  FSETP.GE.FTZ.AND P1, PT, R173, RZ, PT ;  /* 0x000000ffad00720b */ /* 0x000fe20003f36000 */
[----:B------:R-:W-:Y:S01]  /*9660*/  FMUL.FTZ R3, R198, R3 ;  /* 0x00000003c6037220 */ /* 0x000fe20000410000 */
[----:B------:R-:W-:Y:S01]  /*9670*/  FSEL R4, R4, R192, P0 ;  /* 0x000000c004047208 */ /* 0x000fe20000000000 */
[----:B------:R-:W-:Y:S01]  /*9680*/  FMUL.FTZ R0, R168, R0 ;  /* 0x00000000a8007220 */ /* 0x000fe20000410000 */
[----:B------:R-:W-:Y:S01]  /*9690*/  F2FP.BF16.F32.PACK_AB R26, R12, R13 ;  /* 0x0000000d0c1a723e */ /* 0x000fe200000010ff */
[----:B------:R-:W-:Y:S01]  /*96a0*/  FMUL.FTZ R12, R224, R5 ;  /* 0x00000005e00c7220 */ /* 0x000fe20000410000 */
[----:B------:R-:W-:Y:S01]  /*96b0*/  FSETP.GE.FTZ.AND P0, PT, R170, RZ, PT ;  /* 0x000000ffaa00720b */ /* 0x000fe20003f16000 */
[----:B------:R-:W-:Y:S01]  /*96c0*/  FADD.FTZ R5, -R192, R58 ;  /* 0x0000003ac0057221 */ /* 0x000fe20000010100 */
[----:B------:R-:W-:Y:S01]  /*96d0*/  F2FP.BF16.F32.PACK_AB R20, R6, R20 ;  /* 0x000000140614723e */ /* 0x000fe200000010ff */
[----:B------:R-:W-:Y:S01]  /*96e0*/  FADD.FTZ R6, -R193, R57 ;  /* 0x00000039c1067221 */ /* 0x000fe20000010100 */
[----:B------:R-:W-:Y:S01]  /*96f0*/  FSEL R8, R8, R194, P1 ;  /* 0x000000c208087208 */ /* 0x000fe20000800000 */
[----:B------:R-:W-:Y:S01]  /*9700*/  FMUL.FTZ R4, R164, R4 ;  /* 0x00000004a4047220 */ /* 0x000fe20000410000 */
[----:B------:R-:W-:Y:S02]  /*9710*/  FSETP.GE.FTZ.AND P2, PT, R160, RZ, PT ;  /* 0x000000ffa000720b */ /* 0x000fe40003f56000 */
[----:B------:R-:W-:Y:S01]  /*9720*/  FSETP.GE.FTZ.AND P1, PT, R158, RZ, PT ;  /* 0x000000ff9e00720b */ /* 0x000fe20003f36000 */
[----:B------:R-:W-:Y:S01]  /*9730*/  FMUL.FTZ R8, R173, R8 ;  /* 0x00000008ad087220 */ /* 0x000fe20000410000 */
[----:B------:R-:W-:Y:S01]  /*9740*/  F2FP.BF16.F32.PACK_AB R17, R0, R3 ;  /* 0x000000030011723e */ /* 0x000fe200000010ff */
[----:B------:R-:W-:Y:S01]  /*9750*/  FADD.FTZ R0, -R192, R62 ;  /* 0x0000003ec0007221 */ /* 0x000fe20000010100 */
[----:B------:R-:W-:Y:S01]  /*9760*/  FSEL R6, R6, R193, P2 ;  /* 0x000000c106067208 */ /* 0x000fe20001000000 */
[----:B------:R-:W-:Y:S01]  /*9770*/  FADD.FTZ R3, -R193, R60 ;  /* 0x0000003cc1037221 */ /* 0x000fe20000010100 */
[----:B------:R-:W-:Y:S02]  /*9780*/  FSEL R5, R5, R192, P1 ;  /* 0x000000c005057208 */ /* 0x000fe40000800000 */
[----:B------:R-:W-:Y:S01]  /*9790*/  FSETP.GE.FTZ.AND P2, PT, R165, RZ, PT ;  /* 0x000000ffa500720b */ /* 0x000fe20003f56000 */
[----:B------:R-:W-:Y:S01]  /*97a0*/  FMUL.FTZ R6, R160, R6 ;  /* 0x00000006a0067220 */ /* 0x000fe20000410000 */
[----:B------:R-:W-:Y:S01]  /*97b0*/  FSETP.GE.FTZ.AND P1, PT, R157, RZ, PT ;  /* 0x000000ff9d00720b */ /* 0x000fe20003f36000 */
[----:B------:R-:W-:Y:S01]  /*97c0*/  FMUL.FTZ R5, R158, R5 ;  /* 0x000000059e057220 */ /* 0x000fe20000410000 */
[----:B------:R-:W-:Y:S01]  /*97d0*/  F2FP.BF16.F32.PACK_AB R21, R21, R7 ;  /* 0x000000071515723e */ /* 0x000fe200000010ff */
[----:B------:R-:W-:Y:S01]  /*97e0*/  FADD.FTZ R7, -R193, R56 ;  /* 0x00000038c1077221 */ /* 0x000fe20000010100 */
[----:B------:R-:W-:Y:S02]  /*97f0*/  FSETP.GE.FTZ.AND P3, PT, R166, RZ, PT ;  /* 0x000000ffa600720b */ /* 0x000fe40003f76000 */
[----:B------:R-:W-:Y:S01]  /*9800*/  FSEL R0, R0, R192, P1 ;  /* 0x000000c000007208 */ /* 0x000fe20000800000 */
[----:B------:R-:W-:Y:S01]  /*9810*/  @P0 FADD.FTZ R192, -R192, R63 ;  /* 0x0000003fc0c00221 */ /* 0x000fe20000010100 */
[----:B------:R-:W-:Y:S02]  /*9820*/  FSETP.GE.FTZ.AND P0, PT, R221, RZ, PT ;  /* 0x000000ffdd00720b */ /* 0x000fe40003f16000 */
[----:B------:R-:W-:Y:S01]  /*9830*/  FSEL R7, R7, R193, P3 ;  /* 0x000000c107077208 */ /* 0x000fe20001800000 */
[----:B------:R-:W-:Y:S01]  /*9840*/  FMUL.FTZ R0, R157, R0 ;  /* 0x000000009d007220 */ /* 0x000fe20000410000 */
[----:B------:R-:W-:Y:S02]  /*9850*/  FSETP.GE.FTZ.AND P3, PT, R218, RZ, PT ;  /* 0x000000ffda00720b */ /* 0x000fe40003f76000 */
[----:B------:R-:W-:Y:S01]  /*9860*/  FSETP.GE.FTZ.AND P1, PT, R177, RZ, PT ;  /* 0x000000ffb100720b */ /* 0x000fe20003f36000 */
[----:B------:R-:W-:Y:S01]  /*9870*/  FMUL.FTZ R7, R166, R7 ;  /* 0x00000007a6077220 */ /* 0x000fe20000410000 */
[----:B------:R-:W-:Y:S01]  /*9880*/  FSEL R3, R3, R193, P3 ;  /* 0x000000c103037208 */ /* 0x000fe20001800000 */
[----:B------:R-:W-:Y:S01]  /*9890*/  @P2 FADD.FTZ R193, -R193, R61 ;  /* 0x0000003dc1c12221 */ /* 0x000fe20000010100 */
[----:B------:R-:W-:Y:S02]  /*98a0*/  FSETP.GE.FTZ.AND P2, PT, R199, RZ, PT ;  /* 0x000000ffc700720b */ /* 0x000fe40003f56000 */
[----:B------:R-:W-:Y:S01]  /*98b0*/  FSETP.GE.FTZ.AND P3, PT, R223, RZ, PT ;  /* 0x000000ffdf00720b */ /* 0x000fe20003f76000 */
[----:B------:R-:W-:Y:S01]  /*98c0*/  FMUL.FTZ R3, R218, R3 ;  /* 0x00000003da037220 */ /* 0x000fe20000410000 */
[----:B------:R-:W-:Y:S01]  /*98d0*/  FSEL R66, R66, R194, P2 ;  /* 0x000000c242427208 */ /* 0x000fe20001000000 */
[----:B------:R-:W-:Y:S01]  /*98e0*/  @P0 FADD.FTZ R194, -R194, R67 ;  /* 0x00000043c2c20221 */ /* 0x000fe20000010100 */
[----:B------:R-:W-:Y:S01]  /*98f0*/  PLOP3.LUT P0, PT, PT, PT, UP3, 0x80, 0x0 ;  /* 0x000000000000781c */ /* 0x000fe20003f0f038 */
[----:B------:R-:W-:Y:S01]  /*9900*/  FMUL.FTZ R13, R165, R193 ;  /* 0x000000c1a50d7220 */ /* 0x000fe20000410000 */
[----:B------:R-:W-:Y:S01]  /*9910*/  F2FP.BF16.F32.PACK_AB R19, R19, R12 ;  /* 0x0000000c1313723e */ /* 0x000fe200000010ff */
[----:B------:R-:W-:Y:S01]  /*9920*/  FMUL.FTZ R12, R170, R192 ;  /* 0x000000c0aa0c7220 */ /* 0x000fe20000410000 */
[----:B------:R-:W-:Y:S01]  /*9930*/  FSEL R64, R64, R195, P3 ;  /* 0x000000c340407208 */ /* 0x000fe20001800000 */
        /* <DEDUP_REMOVED lines=11> */
[----:B------:R-:W-:Y:S01]  /*99f0*/  F2FP.BF16.F32.PACK_AB R12, R12, R0 ;  /* 0x000000000c0c723e */ /* 0x000fe200000010ff */
[----:B------:R-:W-:Y:S06]  /*9a00*/  @!P0 BRA `(.L_x_1914) ;  /* 0x0000000400a48947 */ /* 0x000fec0003800000 */
[----:B------:R-:W1:Y:S01]  /*9a10*/  LDC R32, c[0x0][0x240] ;  /* 0x00009000ff207b82 */ /* 0x000e620000000800 */
[----:B------:R-:W-:Y:S01]  /*9a20*/  ULOP3.LUT UR6, UR13, 0x1, URZ, 0xc0, !UPT ;  /* 0x000000010d067892 */ /* 0x000fe2000f8ec03f */
[----:B------:R-:W-:Y:S01]  /*9a30*/  ISETP.GE.AND P4, PT, R236, UR30, PT ;  /* 0x0000001eec007c0c */ /* 0x000fe2000bf86270 */
[----:B------:R-:W-:Y:S01]  /*9a40*/  IMAD.MOV.U32 R6, RZ, RZ, R239 ;  /* 0x000000ffff067224 */ /* 0x000fe200078e00ef */
[----:B------:R-:W-:Y:S01]  /*9a50*/  PLOP3.LUT P1, PT, PT, PT, PT, 0x8, 0x0 ;  /* 0x000000000000781c */ /* 0x000fe20003f2e170 */
[----:B------:R-:W-:Y:S01]  /*9a60*/  UISETP.NE.U32.AND UP0, UPT, UR6, 0x1, UPT ;  /* 0x000000010600788c */ /* 0x000fe2000bf05070 */
[----:B------:R-:W-:Y:S05]  /*9a70*/  IMAD.MOV.U32 R7, RZ, RZ, R238 ;  /* 0x000000ffff077224 */ /* 0x000fea00078e00ee */
[----:B------:R-:W-:Y:S02]  /*9a80*/  PLOP3.LUT P6, PT, PT, PT, UP0, 0x80, 0x0 ;  /* 0x000000000000781c */ /* 0x000fe40003fcf008 */
[----:B------:R-:W-:Y:S02]  /*9a90*/  PLOP3.LUT P3, PT, PT, PT, UP0, 0x80, 0x0 ;  /* 0x000000000000781c */ /* 0x000fe40003f6f008 */
[----:B------:R-:W-:Y:S01]  /*9aa0*/  @P4 PLOP3.LUT P1, PT, P6, PT, PT, 0x80, 0x0 ;  /* 0x000000000000481c */ /* 0x000fe2000372f070 */
[C---:B------:R-:W-:Y:S01]  /*9ab0*/  @P4 VIADD R0, R226.reuse, 0xffffc000 ;  /* 0xffffc000e2004836 */ /* 0x040fe20000000000 */
[----:B------:R-:W-:Y:S01]  /*9ac0*/  @!P4 PLOP3.LUT P6, PT, P3, PT, PT, 0x80, 0x0 ;  /* 0x000000000000c81c */ /* 0x000fe20001fcf070 */
[C---:B------:R-:W-:Y:S01]  /*9ad0*/  @!P4 VIADD R3, R227.reuse, 0xffffc000 ;  /* 0xffffc000e303c836 */ /* 0x040fe20000000000 */
[----:B------:R-:W-:Y:S01]  /*9ae0*/  PLOP3.LUT P3, PT, PT, PT, PT, 0x8, 0x0 ;  /* 0x000000000000781c */ /* 0x000fe20003f6e170 */
[----:B------:R-:W2:Y:S01]  /*9af0*/  @!P4 LDC R10, c[0x0][0x244] ;  /* 0x00009100ff0acb82 */ /* 0x000ea20000000800 */
[----:B------:R-:W-:Y:S07]  /*9b00*/  @!P4 PLOP3.LUT P3, PT, P6, PT, PT, 0x80, 0x0 ;  /* 0x000000000000c81c */ /* 0x000fee000376f070 */
[----:B------:R-:W-:Y:S01]  /*9b10*/  @P1 VIADD R0, R226, 0x4000 ;  /* 0x00004000e2001836 */ /* 0x000fe20000000000 */
[----:B------:R-:W3:Y:S01]  /*9b20*/  @!P4 LDC R11, c[0x0][0x244] ;  /* 0x00009100ff0bcb82 */ /* 0x000ee20000000800 */
[----:B------:R-:W-:Y:S02]  /*9b30*/  PLOP3.LUT P1, PT, PT, PT, PT, 0x8, 0x0 ;  /* 0x000000000000781c */ /* 0x000fe40003f2e170 */
[----:B------:R-:W-:Y:S01]  /*9b40*/  @P4 PLOP3.LUT P1, PT, P6, PT, PT, 0x80, 0x0 ;  /* 0x000000000000481c */ /* 0x000fe2000372f070 */
[----:B------:R-:W-:Y:S01]  /*9b50*/  @P4 STS [R0], RZ ;  /* 0x000000ff00004388 */ /* 0x000fe20000000800 */
[----:B------:R-:W-:Y:S03]  /*9b60*/  @P3 VIADD R3, R227, 0x4000 ;  /* 0x00004000e3033836 */ /* 0x000fe60000000000 */
[----:B------:R-:W-:Y:S01]  /*9b70*/  @P4 STS [R0+0x4], RZ ;  /* 0x000004ff00004388 */ /* 0x000fe20000000800 */
[----:B------:R-:W4:Y:S03]  /*9b80*/  @!P4 LDC R22, c[0x0][0x244] ;  /* 0x00009100ff16cb82 */ /* 0x000f260000000800 */
[----:B------:R-:W-:Y:S04]  /*9b90*/  @P4 STS [R0+0x8], RZ ;  /* 0x000008ff00004388 */ /* 0x000fe80000000800 */
[----:B------:R5:W-:Y:S01]  /*9ba0*/  @P4 STS [R0+0xc], RZ ;  /* 0x00000cff00004388 */ /* 0x000be20000000800 */
[----:B----4-:R-:W-:Y:S02]  /*9bb0*/  @!P4 IMAD R22, R22, 0x60, RZ ;  /* 0x000000601616c824 */ /* 0x010fe400078e02ff */
[----:B-1----:R-:W-:Y:S04]  /*9bc0*/  IMAD.SHL.U32 R4, R32, 0x80, RZ ;  /* 0x0000008020047824 */ /* 0x002fe800078e00ff */
[----:B------:R-:W-:Y:S02]  /*9bd0*/  IMAD.MOV R4, RZ, RZ, -R4 ;  /* 0x000000ffff047224 */ /* 0x000fe400078e0a04 */
[C---:B-----5:R-:W-:Y:S02]  /*9be0*/  @P4 VIADD R0, R226.reuse, 0xffffc000 ;  /* 0xffffc000e2004836 */ /* 0x060fe40000000000 */
[----:B------:R-:W-:Y:S01]  /*9bf0*/  @P1 VIADD R0, R226, 0x4000 ;  /* 0x00004000e2001836 */ /* 0x000fe20000000000 */
[----:B------:R-:W-:Y:S02]  /*9c00*/  LEA R6, P2, R4, R6, 0x1 ;  /* 0x0000000604067211 */ /* 0x000fe400078408ff */
[----:B------:R-:W-:Y:S02]  /*9c10*/  @!P4 LEA R9, P5, R32, R4, 0x5 ;  /* 0x000000042009c211 */ /* 0x000fe400078a28ff */
[----:B------:R-:W-:Y:S02]  /*9c20*/  LEA.HI.X.SX32 R7, R4, R7, 0x1, P2 ;  /* 0x0000000704077211 */ /* 0x000fe400010f0eff */
[----:B------:R-:W-:Y:S02]  /*9c30*/  @!P4 LEA R8, P3, R9, R239, 0x1 ;  /* 0x000000ef0908c211 */ /* 0x000fe400078608ff */
[----:B------:R-:W-:Y:S01]  /*9c40*/  @!P4 SHF.R.S32.HI R5, RZ, 0x1f, R4 ;  /* 0x0000001fff05c819 */ /* 0x000fe20000011404 */
[----:B------:R-:W-:Y:S01]  /*9c50*/  @!PT LDS RZ, [RZ] ;  /* 0x00000000fffff984 */ /* 0x000fe20000000800 */
[----:B------:R-:W-:Y:S01]  /*9c60*/  @!PT LDS RZ, [RZ] ;  /* 0x00000000fffff984 */ /* 0x000fe20000000800 */
[----:B------:R-:W-:Y:S01]  /*9c70*/  @!PT LDS RZ, [RZ] ;  /* 0x00000000fffff984 */ /* 0x000fe20000000800 */
[----:B------:R1:W-:Y:S01]  /*9c80*/  @!P4 LDGSTS.E.BYPASS.LTC128B.128 [R3], desc[UR18][R6.64] ;  /* 0x000000000603cfae */ /* 0x0003e2000b901d52 */
[----:B------:R-:W-:Y:S02]  /*9c90*/  PLOP3.LUT P2, PT, PT, PT, PT, 0x8, 0x0 ;  /* 0x000000000000781c */ /* 0x000fe40003f4e170 */
[----:B------:R-:W-:Y:S01]  /*9ca0*/  @!P4 PLOP3.LUT P2, PT, P6, PT, PT, 0x80, 0x0 ;  /* 0x000000000000c81c */ /* 0x000fe2000374f070 */
[----:B------:R-:W-:Y:S01]  /*9cb0*/  @P4 STS [R0+0x1000], RZ ;  /* 0x001000ff00004388 */ /* 0x000fe20000000800 */
[----:B--2---:R-:W-:Y:S01]  /*9cc0*/  @!P4 LEA.HI.X R10, R32, R5, R10, 0x5, P5 ;  /* 0x00000005200ac211 */ /* 0x004fe200028f2c0a */
[----:B------:R-:W-:Y:S01]  /*9cd0*/  @!P4 VIADD R5, R227, 0xffffc000 ;  /* 0xffffc000e305c836 */ /* 0x000fe20000000000 */
[----:B------:R-:W-:Y:S01]  /*9ce0*/  PLOP3.LUT P1, PT, PT, PT, PT, 0x8, 0x0 ;  /* 0x000000000000781c */ /* 0x000fe20003f2e170 */
[----:B------:R-:W-:Y:S01]  /*9cf0*/  @P4 STS [R0+0x1004], RZ ;  /* 0x001004ff00004388 */ /* 0x000fe20000000800 */
[----:B------:R-:W-:Y:S02]  /*9d00*/  @!P4 LEA.HI.X R9, R9, R238, R10, 0x1, P3 ;  /* 0x000000ee0909c211 */ /* 0x000fe400018f0c0a */
[----:B------:R-:W-:Y:S01]  /*9d10*/  @P4 PLOP3.LUT P1, PT, P6, PT, PT, 0x80, 0x0 ;  /* 0x000000000000481c */ /* 0x000fe2000372f070 */
[----:B------:R-:W-:Y:S01]  /*9d20*/  @P4 STS [R0+0x1008], RZ ;  /* 0x001008ff00004388 */ /* 0x000fe20000000800 */
[----:B------:R-:W-:Y:S02]  /*9d30*/  PLOP3.LUT P3, PT, PT, PT, PT, 0x8, 0x0 ;  /* 0x000000000000781c */ /* 0x000fe40003f6e170 */
[----:B------:R-:W-:Y:S01]  /*9d40*/  @!P4 PLOP3.LUT P3, PT, P6, PT, PT, 0x80, 0x0 ;  /* 0x000000000000c81c */ /* 0x000fe2000376f070 */
[----:B------:R2:W-:Y:S01]  /*9d50*/  @P4 STS [R0+0x100c], RZ ;  /* 0x00100cff00004388 */ /* 0x0005e20000000800 */
[C---:B------:R-:W-:Y:S04]  /*9d60*/  @P2 VIADD R5, R227.reuse, 0x4000 ;  /* 0x00004000e3052836 */ /* 0x040fe80000000000 */
[----:B-1----:R-:W-:Y:S01]  /*9d70*/  @!P4 IMAD.MOV.U32 R3, RZ, RZ, R5 ;  /* 0x000000ffff03c224 */ /* 0x002fe200078e0005 */
[--C-:B------:R-:W-:Y:S04]  /*9d80*/  @!P4 SHF.R.S32.HI R5, RZ, 0x1f, R4.reuse ;  /* 0x0000001fff05c819 */ /* 0x100fe80000011404 */
[----:B------:R-:W-:Y:S01]  /*9d90*/  @!PT LDS RZ, [RZ] ;  /* 0x00000000fffff984 */ /* 0x000fe20000000800 */
[----:B------:R-:W-:Y:S01]  /*9da0*/  @!PT LDS RZ, [RZ] ;  /* 0x00000000fffff984 */ /* 0x000fe20000000800 */
[----:B------:R-:W-:Y:S01]  /*9db0*/  @!PT LDS RZ, [RZ] ;  /* 0x00000000fffff984 */ /* 0x000fe20000000800 */
[----:B------:R1:W-:Y:S01]  /*9dc0*/  @!P4 LDGSTS.E.BYPASS.LTC128B.128 [R3+0x1000], desc[UR18][R8.64] ;  /* 0x010000000803cfae */ /* 0x0003e2000b901d52 */
[C---:B--2---:R-:W-:Y:S02]  /*9dd0*/  @P4 VIADD R0, R226.reuse, 0xffffc000 ;  /* 0xffffc000e2004836 */ /* 0x044fe40000000000 */
[----:B------:R-:W-:Y:S01]  /*9de0*/  @P1 VIADD R0, R226, 0x4000 ;  /* 0x00004000e2001836 */ /* 0x000fe20000000000 */
[----:B------:R-:W-:Y:S02]  /*9df0*/  PLOP3.LUT P1, PT, PT, PT, PT, 0x8, 0x0 ;  /* 0x000000000000781c */ /* 0x000fe40003f2e170 */
[----:B------:R-:W-:Y:S02]  /*9e00*/  @P4 PLOP3.LUT P1, PT, P6, PT, PT, 0x80, 0x0 ;  /* 0x000000000000481c */ /* 0x000fe4000372f070 */
[----:B------:R-:W-:Y:S04]  /*9e10*/  @P4 STS [R0+0x2000], RZ ;  /* 0x002000ff00004388 */ /* 0x000fe80000000800 */
[----:B------:R-:W-:Y:S04]  /*9e20*/  @P4 STS [R0+0x2004], RZ ;  /* 0x002004ff00004388 */ /* 0x000fe80000000800 */
[----:B------:R-:W-:Y:S04]  /*9e30*/  @P4 STS [R0+0x2008], RZ ;  /* 0x002008ff00004388 */ /* 0x000fe80000000800 */
[----:B------:R2:W-:Y:S01]  /*9e40*/  @P4 STS [R0+0x200c], RZ ;  /* 0x00200cff00004388 */ /* 0x0005e20000000800 */
[C---:B-1----:R-:W-:Y:S01]  /*9e50*/  @!P4 VIADD R9, R227.reuse, 0xffffc000 ;  /* 0xffffc000e309c836 */ /* 0x042fe20000000000 */
[C---:B------:R-:W-:Y:S01]  /*9e60*/  @!P4 LEA R3, P2, R32.reuse, R4, 0x6 ;  /* 0x000000042003c211 */ /* 0x040fe200078430ff */
[----:B------:R-:W-:Y:S01]  /*9e70*/  @P3 VIADD R9, R227, 0x4000 ;  /* 0x00004000e3093836 */ /* 0x000fe20000000000 */
[--C-:B------:R-:W-:Y:S01]  /*9e80*/  @!P4 SHF.R.S32.HI R8, RZ, 0x1f, R4.reuse ;  /* 0x0000001fff08c819 */ /* 0x100fe20000011404 */
[C---:B------:R-:W-:Y:S01]  /*9e90*/  @!P4 IMAD.WIDE.U32 R4, R32.reuse, 0x60, R4 ;  /* 0x000000602004c825 */ /* 0x040fe200078e0004 */
[-C--:B------:R-:W-:Y:S02]  /*9ea0*/  @!P4 LEA R10, P5, R3, R239.reuse, 0x1 ;  /* 0x000000ef030ac211 */ /* 0x080fe400078a08ff */
[----:B---3--:R-:W-:Y:S01]  /*9eb0*/  @!P4 LEA.HI.X R8, R32, R8, R11, 0x6, P2 ;  /* 0x000000082008c211 */ /* 0x008fe200010f340b */
[----:B------:R-:W-:Y:S01]  /*9ec0*/  @!P4 IMAD.IADD R5, R5, 0x1, R22 ;  /* 0x000000010505c824 */ /* 0x000fe200078e0216 */
[----:B------:R-:W-:Y:S02]  /*9ed0*/  PLOP3.LUT P2, PT, PT, PT, PT, 0x8, 0x0 ;  /* 0x000000000000781c */ /* 0x000fe40003f4e170 */
[-C--:B------:R-:W-:Y:S01]  /*9ee0*/  @!P4 LEA.HI.X R11, R3, R238.reuse, R8, 0x1, P5 ;  /* 0x000000ee030bc211 */ /* 0x080fe200028f0c08 */
[C---:B------:R-:W-:Y:S01]  /*9ef0*/  @!P4 VIADD R3, R227.reuse, 0xffffc000 ;  /* 0xffffc000e303c836 */ /* 0x040fe20000000000 */
[----:B------:R-:W-:Y:S01]  /*9f00*/  @!P4 LEA R8, P3, R4, R239, 0x1 ;  /* 0x000000ef0408c211 */ /* 0x000fe200078608ff */
[----:B------:R-:W-:Y:S01]  /*9f10*/  IMAD.MOV.U32 R239, RZ, RZ, R6 ;  /* 0x000000ffffef7224 */ /* 0x000fe200078e0006 */
[----:B------:R-:W-:Y:S01]  /*9f20*/  @!P4 PLOP3.LUT P2, PT, P6, PT, PT, 0x80, 0x0 ;  /* 0x000000000000c81c */ /* 0x000fe2000374f070 */
[----:B------:R-:W-:Y:S01]  /*9f30*/  @!PT LDS RZ, [RZ] ;  /* 0x00000000fffff984 */ /* 0x000fe20000000800 */
[----:B------:R-:W-:Y:S01]  /*9f40*/  @!PT LDS RZ, [RZ] ;  /* 0x00000000fffff984 */ /* 0x000fe20000000800 */
[----:B------:R-:W-:Y:S01]  /*9f50*/  @!PT LDS RZ, [RZ] ;  /* 0x00000000fffff984 */ /* 0x000fe20000000800 */
[----:B------:R1:W-:Y:S01]  /*9f60*/  @!P4 LDGSTS.E.BYPASS.LTC128B.128 [R9+0x2000], desc[UR18][R10.64] ;  /* 0x020000000a09cfae */ /* 0x0003e2000b901d52 */
[C---:B--2---:R-:W-:Y:S02]  /*9f70*/  @P4 VIADD R0, R226.reuse, 0xffffc000 ;  /* 0xffffc000e2004836 */ /* 0x044fe40000000000 */
[----:B------:R-:W-:Y:S09]  /*9f80*/  @P1 VIADD R0, R226, 0x4000 ;  /* 0x00004000e2001836 */ /* 0x000ff20000000000 */
[----:B------:R-:W-:Y:S01]  /*9f90*/  @P2 VIADD R3, R227, 0x4000 ;  /* 0x00004000e3032836 */ /* 0x000fe20000000000 */
[----:B------:R-:W-:Y:S04]  /*9fa0*/  @P4 STS [R0+0x3000], RZ ;  /* 0x003000ff00004388 */ /* 0x000fe80000000800 */
[----:B------:R-:W-:Y:S04]  /*9fb0*/  @P4 STS [R0+0x3004], RZ ;  /* 0x003004ff00004388 */ /* 0x000fe80000000800 */
[----:B------:R-:W-:Y:S04]  /*9fc0*/  @P4 STS [R0+0x3008], RZ ;  /* 0x003008ff00004388 */ /* 0x000fe80000000800 */
[----:B------:R2:W-:Y:S01]  /*9fd0*/  @P4 STS [R0+0x300c], RZ ;  /* 0x00300cff00004388 */ /* 0x0005e20000000800 */
[----:B-1----:R-:W-:Y:S01]  /*9fe0*/  @!P4 LEA.HI.X R9, R4, R238, R5, 0x1, P3 ;  /* 0x000000ee0409c211 */ /* 0x002fe200018f0c05 */
[----:B------:R-:W-:Y:S04]  /*9ff0*/  IMAD.MOV.U32 R238, RZ, RZ, R7 ;  /* 0x000000ffffee7224 */ /* 0x000fe800078e0007 */
[----:B------:R-:W-:Y:S01]  /*a000*/  @!PT LDS RZ, [RZ] ;  /* 0x00000000fffff984 */ /* 0x000fe20000000800 */
[----:B------:R-:W-:Y:S01]  /*a010*/  @!PT LDS RZ, [RZ] ;  /* 0x00000000fffff984 */ /* 0x000fe20000000800 */
[----:B------:R-:W-:Y:S01]  /*a020*/  @!PT LDS RZ, [RZ] ;  /* 0x00000000fffff984 */ /* 0x000fe20000000800 */
[----:B------:R1:W-:Y:S04]  /*a030*/  @!P4 LDGSTS.E.BYPASS.LTC128B.128 [R3+0x3000], desc[UR18][R8.64] ;  /* 0x030000000803cfae */ /* 0x0003e8000b901d52 */
[----:B------:R-:W0:Y:S01]  /*a040*/  LDGDEPBAR ;  /* 0x00000000000079af */ /* 0x000e220000000000 */
[----:B--2---:R-:W-:Y:S05]  /*a050*/  IMAD.MOV.U32 R0, RZ, RZ, -0x4000 ;  /* 0xffffc000ff007424 */ /* 0x004fea00078e00ff */
[----:B------:R-:W-:Y:S05]  /*a060*/  SEL R0, R0, 0x4000, !P6 ;  /* 0x0000400000007807 */ /* 0x000fea0007000000 */
[--C-:B------:R-:W-:Y:S02]  /*a070*/  IMAD.IADD R187, R187, 0x1, R0.reuse ;  /* 0x00000001bbbb7824 */ /* 0x100fe400078e0200 */
[--C-:B------:R-:W-:Y:S02]  /*a080*/  IMAD.IADD R226, R226, 0x1, R0.reuse ;  /* 0x00000001e2e27824 */ /* 0x100fe400078e0200 */
[----:B-1----:R-:W-:Y:S07]  /*a090*/  IMAD.IADD R227, R227, 0x1, R0 ;  /* 0x00000001e3e37824 */ /* 0x002fee00078e0200 */
.L_x_1914:
[----:B------:R-:W-:Y:S01]  /*a0a0*/  STS [R229+0x14000], R154 ;  /* 0x0140009ae5007388 */ /* 0x000fe20000000800 */
[----:B------:R-:W-:Y:S01]  /*a0b0*/  F2FP.BF16.F32.PACK_AB R0, R195, R64 ;  /* 0x00000040c300723e */ /* 0x000fe200000010ff */
[----:B------:R-:W-:Y:S01]  /*a0c0*/  IMAD.SHL.U32 R3, R191, 0x2, RZ ;  /* 0x00000002bf037824 */ /* 0x000fe200078e00ff */
[----:B------:R-:W-:Y:S01]  /*a0d0*/  F2FP.BF16.F32.PACK_AB R4, R194, R66 ;  /* 0x00000042c204723e */ /* 0x000fe200000010ff */
[----:B------:R-:W-:Y:S01]  /*a0e0*/  STS [R229+0x14400], R152 ;  /* 0x01440098e5007388 */ /* 0x000fe20000000800 */
[----:B------:R-:W-:Y:S01]  /*a0f0*/  LEA R142, R251, UR4, 0x1 ;  /* 0x00000004fb8e7c11 */ /* 0x000fe2000f8e08ff */
[----:B------:R-:W-:Y:S01]  /*a100*/  UIMAD UR6, UR32, UR31, URZ ;  /* 0x0000001f200672a4 */ /* 0x000fe2000f8e023f */
[----:B------:R-:W-:Y:S01]  /*a110*/  IADD3 R2, R3, 0x8000, R2 ;  /* 0x0000800003027810 */ /* 0x000fe20007ffe002 */
[----:B------:R-:W-:Y:S02]  /*a120*/  STS [R231+0x14000], R144 ;  /* 0x01400090e7007388 */ /* 0x000fe40000000800 */
[----:B------:R-:W-:Y:S02]  /*a130*/  ULEA UR7, -UR6, URZ, 0x7 ;  /* 0x0000003f06077291 */ /* 0x000fe4000f8e393f */
        /* <DEDUP_REMOVED lines=180> */
.L_x_1915:
[----:B------:R-:W-:Y:S01]  /*ac80*/  LDSM.16.M88.4 R32, [R188+UR4+0x14000] ;  /* 0x01400004bc20783b */ /* 0x000fe20008000200 */
[----:B------:R-:W-:Y:S01]  /*ac90*/  VIADD R0, R3, UR5 ;  /* 0x0000000503007c36 */ /* 0x000fe20008000000 */
[----:B------:R-:W-:Y:S01]  /*aca0*/  USHF.L.U32 UR7, UR6, 0x3, URZ ;  /* 0x0000000306077899 */ /* 0x000fe2000800063f */
[----:B------:R-:W-:Y:S01]  /*acb0*/  IMAD.MOV.U32 R143, RZ, RZ, 0x4 ;  /* 0x00000004ff8f7424 */ /* 0x000fe200078e00ff */
[----:B------:R-:W2:Y:S01]  /*acc0*/  LDSM.16.MT88.4 R16, [R2+0x4000] ;  /* 0x004000000210783b */ /* 0x000ea20000004200 */
[----:B------:R-:W-:Y:S01]  /*acd0*/  IMAD.IADD R3, R0, 0x1, R182 ;  /* 0x0000000100037824 */ /* 0x000fe200078e02b6 */
[----:B------:R-:W-:Y:S01]  /*ace0*/  USHF.L.U32 UR10, UR6, 0x5, URZ ;  /* 0x00000005060a7899 */ /* 0x000fe2000800063f */
[----:B------:R-:W-:Y:S01]  /*acf0*/  VIADD R0, R188, UR4 ;  /* 0x00000004bc007c36 */ /* 0x000fe20008000000 */
[----:B------:R-:W1:Y:S01]  /*ad00*/  LDSM.16.M88.4 R28, [R188+UR4+0x16000] ;  /* 0x01600004bc1c783b */ /* 0x000e620008000200 */
[----:B------:R-:W-:Y:S02]  /*ad10*/  USHF.L.U32 UR15, UR6, 0x4, URZ ;  /* 0x00000004060f7899 */ /* 0x000fe4000800063f */
[--C-:B------:R-:W-:Y:S01]  /*ad20*/  IMAD.IADD R140, R189, 0x1, R0.reuse ;  /* 0x00000001bd8c7824 */ /* 0x100fe200078e0200 */
[----:B------:R-:W3:Y:S01]  /*ad30*/  LDSM.16.MT88.4 R36, [R3] ;  /* 0x000000000324783b */ /* 0x000ee20000004200 */
[C---:B------:R-:W-:Y:S01]  /*ad40*/  IMAD.IADD R0, R182.reuse, 0x1, R0 ;  /* 0x00000001b6007824 */ /* 0x040fe200078e0200 */
[----:B------:R-:W-:Y:S01]  /*ad50*/  UIMAD UR8, UR6, 0x18, URZ ;  /* 0x00000018060878a4 */ /* 0x000fe2000f8e023f */
[----:B------:R-:W-:Y:S01]  /*ad60*/  IMAD.IADD R141, R182, 0x1, R140 ;  /* 0x00000001b68d7824 */ /* 0x000fe200078e028c */
[----:B------:R-:W-:Y:S01]  /*ad70*/  LDSM.16.MT88.4 R44, [R2+0x4800] ;  /* 0x00480000022c783b */ /* 0x000fe20000004200 */
[----:B------:R-:W-:Y:S01]  /*ad80*/  IMAD.MOV.U32 R182, RZ, RZ, R249 ;  /* 0x000000ffffb67224 */ /* 0x000fe200078e00f9 */
[----:B------:R-:W-:Y:S02]  /*ad90*/  UIMAD UR9, UR6, 0x28, URZ ;  /* 0x00000028060978a4 */ /* 0x000fe4000f8e023f */
[----:B------:R-:W4:Y:S01]  /*ada0*/  LDSM.16.M88.4 R40, [R140+0x14000] ;  /* 0x014000008c28783b */ /* 0x000f220000000200 */
[----:B------:R-:W-:Y:S03]  /*adb0*/  UISETP.GT.AND UP2, UPT, UR13, UR27, UPT ;  /* 0x0000001b0d00728c */ /* 0x000fe6000bf44270 */
        /* <DEDUP_REMOVED lines=26> */
[----:B------:R-:W-:Y:S04]  /*af60*/  LDSM.16.M88.4 R40, [R188+UR4+0x18000] ;  /* 0x01800004bc28783b */ /* 0x000fe80008000200 */
[----:B------:R-:W4:Y:S01]  /*af70*/  LDSM.16.MT88.4 R52, [R2+0x6000] ;  /* 0x006000000234783b */ /* 0x000f220000004200 */
[-C--:B------:R-:W-:Y:S06]  /*af80*/  HMMA.16816.F32.BF16 R4, R56, R60.reuse, R4 ;  /* 0x0000003c3804723c */ /* 0x080fec0000041804 */
[C---:B------:R-:W-:Y:S06]  /*af90*/  HMMA.16816.F32.BF16 R8, R64.reuse, R60, R8 ;  /* 0x0000003c4008723c */ /* 0x040fec0000041808 */
[-C--:B------:R-:W-:Y:S06]  /*afa0*/  HMMA.16816.F32.BF16 R12, R64, R62.reuse, R12 ;  /* 0x0000003e400c723c */ /* 0x080fec000004180c */
[C---:B------:R-:W-:Y:S01]  /*afb0*/  HMMA.16816.F32.BF16 R16, R56.reuse, R62, R16 ;  /* 0x0000003e3810723c */ /* 0x040fe20000041810 */
[----:B------:R-:W4:Y:S05]  /*afc0*/  LDSM.16.M88.4 R60, [R188+UR4+0x1a000] ;  /* 0x01a00004bc3c783b */ /* 0x000f2a0008000200 */
[-C--:B--2---:R-:W-:Y:S06]  /*afd0*/  HMMA.16816.F32.BF16 R20, R56, R132.reuse, R20 ;  /* 0x000000843814723c */ /* 0x084fec0000041814 */
[C---:B------:R-:W-:Y:S06]  /*afe0*/  HMMA.16816.F32.BF16 R24, R64.reuse, R132, R24 ;  /* 0x000000844018723c */ /* 0x040fec0000041818 */
[-C--:B------:R-:W-:Y:S01]  /*aff0*/  HMMA.16816.F32.BF16 R28, R64, R134.reuse, R28 ;  /* 0x00000086401c723c */ /* 0x080fe2000004181c */
[----:B------:R-:W2:Y:S05]  /*b000*/  LDSM.16.MT88.4 R64, [R3+0x2000] ;  /* 0x002000000340783b */ /* 0x000eaa0000004200 */
[----:B------:R-:W-:Y:S01]  /*b010*/  HMMA.16816.F32.BF16 R32, R56, R134, R32 ;  /* 0x000000863820723c */ /* 0x000fe20000041820 */
[----:B------:R-:W-:Y:S04]  /*b020*/  LDSM.16.MT88.4 R56, [R2+0x6800] ;  /* 0x006800000238783b */ /* 0x000fe80000004200 */
[----:B------:R-:W-:Y:S01]  /*b030*/  LDSM.16.M88.4 R132, [R140+0x1a000] ;  /* 0x01a000008c84783b */ /* 0x000fe20000000200 */
[-C--:B-1----:R-:W-:Y:S06]  /*b040*/  HMMA.16816.F32.BF16 R4, R36, R44.reuse, R4 ;  /* 0x0000002c2404723c */ /* 0x082fec0000041804 */
[C---:B------:R-:W-:Y:S06]  /*b050*/  HMMA.16816.F32.BF16 R8, R136.reuse, R44, R8 ;  /* 0x0000002c8808723c */ /* 0x040fec0000041808 */
[-C--:B------:R-:W-:Y:S06]  /*b060*/  HMMA.16816.F32.BF16 R12, R136, R46.reuse, R12 ;  /* 0x0000002e880c723c */ /* 0x080fec000004180c */
[C---:B------:R-:W-:Y:S01]  /*b070*/  HMMA.16816.F32.BF16 R16, R36.reuse, R46, R16 ;  /* 0x0000002e2410723c */ /* 0x040fe20000041810 */
[----:B------:R-:W1:Y:S05]  /*b080*/  LDSM.16.M88.4 R44, [R140+0x18000] ;  /* 0x018000008c2c783b */ /* 0x000e6a0000000200 */
[-C--:B---3--:R-:W-:Y:S06]  /*b090*/  HMMA.16816.F32.BF16 R20, R36, R48.reuse, R20 ;  /* 0x000000302414723c */ /* 0x088fec0000041814 */
[C---:B------:R-:W-:Y:S06]  /*b0a0*/  HMMA.16816.F32.BF16 R24, R136.reuse, R48, R24 ;  /* 0x000000308818723c */ /* 0x040fec0000041818 */
[-C--:B------:R-:W-:Y:S01]  /*b0b0*/  HMMA.16816.F32.BF16 R28, R136, R50.reuse, R28 ;  /* 0x00000032881c723c */ /* 0x080fe2000004181c */
[----:B------:R-:W3:Y:S05]  /*b0c0*/  LDSM.16.MT88.4 R136, [R3+0x2800] ;  /* 0x002800000388783b */ /* 0x000eea0000004200 */
[----:B------:R-:W-:Y:S01]  /*b0d0*/  HMMA.16816.F32.BF16 R32, R36, R50, R32 ;  /* 0x000000322420723c */ /* 0x000fe20000041820 */
[----:B------:R-:W-:Y:S04]  /*b0e0*/  LDSM.16.MT88.4 R48, [R2+0x7000] ;  /* 0x007000000230783b */ /* 0x000fe80000004200 */
[----:B------:R-:W3:Y:S01]  /*b0f0*/  LDSM.16.M88.4 R36, [R0+0x18000] ;  /* 0x018000000024783b */ /* 0x000ee20000000200 */
[-C--:B----4-:R-:W-:Y:S06]  /*b100*/  HMMA.16816.F32.BF16 R4, R40, R52.reuse, R4 ;  /* 0x000000342804723c */ /* 0x090fec0000041804 */
[C---:B------:R-:W-:Y:S06]  /*b110*/  HMMA.16816.F32.BF16 R8, R60.reuse, R52, R8 ;  /* 0x000000343c08723c */ /* 0x040fec0000041808 */
[-C--:B------:R-:W-:Y:S06]  /*b120*/  HMMA.16816.F32.BF16 R12, R60, R54.reuse, R12 ;  /* 0x000000363c0c723c */ /* 0x080fec000004180c */
[C---:B------:R-:W-:Y:S01]  /*b130*/  HMMA.16816.F32.BF16 R16, R40.reuse, R54, R16 ;  /* 0x000000362810723c */ /* 0x040fe20000041810 */
[----:B------:R4:W3:Y:S05]  /*b140*/  LDSM.16.M88.4 R52, [R0+0x1a000] ;  /* 0x01a000000034783b */ /* 0x0008ea0000000200 */
[-C--:B--2---:R-:W-:Y:S06]  /*b150*/  HMMA.16816.F32.BF16 R20, R40, R64.reuse, R20 ;  /* 0x000000402814723c */ /* 0x084fec0000041814 */
[C---:B------:R-:W-:Y:S06]  /*b160*/  HMMA.16816.F32.BF16 R24, R60.reuse, R64, R24 ;  /* 0x000000403c18723c */ /* 0x040fec0000041818 */
[-C--:B------:R-:W-:Y:S01]  /*b170*/  HMMA.16816.F32.BF16 R28, R60, R66.reuse, R28 ;  /* 0x000000423c1c723c */ /* 0x080fe2000004181c */
[----:B------:R-:W2:Y:S05]  /*b180*/  LDSM.16.MT88.4 R60, [R3+0x3000] ;  /* 0x00300000033c783b */ /* 0x000eaa0000004200 */
[----:B------:R-:W-:Y:S01]  /*b190*/  HMMA.16816.F32.BF16 R32, R40, R66, R32 ;  /* 0x000000422820723c */ /* 0x000fe20000041820 */
[----:B------:R-:W-:Y:S01]  /*b1a0*/  LDSM.16.M88.4 R40, [R141+0x18000] ;  /* 0x018000008d28783b */ /* 0x000fe20000000200 */
[----:B----4-:R-:W-:Y:S03]  /*b1b0*/  IMAD.U32 R0, RZ, RZ, UR7 ;  /* 0x00000007ff007e24 */ /* 0x010fe6000f8e00ff */
[----:B------:R-:W-:Y:S01]  /*b1c0*/  LDSM.16.M88.4 R64, [R141+0x1a000] ;  /* 0x01a000008d40783b */ /* 0x000fe20000000200 */
[-C--:B-1----:R-:W-:Y:S06]  /*b1d0*/  HMMA.16816.F32.BF16 R4, R44, R56.reuse, R4 ;  /* 0x000000382c04723c */ /* 0x082fec0000041804 */
[C---:B------:R-:W-:Y:S06]  /*b1e0*/  HMMA.16816.F32.BF16 R8, R132.reuse, R56, R8 ;  /* 0x000000388408723c */ /* 0x040fec0000041808 */
[-C--:B------:R-:W-:Y:S06]  /*b1f0*/  HMMA.16816.F32.BF16 R12, R132, R58.reuse, R12 ;  /* 0x0000003a840c723c */ /* 0x080fec000004180c */
[C---:B------:R-:W-:Y:S01]  /*b200*/  HMMA.16816.F32.BF16 R16, R44.reuse, R58, R16 ;  /* 0x0000003a2c10723c */ /* 0x040fe20000041810 */
[----:B------:R1:W4:Y:S05]  /*b210*/  LDSM.16.MT88.4 R56, [R2+0x7800] ;  /* 0x007800000238783b */ /* 0x00032a0000004200 */
[-C--:B---3--:R-:W-:Y:S06]  /*b220*/  HMMA.16816.F32.BF16 R20, R44, R136.reuse, R20 ;  /* 0x000000882c14723c */ /* 0x088fec0000041814 */
[C---:B------:R-:W-:Y:S06]  /*b230*/  HMMA.16816.F32.BF16 R24, R132.reuse, R136, R24 ;  /* 0x000000888418723c */ /* 0x040fec0000041818 */
[-C--:B------:R-:W-:Y:S01]  /*b240*/  HMMA.16816.F32.BF16 R28, R132, R138.reuse, R28 ;  /* 0x0000008a841c723c */ /* 0x080fe2000004181c */
[----:B------:R3:W4:Y:S05]  /*b250*/  LDSM.16.MT88.4 R132, [R3+0x3800] ;  /* 0x003800000384783b */ /* 0x00072a0000004200 */
[----:B------:R-:W-:Y:S05]  /*b260*/  HMMA.16816.F32.BF16 R32, R44, R138, R32 ;  /* 0x0000008a2c20723c */ /* 0x000fea0000041820 */
[----:B-1----:R-:W-:Y:S01]  /*b270*/  @P0 VIADD R2, R242, 0xffffff80 ;  /* 0xffffff80f2020836 */ /* 0x002fe20000000000 */
[-C--:B------:R-:W-:Y:S06]  /*b280*/  HMMA.16816.F32.BF16 R4, R36, R48.reuse, R4 ;  /* 0x000000302404723c */ /* 0x080fec0000041804 */
[C---:B------:R-:W-:Y:S06]  /*b290*/  HMMA.16816.F32.BF16 R8, R52.reuse, R48, R8 ;  /* 0x000000303408723c */ /* 0x040fec0000041808 */
[-C--:B------:R-:W-:Y:S05]  /*b2a0*/  HMMA.16816.F32.BF16 R12, R52, R50.reuse, R12 ;  /* 0x00000032340c723c */ /* 0x080fea000004180c */
[----:B---3--:R-:W-:Y:S01]  /*b2b0*/  @P0 IMAD.WIDE R2, R2, R143, UR22 ;  /* 0x0000001602020e25 */ /* 0x008fe2000f8e028f */
[C---:B------:R-:W-:Y:S04]  /*b2c0*/  HMMA.16816.F32.BF16 R16, R36.reuse, R50, R16 ;  /* 0x000000322410723c */ /* 0x040fe80000041810 */
[----:B------:R-:W5:Y:S02]  /*b2d0*/  @P0 LDG.E R245, desc[UR18][R2.64] ;  /* 0x0000001202f50981 */ /* 0x000f64000c1e1900 */
[-C--:B--2---:R-:W-:Y:S02]  /*b2e0*/  HMMA.16816.F32.BF16 R20, R36, R60.reuse, R20 ;  /* 0x0000003c2414723c */ /* 0x084fe40000041814 */
[----:B------:R-:W5:Y:S04]  /*b2f0*/  @P0 LDG.E R246, desc[UR18][R2.64+0x20] ;  /* 0x0000201202f60981 */ /* 0x000f68000c1e1900 */
[C---:B------:R-:W-:Y:S01]  /*b300*/  HMMA.16816.F32.BF16 R24, R52.reuse, R60, R24 ;  /* 0x0000003c3418723c */ /* 0x040fe20000041818 */
[----:B------:R-:W5:Y:S04]  /*b310*/  @P0 LDG.E R243, desc[UR18][R2.64+0x100] ;  /* 0x0001001202f30981 */ /* 0x000f68000c1e1900 */
[----:B------:R1:W5:Y:S01]  /*b320*/  @P0 LDG.E R244, desc[UR18][R2.64+0x120] ;  /* 0x0001201202f40981 */ /* 0x000362000c1e1900 */
[-C--:B------:R-:W-:Y:S06]  /*b330*/  HMMA.16816.F32.BF16 R28, R52, R62.reuse, R28 ;  /* 0x0000003e341c723c */ /* 0x080fec000004181c */
[----:B------:R-:W-:Y:S06]  /*b340*/  HMMA.16816.F32.BF16 R32, R36, R62, R32 ;  /* 0x0000003e2420723c */ /* 0x000fec0000041820 */
[-C--:B----4-:R-:W-:Y:S01]  /*b350*/  HMMA.16816.F32.BF16 R4, R40, R56.reuse, R4 ;  /* 0x000000382804723c */ /* 0x090fe20000041804 */
[----:B------:R-:W-:Y:S05]  /*b360*/  IMAD.U32 R37, RZ, RZ, UR15 ;  /* 0x0000000fff257e24 */ /* 0x000fea000f8e00ff */
[C---:B------:R-:W-:Y:S05]  /*b370*/  HMMA.16816.F32.BF16 R8, R64.reuse, R56, R8 ;  /* 0x000000384008723c */ /* 0x040fea0000041808 */
[CC--:B------:R-:W-:Y:S01]  /*b380*/  LEA R36, P0, R37.reuse, R196.reuse, 0x2 ;  /* 0x000000c425247211 */ /* 0x0c0fe200078010ff */
[-C--:B------:R-:W-:Y:S05]  /*b390*/  HMMA.16816.F32.BF16 R12, R64, R58.reuse, R12 ;  /* 0x0000003a400c723c */ /* 0x080fea000004180c */
[CC--:B-1----:R-:W-:Y:S01]  /*b3a0*/  LEA R2, P1, R0.reuse, R196.reuse, 0x2 ;  /* 0x000000c400027211 */ /* 0x0c2fe200078210ff */
[C---:B------:R-:W-:Y:S05]  /*b3b0*/  HMMA.16816.F32.BF16 R16, R40.reuse, R58, R16 ;  /* 0x0000003a2810723c */ /* 0x040fea0000041810 */
[-C--:B------:R-:W-:Y:S01]  /*b3c0*/  LEA.HI.X.SX32 R3, R0, R197.reuse, 0x2, P1 ;  /* 0x000000c500037211 */ /* 0x080fe200008f16ff */
[-C--:B------:R-:W-:Y:S01]  /*b3d0*/  HMMA.16816.F32.BF16 R20, R40, R132.reuse, R20 ;  /* 0x000000842814723c */ /* 0x080fe20000041814 */
[----:B------:R-:W-:Y:S01]  /*b3e0*/  REDG.E.ADD.F32.FTZ.RN.STRONG.GPU desc[UR18][R196.64], R4 ;  /* 0x00000004c40079a6 */ /* 0x000fe2000c10f392 */
[----:B------:R-:W-:Y:S01]  /*b3f0*/  IMAD.U32 R0, RZ, RZ, UR8 ;  /* 0x00000008ff007e24 */ /* 0x000fe2000f8e00ff */
[----:B------:R-:W-:Y:S02]  /*b400*/  UIMAD UR8, UR6, 0x30, URZ ;  /* 0x00000030060878a4 */ /* 0x000fe4000f8e023f */
[-C--:B------:R-:W-:Y:S01]  /*b410*/  LEA.HI.X.SX32 R37, R37, R197.reuse, 0x2, P0 ;  /* 0x000000c525257211 */ /* 0x080fe200000f16ff */
[C---:B------:R-:W-:Y:S01]  /*b420*/  HMMA.16816.F32.BF16 R24, R64.reuse, R132, R24 ;  /* 0x000000844018723c */ /* 0x040fe20000041818 */
[----:B------:R1:W-:Y:S04]  /*b430*/  REDG.E.ADD.F32.FTZ.RN.STRONG.GPU desc[UR18][R2.64], R5 ;  /* 0x00000005020079a6 */ /* 0x0003e8000c10f392 */
[----:B------:R2:W-:Y:S01]  /*b440*/  REDG.E.ADD.F32.FTZ.RN.STRONG.GPU desc[UR18][R36.64], R6 ;  /* 0x00000006240079a6 */ /* 0x0005e2000c10f392 */
[-C--:B------:R-:W-:Y:S05]  /*b450*/  HMMA.16816.F32.BF16 R28, R64, R134.reuse, R28 ;  /* 0x00000086401c723c */ /* 0x080fea000004181c */
[CC--:B------:R-:W-:Y:S01]  /*b460*/  LEA R38, P1, R0.reuse, R196.reuse, 0x2 ;  /* 0x000000c400267211 */ /* 0x0c0fe200078210ff */
[----:B------:R-:W-:Y:S05]  /*b470*/  HMMA.16816.F32.BF16 R32, R40, R134, R32 ;  /* 0x000000862820723c */ /* 0x000fea0000041820 */
[-C--:B------:R-:W-:Y:S01]  /*b480*/  LEA.HI.X.SX32 R39, R0, R197.reuse, 0x2, P1 ;  /* 0x000000c500277211 */ /* 0x080fe200008f16ff */
[----:B------:R-:W-:Y:S01]  /*b490*/  IMAD.U32 R0, RZ, RZ, UR8 ;  /* 0x00000008ff007e24 */ /* 0x000fe2000f8e00ff */
[----:B------:R-:W-:Y:S01]  /*b4a0*/  UIMAD UR8, UR6, 0x48, URZ ;  /* 0x00000048060878a4 */ /* 0x000fe2000f8e023f */
[----:B------:R-:W-:Y:S01]  /*b4b0*/  IMAD.U32 R40, RZ, RZ, UR10 ;  /* 0x0000000aff287e24 */ /* 0x000fe2000f8e00ff */
[----:B------:R-:W-:Y:S01]  /*b4c0*/  UIMAD UR10, UR6, 0x38, URZ ;  /* 0x00000038060a78a4 */ /* 0x000fe2000f8e023f */
[----:B------:R3:W-:Y:S01]  /*b4d0*/  REDG.E.ADD.F32.FTZ.RN.STRONG.GPU desc[UR18][R38.64], R7 ;  /* 0x00000007260079a6 */ /* 0x0007e2000c10f392 */
        /* <DEDUP_REMOVED lines=8> */
[----:B------:R1:W-:Y:S04]  /*b560*/  REDG.E.ADD.F32.FTZ.RN.STRONG.GPU desc[UR18][R36.64], R8 ;  /* 0x00000008240079a6 */ /* 0x0003e8000c10f392 */
[----:B------:R2:W-:Y:S01]  /*b570*/  REDG.E.ADD.F32.FTZ.RN.STRONG.GPU desc[UR18][R4.64], R9 ;  /* 0x00000009040079a6 */ /* 0x0005e2000c10f392 */
[-C--:B---3--:R-:W-:Y:S01]  /*b580*/  LEA.HI.X.SX32 R7, R0, R197.reuse, 0x2, P0 ;  /* 0x000000c500077211 */ /* 0x088fe200000f16ff */
[----:B------:R-:W-:Y:S01]  /*b590*/  IMAD.U32 R0, RZ, RZ, UR8 ;  /* 0x00000008ff007e24 */ /* 0x000fe2000f8e00ff */
[----:B------:R-:W-:Y:S03]  /*b5a0*/  UIMAD UR8, UR6, 0x58, URZ ;  /* 0x00000058060878a4 */ /* 0x000fe6000f8e023f */
[----:B------:R3:W-:Y:S01]  /*b5b0*/  REDG.E.ADD.F32.FTZ.RN.STRONG.GPU desc[UR18][R6.64], R10 ;  /* 0x0000000a060079a6 */ /* 0x0007e2000c10f392 */
[----:B-1----:R-:W-:Y:S01]  /*b5c0*/  IMAD.U32 R36, RZ, RZ, UR10 ;  /* 0x0000000aff247e24 */ /* 0x002fe2000f8e00ff */
[----:B------:R-:W-:Y:S01]  /*b5d0*/  UIMAD UR10, UR6, 0x50, URZ ;  /* 0x00000050060a78a4 */ /* 0x000fe2000f8e023f */
[----:B--2---:R-:W-:Y:S03]  /*b5e0*/  IMAD.U32 R9, RZ, RZ, UR9 ;  /* 0x00000009ff097e24 */ /* 0x004fe6000f8e00ff */
[CC--:B------:R-:W-:Y:S01]  /*b5f0*/  LEA R4, P1, R36.reuse, R196.reuse, 0x2 ;  /* 0x000000c424047211 */ /* 0x0c0fe200078210ff */
[----:B------:R-:W-:Y:S03]  /*b600*/  UIMAD UR9, UR6, 0x68, URZ ;  /* 0x00000068060978a4 */ /* 0x000fe6000f8e023f */
[-C--:B------:R-:W-:Y:S02]  /*b610*/  LEA.HI.X.SX32 R5, R36, R197.reuse, 0x2, P1 ;  /* 0x000000c524057211 */ /* 0x080fe400008f16ff */
[CC--:B------:R-:W-:Y:S01]  /*b620*/  LEA R8, P0, R9.reuse, R196.reuse, 0x2 ;  /* 0x000000c409087211 */ /* 0x0c0fe200078010ff */
[----:B---3--:R-:W-:Y:S01]  /*b630*/  IMAD.U32 R10, RZ, RZ, UR10 ;  /* 0x0000000aff0a7e24 */ /* 0x008fe2000f8e00ff */
[CC--:B------:R-:W-:Y:S01]  /*b640*/  LEA R6, P1, R0.reuse, R196.reuse, 0x2 ;  /* 0x000000c400067211 */ /* 0x0c0fe200078210ff */
[----:B------:R1:W-:Y:S01]  /*b650*/  REDG.E.ADD.F32.FTZ.RN.STRONG.GPU desc[UR18][R4.64], R11 ;  /* 0x0000000b040079a6 */ /* 0x0003e2000c10f392 */
[-C--:B------:R-:W-:Y:S01]  /*b660*/  LEA.HI.X.SX32 R9, R9, R197.reuse, 0x2, P0 ;  /* 0x000000c509097211 */ /* 0x080fe200000f16ff */
[----:B------:R-:W-:Y:S01]  /*b670*/  UIMAD UR10, UR6, 0x60, URZ ;  /* 0x00000060060a78a4 */ /* 0x000fe2000f8e023f */
[-C--:B------:R-:W-:Y:S01]  /*b680*/  LEA.HI.X.SX32 R7, R0, R197.reuse, 0x2, P1 ;  /* 0x000000c500077211 */ /* 0x080fe200008f16ff */
[----:B------:R-:W-:Y:S04]  /*b690*/  LDSM.16.MT88.4 R36, [R181+0x1000] ;  /* 0x00100000b524783b */ /* 0x000fe80000004200 */
[----:B------:R2:W-:Y:S01]  /*b6a0*/  REDG.E.ADD.F32.FTZ.RN.STRONG.GPU desc[UR18][R8.64], R16 ;  /* 0x00000010080079a6 */ /* 0x0005e2000c10f392 */
[----:B------:R-:W-:Y:S03]  /*b6b0*/  IMAD.U32 R0, RZ, RZ, UR10 ;  /* 0x0000000aff007e24 */ /* 0x000fe6000f8e00ff */
[----:B------:R3:W-:Y:S01]  /*b6c0*/  REDG.E.ADD.F32.FTZ.RN.STRONG.GPU desc[UR18][R6.64], R17 ;  /* 0x00000011060079a6 */ /* 0x0007e2000c10f392 */
[CC--:B-1----:R-:W-:Y:S04]  /*b6d0*/  LEA R4, P0, R10.reuse, R196.reuse, 0x2 ;  /* 0x000000c40a047211 */ /* 0x0c2fe800078010ff */
[-C--:B------:R-:W-:Y:S01]  /*b6e0*/  LEA.HI.X.SX32 R5, R10, R197.reuse, 0x2, P0 ;  /* 0x000000c50a057211 */ /* 0x080fe200000f16ff */
[----:B--2---:R-:W-:Y:S04]  /*b6f0*/  IMAD.U32 R8, RZ, RZ, UR8 ;  /* 0x00000008ff087e24 */ /* 0x004fe8000f8e00ff */
[----:B------:R1:W-:Y:S01]  /*b700*/  REDG.E.ADD.F32.FTZ.RN.STRONG.GPU desc[UR18][R4.64], R18 ;  /* 0x00000012040079a6 */ /* 0x0003e2000c10f392 */
[----:B------:R-:W-:Y:S01]  /*b710*/  UIMAD UR8, UR6, 0x70, URZ ;  /* 0x00000070060878a4 */ /* 0x000fe2000f8e023f */
[----:B------:R-:W-:Y:S01]  /*b720*/  IMAD.U32 R9, RZ, RZ, UR9 ;  /* 0x00000009ff097e24 */ /* 0x000fe2000f8e00ff */
[----:B------:R-:W-:Y:S01]  /*b730*/  UIMAD UR6, UR6, 0x78, URZ ;  /* 0x00000078060678a4 */ /* 0x000fe2000f8e023f */
[CC--:B---3--:R-:W-:Y:S03]  /*b740*/  LEA R6, P0, R8.reuse, R196.reuse, 0x2 ;  /* 0x000000c408067211 */ /* 0x0c8fe600078010ff */
[----:B------:R-:W-:Y:S01]  /*b750*/  IMAD.U32 R10, RZ, RZ, UR8 ;  /* 0x00000008ff0a7e24 */ /* 0x000fe2000f8e00ff */
        /* <DEDUP_REMOVED lines=9> */
[----:B------:R-:W-:Y:S01]  /*b7f0*/  UIADD3 UR8, UR7, UR6, URZ ;  /* 0x0000000607087290 */ /* 0x000fe2000fffe03f */
[CC--:B--2---:R-:W-:Y:S02]  /*b800*/  LEA R6, P1, R10.reuse, R196.reuse, 0x2 ;  /* 0x000000c40a067211 */ /* 0x0c4fe400078210ff */
[----:B------:R-:W-:Y:S02]  /*b810*/  REDG.E.ADD.F32.FTZ.RN.STRONG.GPU desc[UR18][R8.64], R13 ;  /* 0x0000000d080079a6 */ /* 0x000fe4000c10f392 */
[-C--:B------:R-:W-:Y:S05]  /*b820*/  LEA.HI.X.SX32 R7, R10, R197.reuse, 0x2, P1 ;  /* 0x000000c50a077211 */ /* 0x080fea00008f16ff */
[----:B------:R2:W-:Y:S01]  /*b830*/  REDG.E.ADD.F32.FTZ.RN.STRONG.GPU desc[UR18][R6.64], R14 ;  /* 0x0000000e060079a6 */ /* 0x0005e2000c10f392 */
[CC--:B-1----:R-:W-:Y:S04]  /*b840*/  LEA R4, P0, R0.reuse, R196.reuse, 0x2 ;  /* 0x000000c400047211 */ /* 0x0c2fe800078010ff */
[-C--:B------:R-:W-:Y:S01]  /*b850*/  LEA.HI.X.SX32 R5, R0, R197.reuse, 0x2, P0 ;  /* 0x000000c500057211 */ /* 0x080fe200000f16ff */
[----:B------:R-:W-:Y:S01]  /*b860*/  IMAD.U32 R0, RZ, RZ, UR6 ;  /* 0x00000006ff007e24 */ /* 0x000fe2000f8e00ff */
[----:B------:R-:W-:Y:S03]  /*b870*/  UIADD3 UR6, UR7, UR8, URZ ;  /* 0x0000000807067290 */ /* 0x000fe6000fffe03f */
[----:B------:R1:W-:Y:S04]  /*b880*/  REDG.E.ADD.F32.FTZ.RN.STRONG.GPU desc[UR18][R4.64], R15 ;  /* 0x0000000f040079a6 */ /* 0x0003e8000c10f392 */
[----:B------:R-:W-:Y:S01]  /*b890*/  REDG.E.ADD.F32.FTZ.RN.STRONG.GPU desc[UR18][R196.64+0x80], R20 ;  /* 0x00008014c40079a6 */ /* 0x000fe2000c10f392 */
[CC--:B--2---:R-:W-:Y:S03]  /*b8a0*/  LEA R6, P0, R0.reuse, R196.reuse, 0x2 ;  /* 0x000000c400067211 */ /* 0x0c4fe600078010ff */
[----:B------:R2:W-:Y:S01]  /*b8b0*/  REDG.E.ADD.F32.FTZ.RN.STRONG.GPU desc[UR18][R2.64+0x80], R21 ;  /* 0x00008015020079a6 */ /* 0x0005e2000c10f392 */
[-C--:B------:R-:W-:Y:S01]  /*b8c0*/  LEA.HI.X.SX32 R7, R0, R197.reuse, 0x2, P0 ;  /* 0x000000c500077211 */ /* 0x080fe200000f16ff */
[----:B------:R-:W-:Y:S02]  /*b8d0*/  IMAD.U32 R0, RZ, RZ, UR6 ;  /* 0x00000006ff007e24 */ /* 0x000fe4000f8e00ff */
[----:B------:R-:W-:Y:S04]  /*b8e0*/  LDSM.16.MT88.4 R12, [R180+0x18000] ;  /* 0x01800000b40c783b */ /* 0x000fe80000004200 */
[----:B------:R3:W-:Y:S01]  /*b8f0*/  REDG.E.ADD.F32.FTZ.RN.STRONG.GPU desc[UR18][R6.64], R22 ;  /* 0x00000016060079a6 */ /* 0x0007e2000c10f392 */
[----:B-1----:R-:W-:Y:S01]  /*b900*/  IMAD.U32 R5, RZ, RZ, UR8 ;  /* 0x00000008ff057e24 */ /* 0x002fe2000f8e00ff */
[----:B------:R-:W-:Y:S04]  /*b910*/  UIADD3 UR8, UR7, UR6, URZ ;  /* 0x0000000607087290 */ /* 0x000fe8000fffe03f */
[CC--:B------:R-:W-:Y:S01]  /*b920*/  LEA R4, P0, R5.reuse, R196.reuse, 0x2 ;  /* 0x000000c405047211 */ /* 0x0c0fe200078010ff */
[----:B------:R-:W-:Y:S03]  /*b930*/  UIADD3 UR6, UR7, UR8, URZ ;  /* 0x0000000807067290 */ /* 0x000fe6000fffe03f */
[-C--:B------:R-:W-:Y:S02]  /*b940*/  LEA.HI.X.SX32 R5, R5, R197.reuse, 0x2, P0 ;  /* 0x000000c505057211 */ /* 0x080fe400000f16ff */
[CC--:B--2---:R-:W-:Y:S03]  /*b950*/  LEA R2, P0, R0.reuse, R196.reuse, 0x2 ;  /* 0x000000c400027211 */ /* 0x0c4fe600078010ff */
[----:B------:R1:W-:Y:S01]  /*b960*/  REDG.E.ADD.F32.FTZ.RN.STRONG.GPU desc[UR18][R4.64], R23 ;  /* 0x00000017040079a6 */ /* 0x0003e2000c10f392 */
[-C--:B------:R-:W-:Y:S01]  /*b970*/  LEA.HI.X.SX32 R3, R0, R197.reuse, 0x2, P0 ;  /* 0x000000c500037211 */ /* 0x080fe200000f16ff */
[----:B---3--:R-:W-:Y:S01]  /*b980*/  IMAD.U32 R6, RZ, RZ, UR8 ;  /* 0x00000008ff067e24 */ /* 0x008fe2000f8e00ff */
[----:B------:R-:W-:Y:S01]  /*b990*/  UIADD3 UR8, UR7, UR6, URZ ;  /* 0x0000000607087290 */ /* 0x000fe2000fffe03f */
[----:B------:R-:W-:Y:S01]  /*b9a0*/  IMAD.U32 R0, RZ, RZ, UR6 ;  /* 0x00000006ff007e24 */ /* 0x000fe2000f8e00ff */
[----:B------:R-:W-:Y:S02]  /*b9b0*/  LDSM.16.MT88.4 R20, [R180+0x14800] ;  /* 0x01480000b414783b */ /* 0x000fe40000004200 */
[----:B------:R-:W-:Y:S02]  /*b9c0*/  UIADD3 UR6, UR7, UR8, URZ ;  /* 0x0000000807067290 */ /* 0x000fe4000fffe03f */
[----:B------:R2:W-:Y:S02]  /*b9d0*/  REDG.E.ADD.F32.FTZ.RN.STRONG.GPU desc[UR18][R2.64], R24 ;  /* 0x00000018020079a6 */ /* 0x0005e4000c10f392 */
[----:B------:R-:W-:Y:S01]  /*b9e0*/  UIADD3 UR9, UR7, UR6, URZ ;  /* 0x0000000607097290 */ /* 0x000fe2000fffe03f */
[CC--:B-1----:R-:W-:Y:S04]  /*b9f0*/  LEA R4, P0, R6.reuse, R196.reuse, 0x2 ;  /* 0x000000c406047211 */ /* 0x0c2fe800078010ff */
[-C--:B------:R-:W-:Y:S01]  /*ba00*/  LEA.HI.X.SX32 R5, R6, R197.reuse, 0x2, P0 ;  /* 0x000000c506057211 */ /* 0x080fe200000f16ff */
[----:B------:R-:W-:Y:S01]  /*ba10*/  IMAD.U32 R6, RZ, RZ, UR8 ;  /* 0x00000008ff067e24 */ /* 0x000fe2000f8e00ff */
[----:B------:R-:W-:Y:S03]  /*ba20*/  UIADD3 UR8, UR7, UR9, URZ ;  /* 0x0000000907087290 */ /* 0x000fe6000fffe03f */
[----:B------:R1:W-:Y:S01]  /*ba30*/  REDG.E.ADD.F32.FTZ.RN.STRONG.GPU desc[UR18][R4.64], R25 ;  /* 0x00000019040079a6 */ /* 0x0003e2000c10f392 */
[CC--:B--2---:R-:W-:Y:S04]  /*ba40*/  LEA R2, P0, R0.reuse, R196.reuse, 0x2 ;  /* 0x000000c400027211 */ /* 0x0c4fe800078010ff */
[-C--:B------:R-:W-:Y:S01]  /*ba50*/  LEA.HI.X.SX32 R3, R0, R197.reuse, 0x2, P0 ;  /* 0x000000c500037211 */ /* 0x080fe200000f16ff */
[----:B------:R-:W-:Y:S01]  /*ba60*/  IMAD.U32 R0, RZ, RZ, UR6 ;  /* 0x00000006ff007e24 */ /* 0x000fe2000f8e00ff */
[----:B------:R-:W-:Y:S03]  /*ba70*/  UIADD3 UR6, UR7, UR8, URZ ;  /* 0x0000000807067290 */ /* 0x000fe6000fffe03f */
[----:B------:R2:W-:Y:S01]  /*ba80*/  REDG.E.ADD.F32.FTZ.RN.STRONG.GPU desc[UR18][R2.64], R26 ;  /* 0x0000001a020079a6 */ /* 0x0005e2000c10f392 */
[CC--:B-1----:R-:W-:Y:S04]  /*ba90*/  LEA R4, P0, R6.reuse, R196.reuse, 0x2 ;  /* 0x000000c406047211 */ /* 0x0c2fe800078010ff */
[-C--:B------:R-:W-:Y:S01]  /*baa0*/  LEA.HI.X.SX32 R5, R6, R197.reuse, 0x2, P0 ;  /* 0x000000c506057211 */ /* 0x080fe200000f16ff */
[----:B------:R-:W-:Y:S01]  /*bab0*/  IMAD.U32 R6, RZ, RZ, UR9 ;  /* 0x00000009ff067e24 */ /* 0x000fe2000f8e00ff */
[----:B------:R-:W-:Y:S03]  /*bac0*/  UIADD3 UR9, UR7, UR6, URZ ;  /* 0x0000000607097290 */ /* 0x000fe6000fffe03f */
[----:B------:R1:W-:Y:S01]  /*bad0*/  REDG.E.ADD.F32.FTZ.RN.STRONG.GPU desc[UR18][R4.64], R27 ;  /* 0x0000001b040079a6 */ /* 0x0003e2000c10f392 */
[CC--:B--2---:R-:W-:Y:S03]  /*bae0*/  LEA R2, P0, R0.reuse, R196.reuse, 0x2 ;  /* 0x000000c400027211 */ /* 0x0c4fe600078010ff */
[----:B------:R-:W-:Y:S01]  /*baf0*/  LDSM.16.MT88.4 R24, [R181+0x800] ;  /* 0x00080000b518783b */ /* 0x000fe20000004200 */
[-C--:B------:R-:W-:Y:S01]  /*bb00*/  LEA.HI.X.SX32 R3, R0, R197.reuse, 0x2, P0 ;  /* 0x000000c500037211 */ /* 0x080fe200000f16ff */
[----:B------:R-:W-:Y:S01]  /*bb10*/  IMAD.U32 R0, RZ, RZ, UR8 ;  /* 0x00000008ff007e24 */ /* 0x000fe2000f8e00ff */
[----:B------:R-:W-:Y:S03]  /*bb20*/  UIADD3 UR8, UR7, UR9, URZ ;  /* 0x0000000907087290 */ /* 0x000fe6000fffe03f */
[----:B------:R2:W-:Y:S03]  /*bb30*/  REDG.E.ADD.F32.FTZ.RN.STRONG.GPU desc[UR18][R2.64], R32 ;  /* 0x00000020020079a6 */ /* 0x0005e6000c10f392 */
[----:B------:R-:W-:Y:S01]  /*bb40*/  IMAD.U32 R7, RZ, RZ, UR8 ;  /* 0x00000008ff077e24 */ /* 0x000fe2000f8e00ff */
[CC--:B-1----:R-:W-:Y:S04]  /*bb50*/  LEA R4, P0, R6.reuse, R196.reuse, 0x2 ;  /* 0x000000c406047211 */ /* 0x0c2fe800078010ff */
[-C--:B------:R-:W-:Y:S01]  /*bb60*/  LEA.HI.X.SX32 R5, R6, R197.reuse, 0x2, P0 ;  /* 0x000000c506057211 */ /* 0x080fe200000f16ff */
[----:B------:R-:W-:Y:S01]  /*bb70*/  IMAD.U32 R6, RZ, RZ, UR6 ;  /* 0x00000006ff067e24 */ /* 0x000fe2000f8e00ff */
[----:B------:R-:W-:Y:S02]  /*bb80*/  UIADD3 UR6, UR7, UR8, URZ ;  /* 0x0000000807067290 */ /* 0x000fe4000fffe03f */
[----:B------:R-:W-:Y:S01]  /*bb90*/  UIADD3 UR8, UR13, -0x1, URZ ;  /* 0xffffffff0d087890 */ /* 0x000fe2000fffe03f */
        /* <DEDUP_REMOVED lines=25> */
[----:B------:R-:W-:Y:S01]  /*bd30*/  @UP3 UIADD3 UR7, UP1, UR22, -0x200, URZ ;  /* 0xfffffe0016073890 */ /* 0x000fe2000ff3e03f */
[----:B------:R-:W-:Y:S01]  /*bd40*/  PLOP3.LUT P1, PT, PT, PT, UP0, 0x80, 0x0 ;  /* 0x000000000000781c */ /* 0x000fe20003f2f008 */
[----:B------:R-:W-:Y:S01]  /*bd50*/  REDG.E.ADD.F32.FTZ.RN.STRONG.GPU desc[UR18][R4.64], R30 ;  /* 0x0000001e040079a6 */ /* 0x000fe2000c10f392 */
[----:B------:R-:W-:Y:S01]  /*bd60*/  @UP3 UIADD3 UR26, UP0, UR26, -0x200, URZ ;  /* 0xfffffe001a1a3890 */ /* 0x000fe2000ff1e03f */
[C---:B------:R-:W-:Y:S01]  /*bd70*/  LEA R2, P0, R3.reuse, R196, 0x2 ;  /* 0x000000c403027211 */ /* 0x040fe200078010ff */
[----:B------:R-:W-:Y:S01]  /*bd80*/  @UP3 UIADD3.X UR6, UR23, -0x1, URZ, UP1, !UPT ;  /* 0xffffffff17063890 */ /* 0x000fe20008ffe43f */
[----:B------:R-:W1:Y:S01]  /*bd90*/  LDSM.16.MT88.4 R4, [R180+0x14000] ;  /* 0x01400000b404783b */ /* 0x000e620000004200 */
[----:B------:R-:W-:Y:S01]  /*bda0*/  @UP3 UIADD3.X UR25, UR25, -0x1, URZ, UP0, !UPT ;  /* 0xffffffff19193890 */ /* 0x000fe200087fe43f */
[----:B------:R-:W-:Y:S01]  /*bdb0*/  LEA.HI.X.SX32 R3, R3, R197, 0x2, P0 ;  /* 0x000000c503037211 */ /* 0x000fe200000f16ff */
[----:B------:R-:W-:Y:S01]  /*bdc0*/  UMOV UR13, UR8 ;  /* 0x00000008000d7c82 */ /* 0x000fe20008000000 */
[----:B------:R-:W-:Y:S01]  /*bdd0*/  PLOP3.LUT P0, PT, PT, PT, UP2, 0x80, 0x0 ;  /* 0x000000000000781c */ /* 0x000fe20003f0f028 */
[----:B------:R-:W-:Y:S01]  /*bde0*/  @UP3 UMOV UR22, UR7 ;  /* 0x0000000700163c82 */ /* 0x000fe20008000000 */
[----:B------:R-:W-:Y:S01]  /*bdf0*/  @UP3 UMOV UR23, UR6 ;  /* 0x0000000600173c82 */ /* 0x000fe20008000000 */
        /* <DEDUP_REMOVED lines=260> */
.L_x_1917:
        /* <DEDUP_REMOVED lines=24> */
.L_x_1918:
        /* <DEDUP_REMOVED lines=47> */
.L_x_1920:
[----:B------:R-:W-:Y:S05]  /*d2b0*/  BSYNC B0 ;  /* 0x0000000000007941 */ /* 0x000fea0003800000 */
.L_x_1919:
        /* <DEDUP_REMOVED lines=14> */
.L_x_1922:
[----:B------:R-:W-:Y:S05]  /*d3a0*/  BSYNC B0 ;  /* 0x0000000000007941 */ /* 0x000fea0003800000 */
.L_x_1921:
        /* <DEDUP_REMOVED lines=15> */
.L_x_1924:
[----:B------:R-:W-:Y:S05]  /*d4a0*/  BSYNC B0 ;  /* 0x0000000000007941 */ /* 0x000fea0003800000 */
.L_x_1923:
        /* <DEDUP_REMOVED lines=14> */
.L_x_1926:
[----:B------:R-:W-:Y:S05]  /*d590*/  BSYNC B0 ;  /* 0x0000000000007941 */ /* 0x000fea0003800000 */
.L_x_1925:
        /* <DEDUP_REMOVED lines=27> */
.L_x_1928:
[----:B------:R-:W-:Y:S05]  /*d750*/  BSYNC B0 ;  /* 0x0000000000007941 */ /* 0x000fea0003800000 */
.L_x_1927:
        /* <DEDUP_REMOVED lines=14> */
.L_x_1930:
[----:B------:R-:W-:Y:S05]  /*d840*/  BSYNC B0 ;  /* 0x0000000000007941 */ /* 0x000fea0003800000 */
.L_x_1929:
        /* <DEDUP_REMOVED lines=14> */
.L_x_1932:
[----:B------:R-:W-:Y:S05]  /*d930*/  BSYNC B0 ;  /* 0x0000000000007941 */ /* 0x000fea0003800000 */
.L_x_1931:
        /* <DEDUP_REMOVED lines=12> */
.L_x_1879:
[----:B------:R-:W-:Y:S05]  /*da00*/  BSYNC B1 ;  /* 0x0000000000017941 */ /* 0x000fea0003800000 */
.L_x_1857:
        /* <DEDUP_REMOVED lines=11> */
.L_x_1933:
[----:B------:R-:W-:Y:S05]  /*dac0*/  EXIT ;  /* 0x000000000000794d */ /* 0x000fea0003800000 */
.L_x_1935:
        /* <DEDUP_REMOVED lines=11> */
.L_x_2491:


//--------------------- .text._ZN5flash44flash_bwd_dq_dk_dv_loop_seqk_parallel_kernelI23Flash_bwd_kernel_traitsILi64ELi128ELi128ELi8ELi4ELi4ELi4ELb0ELb0EN7cutlass10bfloat16_tE19Flash_kernel_traitsILi64ELi128ELi128ELi8ES3_EELb0ELb0ELb1ELb0ELb0ELb0ELb1EEEvNS_16Flash_bwd_paramsE --------------------------
	.section	.text._ZN5flash44flash_bwd_dq_dk_dv_loop_seqk_parallel_kernelI23Flash_bwd_kernel_traitsILi64ELi128ELi128ELi8ELi4ELi4ELi4ELb0ELb0EN7cutlass10bfloat16_tE19Flash_kernel_traitsILi64ELi128ELi128ELi8ES3_EELb0ELb0ELb1ELb0ELb0ELb0ELb1EEEvNS_16Flash_bwd_paramsE,"ax",@progbits
	.align	128
        .global         _ZN5flash44flash_bwd_dq_dk_dv_loop_seqk_parallel_kernelI23Flash_bwd_kernel_traitsILi64ELi128ELi128ELi8ELi4ELi4ELi4ELb0ELb0EN7cutlass10bfloat16_tE19Flash_kernel_traitsILi64ELi128ELi128ELi8ES3_EELb0ELb0ELb1ELb0ELb0ELb0ELb1EEEvNS_16Flash_bwd_paramsE
        .type           _ZN5flash44flash_bwd_dq_dk_dv_loop_seqk_parallel_kernelI23Flash_bwd_kernel_traitsILi64ELi128ELi128ELi8ELi4ELi4ELi4ELb0ELb0EN7cutlass10bfloat16_tE19Flash_kernel_traitsILi64ELi128ELi128ELi8ES3_EELb0ELb0ELb1ELb0ELb0ELb0ELb1EEEvNS_16Flash_bwd_paramsE,@function
        .size           _ZN5flash44flash_bwd_dq_dk_dv_loop_seqk_parallel_kernelI23Flash_bwd_kernel_traitsILi64ELi128ELi128ELi8ELi4ELi4ELi4ELb0ELb0EN7cutlass10bfloat16_tE19Flash_kernel_traitsILi64ELi128ELi128ELi8ES3_EELb0ELb0ELb1ELb0ELb0ELb0ELb1EEEvNS_16Flash_bwd_paramsE,(.L_x_2492 - _ZN5flash44flash_bwd_dq_dk_dv_loop_seqk_parallel_kernelI23Flash_bwd_kernel_traitsILi64ELi128ELi128ELi8ELi4ELi4ELi4ELb0ELb0EN7cutlass10bfloat16_tE19Flash_kernel_traitsILi64ELi128ELi128ELi8ES3_EELb0ELb0ELb1ELb0ELb0ELb0ELb1EEEvNS_16Flash_bwd_paramsE)
        .other          _ZN5flash44flash_bwd_dq_dk_dv_loop_seqk_parallel_kernelI23Flash_bwd_kernel_traitsILi64ELi128ELi128ELi8ELi4ELi4ELi4ELb0ELb0EN7cutlass10bfloat16_tE19Flash_kernel_traitsILi64ELi128ELi128ELi8ES3_EELb0ELb0ELb1ELb0ELb0ELb0ELb1EEEvNS_16Flash_bwd_paramsE,@"STO_CUDA_ENTRY STV_DEFAULT"
_ZN5flash44flash_bwd_dq_dk_dv_loop_seqk_parallel_kernelI23Flash_bwd_kernel_traitsILi64ELi128ELi128ELi8ELi4ELi4ELi4ELb0ELb0EN7cutlass10bfloat16_tE19Flash_kernel_traitsILi64ELi128ELi128ELi8ES3_EELb0ELb0ELb1ELb0ELb0ELb0ELb1EEEvNS_16Flash_bwd_paramsE:
.text._ZN5flash44flash_bwd_dq_dk_dv_loop_seqk_parallel_kernelI23Flash_bwd_kernel_traitsILi64ELi128ELi128ELi8ELi4ELi4ELi4ELb0ELb0EN7cutlass10bfloat16_tE19Flash_kernel_traitsILi64ELi128ELi128ELi8ES3_EELb0ELb0ELb1ELb0ELb0ELb0ELb1EEEvNS_16Flash_bwd_paramsE:
        /* <DEDUP_REMOVED lines=24> */
[----:B------:R-:W-:Y:S02]  /*0180*/  LEA.HI R3, R14, R15, RZ, 0x4 ;  /* 0x0000000f0e037211 */ /* 0x000fe400078f20ff */
[--C-:B------:R-:W-:Y:S01]  /*0190*/  SHF.R.S32.HI R6, RZ, 0x5, R5.reuse ;  /* 0x00000005ff067819 */ /* 0x100fe20000011405 */
[----:B----4-:R-:W-:Y:S01]  /*01a0*/  USHF.L.U32 UR5, UR49, 0x7, URZ ;  /* 0x0000000731057899 */ /* 0x010fe2000800063f */
[----:B------:R-:W-:Y:S02]  /*01b0*/  SHF.R.S32.HI R0, RZ, 0x1f, R5 ;  /* 0x0000001fff007819 */ /* 0x000fe40000011405 */
[----:B------:R-:W-:Y:S02]  /*01c0*/  SHF.R.S32.HI R4, RZ, 0x4, R3 ;  /* 0x00000004ff047819 */ /* 0x000fe40000011403 */
[----:B------:R-:W-:-:S02]  /*01d0*/  LEA.HI R0, R0, R6, RZ, 0x2 ;  /* 0x0000000600007211 */ /* 0x000fc400078f10ff */
[C---:B------:R-:W-:Y:S02]  /*01e0*/  LEA.HI R2, R3.reuse, R4, RZ, 0x1 ;  /* 0x0000000403027211 */ /* 0x040fe400078f08ff */
        /* <DEDUP_REMOVED lines=27> */
[----:B------:R-:W-:Y:S01]  /*03a0*/  LEA.HI R13, R9, R4, RZ, 0x3 ;  /* 0x00000004090d7211 */ /* 0x000fe200078f18ff */
[----:B------:R-:W-:Y:S01]  /*03b0*/  IMAD.SHL.U32 R9, R12, 0x10, RZ ;  /* 0x000000100c097824 */ /* 0x000fe200078e00ff */
[----:B------:R-:W-:Y:S01]  /*03c0*/  LEA.HI R10, R7, R2, RZ, 0x2 ;  /* 0x00000002070a7211 */ /* 0x000fe200078f10ff */
[----:B------:R-:W-:Y:S01]  /*03d0*/  IMAD.SHL.U32 R3, R3, 0x8, RZ ;  /* 0x0000000803037824 */ /* 0x000fe200078e00ff */
[----:B------:R-:W-:Y:S02]  /*03e0*/  LOP3.LUT R2, R13, 0xfffffff8, RZ, 0xc0, !PT ;  /* 0xfffffff80d027812 */ /* 0x000fe400078ec0ff */
[----:B------:R-:W-:-:S02]  /*03f0*/  LOP3.LUT P4, RZ, R0, 0x2, RZ, 0xc0, !PT ;  /* 0x0000000200ff7812 */ /* 0x000fc4000788c0ff */
[C---:B------:R-:W-:Y:S01]  /*0400*/  LOP3.LUT P3, RZ, R0.reuse, 0x4, RZ, 0xc0, !PT ;  /* 0x0000000400ff7812 */ /* 0x040fe2000786c0ff */
[----:B------:R-:W-:Y:S01]  /*0410*/  IMAD.SHL.U32 R0, R0, 0x40, RZ ;  /* 0x0000004000007824 */ /* 0x000fe200078e00ff */
[----:B------:R-:W-:Y:S01]  /*0420*/  LEA.HI R6, R14, R15, RZ, 0x7 ;  /* 0x0000000f0e067211 */ /* 0x000fe200078f38ff */
[----:B------:R-:W-:Y:S01]  /*0430*/  IMAD.IADD R14, R4, 0x1, -R2 ;  /* 0x00000001040e7824 */ /* 0x000fe200078e0a02 */
[----:B------:R-:W-:Y:S01]  /*0440*/  LOP3.LUT R2, R5, 0xfffffe00, R3, 0xf8, !PT ;  /* 0xfffffe0005027812 */ /* 0x000fe200078ef803 */
[----:B------:R-:W-:Y:S01]  /*0450*/  IMAD.SHL.U32 R4, R12, 0x200, RZ ;  /* 0x000002000c047824 */ /* 0x000fe200078e00ff */
[----:B------:R-:W-:Y:S02]  /*0460*/  LOP3.LUT R0, R0, 0x1c0, RZ, 0xc0, !PT ;  /* 0x000001c000007812 */ /* 0x000fe400078ec0ff */
[----:B------:R-:W-:Y:S01]  /*0470*/  SHF.R.S32.HI R3, RZ, 0x7, R6 ;  /* 0x00000007ff037819 */ /* 0x000fe20000011406 */
[----:B------:R1:W-:Y:S01]  /*0480*/  STL [R1+0x40], R2 ;  /* 0x0000400201007387 */ /* 0x0003e20000100800 */
[----:B------:R-:W-:-:S02]  /*0490*/  LOP3.LUT R187, R0, 0x8, R17, 0xf8, !PT ;  /* 0x0000000800bb7812 */ /* 0x000fc400078ef811 */
[----:B------:R-:W-:Y:S02]  /*04a0*/  SHF.R.U32.HI R5, RZ, 0x3, R0 ;  /* 0x00000003ff057819 */ /* 0x000fe40000011600 */
[----:B------:R-:W-:Y:S02]  /*04b0*/  LOP3.LUT R7, R8, 0x1, RZ, 0xc0, !PT ;  /* 0x0000000108077812 */ /* 0x000fe400078ec0ff */
[----:B------:R-:W-:Y:S02]  /*04c0*/  LOP3.LUT R187, R187, R5, RZ, 0x3c, !PT ;  /* 0x00000005bbbb7212 */ /* 0x000fe400078e3cff */
[----:B------:R-:W-:Y:S01]  /*04d0*/  ISETP.NE.U32.AND P0, PT, R7, 0x1, PT ;  /* 0x000000010700780c */ /* 0x000fe20003f05070 */
[----:B------:R-:W-:Y:S01]  /*04e0*/  IMAD.SHL.U32 R7, R14, 0x40, RZ ;  /* 0x000000400e077824 */ /* 0x000fe200078e00ff */
[----:B------:R-:W-:Y:S02]  /*04f0*/  SEL R188, R236, 0xffffffe0, !P4 ;  /* 0xffffffe0ecbc7807 */ /* 0x000fe40006000000 */
[----:B------:R-:W-:-:S02]  /*0500*/  R2P PR, R8, 0x6 ;  /* 0x0000000608007804 */ /* 0x000fc40000000000 */
[----:B------:R-:W-:-:S03]  /*0510*/  SEL R234, R234, 0x10, !P0 ;  /* 0x00000010eaea7807 */ /* 0x000fc60004000000 */
[----:B------:R-:W-:Y:S01]  /*0520*/  SEL R236, R236, 0xffffffe0, !P1 ;  /* 0xffffffe0ecec7807 */ /* 0x000fe20004800000 */
[----:B-1----:R-:W-:-:S05]  /*0530*/  IMAD.SHL.U32 R2, R11, 0x10, RZ ;  /* 0x000000100b027824 */ /* 0x002fca00078e00ff */
[----:B------:R-:W-:Y:S01]  /*0540*/  LOP3.LUT R6, R0, 0x30, R2, 0xf8, !PT ;  /* 0x0000003000067812 */ /* 0x000fe200078ef802 */
[----:B------:R-:W-:Y:S01]  /*0550*/  IMAD R0, R3, 0x1000, R4 ;  /* 0x0000100003007824 */ /* 0x000fe200078e0204 */
[----:B------:R-:W-:Y:S02]  /*0560*/  LEA.HI.SX32 R2, R10, R2, 0x1e ;  /* 0x000000020a027211 */ /* 0x000fe400078ff2ff */
[----:B------:R-:W-:Y:S01]  /*0570*/  LOP3.LUT R6, R6, 0x8, R17, 0xf8, !PT ;  /* 0x0000000806067812 */ /* 0x000fe200078ef811 */
[----:B------:R-:W-:Y:S01]  /*0580*/  IMAD.IADD R187, R0, 0x1, R187 ;  /* 0x0000000100bb7824 */ /* 0x000fe200078e02bb */
[----:B------:R-:W-:Y:S01]  /*0590*/  LOP3.LUT R0, R16, 0x7ffffffc, RZ, 0xc0, !PT ;  /* 0x7ffffffc10007812 */ /* 0x000fe200078ec0ff */
[----:B------:R1:W-:Y:S01]  /*05a0*/  STL [R1+0x28], R2 ;  /* 0x0000280201007387 */ /* 0x0003e20000100800 */
[----:B------:R-:W-:Y:S01]  /*05b0*/  LOP3.LUT R5, R4, R6, R5, 0xf6, !PT ;  /* 0x0000000604057212 */ /* 0x000fe200078ef605 */
[C---:B------:R-:W-:Y:S02]  /*05c0*/  IMAD.SHL.U32 R4, R15.reuse, 0x2, RZ ;  /* 0x000000020f047824 */ /* 0x040fe400078e00ff */
[----:B------:R-:W-:-:S02]  /*05d0*/  IMAD.IADD R0, R15, 0x1, -R0 ;  /* 0x000000010f007824 */ /* 0x000fc400078e0a00 */
[----:B------:R-:W-:Y:S01]  /*05e0*/  IMAD.SHL.U32 R187, R187, 0x2, RZ ;  /* 0x00000002bbbb7824 */ /* 0x000fe200078e00ff */
[----:B------:R-:W-:-:S05]  /*05f0*/  LOP3.LUT R4, R4, 0x6, RZ, 0xc0, !PT ;  /* 0x0000000604047812 */ /* 0x000fca00078ec0ff */
[----:B------:R-:W-:-:S05]  /*0600*/  IMAD R6, R3, 0x40, R4 ;  /* 0x0000004003067824 */ /* 0x000fca00078e0204 */
[----:B------:R2:W-:Y:S01]  /*0610*/  STL [R1+0x44], R6 ;  /* 0x0000440601007387 */ /* 0x0005e20000100800 */
[----:B-1----:R-:W-:Y:S02]  /*0620*/  IMAD.SHL.U32 R2, R8, 0x40, RZ ;  /* 0x0000004008027824 */ /* 0x002fe400078e00ff */
[----:B------:R-:W-:-:S03]  /*0630*/  IMAD.SHL.U32 R8, R0, 0x2, RZ ;  /* 0x0000000200087824 */ /* 0x000fc600078e00ff */
[----:B------:R-:W-:Y:S01]  /*0640*/  LOP3.LUT R0, R2, 0x1c0, RZ, 0xc0, !PT ;  /* 0x000001c002007812 */ /* 0x000fe200078ec0ff */
[C---:B------:R-:W-:Y:S02]  /*0650*/  IMAD.SHL.U32 R2, R3.reuse, 0x8, RZ ;  /* 0x0000000803027824 */ /* 0x040fe400078e00ff */
[----:B------:R-:W-:Y:S01]  /*0660*/  IMAD R4, R3, 0x2000, R8 ;  /* 0x0000200003047824 */ /* 0x000fe200078e0208 */
[----:B------:R-:W-:Y:S02]  /*0670*/  SHF.R.U32.HI R3, RZ, 0x3, R0 ;  /* 0x00000003ff037819 */ /* 0x000fe40000011600 */
[----:B------:R-:W-:Y:S01]  /*0680*/  LOP3.LUT R2, R2, 0x8, RZ, 0xc0, !PT ;  /* 0x0000000802027812 */ /* 0x000fe200078ec0ff */
[----:B------:R-:W-:-:S03]  /*0690*/  IMAD R4, R11, 0x400, R4 ;  /* 0x000004000b047824 */ /* 0x000fc600078e0204 */
[----:B------:R-:W-:Y:S02]  /*06a0*/  LOP3.LUT R10, R2, 0x10, R9, 0xf8, !PT ;  /* 0x00000010020a7812 */ /* 0x000fe400078ef809 */
[CC--:B--2---:R-:W-:Y:S02]  /*06b0*/  LOP3.LUT R6, R3.reuse, R0.reuse, RZ, 0xfc, !PT ;  /* 0x0000000003067212 */ /* 0x0c4fe400078efcff */
[----:B------:R-:W-:Y:S01]  /*06c0*/  LOP3.LUT R9, R3, R0, R2, 0x1e, !PT ;  /* 0x0000000003097212 */ /* 0x000fe200078e1e02 */
[----:B------:R-:W-:Y:S01]  /*06d0*/  IMAD R0, R11, 0x400, R8 ;  /* 0x000004000b007824 */ /* 0x000fe200078e0208 */
[----:B------:R-:W-:Y:S01]  /*06e0*/  LOP3.LUT R2, R7, 0x1c0, RZ, 0xc0, !PT ;  /* 0x000001c007027812 */ /* 0x000fe200078ec0ff */
[----:B------:R-:W-:Y:S02]  /*06f0*/  IMAD.IADD R233, R6, 0x1, R4 ;  /* 0x0000000106e97824 */ /* 0x000fe400078e0204 */
[----:B------:R-:W-:Y:S01]  /*0700*/  IMAD.SHL.U32 R6, R12, 0x8, RZ ;  /* 0x000000080c067824 */ /* 0x000fe200078e00ff */
[----:B------:R-:W-:Y:S01]  /*0710*/  SHF.R.U32.HI R3, RZ, 0x3, R2 ;  /* 0x00000003ff037819 */ /* 0x000fe20000011602 */
[----:B------:R-:W-:Y:S01]  /*0720*/  IMAD.SHL.U32 R4, R13, 0x40, RZ ;  /* 0x000000400d047824 */ /* 0x000fe200078e00ff */
[----:B------:R-:W-:Y:S01]  /*0730*/  LEA R233, R233, UR4, 0x1 ;  /* 0x00000004e9e97c11 */ /* 0x000fe2000f8e08ff */
[----:B------:R-:W-:Y:S01]  /*0740*/  IMAD.IADD R9, R0, 0x1, R9 ;  /* 0x0000000100097824 */ /* 0x000fe200078e0209 */
[----:B------:R-:W-:-:S02]  /*0750*/  LOP3.LUT R6, R2, 0x8, R6, 0xf8, !PT ;  /* 0x0000000802067812 */ /* 0x000fc400078ef806 */
[----:B------:R-:W-:Y:S01]  /*0760*/  LOP3.LUT R0, R4, 0xfffffe00, RZ, 0xc0, !PT ;  /* 0xfffffe0004007812 */ /* 0x000fe200078ec0ff */
[----:B------:R-:W-:Y:S01]  /*0770*/  IMAD.IADD R235, R233, 0x1, R234 ;  /* 0x00000001e9eb7824 */ /* 0x000fe200078e02ea */
[----:B------:R-:W-:Y:S01]  /*0780*/  LOP3.LUT R2, R3, R10, R2, 0x1e, !PT ;  /* 0x0000000a03027212 */ /* 0x000fe200078e1e02 */
[----:B------:R-:W-:Y:S01]  /*0790*/  IMAD.IADD R239, R233, 0x1, R236 ;  /* 0x00000001e9ef7824 */ /* 0x000fe200078e02ec */
[----:B------:R-:W-:Y:S01]  /*07a0*/  LOP3.LUT R3, R6, R3, RZ, 0x3c, !PT ;  /* 0x0000000306037212 */ /* 0x000fe200078e3cff */
[----:B------:R-:W-:Y:S01]  /*07b0*/  IMAD R4, R11, 0x400, R0 ;  /* 0x000004000b047824 */ /* 0x000fe200078e0200 */
[----:B------:R-:W-:Y:S01]  /*07c0*/  LOP3.LUT R192, R2, R0, RZ, 0xfc, !PT ;  /* 0x0000000002c07212 */ /* 0x000fe200078efcff */
[----:B------:R-:W-:Y:S01]  /*07d0*/  IMAD.U32 R0, RZ, RZ, UR6 ;  /* 0x00000006ff007e24 */ /* 0x000fe2000f8e00ff */
[----:B------:R-:W-:Y:S01]  /*07e0*/  USHF.R.S32.HI UR6, URZ, 0x1f, UR49 ;  /* 0x0000001f3f067899 */ /* 0x000fe20008011431 */
[----:B------:R-:W-:Y:S01]  /*07f0*/  IMAD.U32 R2, RZ, RZ, UR5 ;  /* 0x00000005ff027e24 */ /* 0x000fe2000f8e00ff */
[----:B------:R-:W-:Y:S01]  /*0800*/  USHF.R.S32.HI UR5, URZ, 0x1f, UR58 ;  /* 0x0000001f3f057899 */ /* 0x000fe2000801143a */
[----:B------:R-:W-:-:S02]  /*0810*/  IMAD.MOV.U32 R0, RZ, RZ, 0x40 ;  /* 0x00000040ff007424 */ /* 0x000fc400078e00ff */
[----:B------:R-:W-:Y:S02]  /*0820*/  IMAD.IADD R193, R4, 0x1, R3 ;  /* 0x0000000104c17824 */ /* 0x000fe400078e0203 */
        /* <DEDUP_REMOVED lines=11> */
[----:B------:R-:W-:Y:S01]  /*08e0*/  LEA R3, R5, UR4, 0x1 ;  /* 0x0000000405037c11 */ /* 0x000fe2000f8e08ff */
[--C-:B------:R-:W-:Y:S01]  /*08f0*/  IMAD.IADD R6, R0, 0x1, R8.reuse ;  /* 0x0000000100067824 */ /* 0x100fe200078e0208 */
[----:B------:R-:W-:Y:S01]  /*0900*/  STL [R1+0x48], R8 ;  /* 0x0000480801007387 */ /* 0x000fe20000100800 */
[----:B------:R-:W-:Y:S01]  /*0910*/  IMAD.IADD R7, R236, 0x1, R8 ;  /* 0x00000001ec077824 */ /* 0x000fe200078e0208 */
[----:B------:R-:W-:Y:S01]  /*0920*/  UIADD3 UR5, UR4, 0xc000, URZ ;  /* 0x0000c00004057890 */ /* 0x000fe2000fffe03f */
[C---:B------:R-:W-:Y:S01]  /*0930*/  VIADD R11, R8.reuse, 0x420 ;  /* 0x00000420080b7836 */ /* 0x040fe20000000000 */
[----:B------:R-:W-:Y:S01]  /*0940*/  STL [R1+0x5c], R6 ;  /* 0x00005c0601007387 */ /* 0x000fe20000100800 */
[----:B------:R-:W-:-:S02]  /*0950*/  IMAD.IADD R5, R8, 0x1, R2 ;  /* 0x0000000108057824 */ /* 0x000fc400078e0202 */
[C---:B------:R-:W-:Y:S01]  /*0960*/  VIADD R4, R8.reuse, 0x2020 ;  /* 0x0000202008047836 */ /* 0x040fe20000000000 */
[----:B------:R1:W-:Y:S01]  /*0970*/  STL [R1+0x78], R7 ;  /* 0x0000780701007387 */ /* 0x0003e20000100800 */
[C---:B------:R-:W-:Y:S02]  /*0980*/  @P1 VIADD R11, R8.reuse, 0x3e0 ;  /* 0x000003e0080b1836 */ /* 0x040fe40000000000 */
[C---:B------:R-:W-:Y:S01]  /*0990*/  VIADD R10, R8.reuse, 0x2420 ;  /* 0x00002420080a7836 */ /* 0x040fe20000000000 */
[----:B------:R-:W-:Y:S01]  /*09a0*/  STL [R1+0x58], R5 ;  /* 0x0000580501007387 */ /* 0x000fe20000100800 */
[C---:B------:R-:W-:Y:S02]  /*09b0*/  @P1 VIADD R4, R8.reuse, 0x1fe0 ;  /* 0x00001fe008041836 */ /* 0x040fe40000000000 */
[C---:B------:R-:W-:Y:S01]  /*09c0*/  VIADD R9, R8.reuse, 0x2040 ;  /* 0x0000204008097836 */ /* 0x040fe20000000000 */
[----:B------:R-:W-:Y:S01]  /*09d0*/  STL [R1+0x64], R11 ;  /* 0x0000640b01007387 */ /* 0x000fe20000100800 */
[----:B------:R-:W-:-:S02]  /*09e0*/  @P1 VIADD R10, R8, 0x23e0 ;  /* 0x000023e0080a1836 */ /* 0x000fc40000000000 */
[----:B------:R-:W-:Y:S01]  /*09f0*/  @P2 VIADD R9, R8, 0x1fc0 ;  /* 0x00001fc008092836 */ /* 0x000fe20000000000 */
[----:B------:R-:W-:Y:S01]  /*0a00*/  STL [R1+0x4c], R4 ;  /* 0x00004c0401007387 */ /* 0x000fe20000100800 */
[C---:B------:R-:W-:Y:S02]  /*0a10*/  IMAD.IADD R186, R189.reuse, 0x1, R186 ;  /* 0x00000001bdba7824 */ /* 0x040fe400078e02ba */
[----:B------:R-:W-:Y:S01]  /*0a20*/  IMAD.IADD R234, R234, 0x1, R232 ;  /* 0x00000001eaea7824 */ /* 0x000fe200078e02e8 */
[----:B------:R-:W-:Y:S01]  /*0a30*/  STL [R1+0x60], R10 ;  /* 0x0000600a01007387 */ /* 0x000fe20000100800 */
[----:B------:R-:W-:Y:S02]  /*0a40*/  IMAD.IADD R189, R189, 0x1, R188 ;  /* 0x00000001bdbd7824 */ /* 0x000fe400078e02bc */
[----:B------:R-:W-:Y:S01]  /*0a50*/  IMAD.IADD R237, R236, 0x1, R232 ;  /* 0x00000001eced7824 */ /* 0x000fe200078e02e8 */
[----:B------:R-:W-:Y:S01]  /*0a60*/  STL [R1+0x54], R9 ;  /* 0x0000540901007387 */ /* 0x000fe20000100800 */
[----:B------:R-:W-:-:S02]  /*0a70*/  IMAD.IADD R188, R188, 0x1, R186 ;  /* 0x00000001bcbc7824 */ /* 0x000fc400078e02ba */
        /* <DEDUP_REMOVED lines=12> */
.L_x_2014:
        /* <DEDUP_REMOVED lines=67> */
.L_x_1936:
        /* <DEDUP_REMOVED lines=16> */
[----:B------:R-:W-:Y:S01]  /*1070*/  UIADD3 UR9, UR15, 0x80, UR32 ;  /* 0x000000800f097890 */ /* 0x000fe2000fffe020 */
[----:B------:R-:W-:Y:S01]  /*1080*/  @!UP2 ULDC.64 UR12, c[0x0][0x418] ;  /* 0x00010600000caab9 */ /* 0x000fe20000000a00 */
[----:B------:R-:W-:Y:S01]  /*1090*/  ULDC.64 UR30, c[0x0][0x240] ;  /* 0x00009000001e7ab9 */ /* 0x000fe20000000a00 */
[----:B------:R-:W-:Y:S01]  /*10a0*/  @!UP2 UIMAD.WIDE.U32 UR44, UR49, UR12, URZ ;  /* 0x0000000c312ca2a5 */ /* 0x000fe2000f8e003f */
[----:B------:R-:W-:-:S03]  /*10b0*/  ULDC UR60, c[0x0][0x2d4] ;  /* 0x0000b500003c7ab9 */ /* 0x000fc60000000800 */
[----:B------:R-:W-:Y:S01]  /*10c0*/  @UP1 ULDC.64 UR26, c[0x0][0x248] ;  /* 0x00009200001a1ab9 */ /* 0x000fe20000000a00 */
[----:B------:R-:W-:Y:S02]  /*10d0*/  UIMAD.WIDE.U32 UR18, UR6, UR30, URZ ;  /* 0x0000001e061272a5 */ /* 0x000fe4000f8e003f */
[----:B------:R-:W-:Y:S01]  /*10e0*/  USHF.R.S32.HI UR36, URZ, 0x1f, UR60 ;  /* 0x0000001f3f247899 */ /* 0x000fe2000801143c */
[----:B-1----:R-:W-:Y:S01]  /*10f0*/  IABS R6, R7 ;  /* 0x0000000700067213 */ /* 0x002fe20000000000 */
[----:B------:R-:W-:Y:S01]  /*1100*/  USHF.L.U32 UR14, UR49, 0x7, URZ ;  /* 0x00000007310e7899 */ /* 0x000fe2000800063f */
[----:B------:R-:W-:Y:S01]  /*1110*/  ISETP.NE.AND P3, PT, R7, RZ, PT ;  /* 0x000000ff0700720c */ /* 0x000fe20003f65270 */
[----:B------:R-:W-:Y:S01]  /*1120*/  USEL UR57, UR24, UR18, !UP2 ;  /* 0x0000001218397287 */ /* 0x000fe2000d000000 */
[----:B------:R-:W1:Y:S01]  /*1130*/  I2F.RP R4, R6 ;  /* 0x0000000600047306 */ /* 0x000e620000209400 */
[----:B------:R-:W-:Y:S01]  /*1140*/  ULDC UR48, c[0x0][0x2dc] ;  /* 0x0000b70000307ab9 */ /* 0x000fe20000000800 */
[----:B------:R-:W-:Y:S01]  /*1150*/  ULDC UR40, c[0x0][0x270] ;  /* 0x00009c0000287ab9 */ /* 0x000fe20000000800 */
[----:B------:R-:W-:-:S02]  /*1160*/  USEL UR35, UR14, URZ, UP0 ;  /* 0x0000003f0e237287 */ /* 0x000fc40008000000 */
[----:B--2---:R-:W-:Y:S02]  /*1170*/  UIMAD.WIDE.U32 UR38, UR7, UR16, URZ ;  /* 0x00000010072672a5 */ /* 0x004fe4000f8e003f */
[----:B------:R-:W-:Y:S02]  /*1180*/  USHF.L.U64.HI UR22, UR49, 0x7, UR59 ;  /* 0x0000000731167899 */ /* 0x000fe4000801023b */
[----:B------:R-:W-:Y:S02]  /*1190*/  UIMAD UR52, UR7, UR17, UR39 ;  /* 0x00000011073472a4 */ /* 0x000fe4000f8e0227 */
[----:B------:R-:W-:Y:S01]  /*11a0*/  @!UP2 UIMAD UR7, UR59, UR12, URZ ;  /* 0x0000000c3b07a2a4 */ /* 0x000fe2000f8e023f */
[----:B------:R-:W-:Y:S02]  /*11b0*/  @UP2 ULDC.64 UR16, c[0x0][0x420] ;  /* 0x0001080000102ab9 */ /* 0x000fe40000000a00 */
[----:B------:R-:W-:Y:S01]  /*11c0*/  ULDC UR12, c[0x0][0x394] ;  /* 0x0000e500000c7ab9 */ /* 0x000fe20000000800 */
[----:B-1----:R-:W1:Y:S01]  /*11d0*/  MUFU.RCP R4, R4 ;  /* 0x0000000400047308 */ /* 0x002e620000001000 */
[----:B------:R-:W-:-:S02]  /*11e0*/  @!UP2 UIMAD UR28, UR49, UR13, UR7 ;  /* 0x0000000d311ca2a4 */ /* 0x000fc4000f8e0207 */
[----:B------:R-:W-:Y:S02]  /*11f0*/  UIADD3 UR7, UR15, 0x7f, URZ ;  /* 0x0000007f0f077890 */ /* 0x000fe4000fffe03f */
[----:B------:R-:W-:Y:S02]  /*1200*/  UIADD3 UR12, UR9, UR12, -UR8 ;  /* 0x0000000c090c7290 */ /* 0x000fe4000fffe808 */
[----:B------:R-:W-:Y:S02]  /*1210*/  USHF.R.S32.HI UR13, URZ, 0x1f, UR7 ;  /* 0x0000001f3f0d7899 */ /* 0x000fe40008011407 */
[----:B------:R-:W-:Y:S02]  /*1220*/  @UP1 UIADD3 UR9, UR23, UR34, URZ ;  /* 0x0000002217091290 */ /* 0x000fe4000fffe03f */
[----:B------:R-:W-:Y:S02]  /*1230*/  ULEA.HI UR33, UR13, UR7, URZ, 0x7 ;  /* 0x000000070d217291 */ /* 0x000fe4000f8f383f */
[----:B------:R-:W-:-:S02]  /*1240*/  UIADD3 UR7, UR12, 0x7f, URZ ;  /* 0x0000007f0c077890 */ /* 0x000fc4000fffe03f */
[----:B------:R-:W-:Y:S01]  /*1250*/  @UP1 UIMAD.WIDE.U32 UR12, UR9, UR26, URZ ;  /* 0x0000001a090c12a5 */ /* 0x000fe2000f8e003f */
[----:B-1----:R-:W-:Y:S01]  /*1260*/  VIADD R4, R4, 0xffffffe ;  /* 0x0ffffffe04047836 */ /* 0x002fe20000000000 */
[----:B------:R-:W-:Y:S02]  /*1270*/  @UP1 UIMAD UR9, UR9, UR27, URZ ;  /* 0x0000001b090912a4 */ /* 0x000fe4000f8e023f */
[----:B------:R-:W-:Y:S01]  /*1280*/  @UP2 UIMAD.WIDE.U32 UR46, UR6, UR16, URZ ;  /* 0x00000010062e22a5 */ /* 0x000fe2000f8e003f */
[----:B------:R-:W1:Y:S01]  /*1290*/  F2I.FTZ.U32.TRUNC.NTZ R5, R4 ;  /* 0x0000000400057305 */ /* 0x000e62000021f000 */
[----:B------:R-:W-:Y:S02]  /*12a0*/  @UP1 UIADD3 UR43, UR13, UR9, URZ ;  /* 0x000000090d2b1290 */ /* 0x000fe4000fffe03f */
[----:B------:R-:W-:Y:S01]  /*12b0*/  USHF.R.S32.HI UR9, URZ, 0x1f, UR7 ;  /* 0x0000001f3f097899 */ /* 0x000fe20008011407 */
[----:B------:R-:W-:Y:S01]  /*12c0*/  ULDC.U8 UR39, c[0x0][0x3d8] ;  /* 0x0000f60000277ab9 */ /* 0x000fe20000000000 */
[----:B------:R-:W-:-:S02]  /*12d0*/  ULDC.U8 UR16, c[0x0][0x480] ;  /* 0x0001200000107ab9 */ /* 0x000fc40000000000 */
[----:B------:R-:W-:Y:S02]  /*12e0*/  ULEA.HI UR24, UR9, UR7, URZ, 0x7 ;  /* 0x0000000709187291 */ /* 0x000fe4000f8f383f */
[----:B------:R-:W-:Y:S02]  /*12f0*/  UISETP.NE.AND UP3, UPT, UR39, URZ, UPT ;  /* 0x0000003f2700728c */ /* 0x000fe4000bf65270 */
[----:B------:R-:W-:Y:S02]  /*1300*/  UIMAD UR7, UR36, UR49, URZ ;  /* 0x00000031240772a4 */ /* 0x000fe4000f8e023f */
[----:B------:R-:W-:Y:S01]  /*1310*/  @UP2 UIMAD UR51, UR6, UR17, UR47 ;  /* 0x00000011063322a4 */ /* 0x000fe2000f8e022f */
[----:B-1----:R-:W-:Y:S01]  /*1320*/  IMAD.MOV R0, RZ, RZ, -R5 ;  /* 0x000000ffff007224 */ /* 0x002fe200078e0a05 */
[----:B------:R-:W-:Y:S01]  /*1330*/  UIMAD UR14, UR6, UR31, URZ ;  /* 0x0000001f060e72a4 */ /* 0x000fe2000f8e023f */
[----:B------:R-:W-:Y:S01]  /*1340*/  IMAD.MOV.U32 R4, RZ, RZ, RZ ;  /* 0x000000ffff047224 */ /* 0x000fe200078e00ff */
[----:B------:R-:W-:Y:S01]  /*1350*/  @UP1 UMOV UR41, UR12 ;  /* 0x0000000c00291c82 */ /* 0x000fe20008000000 */
[----:B------:R-:W-:Y:S01]  /*1360*/  IMAD R0, R0, R6, RZ ;  /* 0x0000000600007224 */ /* 0x000fe200078e02ff */
[----:B------:R-:W-:-:S02]  /*1370*/  UISETP.NE.AND UP6, UPT, UR16, URZ, UPT ;  /* 0x0000003f1000728c */ /* 0x000fc4000bfc5270 */
[----:B------:R-:W-:Y:S01]  /*1380*/  UIMAD.WIDE UR12, UR48, UR40, URZ ;  /* 0x00000028300c72a5 */ /* 0x000fe2000f8e023f */
[----:B------:R-:W-:Y:S01]  /*1390*/  IMAD.HI.U32 R0, R5, R0, R4 ;  /* 0x0000000005007227 */ /* 0x000fe200078e0004 */
[----:B------:R-:W-:Y:S02]  /*13a0*/  UIMAD.WIDE.U32 UR16, UR49, UR60, URZ ;  /* 0x0000003c311072a5 */ /* 0x000fe4000f8e003f */
[----:B------:R-:W-:Y:S02]  /*13b0*/  UIMAD UR7, UR59, UR60, UR7 ;  /* 0x0000003c3b0772a4 */ /* 0x000fe4000f8e0207 */
[----:B------:R-:W-:Y:S01]  /*13c0*/  UIADD3 UR50, UR25, UR20, URZ ;  /* 0x0000001419327290 */ /* 0x000fe2000fffe03f */
[----:B------:R-:W-:Y:S01]  /*13d0*/  IMAD.HI.U32 R0, R0, R2, RZ ;  /* 0x0000000200007227 */ /* 0x000fe200078e00ff */
[----:B------:R-:W-:Y:S02]  /*13e0*/  USEL UR25, UR22, URZ, UP0 ;  /* 0x0000003f16197287 */ /* 0x000fe40008000000 */
[----:B------:R-:W-:-:S02]  /*13f0*/  @UP2 UIADD3 UR50, UR19, UR14, URZ ;  /* 0x0000000e13322290 */ /* 0x000fc4000fffe03f */
[----:B------:R-:W-:Y:S01]  /*1400*/  IADD3 R4, -R0, RZ, RZ ;  /* 0x000000ff00047210 */ /* 0x000fe20007ffe1ff */
[----:B------:R-:W-:Y:S02]  /*1410*/  UIMAD.WIDE.U32 UR18, UR12, UR16, URZ ;  /* 0x000000100c1272a5 */ /* 0x000fe4000f8e003f */
[----:B------:R-:W-:Y:S02]  /*1420*/  UIMAD UR22, UR13, UR16, URZ ;  /* 0x000000100d1672a4 */ /* 0x000fe4000f8e023f */
[C---:B------:R-:W-:Y:S01]  /*1430*/  IMAD R2, R6.reuse, R4, R2 ;  /* 0x0000000406027224 */ /* 0x040fe200078e0202 */
[----:B------:R-:W-:Y:S01]  /*1440*/  UIADD3 UR16, UR17, UR7, URZ ;  /* 0x0000000711107290 */ /* 0x000fe2000fffe03f */
[----:B------:R-:W-:Y:S01]  /*1450*/  ULDC UR37, c[0x0][0x2c4] ;  /* 0x0000b10000257ab9 */ /* 0x000fe20000000800 */
[----:B------:R-:W-:Y:S02]  /*1460*/  USHF.R.S32.HI UR9, URZ, 0x7, UR33 ;  /* 0x000000073f097899 */ /* 0x000fe40008011421 */
[----:B------:R-:W-:Y:S01]  /*1470*/  ISETP.GT.U32.AND P1, PT, R6, R2, PT ;  /* 0x000000020600720c */ /* 0x000fe20003f24070 */
[----:B------:R-:W-:-:S02]  /*1480*/  USHF.R.S32.HI UR7, URZ, 0x7, UR24 ;  /* 0x000000073f077899 */ /* 0x000fc40008011418 */
[----:B------:R-:W-:Y:S02]  /*1490*/  @UP3 UIMAD UR20, UR49, UR37, URZ ;  /* 0x00000025311432a4 */ /* 0x000fe4000f8e023f */
[----:B------:R-:W-:Y:S02]  /*14a0*/  UISETP.LT.AND UP0, UPT, UR9, UR7, UPT ;  /* 0x000000070900728c */ /* 0x000fe4000bf01270 */
[----:B------:R-:W-:Y:S02]  /*14b0*/  @UP3 USEL UR17, UR20, UR6, !UP2 ;  /* 0x0000000614113287 */ /* 0x000fe4000d000000 */
[----:B------:R-:W-:Y:S02]  /*14c0*/  @!UP3 UIMAD UR20, UR49, UR40, UR58 ;  /* 0x000000283114b2a4 */ /* 0x000fe4000f8e023a */
[----:B------:R-:W-:Y:S02]  /*14d0*/  USEL UR40, UR9, UR7, UP0 ;  /* 0x0000000709287287 */ /* 0x000fe40008000000 */
[----:B------:R-:W-:Y:S01]  /*14e0*/  @!P1 IMAD.IADD R2, R2, 0x1, -R6 ;  /* 0x0000000102029824 */ /* 0x000fe200078e0a06 */
[----:B------:R-:W-:Y:S01]  /*14f0*/  @UP3 ULDC UR14, c[0x0][0x2e4] ;  /* 0x0000b900000e3ab9 */ /* 0x000fe20000000800 */
[----:B------:R-:W-:Y:S01]  /*1500*/  @!UP2 UIADD3 UR51, UR45, UR28, URZ ;  /* 0x0000001c2d33a290 */ /* 0x000fe2000fffe03f */
[----:B------:R-:W-:Y:S01]  /*1510*/  @!P1 VIADD R0, R0, 0x1 ;  /* 0x0000000100009836 */ /* 0x000fe20000000000 */
[----:B------:R-:W-:Y:S01]  /*1520*/  ULEA UR7, UR40, 0xffffff80, 0x7 ;  /* 0xffffff8028077891 */ /* 0x000fe2000f8e383f */
[----:B------:R-:W-:Y:S01]  /*1530*/  ISETP.GE.U32.AND P0, PT, R2, R6, PT ;  /* 0x000000060200720c */ /* 0x000fe20003f06070 */
[----:B------:R-:W-:Y:S01]  /*1540*/  @UP3 UIMAD UR28, UR58, UR14, UR17 ;  /* 0x0000000e3a1c32a4 */ /* 0x000fe2000f8e0211 */
[----:B------:R-:W-:Y:S01]  /*1550*/  LOP3.LUT R2, R7, UR58, RZ, 0x3c, !PT ;  /* 0x0000003a07027c12 */ /* 0x000fe2000f8e3cff */
[----:B------:R-:W-:Y:S01]  /*1560*/  UIMAD UR14, UR12, UR16, UR22 ;  /* 0x000000100c0e72a4 */ /* 0x000fe2000f8e0216 */
[----:B------:R-:W-:Y:S01]  /*1570*/  PLOP3.LUT P1, PT, PT, PT, UP1, 0x80, 0x0 ;  /* 0x000000000000781c */ /* 0x000fe20003f2f018 */
[----:B------:R-:W-:Y:S01]  /*1580*/  UIMAD.WIDE.U32 UR16, UR12, UR6, URZ ;  /* 0x000000060c1072a5 */ /* 0x000fe2000f8e003f */
[----:B------:R-:W-:Y:S01]  /*1590*/  ISETP.GE.AND P2, PT, R2, RZ, PT ;  /* 0x000000ff0200720c */ /* 0x000fe20003f46270 */
[----:B------:R-:W-:-:S02]  /*15a0*/  @!UP3 UIMAD UR28, UR20, UR37, URZ ;  /* 0x00000025141cb2a4 */ /* 0x000fc4000f8e023f */
[----:B------:R-:W-:Y:S02]  /*15b0*/  USHF.R.S32.HI UR20, URZ, 0x1f, UR7 ;  /* 0x0000001f3f147899 */ /* 0x000fe40008011407 */
[----:B------:R-:W-:Y:S02]  /*15c0*/  UIADD3 UR9, UP0, UR7, UR35, URZ ;  /* 0x0000002307097290 */ /* 0x000fe4000ff1e03f */
[----:B------:R-:W-:Y:S01]  /*15d0*/  UIMAD UR39, UR58, UR48, URZ ;  /* 0x000000303a2772a4 */ /* 0x000fe2000f8e023f */
[----:B------:R-:W-:Y:S01]  /*15e0*/  @P0 IADD3 R0, R0, 0x1, RZ ;  /* 0x0000000100000810 */ /* 0x000fe20007ffe0ff */
[----:B------:R-:W-:Y:S01]  /*15f0*/  UIADD3 UR48, UR19, UR14, URZ ;  /* 0x0000000e13307290 */ /* 0x000fe2000fffe03f */
[----:B------:R-:W-:Y:S01]  /*1600*/  PLOP3.LUT P0, PT, PT, PT, UP3, 0x80, 0x0 ;  /* 0x000000000000781c */ /* 0x000fe20003f0f038 */
[----:B------:R-:W-:Y:S02]  /*1610*/  USEL UR56, UR18, UR16, !UP2 ;  /* 0x0000001012387287 */ /* 0x000fe4000d000000 */
[----:B------:R-:W-:Y:S01]  /*1620*/  UIMAD UR14, UR13, UR6, URZ ;  /* 0x000000060d0e72a4 */ /* 0x000fe2000f8e023f */
[----:B------:R-:W-:Y:S01]  /*1630*/  IMAD.MOV.U32 R12, RZ, RZ, R0 ;  /* 0x000000ffff0c7224 */ /* 0x000fe200078e0000 */
[----:B------:R-:W-:-:S02]  /*1640*/  UIADD3.X UR16, UR20, UR25, URZ, UP0, !UPT ;  /* 0x0000001914107290 */ /* 0x000fc400087fe43f */
[----:B------:R-:W-:Y:S02]  /*1650*/  UIMAD UR13, UR13, UR9, URZ ;  /* 0x000000090d0d72a4 */ /* 0x000fe4000f8e023f */
[----:B------:R-:W-:Y:S01]  /*1660*/  @UP1 UIADD3 UR29, UR23, UR34, URZ ;  /* 0x00000022171d1290 */ /* 0x000fe2000fffe03f */
[----:B------:R-:W-:Y:S01]  /*1670*/  @!P2 IADD3 R12, -R12, RZ, RZ ;  /* 0x000000ff0c0ca210 */ /* 0x000fe20007ffe1ff */
[----:B------:R-:W-:Y:S01]  /*1680*/  @UP1 ULDC.64 UR24, c[0x0][0x250] ;  /* 0x0000940000181ab9 */ /* 0x000fe20000000a00 */
[----:B------:R-:W-:Y:S01]  /*1690*/  UIMAD.WIDE.U32 UR36, UR12, UR9, URZ ;  /* 0x000000090c2472a5 */ /* 0x000fe2000f8e003f */
[----:B------:R-:W-:Y:S01]  /*16a0*/  @!P3 LOP3.LUT R12, RZ, R7, RZ, 0x33, !PT ;  /* 0x00000007ff0cb212 */ /* 0x000fe200078e33ff */
[----:B------:R-:W-:Y:S02]  /*16b0*/  UIMAD UR9, UR12, UR16, UR13 ;  /* 0x000000100c0972a4 */ /* 0x000fe4000f8e020d */
[----:B------:R-:W-:Y:S02]  /*16c0*/  @UP1 UIMAD.WIDE.U32 UR12, UR29, UR24, URZ ;  /* 0x000000181d0c12a5 */ /* 0x000fe4000f8e003f */
[----:B------:R-:W-:-:S02]  /*16d0*/  @UP2 UIADD3 UR48, UR17, UR14, URZ ;  /* 0x0000000e11302290 */ /* 0x000fc4000fffe03f */
[----:B------:R-:W-:Y:S02]  /*16e0*/  @UP1 UIMAD UR14, UR29, UR25, URZ ;  /* 0x000000191d0e12a4 */ /* 0x000fe4000f8e023f */
[----:B------:R-:W-:Y:S02]  /*16f0*/  USEL UR54, UR52, URZ, UP6 ;  /* 0x0000003f34367287 */ /* 0x000fe4000b000000 */
        /* <DEDUP_REMOVED lines=19> */
.L_x_1938:
        /* <DEDUP_REMOVED lines=13> */
.L_x_1939:
        /* <DEDUP_REMOVED lines=11> */
.L_x_1940:
[----:B------:R-:W-:Y:S02]  /*19b0*/  ULDC UR6, c[0x0][0x270] ;  /* 0x00009c0000067ab9 */ /* 0x000fe40000000800 */
[----:B------:R-:W-:-:S04]  /*19c0*/  UIMAD UR6, UR49, UR6, UR58 ;  /* 0x00000006310672a4 */ /* 0x000fc8000f8e023a */
[----:B------:R-:W-:-:S12]  /*19d0*/  UIMAD UR6, UR6, UR60, URZ ;  /* 0x0000003c060672a4 */ /* 0x000fd8000f8e023f */
.L_x_1941:
[----:B------:R-:W1:Y:S01]  /*19e0*/  S2R R25, SR_TID.X ;  /* 0x0000000000197919 */ /* 0x000e620000002100 */
[----:B------:R-:W2:Y:S01]  /*19f0*/  LDC.64 R4, c[0x0][0x420] ;  /* 0x00010800ff047b82 */ /* 0x000ea20000000a00 */
[----:B------:R-:W-:Y:S01]  /*1a00*/  SHF.R.S32.HI R247, RZ, 0x1f, R246 ;  /* 0x0000001ffff77819 */ /* 0x000fe200000114f6 */
[----:B------:R-:W-:Y:S01]  /*1a10*/  USHF.R.S32.HI UR22, URZ, 0x1f, UR58 ;  /* 0x0000001f3f167899 */ /* 0x000fe2000801143a */
[----:B------:R-:W-:Y:S01]  /*1a20*/  BSSY B1, `(.L_x_1937) ;  /* 0x0000bbd000017945 */ /* 0x000fe20003800000 */
[----:B------:R-:W-:Y:S01]  /*1a30*/  UIADD3 UR37, UR7, UR6, URZ ;  /* 0x0000000607257290 */ /* 0x000fe2000fffe03f */
[----:B------:R-:W-:Y:S01]  /*1a40*/  ULDC UR12, c[0x0][0x2dc] ;  /* 0x0000b700000c7ab9 */ /* 0x000fe20000000800 */
[----:B------:R-:W-:Y:S01]  /*1a50*/  ULDC UR13, c[0x0][0x270] ;  /* 0x00009c00000d7ab9 */ /* 0x000fe20000000800 */
[----:B------:R-:W-:Y:S01]  /*1a60*/  UIADD3 UR6, UR7, UR28, URZ ;  /* 0x0000001c07067290 */ /* 0x000fe2000fffe03f */
[----:B------:R-:W-:Y:S01]  /*1a70*/  ULDC.64 UR16, c[0x0][0x428] ;  /* 0x00010a0000107ab9 */ /* 0x000fe20000000a00 */
[----:B------:R-:W-:-:S02]  /*1a80*/  UIMAD UR12, UR12, UR13, URZ ;  /* 0x0000000d0c0c72a4 */ /* 0x000fc4000f8e023f */
[----:B------:R-:W-:Y:S01]  /*1a90*/  UIADD3 UR14, -UR8, UR15, UR32 ;  /* 0x0000000f080e7290 */ /* 0x000fe2000fffe120 */
[----:B------:R-:W-:Y:S01]  /*1aa0*/  ULDC.64 UR28, c[0x0][0x2b0] ;  /* 0x0000ac00001c7ab9 */ /* 0x000fe20000000a00 */
[----:B------:R-:W-:Y:S01]  /*1ab0*/  UIMAD UR13, UR22, UR16, URZ ;  /* 0x00000010160d72a4 */ /* 0x000fe2000f8e023f */
[----:B------:R-:W-:Y:S01]  /*1ac0*/  ULDC UR46, c[0x0][0x398] ;  /* 0x0000e600002e7ab9 */ /* 0x000fe20000000800 */
[----:B------:R-:W-:Y:S02]  /*1ad0*/  UIMAD.WIDE UR28, UR6, 0x4, UR28 ;  /* 0x00000004061c78a5 */ /* 0x000fe4000f8e021c */
[----:B------:R-:W-:Y:S01]  /*1ae0*/  UIADD3 UR6, UR14, -UR46, URZ ;  /* 0x8000002e0e067290 */ /* 0x000fe2000fffe03f */
[----:B------:R-:W-:Y:S01]  /*1af0*/  ULDC.64 UR18, c[0x0][0x258] ;  /* 0x0000960000127ab9 */ /* 0x000fe20000000a00 */
[----:B------:R-:W-:Y:S01]  /*1b00*/  UIMAD UR13, UR58, UR17, UR13 ;  /* 0x000000113a0d72a4 */ /* 0x000fe2000f8e020d */
[----:B------:R-:W-:Y:S01]  /*1b10*/  ULDC.64 UR44, c[0x0][0x210] ;  /* 0x00008400002c7ab9 */ /* 0x000fe20000000a00 */
[----:B-1----:R-:W-:-:S04]  /*1b20*/  SHF.R.S32.HI R26, RZ, 0x1f, R25 ;  /* 0x0000001fff1a7819 */ /* 0x002fc80000011419 */
[CC--:B------:R-:W-:Y:S02]  /*1b30*/  LEA.HI R0, R26.reuse, R25.reuse, RZ, 0x3 ;  /* 0x000000191a007211 */ /* 0x0c0fe400078f18ff */
[----:B------:R-:W-:Y:S02]  /*1b40*/  LEA.HI R11, R26, R25, RZ, 0x5 ;  /* 0x000000191a0b7211 */ /* 0x000fe400078f28ff */
[----:B------:R-:W-:-:S04]  /*1b50*/  SHF.R.S32.HI R0, RZ, 0x3, R0 ;  /* 0x00000003ff007819 */ /* 0x000fc80000011400 */
[----:B------:R-:W-:Y:S02]  /*1b60*/  SHF.R.S32.HI R24, RZ, 0x1f, R0 ;  /* 0x0000001fff187819 */ /* 0x000fe40000011400 */
[----:B------:R-:W-:-:S04]  /*1b70*/  IADD3 R2, P0, R0, UR7, RZ ;  /* 0x0000000700027c10 */ /* 0x000fc8000ff1e0ff */
[----:B------:R-:W-:Y:S01]  /*1b80*/  IADD3.X R7, R24, UR20, RZ, P0, !PT ;  /* 0x0000001418077c10 */ /* 0x000fe200087fe4ff */
[----:B------:R-:W-:Y:S01]  /*1b90*/  IMAD.WIDE.U32 R8, R2, UR30, R246 ;  /* 0x0000001e02087c25 */ /* 0x000fe2000f8e00f6 */
[----:B------:R-:W-:Y:S01]  /*1ba0*/  IADD3 R6, P0, R246, UR9, RZ ;  /* 0x00000009f6067c10 */ /* 0x000fe2000ff1e0ff */
[----:B------:R-:W-:Y:S02]  /*1bb0*/  USHF.L.U32 UR9, UR12, 0x7, URZ ;  /* 0x000000070c097899 */ /* 0x000fe4000800063f */
[----:B------:R-:W-:Y:S02]  /*1bc0*/  IMAD R7, R7, UR30, RZ ;  /* 0x0000001e07077c24 */ /* 0x000fe4000f8e02ff */
[----:B------:R-:W-:Y:S02]  /*1bd0*/  UIADD3 UR36, UP5, UP4, UR36, UR9, UR39 ;  /* 0x0000000924247290 */ /* 0x000fe4000fcbe027 */
[----:B------:R-:W-:Y:S01]  /*1be0*/  IMAD R10, R2, UR31, R7 ;  /* 0x0000001f020a7c24 */ /* 0x000fe2000f8e0207 */
[----:B------:R-:W-:Y:S01]  /*1bf0*/  IADD3.X R7, R247, UR51, RZ, P0, !PT ;  /* 0x00000033f7077c10 */ /* 0x000fe200087fe4ff */
[----:B--2---:R-:W-:Y:S01]  /*1c00*/  IMAD R2, R4, UR20, RZ ;  /* 0x0000001404027c24 */ /* 0x004fe2000f8e02ff */
[----:B------:R-:W-:Y:S01]  /*1c10*/  IADD3 R8, P0, R8, UR57, RZ ;  /* 0x0000003908087c10 */ /* 0x000fe2000ff1e0ff */
[----:B------:R-:W-:-:S02]  /*1c20*/  ULDC.64 UR38, c[0x0][0x3e0] ;  /* 0x0000f80000267ab9 */ /* 0x000fc40000000a00 */
[----:B------:R-:W-:Y:S01]  /*1c30*/  IMAD R2, R5, UR7, R2 ;  /* 0x0000000705027c24 */ /* 0x000fe2000f8e0202 */
[----:B------:R-:W-:Y:S01]  /*1c40*/  IADD3.X R9, R9, UR50, R10, P0, !PT ;  /* 0x0000003209097c10 */ /* 0x000fe200087fe40a */
[----:B------:R-:W-:Y:S01]  /*1c50*/  IMAD.WIDE.U32 R6, R4, UR7, R6 ;  /* 0x0000000704067c25 */ /* 0x000fe2000f8e0006 */
[----:B------:R-:W-:Y:S01]  /*1c60*/  LOP3.LUT R10, R11, 0xffffffe0, RZ, 0xc0, !PT ;  /* 0xffffffe00b0a7812 */ /* 0x000fe200078ec0ff */
[----:B------:R-:W-:Y:S01]  /*1c70*/  UIMAD UR7, UR22, UR18, URZ ;  /* 0x00000012160772a4 */ /* 0x000fe2000f8e023f */
[----:B------:R-:W-:Y:S01]  /*1c80*/  SHF.R.S32.HI R11, RZ, 0x5, R11 ;  /* 0x00000005ff0b7819 */ /* 0x000fe2000001140b */
[----:B------:R-:W-:Y:S01]  /*1c90*/  IMAD.IADD R7, R7, 0x1, R2 ;  /* 0x0000000107077824 */ /* 0x000fe200078e0202 */
[----:B------:R-:W-:Y:S01]  /*1ca0*/  USHF.R.S32.HI UR22, URZ, 0x1f, UR6 ;  /* 0x0000001f3f167899 */ /* 0x000fe20008011406 */
[----:B------:R-:W-:Y:S01]  /*1cb0*/  IMAD.U32 R2, RZ, RZ, UR16 ;  /* 0x00000010ff027e24 */ /* 0x000fe2000f8e00ff */
[----:B------:R-:W-:Y:S01]  /*1cc0*/  UIMAD UR19, UR58, UR19, UR7 ;  /* 0x000000133a1372a4 */ /* 0x000fe2000f8e0207 */
[----:B------:R-:W-:Y:S01]  /*1cd0*/  IMAD.IADD R10, R25, 0x1, -R10 ;  /* 0x00000001190a7824 */ /* 0x000fe200078e0a0a */
[----:B------:R-:W-:Y:S01]  /*1ce0*/  ULEA.HI UR22, UR22, UR6, URZ, 0x7 ;  /* 0x0000000616167291 */ /* 0x000fe2000f8f383f */
[----:B------:R-:W-:Y:S01]  /*1cf0*/  IMAD.WIDE.U32 R6, R2, UR58, R6 ;  /* 0x0000003a02067c25 */ /* 0x000fe2000f8e0006 */
[----:B------:R-:W-:-:S02]  /*1d00*/  USHF.R.S32.HI UR6, URZ, 0x1f, UR9 ;  /* 0x0000001f3f067899 */ /* 0x000fc40008011409 */
[----:B------:R-:W-:Y:S01]  /*1d10*/  USHF.R.S32.HI UR22, URZ, 0x7, UR22 ;  /* 0x000000073f167899 */ /* 0x000fe20008011416 */
[----:B------:R-:W-:Y:S01]  /*1d20*/  IMAD R10, R11, UR12, R10 ;  /* 0x0000000c0b0a7c24 */ /* 0x000fe2000f8e020a */
[----:B------:R-:W-:Y:S01]  /*1d30*/  UIADD3 UR7, UP3, UP2, UR53, UR36, UR56 ;  /* 0x0000002435077290 */ /* 0x000fe2000fa7e038 */
[----:B------:R-:W-:Y:S01]  /*1d40*/  IMAD.U32 R2, RZ, RZ, UR18 ;  /* 0x00000012ff027e24 */ /* 0x000fe2000f8e00ff */
[----:B------:R-:W-:Y:S01]  /*1d50*/  UISETP.LT.AND UP0, UPT, URZ, UR22, UPT ;  /* 0x000000163f00728c */ /* 0x000fe2000bf01270 */
[----:B------:R-:W-:Y:S01]  /*1d60*/  VIADD R7, R7, UR13 ;  /* 0x0000000d07077c36 */ /* 0x000fe20008000000 */
[----:B------:R-:W-:Y:S01]  /*1d70*/  UIADD3.X UR6, UR52, UR6, UR55, UP5, UP4 ;  /* 0x0000000634067290 */ /* 0x000fe2000afe8437 */
[-C--:B------:R-:W-:Y:S01]  /*1d80*/  IMAD R11, R24, R4.reuse, RZ ;  /* 0x00000004180b7224 */ /* 0x080fe200078e02ff */
[----:B------:R-:W-:Y:S01]  /*1d90*/  USEL UR22, URZ, UR22, !UP0 ;  /* 0x000000163f167287 */ /* 0x000fe2000c000000 */
[----:B------:R-:W-:Y:S01]  /*1da0*/  IMAD.WIDE.U32 R8, R2, UR58, R8 ;  /* 0x0000003a02087c25 */ /* 0x000fe2000f8e0008 */
[----:B------:R-:W-:Y:S01]  /*1db0*/  UIADD3.X UR9, UR54, UR6, UR48, UP3, UP2 ;  /* 0x0000000636097290 */ /* 0x000fe20009fe4430 */
[----:B------:R-:W-:Y:S01]  /*1dc0*/  IADD3 R2, P0, R10, UR7, RZ ;  /* 0x000000070a027c10 */ /* 0x000fe2000ff1e0ff */
[----:B------:R-:W-:Y:S01]  /*1dd0*/  UISETP.GT.AND UP0, UPT, UR40, UR22, UPT ;  /* 0x000000162800728c */ /* 0x000fe2000bf04270 */
[----:B------:R-:W-:Y:S01]  /*1de0*/  IMAD R11, R0, R5, R11 ;  /* 0x00000005000b7224 */ /* 0x000fe200078e020b */
[----:B------:R-:W-:Y:S01]  /*1df0*/  LEA R14, P4, R8, UR44, 0x1 ;  /* 0x0000002c080e7c11 */ /* 0x000fe2000f8808ff */
[----:B------:R-:W-:Y:S01]  /*1e00*/  IMAD.WIDE.U32 R6, R0, R4, R6 ;  /* 0x0000000400067225 */ /* 0x000fe200078e0006 */
[----:B------:R-:W-:Y:S01]  /*1e10*/  LEA.HI.X.SX32 R10, R10, UR9, 0x1, P0 ;  /* 0x000000090a0a7c11 */ /* 0x000fe200080f0eff */
[----:B------:R-:W-:Y:S01]  /*1e20*/  ULDC.64 UR50, c[0x0][0x478] ;  /* 0x00011e0000327ab9 */ /* 0x000fe20000000a00 */
[----:B------:R-:W-:Y:S01]  /*1e30*/  PLOP3.LUT P0, PT, PT, PT, UP0, 0x80, 0x0 ;  /* 0x000000000000781c */ /* 0x000fe20003f0f008 */
[----:B------:R-:W-:Y:S01]  /*1e40*/  VIADD R9, R9, UR19 ;  /* 0x0000001309097c36 */ /* 0x000fe20008000000 */
[----:B------:R-:W-:Y:S01]  /*1e50*/  LEA R16, P3, R6, UR38, 0x1 ;  /* 0x0000002606107c11 */ /* 0x000fe2000f8608ff */
[----:B------:R-:W-:Y:S01]  /*1e60*/  IMAD.IADD R7, R7, 0x1, R11 ;  /* 0x0000000107077824 */ /* 0x000fe200078e020b */
[----:B------:R1:W-:Y:S01]  /*1e70*/  STL [R1+0x8], R14 ;  /* 0x0000080e01007387 */ /* 0x0003e20000100800 */
[----:B------:R-:W-:Y:S01]  /*1e80*/  ULDC.64 UR16, c[0x0][0x400] ;  /* 0x0001000000107ab9 */ /* 0x000fe20000000a00 */
[----:B------:R-:W-:Y:S01]  /*1e90*/  LEA.HI.X R15, R8, UR45, R9, 0x1, P4 ;  /* 0x0000002d080f7c11 */ /* 0x000fe2000a0f0c09 */
[----:B------:R-:W-:Y:S01]  /*1ea0*/  UIMAD.WIDE UR6, UR37, 0x4, UR50 ;  /* 0x00000004250678a5 */ /* 0x000fe2000f8e0232 */
[----:B------:R-:W-:Y:S01]  /*1eb0*/  LEA.HI.X R17, R6, UR39, R7, 0x1, P3 ;  /* 0x0000002706117c11 */ /* 0x000fe200098f0c07 */
[----:B------:R1:W-:Y:S01]  /*1ec0*/  STL [R1+0xc], R16 ;  /* 0x00000c1001007387 */ /* 0x0003e20000100800 */
[----:B------:R-:W-:Y:S01]  /*1ed0*/  LEA R203, P2, R2, UR16, 0x2 ;  /* 0x0000001002cb7c11 */ /* 0x000fe2000f8410ff */
[----:B------:R-:W-:-:S02]  /*1ee0*/  UIADD3 UR9, UR40, -0x1, URZ ;  /* 0xffffffff28097890 */ /* 0x000fc4000fffe03f */
[----:B------:R1:W-:Y:S01]  /*1ef0*/  STL [R1], R15 ;  /* 0x0000000f01007387 */ /* 0x0003e20000100800 */
[----:B------:R-:W-:Y:S01]  /*1f00*/  LEA.HI.X R202, R2, UR17, R10, 0x2, P2 ;  /* 0x0000001102ca7c11 */ /* 0x000fe200090f140a */
[----:B------:R-:W-:Y:S01]  /*1f10*/  UMOV UR18, UR28 ;  /* 0x0000001c00127c82 */ /* 0x000fe20008000000 */
[----:B------:R-:W-:Y:S01]  /*1f20*/  UMOV UR17, UR29 ;  /* 0x0000001d00117c82 */ /* 0x000fe20008000000 */
[----:B------:R1:W-:Y:S01]  /*1f30*/  STL [R1+0x4], R17 ;  /* 0x0000041101007387 */ /* 0x0003e20000100800 */
[----:B------:R-:W-:Y:S01]  /*1f40*/  UMOV UR20, UR6 ;  /* 0x0000000600147c82 */ /* 0x000fe20008000000 */
        /* <DEDUP_REMOVED lines=21> */
.L_x_1943:
        /* <DEDUP_REMOVED lines=20> */
.L_x_1944:
        /* <DEDUP_REMOVED lines=35> */
.L_x_1946:
[----:B------:R-:W-:Y:S05]  /*2410*/  BSYNC B0 ;  /* 0x0000000000007941 */ /* 0x000fea0003800000 */
.L_x_1945:
        /* <DEDUP_REMOVED lines=13> */
[----:B------:R3:W-:Y:S02]  /*24f0*/  STG.E.128 desc[UR10][R8.64], RZ ;  /* 0x000000ff08007986 */ /* 0x0007e4000c101d0a */
.L_x_1948:
[----:B------:R-:W-:Y:S05]  /*2500*/  BSYNC B0 ;  /* 0x0000000000007941 */ /* 0x000fea0003800000 */
.L_x_1947:
[----:B------:R-:W-:Y:S04]  /*2510*/  BSSY B0, `(.L_x_1949) ;  /* 0x000000e000007945 */ /* 0x000fe80003800000 */
[----:B------:R-:W-:Y:S05]  /*2520*/  @P1 BRA `(.L_x_1950) ;  /* 0x0000000000301947 */ /* 0x000fea0003800000 */
[----:B------:R-:W-:Y:S01]  /*2530*/  IADD3 R2, P4, R0, 0x40, RZ ;  /* 0x0000004000027810 */ /* 0x000fe20007f9e0ff */
[----:B------:R-:W-:Y:S01]  /*2540*/  ULDC.64 UR14, c[0x0][0x3f0] ;  /* 0x0000fc00000e7ab9 */ /* 0x000fe20000000a00 */
[----:B------:R-:W-:-:S03]  /*2550*/  MOV R7, R10 ;  /* 0x0000000a00077202 */ /* 0x000fc60000000f00 */
[----:B------:R-:W-:-:S04]  /*2560*/  IMAD.X R6, RZ, RZ, R24, P4 ;  /* 0x000000ffff067224 */ /* 0x000fc800020e0618 */
[----:B--23--:R-:W-:Y:S02]  /*2570*/  IMAD R8, R6, UR12, RZ ;  /* 0x0000000c06087c24 */ /* 0x00cfe4000f8e02ff */
[----:B------:R-:W-:-:S04]  /*2580*/  IMAD.MOV.U32 R6, RZ, RZ, R4 ;  /* 0x000000ffff067224 */ /* 0x000fc800078e0004 */
[----:B------:R-:W-:-:S04]  /*2590*/  IMAD.WIDE.U32 R6, R2, UR12, R6 ;  /* 0x0000000c02067c25 */ /* 0x000fc8000f8e0006 */
[----:B------:R-:W-:Y:S01]  /*25a0*/  IMAD R2, R2, UR13, R8 ;  /* 0x0000000d02027c24 */ /* 0x000fe2000f8e0208 */
[----:B------:R-:W-:-:S04]  /*25b0*/  LEA R8, P4, R6, UR14, 0x1 ;  /* 0x0000000e06087c11 */ /* 0x000fc8000f8808ff */
[----:B------:R-:W-:-:S04]  /*25c0*/  IADD3 R2, R7, R2, RZ ;  /* 0x0000000207027210 */ /* 0x000fc80007ffe0ff */
[----:B------:R-:W-:-:S05]  /*25d0*/  LEA.HI.X R9, R6, UR15, R2, 0x1, P4 ;  /* 0x0000000f06097c11 */ /* 0x000fca000a0f0c02 */
[----:B------:R4:W-:Y:S02]  /*25e0*/  STG.E.128 desc[UR10][R8.64], RZ ;  /* 0x000000ff08007986 */ /* 0x0009e4000c101d0a */
.L_x_1950:
[----:B------:R-:W-:Y:S05]  /*25f0*/  BSYNC B0 ;  /* 0x0000000000007941 */ /* 0x000fea0003800000 */
.L_x_1949:
        /* <DEDUP_REMOVED lines=14> */
.L_x_1952:
[----:B------:R-:W-:Y:S05]  /*26e0*/  BSYNC B0 ;  /* 0x0000000000007941 */ /* 0x000fea0003800000 */
.L_x_1951:
[----:B------:R-:W-:Y:S01]  /*26f0*/  UIMAD UR8, UR42, UR6, URZ ;  /* 0x000000062a0872a4 */ /* 0x000fe2000f8e023f */
[----:B-1----:R-:W-:Y:S01]  /*2700*/  IMAD.U32 R4, RZ, RZ, UR6 ;  /* 0x00000006ff047e24 */ /* 0x002fe2000f8e00ff */
        /* <DEDUP_REMOVED lines=21> */
[----:B--234-:R-:W-:-:S04]  /*2860*/  LEA R8, P3, R6, UR8, 0x1 ;  /* 0x0000000806087c11 */ /* 0x01cfc8000f8608ff */
[----:B------:R-:W-:-:S05]  /*2870*/  LEA.HI.X R9, R6, UR9, R2, 0x1, P3 ;  /* 0x0000000906097c11 */ /* 0x000fca00098f0c02 */
[----:B------:R1:W-:Y:S04]  /*2880*/  STG.E.128 desc[UR10][R8.64], RZ ;  /* 0x000000ff08007986 */ /* 0x0003e8000c101d0a */
.L_x_1954:
[----:B------:R-:W-:Y:S05]  /*2890*/  BSYNC B0 ;  /* 0x0000000000007941 */ /* 0x000fea0003800000 */
.L_x_1953:
        /* <DEDUP_REMOVED lines=14> */
.L_x_1956:
[----:B------:R-:W-:Y:S05]  /*2980*/  BSYNC B0 ;  /* 0x0000000000007941 */ /* 0x000fea0003800000 */
.L_x_1955:
        /* <DEDUP_REMOVED lines=14> */
.L_x_1958:
[----:B------:R-:W-:Y:S05]  /*2a70*/  BSYNC B0 ;  /* 0x0000000000007941 */ /* 0x000fea0003800000 */
.L_x_1957:
        /* <DEDUP_REMOVED lines=14> */
.L_x_1942:
[----:B------:R-:W2:Y:S01]  /*2b60*/  LDL R7, [R1+0x40] ;  /* 0x0000400001077983 */ /* 0x000ea20000100800 */
[----:B------:R-:W-:Y:S01]  /*2b70*/  PLOP3.LUT P0, PT, PT, PT, UP6, 0x80, 0x0 ;  /* 0x000000000000781c */ /* 0x000fe20003f0f068 */
[----:B------:R-:W-:Y:S01]  /*2b80*/  UIMAD UR6, UR9, -0x80, UR15 ;  /* 0xffffff80090678a4 */ /* 0x000fe2000f8e020f */
[C---:B------:R-:W-:Y:S01]  /*2b90*/  VIADD R21, R0.reuse, 0x20 ;  /* 0x0000002000157836 */ /* 0x040fe20000000000 */
[----:B------:R-:W-:Y:S01]  /*2ba0*/  ULEA.HI UR7, UR9, UR9, URZ, 0x1 ;  /* 0x0000000909077291 */ /* 0x000fe2000f8f083f */
[C---:B------:R-:W-:Y:S01]  /*2bb0*/  VIADD R22, R0.reuse, 0x40 ;  /* 0x0000004000167836 */ /* 0x040fe20000000000 */
[----:B------:R-:W-:Y:S01]  /*2bc0*/  BSSY B0, `(.L_x_1960) ;  /* 0x000001b000007945 */ /* 0x000fe20003800000 */
[C---:B------:R-:W-:Y:S01]  /*2bd0*/  VIADD R23, R0.reuse, 0x60 ;  /* 0x0000006000177836 */ /* 0x040fe20000000000 */
[----:B------:R-:W-:Y:S01]  /*2be0*/  ISETP.GE.AND P5, PT, R0, UR6, PT ;  /* 0x0000000600007c0c */ /* 0x000fe2000bfa6270 */
[----:B------:R-:W-:-:S05]  /*2bf0*/  ULOP3.LUT UR7, UR7, 0xfffffffe, URZ, 0xc0, !UPT ;  /* 0xfffffffe07077892 */ /* 0x000fca000f8ec03f */
[----:B------:R-:W-:Y:S01]  /*2c00*/  @P0 BAR.SYNC.DEFER_BLOCKING 0x0 ;  /* 0x0000000000000b1d */ /* 0x000fe20000010000 */
[----:B------:R-:W-:Y:S01]  /*2c10*/  UIADD3 UR7, UR9, -UR7, URZ ;  /* 0x8000000709077290 */ /* 0x000fe2000fffe03f */
[----:B------:R-:W-:Y:S01]  /*2c20*/  ISETP.GE.AND P4, PT, R21, UR6, PT ;  /* 0x0000000615007c0c */ /* 0x000fe2000bf86270 */
[----:B------:R-:W-:Y:S01]  /*2c30*/  IMAD.U32 R9, RZ, RZ, UR26 ;  /* 0x0000001aff097e24 */ /* 0x000fe2000f8e00ff */
[----:B------:R-:W-:Y:S01]  /*2c40*/  ISETP.GE.AND P3, PT, R22, UR6, PT ;  /* 0x0000000616007c0c */ /* 0x000fe2000bf66270 */
[----:B------:R-:W-:Y:S01]  /*2c50*/  UISETP.NE.AND UP0, UPT, UR7, 0x1, UPT ;  /* 0x000000010700788c */ /* 0x000fe2000bf05270 */
[----:B------:R-:W-:-:S05]  /*2c60*/  ISETP.GE.AND P2, PT, R23, UR6, PT ;  /* 0x0000000617007c0c */ /* 0x000fca000bf46270 */
        /* <DEDUP_REMOVED lines=16> */
.L_x_1961:
[----:B------:R-:W-:Y:S05]  /*2d70*/  BSYNC B0 ;  /* 0x0000000000007941 */ /* 0x000fea0003800000 */
.L_x_1960:
        /* <DEDUP_REMOVED lines=8> */
[----:B----4-:R-:W-:-:S04]  /*2e00*/  LEA R6, P0, R4, R16, 0x6 ;  /* 0x0000001004067211 */ /* 0x010fc800078030ff */
[----:B------:R-:W-:-:S05]  /*2e10*/  LEA.HI.X R7, R4, R17, R5, 0x6, P0 ;  /* 0x0000001104077211 */ /* 0x000fca00000f3405 */
[----:B------:R-:W-:Y:S01]  /*2e20*/  @!PT LDS RZ, [RZ] ;  /* 0x00000000fffff984 */ /* 0x000fe20000000800 */
[----:B------:R-:W-:Y:S01]  /*2e30*/  @!PT LDS RZ, [RZ] ;  /* 0x00000000fffff984 */ /* 0x000fe20000000800 */
[----:B------:R-:W-:Y:S01]  /*2e40*/  @!PT LDS RZ, [RZ] ;  /* 0x00000000fffff984 */ /* 0x000fe20000000800 */
[----:B------:R4:W-:Y:S04]  /*2e50*/  LDGSTS.E.BYPASS.LTC128B.128 [R2+0x9000], desc[UR10][R6.64] ;  /* 0x0900000006027fae */ /* 0x0009e8000b901d4a */
.L_x_1963:
[----:B------:R-:W-:Y:S05]  /*2e60*/  BSYNC B0 ;  /* 0x0000000000007941 */ /* 0x000fea0003800000 */
.L_x_1962:
[----:B------:R1:W-:Y:S01]  /*2e70*/  @P3 STS.128 [R2+0xa000], RZ ;  /* 0x00a000ff02003388 */ /* 0x0003e20000000c00 */
[----:B------:R-:W-:Y:S04]  /*2e80*/  BSSY B0, `(.L_x_1964) ;  /* 0x000000c000007945 */ /* 0x000fe80003800000 */
        /* <DEDUP_REMOVED lines=11> */
.L_x_1965:
[----:B------:R-:W-:Y:S05]  /*2f40*/  BSYNC B0 ;  /* 0x0000000000007941 */ /* 0x000fea0003800000 */
.L_x_1964:
[----:B------:R1:W-:Y:S01]  /*2f50*/  @P2 STS.128 [R2+0xb000], RZ ;  /* 0x00b000ff02002388 */ /* 0x0003e20000000c00 */
[----:B------:R-:W-:Y:S04]  /*2f60*/  BSSY B0, `(.L_x_1966) ;  /* 0x000000f000007945 */ /* 0x000fe80003800000 */
[----:B------:R-:W-:Y:S05]  /*2f70*/  @P2 BRA `(.L_x_1967) ;  /* 0x0000000000342947 */ /* 0x000fea0003800000 */
[----:B------:R-:W-:Y:S02]  /*2f80*/  ULDC UR7, c[0x0][0x2d0] ;  /* 0x0000b40000077ab9 */ /* 0x000fe40000000800 */
[----:B------:R-:W-:-:S13]  /*2f90*/  ISETP.GE.AND P0, PT, R246, UR7, PT ;  /* 0x00000007f6007c0c */ /* 0x000fda000bf06270 */
[----:B------:R1:W-:Y:S01]  /*2fa0*/  @P0 STS.128 [R2+0xb000], RZ ;  /* 0x00b000ff02000388 */ /* 0x0003e20000000c00 */
[----:B------:R-:W-:Y:S05]  /*2fb0*/  @P0 BRA `(.L_x_1967) ;  /* 0x0000000000240947 */ /* 0x000fea0003800000 */
[----:B----4-:R-:W-:Y:S01]  /*2fc0*/  MOV R6, R16 ;  /* 0x0000001000067202 */ /* 0x010fe20000000f00 */
        /* <DEDUP_REMOVED lines=8> */
.L_x_1967:
[----:B------:R-:W-:Y:S05]  /*3050*/  BSYNC B0 ;  /* 0x0000000000007941 */ /* 0x000fea0003800000 */
.L_x_1966:
        /* <DEDUP_REMOVED lines=13> */
[----:B----4-:R-:W-:Y:S02]  /*3130*/  MOV R4, R14 ;  /* 0x0000000e00047202 */ /* 0x010fe40000000f00 */
[----:B------:R-:W-:-:S05]  /*3140*/  MOV R5, R15 ;  /* 0x0000000f00057202 */ /* 0x000fca0000000f00 */
[----:B------:R-:W-:Y:S01]  /*3150*/  @!PT LDS RZ, [RZ] ;  /* 0x00000000fffff984 */ /* 0x000fe20000000800 */
[----:B------:R-:W-:Y:S01]  /*3160*/  @!PT LDS RZ, [RZ] ;  /* 0x00000000fffff984 */ /* 0x000fe20000000800 */
[----:B------:R-:W-:Y:S01]  /*3170*/  @!PT LDS RZ, [RZ] ;  /* 0x00000000fffff984 */ /* 0x000fe20000000800 */
[----:B------:R4:W-:Y:S02]  /*3180*/  LDGSTS.E.BYPASS.LTC128B.128 [R194], desc[UR10][R4.64] ;  /* 0x0000000004c27fae */ /* 0x0009e4000b901d4a */
.L_x_1969:
[----:B------:R-:W-:Y:S05]  /*3190*/  BSYNC B0 ;  /* 0x0000000000007941 */ /* 0x000fea0003800000 */
.L_x_1968:
        /* <DEDUP_REMOVED lines=13> */
[----:B----4-:R-:W-:Y:S02]  /*3270*/  IMAD.U32 R5, RZ, RZ, UR30 ;  /* 0x0000001eff057e24 */ /* 0x010fe4000f8e00ff */
[----:B------:R-:W-:-:S03]  /*3280*/  IMAD.U32 R6, RZ, RZ, UR31 ;  /* 0x0000001fff067e24 */ /* 0x000fc6000f8e00ff */
[----:B------:R-:W-:-:S04]  /*3290*/  LEA R4, P0, R5, R14, 0x6 ;  /* 0x0000000e05047211 */ /* 0x000fc800078030ff */
[----:B------:R-:W-:-:S05]  /*32a0*/  LEA.HI.X R5, R5, R15, R6, 0x6, P0 ;  /* 0x0000000f05057211 */ /* 0x000fca00000f3406 */
[----:B------:R-:W-:Y:S01]  /*32b0*/  @!PT LDS RZ, [RZ] ;  /* 0x00000000fffff984 */ /* 0x000fe20000000800 */
[----:B------:R-:W-:Y:S01]  /*32c0*/  @!PT LDS RZ, [RZ] ;  /* 0x00000000fffff984 */ /* 0x000fe20000000800 */
[----:B------:R-:W-:Y:S01]  /*32d0*/  @!PT LDS RZ, [RZ] ;  /* 0x00000000fffff984 */ /* 0x000fe20000000800 */
[----:B------:R4:W-:Y:S04]  /*32e0*/  LDGSTS.E.BYPASS.LTC128B.128 [R194+0x1000], desc[UR10][R4.64] ;  /* 0x0100000004c27fae */ /* 0x0009e8000b901d4a */
.L_x_1971:
[----:B------:R-:W-:Y:S05]  /*32f0*/  BSYNC B0 ;  /* 0x0000000000007941 */ /* 0x000fea0003800000 */
.L_x_1970:
        /* <DEDUP_REMOVED lines=21> */
.L_x_1973:
[----:B------:R-:W-:Y:S05]  /*3450*/  BSYNC B0 ;  /* 0x0000000000007941 */ /* 0x000fea0003800000 */
.L_x_1972:
        /* <DEDUP_REMOVED lines=13> */
[----:B----4-:R-:W-:Y:S01]  /*3530*/  MOV R6, UR30 ;  /* 0x0000001e00067c02 */ /* 0x010fe20008000f00 */
        /* <DEDUP_REMOVED lines=9> */
.L_x_1975:
[----:B------:R-:W-:Y:S05]  /*35d0*/  BSYNC B0 ;  /* 0x0000000000007941 */ /* 0x000fea0003800000 */
.L_x_1974:
[----:B------:R-:W5:Y:S01]  /*35e0*/  LDL R27, [R1+0x28] ;  /* 0x00002800011b7983 */ /* 0x000f620000100800 */
[----:B------:R-:W-:Y:S01]  /*35f0*/  UIMAD UR7, UR42, UR26, URZ ;  /* 0x0000001a2a0772a4 */ /* 0x000fe2000f8e023f */
[----:B----4-:R-:W-:Y:S01]  /*3600*/  IMAD.WIDE.U32 R4, R9, UR32, R246 ;  /* 0x0000002009047c25 */ /* 0x010fe2000f8e00f6 */
        /* <DEDUP_REMOVED lines=19> */
[----:B-1----:R-:W-:Y:S01]  /*3740*/  IADD3 R14, P2, R7, UR18, RZ ;  /* 0x00000012070e7c10 */ /* 0x002fe2000ff5e0ff */
        /* <DEDUP_REMOVED lines=11> */
[----:B----4-:R-:W-:Y:S08]  /*3800*/  @P5 BRA `(.L_x_1977) ;  /* 0x0000000000445947 */ /* 0x010ff00003800000 */
        /* <DEDUP_REMOVED lines=17> */
.L_x_1977:
[----:B------:R-:W-:Y:S05]  /*3920*/  BSYNC B0 ;  /* 0x0000000000007941 */ /* 0x000fea0003800000 */
.L_x_1976:
        /* <DEDUP_REMOVED lines=8> */
[----:B----4-:R-:W-:Y:S01]  /*39b0*/  IADD3 R8, P0, R0, 0x20, RZ ;  /* 0x0000002000087810 */ /* 0x010fe20007f1e0ff */
        /* <DEDUP_REMOVED lines=14> */
.L_x_1979:
[----:B------:R-:W-:Y:S05]  /*3aa0*/  BSYNC B0 ;  /* 0x0000000000007941 */ /* 0x000fea0003800000 */
.L_x_1978:
        /* <DEDUP_REMOVED lines=23> */
.L_x_1981:
[----:B------:R-:W-:Y:S05]  /*3c20*/  BSYNC B0 ;  /* 0x0000000000007941 */ /* 0x000fea0003800000 */
.L_x_1980:
        /* <DEDUP_REMOVED lines=12> */
[----:B----4-:R-:W-:Y:S02]  /*3cf0*/  IMAD R8, R6, UR26, RZ ;  /* 0x0000001a06087c24 */ /* 0x010fe4000f8e02ff */
        /* <DEDUP_REMOVED lines=10> */
.L_x_1983:
[----:B------:R-:W-:Y:S05]  /*3da0*/  BSYNC B0 ;  /* 0x0000000000007941 */ /* 0x000fea0003800000 */
.L_x_1982:
[----:B------:R-:W-:Y:S01]  /*3db0*/  UIMAD UR6, UR42, UR24, URZ ;  /* 0x000000182a0672a4 */ /* 0x000fe2000f8e023f */
[----:B----4-:R-:W-:Y:S01]  /*3dc0*/  MOV R4, UR24 ;  /* 0x0000001800047c02 */ /* 0x010fe20008000f00 */
        /* <DEDUP_REMOVED lines=12> */
[----:B----4-:R-:W-:Y:S06]  /*3e90*/  @P5 BRA `(.L_x_1985) ;  /* 0x0000000000445947 */ /* 0x010fec0003800000 */
        /* <DEDUP_REMOVED lines=17> */
.L_x_1985:
[----:B------:R-:W-:Y:S05]  /*3fb0*/  BSYNC B0 ;  /* 0x0000000000007941 */ /* 0x000fea0003800000 */
.L_x_1984:
        /* <DEDUP_REMOVED lines=22> */
.L_x_1987:
[----:B------:R-:W-:Y:S05]  /*4120*/  BSYNC B0 ;  /* 0x0000000000007941 */ /* 0x000fea0003800000 */
.L_x_1986:
        /* <DEDUP_REMOVED lines=22> */
.L_x_1989:
[----:B------:R-:W-:Y:S05]  /*4290*/  BSYNC B0 ;  /* 0x0000000000007941 */ /* 0x000fea0003800000 */
.L_x_1988:
        /* <DEDUP_REMOVED lines=22> */
.L_x_1991:
[----:B------:R-:W-:Y:S05]  /*4400*/  BSYNC B0 ;  /* 0x0000000000007941 */ /* 0x000fea0003800000 */
.L_x_1990:
[----:B------:R-:W-:Y:S01]  /*4410*/  ISETP.NE.AND P2, PT, R19, RZ, PT ;  /* 0x000000ff1300720c */ /* 0x000fe20003f45270 */
[----:B-1----:R-:W-:Y:S01]  /*4420*/  IMAD.MOV.U32 R4, RZ, RZ, 0x7f800000 ;  /* 0x7f800000ff047424 */ /* 0x002fe200078e00ff */
[----:B------:R-:W-:Y:S01]  /*4430*/  ISETP.NE.AND P0, PT, R18, RZ, PT ;  /* 0x000000ff1200720c */ /* 0x000fe20003f05270 */
[----:B------:R-:W-:Y:S01]  /*4440*/  IMAD.MOV.U32 R0, RZ, RZ, 0x7f800000 ;  /* 0x7f800000ff007424 */ /* 0x000fe200078e00ff */
[----:B------:R-:W-:Y:S01]  /*4450*/  ISETP.NE.AND P3, PT, R11, RZ, PT ;  /* 0x000000ff0b00720c */ /* 0x000fe20003f65270 */
[----:B--234-:R-:W-:Y:S01]  /*4460*/  IMAD.MOV.U32 R2, RZ, RZ, 0x7f800000 ;  /* 0x7f800000ff027424 */ /* 0x01cfe200078e00ff */
[----:B------:R-:W0:Y:S01]  /*4470*/  LDGDEPBAR ;  /* 0x00000000000079af */ /* 0x000e220000000000 */
[----:B------:R-:W-:Y:S01]  /*4480*/  IMAD.MOV.U32 R5, RZ, RZ, 0x7f800000 ;  /* 0x7f800000ff057424 */ /* 0x000fe200078e00ff */
[----:B------:R-:W-:Y:S01]  /*4490*/  ULDC UR25, c[0x0][0x2d0] ;  /* 0x0000b40000197ab9 */ /* 0x000fe20000000800 */
[----:B------:R-:W-:Y:S01]  /*44a0*/  ULDC UR27, c[0x0][0x398] ;  /* 0x0000e600001b7ab9 */ /* 0x000fe20000000800 */
[----:B------:R-:W2:Y:S01]  /*44b0*/  @!P6 LDG.E R0, desc[UR10][R16.64] ;  /* 0x0000000a1000e981 */ /* 0x000ea2000c1e1900 */
[----:B------:R-:W-:-:S03]  /*44c0*/  ULDC UR26, c[0x0][0x2dc] ;  /* 0x0000b700001a7ab9 */ /* 0x000fc60000000800 */
[----:B------:R-:W3:Y:S04]  /*44d0*/  @!P2 LDG.E R4, desc[UR10][R14.64+0x20] ;  /* 0x0000200a0e04a981 */ /* 0x000ee8000c1e1900 */
[----:B------:R-:W4:Y:S04]  /*44e0*/  @!P0 LDG.E R2, desc[UR10][R14.64+0x100] ;  /* 0x0001000a0e028981 */ /* 0x000f28000c1e1900 */
[----:B------:R-:W5:Y:S01]  /*44f0*/  @!P3 LDG.E R5, desc[UR10][R14.64] ;  /* 0x0000000a0e05b981 */ /* 0x000f62000c1e1900 */
[----:B------:R-:W-:Y:S01]  /*4500*/  VIADD R190, R193, 0x2000 ;  /* 0x00002000c1be7836 */ /* 0x000fe20000000000 */
[----:B------:R-:W-:Y:S01]  /*4510*/  UIADD3 UR6, UR32, UR15, URZ ;  /* 0x0000000f20067290 */ /* 0x000fe2000fffe03f */
[----:B------:R-:W-:-:S02]  /*4520*/  VIADD R184, R192, 0x2000 ;  /* 0x00002000c0b87836 */ /* 0x000fc40000000000 */
[----:B------:R-:W-:Y:S01]  /*4530*/  IMAD.MOV.U32 R191, RZ, RZ, 0x20 ;  /* 0x00000020ffbf7424 */ /* 0x000fe200078e00ff */
[----:B------:R-:W-:Y:S01]  /*4540*/  SEL R190, R190, R193, !P1 ;  /* 0x000000c1bebe7207 */ /* 0x000fe20004800000 */
[----:B------:R-:W-:Y:S01]  /*4550*/  IMAD.MOV.U32 R185, RZ, RZ, 0x40 ;  /* 0x00000040ffb97424 */ /* 0x000fe200078e00ff */
[----:B------:R-:W-:Y:S01]  /*4560*/  SEL R184, R184, R192, !P1 ;  /* 0x000000c0b8b87207 */ /* 0x000fe20004800000 */
[----:B------:R-:W-:Y:S01]  /*4570*/  UIADD3 UR6, -UR8, 0x80, UR6 ;  /* 0x0000008008067890 */ /* 0x000fe2000fffe106 */
        /* <DEDUP_REMOVED lines=35> */
[----:B------:R-:W-:Y:S01]  /*47b0*/  IMAD.MOV.U32 R248, RZ, RZ, R194 ;  /* 0x000000fffff87224 */ /* 0x000fe200078e00c2 */
[----:B------:R-:W-:Y:S01]  /*47c0*/  UIADD3 UR24, UR6, -UR46, URZ ;  /* 0x8000002e06187290 */ /* 0x000fe2000fffe03f */
[----:B------:R-:W-:-:S02]  /*47d0*/  UMOV UR16, UR7 ;  /* 0x0000000700107c82 */ /* 0x000fc40008000000 */
[----:B------:R-:W-:Y:S01]  /*47e0*/  ULDC UR6, c[0x0][0x39c] ;  /* 0x0000e70000067ab9 */ /* 0x000fe20000000800 */
[----:B------:R-:W-:Y:S01]  /*47f0*/  ULDC UR7, c[0x0][0x2ec] ;  /* 0x0000bb0000077ab9 */ /* 0x000fe20000000800 */
[----:B---3--:R1:W-:Y:S02]  /*4800*/  STL [R1+0x24], R4 ;  /* 0x0000240401007387 */ /* 0x0083e40000100800 */
[----:B-1----:R-:W1:Y:S02]  /*4810*/  S2R R4, SR_TID.X ;  /* 0x0000000000047919 */ /* 0x002e640000002100 */
[----:B--2---:R1:W-:Y:S04]  /*4820*/  STL [R1+0x1c], R0 ;  /* 0x00001c0001007387 */ /* 0x0043e80000100800 */
[----:B----4-:R2:W-:Y:S04]  /*4830*/  STL [R1+0x18], R2 ;  /* 0x0000180201007387 */ /* 0x0105e80000100800 */
[----:B-----5:R3:W-:Y:S01]  /*4840*/  STL [R1+0x20], R5 ;  /* 0x0000200501007387 */ /* 0x0207e20000100800 */
[----:B-1----:R-:W-:-:S02]  /*4850*/  SHF.R.S32.HI R0, RZ, 0x1f, R4 ;  /* 0x0000001fff007819 */ /* 0x002fc40000011404 */
[----:B--2---:R-:W-:Y:S02]  /*4860*/  LEA.HI R2, R26, R25, RZ, 0x4 ;  /* 0x000000191a027211 */ /* 0x004fe400078f20ff */
[----:B------:R-:W-:Y:S02]  /*4870*/  LEA.HI R0, R0, R4, RZ, 0x4 ;  /* 0x0000000400007211 */ /* 0x000fe400078f20ff */
[----:B------:R-:W-:Y:S02]  /*4880*/  LOP3.LUT R2, R2, 0xfffffff0, RZ, 0xc0, !PT ;  /* 0xfffffff002027812 */ /* 0x000fe400078ec0ff */
[----:B------:R-:W-:-:S03]  /*4890*/  LOP3.LUT R0, R0, 0xfffffff0, RZ, 0xc0, !PT ;  /* 0xfffffff000007812 */ /* 0x000fc600078ec0ff */
[----:B------:R-:W-:Y:S02]  /*48a0*/  IMAD.IADD R2, R25, 0x1, -R2 ;  /* 0x0000000119027824 */ /* 0x000fe400078e0a02 */
[----:B------:R-:W-:-:S03]  /*48b0*/  IMAD.IADD R0, R4, 0x1, -R0 ;  /* 0x0000000104007824 */ /* 0x000fc600078e0a00 */
[----:B---3--:R-:W-:Y:S02]  /*48c0*/  SHF.R.S32.HI R5, RZ, 0x1f, R2 ;  /* 0x0000001fff057819 */ /* 0x008fe40000011402 */
[----:B------:R-:W-:Y:S02]  /*48d0*/  SHF.R.S32.HI R4, RZ, 0x1f, R0 ;  /* 0x0000001fff047819 */ /* 0x000fe40000011400 */
[----:B------:R-:W-:Y:S02]  /*48e0*/  LEA.HI R5, R5, R2, RZ, 0x3 ;  /* 0x0000000205057211 */ /* 0x000fe400078f18ff */
[----:B------:R-:W-:Y:S02]  /*48f0*/  LEA.HI R4, R4, R0, RZ, 0x3 ;  /* 0x0000000004047211 */ /* 0x000fe400078f18ff */
[----:B------:R-:W-:Y:S02]  /*4900*/  LOP3.LUT R5, R5, 0xfffffff8, RZ, 0xc0, !PT ;  /* 0xfffffff805057812 */ /* 0x000fe400078ec0ff */
[----:B------:R-:W-:-:S03]  /*4910*/  LOP3.LUT R4, R4, 0xfffffff8, RZ, 0xc0, !PT ;  /* 0xfffffff804047812 */ /* 0x000fc600078ec0ff */
[----:B------:R-:W-:Y:S02]  /*4920*/  IMAD.IADD R2, R2, 0x1, -R5 ;  /* 0x0000000102027824 */ /* 0x000fe400078e0a05 */
[----:B------:R-:W-:-:S03]  /*4930*/  IMAD.IADD R0, R0, 0x1, -R4 ;  /* 0x0000000100007824 */ /* 0x000fc600078e0a04 */
[C---:B------:R-:W-:Y:S02]  /*4940*/  LOP3.LUT P0, RZ, R2.reuse, 0x2, RZ, 0xc0, !PT ;  /* 0x0000000202ff7812 */ /* 0x040fe4000780c0ff */
[----:B------:R-:W-:Y:S01]  /*4950*/  LOP3.LUT P3, RZ, R2, 0x4, RZ, 0xc0, !PT ;  /* 0x0000000402ff7812 */ /* 0x000fe2000786c0ff */
[C---:B------:R-:W-:Y:S01]  /*4960*/  IMAD.SHL.U32 R2, R27.reuse, 0x4, RZ ;  /* 0x000000041b027824 */ /* 0x040fe200078e00ff */
[----:B------:R-:W-:Y:S01]  /*4970*/  LOP3.LUT P2, RZ, R0, 0x4, RZ, 0xc0, !PT ;  /* 0x0000000400ff7812 */ /* 0x000fe2000784c0ff */
[----:B------:R-:W-:-:S03]  /*4980*/  VIADD R0, R27, 0xffffff80 ;  /* 0xffffff801b007836 */ /* 0x000fc60000000000 */
[----:B------:R1:W-:Y:S01]  /*4990*/  STL [R1+0x3c], R2 ;  /* 0x00003c0201007387 */ /* 0x0003e20000100800 */
[----:B------:R-:W-:Y:S01]  /*49a0*/  SHF.L.U64.HI R5, R27, 0x2, R20 ;  /* 0x000000021b057819 */ /* 0x000fe20000010214 */
[----:B------:R-:W-:-:S04]  /*49b0*/  IMAD.MOV.U32 R4, RZ, RZ, 0x40 ;  /* 0x00000040ff047424 */ /* 0x000fc800078e00ff */
[----:B------:R-:W-:Y:S01]  /*49c0*/  STL [R1+0x38], R5 ;  /* 0x0000380501007387 */ /* 0x000fe20000100800 */
[----:B-1----:R-:W-:-:S04]  /*49d0*/  SHF.R.S32.HI R2, RZ, 0x1f, R0 ;  /* 0x0000001fff027819 */ /* 0x002fc80000011400 */
[C---:B------:R-:W-:Y:S01]  /*49e0*/  SHF.L.U64.HI R2, R0.reuse, 0x2, R2 ;  /* 0x0000000200027819 */ /* 0x040fe20000010202 */
[----:B------:R-:W-:-:S04]  /*49f0*/  IMAD.SHL.U32 R0, R0, 0x4, RZ ;  /* 0x0000000400007824 */ /* 0x000fc800078e00ff */
[----:B------:R-:W-:Y:S04]  /*4a00*/  STL [R1+0x34], R2 ;  /* 0x0000340201007387 */ /* 0x000fe80000100800 */
[----:B------:R1:W-:Y:S02]  /*4a10*/  STL [R1+0x30], R0 ;  /* 0x0000300001007387 */ /* 0x0003e40000100800 */
[----:B-1----:R-:W-:-:S05]  /*4a20*/  SEL R0, R4, 0xffffffc0, !P2 ;  /* 0xffffffc004007807 */ /* 0x002fca0005000000 */
[----:B------:R1:W-:Y:S01]  /*4a30*/  STL [R1+0x2c], R0 ;  /* 0x00002c0001007387 */ /* 0x0003e20000100800 */
[----:B------:R-:W-:Y:S02]  /*4a40*/  SEL R191, R191, 0xffffffe0, !P0 ;  /* 0xffffffe0bfbf7807 */ /* 0x000fe40004000000 */
[----:B------:R-:W-:-:S07]  /*4a50*/  SEL R185, R185, 0xffffffc0, !P3 ;  /* 0xffffffc0b9b97807 */ /* 0x000fce0005800000 */
.L_x_1996:
[----:B------:R-:W0:Y:S01]  /*4a60*/  LDGDEPBAR ;  /* 0x00000000000079af */ /* 0x000e220000000000 */
[----:B-1----:R-:W-:Y:S01]  /*4a70*/  IADD3 R0, R190, R191, RZ ;  /* 0x000000bfbe007210 */ /* 0x002fe20007ffe0ff */
[----:B------:R-:W-:Y:S06]  /*4a80*/  USHF.L.U32 UR12, UR9, 0x7, URZ ;  /* 0x00000007090c7899 */ /* 0x000fec000800063f */
[----:B------:R-:W2:Y:S01]  /*4a90*/  LDL R195, [R1+0x3c] ;  /* 0x00003c0001c37983 */ /* 0x000ea20000100800 */
[----:B------:R-:W-:Y:S01]  /*4aa0*/  UMOV UR14, UR61 ;  /* 0x0000003d000e7c82 */ /* 0x000fe20008000000 */
[----:B------:R-:W-:Y:S02]  /*4ab0*/  UISETP.GE.AND UP0, UPT, UR12, UR24, UPT ;  /* 0x000000180c00728c */ /* 0x000fe4000bf06270 */
[----:B------:R-:W3:Y:S01]  /*4ac0*/  LDL R2, [R1+0x38] ;  /* 0x0000380001027983 */ /* 0x000ee20000100800 */
[----:B------:R-:W-:Y:S04]  /*4ad0*/  DEPBAR.LE SB0, 0x0 ;  /* 0x000080000000791a */ /* 0x000fe80000000000 */
[----:B------:R-:W-:Y:S06]  /*4ae0*/  BAR.SYNC.DEFER_BLOCKING 0x0 ;  /* 0x0000000000007b1d */ /* 0x000fec0000010000 */
[----:B------:R-:W-:Y:S08]  /*4af0*/  LDSM.16.M88.4 R64, [R190] ;  /* 0x00000000be40783b */ /* 0x000ff00000000200 */
[----:B------:R-:W1:Y:S08]  /*4b00*/  LDSM.16.M88.4 R16, [R187+UR4+0xc000] ;  /* 0x00c00004bb10783b */ /* 0x000e700008000200 */
[----:B------:R-:W4:Y:S08]  /*4b10*/  LDSM.16.M88.4 R60, [R190+0x2000] ;  /* 0x00200000be3c783b */ /* 0x000f300000000200 */
[----:B------:R-:W4:Y:S08]  /*4b20*/  LDSM.16.M88.4 R32, [R187+UR4+0xc800] ;  /* 0x00c80004bb20783b */ /* 0x000f300008000200 */
[----:B------:R-:W4:Y:S08]  /*4b30*/  LDSM.16.M88.4 R48, [R187+UR4+0xd000] ;  /* 0x00d00004bb30783b */ /* 0x000f300008000200 */
[----:B------:R-:W4:Y:S01]  /*4b40*/  LDSM.16.M88.4 R132, [R187+UR4+0xd800] ;  /* 0x00d80004bb84783b */ /* 0x000f220008000200 */
        /* <DEDUP_REMOVED lines=8> */
[-C--:B------:R-:W-:Y:S06]  /*4bd0*/  HMMA.16816.F32.BF16 R20, R64, R32.reuse, RZ ;  /* 0x000000204014723c */ /* 0x080fec00000418ff */
[C---:B------:R-:W-:Y:S01]  /*4be0*/  HMMA.16816.F32.BF16 R24, R60.reuse, R32, RZ ;  /* 0x000000203c18723c */ /* 0x040fe200000418ff */
[----:B------:R-:W1:Y:S05]  /*4bf0*/  LDSM.16.M88.4 R152, [R189+0x1000] ;  /* 0x00100000bd98783b */ /* 0x000e6a0000000200 */
[-C--:B------:R-:W-:Y:S01]  /*4c00*/  HMMA.16816.F32.BF16 R28, R60, R34.reuse, RZ ;  /* 0x000000223c1c723c */ /* 0x080fe200000418ff */
[-C--:B----4-:R-:W-:Y:S02]  /*4c10*/  IADD3 R0, R0, R185.reuse, RZ ;  /* 0x000000b900007210 */ /* 0x090fe40007ffe0ff */
[----:B------:R-:W4:Y:S03]  /*4c20*/  LDSM.16.M88.4 R156, [R189+0x1800] ;  /* 0x00180000bd9c783b */ /* 0x000f260000000200 */
        /* <DEDUP_REMOVED lines=8> */
[----:B------:R-:W-:Y:S01]  /*4cb0*/  LDSM.16.M88.4 R176, [R0] ;  /* 0x0000000000b0783b */ /* 0x000fe20000000200 */
[-C--:B------:R-:W-:Y:S06]  /*4cc0*/  HMMA.16816.F32.BF16 R52, R64, R132.reuse, RZ ;  /* 0x000000844034723c */ /* 0x080fec00000418ff */
[C---:B------:R-:W-:Y:S01]  /*4cd0*/  HMMA.16816.F32.BF16 R56, R60.reuse, R132, RZ ;  /* 0x000000843c38723c */ /* 0x040fe200000418ff */
[----:B------:R-:W-:Y:S05]  /*4ce0*/  LDSM.16.M88.4 R180, [R188] ;  /* 0x00000000bcb4783b */ /* 0x000fea0000000200 */
[-C--:B------:R-:W-:Y:S01]  /*4cf0*/  HMMA.16816.F32.BF16 R60, R60, R134.reuse, RZ ;  /* 0x000000863c3c723c */ /* 0x080fe200000418ff */
[----:B------:R-:W-:Y:S05]  /*4d00*/  IADD3 R132, R190, R185, RZ ;  /* 0x000000b9be847210 */ /* 0x000fea0007ffe0ff */
[----:B------:R-:W-:Y:S01]  /*4d10*/  HMMA.16816.F32.BF16 R64, R64, R134, RZ ;  /* 0x000000864040723c */ /* 0x000fe200000418ff */
[----:B------:R-:W4:Y:S05]  /*4d20*/  LDSM.16.M88.4 R160, [R132] ;  /* 0x0000000084a0783b */ /* 0x000f2a0000000200 */
[-C--:B-1----:R-:W-:Y:S03]  /*4d30*/  HMMA.16816.F32.BF16 R4, R136, R140.reuse, R4 ;  /* 0x0000008c8804723c */ /* 0x082fe60000041804 */
[----:B------:R-:W1:Y:S03]  /*4d40*/  LDSM.16.M88.4 R132, [R132+0x2000] ;  /* 0x002000008484783b */ /* 0x000e660000000200 */
[C---:B------:R-:W-:Y:S06]  /*4d50*/  HMMA.16816.F32.BF16 R8, R144.reuse, R140, R8 ;  /* 0x0000008c9008723c */ /* 0x040fec0000041808 */
[-C--:B------:R-:W-:Y:S06]  /*4d60*/  HMMA.16816.F32.BF16 R12, R144, R142.reuse, R12 ;  /* 0x0000008e900c723c */ /* 0x080fec000004180c */
[C---:B------:R-:W-:Y:S01]  /*4d70*/  HMMA.16816.F32.BF16 R16, R136.reuse, R142, R16 ;  /* 0x0000008e8810723c */ /* 0x040fe20000041810 */
[----:B------:R-:W1:Y:S05]  /*4d80*/  LDSM.16.M88.4 R140, [R186+0x800] ;  /* 0x00080000ba8c783b */ /* 0x000e6a0000000200 */
        /* <DEDUP_REMOVED lines=8> */
[-C--:B----4-:R-:W-:Y:S06]  /*4e10*/  HMMA.16816.F32.BF16 R52, R136, R156.reuse, R52 ;  /* 0x0000009c8834723c */ /* 0x090fec0000041834 */
[C---:B------:R-:W-:Y:S06]  /*4e20*/  HMMA.16816.F32.BF16 R56, R144.reuse, R156, R56 ;  /* 0x0000009c9038723c */ /* 0x040fec0000041838 */
[-C--:B------:R-:W-:Y:S06]  /*4e30*/  HMMA.16816.F32.BF16 R60, R144, R158.reuse, R60 ;  /* 0x0000009e903c723c */ /* 0x080fec000004183c */
[----:B------:R-:W-:Y:S01]  /*4e40*/  HMMA.16816.F32.BF16 R64, R136, R158, R64 ;  /* 0x0000009e8840723c */ /* 0x000fe20000041840 */
[----:B------:R-:W4:Y:S05]  /*4e50*/  LDSM.16.M88.4 R136, [R0+0x2000] ;  /* 0x002000000088783b */ /* 0x000f2a0000000200 */
[-C--:B------:R-:W-:Y:S06]  /*4e60*/  HMMA.16816.F32.BF16 R4, R160, R164.reuse, R4 ;  /* 0x000000a4a004723c */ /* 0x080fec0000041804 */
        /* <DEDUP_REMOVED lines=28> */
[----:B------:R2:W4:Y:S01]  /*5030*/  MUFU.TANH R162, R8 ;  /* 0x0000000800a27308 */ /* 0x0005220000002400 */
[----:B------:R-:W-:Y:S01]  /*5040*/  FMUL.FTZ R12, R12, UR6 ;  /* 0x000000060c0c7c20 */ /* 0x000fe20008410000 */
[----:B------:R-:W-:Y:S01]  /*5050*/  FMUL.FTZ R13, R13, UR6 ;  /* 0x000000060d0d7c20 */ /* 0x000fe20008410000 */
[----:B------:R-:W-:Y:S01]  /*5060*/  FMUL.FTZ R14, R14, UR6 ;  /* 0x000000060e0e7c20 */ /* 0x000fe20008410000 */
[----:B------:R-:W-:Y:S01]  /*5070*/  FMUL.FTZ R15, R15, UR6 ;  /* 0x000000060f0f7c20 */ /* 0x000fe20008410000 */
[----:B------:R-:W-:Y:S01]  /*5080*/  FMUL.FTZ R16, R16, UR6 ;  /* 0x0000000610107c20 */ /* 0x000fe20008410000 */
[----:B------:R-:W-:Y:S04]  /*5090*/  FMUL.FTZ R17, R17, UR6 ;  /* 0x0000000611117c20 */ /* 0x000fe80008410000 */
[----:B------:R-:W1:Y:S01]  /*50a0*/  MUFU.TANH R157, R5 ;  /* 0x00000005009d7308 */ /* 0x000e620000002400 */
[----:B------:R-:W-:Y:S01]  /*50b0*/  FMUL.FTZ R18, R18, UR6 ;  /* 0x0000000612127c20 */ /* 0x000fe20008410000 */
[----:B------:R-:W-:Y:S08]  /*50c0*/  FMUL.FTZ R19, R19, UR6 ;  /* 0x0000000613137c20 */ /* 0x000ff00008410000 */
[----:B------:R3:W1:Y:S01]  /*50d0*/  MUFU.TANH R161, R9 ;  /* 0x0000000900a17308 */ /* 0x0006620000002400 */
[----:B--2---:R-:W-:Y:S09]  /*50e0*/  IADD3 R8, P0, R195, UR20, RZ ;  /* 0x00000014c3087c10 */ /* 0x004ff2000ff1e0ff */
[----:B------:R-:W2:Y:S10]  /*50f0*/  MUFU.TANH R156, R6 ;  /* 0x00000006009c7308 */ /* 0x000eb40000002400 */
[----:B------:R4:W1:Y:S01]  /*5100*/  MUFU.TANH R155, R7 ;  /* 0x00000007009b7308 */ /* 0x0008620000002400 */
[----:B---3--:R-:W-:Y:S02]  /*5110*/  IADD3.X R9, R2, UR19, RZ, P0, !PT ;  /* 0x0000001302097c10 */ /* 0x008fe400087fe4ff */
[----:B------:R-:W-:Y:S03]  /*5120*/  PLOP3.LUT P0, PT, PT, PT, UP0, 0x80, 0x0 ;  /* 0x000000000000781c */ /* 0x000fe60003f0f008 */
[----:B------:R-:W5:Y:S04]  /*5130*/  LDG.E R150, desc[UR10][R8.64] ;  /* 0x0000000a08967981 */ /* 0x000f68000c1e1900 */
[----:B------:R-:W3:Y:S01]  /*5140*/  MUFU.TANH R160, R10 ;  /* 0x0000000a00a07308 */ /* 0x000ee20000002400 */
[----:B------:R-:W5:Y:S04]  /*5150*/  LDG.E R149, desc[UR10][R8.64+0x20] ;  /* 0x0000200a08957981 */ /* 0x000f68000c1e1900 */
[----:B------:R-:W5:Y:S05]  /*5160*/  LDG.E R148, desc[UR10][R8.64+0x100] ;  /* 0x0001000a08947981 */ /* 0x000f6a000c1e1900 */
[----:B------:R2:W1:Y:S01]  /*5170*/  MUFU.TANH R159, R11 ;  /* 0x0000000b009f7308 */ /* 0x0004620000002400 */
[----:B----4-:R-:W4:Y:S09]  /*5180*/  LDSM.16.M88.4 R4, [R188+0x800] ;  /* 0x00080000bc04783b */ /* 0x010f320000000200 */
[----:B------:R1:W1:Y:S01]  /*5190*/  MUFU.TANH R167, R12 ;  /* 0x0000000c00a77308 */ /* 0x0002620000002400 */
[----:B------:R2:W5:Y:S09]  /*51a0*/  LDG.E R144, desc[UR10][R8.64+0x120] ;  /* 0x0001200a08907981 */ /* 0x000572000c1e1900 */
[----:B------:R1:W1:Y:S10]  /*51b0*/  MUFU.TANH R165, R13 ;  /* 0x0000000d00a57308 */ /* 0x0002740000002400 */
[----:B------:R1:W1:Y:S10]  /*51c0*/  MUFU.TANH R164, R14 ;  /* 0x0000000e00a47308 */ /* 0x0002740000002400 */
[----:B------:R1:W1:Y:S01]  /*51d0*/  MUFU.TANH R163, R15 ;  /* 0x0000000f00a37308 */ /* 0x0002620000002400 */
[----:B--2---:R-:W2:Y:S09]  /*51e0*/  LDSM.16.M88.4 R8, [R188+0x1000] ;  /* 0x00100000bc08783b */ /* 0x004eb20000000200 */
[----:B------:R1:W1:Y:S01]  /*51f0*/  MUFU.TANH R170, R16 ;  /* 0x0000001000aa7308 */ /* 0x0002620000002400 */
[-C--:B----4-:R-:W-:Y:S09]  /*5200*/  HMMA.16816.F32.BF16 R20, R176, R4.reuse, R20 ;  /* 0x00000004b014723c */ /* 0x090ff20000041814 */
[----:B------:R4:W1:Y:S01]  /*5210*/  MUFU.TANH R169, R17 ;  /* 0x0000001100a97308 */ /* 0x0008620000002400 */
[C---:B------:R-:W-:Y:S06]  /*5220*/  HMMA.16816.F32.BF16 R24, R136.reuse, R4, R24 ;  /* 0x000000048818723c */ /* 0x040fec0000041818 */
[-C--:B------:R-:W-:Y:S03]  /*5230*/  HMMA.16816.F32.BF16 R28, R136, R6.reuse, R28 ;  /* 0x00000006881c723c */ /* 0x080fe6000004181c */
[----:B------:R4:W1:Y:S03]  /*5240*/  MUFU.TANH R168, R18 ;  /* 0x0000001200a87308 */ /* 0x0008660000002400 */
[C---:B------:R-:W-:Y:S01]  /*5250*/  HMMA.16816.F32.BF16 R32, R176.reuse, R6, R32 ;  /* 0x00000006b020723c */ /* 0x040fe20000041820 */
[----:B------:R-:W3:Y:S06]  /*5260*/  LDSM.16.M88.4 R4, [R188+0x1800] ;  /* 0x00180000bc04783b */ /* 0x000eec0000000200 */
[----:B------:R4:W1:Y:S01]  /*5270*/  MUFU.TANH R166, R19 ;  /* 0x0000001300a67308 */ /* 0x0008620000002400 */
[----:B------:R-:W-:Y:S03]  /*5280*/  FMUL.FTZ R20, R20, UR6 ;  /* 0x0000000614147c20 */ /* 0x000fe60008410000 */
[----:B------:R-:W-:Y:S01]  /*5290*/  FMUL.FTZ R21, R21, UR6 ;  /* 0x0000000615157c20 */ /* 0x000fe20008410000 */
[----:B------:R-:W-:Y:S01]  /*52a0*/  FMUL.FTZ R22, R22, UR6 ;  /* 0x0000000616167c20 */ /* 0x000fe20008410000 */
[----:B------:R-:W-:Y:S04]  /*52b0*/  FMUL.FTZ R23, R23, UR6 ;  /* 0x0000000617177c20 */ /* 0x000fe80008410000 */
[----:B------:R4:W1:Y:S01]  /*52c0*/  MUFU.TANH R174, R20 ;  /* 0x0000001400ae7308 */ /* 0x0008620000002400 */
[----:B------:R-:W-:Y:S01]  /*52d0*/  FMUL.FTZ R24, R24, UR6 ;  /* 0x0000000618187c20 */ /* 0x000fe20008410000 */
[----:B------:R-:W-:Y:S01]  /*52e0*/  FMUL.FTZ R25, R25, UR6 ;  /* 0x0000000619197c20 */ /* 0x000fe20008410000 */
[-C--:B--2---:R-:W-:Y:S03]  /*52f0*/  HMMA.16816.F32.BF16 R36, R176, R8.reuse, R36 ;  /* 0x00000008b024723c */ /* 0x084fe60000041824 */
[----:B------:R-:W-:Y:S01]  /*5300*/  FMUL.FTZ R26, R26, UR6 ;  /* 0x000000061a1a7c20 */ /* 0x000fe20008410000 */
[----:B------:R-:W-:Y:S03]  /*5310*/  FMUL.FTZ R27, R27, UR6 ;  /* 0x000000061b1b7c20 */ /* 0x000fe60008410000 */
[----:B------:R4:W2:Y:S01]  /*5320*/  MUFU.TANH R173, R21 ;  /* 0x0000001500ad7308 */ /* 0x0008a20000002400 */
[C---:B------:R-:W-:Y:S04]  /*5330*/  HMMA.16816.F32.BF16 R40, R136.reuse, R8, R40 ;  /* 0x000000088828723c */ /* 0x040fe80000041828 */
[----:B------:R-:W-:Y:S02]  /*5340*/  FMUL.FTZ R28, R28, UR6 ;  /* 0x000000061c1c7c20 */ /* 0x000fe40008410000 */
[-C--:B------:R-:W-:Y:S03]  /*5350*/  HMMA.16816.F32.BF16 R44, R136, R10.reuse, R44 ;  /* 0x0000000a882c723c */ /* 0x080fe6000004182c */
[----:B------:R4:W1:Y:S02]  /*5360*/  MUFU.TANH R172, R22 ;  /* 0x0000001600ac7308 */ /* 0x0008640000002400 */
[----:B------:R-:W-:Y:S01]  /*5370*/  FMUL.FTZ R29, R29, UR6 ;  /* 0x000000061d1d7c20 */ /* 0x000fe20008410000 */
[C---:B------:R-:W-:Y:S07]  /*5380*/  HMMA.16816.F32.BF16 R48, R176.reuse, R10, R48 ;  /* 0x0000000ab030723c */ /* 0x040fee0000041830 */
[----:B------:R4:W1:Y:S01]  /*5390*/  MUFU.TANH R171, R23 ;  /* 0x0000001700ab7308 */ /* 0x0008620000002400 */
[----:B------:R-:W-:Y:S03]  /*53a0*/  FMUL.FTZ R30, R30, UR6 ;  /* 0x000000061e1e7c20 */ /* 0x000fe60008410000 */
[----:B------:R-:W-:Y:S01]  /*53b0*/  FMUL.FTZ R31, R31, UR6 ;  /* 0x000000061f1f7c20 */ /* 0x000fe20008410000 */
[----:B------:R-:W-:Y:S01]  /*53c0*/  FMUL.FTZ R32, R32, UR6 ;  /* 0x0000000620207c20 */ /* 0x000fe20008410000 */
[----:B------:R-:W-:Y:S01]  /*53d0*/  FMUL.FTZ R33, R33, UR6 ;  /* 0x0000000621217c20 */ /* 0x000fe20008410000 */
[-C--:B---3--:R-:W-:Y:S03]  /*53e0*/  HMMA.16816.F32.BF16 R52, R176, R4.reuse, R52 ;  /* 0x00000004b034723c */ /* 0x088fe60000041834 */
[----:B------:R4:W3:Y:S01]  /*53f0*/  MUFU.TANH R182, R24 ;  /* 0x0000001800b67308 */ /* 0x0008e20000002400 */
[----:B------:R-:W-:Y:S01]  /*5400*/  FMUL.FTZ R34, R34, UR6 ;  /* 0x0000000622227c20 */ /* 0x000fe20008410000 */
[----:B------:R-:W-:Y:S01]  /*5410*/  FMUL.FTZ R35, R35, UR6 ;  /* 0x0000000623237c20 */ /* 0x000fe20008410000 */
[----:B------:R-:W-:Y:S01]  /*5420*/  FMUL.FTZ R36, R36, UR6 ;  /* 0x0000000624247c20 */ /* 0x000fe20008410000 */
[C---:B------:R-:W-:Y:S06]  /*5430*/  HMMA.16816.F32.BF16 R56, R136.reuse, R4, R56 ;  /* 0x000000048838723c */ /* 0x040fec0000041838 */
[----:B------:R4:W1:Y:S01]  /*5440*/  MUFU.TANH R181, R25 ;  /* 0x0000001900b57308 */ /* 0x0008620000002400 */
[----:B------:R-:W-:Y:S01]  /*5450*/  FMUL.FTZ R37, R37, UR6 ;  /* 0x0000000625257c20 */ /* 0x000fe20008410000 */
[-C--:B------:R-:W-:Y:S03]  /*5460*/  HMMA.16816.F32.BF16 R60, R136, R6.reuse, R60 ;  /* 0x00000006883c723c */ /* 0x080fe6000004183c */
[----:B------:R-:W-:Y:S05]  /*5470*/  MOV R4, R203 ;  /* 0x000000cb00047202 */ /* 0x000fea0000000f00 */
[----:B------:R4:W1:Y:S03]  /*5480*/  MUFU.TANH R180, R26 ;  /* 0x0000001a00b47308 */ /* 0x0008660000002400 */
[----:B------:R-:W-:Y:S01]  /*5490*/  MOV R5, R202 ;  /* 0x000000ca00057202 */ /* 0x000fe20000000f00 */
[----:B------:R-:W-:Y:S04]  /*54a0*/  HMMA.16816.F32.BF16 R64, R176, R6, R64 ;  /* 0x00000006b040723c */ /* 0x000fe80000041840 */
[----:B------:R4:W-:Y:S01]  /*54b0*/  STL.64 [R1+0x10], R4 ;  /* 0x0000100401007387 */ /* 0x0009e20000100a00 */
[----:B------:R-:W-:Y:S01]  /*54c0*/  FMUL.FTZ R38, R38, UR6 ;  /* 0x0000000626267c20 */ /* 0x000fe20008410000 */
[----:B------:R4:W1:Y:S01]  /*54d0*/  MUFU.TANH R175, R27 ;  /* 0x0000001b00af7308 */ /* 0x0008620000002400 */
[----:B------:R-:W-:Y:S01]  /*54e0*/  FMUL.FTZ R39, R39, UR6 ;  /* 0x0000000627277c20 */ /* 0x000fe20008410000 */
[----:B------:R-:W-:Y:S03]  /*54f0*/  FMUL.FTZ R40, R40, UR6 ;  /* 0x0000000628287c20 */ /* 0x000fe60008410000 */
[----:B------:R-:W-:Y:S01]  /*5500*/  FMUL.FTZ R41, R41, UR6 ;  /* 0x0000000629297c20 */ /* 0x000fe20008410000 */
[----:B------:R-:W-:Y:S01]  /*5510*/  FMUL.FTZ R42, R42, UR6 ;  /* 0x000000062a2a7c20 */ /* 0x000fe20008410000 */
[----:B------:R-:W-:Y:S03]  /*5520*/  FMUL.FTZ R43, R43, UR6 ;  /* 0x000000062b2b7c20 */ /* 0x000fe60008410000 */
[----:B------:R4:W1:Y:S01]  /*5530*/  MUFU.TANH R197, R28 ;  /* 0x0000001c00c57308 */ /* 0x0008620000002400 */
[----:B------:R-:W-:Y:S01]  /*5540*/  FMUL.FTZ R44, R44, UR6 ;  /* 0x000000062c2c7c20 */ /* 0x000fe20008410000 */
[----:B------:R-:W-:Y:S01]  /*5550*/  FMUL.FTZ R45, R45, UR6 ;  /* 0x000000062d2d7c20 */ /* 0x000fe20008410000 */
[----:B------:R-:W-:Y:S01]  /*5560*/  FMUL.FTZ R46, R46, UR6 ;  /* 0x000000062e2e7c20 */ /* 0x000fe20008410000 */
[----:B------:R-:W-:Y:S01]  /*5570*/  FMUL.FTZ R47, R47, UR6 ;  /* 0x000000062f2f7c20 */ /* 0x000fe20008410000 */
        /* <DEDUP_REMOVED lines=22> */
[----:B------:R-:W-:Y:S07]  /*56e0*/  FMUL.FTZ R67, R67, UR6 ;  /* 0x0000000643437c20 */ /* 0x000fee0008410000 */
        /* <DEDUP_REMOVED lines=36> */
[----:B--23--:R-:W-:Y:S05]  /*5930*/  @!P0 BRA `(.L_x_1992) ;  /* 0x0000000400308947 */ /* 0x00cfea0003800000 */
[----:B-1--4-:R-:W-:Y:S01]  /*5940*/  MOV R59, R177 ;  /* 0x000000b1003b7202 */ /* 0x012fe20000000f00 */
[----:B------:R-:W-:Y:S01]  /*5950*/  USHF.L.U32 UR13, UR21, 0x7, URZ ;  /* 0x00000007150d7899 */ /* 0x000fe2000800063f */
        /* <DEDUP_REMOVED lines=74> */
.L_x_1992:
[----:B----4-:R-:W2:Y:S01]  /*5e00*/  LDL R4, [R1+0x28] ;  /* 0x0000280001047983 */ /* 0x010ea20000100800 */
[----:B------:R-:W-:Y:S01]  /*5e10*/  UIADD3 UR16, UR8, 0x1, -UR15 ;  /* 0x0000000108107890 */ /* 0x000fe2000fffe80f */
[----:B------:R-:W-:Y:S01]  /*5e20*/  IMAD.U32 R0, RZ, RZ, UR21 ;  /* 0x00000015ff007e24 */ /* 0x000fe2000f8e00ff */
[----:B------:R-:W-:Y:S01]  /*5e30*/  UIADD3 UR13, -UR14, UR8, -UR15 ;  /* 0x000000080e0d7290 */ /* 0x000fe2000fffe90f */
[----:B------:R-:W3:Y:S02]  /*5e40*/  LDL R2, [R1+0x44] ;  /* 0x0000440001027983 */ /* 0x000ee40000100800 */
[----:B---3--:R-:W-:Y:S02]  /*5e50*/  IMAD R0, R0, 0x80, R2 ;  /* 0x0000008000007824 */ /* 0x008fe400078e0202 */
[----:B--2---:R-:W-:Y:S01]  /*5e60*/  VIADD R6, R4, UR12 ;  /* 0x0000000c04067c36 */ /* 0x004fe20008000000 */
[----:B------:R-:W-:Y:S01]  /*5e70*/  UIADD3 UR12, UR16, UR27, URZ ;  /* 0x0000001b100c7290 */ /* 0x000fe2000fffe03f */
[C---:B------:R-:W-:Y:S02]  /*5e80*/  VIADD R21, R0.reuse, 0x1 ;  /* 0x0000000100157836 */ /* 0x040fe40000000000 */
[----:B------:R-:W-:Y:S01]  /*5e90*/  VIADD R20, R0, 0x8 ;  /* 0x0000000800147836 */ /* 0x000fe20000000000 */
[----:B------:R-:W-:Y:S01]  /*5ea0*/  VIADDMNMX R2, R6, UR13, RZ, !PT ;  /* 0x0000000d06027c46 */ /* 0x000fe2000f8001ff */
[C---:B------:R-:W-:Y:S01]  /*5eb0*/  VIADD R19, R0.reuse, 0x9 ;  /* 0x0000000900137836 */ /* 0x040fe20000000000 */
[----:B------:R-:W-:Y:S01]  /*5ec0*/  UMOV UR16, UR14 ;  /* 0x0000000e00107c82 */ /* 0x000fe20008000000 */
[----:B------:R-:W-:Y:S01]  /*5ed0*/  IMAD.U32 R5, RZ, RZ, UR12 ;  /* 0x0000000cff057e24 */ /* 0x000fe2000f8e00ff */
[CC--:B------:R-:W-:Y:S01]  /*5ee0*/  ISETP.GE.AND P0, PT, R0.reuse, R2.reuse, PT ;  /* 0x000000020000720c */ /* 0x0c0fe20003f06270 */
[C---:B------:R-:W-:Y:S01]  /*5ef0*/  VIADD R18, R0.reuse, 0x10 ;  /* 0x0000001000127836 */ /* 0x040fe20000000000 */
[CC--:B------:R-:W-:Y:S01]  /*5f00*/  ISETP.GE.AND P6, PT, R21.reuse, R2.reuse, PT ;  /* 0x000000021500720c */ /* 0x0c0fe20003fc6270 */
[----:B------:R-:W-:Y:S01]  /*5f10*/  VIADD R17, R0, 0x11 ;  /* 0x0000001100117836 */ /* 0x000fe20000000000 */
[----:B------:R-:W-:Y:S01]  /*5f20*/  VIADDMNMX R5, R6, R5, UR8, PT ;  /* 0x0000000806057e46 */ /* 0x000fe2000b800105 */
[----:B-1----:R-:W-:Y:S01]  /*5f30*/  VIADD R16, R0, 0x18 ;  /* 0x0000001800107836 */ /* 0x002fe20000000000 */
[-C--:B------:R-:W-:Y:S01]  /*5f40*/  ISETP.GE.AND P5, PT, R20, R2.reuse, PT ;  /* 0x000000021400720c */ /* 0x080fe20003fa6270 */
[C---:B------:R-:W-:Y:S01]  /*5f50*/  VIADD R15, R0.reuse, 0x19 ;  /* 0x00000019000f7836 */ /* 0x040fe20000000000 */
[CC--:B------:R-:W-:Y:S01]  /*5f60*/  ISETP.GE.OR P0, PT, R0.reuse, R5.reuse, !P0 ;  /* 0x000000050000720c */ /* 0x0c0fe20004706670 */
[C---:B------:R-:W-:Y:S01]  /*5f70*/  VIADD R14, R0.reuse, 0x20 ;  /* 0x00000020000e7836 */ /* 0x040fe20000000000 */
[-C--:B------:R-:W-:Y:S01]  /*5f80*/  ISETP.GE.OR P6, PT, R21, R5.reuse, !P6 ;  /* 0x000000051500720c */ /* 0x080fe200077c6670 */
        /* <DEDUP_REMOVED lines=12> */
[----:B------:R-:W-:Y:S01]  /*6050*/  VIADD R7, R0, 0x39 ;  /* 0x0000003900077836 */ /* 0x000fe20000000000 */
[-C--:B------:R-:W-:Y:S01]  /*6060*/  ISETP.GE.AND P0, PT, R15, R2.reuse, PT ;  /* 0x000000020f00720c */ /* 0x080fe20003f06270 */
[----:B------:R-:W-:Y:S01]  /*6070*/  VIADD R4, R6, 0x8 ;  /* 0x0000000806047836 */ /* 0x000fe20000000000 */
[-C--:B------:R-:W-:Y:S01]  /*6080*/  ISETP.GE.AND P6, PT, R14, R2.reuse, PT ;  /* 0x000000020e00720c */ /* 0x080fe20003fc6270 */
[----:B------:R-:W-:Y:S01]  /*6090*/  IMAD.U32 R22, RZ, RZ, UR12 ;  /* 0x0000000cff167e24 */ /* 0x000fe2000f8e00ff */
        /* <DEDUP_REMOVED lines=21> */
[----:B------:R-:W-:Y:S01]  /*61f0*/  IMAD.U32 R2, RZ, RZ, UR12 ;  /* 0x0000000cff027e24 */ /* 0x000fe2000f8e00ff */
[-C--:B------:R-:W-:Y:S02]  /*6200*/  ISETP.GE.OR P5, PT, R13, R5.reuse, !P5 ;  /* 0x000000050d00720c */ /* 0x080fe40006fa6670 */
[-C--:B------:R-:W-:Y:S02]  /*6210*/  ISETP.GE.OR P4, PT, R12, R5.reuse, !P4 ;  /* 0x000000050c00720c */ /* 0x080fe40006786670 */
[----:B------:R-:W-:Y:S02]  /*6220*/  VIADDMNMX R4, R4, UR13, RZ, !PT ;  /* 0x0000000d04047c46 */ /* 0x000fe4000f8001ff */
[--C-:B------:R-:W-:Y:S02]  /*6230*/  IADD3 R2, R2, 0x8, R6.reuse ;  /* 0x0000000802027810 */ /* 0x100fe40007ffe006 */
[----:B------:R-:W-:Y:S02]  /*6240*/  FSEL R52, R206, -INF , !P5 ;  /* 0xff800000ce347808 */ /* 0x000fe40006800000 */
[----:B------:R-:W-:Y:S02]  /*6250*/  FSEL R58, R219, -INF , !P4 ;  /* 0xff800000db3a7808 */ /* 0x000fe40006000000 */
[-C--:B------:R-:W-:Y:S02]  /*6260*/  ISETP.GE.AND P5, PT, R0, R4.reuse, PT ;  /* 0x000000040000720c */ /* 0x080fe40003fa6270 */
[----:B------:R-:W-:Y:S02]  /*6270*/  ISETP.GE.AND P4, PT, R21, R4, PT ;  /* 0x000000041500720c */ /* 0x000fe40003f86270 */
[----:B------:R-:W-:Y:S02]  /*6280*/  VIMNMX R2, R2, UR8, PT ;  /* 0x0000000802027c48 */ /* 0x000fe4000bfe0100 */
[-C--:B------:R-:W-:Y:S02]  /*6290*/  ISETP.GE.OR P3, PT, R11, R5.reuse, !P3 ;  /* 0x000000050b00720c */ /* 0x080fe40005f66670 */
[-C--:B------:R-:W-:Y:S02]  /*62a0*/  ISETP.GE.OR P2, PT, R10, R5.reuse, !P2 ;  /* 0x000000050a00720c */ /* 0x080fe40005746670 */
[-C--:B------:R-:W-:Y:S02]  /*62b0*/  ISETP.GE.OR P1, PT, R9, R5.reuse, !P1 ;  /* 0x000000050900720c */ /* 0x080fe40004f26670 */
[-C--:B------:R-:W-:Y:S02]  /*62c0*/  ISETP.GE.OR P0, PT, R8, R5.reuse, !P0 ;  /* 0x000000050800720c */ /* 0x080fe40004706670 */
[----:B------:R-:W-:Y:S01]  /*62d0*/  ISETP.GE.OR P6, PT, R7, R5, !P6 ;  /* 0x000000050700720c */ /* 0x000fe200077c6670 */
[----:B------:R-:W-:Y:S01]  /*62e0*/  IMAD.U32 R5, RZ, RZ, UR12 ;  /* 0x0000000cff057e24 */ /* 0x000fe2000f8e00ff */
        /* <DEDUP_REMOVED lines=44> */
[----:B------:R-:W-:Y:S02]  /*65b0*/  ISETP.GE.OR P4, PT, R7, R2, !P4 ;  /* 0x000000020700720c */ /* 0x000fe40006786670 */
[----:B------:R-:W-:Y:S01]  /*65c0*/  VIADDMNMX R2, R4, UR13, RZ, !PT ;  /* 0x0000000d04027c46 */ /* 0x000fe2000f8001ff */
[----:B------:R-:W-:Y:S01]  /*65d0*/  VIADD R4, R6, 0x48 ;  /* 0x0000004806047836 */ /* 0x000fe20000000000 */
[--C-:B------:R-:W-:Y:S02]  /*65e0*/  IADD3 R5, R5, 0x40, R6.reuse ;  /* 0x0000004005057810 */ /* 0x100fe40007ffe006 */
[----:B------:R-:W-:Y:S02]  /*65f0*/  FSEL R46, R204, -INF , !P3 ;  /* 0xff800000cc2e7808 */ /* 0x000fe40005800000 */
[----:B------:R-:W-:Y:S02]  /*6600*/  FSEL R47, R217, -INF , !P2 ;  /* 0xff800000d92f7808 */ /* 0x000fe40005000000 */
[-C--:B------:R-:W-:Y:S02]  /*6610*/  ISETP.GE.AND P3, PT, R0, R2.reuse, PT ;  /* 0x000000020000720c */ /* 0x080fe40003f66270 */
[-C--:B------:R-:W-:Y:S02]  /*6620*/  ISETP.GE.AND P2, PT, R21, R2.reuse, PT ;  /* 0x000000021500720c */ /* 0x080fe40003f46270 */
[----:B------:R-:W-:Y:S02]  /*6630*/  VIMNMX R5, R5, UR8, PT ;  /* 0x0000000805057c48 */ /* 0x000fe4000bfe0100 */
[----:B------:R-:W-:Y:S02]  /*6640*/  FSEL R50, R216, -INF , !P1 ;  /* 0xff800000d8327808 */ /* 0x000fe40004800000 */
[-C--:B------:R-:W-:Y:S02]  /*6650*/  ISETP.GE.OR P3, PT, R0, R5.reuse, !P3 ;  /* 0x000000050000720c */ /* 0x080fe40005f66670 */
[-C--:B------:R-:W-:Y:S02]  /*6660*/  ISETP.GE.OR P2, PT, R21, R5.reuse, !P2 ;  /* 0x000000051500720c */ /* 0x080fe40005746670 */
[----:B------:R-:W-:Y:S02]  /*6670*/  FSEL R63, R221, -INF , !P0 ;  /* 0xff800000dd3f7808 */ /* 0x000fe40004000000 */
[-C--:B------:R-:W-:Y:S02]  /*6680*/  ISETP.GE.AND P1, PT, R20, R2.reuse, PT ;  /* 0x000000021400720c */ /* 0x080fe40003f26270 */
[-C--:B------:R-:W-:Y:S02]  /*6690*/  ISETP.GE.AND P0, PT, R19, R2.reuse, PT ;  /* 0x000000021300720c */ /* 0x080fe40003f06270 */
        /* <DEDUP_REMOVED lines=11> */
[----:B------:R-:W-:Y:S02]  /*6750*/  FSEL R132, R228, -INF , !P4 ;  /* 0xff800000e4847808 */ /* 0x000fe40006000000 */
[-C--:B------:R-:W-:Y:S02]  /*6760*/  ISETP.GE.AND P4, PT, R16, R2.reuse, PT ;  /* 0x000000021000720c */ /* 0x080fe40003f86270 */
[-C--:B------:R-:W-:Y:S02]  /*6770*/  ISETP.GE.OR P6, PT, R18, R5.reuse, !P6 ;  /* 0x000000051200720c */ /* 0x080fe400077c6670 */
[-C--:B------:R-:W-:Y:S02]  /*6780*/  ISETP.GE.OR P5, PT, R17, R5.reuse, !P5 ;  /* 0x000000051100720c */ /* 0x080fe40006fa6670 */
[-C--:B------:R-:W-:Y:S02]  /*6790*/  ISETP.GE.OR P3, PT, R15, R5.reuse, !P3 ;  /* 0x000000050f00720c */ /* 0x080fe40005f66670 */
[-C--:B------:R-:W-:Y:S02]  /*67a0*/  ISETP.GE.OR P2, PT, R14, R5.reuse, !P2 ;  /* 0x000000050e00720c */ /* 0x080fe40005746670 */
[----:B------:R-:W-:Y:S02]  /*67b0*/  FSEL R24, R167, -INF , !P1 ;  /* 0xff800000a7187808 */ /* 0x000fe40004800000 */
[----:B------:R-:W-:Y:S02]  /*67c0*/  FSEL R25, R165, -INF , !P0 ;  /* 0xff800000a5197808 */ /* 0x000fe40004000000 */
[-C--:B------:R-:W-:Y:S02]  /*67d0*/  ISETP.GE.AND P1, PT, R13, R2.reuse, PT ;  /* 0x000000020d00720c */ /* 0x080fe40003f26270 */
[-C--:B------:R-:W-:Y:S02]  /*67e0*/  ISETP.GE.AND P0, PT, R12, R2.reuse, PT ;  /* 0x000000020c00720c */ /* 0x080fe40003f06270 */
        /* <DEDUP_REMOVED lines=12> */
[----:B------:R-:W-:Y:S02]  /*68b0*/  VIADDMNMX R4, R4, UR13, RZ, !PT ;  /* 0x0000000d04047c46 */ /* 0x000fe4000f8001ff */
[----:B------:R-:W-:Y:S02]  /*68c0*/  ISETP.GE.AND P4, PT, R9, R2, PT ;  /* 0x000000020900720c */ /* 0x000fe40003f86270 */
        /* <DEDUP_REMOVED lines=8> */
[----:B------:R-:W-:Y:S02]  /*6950*/  VIMNMX R2, R51, UR8, PT ;  /* 0x0000000833027c48 */ /* 0x000fe4000bfe0100 */
[----:B------:R-:W-:Y:S02]  /*6960*/  ISETP.GE.OR P4, PT, R9, R5, !P4 ;  /* 0x000000050900720c */ /* 0x000fe40006786670 */
        /* <DEDUP_REMOVED lines=9> */
[----:B------:R-:W-:Y:S02]  /*6a00*/  ISETP.GE.OR P0, PT, R21, R2, !P0 ;  /* 0x000000021500720c */ /* 0x000fe40004706670 */
[----:B------:R-:W-:Y:S02]  /*6a10*/  FSEL R62, R225, -INF , !P4 ;  /* 0xff800000e13e7808 */ /* 0x000fe40006000000 */
[----:B------:R-:W-:Y:S02]  /*6a20*/  ISETP.GE.AND P4, PT, R18, R4, PT ;  /* 0x000000041200720c */ /* 0x000fe40003f86270 */
[-C--:B------:R-:W-:Y:S02]  /*6a30*/  ISETP.GE.OR P6, PT, R20, R2.reuse, !P6 ;  /* 0x000000021400720c */ /* 0x080fe400077c6670 */
[-C--:B------:R-:W-:Y:S02]  /*6a40*/  ISETP.GE.OR P5, PT, R19, R2.reuse, !P5 ;  /* 0x000000021300720c */ /* 0x080fe40006fa6670 */
[-C--:B------:R-:W-:Y:S02]  /*6a50*/  ISETP.GE.OR P3, PT, R17, R2.reuse, !P3 ;  /* 0x000000021100720c */ /* 0x080fe40005f66670 */
[----:B------:R-:W-:Y:S02]  /*6a60*/  ISETP.GE.OR P2, PT, R16, R2, !P2 ;  /* 0x000000021000720c */ /* 0x000fe40005746670 */
[----:B------:R-:W-:Y:S02]  /*6a70*/  FSEL R16, R160, -INF , !P1 ;  /* 0xff800000a0107808 */ /* 0x000fe40004800000 */
[----:B------:R-:W-:Y:S02]  /*6a80*/  FSEL R17, R159, -INF , !P0 ;  /* 0xff8000009f117808 */ /* 0x000fe40004000000 */
[-C--:B------:R-:W-:Y:S02]  /*6a90*/  ISETP.GE.AND P1, PT, R15, R4.reuse, PT ;  /* 0x000000040f00720c */ /* 0x080fe40003f26270 */
[----:B------:R-:W-:Y:S02]  /*6aa0*/  ISETP.GE.AND P0, PT, R14, R4, PT ;  /* 0x000000040e00720c */ /* 0x000fe40003f06270 */
[----:B------:R-:W-:Y:S02]  /*6ab0*/  ISETP.GE.OR P4, PT, R18, R2, !P4 ;  /* 0x000000021200720c */ /* 0x000fe40006786670 */
[----:B------:R-:W-:Y:S02]  /*6ac0*/  FSEL R18, R164, -INF , !P6 ;  /* 0xff800000a4127808 */ /* 0x000fe40007000000 */
[----:B------:R-:W-:Y:S02]  /*6ad0*/  FSEL R19, R163, -INF , !P5 ;  /* 0xff800000a3137808 */ /* 0x000fe40006800000 */
[-C--:B------:R-:W-:Y:S02]  /*6ae0*/  ISETP.GE.AND P6, PT, R13, R4.reuse, PT ;  /* 0x000000040d00720c */ /* 0x080fe40003fc6270 */
[----:B------:R-:W-:Y:S02]  /*6af0*/  ISETP.GE.AND P5, PT, R12, R4, PT ;  /* 0x000000040c00720c */ /* 0x000fe40003fa6270 */
        /* <DEDUP_REMOVED lines=26> */
.L_x_1993:
[----:B------:R-:W2:Y:S01]  /*6ca0*/  LDL R0, [R1+0x20] ;  /* 0x0000200001007983 */ /* 0x000ea20000100800 */
[----:B------:R-:W-:Y:S01]  /*6cb0*/  LEA R145, R193, UR4, 0x1 ;  /* 0x00000004c1917c11 */ /* 0x000fe2000f8e08ff */
[----:B------:R-:W-:Y:S02]  /*6cc0*/  UISETP.GT.AND UP3, UPT, UR9, UR22, UPT ;  /* 0x000000160900728c */ /* 0x000fe4000bf64270 */
[----:B------:R-:W3:Y:S01]  /*6cd0*/  LDL R2, [R1+0x24] ;  /* 0x0000240001027983 */ /* 0x000ee20000100800 */
[-C--:B------:R-:W-:Y:S02]  /*6ce0*/  IADD3 R147, R191, R145.reuse, RZ ;  /* 0x00000091bf937210 */ /* 0x080fe40007ffe0ff */
[----:B------:R-:W-:Y:S01]  /*6cf0*/  IADD3 R146, R185, R145, RZ ;  /* 0x00000091b9927210 */ /* 0x000fe20007ffe0ff */
[----:B------:R-:W4:Y:S04]  /*6d00*/  LDL R9, [R1+0x18] ;  /* 0x0000180001097983 */ /* 0x000f280000100800 */
[----:B------:R-:W4:Y:S04]  /*6d10*/  LDL R10, [R1+0x1c] ;  /* 0x00001c00010a7983 */ /* 0x000f280000100800 */
        /* <DEDUP_REMOVED lines=27> */
[----:B------:R1:W-:Y:S04]  /*6ed0*/  STL [R1+0xc8], R86 ;  /* 0x0000c85601007387 */ /* 0x0003e80000100800 */
[----:B------:R1:W-:Y:S04]  /*6ee0*/  STL [R1+0xc4], R85 ;  /* 0x0000c45501007387 */ /* 0x0003e80000100800 */
        /* <DEDUP_REMOVED lines=11> */
[----:B------:R-:W-:Y:S04]  /*6fa0*/  STL [R1+0x94], R73 ;  /* 0x0000944901007387 */ /* 0x000fe80000100800 */
[----:B------:R1:W-:Y:S04]  /*6fb0*/  STL [R1+0x90], R72 ;  /* 0x0000904801007387 */ /* 0x0003e80000100800 */
[----:B------:R-:W-:Y:S04]  /*6fc0*/  STL [R1+0x8c], R71 ;  /* 0x00008c4701007387 */ /* 0x000fe80000100800 */
[----:B------:R-:W-:Y:S04]  /*6fd0*/  STL [R1+0x88], R70 ;  /* 0x0000884601007387 */ /* 0x000fe80000100800 */
[----:B------:R-:W-:Y:S04]  /*6fe0*/  STL [R1+0x84], R69 ;  /* 0x0000844501007387 */ /* 0x000fe80000100800 */
[----:B------:R-:W-:Y:S04]  /*6ff0*/  STL [R1+0x80], R68 ;  /* 0x0000804401007387 */ /* 0x000fe80000100800 */
[----:B------:R-:W-:Y:S01]  /*7000*/  STL [R1+0x7c], R3 ;  /* 0x00007c0301007387 */ /* 0x000fe20000100800 */
[C---:B--2---:R-:W-:Y:S01]  /*7010*/  FMUL.FTZ R5, R0.reuse, 1.4426950216293334961 ;  /* 0x3fb8aa3b00057820 */ /* 0x044fe20000410000 */
[----:B------:R-:W-:Y:S01]  /*7020*/  FSETP.NEU.FTZ.AND P0, PT, R0, -INF , PT ;  /* 0xff8000000000780b */ /* 0x000fe20003f1d000 */
[C---:B---3--:R-:W-:Y:S03]  /*7030*/  FMUL.FTZ R4, R2.reuse, 1.4426950216293334961 ;  /* 0x3fb8aa3b02047820 */ /* 0x048fe60000410000 */
[----:B------:R-:W-:Y:S02]  /*7040*/  FSEL R5, R5, RZ, P0 ;  /* 0x000000ff05057208 */ /* 0x000fe40000000000 */
[----:B------:R-:W-:Y:S01]  /*7050*/  FSETP.NEU.FTZ.AND P0, PT, R2, -INF , PT ;  /* 0xff8000000200780b */ /* 0x000fe20003f1d000 */
[C---:B----4-:R-:W-:Y:S02]  /*7060*/  FMUL.FTZ R2, R9.reuse, 1.4426950216293334961 ;  /* 0x3fb8aa3b09027820 */ /* 0x050fe40000410000 */
[--C-:B------:R-:W-:Y:S01]  /*7070*/  FFMA.FTZ R0, R32, UR7, -R5.reuse ;  /* 0x0000000720007c23 */ /* 0x100fe20008010805 */
[----:B------:R-:W-:Y:S01]  /*7080*/  FSEL R4, R4, RZ, P0 ;  /* 0x000000ff04047208 */ /* 0x000fe20000000000 */
[--C-:B------:R-:W-:Y:S01]  /*7090*/  FFMA.FTZ R11, R58, UR7, -R5.reuse ;  /* 0x000000073a0b7c23 */ /* 0x100fe20008010805 */
[----:B------:R-:W-:Y:S01]  /*70a0*/  FSETP.NEU.FTZ.AND P0, PT, R9, -INF , PT ;  /* 0xff8000000900780b */ /* 0x000fe20003f1d000 */
[----:B------:R2:W-:Y:S01]  /*70b0*/  MUFU.EX2 R154, R0 ;  /* 0x00000000009a7308 */ /* 0x0005e20000000800 */
[----:B------:R-:W-:Y:S02]  /*70c0*/  FMUL.FTZ R9, R10, 1.4426950216293334961 ;  /* 0x3fb8aa3b0a097820 */ /* 0x000fe40000410000 */
[----:B------:R-:W-:Y:S02]  /*70d0*/  FSEL R2, R2, RZ, P0 ;  /* 0x000000ff02027208 */ /* 0x000fe40000000000 */
[----:B------:R-:W-:Y:S05]  /*70e0*/  FSETP.NEU.FTZ.AND P0, PT, R10, -INF , PT ;  /* 0xff8000000a00780b */ /* 0x000fea0003f1d000 */
[----:B-1----:R-:W-:Y:S01]  /*70f0*/  MUFU.EX2 R86, R11 ;  /* 0x0000000b00567308 */ /* 0x002fe20000000800 */
[----:B------:R-:W-:Y:S09]  /*7100*/  FFMA.FTZ R10, R44, UR7, -R2 ;  /* 0x000000072c0a7c23 */ /* 0x000ff20008010802 */
[----:B------:R1:W-:Y:S01]  /*7110*/  MUFU.EX2 R105, R10 ;  /* 0x0000000a00697308 */ /* 0x0003e20000000800 */
[--C-:B--2---:R-:W-:Y:S09]  /*7120*/  FFMA.FTZ R0, R33, UR7, -R5.reuse ;  /* 0x0000000721007c23 */ /* 0x104ff20008010805 */
[----:B------:R2:W-:Y:S01]  /*7130*/  MUFU.EX2 R153, R0 ;  /* 0x0000000000997308 */ /* 0x0005e20000000800 */
[--C-:B-1----:R-:W-:Y:S09]  /*7140*/  FFMA.FTZ R10, R60, UR7, -R5.reuse ;  /* 0x000000073c0a7c23 */ /* 0x102ff20008010805 */
[----:B------:R1:W-:Y:S01]  /*7150*/  MUFU.EX2 R85, R10 ;  /* 0x0000000a00557308 */ /* 0x0003e20000000800 */
[----:B--2---:R-:W-:Y:S09]  /*7160*/  FFMA.FTZ R0, R28, UR7, -R4 ;  /* 0x000000071c007c23 */ /* 0x004ff20008010804 */
[----:B------:R2:W-:Y:S01]  /*7170*/  MUFU.EX2 R151, R0 ;  /* 0x0000000000977308 */ /* 0x0005e20000000800 */
[----:B-1----:R-:W-:Y:S09]  /*7180*/  FFMA.FTZ R10, R65, UR7, -R2 ;  /* 0x00000007410a7c23 */ /* 0x002ff20008010802 */
[----:B------:R-:W-:Y:S01]  /*7190*/  MUFU.EX2 R74, R10 ;  /* 0x0000000a004a7308 */ /* 0x000fe20000000800 */
[--C-:B--2---:R-:W-:Y:S09]  /*71a0*/  FFMA.FTZ R0, R29, UR7, -R4.reuse ;  /* 0x000000071d007c23 */ /* 0x104ff20008010804 */
[----:B------:R1:W2:Y:S02]  /*71b0*/  MUFU.EX2 R152, R0 ;  /* 0x0000000000987308 */ /* 0x0002a40000000800 */
[--C-:B-1----:R-:W-:Y:S08]  /*71c0*/  FFMA.FTZ R0, R34, UR7, -R5.reuse ;  /* 0x0000000722007c23 */ /* 0x102ff00008010805 */
[----:B------:R1:W-:Y:S02]  /*71d0*/  MUFU.EX2 R32, R0 ;  /* 0x0000000000207308 */ /* 0x0003e40000000800 */
[--C-:B-1----:R-:W-:Y:S08]  /*71e0*/  FFMA.FTZ R0, R35, UR7, -R5.reuse ;  /* 0x0000000723007c23 */ /* 0x102ff00008010805 */
[----:B------:R1:W-:Y:S02]  /*71f0*/  MUFU.EX2 R113, R0 ;  /* 0x0000000000717308 */ /* 0x0003e40000000800 */
[--C-:B-1----:R-:W-:Y:S08]  /*7200*/  FFMA.FTZ R0, R30, UR7, -R4.reuse ;  /* 0x000000071e007c23 */ /* 0x102ff00008010804 */
[----:B------:R1:W-:Y:S02]  /*7210*/  MUFU.EX2 R112, R0 ;  /* 0x0000000000707308 */ /* 0x0003e40000000800 */
[----:B-1----:R-:W-:Y:S08]  /*7220*/  FFMA.FTZ R0, R31, UR7, -R4 ;  /* 0x000000071f007c23 */ /* 0x002ff00008010804 */
[----:B------:R1:W-:Y:S02]  /*7230*/  MUFU.EX2 R252, R0 ;  /* 0x0000000000fc7308 */ /* 0x0003e40000000800 */
[--C-:B-1----:R-:W-:Y:S08]  /*7240*/  FFMA.FTZ R0, R22, UR7, -R2.reuse ;  /* 0x0000000716007c23 */ /* 0x102ff00008010802 */
[----:B------:R1:W-:Y:S02]  /*7250*/  MUFU.EX2 R241, R0 ;  /* 0x0000000000f17308 */ /* 0x0003e40000000800 */
[----:B-1----:R-:W-:Y:S01]  /*7260*/  FSEL R0, R9, RZ, P0 ;  /* 0x000000ff09007208 */ /* 0x002fe20000000000 */
[----:B------:R-:W-:Y:S01]  /*7270*/  FFMA.FTZ R9, R23, UR7, -R2 ;  /* 0x0000000717097c23 */ /* 0x000fe20008010802 */
[----:B------:R-:W-:Y:S06]  /*7280*/  PLOP3.LUT P0, PT, PT, PT, UP3, 0x80, 0x0 ;  /* 0x000000000000781c */ /* 0x000fec0003f0f038 */
[----:B------:R1:W-:Y:S01]  /*7290*/  MUFU.EX2 R240, R9 ;  /* 0x0000000900f07308 */ /* 0x0003e20000000800 */
[--C-:B------:R-:W-:Y:S01]  /*72a0*/  FFMA.FTZ R6, R6, UR7, -R0.reuse ;  /* 0x0000000706067c23 */ /* 0x100fe20008010800 */
[--C-:B------:R-:W-:Y:S08]  /*72b0*/  FFMA.FTZ R11, R55, UR7, -R0.reuse ;  /* 0x00000007370b7c23 */ /* 0x100ff00008010800 */
[----:B------:R3:W-:Y:S10]  /*72c0*/  MUFU.EX2 R91, R6 ;  /* 0x00000006005b7308 */ /* 0x0007f40000000800 */
[----:B------:R-:W-:Y:S01]  /*72d0*/  MUFU.EX2 R72, R11 ;  /* 0x0000000b00487308 */ /* 0x000fe20000000800 */
[----:B-1----:R-:W-:Y:S09]  /*72e0*/  FFMA.FTZ R9, R16, UR7, -R0 ;  /* 0x0000000710097c23 */ /* 0x002ff20008010800 */
[----:B------:R1:W-:Y:S01]  /*72f0*/  MUFU.EX2 R203, R9 ;  /* 0x0000000900cb7308 */ /* 0x0003e20000000800 */
[----:B---3--:R-:W-:Y:S09]  /*7300*/  FFMA.FTZ R6, R54, UR7, -R2 ;  /* 0x0000000736067c23 */ /* 0x008ff20008010802 */
[----:B------:R3:W-:Y:S01]  /*7310*/  MUFU.EX2 R90, R6 ;  /* 0x00000006005a7308 */ /* 0x0007e20000000800 */
[----:B-1----:R-:W-:Y:S09]  /*7320*/  FFMA.FTZ R9, R17, UR7, -R0 ;  /* 0x0000000711097c23 */ /* 0x002ff20008010800 */
[----:B------:R1:W4:Y:S01]  /*7330*/  MUFU.EX2 R202, R9 ;  /* 0x0000000900ca7308 */ /* 0x0003220000000800 */
[--C-:B---3--:R-:W-:Y:S09]  /*7340*/  FFMA.FTZ R6, R56, UR7, -R2.reuse ;  /* 0x0000000738067c23 */ /* 0x108ff20008010802 */
[----:B------:R3:W-:Y:S01]  /*7350*/  MUFU.EX2 R89, R6 ;  /* 0x0000000600597308 */ /* 0x0007e20000000800 */
[----:B-1----:R-:W-:Y:S09]  /*7360*/  FFMA.FTZ R9, R24, UR7, -R2 ;  /* 0x0000000718097c23 */ /* 0x002ff20008010802 */
[----:B------:R1:W-:Y:S01]  /*7370*/  MUFU.EX2 R245, R9 ;  /* 0x0000000900f57308 */ /* 0x0003e20000000800 */
[----:B---3--:R-:W-:Y:S01]  /*7380*/  FFMA.FTZ R6, R7, UR7, -R0 ;  /* 0x0000000707067c23 */ /* 0x008fe20008010800 */
[--C-:B------:R-:W-:Y:S08]  /*7390*/  FFMA.FTZ R7, R133, UR7, -R5.reuse ;  /* 0x0000000785077c23 */ /* 0x100ff00008010805 */
[----:B------:R3:W-:Y:S10]  /*73a0*/  MUFU.EX2 R88, R6 ;  /* 0x0000000600587308 */ /* 0x0007f40000000800 */
[----:B------:R2:W-:Y:S01]  /*73b0*/  MUFU.EX2 R82, R7 ;  /* 0x0000000700527308 */ /* 0x0005e20000000800 */
[----:B-1----:R-:W-:Y:S09]  /*73c0*/  FFMA.FTZ R9, R25, UR7, -R2 ;  /* 0x0000000719097c23 */ /* 0x002ff20008010802 */
[----:B------:R1:W-:Y:S01]  /*73d0*/  MUFU.EX2 R244, R9 ;  /* 0x0000000900f47308 */ /* 0x0003e20000000800 */
[--C-:B---3--:R-:W-:Y:S01]  /*73e0*/  FFMA.FTZ R6, R8, UR7, -R0.reuse ;  /* 0x0000000708067c23 */ /* 0x108fe20008010800 */
[--C-:B------:R-:W-:Y:S08]  /*73f0*/  FFMA.FTZ R8, R21, UR7, -R0.reuse ;  /* 0x0000000715087c23 */ /* 0x100ff00008010800 */
[----:B------:R3:W-:Y:S01]  /*7400*/  MUFU.EX2 R87, R6 ;  /* 0x0000000600577308 */ /* 0x0007e20000000800 */
[----:B--2---:R-:W-:Y:S05]  /*7410*/  F2FP.BF16.F32.PACK_AB R7, R152, R151 ;  /* 0x000000979807723e */ /* 0x004fea00000010ff */
[----:B------:R4:W-:Y:S04]  /*7420*/  STS [R233+0x1c400], R7 ;  /* 0x01c40007e9007388 */ /* 0x0009e80000000800 */
[----:B------:R-:W-:Y:S01]  /*7430*/  MUFU.EX2 R76, R8 ;  /* 0x00000008004c7308 */ /* 0x000fe20000000800 */
[--C-:B-1----:R-:W-:Y:S09]  /*7440*/  FFMA.FTZ R9, R18, UR7, -R0.reuse ;  /* 0x0000000712097c23 */ /* 0x102ff20008010800 */
[----:B------:R1:W-:Y:S01]  /*7450*/  MUFU.EX2 R243, R9 ;  /* 0x0000000900f37308 */ /* 0x0003e20000000800 */
[--C-:B---3--:R-:W-:Y:S09]  /*7460*/  FFMA.FTZ R6, R134, UR7, -R5.reuse ;  /* 0x0000000786067c23 */ /* 0x108ff20008010805 */
[----:B------:R2:W-:Y:S01]  /*7470*/  MUFU.EX2 R81, R6 ;  /* 0x0000000600517308 */ /* 0x0005e20000000800 */
[----:B----4-:R-:W-:Y:S01]  /*7480*/  F2FP.BF16.F32.PACK_AB R7, R202, R203 ;  /* 0x000000cbca07723e */ /* 0x010fe200000010ff */
[----:B-1----:R-:W-:Y:S08]  /*7490*/  FFMA.FTZ R9, R19, UR7, -R0 ;  /* 0x0000000713097c23 */ /* 0x002ff00008010800 */
[----:B------:R1:W-:Y:S01]  /*74a0*/  MUFU.EX2 R242, R9 ;  /* 0x0000000900f27308 */ /* 0x0003e20000000800 */
[--C-:B--2---:R-:W-:Y:S09]  /*74b0*/  FFMA.FTZ R6, R63, UR7, -R4.reuse ;  /* 0x000000073f067c23 */ /* 0x104ff20008010804 */
[----:B------:R2:W-:Y:S01]  /*74c0*/  MUFU.EX2 R80, R6 ;  /* 0x0000000600507308 */ /* 0x0005e20000000800 */
[--C-:B-1----:R-:W-:Y:S09]  /*74d0*/  FFMA.FTZ R9, R40, UR7, -R5.reuse ;  /* 0x0000000728097c23 */ /* 0x102ff20008010805 */
        /* <DEDUP_REMOVED lines=9> */
[----:B--2---:R-:W-:Y:S01]  /*7570*/  F2FP.BF16.F32.PACK_AB R6, R240, R241 ;  /* 0x000000f1f006723e */ /* 0x004fe200000010ff */
        /* <DEDUP_REMOVED lines=18> */
[----:B-1----:R-:W-:Y:S08]  /*76a0*/  FFMA.FTZ R9, R43, UR7, -R2 ;  /* 0x000000072b097c23 */ /* 0x002ff00008010802 */
[----:B------:R1:W-:Y:S02]  /*76b0*/  MUFU.EX2 R106, R9 ;  /* 0x00000009006a7308 */ /* 0x0003e40000000800 */
[--C-:B-1----:R-:W-:Y:S08]  /*76c0*/  FFMA.FTZ R9, R14, UR7, -R0.reuse ;  /* 0x000000070e097c23 */ /* 0x102ff00008010800 */
[----:B------:R1:W-:Y:S02]  /*76d0*/  MUFU.EX2 R104, R9 ;  /* 0x0000000900687308 */ /* 0x0003e40000000800 */
[----:B-1----:R-:W-:Y:S08]  /*76e0*/  FFMA.FTZ R9, R15, UR7, -R0 ;  /* 0x000000070f097c23 */ /* 0x002ff00008010800 */
[----:B------:R1:W2:Y:S02]  /*76f0*/  MUFU.EX2 R103, R9 ;  /* 0x0000000900677308 */ /* 0x0002a40000000800 */
[--C-:B-1----:R-:W-:Y:S08]  /*7700*/  FFMA.FTZ R9, R57, UR7, -R5.reuse ;  /* 0x0000000739097c23 */ /* 0x102ff00008010805 */
[----:B------:R1:W-:Y:S02]  /*7710*/  MUFU.EX2 R98, R9 ;  /* 0x0000000900627308 */ /* 0x0003e40000000800 */
[--C-:B-1----:R-:W-:Y:S01]  /*7720*/  FFMA.FTZ R9, R52, UR7, -R5.reuse ;  /* 0x0000000734097c23 */ /* 0x102fe20008010805 */
[----:B------:R-:W-:Y:S07]  /*7730*/  FFMA.FTZ R5, R136, UR7, -R5 ;  /* 0x0000000788057c23 */ /* 0x000fee0008010805 */
[----:B------:R1:W-:Y:S10]  /*7740*/  MUFU.EX2 R97, R9 ;  /* 0x0000000900617308 */ /* 0x0003f40000000800 */
[----:B------:R3:W-:Y:S01]  /*7750*/  MUFU.EX2 R69, R5 ;  /* 0x0000000500457308 */ /* 0x0007e20000000800 */
[--C-:B-1----:R-:W-:Y:S09]  /*7760*/  FFMA.FTZ R9, R53, UR7, -R4.reuse ;  /* 0x0000000735097c23 */ /* 0x102ff20008010804 */
[----:B------:R1:W-:Y:S01]  /*7770*/  MUFU.EX2 R96, R9 ;  /* 0x0000000900607308 */ /* 0x0003e20000000800 */
[--C-:B---3--:R-:W-:Y:S09]  /*7780*/  FFMA.FTZ R5, R67, UR7, -R4.reuse ;  /* 0x0000000743057c23 */ /* 0x108ff20008010804 */
[----:B------:R3:W-:Y:S01]  /*7790*/  MUFU.EX2 R68, R5 ;  /* 0x0000000500447308 */ /* 0x0007e20000000800 */
[----:B-1----:R-:W-:Y:S09]  /*77a0*/  FFMA.FTZ R9, R46, UR7, -R4 ;  /* 0x000000072e097c23 */ /* 0x002ff20008010804 */
[----:B------:R1:W-:Y:S01]  /*77b0*/  MUFU.EX2 R95, R9 ;  /* 0x00000009005f7308 */ /* 0x0003e20000000800 */
[----:B---3--:R-:W-:Y:S09]  /*77c0*/  FFMA.FTZ R5, R62, UR7, -R2 ;  /* 0x000000073e057c23 */ /* 0x008ff20008010802 */
[----:B------:R3:W-:Y:S01]  /*77d0*/  MUFU.EX2 R77, R5 ;  /* 0x00000005004d7308 */ /* 0x0007e20000000800 */
[--C-:B-1----:R-:W-:Y:S09]  /*77e0*/  FFMA.FTZ R9, R47, UR7, -R4.reuse ;  /* 0x000000072f097c23 */ /* 0x102ff20008010804 */
[----:B------:R1:W-:Y:S01]  /*77f0*/  MUFU.EX2 R84, R9 ;  /* 0x0000000900547308 */ /* 0x0003e20000000800 */
[----:B---3--:R-:W-:Y:S01]  /*7800*/  F2FP.BF16.F32.PACK_AB R5, R113, R32 ;  /* 0x000000207105723e */ /* 0x008fe200000010ff */
[--C-:B-1----:R-:W-:Y:S01]  /*7810*/  FFMA.FTZ R9, R50, UR7, -R4.reuse ;  /* 0x0000000732097c23 */ /* 0x102fe20008010804 */
[----:B------:R-:W-:Y:S07]  /*7820*/  FFMA.FTZ R4, R132, UR7, -R4 ;  /* 0x0000000784047c23 */ /* 0x000fee0008010804 */
[----:B------:R1:W-:Y:S10]  /*7830*/  MUFU.EX2 R83, R9 ;  /* 0x0000000900537308 */ /* 0x0003f40000000800 */
[----:B------:R3:W4:Y:S01]  /*7840*/  MUFU.EX2 R3, R4 ;  /* 0x0000000400037308 */ /* 0x0007220000000800 */
[--C-:B-1----:R-:W-:Y:S09]  /*7850*/  FFMA.FTZ R9, R48, UR7, -R2.reuse ;  /* 0x0000000730097c23 */ /* 0x102ff20008010802 */
[----:B------:R1:W-:Y:S01]  /*7860*/  MUFU.EX2 R94, R9 ;  /* 0x00000009005e7308 */ /* 0x0003e20000000800 */
[--C-:B---3--:R-:W-:Y:S09]  /*7870*/  FFMA.FTZ R4, R61, UR7, -R2.reuse ;  /* 0x000000073d047c23 */ /* 0x108ff20008010802 */
[----:B------:R3:W-:Y:S01]  /*7880*/  MUFU.EX2 R78, R4 ;  /* 0x00000004004e7308 */ /* 0x0007e20000000800 */
[--C-:B-1----:R-:W-:Y:S01]  /*7890*/  FFMA.FTZ R9, R49, UR7, -R2.reuse ;  /* 0x0000000731097c23 */ /* 0x102fe20008010802 */
[----:B------:R-:W-:Y:S08]  /*78a0*/  FFMA.FTZ R2, R66, UR7, -R2 ;  /* 0x0000000742027c23 */ /* 0x000ff00008010802 */
[----:B------:R1:W4:Y:S01]  /*78b0*/  MUFU.EX2 R93, R9 ;  /* 0x00000009005d7308 */ /* 0x0003220000000800 */
[----:B---3--:R-:W-:Y:S09]  /*78c0*/  F2FP.BF16.F32.PACK_AB R4, R153, R154 ;  /* 0x0000009a9904723e */ /* 0x008ff200000010ff */
[----:B------:R2:W-:Y:S01]  /*78d0*/  MUFU.EX2 R73, R2 ;  /* 0x0000000200497308 */ /* 0x0005e20000000800 */
[----:B------:R3:W-:Y:S04]  /*78e0*/  STS [R233+0x1c000], R4 ;  /* 0x01c00004e9007388 */ /* 0x0007e80000000800 */
[----:B------:R4:W-:Y:S01]  /*78f0*/  STS [R235+0x1c000], R5 ;  /* 0x01c00005eb007388 */ /* 0x0009e20000000800 */
[--C-:B-1----:R-:W-:Y:S04]  /*7900*/  FFMA.FTZ R9, R20, UR7, -R0.reuse ;  /* 0x0000000714097c23 */ /* 0x102fe80008010800 */
[----:B------:R1:W1:Y:S01]  /*7910*/  MUFU.EX2 R92, R9 ;  /* 0x00000009005c7308 */ /* 0x0002620000000800 */
[----:B--2---:R-:W-:Y:S02]  /*7920*/  F2FP.BF16.F32.PACK_AB R2, R103, R104 ;  /* 0x000000686702723e */ /* 0x004fe400000010ff */
[----:B---3--:R-:W-:Y:S02]  /*7930*/  F2FP.BF16.F32.PACK_AB R4, R252, R112 ;  /* 0x00000070fc04723e */ /* 0x008fe400000010ff */
[----:B----4-:R-:W-:Y:S03]  /*7940*/  F2FP.BF16.F32.PACK_AB R5, R242, R243 ;  /* 0x000000f3f205723e */ /* 0x010fe600000010ff */
[----:B------:R2:W-:Y:S01]  /*7950*/  STS [R235+0x1c400], R4 ;  /* 0x01c40004eb007388 */ /* 0x0005e20000000800 */
[--C-:B-1----:R-:W-:Y:S01]  /*7960*/  FFMA.FTZ R9, R51, UR7, -R0.reuse ;  /* 0x0000000733097c23 */ /* 0x102fe20008010800 */
[----:B------:R-:W-:Y:S02]  /*7970*/  FFMA.FTZ R0, R59, UR7, -R0 ;  /* 0x000000073b007c23 */ /* 0x000fe40008010800 */
[----:B------:R1:W-:Y:S01]  /*7980*/  STS [R233+0x1e000], R6 ;  /* 0x01e00006e9007388 */ /* 0x0003e20000000800 */
[----:B------:R-:W3:Y:S03]  /*7990*/  MUFU.EX2 R75, R9 ;  /* 0x00000009004b7308 */ /* 0x000ee60000000800 */
[----:B------:R4:W-:Y:S04]  /*79a0*/  STS [R233+0x1e400], R7 ;  /* 0x01e40007e9007388 */ /* 0x0009e80000000800 */
[----:B------:R3:W-:Y:S03]  /*79b0*/  STS [R235+0x1e400], R5 ;  /* 0x01e40005eb007388 */ /* 0x0007e60000000800 */
[----:B------:R4:W3:Y:S01]  /*79c0*/  MUFU.EX2 R71, R0 ;  /* 0x0000000000477308 */ /* 0x0008e20000000800 */
[----:B--2---:R-:W-:Y:S02]  /*79d0*/  F2FP.BF16.F32.PACK_AB R4, R251, R111 ;  /* 0x0000006ffb04723e */ /* 0x004fe400000010ff */
[----:B-1----:R-:W-:Y:S02]  /*79e0*/  F2FP.BF16.F32.PACK_AB R6, R244, R245 ;  /* 0x000000f5f406723e */ /* 0x002fe400000010ff */
[----:B----4-:R-:W-:Y:S02]  /*79f0*/  F2FP.BF16.F32.PACK_AB R0, R3, R68 ;  /* 0x000000440300723e */ /* 0x010fe400000010ff */
[----:B------:R-:W-:Y:S01]  /*7a00*/  F2FP.BF16.F32.PACK_AB R7, R109, R110 ;  /* 0x0000006e6d07723e */ /* 0x000fe200000010ff */
[----:B------:R1:W-:Y:S01]  /*7a10*/  STS [R235+0x1e000], R6 ;  /* 0x01e00006eb007388 */ /* 0x0003e20000000800 */
[----:B---3--:R-:W-:Y:S03]  /*7a20*/  F2FP.BF16.F32.PACK_AB R5, R101, R102 ;  /* 0x000000666505723e */ /* 0x008fe600000010ff */
        /* <DEDUP_REMOVED lines=27> */
[----:B------:R-:W-:Y:S01]  /*7be0*/  STS [R234+0x1e400], R6 ;  /* 0x01e40006ea007388 */ /* 0x000fe20000000800 */
        /* <DEDUP_REMOVED lines=9> */
[----:B------:R-:W-:Y:S01]  /*7c80*/  STS [R237+0x1e000], R5 ;  /* 0x01e00005ed007388 */ /* 0x000fe20000000800 */
[----:B---3--:R-:W-:Y:S03]  /*7c90*/  F2FP.BF16.F32.PACK_AB R2, R73, R74 ;  /* 0x0000004a4902723e */ /* 0x008fe600000010ff */
[----:B------:R-:W-:Y:S01]  /*7ca0*/  STS [R237+0x1e400], R4 ;  /* 0x01e40004ed007388 */ /* 0x000fe20000000800 */
[----:B----4-:R-:W-:Y:S03]  /*7cb0*/  F2FP.BF16.F32.PACK_AB R0, R71, R72 ;  /* 0x000000484700723e */ /* 0x010fe600000010ff */
[----:B------:R1:W-:Y:S04]  /*7cc0*/  STS [R236+0x1e000], R2 ;  /* 0x01e00002ec007388 */ /* 0x0003e80000000800 */
[----:B------:R2:W-:Y:S04]  /*7cd0*/  STS [R236+0x1e400], R0 ;  /* 0x01e40000ec007388 */ /* 0x0005e80000000800 */
[----:B------:R-:W-:Y:S04]  /*7ce0*/  LDSM.16.M88.4 R64, [R145+0x8000] ;  /* 0x008000009140783b */ /* 0x000fe80000000200 */
[----:B------:R-:W3:Y:S04]  /*7cf0*/  LDSM.16.M88.4 R16, [R187+UR4+0x10000] ;  /* 0x01000004bb10783b */ /* 0x000ee80008000200 */
[----:B------:R-:W4:Y:S04]  /*7d00*/  LDSM.16.M88.4 R60, [R145+0xa000] ;  /* 0x00a00000913c783b */ /* 0x000f280000000200 */
[----:B------:R-:W-:Y:S04]  /*7d10*/  LDSM.16.M88.4 R48, [R187+UR4+0x11000] ;  /* 0x01100004bb30783b */ /* 0x000fe80008000200 */
[----:B------:R-:W-:Y:S01]  /*7d20*/  LDSM.16.M88.4 R132, [R187+UR4+0x11800] ;  /* 0x01180004bb84783b */ /* 0x000fe20008000200 */
[----:B-1----:R-:W-:Y:S03]  /*7d30*/  MOV R2, R32 ;  /* 0x0000002000027202 */ /* 0x002fe60000000f00 */
[----:B------:R-:W1:Y:S01]  /*7d40*/  LDSM.16.M88.4 R32, [R187+UR4+0x10800] ;  /* 0x01080004bb20783b */ /* 0x000e620008000200 */
[----:B--2---:R-:W-:Y:S03]  /*7d50*/  FFMA.FTZ R0, -R155, R155, 1 ;  /* 0x3f8000009b007423 */ /* 0x004fe6000001019b */
[----:B------:R-:W-:Y:S01]  /*7d60*/  LDSM.16.M88.4 R136, [R147+0x8000] ;  /* 0x008000009388783b */ /* 0x000fe20000000200 */
[----:B------:R-:W-:Y:S03]  /*7d70*/  FMUL.FTZ R0, R0, UR6 ;  /* 0x0000000600007c20 */ /* 0x000fe60008410000 */
[----:B------:R-:W2:Y:S01]  /*7d80*/  LDSM.16.M88.4 R140, [R189+0x4000] ;  /* 0x00400000bd8c783b */ /* 0x000ea20000000200 */
[-C--:B---3--:R-:W-:Y:S06]  /*7d90*/  HMMA.16816.F32.BF16 R4, R64, R16.reuse, RZ ;  /* 0x000000104004723c */ /* 0x088fec00000418ff */
[C---:B----4-:R-:W-:Y:S06]  /*7da0*/  HMMA.16816.F32.BF16 R8, R60.reuse, R16, RZ ;  /* 0x000000103c08723c */ /* 0x050fec00000418ff */
        /* <DEDUP_REMOVED lines=15> */
[-C--:B--2---:R-:W-:Y:S06]  /*7ea0*/  HMMA.16816.F32.BF16 R4, R136, R140.reuse, R4 ;  /* 0x0000008c8804723c */ /* 0x084fec0000041804 */
[C---:B-1----:R-:W-:Y:S06]  /*7eb0*/  HMMA.16816.F32.BF16 R8, R132.reuse, R140, R8 ;  /* 0x0000008c8408723c */ /* 0x042fec0000041808 */
        /* <DEDUP_REMOVED lines=17> */
[----:B------:R-:W-:Y:S01]  /*7fd0*/  HMMA.16816.F32.BF16 R64, R136, R142, R64 ;  /* 0x0000008e8840723c */ /* 0x000fe20000041840 */
[----:B------:R-:W1:Y:S04]  /*7fe0*/  LDSM.16.M88.4 R136, [R186+0x4000] ;  /* 0x00400000ba88783b */ /* 0x000e680000000200 */
        /* <DEDUP_REMOVED lines=22> */
[----:B------:R-:W1:Y:S04]  /*8150*/  LDSM.16.M88.4 R132, [R140+0x8000] ;  /* 0x008000008c84783b */ /* 0x000e680000000200 */
[----:B------:R-:W2:Y:S01]  /*8160*/  LDSM.16.M88.4 R140, [R140+0xa000] ;  /* 0x00a000008c8c783b */ /* 0x000ea20000000200 */
[-C--:B-1----:R-:W-:Y:S06]  /*8170*/  HMMA.16816.F32.BF16 R4, R132, R136.reuse, R4 ;  /* 0x000000888404723c */ /* 0x082fec0000041804 */
[C---:B--2---:R-:W-:Y:S06]  /*8180*/  HMMA.16816.F32.BF16 R8, R140.reuse, R136, R8 ;  /* 0x000000888c08723c */ /* 0x044fec0000041808 */
[-C--:B------:R-:W-:Y:S06]  /*8190*/  HMMA.16816.F32.BF16 R12, R140, R138.reuse, R12 ;  /* 0x0000008a8c0c723c */ /* 0x080fec000004180c */
[C---:B------:R-:W-:Y:S06]  /*81a0*/  HMMA.16816.F32.BF16 R16, R132.reuse, R138, R16 ;  /* 0x0000008a8410723c */ /* 0x040fec0000041810 */
        /* <DEDUP_REMOVED lines=9> */
[----:B------:R-:W1:Y:S01]  /*8240*/  LDSM.16.M88.4 R4, [R188+0x4800] ;  /* 0x00480000bc04783b */ /* 0x000e620000000200 */
[----:B------:R-:W-:Y:S01]  /*8250*/  FADD.FTZ R12, -R148, R12 ;  /* 0x0000000c940c7221 */ /* 0x000fe20000010100 */
[----:B------:R-:W-:Y:S01]  /*8260*/  FMUL.FTZ R136, R136, R0 ;  /* 0x0000000088887220 */ /* 0x000fe20000410000 */
[----:B------:R-:W-:Y:S01]  /*8270*/  FMUL.FTZ R152, R241, R8 ;  /* 0x00000008f1987220 */ /* 0x000fe20000410000 */
[----:B------:R-:W-:Y:S01]  /*8280*/  MOV R241, R2 ;  /* 0x0000000200f17202 */ /* 0x000fe20000000f00 */
[----:B------:R-:W-:Y:S01]  /*8290*/  FFMA.FTZ R8, -R157, R157, 1 ;  /* 0x3f8000009d087423 */ /* 0x000fe2000001019d */
[----:B------:R-:W-:Y:S01]  /*82a0*/  FADD.FTZ R13, -R148, R13 ;  /* 0x0000000d940d7221 */ /* 0x000fe20000010100 */
        /* <DEDUP_REMOVED lines=8> */
[----:B------:R-:W-:Y:S01]  /*8330*/  FMUL.FTZ R155, R244, R13 ;  /* 0x0000000df49b7220 */ /* 0x000fe20000410000 */
[----:B------:R-:W-:Y:S01]  /*8340*/  FADD.FTZ R9, -R148, R9 ;  /* 0x0000000994097221 */ /* 0x000fe20000010100 */
[C---:B------:R-:W-:Y:S01]  /*8350*/  FADD.FTZ R10, -R144.reuse, R10 ;  /* 0x0000000a900a7221 */ /* 0x040fe20000010100 */
[----:B------:R-:W-:Y:S01]  /*8360*/  FADD.FTZ R11, -R144, R11 ;  /* 0x0000000b900b7221 */ /* 0x000fe20000010100 */
[----:B------:R-:W-:Y:S01]  /*8370*/  FMUL.FTZ R8, R8, UR6 ;  /* 0x0000000608087c20 */ /* 0x000fe20008410000 */
[----:B------:R-:W-:Y:S01]  /*8380*/  FMUL.FTZ R151, R240, R9 ;  /* 0x00000009f0977220 */ /* 0x000fe20000410000 */
        /* <DEDUP_REMOVED lines=10> */
[----:B------:R-:W-:Y:S01]  /*8430*/  FFMA.FTZ R0, -R159, R159, 1 ;  /* 0x3f8000009f007423 */ /* 0x000fe2000001019f */
[----:B------:R-:W-:Y:S01]  /*8440*/  FMUL.FTZ R8, R8, UR6 ;  /* 0x0000000608087c20 */ /* 0x000fe20008410000 */
[----:B------:R-:W-:Y:S01]  /*8450*/  FMUL.FTZ R11, R154, R9 ;  /* 0x000000099a0b7220 */ /* 0x000fe20000410000 */
[----:B------:R-:W-:Y:S01]  /*8460*/  FMUL.FTZ R137, R137, R2 ;  /* 0x0000000289897220 */ /* 0x000fe20000410000 */
[----:B------:R-:W-:Y:S01]  /*8470*/  FMUL.FTZ R154, R243, R14 ;  /* 0x0000000ef39a7220 */ /* 0x000fe20000410000 */
[----:B------:R-:W-:Y:S01]  /*8480*/  FMUL.FTZ R14, R151, R8 ;  /* 0x00000008970e7220 */ /* 0x000fe20000410000 */
[----:B------:R-:W-:Y:S01]  /*8490*/  FMUL.FTZ R0, R0, UR6 ;  /* 0x0000000600007c20 */ /* 0x000fe20008410000 */
[----:B------:R-:W-:Y:S01]  /*84a0*/  F2FP.BF16.F32.PACK_AB R158, R10, R11 ;  /* 0x0000000b0a9e723e */ /* 0x000fe200000010ff */
[----:B------:R-:W-:Y:S01]  /*84b0*/  FFMA.FTZ R9, -R162, R162, 1 ;  /* 0x3f800000a2097423 */ /* 0x000fe200000101a2 */
[-C--:B-1----:R-:W-:Y:S03]  /*84c0*/  HMMA.16816.F32.BF16 R20, R132, R4.reuse, R20 ;  /* 0x000000048414723c */ /* 0x082fe60000041814 */
[----:B------:R-:W-:Y:S01]  /*84d0*/  F2FP.BF16.F32.PACK_AB R157, R136, R137 ;  /* 0x00000089889d723e */ /* 0x000fe200000010ff */
[----:B------:R-:W-:Y:S01]  /*84e0*/  FMUL.FTZ R136, R241, R16 ;  /* 0x00000010f1887220 */ /* 0x000fe20000410000 */
[----:B------:R-:W-:Y:S01]  /*84f0*/  FMUL.FTZ R16, R113, R17 ;  /* 0x0000001171107220 */ /* 0x000fe20000410000 */
[C---:B------:R-:W-:Y:S01]  /*8500*/  HMMA.16816.F32.BF16 R24, R140.reuse, R4, R24 ;  /* 0x000000048c18723c */ /* 0x040fe20000041818 */
[----:B------:R1:W5:Y:S04]  /*8510*/  LDL.LU R113, [R1+0x134] ;  /* 0x0001340001717983 */ /* 0x0003680000300800 */
[----:B------:R1:W5:Y:S01]  /*8520*/  LDL.LU R112, [R1+0x130] ;  /* 0x0001300001707983 */ /* 0x0003620000300800 */
[-C--:B------:R-:W-:Y:S05]  /*8530*/  HMMA.16816.F32.BF16 R28, R140, R6.reuse, R28 ;  /* 0x000000068c1c723c */ /* 0x080fea000004181c */
[----:B------:R-:W-:Y:S01]  /*8540*/  FMUL.FTZ R12, R138, R0 ;  /* 0x000000008a0c7220 */ /* 0x000fe20000410000 */
[C---:B------:R-:W-:Y:S05]  /*8550*/  HMMA.16816.F32.BF16 R32, R132.reuse, R6, R32 ;  /* 0x000000068420723c */ /* 0x040fea0000041820 */
[----:B------:R-:W-:Y:S01]  /*8560*/  FFMA.FTZ R5, -R167, R167, 1 ;  /* 0x3f800000a7057423 */ /* 0x000fe200000101a7 */
[----:B------:R-:W-:Y:S01]  /*8570*/  FADD.FTZ R20, -R150, R20 ;  /* 0x0000001496147221 */ /* 0x000fe20000010100 */
[C---:B------:R-:W-:Y:S01]  /*8580*/  FADD.FTZ R22, -R149.reuse, R22 ;  /* 0x0000001695167221 */ /* 0x040fe20000010100 */
[----:B------:R-:W-:Y:S03]  /*8590*/  FADD.FTZ R23, -R149, R23 ;  /* 0x0000001795177221 */ /* 0x000fe60000010100 */
[----:B------:R-:W-:Y:S01]  /*85a0*/  FMUL.FTZ R20, R111, R20 ;  /* 0x000000146f147220 */ /* 0x000fe20000410000 */
[C---:B------:R-:W-:Y:S01]  /*85b0*/  FADD.FTZ R24, -R148.reuse, R24 ;  /* 0x0000001894187221 */ /* 0x040fe20000010100 */
[----:B------:R1:W5:Y:S01]  /*85c0*/  LDL.LU R111, [R1+0x12c] ;  /* 0x00012c00016f7983 */ /* 0x0003620000300800 */
[----:B------:R-:W-:Y:S01]  /*85d0*/  FADD.FTZ R25, -R148, R25 ;  /* 0x0000001994197221 */ /* 0x000fe20000010100 */
[----:B------:R-:W-:Y:S01]  /*85e0*/  FADD.FTZ R26, -R144, R26 ;  /* 0x0000001a901a7221 */ /* 0x000fe20000010100 */
[----:B------:R-:W-:Y:S01]  /*85f0*/  FMUL.FTZ R24, R110, R24 ;  /* 0x000000186e187220 */ /* 0x000fe20000410000 */
[----:B------:R-:W-:Y:S01]  /*8600*/  FADD.FTZ R27, -R144, R27 ;  /* 0x0000001b901b7221 */ /* 0x000fe20000010100 */
[----:B------:R1:W5:Y:S01]  /*8610*/  LDL.LU R110, [R1+0x128] ;  /* 0x00012800016e7983 */ /* 0x0003620000300800 */
[----:B------:R-:W-:Y:S01]  /*8620*/  FMUL.FTZ R25, R109, R25 ;  /* 0x000000196d197220 */ /* 0x000fe20000410000 */
[----:B------:R-:W-:Y:S01]  /*8630*/  FMUL.FTZ R26, R108, R26 ;  /* 0x0000001a6c1a7220 */ /* 0x000fe20000410000 */
[----:B------:R-:W-:Y:S01]  /*8640*/  FMUL.FTZ R27, R107, R27 ;  /* 0x0000001b6b1b7220 */ /* 0x000fe20000410000 */
[----:B------:R1:W5:Y:S01]  /*8650*/  LDL.LU R109, [R1+0x124] ;  /* 0x00012400016d7983 */ /* 0x0003620000300800 */
[C---:B------:R-:W-:Y:S01]  /*8660*/  FADD.FTZ R28, -R148.reuse, R28 ;  /* 0x0000001c941c7221 */ /* 0x040fe20000010100 */
[----:B------:R-:W-:Y:S01]  /*8670*/  FADD.FTZ R29, -R148, R29 ;  /* 0x0000001d941d7221 */ /* 0x000fe20000010100 */
[----:B------:R-:W-:Y:S01]  /*8680*/  FADD.FTZ R31, -R144, R31 ;  /* 0x0000001f901f7221 */ /* 0x000fe20000010100 */
[----:B------:R1:W5:Y:S01]  /*8690*/  LDL.LU R108, [R1+0x120] ;  /* 0x00012000016c7983 */ /* 0x0003620000300800 */
[----:B------:R-:W-:Y:S01]  /*86a0*/  FMUL.FTZ R28, R106, R28 ;  /* 0x0000001c6a1c7220 */ /* 0x000fe20000410000 */
[----:B------:R-:W-:Y:S01]  /*86b0*/  FMUL.FTZ R29, R105, R29 ;  /* 0x0000001d691d7220 */ /* 0x000fe20000410000 */
[C---:B------:R-:W-:Y:S01]  /*86c0*/  FADD.FTZ R32, -R150.reuse, R32 ;  /* 0x0000002096207221 */ /* 0x040fe20000010100 */
[----:B------:R1:W5:Y:S01]  /*86d0*/  LDL.LU R107, [R1+0x11c] ;  /* 0x00011c00016b7983 */ /* 0x0003620000300800 */
[----:B------:R-:W-:Y:S01]  /*86e0*/  FADD.FTZ R33, -R150, R33 ;  /* 0x0000002196217221 */ /* 0x000fe20000010100 */
[----:B------:R-:W-:Y:S01]  /*86f0*/  FADD.FTZ R30, -R144, R30 ;  /* 0x0000001e901e7221 */ /* 0x000fe20000010100 */
[C---:B------:R-:W-:Y:S01]  /*8700*/  FADD.FTZ R34, -R149.reuse, R34 ;  /* 0x0000002295227221 */ /* 0x040fe20000010100 */
[----:B------:R1:W5:Y:S01]  /*8710*/  LDL.LU R106, [R1+0x118] ;  /* 0x00011800016a7983 */ /* 0x0003620000300800 */
[----:B------:R-:W-:Y:S01]  /*8720*/  FADD.FTZ R35, -R149, R35 ;  /* 0x0000002395237221 */ /* 0x000fe20000010100 */
[----:B------:R-:W-:Y:S01]  /*8730*/  FMUL.FTZ R5, R5, UR6 ;  /* 0x0000000605057c20 */ /* 0x000fe20008410000 */
[----:B------:R-:W-:Y:S01]  /*8740*/  FADD.FTZ R21, -R150, R21 ;  /* 0x0000001596157221 */ /* 0x000fe20000010100 */
[----:B------:R1:W5:Y:S01]  /*8750*/  LDL.LU R105, [R1+0x114] ;  /* 0x0001140001697983 */ /* 0x0003620000300800 */
[----:B------:R-:W-:Y:S01]  /*8760*/  FFMA.FTZ R4, -R165, R165, 1 ;  /* 0x3f800000a5047423 */ /* 0x000fe200000101a5 */
[----:B------:R-:W-:Y:S01]  /*8770*/  FMUL.FTZ R9, R9, UR6 ;  /* 0x0000000609097c20 */ /* 0x000fe20008410000 */
[----:B------:R-:W-:Y:S01]  /*8780*/  FMUL.FTZ R21, R251, R21 ;  /* 0x00000015fb157220 */ /* 0x000fe20000410000 */
[----:B------:R-:W-:Y:S01]  /*8790*/  FFMA.FTZ R2, -R160, R160, 1 ;  /* 0x3f800000a0027423 */ /* 0x000fe200000101a0 */
[----:B------:R-:W-:Y:S01]  /*87a0*/  FMUL.FTZ R4, R4, UR6 ;  /* 0x0000000604047c20 */ /* 0x000fe20008410000 */
[----:B------:R-:W-:Y:S01]  /*87b0*/  FMUL.FTZ R15, R152, R9 ;  /* 0x00000009980f7220 */ /* 0x000fe20000410000 */
[----:B------:R-:W-:Y:S01]  /*87c0*/  FMUL.FTZ R9, R156, R5 ;  /* 0x000000059c097220 */ /* 0x000fe20000410000 */
        /* <DEDUP_REMOVED lines=9> */
[----:B------:R-:W-:Y:S01]  /*8860*/  FMUL.FTZ R0, R0, UR6 ;  /* 0x0000000600007c20 */ /* 0x000fe20008410000 */
[----:B------:R-:W-:Y:S01]  /*8870*/  FMUL.FTZ R16, R16, R4 ;  /* 0x0000000410107220 */ /* 0x000fe20000410000 */
[----:B------:R-:W-:Y:S01]  /*8880*/  FFMA.FTZ R2, -R164, R164, 1 ;  /* 0x3f800000a4027423 */ /* 0x000fe200000101a4 */
[----:B------:R-:W2:Y:S01]  /*8890*/  LDSM.16.M88.4 R4, [R188+0x5000] ;  /* 0x00500000bc04783b */ /* 0x000ea20000000200 */
[----:B------:R-:W-:Y:S01]  /*88a0*/  FMUL.FTZ R10, R153, R0 ;  /* 0x00000000990a7220 */ /* 0x000fe20000410000 */
[----:B------:R-:W-:Y:S01]  /*88b0*/  F2FP.BF16.F32.PACK_AB R153, R12, R13 ;  /* 0x0000000d0c99723e */ /* 0x000fe200000010ff */
[----:B------:R-:W-:Y:S01]  /*88c0*/  FMUL.FTZ R13, R250, R22 ;  /* 0x00000016fa0d7220 */ /* 0x000fe20000410000 */
[----:B------:R-:W-:Y:S01]  /*88d0*/  FMUL.FTZ R12, R249, R23 ;  /* 0x00000017f90c7220 */ /* 0x000fe20000410000 */
[----:B------:R-:W-:Y:S01]  /*88e0*/  F2FP.BF16.F32.PACK_AB R139, R16, R17 ;  /* 0x00000011108b723e */ /* 0x000fe200000010ff */
[----:B------:R-:W-:Y:S01]  /*88f0*/  FMUL.FTZ R2, R2, UR6 ;  /* 0x0000000602027c20 */ /* 0x000fe20008410000 */
[----:B------:R-:W-:Y:S01]  /*8900*/  FFMA.FTZ R0, -R166, R166, 1 ;  /* 0x3f800000a6007423 */ /* 0x000fe200000101a6 */
[----:B------:R-:W-:Y:S01]  /*8910*/  F2FP.BF16.F32.PACK_AB R152, R8, R9 ;  /* 0x000000090898723e */ /* 0x000fe200000010ff */
[----:B------:R-:W-:Y:S01]  /*8920*/  FFMA.FTZ R9, -R174, R174, 1 ;  /* 0x3f800000ae097423 */ /* 0x000fe200000101ae */
[----:B------:R-:W-:Y:S01]  /*8930*/  FMUL.FTZ R11, R154, R2 ;  /* 0x000000029a0b7220 */ /* 0x000fe20000410000 */
[----:B------:R-:W-:Y:S01]  /*8940*/  FMUL.FTZ R0, R0, UR6 ;  /* 0x0000000600007c20 */ /* 0x000fe20008410000 */
[----:B------:R-:W-:Y:S01]  /*8950*/  F2FP.BF16.F32.PACK_AB R154, R14, R15 ;  /* 0x0000000f0e9a723e */ /* 0x000fe200000010ff */
[----:B------:R-:W-:Y:S01]  /*8960*/  FMUL.FTZ R9, R9, UR6 ;  /* 0x0000000609097c20 */ /* 0x000fe20008410000 */
[----:B------:R-:W-:Y:S01]  /*8970*/  FFMA.FTZ R2, -R168, R168, 1 ;  /* 0x3f800000a8027423 */ /* 0x000fe200000101a8 */
[----:B------:R-:W-:Y:S01]  /*8980*/  FMUL.FTZ R14, R19, R0 ;  /* 0x00000000130e7220 */ /* 0x000fe20000410000 */
[----:B------:R-:W-:Y:S01]  /*8990*/  FMUL.FTZ R19, R104, R30 ;  /* 0x0000001e68137220 */ /* 0x000fe20000410000 */
[----:B------:R-:W-:Y:S01]  /*89a0*/  FMUL.FTZ R30, R99, R35 ;  /* 0x00000023631e7220 */ /* 0x000fe20000410000 */
[----:B------:R1:W5:Y:S01]  /*89b0*/  LDL.LU R104, [R1+0x110] ;  /* 0x0001100001687983 */ /* 0x0003620000300800 */
[----:B------:R-:W-:Y:S01]  /*89c0*/  FMUL.FTZ R2, R2, UR6 ;  /* 0x0000000602027c20 */ /* 0x000fe20008410000 */
[----:B------:R-:W-:Y:S01]  /*89d0*/  F2FP.BF16.F32.PACK_AB R151, R10, R11 ;  /* 0x0000000b0a97723e */ /* 0x000fe200000010ff */
[----:B------:R-:W-:Y:S01]  /*89e0*/  FMUL.FTZ R11, R20, R9 ;  /* 0x00000009140b7220 */ /* 0x000fe20000410000 */
[----:B------:R-:W-:Y:S01]  /*89f0*/  FFMA.FTZ R8, -R173, R173, 1 ;  /* 0x3f800000ad087423 */ /* 0x000fe200000101ad */
[----:B------:R-:W-:Y:S01]  /*8a00*/  FMUL.FTZ R15, R18, R2 ;  /* 0x00000002120f7220 */ /* 0x000fe20000410000 */
[----:B------:R-:W-:Y:S01]  /*8a10*/  FMUL.FTZ R18, R103, R31 ;  /* 0x0000001f67127220 */ /* 0x000fe20000410000 */
[----:B------:R-:W-:Y:S01]  /*8a20*/  FMUL.FTZ R31, R101, R33 ;  /* 0x00000021651f7220 */ /* 0x000fe20000410000 */
[----:B------:R1:W5:Y:S01]  /*8a30*/  LDL.LU R103, [R1+0x10c] ;  /* 0x00010c0001677983 */ /* 0x0003620000300800 */
[----:B------:R-:W-:Y:S01]  /*8a40*/  FMUL.FTZ R8, R8, UR6 ;  /* 0x0000000608087c20 */ /* 0x000fe20008410000 */
[----:B------:R-:W-:Y:S01]  /*8a50*/  F2FP.BF16.F32.PACK_AB R138, R14, R15 ;  /* 0x0000000f0e8a723e */ /* 0x000fe200000010ff */
        /* <DEDUP_REMOVED lines=11> */
[-C--:B--2---:R-:W-:Y:S03]  /*8b10*/  HMMA.16816.F32.BF16 R36, R132, R4.reuse, R36 ;  /* 0x000000048424723c */ /* 0x084fe60000041824 */
[----:B------:R-:W-:Y:S01]  /*8b20*/  F2FP.BF16.F32.PACK_AB R136, R12, R13 ;  /* 0x0000000d0c88723e */ /* 0x000fe200000010ff */
[----:B------:R-:W-:Y:S01]  /*8b30*/  FMUL.FTZ R12, R102, R32 ;  /* 0x00000020660c7220 */ /* 0x000fe20000410000 */
[----:B------:R-:W-:Y:S01]  /*8b40*/  FMUL.FTZ R13, R100, R34 ;  /* 0x00000022640d7220 */ /* 0x000fe20000410000 */
[C---:B------:R-:W-:Y:S01]  /*8b50*/  HMMA.16816.F32.BF16 R40, R140.reuse, R4, R40 ;  /* 0x000000048c28723c */ /* 0x040fe20000041828 */
[----:B------:R1:W5:Y:S04]  /*8b60*/  LDL.LU R102, [R1+0x108] ;  /* 0x0001080001667983 */ /* 0x0003680000300800 */
[----:B------:R1:W5:Y:S01]  /*8b70*/  LDL.LU R101, [R1+0x104] ;  /* 0x0001040001657983 */ /* 0x0003620000300800 */
[-C--:B------:R-:W-:Y:S03]  /*8b80*/  HMMA.16816.F32.BF16 R44, R140, R6.reuse, R44 ;  /* 0x000000068c2c723c */ /* 0x080fe6000004182c */
[----:B------:R1:W5:Y:S02]  /*8b90*/  LDL.LU R100, [R1+0x100] ;  /* 0x0001000001647983 */ /* 0x0003640000300800 */
[----:B------:R-:W-:Y:S01]  /*8ba0*/  FMUL.FTZ R17, R24, R9 ;  /* 0x0000000918117220 */ /* 0x000fe20000410000 */
[C---:B------:R-:W-:Y:S01]  /*8bb0*/  HMMA.16816.F32.BF16 R48, R132.reuse, R6, R48 ;  /* 0x000000068430723c */ /* 0x040fe20000041830 */
[----:B------:R1:W5:Y:S04]  /*8bc0*/  LDL.LU R99, [R1+0xfc] ;  /* 0x0000fc0001637983 */ /* 0x0003680000300800 */
[----:B------:R-:W-:Y:S01]  /*8bd0*/  FMUL.FTZ R16, R25, R8 ;  /* 0x0000000819107220 */ /* 0x000fe20000410000 */
[C---:B------:R-:W-:Y:S01]  /*8be0*/  FADD.FTZ R36, -R150.reuse, R36 ;  /* 0x0000002496247221 */ /* 0x040fe20000010100 */
[----:B------:R-:W-:Y:S01]  /*8bf0*/  FADD.FTZ R37, -R150, R37 ;  /* 0x0000002596257221 */ /* 0x000fe20000010100 */
[C---:B------:R-:W-:Y:S03]  /*8c00*/  FADD.FTZ R38, -R149.reuse, R38 ;  /* 0x0000002695267221 */ /* 0x040fe60000010100 */
[----:B------:R-:W-:Y:S01]  /*8c10*/  FMUL.FTZ R36, R98, R36 ;  /* 0x0000002462247220 */ /* 0x000fe20000410000 */
[----:B------:R-:W-:Y:S01]  /*8c20*/  FMUL.FTZ R38, R96, R38 ;  /* 0x0000002660267220 */ /* 0x000fe20000410000 */
[----:B------:R1:W5:Y:S01]  /*8c30*/  LDL.LU R98, [R1+0xf8] ;  /* 0x0000f80001627983 */ /* 0x0003620000300800 */
[----:B------:R-:W-:Y:S01]  /*8c40*/  F2FP.BF16.F32.PACK_AB R35, R16, R17 ;  /* 0x000000111023723e */ /* 0x000fe200000010ff */
[----:B------:R-:W-:Y:S01]  /*8c50*/  FADD.FTZ R39, -R149, R39 ;  /* 0x0000002795277221 */ /* 0x000fe20000010100 */
[C---:B------:R-:W-:Y:S01]  /*8c60*/  FADD.FTZ R40, -R148.reuse, R40 ;  /* 0x0000002894287221 */ /* 0x040fe20000010100 */
[----:B------:R-:W-:Y:S01]  /*8c70*/  FADD.FTZ R41, -R148, R41 ;  /* 0x0000002994297221 */ /* 0x000fe20000010100 */
[C---:B------:R-:W-:Y:S01]  /*8c80*/  FADD.FTZ R42, -R144.reuse, R42 ;  /* 0x0000002a902a7221 */ /* 0x040fe20000010100 */
[----:B------:R-:W-:Y:S01]  /*8c90*/  FADD.FTZ R43, -R144, R43 ;  /* 0x0000002b902b7221 */ /* 0x000fe20000010100 */
[----:B------:R-:W-:Y:S01]  /*8ca0*/  FMUL.FTZ R40, R94, R40 ;  /* 0x000000285e287220 */ /* 0x000fe20000410000 */
[----:B------:R-:W-:Y:S01]  /*8cb0*/  FADD.FTZ R44, -R148, R44 ;  /* 0x0000002c942c7221 */ /* 0x000fe20000010100 */
[----:B------:R-:W-:Y:S01]  /*8cc0*/  FMUL.FTZ R42, R92, R42 ;  /* 0x0000002a5c2a7220 */ /* 0x000fe20000410000 */
[----:B------:R-:W-:Y:S01]  /*8cd0*/  FADD.FTZ R45, -R148, R45 ;  /* 0x0000002d942d7221 */ /* 0x000fe20000010100 */
[----:B------:R-:W-:Y:S01]  /*8ce0*/  FADD.FTZ R46, -R144, R46 ;  /* 0x0000002e902e7221 */ /* 0x000fe20000010100 */
[----:B------:R-:W-:Y:S01]  /*8cf0*/  FMUL.FTZ R44, R90, R44 ;  /* 0x0000002c5a2c7220 */ /* 0x000fe20000410000 */
[----:B------:R-:W-:Y:S01]  /*8d00*/  FADD.FTZ R47, -R144, R47 ;  /* 0x0000002f902f7221 */ /* 0x000fe20000010100 */
[----:B------:R-:W-:Y:S01]  /*8d10*/  FMUL.FTZ R25, R89, R45 ;  /* 0x0000002d59197220 */ /* 0x000fe20000410000 */
[----:B------:R-:W-:Y:S01]  /*8d20*/  FMUL.FTZ R46, R88, R46 ;  /* 0x0000002e582e7220 */ /* 0x000fe20000410000 */
[C---:B------:R-:W-:Y:S01]  /*8d30*/  FADD.FTZ R48, -R150.reuse, R48 ;  /* 0x0000003096307221 */ /* 0x040fe20000010100 */
[----:B------:R-:W-:Y:S01]  /*8d40*/  FMUL.FTZ R24, R87, R47 ;  /* 0x0000002f57187220 */ /* 0x000fe20000410000 */
[----:B------:R-:W-:Y:S01]  /*8d50*/  FADD.FTZ R49, -R150, R49 ;  /* 0x0000003196317221 */ /* 0x000fe20000010100 */
[C---:B------:R-:W-:Y:S01]  /*8d60*/  FADD.FTZ R50, -R149.reuse, R50 ;  /* 0x0000003295327221 */ /* 0x040fe20000010100 */
[----:B------:R-:W-:Y:S01]  /*8d70*/  FADD.FTZ R51, -R149, R51 ;  /* 0x0000003395337221 */ /* 0x000fe20000010100 */
[----:B------:R-:W-:Y:S01]  /*8d80*/  F2FP.BF16.F32.PACK_AB R137, R10, R11 ;  /* 0x0000000b0a89723e */ /* 0x000fe200000010ff */
[----:B------:R-:W-:Y:S01]  /*8d90*/  FMUL.FTZ R23, R85, R49 ;  /* 0x0000003155177220 */ /* 0x000fe20000410000 */
[----:B------:R-:W-:Y:S01]  /*8da0*/  FFMA.FTZ R5, -R197, R197, 1 ;  /* 0x3f800000c5057423 */ /* 0x000fe200000101c5 */
[----:B------:R-:W-:Y:S01]  /*8db0*/  FMUL.FTZ R22, R83, R51 ;  /* 0x0000003353167220 */ /* 0x000fe20000410000 */
[----:B------:R-:W-:Y:S01]  /*8dc0*/  FFMA.FTZ R4, -R196, R196, 1 ;  /* 0x3f800000c4047423 */ /* 0x000fe200000101c4 */
[----:B------:R-:W-:Y:S01]  /*8dd0*/  FFMA.FTZ R0, -R175, R175, 1 ;  /* 0x3f800000af007423 */ /* 0x000fe200000101af */
[----:B------:R-:W-:Y:S01]  /*8de0*/  FMUL.FTZ R5, R5, UR6 ;  /* 0x0000000605057c20 */ /* 0x000fe20008410000 */
[----:B------:R-:W-:Y:S01]  /*8df0*/  FFMA.FTZ R2, -R180, R180, 1 ;  /* 0x3f800000b4027423 */ /* 0x000fe200000101b4 */
[----:B------:R-:W-:Y:S01]  /*8e00*/  FMUL.FTZ R4, R4, UR6 ;  /* 0x0000000604047c20 */ /* 0x000fe20008410000 */
[----:B------:R-:W-:Y:S01]  /*8e10*/  FMUL.FTZ R0, R0, UR6 ;  /* 0x0000000600007c20 */ /* 0x000fe20008410000 */
[----:B------:R-:W-:Y:S01]  /*8e20*/  FMUL.FTZ R9, R28, R5 ;  /* 0x000000051c097220 */ /* 0x000fe20000410000 */
[----:B------:R-:W-:Y:S01]  /*8e30*/  FMUL.FTZ R28, R95, R39 ;  /* 0x000000275f1c7220 */ /* 0x000fe20000410000 */
[----:B------:R-:W-:Y:S01]  /*8e40*/  FMUL.FTZ R8, R29, R4 ;  /* 0x000000041d087220 */ /* 0x000fe20000410000 */
[----:B------:R-:W-:Y:S01]  /*8e50*/  FMUL.FTZ R29, R97, R37 ;  /* 0x00000025611d7220 */ /* 0x000fe20000410000 */
[----:B------:R-:W-:Y:S01]  /*8e60*/  FFMA.FTZ R5, -R201, R201, 1 ;  /* 0x3f800000c9057423 */ /* 0x000fe200000101c9 */
        /* <DEDUP_REMOVED lines=10> */
[----:B------:R-:W-:Y:S01]  /*8f10*/  FMUL.FTZ R2, R2, UR6 ;  /* 0x0000000602027c20 */ /* 0x000fe20008410000 */
[----:B------:R-:W-:Y:S01]  /*8f20*/  FFMA.FTZ R0, -R183, R183, 1 ;  /* 0x3f800000b7007423 */ /* 0x000fe200000101b7 */
[----:B------:R-:W2:Y:S01]  /*8f30*/  LDSM.16.M88.4 R4, [R188+0x5800] ;  /* 0x00580000bc04783b */ /* 0x000ea20000000200 */
[----:B------:R-:W-:Y:S01]  /*8f40*/  F2FP.BF16.F32.PACK_AB R33, R8, R9 ;  /* 0x000000090821723e */ /* 0x000fe200000010ff */
[----:B------:R-:W-:Y:S01]  /*8f50*/  FMUL.FTZ R15, R26, R2 ;  /* 0x000000021a0f7220 */ /* 0x000fe20000410000 */
[----:B------:R-:W-:Y:S01]  /*8f60*/  FMUL.FTZ R26, R91, R43 ;  /* 0x0000002b5b1a7220 */ /* 0x000fe20000410000 */
[----:B------:R1:W5:Y:S01]  /*8f70*/  LDL.LU R94, [R1+0xe8] ;  /* 0x0000e800015e7983 */ /* 0x0003620000300800 */
[----:B------:R-:W-:Y:S01]  /*8f80*/  FMUL.FTZ R0, R0, UR6 ;  /* 0x0000000600007c20 */ /* 0x000fe20008410000 */
[----:B------:R-:W-:Y:S01]  /*8f90*/  FFMA.FTZ R2, -R195, R195, 1 ;  /* 0x3f800000c3027423 */ /* 0x000fe200000101c3 */
[----:B------:R-:W-:Y:S01]  /*8fa0*/  F2FP.BF16.F32.PACK_AB R34, R14, R15 ;  /* 0x0000000f0e22723e */ /* 0x000fe200000010ff */
[----:B------:R1:W5:Y:S01]  /*8fb0*/  LDL.LU R93, [R1+0xe4] ;  /* 0x0000e400015d7983 */ /* 0x0003620000300800 */
[----:B------:R-:W-:Y:S01]  /*8fc0*/  FMUL.FTZ R10, R18, R0 ;  /* 0x00000000120a7220 */ /* 0x000fe20000410000 */
[----:B------:R-:W-:Y:S01]  /*8fd0*/  FMUL.FTZ R2, R2, UR6 ;  /* 0x0000000602027c20 */ /* 0x000fe20008410000 */
[----:B------:R-:W-:Y:S01]  /*8fe0*/  FFMA.FTZ R9, -R207, R207, 1 ;  /* 0x3f800000cf097423 */ /* 0x000fe200000101cf */
[----:B------:R1:W5:Y:S01]  /*8ff0*/  LDL.LU R92, [R1+0xe0] ;  /* 0x0000e000015c7983 */ /* 0x0003620000300800 */
[----:B------:R-:W-:Y:S01]  /*9000*/  F2FP.BF16.F32.PACK_AB R31, R31, R12 ;  /* 0x0000000c1f1f723e */ /* 0x000fe200000010ff */
[----:B------:R-:W-:Y:S01]  /*9010*/  FMUL.FTZ R11, R19, R2 ;  /* 0x00000002130b7220 */ /* 0x000fe20000410000 */
[----:B------:R-:W-:Y:S01]  /*9020*/  FMUL.FTZ R9, R9, UR6 ;  /* 0x0000000609097c20 */ /* 0x000fe20008410000 */
[----:B------:R1:W5:Y:S01]  /*9030*/  LDL.LU R91, [R1+0xdc] ;  /* 0x0000dc00015b7983 */ /* 0x0003620000300800 */
[----:B------:R-:W-:Y:S01]  /*9040*/  FFMA.FTZ R8, -R206, R206, 1 ;  /* 0x3f800000ce087423 */ /* 0x000fe200000101ce */
[----:B------:R-:W-:Y:S01]  /*9050*/  FFMA.FTZ R2, -R199, R199, 1 ;  /* 0x3f800000c7027423 */ /* 0x000fe200000101c7 */
[----:B------:R-:W-:Y:S01]  /*9060*/  F2FP.BF16.F32.PACK_AB R32, R10, R11 ;  /* 0x0000000b0a20723e */ /* 0x000fe200000010ff */
[----:B------:R1:W5:Y:S01]  /*9070*/  LDL.LU R90, [R1+0xd8] ;  /* 0x0000d800015a7983 */ /* 0x0003620000300800 */
[----:B------:R-:W-:Y:S01]  /*9080*/  FMUL.FTZ R10, R36, R9 ;  /* 0x00000009240a7220 */ /* 0x000fe20000410000 */
[----:B------:R-:W-:Y:S01]  /*9090*/  FMUL.FTZ R8, R8, UR6 ;  /* 0x0000000608087c20 */ /* 0x000fe20008410000 */
[----:B------:R-:W-:Y:S01]  /*90a0*/  FFMA.FTZ R9, -R211, R211, 1 ;  /* 0x3f800000d3097423 */ /* 0x000fe200000101d3 */
[----:B------:R1:W5:Y:S01]  /*90b0*/  LDL.LU R89, [R1+0xd4] ;  /* 0x0000d40001597983 */ /* 0x0003620000300800 */
[----:B------:R-:W-:Y:S01]  /*90c0*/  FMUL.FTZ R2, R2, UR6 ;  /* 0x0000000602027c20 */ /* 0x000fe20008410000 */
[----:B------:R-:W-:Y:S01]  /*90d0*/  FMUL.FTZ R29, R29, R8 ;  /* 0x000000081d1d7220 */ /* 0x000fe20000410000 */
[----:B------:R-:W-:Y:S01]  /*90e0*/  FMUL.FTZ R9, R9, UR6 ;  /* 0x0000000609097c20 */ /* 0x000fe20008410000 */
[----:B------:R1:W5:Y:S01]  /*90f0*/  LDL.LU R88, [R1+0xd0] ;  /* 0x0000d00001587983 */ /* 0x0003620000300800 */
[----:B------:R-:W-:Y:S01]  /*9100*/  FMUL.FTZ R13, R13, R2 ;  /* 0x000000020d0d7220 */ /* 0x000fe20000410000 */
[----:B------:R-:W-:Y:S01]  /*9110*/  FFMA.FTZ R2, -R205, R205, 1 ;  /* 0x3f800000cd027423 */ /* 0x000fe200000101cd */
[----:B------:R-:W-:Y:S01]  /*9120*/  F2FP.BF16.F32.PACK_AB R29, R29, R10 ;  /* 0x0000000a1d1d723e */ /* 0x000fe200000010ff */
[----:B------:R1:W5:Y:S01]  /*9130*/  LDL.LU R87, [R1+0xcc] ;  /* 0x0000cc0001577983 */ /* 0x0003620000300800 */
[----:B------:R-:W-:Y:S01]  /*9140*/  FMUL.FTZ R10, R86, R48 ;  /* 0x00000030560a7220 */ /* 0x000fe20000410000 */
[----:B------:R-:W-:Y:S01]  /*9150*/  FMUL.FTZ R2, R2, UR6 ;  /* 0x0000000602027c20 */ /* 0x000fe20008410000 */
[----:B------:R-:W-:Y:S01]  /*9160*/  FMUL.FTZ R12, R40, R9 ;  /* 0x00000009280c7220 */ /* 0x000fe20000410000 */
[----:B------:R1:W5:Y:S01]  /*9170*/  LDL.LU R86, [R1+0xc8] ;  /* 0x0000c80001567983 */ /* 0x0003620000300800 */
[----:B------:R-:W-:Y:S01]  /*9180*/  FFMA.FTZ R0, -R198, R198, 1 ;  /* 0x3f800000c6007423 */ /* 0x000fe200000101c6 */
[----:B------:R-:W-:Y:S01]  /*9190*/  FMUL.FTZ R11, R38, R2 ;  /* 0x00000002260b7220 */ /* 0x000fe20000410000 */
[----:B------:R-:W-:Y:S01]  /*91a0*/  FFMA.FTZ R2, -R209, R209, 1 ;  /* 0x3f800000d1027423 */ /* 0x000fe200000101d1 */
[-C--:B--2---:R-:W-:Y:S01]  /*91b0*/  HMMA.16816.F32.BF16 R52, R132, R4.reuse, R52 ;  /* 0x000000048434723c */ /* 0x084fe20000041834 */
[----:B------:R1:W5:Y:S02]  /*91c0*/  LDL.LU R85, [R1+0xc4] ;  /* 0x0000c40001557983 */ /* 0x0003640000300800 */
[----:B------:R-:W-:Y:S01]  /*91d0*/  FMUL.FTZ R2, R2, UR6 ;  /* 0x0000000602027c20 */ /* 0x000fe20008410000 */
[----:B------:R-:W-:Y:S01]  /*91e0*/  FMUL.FTZ R0, R0, UR6 ;  /* 0x0000000600007c20 */ /* 0x000fe20008410000 */
[----:B------:R-:W-:Y:S01]  /*91f0*/  FFMA.FTZ R8, -R210, R210, 1 ;  /* 0x3f800000d2087423 */ /* 0x000fe200000101d2 */
[C---:B------:R-:W-:Y:S05]  /*9200*/  HMMA.16816.F32.BF16 R56, R140.reuse, R4, R56 ;  /* 0x000000048c38723c */ /* 0x040fea0000041838 */
[----:B------:R-:W-:Y:S01]  /*9210*/  FMUL.FTZ R30, R30, R0 ;  /* 0x000000001e1e7220 */ /* 0x000fe20000410000 */
[-C--:B------:R-:W-:Y:S05]  /*9220*/  HMMA.16816.F32.BF16 R60, R140, R6.reuse, R60 ;  /* 0x000000068c3c723c */ /* 0x080fea000004183c */
[----:B------:R-:W-:Y:S01]  /*9230*/  FFMA.FTZ R0, -R204, R204, 1 ;  /* 0x3f800000cc007423 */ /* 0x000fe200000101cc */
[----:B------:R-:W-:Y:S05]  /*9240*/  HMMA.16816.F32.BF16 R64, R132, R6, R64 ;  /* 0x000000068440723c */ /* 0x000fea0000041840 */
[----:B------:R-:W-:Y:S01]  /*9250*/  FMUL.FTZ R0, R0, UR6 ;  /* 0x0000000600007c20 */ /* 0x000fe20008410000 */
[C---:B------:R-:W-:Y:S01]  /*9260*/  FADD.FTZ R52, -R150.reuse, R52 ;  /* 0x0000003496347221 */ /* 0x040fe20000010100 */
[----:B------:R-:W-:Y:S01]  /*9270*/  FADD.FTZ R53, -R150, R53 ;  /* 0x0000003596357221 */ /* 0x000fe20000010100 */
[----:B------:R-:W-:Y:S03]  /*9280*/  FADD.FTZ R54, -R149, R54 ;  /* 0x0000003695367221 */ /* 0x000fe60000010100 */
[----:B------:R-:W-:Y:S01]  /*9290*/  FMUL.FTZ R52, R82, R52 ;  /* 0x0000003452347220 */ /* 0x000fe20000410000 */
[----:B------:R-:W-:Y:S01]  /*92a0*/  FMUL.FTZ R16, R81, R53 ;  /* 0x0000003551107220 */ /* 0x000fe20000410000 */
[----:B------:R-:W-:Y:S01]  /*92b0*/  FMUL.FTZ R54, R80, R54 ;  /* 0x0000003650367220 */ /* 0x000fe20000410000 */
[----:B------:R-:W-:Y:S01]  /*92c0*/  FADD.FTZ R55, -R149, R55 ;  /* 0x0000003795377221 */ /* 0x000fe20000010100 */
[C---:B------:R-:W-:Y:S01]  /*92d0*/  FADD.FTZ R56, -R148.reuse, R56 ;  /* 0x0000003894387221 */ /* 0x040fe20000010100 */
[----:B------:R-:W-:Y:S01]  /*92e0*/  FADD.FTZ R57, -R148, R57 ;  /* 0x0000003994397221 */ /* 0x000fe20000010100 */
[----:B------:R-:W-:Y:S01]  /*92f0*/  FADD.FTZ R58, -R144, R58 ;  /* 0x0000003a903a7221 */ /* 0x000fe20000010100 */
        /* <DEDUP_REMOVED lines=20> */
[----:B------:R-:W-:Y:S01]  /*9440*/  FMUL.FTZ R28, R28, R0 ;  /* 0x000000001c1c7220 */ /* 0x000fe20000410000 */
[----:B------:R-:W-:Y:S01]  /*9450*/  F2FP.BF16.F32.PACK_AB R30, R30, R13 ;  /* 0x0000000d1e1e723e */ /* 0x000fe200000010ff */
[----:B------:R-:W-:Y:S01]  /*9460*/  FMUL.FTZ R13, R42, R2 ;  /* 0x000000022a0d7220 */ /* 0x000fe20000410000 */
[----:B------:R-:W-:Y:S01]  /*9470*/  FMUL.FTZ R67, R3, R67 ;  /* 0x0000004303437220 */ /* 0x000fe20000410000 */
[----:B------:R-:W-:Y:S01]  /*9480*/  FFMA.FTZ R2, -R213, R213, 1 ;  /* 0x3f800000d5027423 */ /* 0x000fe200000101d5 */
[----:B------:R-:W-:Y:S01]  /*9490*/  F2FP.BF16.F32.PACK_AB R28, R28, R11 ;  /* 0x0000000b1c1c723e */ /* 0x000fe200000010ff */
[----:B------:R-:W-:Y:S01]  /*94a0*/  FMUL.FTZ R11, R84, R50 ;  /* 0x00000032540b7220 */ /* 0x000fe20000410000 */
[----:B------:R-:W-:Y:S01]  /*94b0*/  FFMA.FTZ R0, -R208, R208, 1 ;  /* 0x3f800000d0007423 */ /* 0x000fe200000101d0 */
[----:B------:R1:W5:Y:S01]  /*94c0*/  LDL.LU R84, [R1+0xc0] ;  /* 0x0000c00001547983 */ /* 0x0003620000300800 */
[----:B------:R-:W-:Y:S01]  /*94d0*/  FMUL.FTZ R2, R2, UR6 ;  /* 0x0000000602027c20 */ /* 0x000fe20008410000 */
[----:B------:R-:W-:Y:S01]  /*94e0*/  FFMA.FTZ R4, -R214, R214, 1 ;  /* 0x3f800000d6047423 */ /* 0x000fe200000101d6 */
[----:B------:R-:W-:Y:S01]  /*94f0*/  FMUL.FTZ R0, R0, UR6 ;  /* 0x0000000600007c20 */ /* 0x000fe20008410000 */
[----:B------:R1:W5:Y:S01]  /*9500*/  LDL.LU R83, [R1+0xbc] ;  /* 0x0000bc0001537983 */ /* 0x0003620000300800 */
[----:B------:R-:W-:Y:S01]  /*9510*/  FMUL.FTZ R9, R46, R2 ;  /* 0x000000022e097220 */ /* 0x000fe20000410000 */
[----:B------:R-:W-:Y:S01]  /*9520*/  FFMA.FTZ R5, -R215, R215, 1 ;  /* 0x3f800000d7057423 */ /* 0x000fe200000101d7 */
[----:B------:R-:W-:Y:S01]  /*9530*/  FMUL.FTZ R26, R26, R0 ;  /* 0x000000001a1a7220 */ /* 0x000fe20000410000 */
[----:B------:R1:W5:Y:S01]  /*9540*/  LDL.LU R82, [R1+0xb8] ;  /* 0x0000b80001527983 */ /* 0x0003620000300800 */
[----:B------:R-:W-:Y:S01]  /*9550*/  FFMA.FTZ R0, -R212, R212, 1 ;  /* 0x3f800000d4007423 */ /* 0x000fe200000101d4 */
[----:B------:R-:W-:Y:S01]  /*9560*/  FMUL.FTZ R4, R4, UR6 ;  /* 0x0000000604047c20 */ /* 0x000fe20008410000 */
[----:B------:R-:W-:Y:S01]  /*9570*/  FMUL.FTZ R8, R8, UR6 ;  /* 0x0000000608087c20 */ /* 0x000fe20008410000 */
[----:B------:R1:W5:Y:S01]  /*9580*/  LDL.LU R81, [R1+0xb4] ;  /* 0x0000b40001517983 */ /* 0x0003620000300800 */
[----:B------:R-:W-:Y:S01]  /*9590*/  FMUL.FTZ R0, R0, UR6 ;  /* 0x0000000600007c20 */ /* 0x000fe20008410000 */
[----:B------:R-:W-:Y:S01]  /*95a0*/  FMUL.FTZ R5, R5, UR6 ;  /* 0x0000000605057c20 */ /* 0x000fe20008410000 */
[----:B------:R-:W-:Y:S01]  /*95b0*/  FMUL.FTZ R25, R25, R4 ;  /* 0x0000000419197220 */ /* 0x000fe20000410000 */
[----:B------:R1:W5:Y:S01]  /*95c0*/  LDL.LU R80, [R1+0xb0] ;  /* 0x0000b00001507983 */ /* 0x0003620000300800 */
[----:B------:R-:W-:Y:S01]  /*95d0*/  FMUL.FTZ R24, R24, R0 ;  /* 0x0000000018187220 */ /* 0x000fe20000410000 */
[----:B------:R-:W-:Y:S01]  /*95e0*/  FFMA.FTZ R0, -R216, R216, 1 ;  /* 0x3f800000d8007423 */ /* 0x000fe200000101d8 */
[----:B------:R-:W-:Y:S01]  /*95f0*/  FFMA.FTZ R4, -R218, R218, 1 ;  /* 0x3f800000da047423 */ /* 0x000fe200000101da */
[----:B------:R1:W5:Y:S01]  /*9600*/  LDL.LU R79, [R1+0xac] ;  /* 0x0000ac00014f7983 */ /* 0x0003620000300800 */
[----:B------:R-:W-:Y:S01]  /*9610*/  FFMA.FTZ R2, -R217, R217, 1 ;  /* 0x3f800000d9027423 */ /* 0x000fe200000101d9 */
[----:B------:R-:W-:Y:S01]  /*9620*/  F2FP.BF16.F32.PACK_AB R24, R24, R9 ;  /* 0x000000091818723e */ /* 0x000fe200000010ff */
[----:B------:R-:W-:Y:S01]  /*9630*/  FMUL.FTZ R9, R76, R58 ;  /* 0x0000003a4c097220 */ /* 0x000fe20000410000 */
[----:B------:R1:W5:Y:S01]  /*9640*/  LDL.LU R78, [R1+0xa8] ;  /* 0x0000a800014e7983 */ /* 0x0003620000300800 */
[----:B------:R-:W-:Y:S01]  /*9650*/  FMUL.FTZ R0, R0, UR6 ;  /* 0x0000000600007c20 */ /* 0x000fe20008410000 */
[----:B------:R-:W-:Y:S01]  /*9660*/  FMUL.FTZ R27, R27, R8 ;  /* 0x000000081b1b7220 */ /* 0x000fe20000410000 */
[----:B------:R-:W-:Y:S01]  /*9670*/  FMUL.FTZ R8, R44, R5 ;  /* 0x000000052c087220 */ /* 0x000fe20000410000 */
[----:B------:R1:W5:Y:S01]  /*9680*/  LDL.LU R77, [R1+0xa4] ;  /* 0x0000a400014d7983 */ /* 0x0003620000300800 */
[----:B------:R-:W-:Y:S01]  /*9690*/  FFMA.FTZ R5, -R219, R219, 1 ;  /* 0x3f800000db057423 */ /* 0x000fe200000101db */
[----:B------:R-:W-:Y:S01]  /*96a0*/  FMUL.FTZ R22, R22, R0 ;  /* 0x0000000016167220 */ /* 0x000fe20000410000 */
[----:B------:R-:W-:Y:S01]  /*96b0*/  FMUL.FTZ R4, R4, UR6 ;  /* 0x0000000604047c20 */ /* 0x000fe20008410000 */
[----:B------:R1:W5:Y:S01]  /*96c0*/  LDL.LU R76, [R1+0xa0] ;  /* 0x0000a000014c7983 */ /* 0x0003620000300800 */
[----:B------:R-:W-:Y:S01]  /*96d0*/  FMUL.FTZ R2, R2, UR6 ;  /* 0x0000000602027c20 */ /* 0x000fe20008410000 */
[----:B------:R-:W-:Y:S01]  /*96e0*/  FFMA.FTZ R0, -R220, R220, 1 ;  /* 0x3f800000dc007423 */ /* 0x000fe200000101dc */
[----:B------:R-:W-:Y:S01]  /*96f0*/  FMUL.FTZ R5, R5, UR6 ;  /* 0x0000000605057c20 */ /* 0x000fe20008410000 */
[----:B------:R1:W5:Y:S01]  /*9700*/  LDL.LU R75, [R1+0x9c] ;  /* 0x00009c00014b7983 */ /* 0x0003620000300800 */
[----:B------:R-:W-:Y:S01]  /*9710*/  FMUL.FTZ R23, R23, R4 ;  /* 0x0000000417177220 */ /* 0x000fe20000410000 */
[----:B------:R-:W-:Y:S01]  /*9720*/  FMUL.FTZ R11, R11, R2 ;  /* 0x000000020b0b7220 */ /* 0x000fe20000410000 */
[----:B------:R-:W-:Y:S01]  /*9730*/  FMUL.FTZ R0, R0, UR6 ;  /* 0x0000000600007c20 */ /* 0x000fe20008410000 */
[----:B------:R1:W5:Y:S01]  /*9740*/  LDL.LU R74, [R1+0x98] ;  /* 0x00009800014a7983 */ /* 0x0003620000300800 */
[----:B------:R-:W-:Y:S01]  /*9750*/  FFMA.FTZ R4, -R222, R222, 1 ;  /* 0x3f800000de047423 */ /* 0x000fe200000101de */
[----:B------:R-:W-:Y:S01]  /*9760*/  FFMA.FTZ R2, -R221, R221, 1 ;  /* 0x3f800000dd027423 */ /* 0x000fe200000101dd */
        /* <DEDUP_REMOVED lines=8> */
[----:B------:R-:W-:Y:S01]  /*97f0*/  F2FP.BF16.F32.PACK_AB R25, R25, R8 ;  /* 0x000000081919723e */ /* 0x000fe200000010ff */
[----:B------:R1:W5:Y:S01]  /*9800*/  LDL.LU R71, [R1+0x8c] ;  /* 0x00008c0001477983 */ /* 0x0003620000300800 */
[----:B------:R-:W-:Y:S01]  /*9810*/  FMUL.FTZ R5, R5, UR6 ;  /* 0x0000000605057c20 */ /* 0x000fe20008410000 */
[----:B------:R-:W-:Y:S01]  /*9820*/  FMUL.FTZ R16, R16, R4 ;  /* 0x0000000410107220 */ /* 0x000fe20000410000 */
[----:B------:R-:W-:Y:S01]  /*9830*/  FMUL.FTZ R8, R54, R2 ;  /* 0x0000000236087220 */ /* 0x000fe20000410000 */
[----:B------:R1:W5:Y:S01]  /*9840*/  LDL.LU R70, [R1+0x88] ;  /* 0x0000880001467983 */ /* 0x0003620000300800 */
[----:B------:R-:W-:Y:S01]  /*9850*/  FMUL.FTZ R0, R0, UR6 ;  /* 0x0000000600007c20 */ /* 0x000fe20008410000 */
[----:B------:R-:W-:Y:S01]  /*9860*/  FFMA.FTZ R4, -R225, R225, 1 ;  /* 0x3f800000e1047423 */ /* 0x000fe200000101e1 */
[----:B------:R-:W-:Y:S01]  /*9870*/  FFMA.FTZ R2, -R224, R224, 1 ;  /* 0x3f800000e0027423 */ /* 0x000fe200000101e0 */
[----:B------:R1:W5:Y:S01]  /*9880*/  LDL.LU R69, [R1+0x84] ;  /* 0x0000840001457983 */ /* 0x0003620000300800 */
[----:B------:R-:W-:Y:S01]  /*9890*/  FMUL.FTZ R7, R52, R5 ;  /* 0x0000000534077220 */ /* 0x000fe20000410000 */
[----:B------:R-:W-:Y:S01]  /*98a0*/  FFMA.FTZ R5, -R227, R227, 1 ;  /* 0x3f800000e3057423 */ /* 0x000fe200000101e3 */
[----:B------:R-:W-:Y:S01]  /*98b0*/  FMUL.FTZ R18, R18, R0 ;  /* 0x0000000012127220 */ /* 0x000fe20000410000 */
[----:B------:R1:W5:Y:S01]  /*98c0*/  LDL.LU R68, [R1+0x80] ;  /* 0x0000800001447983 */ /* 0x0003620000300800 */
[----:B------:R-:W-:Y:S01]  /*98d0*/  FMUL.FTZ R4, R4, UR6 ;  /* 0x0000000604047c20 */ /* 0x000fe20008410000 */
[----:B------:R-:W-:Y:S01]  /*98e0*/  FMUL.FTZ R2, R2, UR6 ;  /* 0x0000000602027c20 */ /* 0x000fe20008410000 */
[----:B------:R-:W-:Y:S01]  /*98f0*/  FFMA.FTZ R0, -R177, R177, 1 ;  /* 0x3f800000b1007423 */ /* 0x000fe200000101b1 */
[----:B------:R1:W5:Y:S01]  /*9900*/  LDL.LU R3, [R1+0x7c] ;  /* 0x00007c0001037983 */ /* 0x0003620000300800 */
[----:B------:R-:W-:Y:S01]  /*9910*/  FMUL.FTZ R5, R5, UR6 ;  /* 0x0000000605057c20 */ /* 0x000fe20008410000 */
[----:B------:R-:W-:Y:S01]  /*9920*/  FMUL.FTZ R19, R19, R4 ;  /* 0x0000000413137220 */ /* 0x000fe20000410000 */
[----:B------:R-:W-:Y:S01]  /*9930*/  FMUL.FTZ R9, R9, R2 ;  /* 0x0000000209097220 */ /* 0x000fe20000410000 */
[----:B------:R-:W-:Y:S01]  /*9940*/  FMUL.FTZ R0, R0, UR6 ;  /* 0x0000000600007c20 */ /* 0x000fe20008410000 */
[----:B------:R-:W-:Y:S01]  /*9950*/  F2FP.BF16.F32.PACK_AB R16, R16, R7 ;  /* 0x000000071010723e */ /* 0x000fe200000010ff */
[----:B------:R-:W-:Y:S01]  /*9960*/  FFMA.FTZ R4, -R179, R179, 1 ;  /* 0x3f800000b3047423 */ /* 0x000fe200000101b3 */
[----:B------:R-:W-:Y:S01]  /*9970*/  FFMA.FTZ R2, -R178, R178, 1 ;  /* 0x3f800000b2027423 */ /* 0x000fe200000101b2 */
[----:B------:R-:W-:Y:S01]  /*9980*/  F2FP.BF16.F32.PACK_AB R27, R27, R12 ;  /* 0x0000000c1b1b723e */ /* 0x000fe200000010ff */
[----:B------:R-:W-:Y:S01]  /*9990*/  FMUL.FTZ R6, R6, R5 ;  /* 0x0000000506067220 */ /* 0x000fe20000410000 */
[----:B------:R-:W-:Y:S01]  /*99a0*/  FMUL.FTZ R20, R20, R0 ;  /* 0x0000000014147220 */ /* 0x000fe20000410000 */
[----:B------:R-:W-:Y:S01]  /*99b0*/  F2FP.BF16.F32.PACK_AB R26, R26, R13 ;  /* 0x0000000d1a1a723e */ /* 0x000fe200000010ff */
[----:B------:R-:W-:Y:S01]  /*99c0*/  FMUL.FTZ R4, R4, UR6 ;  /* 0x0000000604047c20 */ /* 0x000fe20008410000 */
[----:B------:R-:W-:Y:S01]  /*99d0*/  FMUL.FTZ R2, R2, UR6 ;  /* 0x0000000602027c20 */ /* 0x000fe20008410000 */
[----:B------:R-:W-:Y:S01]  /*99e0*/  F2FP.BF16.F32.PACK_AB R19, R19, R6 ;  /* 0x000000061313723e */ /* 0x000fe200000010ff */
[----:B------:R-:W-:Y:S01]  /*99f0*/  FFMA.FTZ R0, -R231, R231, 1 ;  /* 0x3f800000e7007423 */ /* 0x000fe200000101e7 */
[----:B------:R-:W-:Y:S01]  /*9a00*/  FMUL.FTZ R21, R21, R4 ;  /* 0x0000000415157220 */ /* 0x000fe20000410000 */
[----:B------:R-:W-:Y:S01]  /*9a10*/  F2FP.BF16.F32.PACK_AB R23, R23, R10 ;  /* 0x0000000a1717723e */ /* 0x000fe200000010ff */
[----:B------:R-:W-:Y:S01]  /*9a20*/  FMUL.FTZ R7, R62, R2 ;  /* 0x000000023e077220 */ /* 0x000fe20000410000 */
[----:B------:R-:W-:Y:S01]  /*9a30*/  FMUL.FTZ R6, R0, UR6 ;  /* 0x0000000600067c20 */ /* 0x000fe20008410000 */
[----:B------:R-:W-:Y:S01]  /*9a40*/  F2FP.BF16.F32.PACK_AB R22, R22, R11 ;  /* 0x0000000b1616723e */ /* 0x000fe200000010ff */
[----:B------:R-:W-:Y:S01]  /*9a50*/  FFMA.FTZ R5, -R226, R226, 1 ;  /* 0x3f800000e2057423 */ /* 0x000fe200000101e2 */
[----:B------:R-:W-:Y:S01]  /*9a60*/  FFMA.FTZ R4, -R230, R230, 1 ;  /* 0x3f800000e6047423 */ /* 0x000fe200000101e6 */
[----:B------:R-:W-:Y:S01]  /*9a70*/  F2FP.BF16.F32.PACK_AB R15, R15, R8 ;  /* 0x000000080f0f723e */ /* 0x000fe200000010ff */
[----:B------:R-:W-:Y:S01]  /*9a80*/  FFMA.FTZ R2, -R229, R229, 1 ;  /* 0x3f800000e5027423 */ /* 0x000fe200000101e5 */
[----:B------:R-:W-:Y:S01]  /*9a90*/  FFMA.FTZ R0, -R228, R228, 1 ;  /* 0x3f800000e4007423 */ /* 0x000fe200000101e4 */
[----:B------:R-:W-:Y:S01]  /*9aa0*/  F2FP.BF16.F32.PACK_AB R18, R18, R9 ;  /* 0x000000091212723e */ /* 0x000fe200000010ff */
[----:B------:R-:W-:Y:S01]  /*9ab0*/  FMUL.FTZ R5, R5, UR6 ;  /* 0x0000000605057c20 */ /* 0x000fe20008410000 */
[----:B------:R-:W-:Y:S01]  /*9ac0*/  FMUL.FTZ R14, R4, UR6 ;  /* 0x00000006040e7c20 */ /* 0x000fe20008410000 */
[----:B------:R-:W-:Y:S01]  /*9ad0*/  F2FP.BF16.F32.PACK_AB R20, R20, R7 ;  /* 0x000000071414723e */ /* 0x000fe200000010ff */
[----:B------:R-:W-:Y:S01]  /*9ae0*/  FMUL.FTZ R2, R2, UR6 ;  /* 0x0000000602027c20 */ /* 0x000fe20008410000 */
[----:B------:R-:W-:Y:S01]  /*9af0*/  FMUL.FTZ R17, R0, UR6 ;  /* 0x0000000600117c20 */ /* 0x000fe20008410000 */
[----:B------:R-:W-:Y:S01]  /*9b00*/  FMUL.FTZ R5, R60, R5 ;  /* 0x000000053c057220 */ /* 0x000fe20000410000 */
[----:B------:R-:W-:Y:S01]  /*9b10*/  FMUL.FTZ R4, R64, R6 ;  /* 0x0000000640047220 */ /* 0x000fe20000410000 */
[----:B------:R-:W-:Y:S01]  /*9b20*/  FMUL.FTZ R14, R65, R14 ;  /* 0x0000000e410e7220 */ /* 0x000fe20000410000 */
[----:B------:R-:W-:Y:S01]  /*9b30*/  FMUL.FTZ R0, R66, R2 ;  /* 0x0000000242007220 */ /* 0x000fe20000410000 */
[----:B------:R-:W-:Y:S01]  /*9b40*/  FMUL.FTZ R17, R67, R17 ;  /* 0x0000001143117220 */ /* 0x000fe20000410000 */
[----:B------:R-:W-:Y:S02]  /*9b50*/  F2FP.BF16.F32.PACK_AB R21, R21, R5 ;  /* 0x000000051515723e */ /* 0x000fe400000010ff */
[----:B------:R-:W-:Y:S02]  /*9b60*/  F2FP.BF16.F32.PACK_AB R14, R14, R4 ;  /* 0x000000040e0e723e */ /* 0x000fe400000010ff */
[----:B------:R-:W-:Y:S01]  /*9b70*/  F2FP.BF16.F32.PACK_AB R17, R17, R0 ;  /* 0x000000001111723e */ /* 0x000fe200000010ff */
[----:B-1----:R-:W-:Y:S06]  /*9b80*/  @!P0 BRA `(.L_x_1994) ;  /* 0x0000000400148947 */ /* 0x002fec0003800000 */
[----:B------:R-:W2:Y:S01]  /*9b90*/  LDL.LU R38, [R1+0x8] ;  /* 0x0000080001267983 */ /* 0x000ea20000300800 */
[----:B------:R-:W1:Y:S01]  /*9ba0*/  LDC R36, c[0x0][0x240] ;  /* 0x00009000ff247b82 */ /* 0x000e620000000800 */
[----:B------:R-:W-:Y:S01]  /*9bb0*/  ISETP.GE.AND P1, PT, R246, UR25, PT ;  /* 0x00000019f6007c0c */ /* 0x000fe2000bf26270 */
[----:B------:R-:W-:Y:S01]  /*9bc0*/  ULOP3.LUT UR12, UR9, 0x1, URZ, 0xc0, !UPT ;  /* 0x00000001090c7892 */ /* 0x000fe2000f8ec03f */
[----:B------:R-:W3:Y:S01]  /*9bd0*/  LDL.LU R37, [R1] ;  /* 0x0000000001257983 */ /* 0x000ee20000300800 */
[----:B------:R-:W-:Y:S02]  /*9be0*/  UMOV UR13, 0xffffc000 ;  /* 0xffffc000000d7882 */ /* 0x000fe40000000000 */
[----:B------:R-:W-:Y:S04]  /*9bf0*/  UISETP.NE.U32.AND UP0, UPT, UR12, 0x1, UPT ;  /* 0x000000010c00788c */ /* 0x000fe8000bf05070 */
[----:B------:R-:W-:Y:S04]  /*9c00*/  USEL UR12, UR13, 0x4000, !UP0 ;  /* 0x000040000d0c7887 */ /* 0x000fe8000c000000 */
[----:B------:R-:W4:Y:S02]  /*9c10*/  @!P1 LDC R2, c[0x0][0x244] ;  /* 0x00009100ff029b82 */ /* 0x000f240000000800 */
[----:B------:R-:W-:Y:S02]  /*9c20*/  VIADD R194, R194, UR12 ;  /* 0x0000000cc2c27c36 */ /* 0x000fe40008000000 */
[----:B------:R-:W-:Y:S03]  /*9c30*/  VIADD R190, R190, UR12 ;  /* 0x0000000cbebe7c36 */ /* 0x000fe60008000000 */
[----:B------:R1:W-:Y:S01]  /*9c40*/  @P1 STS [R194], RZ ;  /* 0x000000ffc2001388 */ /* 0x0003e20000000800 */
[----:B------:R-:W3:Y:S03]  /*9c50*/  @!P1 LDC R10, c[0x0][0x244] ;  /* 0x00009100ff0a9b82 */ /* 0x000ee60000000800 */
[----:B------:R1:W-:Y:S04]  /*9c60*/  @P1 STS [R194+0x4], RZ ;  /* 0x000004ffc2001388 */ /* 0x0003e80000000800 */
[----:B------:R2:W-:Y:S01]  /*9c70*/  @P1 STS [R194+0x8], RZ ;  /* 0x000008ffc2001388 */ /* 0x0005e20000000800 */
[----:B------:R-:W4:Y:S03]  /*9c80*/  @!P1 LDC R11, c[0x0][0x244] ;  /* 0x00009100ff0b9b82 */ /* 0x000f260000000800 */
[----:B------:R2:W-:Y:S01]  /*9c90*/  @P1 STS [R194+0xc], RZ ;  /* 0x00000cffc2001388 */ /* 0x0005e20000000800 */
[C---:B-1----:R-:W-:Y:S05]  /*9ca0*/  IMAD.U32 R4, R36.reuse, -0x80, RZ ;  /* 0xffffff8024047824 */ /* 0x042fea00078e00ff */
[C---:B------:R-:W-:Y:S02]  /*9cb0*/  @!P1 LEA R0, P3, R36.reuse, R4, 0x5 ;  /* 0x0000000424009211 */ /* 0x040fe400078628ff */
[----:B------:R-:W-:Y:S04]  /*9cc0*/  SHF.R.S32.HI R5, RZ, 0x1f, R4 ;  /* 0x0000001fff057819 */ /* 0x000fe80000011404 */
[C---:B----4-:R-:W-:Y:S01]  /*9cd0*/  @!P1 LEA.HI.X R2, R36.reuse, R5, R2, 0x5, P3 ;  /* 0x0000000524029211 */ /* 0x050fe200018f2c02 */
[----:B------:R-:W-:Y:S04]  /*9ce0*/  @!P1 IMAD.WIDE.U32 R8, R36, 0x60, R4 ;  /* 0x0000006024089825 */ /* 0x000fe800078e0004 */
[----:B------:R-:W-:Y:S04]  /*9cf0*/  @!P1 IMAD R11, R11, 0x60, RZ ;  /* 0x000000600b0b9824 */ /* 0x000fe800078e02ff */
[----:B------:R-:W-:Y:S01]  /*9d00*/  @!P1 IMAD.IADD R9, R9, 0x1, R11 ;  /* 0x0000000109099824 */ /* 0x000fe200078e020b */
[-C--:B--2---:R-:W-:Y:S02]  /*9d10*/  @!P1 LEA R12, P2, R0, R38.reuse, 0x1 ;  /* 0x00000026000c9211 */ /* 0x084fe400078408ff */
[----:B------:R-:W-:Y:S02]  /*9d20*/  LEA R6, P3, R4, R38, 0x1 ;  /* 0x0000002604067211 */ /* 0x000fe400078608ff */
[-C--:B---3--:R-:W-:Y:S01]  /*9d30*/  @!P1 LEA.HI.X R13, R0, R37.reuse, R2, 0x1, P2 ;  /* 0x00000025000d9211 */ /* 0x088fe200010f0c02 */
[----:B------:R-:W-:Y:S01]  /*9d40*/  VIADD R0, R248, UR12 ;  /* 0x0000000cf8007c36 */ /* 0x000fe20008000000 */
[----:B------:R-:W-:Y:S02]  /*9d50*/  LEA.HI.X R7, R4, R37, R5, 0x1, P3 ;  /* 0x0000002504077211 */ /* 0x000fe400018f0c05 */
[C---:B------:R-:W-:Y:S03]  /*9d60*/  @!P1 LEA R2, P2, R36.reuse, R4, 0x6 ;  /* 0x0000000424029211 */ /* 0x040fe600078430ff */
[----:B------:R-:W-:Y:S01]  /*9d70*/  @!PT LDS RZ, [RZ] ;  /* 0x00000000fffff984 */ /* 0x000fe20000000800 */
[----:B------:R-:W-:Y:S01]  /*9d80*/  @!PT LDS RZ, [RZ] ;  /* 0x00000000fffff984 */ /* 0x000fe20000000800 */
[----:B------:R-:W-:Y:S01]  /*9d90*/  @!PT LDS RZ, [RZ] ;  /* 0x00000000fffff984 */ /* 0x000fe20000000800 */
[----:B------:R1:W-:Y:S01]  /*9da0*/  @!P1 LDGSTS.E.BYPASS.LTC128B.128 [R0], desc[UR10][R6.64] ;  /* 0x0000000006009fae */ /* 0x0003e2000b901d4a */
[----:B------:R-:W-:Y:S02]  /*9db0*/  @!P1 LEA.HI.X R5, R36, R5, R10, 0x6, P2 ;  /* 0x0000000524059211 */ /* 0x000fe400010f340a */
[-C--:B------:R-:W-:Y:S01]  /*9dc0*/  @!P1 LEA R10, P3, R2, R38.reuse, 0x1 ;  /* 0x00000026020a9211 */ /* 0x080fe200078608ff */
[----:B------:R1:W-:Y:S01]  /*9dd0*/  @P1 STS [R194+0x1000], RZ ;  /* 0x001000ffc2001388 */ /* 0x0003e20000000800 */
[----:B------:R-:W-:Y:S02]  /*9de0*/  @!P1 LEA R4, P2, R8, R38, 0x1 ;  /* 0x0000002608049211 */ /* 0x000fe400078408ff */
[-C--:B------:R-:W-:Y:S01]  /*9df0*/  @!P1 LEA.HI.X R11, R2, R37.reuse, R5, 0x1, P3 ;  /* 0x00000025020b9211 */ /* 0x080fe200018f0c05 */
[----:B------:R1:W-:Y:S01]  /*9e00*/  @P1 STS [R194+0x1004], RZ ;  /* 0x001004ffc2001388 */ /* 0x0003e20000000800 */
[----:B------:R-:W-:Y:S01]  /*9e10*/  @!P1 VIADD R2, R248, UR12 ;  /* 0x0000000cf8029c36 */ /* 0x000fe20008000000 */
[----:B------:R-:W-:Y:S01]  /*9e20*/  @!P1 LEA.HI.X R5, R8, R37, R9, 0x1, P2 ;  /* 0x0000002508059211 */ /* 0x000fe200010f0c09 */
[----:B------:R-:W-:Y:S01]  /*9e30*/  @!P1 VIADD R8, R248, UR12 ;  /* 0x0000000cf8089c36 */ /* 0x000fe20008000000 */
[----:B------:R1:W-:Y:S01]  /*9e40*/  @P1 STS [R194+0x1008], RZ ;  /* 0x001008ffc2001388 */ /* 0x0003e20000000800 */
[----:B------:R-:W-:Y:S03]  /*9e50*/  IMAD.MOV.U32 R248, RZ, RZ, R0 ;  /* 0x000000fffff87224 */ /* 0x000fe600078e0000 */
        /* <DEDUP_REMOVED lines=21> */
[----:B------:R1:W-:Y:S04]  /*9fb0*/  STL [R1+0x8], R6 ;  /* 0x0000080601007387 */ /* 0x0003e80000100800 */
[----:B------:R-:W0:Y:S04]  /*9fc0*/  LDGDEPBAR ;  /* 0x00000000000079af */ /* 0x000e280000000000 */
[----:B------:R1:W-:Y:S02]  /*9fd0*/  STL [R1], R7 ;  /* 0x0000000701007387 */ /* 0x0003e40000100800 */
.L_x_1994:
[----:B------:R-:W-:Y:S01]  /*9fe0*/  STS [R233+0x14000], R158 ;  /* 0x0140009ee9007388 */ /* 0x000fe20000000800 */
[----:B------:R-:W-:Y:S01]  /*9ff0*/  IMAD.SHL.U32 R36, R192, 0x2, RZ ;  /* 0x00000002c0247824 */ /* 0x000fe200078e00ff */
[----:B-1----:R-:W-:Y:S02]  /*a000*/  MOV R2, UR4 ;  /* 0x0000000400027c02 */ /* 0x002fe40008000f00 */
[----:B------:R-:W-:Y:S02]  /*a010*/  STS [R233+0x14400], R157 ;  /* 0x0144009de9007388 */ /* 0x000fe40000000800 */
[----:B------:R-:W-:Y:S02]  /*a020*/  IADD3 R2, R36, 0x8000, R2 ;  /* 0x0000800024027810 */ /* 0x000fe40007ffe002 */
[----:B------:R-:W-:Y:S03]  /*a030*/  STS [R235+0x14000], R139 ;  /* 0x0140008beb007388 */ /* 0x000fe60000000800 */
[----:B------:R-:W-:Y:S01]  /*a040*/  IMAD.IADD R0, R2, 0x1, R185 ;  /* 0x0000000102007824 */ /* 0x000fe200078e02b9 */
        /* <DEDUP_REMOVED lines=30> */
[----:B-----5:R-:W-:Y:S04]  /*a230*/  LDSM.16.MT88.4 R4, [R3+0x1c000] ;  /* 0x01c000000304783b */ /* 0x020fe80000004200 */
[----:B------:R-:W1:Y:S04]  /*a240*/  LDSM.16.MT88.4 R8, [R2] ;  /* 0x000000000208783b */ /* 0x000e680000004200 */
[----:B------:R-:W2:Y:S04]  /*a250*/  LDSM.16.MT88.4 R12, [R3+0x20000] ;  /* 0x02000000030c783b */ /* 0x000ea80000004200 */
[----:B------:R-:W3:Y:S04]  /*a260*/  LDSM.16.MT88.4 R16, [R0] ;  /* 0x000000000010783b */ /* 0x000ee80000004200 */
[----:B------:R-:W4:Y:S04]  /*a270*/  LDL R37, [R1+0x40] ;  /* 0x0000400001257983 */ /* 0x000f280000100800 */
        /* <DEDUP_REMOVED lines=144> */
.L_x_1995:
        /* <DEDUP_REMOVED lines=8> */
[----:B------:R-:W-:Y:S02]  /*ac00*/  UISETP.GT.AND UP2, UPT, UR9, UR22, UPT ;  /* 0x000000160900728c */ /* 0x000fe4000bf44270 */
[----:B------:R-:W-:Y:S01]  /*ac10*/  UIADD3 UR9, UR9, -0x1, URZ ;  /* 0xffffffff09097890 */ /* 0x000fe2000fffe03f */
[----:B------:R-:W3:Y:S04]  /*ac20*/  LDSM.16.MT88.4 R36, [R0] ;  /* 0x000000000024783b */ /* 0x000ee80000004200 */
[----:B------:R-:W4:Y:S04]  /*ac30*/  LDL R156, [R1+0x30] ;  /* 0x00003000019c7983 */ /* 0x000f280000100800 */
[----:B------:R-:W-:Y:S04]  /*ac40*/  LDSM.16.M88.4 R40, [R147+0x14000] ;  /* 0x014000009328783b */ /* 0x000fe80000000200 */
[----:B------:R-:W5:Y:S04]  /*ac50*/  LDL R153, [R1+0x34] ;  /* 0x0000340001997983 */ /* 0x000f680000100800 */
[----:B------:R-:W3:Y:S04]  /*ac60*/  LDSM.16.MT88.4 R44, [R2+0x4800] ;  /* 0x00480000022c783b */ /* 0x000ee80000004200 */
[----:B------:R-:W5:Y:S04]  /*ac70*/  LDL.LU.64 R154, [R1+0x10] ;  /* 0x00001000019a7983 */ /* 0x000f680000300a00 */
        /* <DEDUP_REMOVED lines=11> */
[----:B------:R-:W2:Y:S03]  /*ad30*/  LDL R152, [R1+0x20] ;  /* 0x0000200001987983 */ /* 0x000ea60000100800 */
[-C--:B---3--:R-:W-:Y:S01]  /*ad40*/  HMMA.16816.F32.BF16 R20, R32, R36.reuse, RZ ;  /* 0x000000242014723c */ /* 0x088fe200000418ff */
[----:B------:R-:W3:Y:S04]  /*ad50*/  LDSM.16.M88.4 R64, [R146+0x16000] ;  /* 0x016000009240783b */ /* 0x000ee80000000200 */
[----:B------:R-:W3:Y:S01]  /*ad60*/  LDSM.16.MT88.4 R132, [R0+0x1000] ;  /* 0x001000000084783b */ /* 0x000ee20000004200 */
[C---:B------:R-:W-:Y:S03]  /*ad70*/  HMMA.16816.F32.BF16 R24, R28.reuse, R36, RZ ;  /* 0x000000241c18723c */ /* 0x040fe600000418ff */
[----:B------:R-:W-:Y:S03]  /*ad80*/  LDSM.16.M88.4 R136, [R144+0x16000] ;  /* 0x016000009088783b */ /* 0x000fe60000000200 */
[-C--:B------:R-:W-:Y:S01]  /*ad90*/  HMMA.16816.F32.BF16 R28, R28, R38.reuse, RZ ;  /* 0x000000261c1c723c */ /* 0x080fe200000418ff */
[----:B------:R-:W-:Y:S05]  /*ada0*/  LDSM.16.MT88.4 R140, [R0+0x1800] ;  /* 0x00180000008c783b */ /* 0x000fea0000004200 */
        /* <DEDUP_REMOVED lines=15> */
[C---:B---3--:R-:W-:Y:S06]  /*aea0*/  HMMA.16816.F32.BF16 R8, R64.reuse, R60, R8 ;  /* 0x0000003c4008723c */ /* 0x048fec0000041808 */
[-C--:B------:R-:W-:Y:S06]  /*aeb0*/  HMMA.16816.F32.BF16 R12, R64, R62.reuse, R12 ;  /* 0x0000003e400c723c */ /* 0x080fec000004180c */
[C---:B------:R-:W-:Y:S01]  /*aec0*/  HMMA.16816.F32.BF16 R16, R56.reuse, R62, R16 ;  /* 0x0000003e3810723c */ /* 0x040fe20000041810 */
[----:B------:R-:W3:Y:S05]  /*aed0*/  LDSM.16.MT88.4 R60, [R0+0x2000] ;  /* 0x00200000003c783b */ /* 0x000eea0000004200 */
[-C--:B------:R-:W-:Y:S06]  /*aee0*/  HMMA.16816.F32.BF16 R20, R56, R132.reuse, R20 ;  /* 0x000000843814723c */ /* 0x080fec0000041814 */
        /* <DEDUP_REMOVED lines=26> */
[----:B------:R3:W-:Y:S05]  /*b090*/  LDSM.16.MT88.4 R52, [R2+0x7800] ;  /* 0x007800000234783b */ /* 0x0007ea0000004200 */
[----:B------:R-:W-:Y:S01]  /*b0a0*/  HMMA.16816.F32.BF16 R32, R40, R62, R32 ;  /* 0x0000003e2820723c */ /* 0x000fe20000041820 */
[----:B------:R-:W4:Y:S04]  /*b0b0*/  LDSM.16.M88.4 R40, [R144+0x18000] ;  /* 0x018000009028783b */ /* 0x000f280000000200 */
[----:B------:R3:W-:Y:S01]  /*b0c0*/  LDSM.16.MT88.4 R60, [R0+0x3800] ;  /* 0x00380000003c783b */ /* 0x0007e20000004200 */
[-C--:B------:R-:W-:Y:S06]  /*b0d0*/  HMMA.16816.F32.BF16 R4, R44, R56.reuse, R4 ;  /* 0x000000382c04723c */ /* 0x080fec0000041804 */
[C---:B------:R-:W-:Y:S06]  /*b0e0*/  HMMA.16816.F32.BF16 R8, R64.reuse, R56, R8 ;  /* 0x000000384008723c */ /* 0x040fec0000041808 */
[-C--:B------:R-:W-:Y:S06]  /*b0f0*/  HMMA.16816.F32.BF16 R12, R64, R58.reuse, R12 ;  /* 0x0000003a400c723c */ /* 0x080fec000004180c */
[C---:B------:R-:W-:Y:S01]  /*b100*/  HMMA.16816.F32.BF16 R16, R44.reuse, R58, R16 ;  /* 0x0000003a2c10723c */ /* 0x040fe20000041810 */
[----:B------:R-:W4:Y:S05]  /*b110*/  LDSM.16.M88.4 R56, [R144+0x1a000] ;  /* 0x01a000009038783b */ /* 0x000f2a0000000200 */
[-C--:B------:R-:W-:Y:S06]  /*b120*/  HMMA.16816.F32.BF16 R20, R44, R132.reuse, R20 ;  /* 0x000000842c14723c */ /* 0x080fec0000041814 */
[C---:B------:R-:W-:Y:S06]  /*b130*/  HMMA.16816.F32.BF16 R24, R64.reuse, R132, R24 ;  /* 0x000000844018723c */ /* 0x040fec0000041818 */
[-C--:B------:R-:W-:Y:S06]  /*b140*/  HMMA.16816.F32.BF16 R28, R64, R134.reuse, R28 ;  /* 0x00000086401c723c */ /* 0x080fec000004181c */
[----:B------:R-:W-:Y:S01]  /*b150*/  HMMA.16816.F32.BF16 R32, R44, R134, R32 ;  /* 0x000000862c20723c */ /* 0x000fe20000041820 */
[----:B------:R-:W3:Y:S05]  /*b160*/  LDC R44, c[0x0][0x270] ;  /* 0x00009c00ff2c7b82 */ /* 0x000eea0000000800 */
[-C--:B-1----:R-:W-:Y:S06]  /*b170*/  HMMA.16816.F32.BF16 R4, R36, R48.reuse, R4 ;  /* 0x000000302404723c */ /* 0x082fec0000041804 */
[C---:B------:R-:W-:Y:S06]  /*b180*/  HMMA.16816.F32.BF16 R8, R136.reuse, R48, R8 ;  /* 0x000000308808723c */ /* 0x040fec0000041808 */
[-C--:B------:R-:W-:Y:S06]  /*b190*/  HMMA.16816.F32.BF16 R12, R136, R50.reuse, R12 ;  /* 0x00000032880c723c */ /* 0x080fec000004180c */
[C---:B------:R-:W-:Y:S05]  /*b1a0*/  HMMA.16816.F32.BF16 R16, R36.reuse, R50, R16 ;  /* 0x000000322410723c */ /* 0x040fea0000041810 */
[----:B---3--:R-:W-:Y:S01]  /*b1b0*/  IMAD R44, R44, UR26, RZ ;  /* 0x0000001a2c2c7c24 */ /* 0x008fe2000f8e02ff */
[-C--:B------:R-:W-:Y:S05]  /*b1c0*/  HMMA.16816.F32.BF16 R20, R36, R140.reuse, R20 ;  /* 0x0000008c2414723c */ /* 0x080fea0000041814 */
[C---:B------:R-:W-:Y:S01]  /*b1d0*/  IMAD.SHL.U32 R45, R44.reuse, 0x10, RZ ;  /* 0x000000102c2d7824 */ /* 0x040fe200078e00ff */
[C---:B------:R-:W-:Y:S05]  /*b1e0*/  HMMA.16816.F32.BF16 R24, R136.reuse, R140, R24 ;  /* 0x0000008c8818723c */ /* 0x040fea0000041818 */
[C---:B------:R-:W-:Y:S01]  /*b1f0*/  IMAD R2, R44.reuse, 0x18, RZ ;  /* 0x000000182c027824 */ /* 0x040fe200078e02ff */
[-C--:B------:R-:W-:Y:S05]  /*b200*/  HMMA.16816.F32.BF16 R28, R136, R142.reuse, R28 ;  /* 0x0000008e881c723c */ /* 0x080fea000004181c */
[----:B------:R-:W-:Y:S01]  /*b210*/  IMAD.U32 R0, R44, -0x80, RZ ;  /* 0xffffff802c007824 */ /* 0x000fe200078e00ff */
[----:B------:R-:W-:Y:S06]  /*b220*/  HMMA.16816.F32.BF16 R32, R36, R142, R32 ;  /* 0x0000008e2420723c */ /* 0x000fec0000041820 */
[-C--:B----4-:R-:W-:Y:S05]  /*b230*/  HMMA.16816.F32.BF16 R4, R40, R52.reuse, R4 ;  /* 0x000000342804723c */ /* 0x090fea0000041804 */
[----:B------:R-:W-:Y:S01]  /*b240*/  @P0 IADD3 R38, P1, R156, UR18, RZ ;  /* 0x000000129c260c10 */ /* 0x000fe2000ff3e0ff */
[C---:B------:R-:W-:Y:S01]  /*b250*/  HMMA.16816.F32.BF16 R8, R56.reuse, R52, R8 ;  /* 0x000000343808723c */ /* 0x040fe20000041808 */
        /* <DEDUP_REMOVED lines=10> */
[----:B--2---:R-:W2:Y:S04]  /*b300*/  @P0 LDG.E R151, desc[UR10][R38.64+0x20] ;  /* 0x0000200a26970981 */ /* 0x004ea8000c1e1900 */
[----:B------:R1:W5:Y:S01]  /*b310*/  @P0 LDG.E R152, desc[UR10][R38.64] ;  /* 0x0000000a26980981 */ /* 0x000362000c1e1900 */
[C---:B------:R-:W-:Y:S05]  /*b320*/  HMMA.16816.F32.BF16 R24, R56.reuse, R60, R24 ;  /* 0x0000003c3818723c */ /* 0x040fea0000041818 */
[----:B------:R-:W-:Y:S01]  /*b330*/  IMAD.MOV.U32 R36, RZ, RZ, R203 ;  /* 0x000000ffff247224 */ /* 0x000fe200078e00cb */
[-C--:B------:R-:W-:Y:S05]  /*b340*/  HMMA.16816.F32.BF16 R28, R56, R62.reuse, R28 ;  /* 0x0000003e381c723c */ /* 0x080fea000004181c */
[----:B------:R-:W-:Y:S01]  /*b350*/  IMAD.SHL.U32 R0, R44, 0x8, RZ ;  /* 0x000000082c007824 */ /* 0x000fe200078e00ff */
[----:B------:R-:W-:Y:S05]  /*b360*/  HMMA.16816.F32.BF16 R32, R40, R62, R32 ;  /* 0x0000003e2820723c */ /* 0x000fea0000041820 */
[----:B------:R-:W-:Y:S01]  /*b370*/  IMAD.MOV.U32 R37, RZ, RZ, R202 ;  /* 0x000000ffff257224 */ /* 0x000fe200078e00ca */
[-C--:B------:R-:W-:Y:S01]  /*b380*/  LEA R52, P1, R0, R36.reuse, 0x2 ;  /* 0x0000002400347211 */ /* 0x080fe200078210ff */
[----:B------:R-:W-:Y:S03]  /*b390*/  IMAD R43, R44, 0x28, RZ ;  /* 0x000000282c2b7824 */ /* 0x000fe600078e02ff */
[----:B------:R1:W-:Y:S01]  /*b3a0*/  REDG.E.ADD.F32.FTZ.RN.STRONG.GPU desc[UR10][R36.64], R4 ;  /* 0x00000004240079a6 */ /* 0x0003e2000c10f38a */
[-C--:B------:R-:W-:Y:S01]  /*b3b0*/  LEA.HI.X.SX32 R53, R0, R37.reuse, 0x2, P1 ;  /* 0x0000002500357211 */ /* 0x080fe200008f16ff */
[C---:B-1----:R-:W-:Y:S02]  /*b3c0*/  IMAD.SHL.U32 R39, R44.reuse, 0x20, RZ ;  /* 0x000000202c277824 */ /* 0x042fe400078e00ff */
[----:B------:R-:W-:Y:S02]  /*b3d0*/  IMAD R42, R44, 0x30, RZ ;  /* 0x000000302c2a7824 */ /* 0x000fe400078e02ff */
[----:B------:R1:W-:Y:S01]  /*b3e0*/  REDG.E.ADD.F32.FTZ.RN.STRONG.GPU desc[UR10][R52.64], R5 ;  /* 0x00000005340079a6 */ /* 0x0003e2000c10f38a */
[CC--:B------:R-:W-:Y:S04]  /*b3f0*/  LEA R38, P2, R39.reuse, R36.reuse, 0x2 ;  /* 0x0000002427267211 */ /* 0x0c0fe800078410ff */
[-C--:B------:R-:W-:Y:S02]  /*b400*/  LEA.HI.X.SX32 R39, R39, R37.reuse, 0x2, P2 ;  /* 0x0000002527277211 */ /* 0x080fe400010f16ff */
[CC--:B------:R-:W-:Y:S04]  /*b410*/  LEA R4, P1, R45.reuse, R36.reuse, 0x2 ;  /* 0x000000242d047211 */ /* 0x0c0fe800078210ff */
[-C--:B-1----:R-:W-:Y:S05]  /*b420*/  LEA.HI.X.SX32 R5, R45, R37.reuse, 0x2, P1 ;  /* 0x000000252d057211 */ /* 0x082fea00008f16ff */
[----:B------:R1:W-:Y:S02]  /*b430*/  REDG.E.ADD.F32.FTZ.RN.STRONG.GPU desc[UR10][R4.64], R6 ;  /* 0x00000006040079a6 */ /* 0x0003e4000c10f38a */
[CC--:B-1----:R-:W-:Y:S02]  /*b440*/  LEA R6, P1, R43.reuse, R36.reuse, 0x2 ;  /* 0x000000242b067211 */ /* 0x0c2fe400078210ff */
[----:B---3--:R-:W-:Y:S04]  /*b450*/  @P0 STL [R1+0x1c], R149 ;  /* 0x00001c9501000387 */ /* 0x008fe80000100800 */
[----:B----4-:R-:W-:Y:S04]  /*b460*/  @P0 STL [R1+0x18], R150 ;  /* 0x0000189601000387 */ /* 0x010fe80000100800 */
[----:B--2---:R-:W-:Y:S04]  /*b470*/  @P0 STL [R1+0x24], R151 ;  /* 0x0000249701000387 */ /* 0x004fe80000100800 */
[----:B-----5:R-:W-:Y:S01]  /*b480*/  @P0 STL [R1+0x20], R152 ;  /* 0x0000209801000387 */ /* 0x020fe20000100800 */
        /* <DEDUP_REMOVED lines=102> */
[----:B------:R-:W-:Y:S01]  /*baf0*/  PLOP3.LUT P0, PT, PT, PT, UP2, 0x80, 0x0 ;  /* 0x000000000000781c */ /* 0x000fe20003f0f028 */
[----:B------:R-:W-:Y:S02]  /*bb00*/  @UP3 UIADD3 UR20, UP0, UR20, -0x200, URZ ;  /* 0xfffffe0014143890 */ /* 0x000fe4000ff1e03f */
[----:B------:R-:W-:Y:S02]  /*bb10*/  REDG.E.ADD.F32.FTZ.RN.STRONG.GPU desc[UR10][R10.64], R29 ;  /* 0x0000001d0a0079a6 */ /* 0x000fe4000c10f38a */
        /* <DEDUP_REMOVED lines=239> */
.L_x_1997:
        /* <DEDUP_REMOVED lines=24> */
.L_x_1998:
        /* <DEDUP_REMOVED lines=47> */
.L_x_2000:
[----:B------:R-:W-:Y:S05]  /*ce80*/  BSYNC B0 ;  /* 0x0000000000007941 */ /* 0x000fea0003800000 */
.L_x_1999:
        /* <DEDUP_REMOVED lines=14> */
.L_x_2002:
[----:B------:R-:W-:Y:S05]  /*cf70*/  BSYNC B0 ;  /* 0x0000000000007941 */ /* 0x000fea0003800000 */
.L_x_2001:
        /* <DEDUP_REMOVED lines=15> */
.L_x_2004:
[----:B------:R-:W-:Y:S05]  /*d070*/  BSYNC B0 ;  /* 0x0000000000007941 */ /* 0x000fea0003800000 */
.L_x_2003:
        /* <DEDUP_REMOVED lines=15> */
.L_x_2006:
[----:B------:R-:W-:Y:S05]  /*d170*/  BSYNC B0 ;  /* 0x0000000000007941 */ /* 0x000fea0003800000 */
.L_x_2005:
[----:B-1----:R-:W1:Y:S01]  /*d180*/  LDS.128 R148, [R148+0x10000] ;  /* 0x0100000094947984 */ /* 0x002e620000000c00 */
        /* <DEDUP_REMOVED lines=26> */
.L_x_2008:
[----:B------:R-:W-:Y:S05]  /*d330*/  BSYNC B0 ;  /* 0x0000000000007941 */ /* 0x000fea0003800000 */
.L_x_2007:
        /* <DEDUP_REMOVED lines=13> */
[----:B---3--:R1:W-:Y:S02]  /*d410*/  STG.E.128 desc[UR10][R8.64], R24 ;  /* 0x0000001808007986 */ /* 0x0083e4000c101d0a */
.L_x_2010:
[----:B------:R-:W-:Y:S05]  /*d420*/  BSYNC B0 ;  /* 0x0000000000007941 */ /* 0x000fea0003800000 */
.L_x_2009:
        /* <DEDUP_REMOVED lines=14> */
.L_x_2012:
[----:B------:R-:W-:Y:S05]  /*d510*/  BSYNC B0 ;  /* 0x0000000000007941 */ /* 0x000fea0003800000 */
.L_x_2011:
        /* <DEDUP_REMOVED lines=13> */
.L_x_1959:
[----:B------:R-:W-:Y:S05]  /*d5f0*/  BSYNC B1 ;  /* 0x0000000000017941 */ /* 0x000fea0003800000 */
.L_x_1937:
        /* <DEDUP_REMOVED lines=11> */
.L_x_2013:
[----:B------:R-:W-:Y:S05]  /*d6b0*/  EXIT ;  /* 0x000000000000794d */ /* 0x000fea0003800000 */
.L_x_2015:
        /* <DEDUP_REMOVED lines=12> */
.L_x_2492:


//--------------------- .text._ZN5flash44flash_bwd_dq_dk_dv_loop_seqk_parallel_kernelI23Flash_bwd_kernel_traitsILi64ELi128ELi128ELi8ELi4ELi4ELi4ELb0ELb0EN7cutlass10bfloat16_tE19Flash_kernel_traitsILi64ELi128ELi128ELi8ES3_EELb1ELb0ELb0ELb0ELb1ELb1ELb0EEEvNS_16Flash_bwd_paramsE --------------------------
	.section	.text._ZN5flash44flash_bwd_dq_dk_dv_loop_seqk_parallel_kernelI23Flash_bwd_kernel_traitsILi64ELi128ELi128ELi8ELi4ELi4ELi4ELb0ELb0EN7cutlass10bfloat16_tE19Flash_kernel_traitsILi64ELi128ELi128ELi8ES3_EELb1ELb0ELb0ELb0ELb1ELb1ELb0EEEvNS_16Flash_bwd_paramsE,"ax",@progbits
	.align	128
        .global         _ZN5flash44flash_bwd_dq_dk_dv_loop_seqk_parallel_kernelI23Flash_bwd_kernel_traitsILi64ELi128ELi128ELi8ELi4ELi4ELi4ELb0ELb0EN7cutlass10bfloat16_tE19Flash_kernel_traitsILi64ELi128ELi128ELi8ES3_EELb1ELb0ELb0ELb0ELb1ELb1ELb0EEEvNS_16Flash_bwd_paramsE
        .type           _ZN5flash44flash_bwd_dq_dk_dv_loop_seqk_parallel_kernelI23Flash_bwd_kernel_traitsILi64ELi128ELi128ELi8ELi4ELi4ELi4ELb0ELb0EN7cutlass10bfloat16_tE19Flash_kernel_traitsILi64ELi128ELi128ELi8ES3_EELb1ELb0ELb0ELb0ELb1ELb1ELb0EEEvNS_16Flash_bwd_paramsE,@function
        .size           _ZN5flash44flash_bwd_dq_dk_dv_loop_seqk_parallel_kernelI23Flash_bwd_kernel_traitsILi64ELi128ELi128ELi8ELi4ELi4ELi4ELb0ELb0EN7cutlass10bfloat16_tE19Flash_kernel_traitsILi64ELi128ELi128ELi8ES3_EELb1ELb0ELb0ELb0ELb1ELb1ELb0EEEvNS_16Flash_bwd_paramsE,(.L_x_2493 - _ZN5flash44flash_bwd_dq_dk_dv_loop_seqk_parallel_kernelI23Flash_bwd_kernel_traitsILi64ELi128ELi128ELi8ELi4ELi4ELi4ELb0ELb0EN7cutlass10bfloat16_tE19Flash_kernel_traitsILi64ELi128ELi128ELi8ES3_EELb1ELb0ELb0ELb0ELb1ELb1ELb0EEEvNS_16Flash_bwd_paramsE)
        .other          _ZN5flash44flash_bwd_dq_dk_dv_loop_seqk_parallel_kernelI23Flash_bwd_kernel_traitsILi64ELi128ELi128ELi8ELi4ELi4ELi4ELb0ELb0EN7cutlass10bfloat16_tE19Flash_kernel_traitsILi64ELi128ELi128ELi8ES3_EELb1ELb0ELb0ELb0ELb1ELb1ELb0EEEvNS_16Flash_bwd_paramsE,@"STO_CUDA_ENTRY STV_DEFAULT"
_ZN5flash44flash_bwd_dq_dk_dv_loop_seqk_parallel_kernelI23Flash_bwd_kernel_traitsILi64ELi128ELi128ELi8ELi4ELi4ELi4ELb0ELb0EN7cutlass10bfloat16_tE19Flash_kernel_traitsILi64ELi128ELi128ELi8ES3_EELb1ELb0ELb0ELb0ELb1ELb1ELb0EEEvNS_16Flash_bwd_paramsE:
.text._ZN5flash44flash_bwd_dq_dk_dv_loop_seqk_parallel_kernelI23Flash_bwd_kernel_traitsILi64ELi128ELi128ELi8ELi4ELi4ELi4ELb0ELb0EN7cutlass10bfloat16_tE19Flash_kernel_traitsILi64ELi128ELi128ELi8ES3_EELb1ELb0ELb0ELb0ELb1ELb1ELb0EEEvNS_16Flash_bwd_paramsE:
        /* <DEDUP_REMOVED lines=31> */
[CC--:B------:R-:W-:Y:S01]  /*01f0*/  LEA.HI R6, R2.reuse, R11.reuse, RZ, 0x4 ;  /* 0x0000000b02067211 */ /* 0x0c0fe200078f20ff */
[----:B----4-:R-:W-:Y:S01]  /*0200*/  USHF.R.S32.HI UR34, URZ, 0x1f, UR28 ;  /* 0x0000001f3f227899 */ /* 0x010fe2000801141c */
[CC--:B------:R-:W-:Y:S02]  /*0210*/  LEA.HI R13, R2.reuse, R11.reuse, RZ, 0x7 ;  /* 0x0000000b020d7211 */ /* 0x0c0fe400078f38ff */
[----:B------:R-:W-:-:S02]  /*0220*/  LEA.HI R2, R2, R11, RZ, 0x2 ;  /* 0x0000000b02027211 */ /* 0x000fc400078f10ff */
[----:B------:R-:W-:Y:S02]  /*0230*/  LOP3.LUT R3, R0, 0xffffffe0, RZ, 0xc0, !PT ;  /* 0xffffffe000037812 */ /* 0x000fe400078ec0ff */
[--C-:B------:R-:W-:Y:S02]  /*0240*/  SHF.R.S32.HI R5, RZ, 0x5, R0.reuse ;  /* 0x00000005ff057819 */ /* 0x100fe40000011400 */
[----:B------:R-:W-:Y:S01]  /*0250*/  SHF.R.S32.HI R0, RZ, 0x1f, R0 ;  /* 0x0000001fff007819 */ /* 0x000fe20000011400 */
[----:B------:R-:W-:Y:S01]  /*0260*/  IMAD.IADD R4, R11, 0x1, -R3 ;  /* 0x000000010b047824 */ /* 0x000fe200078e0a03 */
[--C-:B------:R-:W-:Y:S01]  /*0270*/  SHF.R.S32.HI R7, RZ, 0x2, R2.reuse ;  /* 0x00000002ff077819 */ /* 0x100fe20000011402 */
[----:B--2---:R-:W-:Y:S01]  /*0280*/  USHF.R.S32.HI UR33, URZ, 0x1f, UR25 ;  /* 0x0000001f3f217899 */ /* 0x004fe20008011419 */
[----:B------:R-:W-:Y:S02]  /*0290*/  SHF.R.S32.HI R10, RZ, 0x1f, R2 ;  /* 0x0000001fff0a7819 */ /* 0x000fe40000011402 */
[----:B------:R-:W-:-:S02]  /*02a0*/  LOP3.LUT R12, R14, 0xfffffff8, RZ, 0xc0, !PT ;  /* 0xfffffff80e0c7812 */ /* 0x000fc400078ec0ff */
[----:B------:R-:W-:Y:S01]  /*02b0*/  LOP3.LUT R9, R6, 0xfffffff0, RZ, 0xc0, !PT ;  /* 0xfffffff006097812 */ /* 0x000fe200078ec0ff */
[----:B-1----:R-:W-:Y:S01]  /*02c0*/  USHF.R.S32.HI UR32, URZ, 0x1f, UR24 ;  /* 0x0000001f3f207899 */ /* 0x002fe20008011418 */
[----:B------:R-:W-:Y:S01]  /*02d0*/  LOP3.LUT R2, R2, 0x7ffffffc, RZ, 0xc0, !PT ;  /* 0x7ffffffc02027812 */ /* 0x000fe200078ec0ff */
[C---:B------:R-:W-:Y:S01]  /*02e0*/  IMAD.IADD R12, R11.reuse, 0x1, -R12 ;  /* 0x000000010b0c7824 */ /* 0x040fe200078e0a0c */
[----:B------:R-:W-:Y:S01]  /*02f0*/  LEA.HI R0, R0, R5, RZ, 0x2 ;  /* 0x0000000500007211 */ /* 0x000fe200078f10ff */
[C---:B------:R-:W-:Y:S01]  /*0300*/  IMAD.IADD R9, R11.reuse, 0x1, -R9 ;  /* 0x000000010b097824 */ /* 0x040fe200078e0a09 */
[----:B------:R-:W-:Y:S01]  /*0310*/  SHF.R.S32.HI R8, RZ, 0x4, R6 ;  /* 0x00000004ff087819 */ /* 0x000fe20000011406 */
[----:B------:R-:W-:Y:S01]  /*0320*/  IMAD.IADD R11, R11, 0x1, -R2 ;  /* 0x000000010b0b7824 */ /* 0x000fe200078e0a02 */
[----:B------:R-:W-:Y:S02]  /*0330*/  LOP3.LUT R2, R0, 0xfffffffc, RZ, 0xc0, !PT ;  /* 0xfffffffc00027812 */ /* 0x000fe400078ec0ff */
[----:B------:R-:W-:-:S02]  /*0340*/  LEA.HI R0, R6, R8, RZ, 0x1 ;  /* 0x0000000806007211 */ /* 0x000fc400078f08ff */
[----:B------:R-:W-:Y:S01]  /*0350*/  LEA.HI R3, R10, R7, RZ, 0x3 ;  /* 0x000000070a037211 */ /* 0x000fe200078f18ff */
[----:B------:R-:W-:Y:S01]  /*0360*/  IMAD.IADD R15, R5, 0x1, -R2 ;  /* 0x00000001050f7824 */ /* 0x000fe200078e0a02 */
[----:B------:R-:W-:Y:S01]  /*0370*/  LOP3.LUT R2, R0, 0xfffffffe, RZ, 0xc0, !PT ;  /* 0xfffffffe00027812 */ /* 0x000fe200078ec0ff */
[----:B------:R-:W-:Y:S01]  /*0380*/  IMAD.SHL.U32 R5, R12, 0x40, RZ ;  /* 0x000000400c057824 */ /* 0x000fe200078e00ff */
[----:B------:R-:W-:Y:S02]  /*0390*/  SHF.R.S32.HI R6, RZ, 0x1f, R4 ;  /* 0x0000001fff067819 */ /* 0x000fe40000011404 */
[----:B------:R-:W-:Y:S01]  /*03a0*/  LOP3.LUT R0, R3, 0xfffffff8, RZ, 0xc0, !PT ;  /* 0xfffffff803007812 */ /* 0x000fe200078ec0ff */
[----:B------:R-:W-:Y:S01]  /*03b0*/  IMAD.IADD R8, R8, 0x1, -R2 ;  /* 0x0000000108087824 */ /* 0x000fe200078e0a02 */
[----:B------:R-:W-:Y:S01]  /*03c0*/  LEA.HI R4, R6, R4, RZ, 0x2 ;  /* 0x0000000406047211 */ /* 0x000fe200078f10ff */
[----:B------:R-:W-:Y:S01]  /*03d0*/  IMAD.SHL.U32 R2, R15, 0x10, RZ ;  /* 0x000000100f027824 */ /* 0x000fe200078e00ff */
[----:B------:R-:W-:Y:S01]  /*03e0*/  SHF.R.S32.HI R6, RZ, 0x1f, R9 ;  /* 0x0000001fff067819 */ /* 0x000fe20000011409 */
[----:B------:R-:W-:Y:S01]  /*03f0*/  IMAD.IADD R3, R7, 0x1, -R0 ;  /* 0x0000000107037824 */ /* 0x000fe200078e0a00 */
[----:B------:R-:W-:Y:S01]  /*0400*/  LOP3.LUT R0, R5, 0x1c0, RZ, 0xc0, !PT ;  /* 0x000001c005007812 */ /* 0x000fe200078ec0ff */
[----:B------:R-:W-:Y:S01]  /*0410*/  IMAD.SHL.U32 R184, R8, 0x200, RZ ;  /* 0x0000020008b87824 */ /* 0x000fe200078e00ff */
[----:B------:R-:W-:Y:S01]  /*0420*/  LEA.HI R10, R6, R9, RZ, 0x3 ;  /* 0x00000009060a7211 */ /* 0x000fe200078f18ff */
[----:B------:R-:W-:Y:S01]  /*0430*/  STL [R1+0x4], R15 ;  /* 0x0000040f01007387 */ /* 0x000fe20000100800 */
[----:B------:R-:W-:-:S02]  /*0440*/  LEA.HI.SX32 R252, R4, R2, 0x1e ;  /* 0x0000000204fc7211 */ /* 0x000fc400078ff2ff */
[----:B------:R-:W-:Y:S02]  /*0450*/  LOP3.LUT R6, R0, 0x30, R2, 0xf8, !PT ;  /* 0x0000003000067812 */ /* 0x000fe400078ef802 */
[----:B------:R-:W-:Y:S02]  /*0460*/  LOP3.LUT R2, R3, 0x1, RZ, 0xc0, !PT ;  /* 0x0000000103027812 */ /* 0x000fe400078ec0ff */
[----:B------:R-:W-:Y:S02]  /*0470*/  SHF.R.S32.HI R5, RZ, 0x7, R13 ;  /* 0x00000007ff057819 */ /* 0x000fe4000001140d */
[----:B------:R-:W-:Y:S02]  /*0480*/  ISETP.NE.U32.AND P0, PT, R2, 0x1, PT ;  /* 0x000000010200780c */ /* 0x000fe40003f05070 */
[----:B------:R-:W-:Y:S01]  /*0490*/  LOP3.LUT R187, R0, 0x8, R14, 0xf8, !PT ;  /* 0x0000000800bb7812 */ /* 0x000fe200078ef80e */
[----:B------:R-:W-:Y:S01]  /*04a0*/  IMAD R7, R5, 0x1000, R184 ;  /* 0x0000100005077824 */ /* 0x000fe200078e02b8 */
[----:B------:R-:W-:-:S02]  /*04b0*/  SHF.R.U32.HI R0, RZ, 0x3, R0 ;  /* 0x00000003ff007819 */ /* 0x000fc40000011600 */
[----:B------:R-:W-:Y:S02]  /*04c0*/  LOP3.LUT R2, R6, 0x8, R14, 0xf8, !PT ;  /* 0x0000000806027812 */ /* 0x000fe400078ef80e */
[C---:B------:R-:W-:Y:S01]  /*04d0*/  R2P PR, R3.reuse, 0x6 ;  /* 0x0000000603007804 */ /* 0x040fe20000000000 */
[----:B------:R-:W-:Y:S01]  /*04e0*/  IMAD.SHL.U32 R3, R3, 0x40, RZ ;  /* 0x0000004003037824 */ /* 0x000fe200078e00ff */
[----:B------:R-:W-:Y:S02]  /*04f0*/  LOP3.LUT R187, R187, R0, RZ, 0x3c, !PT ;  /* 0x00000000bbbb7212 */ /* 0x000fe400078e3cff */
[----:B------:R-:W-:Y:S01]  /*0500*/  LOP3.LUT R184, R184, R2, R0, 0xf6, !PT ;  /* 0x00000002b8b87212 */ /* 0x000fe200078ef600 */
[----:B------:R-:W-:Y:S01]  /*0510*/  IMAD.SHL.U32 R2, R5, 0x8, RZ ;  /* 0x0000000805027824 */ /* 0x000fe200078e00ff */
[----:B------:R-:W-:Y:S01]  /*0520*/  LOP3.LUT R4, R10, 0xfffffff8, RZ, 0xc0, !PT ;  /* 0xfffffff80a047812 */ /* 0x000fe200078ec0ff */
[----:B------:R-:W-:Y:S01]  /*0530*/  IMAD.IADD R187, R7, 0x1, R187 ;  /* 0x0000000107bb7824 */ /* 0x000fe200078e02bb */
[----:B------:R-:W-:Y:S01]  /*0540*/  LOP3.LUT R0, R3, 0x1c0, RZ, 0xc0, !PT ;  /* 0x000001c003007812 */ /* 0x000fe200078ec0ff */
[----:B------:R-:W-:Y:S01]  /*0550*/  IMAD.SHL.U32 R7, R8, 0x10, RZ ;  /* 0x0000001008077824 */ /* 0x000fe200078e00ff */
[----:B------:R-:W-:Y:S01]  /*0560*/  LOP3.LUT R2, R2, 0x8, RZ, 0xc0, !PT ;  /* 0x0000000802027812 */ /* 0x000fe200078ec0ff */
[----:B------:R-:W-:Y:S01]  /*0570*/  IMAD.IADD R16, R9, 0x1, -R4 ;  /* 0x0000000109107824 */ /* 0x000fe200078e0a04 */
[----:B------:R-:W-:Y:S01]  /*0580*/  SHF.R.U32.HI R3, RZ, 0x3, R0 ;  /* 0x00000003ff037819 */ /* 0x000fe20000011600 */
[----:B------:R-:W-:Y:S01]  /*0590*/  IMAD.SHL.U32 R4, R11, 0x2, RZ ;  /* 0x000000020b047824 */ /* 0x000fe200078e00ff */
[----:B------:R-:W-:-:S02]  /*05a0*/  LOP3.LUT R9, R2, 0x10, R7, 0xf8, !PT ;  /* 0x0000001002097812 */ /* 0x000fc400078ef807 */
[-C--:B------:R-:W-:Y:S01]  /*05b0*/  LOP3.LUT R7, R3, R0.reuse, R2, 0x1e, !PT ;  /* 0x0000000003077212 */ /* 0x080fe200078e1e02 */
[--C-:B------:R-:W-:Y:S01]  /*05c0*/  IMAD R5, R5, 0x2000, R4.reuse ;  /* 0x0000200005057824 */ /* 0x100fe200078e0204 */
[----:B------:R-:W-:Y:S01]  /*05d0*/  LOP3.LUT R6, R3, R0, RZ, 0xfc, !PT ;  /* 0x0000000003067212 */ /* 0x000fe200078efcff */
[----:B------:R-:W-:Y:S01]  /*05e0*/  IMAD.SHL.U32 R2, R16, 0x40, RZ ;  /* 0x0000004010027824 */ /* 0x000fe200078e00ff */
[C---:B------:R-:W-:Y:S01]  /*05f0*/  LOP3.LUT P3, RZ, R12.reuse, 0x4, RZ, 0xc0, !PT ;  /* 0x000000040cff7812 */ /* 0x040fe2000786c0ff */
[C---:B------:R-:W-:Y:S01]  /*0600*/  IMAD R5, R15.reuse, 0x400, R5 ;  /* 0x000004000f057824 */ /* 0x040fe200078e0205 */
[----:B------:R-:W-:Y:S01]  /*0610*/  LOP3.LUT P4, RZ, R12, 0x2, RZ, 0xc0, !PT ;  /* 0x000000020cff7812 */ /* 0x000fe2000788c0ff */
[----:B------:R-:W-:Y:S01]  /*0620*/  IMAD R0, R15, 0x400, R4 ;  /* 0x000004000f007824 */ /* 0x000fe200078e0204 */
[----:B------:R-:W-:Y:S01]  /*0630*/  LOP3.LUT R2, R2, 0x1c0, RZ, 0xc0, !PT ;  /* 0x000001c002027812 */ /* 0x000fe200078ec0ff */
[----:B------:R-:W-:Y:S01]  /*0640*/  IMAD.SHL.U32 R3, R10, 0x40, RZ ;  /* 0x000000400a037824 */ /* 0x000fe200078e00ff */
[C---:B------:R-:W-:Y:S01]  /*0650*/  SEL R189, R235.reuse, 0xffffffe0, !P4 ;  /* 0xffffffe0ebbd7807 */ /* 0x040fe20006000000 */
[----:B------:R-:W-:Y:S01]  /*0660*/  IMAD.SHL.U32 R4, R8, 0x8, RZ ;  /* 0x0000000808047824 */ /* 0x000fe200078e00ff */
[----:B------:R-:W-:Y:S01]  /*0670*/  SEL R235, R235, 0xffffffe0, !P1 ;  /* 0xffffffe0ebeb7807 */ /* 0x000fe20004800000 */
[----:B------:R-:W-:Y:S01]  /*0680*/  IMAD.IADD R6, R6, 0x1, R5 ;  /* 0x0000000106067824 */ /* 0x000fe200078e0205 */
[----:B------:R-:W-:Y:S01]  /*0690*/  SHF.R.U32.HI R5, RZ, 0x3, R2 ;  /* 0x00000003ff057819 */ /* 0x000fe20000011602 */
[----:B------:R-:W-:Y:S01]  /*06a0*/  IMAD.IADD R7, R0, 0x1, R7 ;  /* 0x0000000100077824 */ /* 0x000fe200078e0207 */
[----:B------:R-:W-:Y:S01]  /*06b0*/  LOP3.LUT R0, R3, 0xfffffe00, RZ, 0xc0, !PT ;  /* 0xfffffe0003007812 */ /* 0x000fe200078ec0ff */
[----:B------:R-:W-:Y:S01]  /*06c0*/  STL [R1+0x18], R16 ;  /* 0x0000181001007387 */ /* 0x000fe20000100800 */
        /* <DEDUP_REMOVED lines=10> */
[----:B------:R-:W-:Y:S01]  /*0770*/  SEL R188, R2, 0xffffffc0, !P3 ;  /* 0xffffffc002bc7807 */ /* 0x000fe20005800000 */
[----:B------:R-:W-:Y:S01]  /*0780*/  IMAD.SHL.U32 R4, R12, 0x8, RZ ;  /* 0x000000080c047824 */ /* 0x000fe200078e00ff */
[----:B------:R-:W-:Y:S01]  /*0790*/  SEL R2, R2, 0xffffffc0, !P2 ;  /* 0xffffffc002027807 */ /* 0x000fe20005000000 */
[--C-:B------:R-:W-:Y:S01]  /*07a0*/  IMAD.IADD R6, R235, 0x1, R7.reuse ;  /* 0x00000001eb067824 */ /* 0x100fe200078e0207 */
[----:B------:R-:W-:Y:S01]  /*07b0*/  SEL R0, R0, 0x3c0, !P2 ;  /* 0x000003c000007807 */ /* 0x000fe20005000000 */
[C---:B------:R-:W-:Y:S01]  /*07c0*/  VIADD R10, R7.reuse, 0x420 ;  /* 0x00000420070a7836 */ /* 0x040fe20000000000 */
[----:B------:R1:W-:Y:S01]  /*07d0*/  STL [R1+0x8], R4 ;  /* 0x0000080401007387 */ /* 0x0003e20000100800 */
[----:B------:R-:W-:Y:S01]  /*07e0*/  IMAD.IADD R5, R2, 0x1, R7 ;  /* 0x0000000102057824 */ /* 0x000fe200078e0207 */
[----:B------:R-:W-:Y:S01]  /*07f0*/  SHF.R.S32.HI R3, RZ, 0x3, R14 ;  /* 0x00000003ff037819 */ /* 0x000fe2000001140e */
[C---:B------:R-:W-:Y:S01]  /*0800*/  VIADD R3, R7.reuse, 0x2020 ;  /* 0x0000202007037836 */ /* 0x040fe20000000000 */
[----:B------:R-:W-:Y:S01]  /*0810*/  STL [R1+0x1c], R7 ;  /* 0x00001c0701007387 */ /* 0x000fe20000100800 */
[----:B------:R-:W-:Y:S01]  /*0820*/  @P1 VIADD R10, R7, 0x3e0 ;  /* 0x000003e0070a1836 */ /* 0x000fe20000000000 */
[----:B------:R-:W-:Y:S01]  /*0830*/  SEL R233, R233, 0x10, !P0 ;  /* 0x00000010e9e97807 */ /* 0x000fe20004000000 */
[C---:B------:R-:W-:Y:S01]  /*0840*/  VIADD R9, R7.reuse, 0x2420 ;  /* 0x0000242007097836 */ /* 0x040fe20000000000 */
[----:B------:R2:W-:Y:S01]  /*0850*/  STL [R1+0x30], R5 ;  /* 0x0000300501007387 */ /* 0x0005e20000100800 */
[----:B------:R-:W-:Y:S01]  /*0860*/  @P1 VIADD R3, R7, 0x1fe0 ;  /* 0x00001fe007031836 */ /* 0x000fe20000000000 */
[----:B------:R-:W-:Y:S01]  /*0870*/  LEA R187, R187, UR4, 0x1 ;  /* 0x00000004bbbb7c11 */ /* 0x000fe2000f8e08ff */
[C---:B------:R-:W-:Y:S01]  /*0880*/  VIADD R8, R7.reuse, 0x2040 ;  /* 0x0000204007087836 */ /* 0x040fe20000000000 */
[----:B------:R3:W-:Y:S01]  /*0890*/  STL [R1+0x4c], R6 ;  /* 0x00004c0601007387 */ /* 0x0007e20000100800 */
[C---:B------:R-:W-:Y:S01]  /*08a0*/  @P1 VIADD R9, R7.reuse, 0x23e0 ;  /* 0x000023e007091836 */ /* 0x040fe20000000000 */
[----:B------:R-:W-:Y:S01]  /*08b0*/  LEA R184, R184, UR5, 0x1 ;  /* 0x00000005b8b87c11 */ /* 0x000fe2000f8e08ff */
[----:B------:R-:W-:-:S02]  /*08c0*/  @P2 VIADD R8, R7, 0x1fc0 ;  /* 0x00001fc007082836 */ /* 0x000fc40000000000 */
[C---:B------:R-:W-:Y:S02]  /*08d0*/  IMAD.IADD R232, R231.reuse, 0x1, R2 ;  /* 0x00000001e7e87824 */ /* 0x040fe400078e0202 */
[----:B------:R-:W-:Y:S02]  /*08e0*/  IMAD.IADD R2, R2, 0x1, R3 ;  /* 0x0000000102027824 */ /* 0x000fe400078e0203 */
[----:B------:R-:W-:Y:S02]  /*08f0*/  IMAD.IADD R234, R231, 0x1, R233 ;  /* 0x00000001e7ea7824 */ /* 0x000fe400078e02e9 */
[----:B------:R-:W-:Y:S02]  /*0900*/  IMAD.IADD R188, R187, 0x1, R188 ;  /* 0x00000001bbbc7824 */ /* 0x000fe400078e02bc */
[----:B-1----:R-:W-:Y:S02]  /*0910*/  IMAD.IADD R4, R7, 0x1, R0 ;  /* 0x0000000107047824 */ /* 0x002fe400078e0200 */
[----:B------:R-:W-:-:S02]  /*0920*/  IMAD.IADD R0, R0, 0x1, R3 ;  /* 0x0000000100007824 */ /* 0x000fc400078e0203 */
[----:B------:R-:W-:Y:S01]  /*0930*/  IMAD.IADD R233, R233, 0x1, R232 ;  /* 0x00000001e9e97824 */ /* 0x000fe200078e02e8 */
[----:B------:R1:W-:Y:S01]  /*0940*/  STL [R1+0x2c], R4 ;  /* 0x00002c0401007387 */ /* 0x0003e20000100800 */
[----:B------:R-:W-:Y:S02]  /*0950*/  IMAD.IADD R190, R187, 0x1, R189 ;  /* 0x00000001bbbe7824 */ /* 0x000fe400078e02bd */
[----:B--2---:R-:W-:Y:S01]  /*0960*/  IMAD.IADD R5, R235, 0x1, R5 ;  /* 0x00000001eb057824 */ /* 0x004fe200078e0205 */
[----:B------:R2:W-:Y:S01]  /*0970*/  STL [R1+0x38], R10 ;  /* 0x0000380a01007387 */ /* 0x0005e20000100800 */
[----:B------:R-:W-:Y:S02]  /*0980*/  IMAD.IADD R238, R231, 0x1, R235 ;  /* 0x00000001e7ee7824 */ /* 0x000fe400078e02eb */
[C---:B---3--:R-:W-:Y:S01]  /*0990*/  VIADD R6, R7.reuse, 0x2440 ;  /* 0x0000244007067836 */ /* 0x048fe20000000000 */
[----:B------:R2:W-:Y:S01]  /*09a0*/  STL [R1+0x20], R3 ;  /* 0x0000200301007387 */ /* 0x0005e20000100800 */
[----:B------:R-:W-:-:S02]  /*09b0*/  @P2 VIADD R6, R7, 0x23c0 ;  /* 0x000023c007062836 */ /* 0x000fc40000000000 */
[----:B------:R-:W-:Y:S01]  /*09c0*/  IMAD.IADD R237, R234, 0x1, R235 ;  /* 0x00000001eaed7824 */ /* 0x000fe200078e02eb */
[----:B------:R2:W-:Y:S01]  /*09d0*/  STL [R1+0x34], R9 ;  /* 0x0000340901007387 */ /* 0x0005e20000100800 */
[----:B------:R-:W-:Y:S02]  /*09e0*/  IMAD.IADD R236, R235, 0x1, R232 ;  /* 0x00000001ebec7824 */ /* 0x000fe400078e02e8 */
[----:B------:R-:W-:Y:S01]  /*09f0*/  IMAD.IADD R189, R189, 0x1, R188 ;  /* 0x00000001bdbd7824 */ /* 0x000fe200078e02bc */
[----:B------:R2:W-:Y:S04]  /*0a00*/  STL [R1+0x28], R8 ;  /* 0x0000280801007387 */ /* 0x0005e80000100800 */
[----:B------:R2:W-:Y:S04]  /*0a10*/  STL [R1+0x24], R6 ;  /* 0x0000240601007387 */ /* 0x0005e80000100800 */
[----:B------:R2:W-:Y:S01]  /*0a20*/  STL [R1+0x48], R5 ;  /* 0x0000480501007387 */ /* 0x0005e20000100800 */
[----:B-1----:R-:W-:-:S02]  /*0a30*/  IMAD.IADD R4, R235, 0x1, R4 ;  /* 0x00000001eb047824 */ /* 0x002fc400078e0204 */
[----:B------:R-:W-:-:S03]  /*0a40*/  IMAD.IADD R235, R235, 0x1, R233 ;  /* 0x00000001ebeb7824 */ /* 0x000fc600078e02e9 */
[----:B------:R2:W-:Y:S04]  /*0a50*/  STL [R1+0x44], R4 ;  /* 0x0000440401007387 */ /* 0x0005e80000100800 */
[----:B------:R2:W-:Y:S04]  /*0a60*/  STL [R1+0x40], R2 ;  /* 0x0000400201007387 */ /* 0x0005e80000100800 */
[----:B------:R2:W-:Y:S02]  /*0a70*/  STL [R1+0x3c], R0 ;  /* 0x00003c0001007387 */ /* 0x0005e40000100800 */
.L_x_2024:
[----:B------:R-:W-:Y:S02]  /*0a80*/  ISETP.NE.U32.AND P0, PT, RZ, UR20, PT ;  /* 0x00000014ff007c0c */ /* 0x000fe4000bf05070 */
[----:B------:R-:W-:Y:S02]  /*0a90*/  ISETP.NE.U32.AND P1, PT, RZ, UR18, PT ;  /* 0x00000012ff007c0c */ /* 0x000fe4000bf25070 */
[----:B------:R-:W-:Y:S02]  /*0aa0*/  ISETP.NE.AND.EX P0, PT, RZ, UR21, PT, P0 ;  /* 0x00000015ff007c0c */ /* 0x000fe4000bf05300 */
[----:B------:R-:W-:-:S11]  /*0ab0*/  ISETP.NE.AND.EX P1, PT, RZ, UR19, PT, P1 ;  /* 0x00000013ff007c0c */ /* 0x000fd6000bf25310 */
[----:B--2---:R-:W1:Y:S01]  /*0ac0*/  @P0 S2R R0, SR_CTAID.Y ;  /* 0x0000000000000919 */ /* 0x004e620000002600 */
[----:B----4-:R-:W1:Y:S01]  /*0ad0*/  @P0 LDC.64 R2, c[0x0][0x300] ;  /* 0x0000c000ff020b82 */ /* 0x010e620000000a00 */
        /* <DEDUP_REMOVED lines=90> */
.L_x_2017:
[----:B------:R-:W-:Y:S01]  /*1080*/  UIMAD UR41, UR26, UR38, UR28 ;  /* 0x000000261a2972a4 */ /* 0x000fe2000f8e021c */
[----:B------:R-:W-:-:S03]  /*1090*/  ULDC UR52, c[0x0][0x2d4] ;  /* 0x0000b50000347ab9 */ /* 0x000fc60000000800 */
[----:B------:R-:W-:-:S12]  /*10a0*/  UIMAD UR41, UR41, UR52, URZ ;  /* 0x00000034292972a4 */ /* 0x000fd8000f8e023f */
.L_x_2018:
[----:B------:R-:W2:Y:S01]  /*10b0*/  LDL.64 R2, [R1+0x8] ;  /* 0x0000080001027983 */ /* 0x000ea20000100a00 */
[----:B------:R-:W-:Y:S01]  /*10c0*/  ULDC.64 UR8, c[0x0][0x248] ;  /* 0x0000920000087ab9 */ /* 0x000fe20000000a00 */
[----:B------:R-:W-:Y:S01]  /*10d0*/  ULDC.64 UR6, c[0x0][0x250] ;  /* 0x0000940000067ab9 */ /* 0x000fe20000000a00 */
[----:B------:R-:W-:Y:S01]  /*10e0*/  ULDC.64 UR16, c[0x0][0x240] ;  /* 0x0000900000107ab9 */ /* 0x000fe20000000a00 */
[----:B------:R-:W2:Y:S01]  /*10f0*/  LDL.64 R28, [R1+0x8] ;  /* 0x00000800011c7983 */ /* 0x000ea20000100a00 */
[----:B------:R-:W1:Y:S01]  /*1100*/  LDC.64 R12, c[0x0][0x228] ;  /* 0x00008a00ff0c7b82 */ /* 0x000e620000000a00 */
[----:B------:R-:W3:Y:S01]  /*1110*/  S2R R4, SR_TID.X ;  /* 0x0000000000047919 */ /* 0x000ee20000002100 */
[----:B------:R-:W4:Y:S06]  /*1120*/  S2R R5, SR_TID.X ;  /* 0x0000000000057919 */ /* 0x000f2c0000002100 */
[----:B------:R-:W5:Y:S01]  /*1130*/  LDC.64 R14, c[0x0][0x418] ;  /* 0x00010600ff0e7b82 */ /* 0x000f620000000a00 */
[----:B------:R-:W1:Y:S01]  /*1140*/  S2R R26, SR_TID.X ;  /* 0x00000000001a7919 */ /* 0x000e620000002100 */
[----:B---3--:R-:W-:-:S04]  /*1150*/  SHF.R.S32.HI R4, RZ, 0x1f, R4 ;  /* 0x0000001fff047819 */ /* 0x008fc80000011404 */
[----:B----4-:R-:W-:-:S04]  /*1160*/  LEA.HI R4, R4, R5, RZ, 0x3 ;  /* 0x0000000504047211 */ /* 0x010fc800078f18ff */
[----:B------:R-:W-:-:S05]  /*1170*/  SHF.R.S32.HI R4, RZ, 0x3, R4 ;  /* 0x00000003ff047819 */ /* 0x000fca0000011404 */
[----:B------:R-:W-:Y:S01]  /*1180*/  IMAD.SHL.U32 R0, R4, 0x40, RZ ;  /* 0x0000004004007824 */ /* 0x000fe200078e00ff */
[----:B-1----:R-:W-:-:S04]  /*1190*/  SHF.R.S32.HI R27, RZ, 0x1f, R26 ;  /* 0x0000001fff1b7819 */ /* 0x002fc8000001141a */
[----:B------:R-:W-:Y:S02]  /*11a0*/  LOP3.LUT R0, R0, 0x1c0, RZ, 0xc0, !PT ;  /* 0x000001c000007812 */ /* 0x000fe400078ec0ff */
[C---:B------:R-:W-:Y:S01]  /*11b0*/  IADD3 R10, P0, R4.reuse, UR44, RZ ;  /* 0x0000002c040a7c10 */ /* 0x040fe2000ff1e0ff */
[----:B------:R-:W-:Y:S01]  /*11c0*/  IMAD.WIDE.U32 R20, R4, UR8, RZ ;  /* 0x0000000804147c25 */ /* 0x000fe2000f8e00ff */
[----:B------:R-:W-:-:S03]  /*11d0*/  LEA.HI R8, R27, R26, RZ, 0x5 ;  /* 0x0000001a1b087211 */ /* 0x000fc600078f28ff */
[----:B------:R-:W-:Y:S01]  /*11e0*/  IMAD.WIDE.U32 R22, R4, UR6, RZ ;  /* 0x0000000604167c25 */ /* 0x000fe2000f8e00ff */
[----:B------:R-:W-:-:S04]  /*11f0*/  UIMAD UR13, UR38, UR47, URZ ;  /* 0x0000002f260d72a4 */ /* 0x000fc8000f8e023f */
[----:B------:R-:W-:Y:S01]  /*1200*/  USHF.L.U32 UR12, UR13, 0x7, URZ ;  /* 0x000000070d0c7899 */ /* 0x000fe2000800063f */
[----:B------:R-:W-:Y:S01]  /*1210*/  IMAD.U32 R19, RZ, RZ, UR11 ;  /* 0x0000000bff137e24 */ /* 0x000fe2000f8e00ff */
[----:B------:R-:W-:Y:S02]  /*1220*/  UIADD3 UR4, UP1, UR4, UR10, URZ ;  /* 0x0000000a04047290 */ /* 0x000fe4000ff3e03f */
[----:B------:R-:W-:Y:S02]  /*1230*/  USHF.R.S32.HI UR11, URZ, 0x1f, UR12 ;  /* 0x0000001f3f0b7899 */ /* 0x000fe4000801140c */
[----:B------:R-:W-:Y:S02]  /*1240*/  UIMAD.WIDE UR52, UR26, UR52, UR44 ;  /* 0x000000341a3472a5 */ /* 0x000fe4000f8e022c */
[----:B------:R-:W-:Y:S02]  /*1250*/  UIMAD.WIDE.U32 UR50, UR47, UR38, URZ ;  /* 0x000000262f3272a5 */ /* 0x000fe4000f8e003f */
[----:B------:R-:W-:-:S04]  /*1260*/  UIADD3 UR23, UP0, UR52, UR23, URZ ;  /* 0x0000001734177290 */ /* 0x000fc8000ff1e03f */
[----:B------:R-:W-:Y:S02]  /*1270*/  UIADD3.X UR22, UR53, UR22, URZ, UP0, !UPT ;  /* 0x0000001635167290 */ /* 0x000fe400087fe43f */
[----:B------:R-:W-:Y:S02]  /*1280*/  ULEA.HI.SX32 UR40, UR40, 0xffffffff, 0x19 ;  /* 0xffffffff28287891 */ /* 0x000fe4000f8fca3f */
[----:B------:R-:W-:Y:S02]  /*1290*/  UIADD3.X UR43, UR46, UR43, URZ, UP1, !UPT ;  /* 0x0000002b2e2b7290 */ /* 0x000fe40008ffe43f */
[----:B------:R-:W-:Y:S01]  /*12a0*/  UIADD3 UR42, UR44, UR42, URZ ;  /* 0x0000002a2c2a7290 */ /* 0x000fe2000fffe03f */
        /* <DEDUP_REMOVED lines=32> */
[----:B--2---:R-:W-:Y:S01]  /*14b0*/  IMAD.MOV.U32 R28, RZ, RZ, R2 ;  /* 0x000000ffff1c7224 */ /* 0x004fe200078e0002 */
[----:B------:R-:W-:-:S04]  /*14c0*/  LEA.HI R3, R27, R26, RZ, 0x6 ;  /* 0x0000001a1b037211 */ /* 0x000fc800078f30ff */
[----:B------:R-:W-:Y:S02]  /*14d0*/  LOP3.LUT R2, R0, 0x38, R28, 0xf8, !PT ;  /* 0x0000003800027812 */ /* 0x000fe400078ef81c */
[----:B------:R-:W-:-:S04]  /*14e0*/  SHF.R.U32.HI R0, RZ, 0x3, R0 ;  /* 0x00000003ff007819 */ /* 0x000fc80000011600 */
[----:B------:R-:W-:Y:S01]  /*14f0*/  LOP3.LUT R0, R2, R0, RZ, 0x3c, !PT ;  /* 0x0000000002007212 */ /* 0x000fe200078e3cff */
[----:B------:R-:W-:Y:S01]  /*1500*/  IMAD.SHL.U32 R2, R3, 0x8, RZ ;  /* 0x0000000803027824 */ /* 0x000fe200078e00ff */
[----:B------:R-:W-:-:S04]  /*1510*/  SHF.R.S32.HI R3, RZ, 0x1f, R4 ;  /* 0x0000001fff037819 */ /* 0x000fc80000011404 */
[----:B------:R-:W-:Y:S01]  /*1520*/  LOP3.LUT R18, R0, 0xfffffe00, R2, 0xf8, !PT ;  /* 0xfffffe0000127812 */ /* 0x000fe200078ef802 */
[C---:B------:R-:W-:Y:S01]  /*1530*/  IMAD R2, R3.reuse, UR8, RZ ;  /* 0x0000000803027c24 */ /* 0x040fe2000f8e02ff */
[C---:B------:R-:W-:Y:S01]  /*1540*/  IADD3.X R16, R3.reuse, UR45, RZ, P0, !PT ;  /* 0x0000002d03107c10 */ /* 0x040fe200087fe4ff */
[----:B------:R-:W-:Y:S02]  /*1550*/  IMAD R0, R3, UR6, RZ ;  /* 0x0000000603007c24 */ /* 0x000fe4000f8e02ff */
[----:B------:R-:W-:Y:S02]  /*1560*/  IMAD R2, R4, UR9, R2 ;  /* 0x0000000904027c24 */ /* 0x000fe4000f8e0202 */
[----:B------:R-:W-:Y:S02]  /*1570*/  IMAD R3, R16, UR16, RZ ;  /* 0x0000001010037c24 */ /* 0x000fe4000f8e02ff */
[----:B------:R-:W-:Y:S01]  /*1580*/  IMAD R0, R4, UR7, R0 ;  /* 0x0000000704007c24 */ /* 0x000fe2000f8e0200 */
[----:B------:R-:W-:Y:S01]  /*1590*/  LOP3.LUT R4, R8, 0xffffffe0, RZ, 0xc0, !PT ;  /* 0xffffffe008047812 */ /* 0x000fe200078ec0ff */
[----:B------:R-:W-:-:S02]  /*15a0*/  IMAD.IADD R5, R21, 0x1, R2 ;  /* 0x0000000115057824 */ /* 0x000fc400078e0202 */
[----:B------:R-:W-:Y:S02]  /*15b0*/  IMAD R2, R10, UR17, R3 ;  /* 0x000000110a027c24 */ /* 0x000fe4000f8e0203 */
[----:B------:R-:W-:Y:S01]  /*15c0*/  IMAD.IADD R3, R23, 0x1, R0 ;  /* 0x0000000117037824 */ /* 0x000fe200078e0200 */
[----:B------:R-:W-:Y:S01]  /*15d0*/  SHF.R.S32.HI R0, RZ, 0x5, R8 ;  /* 0x00000005ff007819 */ /* 0x000fe20000011408 */
[----:B------:R-:W-:Y:S01]  /*15e0*/  IMAD.IADD R25, R26, 0x1, -R4 ;  /* 0x000000011a197824 */ /* 0x000fe200078e0a04 */
[--C-:B------:R-:W-:Y:S01]  /*15f0*/  SHF.R.S32.HI R29, RZ, 0x1f, R28.reuse ;  /* 0x0000001fff1d7819 */ /* 0x100fe2000001141c */
[----:B------:R-:W-:Y:S01]  /*1600*/  IMAD.U32 R8, RZ, RZ, UR14 ;  /* 0x0000000eff087e24 */ /* 0x000fe2000f8e00ff */
[----:B------:R-:W-:Y:S01]  /*1610*/  USHF.R.S32.HI UR45, URZ, 0x1f, UR47 ;  /* 0x0000001f3f2d7899 */ /* 0x000fe2000801142f */
[----:B------:R-:W-:Y:S01]  /*1620*/  IMAD R0, R0, UR13, R25 ;  /* 0x0000000d00007c24 */ /* 0x000fe2000f8e0219 */
[----:B------:R-:W-:Y:S01]  /*1630*/  ULDC.64 UR14, c[0x0][0x258] ;  /* 0x00009600000e7ab9 */ /* 0x000fe20000000a00 */
[----:B------:R-:W-:Y:S01]  /*1640*/  IMAD.WIDE.U32 R6, R10, UR16, R28 ;  /* 0x000000100a067c25 */ /* 0x000fe2000f8e001c */
[----:B------:R-:W-:Y:S02]  /*1650*/  @P1 BAR.SYNC.DEFER_BLOCKING 0x0 ;  /* 0x0000000000001b1d */ /* 0x000fe40000010000 */
[----:B------:R-:W-:Y:S01]  /*1660*/  IADD3 R8, P2, P0, R0, UR12, R8 ;  /* 0x0000000c00087c10 */ /* 0x000fe2000f85e008 */
[----:B------:R-:W-:Y:S01]  /*1670*/  IMAD.IADD R7, R7, 0x1, R2 ;  /* 0x0000000107077824 */ /* 0x000fe200078e0202 */
[----:B------:R-:W-:Y:S01]  /*1680*/  SHF.R.S32.HI R0, RZ, 0x1f, R0 ;  /* 0x0000001fff007819 */ /* 0x000fe20000011400 */
[----:B------:R-:W-:-:S02]  /*1690*/  IMAD.MOV.U32 R2, RZ, RZ, R22 ;  /* 0x000000ffff027224 */ /* 0x000fc400078e0016 */
[----:B------:R-:W-:Y:S01]  /*16a0*/  IMAD.MOV.U32 R4, RZ, RZ, R20 ;  /* 0x000000ffff047224 */ /* 0x000fe200078e0014 */
[----:B------:R-:W-:Y:S01]  /*16b0*/  UIMAD UR45, UR45, UR38, URZ ;  /* 0x000000262d2d72a4 */ /* 0x000fe2000f8e023f */
[----:B------:R-:W-:Y:S01]  /*16c0*/  IMAD.U32 R22, RZ, RZ, UR6 ;  /* 0x00000006ff167e24 */ /* 0x000fe2000f8e00ff */
[----:B------:R-:W-:Y:S01]  /*16d0*/  IADD3.X R0, R0, UR11, R19, P2, P0 ;  /* 0x0000000b00007c10 */ /* 0x000fe200097e0413 */
[----:B------:R-:W-:Y:S01]  /*16e0*/  IMAD.U32 R20, RZ, RZ, UR8 ;  /* 0x00000008ff147e24 */ /* 0x000fe2000f8e00ff */
[----:B------:R-:W-:Y:S01]  /*16f0*/  IADD3 R8, P0, R8, R9, RZ ;  /* 0x0000000908087210 */ /* 0x000fe20007f1e0ff */
[----:B------:R-:W-:Y:S01]  /*1700*/  IMAD.WIDE.U32 R22, R22, UR4, R2 ;  /* 0x0000000416167c25 */ /* 0x000fe2000f8e0002 */
[----:B------:R-:W-:Y:S01]  /*1710*/  UIMAD UR49, UR49, UR47, UR45 ;  /* 0x0000002f313172a4 */ /* 0x000fe2000f8e022d */
[----:B------:R-:W-:Y:S02]  /*1720*/  ULDC.64 UR12, c[0x0][0x420] ;  /* 0x00010800000c7ab9 */ /* 0x000fe40000000a00 */
[----:B------:R-:W-:Y:S01]  /*1730*/  IMAD R19, R12, UR35, RZ ;  /* 0x000000230c137c24 */ /* 0x000fe2000f8e02ff */
[----:B------:R-:W-:Y:S01]  /*1740*/  ULDC.64 UR10, c[0x0][0x428] ;  /* 0x00010a00000a7ab9 */ /* 0x000fe20000000a00 */
[----:B-----5:R-:W-:-:S02]  /*1750*/  IMAD R2, R14, UR35, RZ ;  /* 0x000000230e027c24 */ /* 0x020fc4000f8e02ff */
[----:B------:R-:W-:-:S04]  /*1760*/  IMAD.WIDE.U32 R20, R20, UR4, R4 ;  /* 0x0000000414147c25 */ /* 0x000fc8000f8e0004 */
[----:B------:R-:W-:Y:S02]  /*1770*/  IMAD.X R9, R0, 0x1, R17, P0 ;  /* 0x0000000100097824 */ /* 0x000fe400000e0611 */
[----:B------:R-:W-:-:S04]  /*1780*/  IMAD.WIDE.U32 R4, R12, UR26, R6 ;  /* 0x0000001a0c047c25 */ /* 0x000fc8000f8e0006 */
[----:B------:R-:W-:Y:S02]  /*1790*/  IMAD R0, R13, UR26, R19 ;  /* 0x0000001a0d007c24 */ /* 0x000fe4000f8e0213 */
[----:B------:R-:W-:Y:S02]  /*17a0*/  IMAD R6, R15, UR26, R2 ;  /* 0x0000001a0f067c24 */ /* 0x000fe4000f8e0202 */
[----:B------:R-:W-:Y:S01]  /*17b0*/  IMAD.WIDE.U32 R2, R14, UR26, R28 ;  /* 0x0000001a0e027c25 */ /* 0x000fe2000f8e001c */
[----:B------:R-:W-:-:S03]  /*17c0*/  UIADD3 UR49, UR51, UR49, URZ ;  /* 0x0000003133317290 */ /* 0x000fc6000fffe03f */
[----:B------:R-:W-:Y:S02]  /*17d0*/  IMAD.IADD R5, R5, 0x1, R0 ;  /* 0x0000000105057824 */ /* 0x000fe400078e0200 */
[----:B------:R-:W-:Y:S02]  /*17e0*/  IMAD.IADD R3, R3, 0x1, R6 ;  /* 0x0000000103037824 */ /* 0x000fe400078e0206 */
[----:B------:R-:W-:Y:S01]  /*17f0*/  IMAD R0, R16, UR12, RZ ;  /* 0x0000000c10007c24 */ /* 0x000fe2000f8e02ff */
[----:B------:R-:W-:Y:S01]  /*1800*/  UIMAD UR49, UR49, UR23, URZ ;  /* 0x00000017313172a4 */ /* 0x000fe2000f8e023f */
[C---:B------:R-:W-:Y:S01]  /*1810*/  IMAD.WIDE.U32 R2, R10.reuse, UR12, R2 ;  /* 0x0000000c0a027c25 */ /* 0x040fe2000f8e0002 */
[----:B------:R-:W1:Y:S03]  /*1820*/  LDC.64 R16, c[0x0][0x230] ;  /* 0x00008c00ff107b82 */ /* 0x000e660000000a00 */
[----:B------:R-:W-:-:S02]  /*1830*/  IMAD R6, R10, UR13, R0 ;  /* 0x0000000d0a067c24 */ /* 0x000fc4000f8e0200 */
[----:B------:R-:W-:Y:S01]  /*1840*/  IMAD.U32 R12, RZ, RZ, UR50 ;  /* 0x00000032ff0c7e24 */ /* 0x000fe2000f8e00ff */
[----:B------:R-:W-:Y:S01]  /*1850*/  UIMAD UR49, UR22, UR50, UR49 ;  /* 0x00000032163172a4 */ /* 0x000fe2000f8e0231 */
[----:B------:R-:W-:Y:S01]  /*1860*/  IMAD.U32 R0, RZ, RZ, UR14 ;  /* 0x0000000eff007e24 */ /* 0x000fe2000f8e00ff */
[----:B------:R-:W-:Y:S01]  /*1870*/  UIMAD UR47, UR34, UR10, URZ ;  /* 0x0000000a222f72a4 */ /* 0x000fe2000f8e023f */
[----:B------:R-:W-:Y:S01]  /*1880*/  IMAD.IADD R3, R3, 0x1, R6 ;  /* 0x0000000103037824 */ /* 0x000fe200078e0206 */
[----:B------:R-:W-:Y:S01]  /*1890*/  UIMAD UR48, UR34, UR14, URZ ;  /* 0x0000000e223072a4 */ /* 0x000fe2000f8e023f */
[----:B------:R-:W-:Y:S01]  /*18a0*/  IMAD.WIDE.U32 R8, R12, UR23, R8 ;  /* 0x000000170c087c25 */ /* 0x000fe2000f8e0008 */
[----:B------:R-:W-:-:S03]  /*18b0*/  ULDC.64 UR22, c[0x0][0x400] ;  /* 0x0001000000167ab9 */ /* 0x000fc60000000a00 */
[----:B------:R-:W-:Y:S01]  /*18c0*/  IMAD.U32 R6, RZ, RZ, UR10 ;  /* 0x0000000aff067e24 */ /* 0x000fe2000f8e00ff */
[----:B------:R-:W-:Y:S01]  /*18d0*/  ULEA.HI UR10, UR40, UR40, URZ, 0x1 ;  /* 0x00000028280a7291 */ /* 0x000fe2000f8f083f */
[----:B------:R-:W-:Y:S01]  /*18e0*/  IMAD.WIDE.U32 R4, R0, UR28, R4 ;  /* 0x0000001c00047c25 */ /* 0x000fe2000f8e0004 */
[----:B------:R-:W-:Y:S01]  /*18f0*/  UIMAD UR45, UR28, UR15, UR48 ;  /* 0x0000000f1c2d72a4 */ /* 0x000fe2000f8e0230 */
[----:B------:R-:W-:Y:S02]  /*1900*/  LEA R196, P0, R8, UR22, 0x2 ;  /* 0x0000001608c47c11 */ /* 0x000fe4000f8010ff */
[----:B------:R-:W-:Y:S01]  /*1910*/  VIADD R0, R9, UR49 ;  /* 0x0000003109007c36 */ /* 0x000fe20008000000 */
[----:B------:R-:W-:Y:S01]  /*1920*/  UIMAD UR47, UR28, UR11, UR47 ;  /* 0x0000000b1c2f72a4 */ /* 0x000fe2000f8e022f */
[----:B------:R-:W-:Y:S01]  /*1930*/  IMAD.WIDE.U32 R2, R6, UR28, R2 ;  /* 0x0000001c06027c25 */ /* 0x000fe2000f8e0002 */
[----:B------:R-:W-:-:S03]  /*1940*/  ULOP3.LUT UR22, UR10, 0xfffffffe, URZ, 0xc0, !UPT ;  /* 0xfffffffe0a167892 */ /* 0x000fc6000f8ec03f */
[----:B------:R-:W-:Y:S01]  /*1950*/  IMAD.U32 R13, RZ, RZ, UR51 ;  /* 0x00000033ff0d7e24 */ /* 0x000fe2000f8e00ff */
[----:B------:R-:W-:Y:S01]  /*1960*/  ULDC.64 UR10, c[0x0][0x3e0] ;  /* 0x0000f800000a7ab9 */ /* 0x000fe20000000a00 */
[----:B------:R-:W-:Y:S01]  /*1970*/  LEA.HI.X R197, R8, UR23, R0, 0x2, P0 ;  /* 0x0000001708c57c11 */ /* 0x000fe200080f1400 */
[----:B------:R-:W-:Y:S01]  /*1980*/  ULDC.64 UR14, c[0x0][0x210] ;  /* 0x00008400000e7ab9 */ /* 0x000fe20000000a00 */
[----:B------:R-:W-:Y:S01]  /*1990*/  LEA R240, P0, R2, UR10, 0x1 ;  /* 0x0000000a02f07c11 */ /* 0x000fe2000f8008ff */
[----:B------:R-:W-:Y:S01]  /*19a0*/  VIADD R0, R5, UR45 ;  /* 0x0000002d05007c36 */ /* 0x000fe20008000000 */
[----:B------:R-:W-:Y:S01]  /*19b0*/  USHF.L.U32 UR10, UR12, 0x6, URZ ;  /* 0x000000060c0a7899 */ /* 0x000fe2000800063f */
[C---:B------:R-:W-:Y:S01]  /*19c0*/  LEA R242, P2, R4.reuse, UR14, 0x1 ;  /* 0x0000000e04f27c11 */ /* 0x040fe2000f8408ff */
[----:B------:R-:W-:Y:S01]  /*19d0*/  VIADD R3, R3, UR47 ;  /* 0x0000002f03037c36 */ /* 0x000fe20008000000 */
[----:B------:R-:W2:Y:S01]  /*19e0*/  LDC.64 R12, c[0x0][0x238] ;  /* 0x00008e00ff0c7b82 */ /* 0x000ea20000000a00 */
[----:B------:R-:W-:Y:S01]  /*19f0*/  UIADD3 UR22, UR40, -UR22, URZ ;  /* 0x8000001628167290 */ /* 0x000fe2000fffe03f */
[----:B------:R-:W-:Y:S01]  /*1a00*/  LEA.HI.X R243, R4, UR15, R0, 0x1, P2 ;  /* 0x0000000f04f37c11 */ /* 0x000fe200090f0c00 */
[----:B------:R-:W-:Y:S01]  /*1a10*/  USHF.L.U64.HI UR12, UR12, 0x6, UR13 ;  /* 0x000000060c0c7899 */ /* 0x000fe2000801020d */
[----:B------:R-:W-:-:S02]  /*1a20*/  LEA.HI.X R241, R2, UR11, R3, 0x1, P0 ;  /* 0x0000000b02f17c11 */ /* 0x000fc400080f0c03 */
[----:B------:R-:W-:Y:S01]  /*1a30*/  IADD3 R4, P2, R240, UR10, RZ ;  /* 0x0000000af0047c10 */ /* 0x000fe2000ff5e0ff */
[----:B------:R-:W-:Y:S01]  /*1a40*/  UISETP.NE.AND UP0, UPT, UR22, 0x1, UPT ;  /* 0x000000011600788c */ /* 0x000fe2000bf05270 */
[----:B-1----:R-:W-:Y:S01]  /*1a50*/  IMAD R10, R16, UR35, RZ ;  /* 0x00000023100a7c24 */ /* 0x002fe2000f8e02ff */
[----:B------:R-:W-:Y:S02]  /*1a60*/  LEA R14, R18, UR5, 0x1 ;  /* 0x00000005120e7c11 */ /* 0x000fe4000f8e08ff */
[----:B------:R-:W-:Y:S02]  /*1a70*/  IADD3.X R5, R241, UR12, RZ, P2, !PT ;  /* 0x0000000cf1057c10 */ /* 0x000fe400097fe4ff */
[----:B------:R-:W-:Y:S01]  /*1a80*/  IADD3 R2, P2, R4, UR10, RZ ;  /* 0x0000000a04027c10 */ /* 0x000fe2000ff5e0ff */
[----:B------:R-:W-:Y:S01]  /*1a90*/  VIADD R0, R18, 0x2000 ;  /* 0x0000200012007836 */ /* 0x000fe20000000000 */
[----:B------:R-:W-:Y:S01]  /*1aa0*/  PLOP3.LUT P0, PT, PT, PT, UP0, 0x80, 0x0 ;  /* 0x000000000000781c */ /* 0x000fe20003f0f008 */
[----:B------:R-:W-:-:S02]  /*1ab0*/  IMAD R10, R17, UR26, R10 ;  /* 0x0000001a110a7c24 */ /* 0x000fc4000f8e020a */
[----:B------:R-:W-:Y:S01]  /*1ac0*/  IMAD.WIDE.U32 R6, R16, UR26, R28 ;  /* 0x0000001a10067c25 */ /* 0x000fe2000f8e001c */
[----:B------:R-:W-:Y:S01]  /*1ad0*/  IADD3.X R3, R5, UR12, RZ, P2, !PT ;  /* 0x0000000c05037c10 */ /* 0x000fe200097fe4ff */
[----:B------:R-:W-:Y:S01]  /*1ae0*/  @!PT LDS RZ, [RZ] ;  /* 0x00000000fffff984 */ /* 0x000fe20000000800 */
[----:B------:R-:W-:Y:S01]  /*1af0*/  @!PT LDS RZ, [RZ] ;  /* 0x00000000fffff984 */ /* 0x000fe20000000800 */
[----:B------:R-:W-:Y:S01]  /*1b00*/  @!PT LDS RZ, [RZ] ;  /* 0x00000000fffff984 */ /* 0x000fe20000000800 */
[----:B------:R-:W-:Y:S01]  /*1b10*/  LDGSTS.E.BYPASS.LTC128B.128 [R14+0x8000], desc[UR30][R240.64] ;  /* 0x08000000f00e7fae */ /* 0x000fe2000b901d5e */
[----:B------:R-:W-:Y:S01]  /*1b20*/  IADD3 R8, P1, R2, UR10, RZ ;  /* 0x0000000a02087c10 */ /* 0x000fe2000ff3e0ff */
[----:B------:R-:W-:Y:S02]  /*1b30*/  USHF.L.U64.HI UR17, UR16, 0x6, UR17 ;  /* 0x0000000610117899 */ /* 0x000fe40008010211 */
[----:B------:R1:W-:Y:S01]  /*1b40*/  LDGSTS.E.BYPASS.LTC128B.128 [R14+0x9000], desc[UR30][R4.64] ;  /* 0x09000000040e7fae */ /* 0x0003e2000b901d5e */
[----:B------:R-:W-:Y:S01]  /*1b50*/  ULDC.64 UR10, c[0x0][0x260] ;  /* 0x00009800000a7ab9 */ /* 0x000fe20000000a00 */
[----:B------:R-:W-:Y:S01]  /*1b60*/  USHF.L.U32 UR16, UR16, 0x6, URZ ;  /* 0x0000000610107899 */ /* 0x000fe2000800063f */
[----:B------:R-:W-:Y:S01]  /*1b70*/  SEL R15, R0, R18, !P0 ;  /* 0x00000012000f7207 */ /* 0x000fe20004000000 */
[----:B------:R-:W-:Y:S01]  /*1b80*/  IMAD R0, R24, UR10, RZ ;  /* 0x0000000a18007c24 */ /* 0x000fe2000f8e02ff */
[----:B------:R-:W-:Y:S01]  /*1b90*/  IADD3.X R9, R3, UR12, RZ, P1, !PT ;  /* 0x0000000c03097c10 */ /* 0x000fe20008ffe4ff */
[----:B------:R3:W-:Y:S01]  /*1ba0*/  LDGSTS.E.BYPASS.LTC128B.128 [R14+0xa000], desc[UR30][R2.64] ;  /* 0x0a000000020e7fae */ /* 0x0007e2000b901d5e */
[----:B------:R-:W-:Y:S01]  /*1bb0*/  LEA R15, R15, UR5, 0x1 ;  /* 0x000000050f0f7c11 */ /* 0x000fe2000f8e08ff */
[----:B------:R-:W-:Y:S01]  /*1bc0*/  IMAD R0, R11, UR11, R0 ;  /* 0x0000000b0b007c24 */ /* 0x000fe2000f8e0200 */
[----:B------:R-:W-:Y:S01]  /*1bd0*/  ULDC.64 UR12, c[0x0][0x218] ;  /* 0x00008600000c7ab9 */ /* 0x000fe20000000a00 */
[----:B------:R2:W-:Y:S04]  /*1be0*/  LDGSTS.E.BYPASS.LTC128B.128 [R14+0xb000], desc[UR30][R8.64] ;  /* 0x0b000000080e7fae */ /* 0x0005e8000b901d5e */
[----:B------:R-:W-:Y:S01]  /*1bf0*/  LDGSTS.E.BYPASS.LTC128B.128 [R15], desc[UR30][R242.64] ;  /* 0x00000000f20f7fae */ /* 0x000fe2000b901d5e */
[----:B-1----:R-:W-:-:S02]  /*1c00*/  IMAD.IADD R5, R7, 0x1, R10 ;  /* 0x0000000107057824 */ /* 0x002fc400078e020a */
[----:B------:R-:W-:-:S04]  /*1c10*/  IMAD.MOV.U32 R4, RZ, RZ, R6 ;  /* 0x000000ffff047224 */ /* 0x000fc800078e0006 */
[----:B------:R-:W-:Y:S01]  /*1c20*/  IMAD.WIDE.U32 R4, R11, UR10, R4 ;  /* 0x0000000a0b047c25 */ /* 0x000fe2000f8e0004 */
[----:B------:R-:W-:Y:S01]  /*1c30*/  UIMAD UR10, UR43, UR8, URZ ;  /* 0x000000082b0a72a4 */ /* 0x000fe2000f8e023f */
[----:B---3--:R-:W-:Y:S02]  /*1c40*/  IADD3 R2, P1, R242, UR16, RZ ;  /* 0x00000010f2027c10 */ /* 0x008fe4000ff3e0ff */
[----:B--2---:R-:W-:Y:S01]  /*1c50*/  IMAD R8, R12, UR35, RZ ;  /* 0x000000230c087c24 */ /* 0x004fe2000f8e02ff */
[----:B------:R-:W-:Y:S01]  /*1c60*/  UIMAD UR10, UR4, UR9, UR10 ;  /* 0x00000009040a72a4 */ /* 0x000fe2000f8e020a */
[----:B------:R-:W-:Y:S01]  /*1c70*/  IADD3.X R3, R243, UR17, RZ, P1, !PT ;  /* 0x00000011f3037c10 */ /* 0x000fe20008ffe4ff */
[----:B------:R-:W-:Y:S01]  /*1c80*/  IMAD.IADD R9, R5, 0x1, R0 ;  /* 0x0000000105097824 */ /* 0x000fe200078e0200 */
[----:B------:R-:W-:Y:S01]  /*1c90*/  IADD3 R0, P1, R4, R20, RZ ;  /* 0x0000001404007210 */ /* 0x000fe20007f3e0ff */
[----:B------:R-:W-:Y:S02]  /*1ca0*/  IMAD.WIDE.U32 R6, R12, UR26, R28 ;  /* 0x0000001a0c067c25 */ /* 0x000fe4000f8e001c */
[----:B------:R1:W-:Y:S02]  /*1cb0*/  LDGSTS.E.BYPASS.LTC128B.128 [R15+0x1000], desc[UR30][R2.64] ;  /* 0x01000000020f7fae */ /* 0x0003e4000b901d5e */
[----:B------:R-:W-:Y:S01]  /*1cc0*/  IMAD R8, R13, UR26, R8 ;  /* 0x0000001a0d087c24 */ /* 0x000fe2000f8e0208 */
[----:B------:R-:W-:Y:S01]  /*1cd0*/  IADD3.X R9, R9, UR10, R21, P1, !PT ;  /* 0x0000000a09097c10 */ /* 0x000fe20008ffe415 */
[----:B------:R-:W-:Y:S01]  /*1ce0*/  ULDC.64 UR10, c[0x0][0x268] ;  /* 0x00009a00000a7ab9 */ /* 0x000fe20000000a00 */
[----:B------:R-:W-:-:S02]  /*1cf0*/  IMAD.MOV.U32 R4, RZ, RZ, R6 ;  /* 0x000000ffff047224 */ /* 0x000fc400078e0006 */
[----:B------:R-:W-:Y:S02]  /*1d00*/  IMAD.IADD R5, R7, 0x1, R8 ;  /* 0x0000000107057824 */ /* 0x000fe400078e0208 */
[----:B------:R-:W-:Y:S02]  /*1d10*/  IMAD R7, R24, UR10, RZ ;  /* 0x0000000a18077c24 */ /* 0x000fe4000f8e02ff */
[----:B------:R-:W-:Y:S01]  /*1d20*/  IMAD.WIDE.U32 R4, R11, UR10, R4 ;  /* 0x0000000a0b047c25 */ /* 0x000fe2000f8e0004 */
[----:B------:R-:W-:-:S03]  /*1d30*/  UIMAD UR10, UR43, UR6, URZ ;  /* 0x000000062b0a72a4 */ /* 0x000fc6000f8e023f */
[----:B------:R-:W-:Y:S01]  /*1d40*/  IMAD R6, R11, UR11, R7 ;  /* 0x0000000b0b067c24 */ /* 0x000fe2000f8e0207 */
[----:B------:R-:W-:Y:S01]  /*1d50*/  UIMAD UR10, UR4, UR7, UR10 ;  /* 0x00000007040a72a4 */ /* 0x000fe2000f8e020a */
[----:B-1----:R-:W-:-:S04]  /*1d60*/  IADD3 R2, P1, R2, UR16, RZ ;  /* 0x0000001002027c10 */ /* 0x002fc8000ff3e0ff */
[----:B------:R-:W-:Y:S02]  /*1d70*/  IADD3.X R3, R3, UR17, RZ, P1, !PT ;  /* 0x0000001103037c10 */ /* 0x000fe40008ffe4ff */
[C---:B------:R-:W-:Y:S01]  /*1d80*/  LEA R12, P1, R0.reuse, UR12, 0x1 ;  /* 0x0000000c000c7c11 */ /* 0x040fe2000f8208ff */
[----:B------:R-:W-:Y:S01]  /*1d90*/  IMAD.IADD R6, R5, 0x1, R6 ;  /* 0x0000000105067824 */ /* 0x000fe200078e0206 */
[----:B------:R-:W-:Y:S01]  /*1da0*/  USHF.L.U32 UR12, UR8, 0x6, URZ ;  /* 0x00000006080c7899 */ /* 0x000fe2000800063f */
[----:B------:R1:W-:Y:S01]  /*1db0*/  LDGSTS.E.BYPASS.LTC128B.128 [R15+0x2000], desc[UR30][R2.64] ;  /* 0x02000000020f7fae */ /* 0x0003e2000b901d5e */
[----:B------:R-:W-:Y:S02]  /*1dc0*/  LEA.HI.X R13, R0, UR13, R9, 0x1, P1 ;  /* 0x0000000d000d7c11 */ /* 0x000fe400088f0c09 */
[----:B------:R-:W-:Y:S01]  /*1dd0*/  IADD3 R4, P1, R4, R22, RZ ;  /* 0x0000001604047210 */ /* 0x000fe20007f3e0ff */
[----:B------:R-:W-:-:S03]  /*1de0*/  USHF.L.U64.HI UR11, UR8, 0x6, UR9 ;  /* 0x00000006080b7899 */ /* 0x000fc60008010209 */
[----:B------:R-:W-:Y:S01]  /*1df0*/  ULDC.64 UR8, c[0x0][0x220] ;  /* 0x0000880000087ab9 */ /* 0x000fe20000000a00 */
[----:B------:R-:W-:Y:S01]  /*1e00*/  IADD3.X R0, R6, UR10, R23, P1, !PT ;  /* 0x0000000a06007c10 */ /* 0x000fe20008ffe417 */
[----:B------:R-:W-:Y:S01]  /*1e10*/  USHF.L.U32 UR10, UR6, 0x6, URZ ;  /* 0x00000006060a7899 */ /* 0x000fe2000800063f */
[----:B------:R-:W-:Y:S01]  /*1e20*/  LEA R6, P1, R4, UR8, 0x1 ;  /* 0x0000000804067c11 */ /* 0x000fe2000f8208ff */
[----:B------:R-:W-:-:S03]  /*1e30*/  USHF.L.U64.HI UR6, UR6, 0x6, UR7 ;  /* 0x0000000606067899 */ /* 0x000fc60008010207 */
[----:B------:R-:W-:Y:S02]  /*1e40*/  LEA.HI.X R7, R4, UR9, R0, 0x1, P1 ;  /* 0x0000000904077c11 */ /* 0x000fe400088f0c00 */
[----:B------:R-:W-:Y:S02]  /*1e50*/  IADD3 R4, P1, R6, UR10, RZ ;  /* 0x0000000a06047c10 */ /* 0x000fe4000ff3e0ff */
[----:B-1----:R-:W-:-:S04]  /*1e60*/  IADD3 R2, P2, R2, UR16, RZ ;  /* 0x0000001002027c10 */ /* 0x002fc8000ff5e0ff */
[----:B------:R-:W-:Y:S02]  /*1e70*/  IADD3.X R3, R3, UR17, RZ, P2, !PT ;  /* 0x0000001103037c10 */ /* 0x000fe400097fe4ff */
[----:B------:R-:W-:Y:S02]  /*1e80*/  IADD3 R10, P2, R12, UR12, RZ ;  /* 0x0000000c0c0a7c10 */ /* 0x000fe4000ff5e0ff */
[----:B------:R-:W-:Y:S01]  /*1e90*/  IADD3.X R5, R7, UR6, RZ, P1, !PT ;  /* 0x0000000607057c10 */ /* 0x000fe20008ffe4ff */
[----:B------:R1:W-:Y:S01]  /*1ea0*/  LDGSTS.E.BYPASS.LTC128B.128 [R15+0x3000], desc[UR30][R2.64] ;  /* 0x03000000020f7fae */ /* 0x0003e2000b901d5e */
[----:B------:R-:W-:Y:S02]  /*1eb0*/  IADD3.X R11, R13, UR11, RZ, P2, !PT ;  /* 0x0000000b0d0b7c10 */ /* 0x000fe400097fe4ff */
[----:B------:R-:W-:Y:S01]  /*1ec0*/  IADD3 R8, P2, R10, UR12, RZ ;  /* 0x0000000c0a087c10 */ /* 0x000fe2000ff5e0ff */
[----:B------:R2:W-:Y:S03]  /*1ed0*/  LDGSTS.E.BYPASS.LTC128B.128 [R14+0xc000], desc[UR30][R12.64] ;  /* 0x0c0000000c0e7fae */ /* 0x0005e6000b901d5e */
[----:B------:R-:W-:Y:S01]  /*1ee0*/  IADD3.X R9, R11, UR11, RZ, P2, !PT ;  /* 0x0000000b0b097c10 */ /* 0x000fe200097fe4ff */
[----:B------:R-:W-:Y:S01]  /*1ef0*/  LDGSTS.E.BYPASS.LTC128B.128 [R14+0xd000], desc[UR30][R10.64] ;  /* 0x0d0000000a0e7fae */ /* 0x000fe2000b901d5e */
[----:B------:R-:W-:-:S03]  /*1f00*/  UISETP.GE.AND UP0, UPT, UR39, 0x1, UPT ;  /* 0x000000012700788c */ /* 0x000fc6000bf06270 */
[----:B------:R3:W-:Y:S04]  /*1f10*/  LDGSTS.E.BYPASS.LTC128B.128 [R14+0xe000], desc[UR30][R8.64] ;  /* 0x0e000000080e7fae */ /* 0x0007e8000b901d5e */
[----:B------:R4:W-:Y:S01]  /*1f20*/  STL [R1+0xc], R29 ;  /* 0x00000c1d01007387 */ /* 0x0009e20000100800 */
[----:B-1----:R-:W-:Y:S02]  /*1f30*/  IADD3 R2, P1, R4, UR10, RZ ;  /* 0x0000000a04027c10 */ /* 0x002fe4000ff3e0ff */
[----:B--2---:R-:W-:Y:S02]  /*1f40*/  IADD3 R12, P2, R8, UR12, RZ ;  /* 0x0000000c080c7c10 */ /* 0x004fe4000ff5e0ff */
[----:B------:R-:W-:Y:S02]  /*1f50*/  IADD3.X R3, R5, UR6, RZ, P1, !PT ;  /* 0x0000000605037c10 */ /* 0x000fe40008ffe4ff */
[----:B------:R-:W-:-:S02]  /*1f60*/  IADD3.X R13, R9, UR11, RZ, P2, !PT ;  /* 0x0000000b090d7c10 */ /* 0x000fc400097fe4ff */
[----:B---3--:R-:W-:-:S03]  /*1f70*/  IADD3 R8, P1, R2, UR10, RZ ;  /* 0x0000000a02087c10 */ /* 0x008fc6000ff3e0ff */
[----:B------:R4:W-:Y:S01]  /*1f80*/  LDGSTS.E.BYPASS.LTC128B.128 [R14+0xf000], desc[UR30][R12.64] ;  /* 0x0f0000000c0e7fae */ /* 0x0009e2000b901d5e */
[----:B------:R-:W-:Y:S01]  /*1f90*/  UIADD3 UR8, UR44, UR41, URZ ;  /* 0x000000292c087290 */ /* 0x000fe2000fffe03f */
[----:B------:R-:W-:Y:S02]  /*1fa0*/  IADD3.X R9, R3, UR6, RZ, P1, !PT ;  /* 0x0000000603097c10 */ /* 0x000fe40008ffe4ff */
[----:B------:R4:W-:Y:S01]  /*1fb0*/  LDGSTS.E.BYPASS.LTC128B.128 [R14+0x10000], desc[UR30][R6.64] ;  /* 0x10000000060e7fae */ /* 0x0009e2000b901d5e */
[----:B------:R-:W-:Y:S01]  /*1fc0*/  PLOP3.LUT P1, PT, PT, PT, UP0, 0x80, 0x0 ;  /* 0x000000000000781c */ /* 0x000fe20003f2f008 */
[----:B------:R-:W-:Y:S01]  /*1fd0*/  ULDC.64 UR10, c[0x0][0x2b0] ;  /* 0x0000ac00000a7ab9 */ /* 0x000fe20000000a00 */
[----:B------:R-:W-:Y:S01]  /*1fe0*/  ULDC.64 UR6, c[0x0][0x478] ;  /* 0x00011e0000067ab9 */ /* 0x000fe20000000a00 */
[----:B------:R4:W-:Y:S01]  /*1ff0*/  LDGSTS.E.BYPASS.LTC128B.128 [R14+0x11000], desc[UR30][R4.64] ;  /* 0x11000000040e7fae */ /* 0x0009e2000b901d5e */
[----:B------:R-:W-:-:S03]  /*2000*/  UIMAD.WIDE UR16, UR42, 0x4, UR10 ;  /* 0x000000042a1078a5 */ /* 0x000fc6000f8e020a */
[----:B------:R4:W-:Y:S01]  /*2010*/  LDGSTS.E.BYPASS.LTC128B.128 [R14+0x12000], desc[UR30][R2.64] ;  /* 0x12000000020e7fae */ /* 0x0009e2000b901d5e */
[----:B------:R-:W-:-:S03]  /*2020*/  UIMAD.WIDE UR8, UR8, 0x4, UR6 ;  /* 0x00000004080878a5 */ /* 0x000fc6000f8e0206 */
[----:B------:R4:W-:Y:S04]  /*2030*/  LDGSTS.E.BYPASS.LTC128B.128 [R14+0x13000], desc[UR30][R8.64] ;  /* 0x13000000080e7fae */ /* 0x0009e8000b901d5e */
[----:B------:R-:W0:Y:S01]  /*2040*/  LDGDEPBAR ;  /* 0x00000000000079af */ /* 0x000e220000000000 */
[----:B------:R-:W-:Y:S05]  /*2050*/  @!P1 BRA `(.L_x_2019) ;  /* 0x0000006400809947 */ /* 0x000fea0003800000 */
[----:B----4-:R-:W1:Y:S02]  /*2060*/  LDC.64 R6, c[0x0][0x3b8] ;  /* 0x0000ee00ff067b82 */ /* 0x010e640000000a00 */
[----:B-1----:R-:W2:Y:S04]  /*2070*/  LDG.E.64 R4, desc[UR30][R6.64+0x8] ;  /* 0x0000081e06047981 */ /* 0x002ea8000c1e1b00 */
[----:B------:R-:W3:Y:S01]  /*2080*/  LDG.E.64 R6, desc[UR30][R6.64] ;  /* 0x0000001e06067981 */ /* 0x000ee2000c1e1b00 */
[----:B------:R-:W-:Y:S01]  /*2090*/  IMAD.MOV.U32 R2, RZ, RZ, 0x4 ;  /* 0x00000004ff027424 */ /* 0x000fe200078e00ff */
[----:B------:R-:W-:-:S03]  /*20a0*/  UIMAD UR7, UR26, UR38, UR28 ;  /* 0x000000261a0772a4 */ /* 0x000fc6000f8e021c */
[----:B------:R-:W-:Y:S01]  /*20b0*/  IMAD.WIDE R2, R252, R2, UR16 ;  /* 0x00000010fc027e25 */ /* 0x000fe2000f8e0202 */
[----:B------:R-:W-:-:S04]  /*20c0*/  USHF.L.U32 UR7, UR7, 0x5, URZ ;  /* 0x0000000507077899 */ /* 0x000fc8000800063f */
[----:B------:R-:W5:Y:S04]  /*20d0*/  LDG.E R251, desc[UR30][R2.64] ;  /* 0x0000001e02fb7981 */ /* 0x000f68000c1e1900 */
[----:B------:R-:W5:Y:S04]  /*20e0*/  LDG.E R250, desc[UR30][R2.64+0x20] ;  /* 0x0000201e02fa7981 */ /* 0x000f68000c1e1900 */
[----:B------:R-:W5:Y:S04]  /*20f0*/  LDG.E R249, desc[UR30][R2.64+0x100] ;  /* 0x0001001e02f97981 */ /* 0x000f68000c1e1900 */
[----:B------:R1:W5:Y:S01]  /*2100*/  LDG.E R248, desc[UR30][R2.64+0x120] ;  /* 0x0001201e02f87981 */ /* 0x000362000c1e1900 */
[----:B------:R-:W-:Y:S01]  /*2110*/  IMAD.U32 R0, RZ, RZ, UR29 ;  /* 0x0000001dff007e24 */ /* 0x000fe2000f8e00ff */
[----:B------:R-:W-:Y:S01]  /*2120*/  USHF.R.S32.HI UR6, URZ, 0x1f, UR7 ;  /* 0x0000001f3f067899 */ /* 0x000fe20008011407 */
[----:B------:R-:W-:Y:S01]  /*2130*/  IADD3 R191, R192, 0x2000, RZ ;  /* 0x00002000c0bf7810 */ /* 0x000fe20007ffe0ff */
[----:B------:R-:W-:Y:S01]  /*2140*/  IMAD.MOV.U32 R239, RZ, RZ, R15 ;  /* 0x000000ffffef7224 */ /* 0x000fe200078e000f */
[----:B------:R-:W-:Y:S01]  /*2150*/  MOV R127, RZ ;  /* 0x000000ff007f7202 */ /* 0x000fe20000000f00 */
[----:B------:R-:W-:Y:S01]  /*2160*/  IMAD.MOV.U32 R195, RZ, RZ, 0x40 ;  /* 0x00000040ffc37424 */ /* 0x000fe200078e00ff */
[----:B------:R-:W-:Y:S01]  /*2170*/  SEL R191, R191, R192, !P0 ;  /* 0x000000c0bfbf7207 */ /* 0x000fe20004000000 */
[----:B------:R-:W-:Y:S01]  /*2180*/  IMAD.MOV.U32 R194, RZ, RZ, 0x20 ;  /* 0x00000020ffc27424 */ /* 0x000fe200078e00ff */
[----:B------:R-:W-:Y:S01]  /*2190*/  UMOV UR10, UR8 ;  /* 0x00000008000a7c82 */ /* 0x000fe20008000000 */
[----:B-1----:R-:W-:-:S02]  /*21a0*/  SHF.R.S32.HI R3, RZ, 0x1f, R25 ;  /* 0x0000001fff037819 */ /* 0x002fc40000011419 */
[----:B------:R-:W-:-:S04]  /*21b0*/  LEA.HI R2, R27, R26, RZ, 0x7 ;  /* 0x0000001a1b027211 */ /* 0x000fc800078f38ff */
[----:B------:R-:W-:-:S05]  /*21c0*/  SHF.R.S32.HI R2, RZ, 0x7, R2 ;  /* 0x00000007ff027819 */ /* 0x000fca0000011402 */
[----:B------:R-:W-:Y:S02]  /*21d0*/  IMAD R0, R0, 0x2, R2 ;  /* 0x0000000200007824 */ /* 0x000fe400078e0202 */
[----:B------:R-:W-:Y:S02]  /*21e0*/  VIADD R2, R193, 0x2000 ;  /* 0x00002000c1027836 */ /* 0x000fe40000000000 */
[----:B------:R-:W-:-:S03]  /*21f0*/  IMAD.SHL.U32 R0, R0, 0x2, RZ ;  /* 0x0000000200007824 */ /* 0x000fc600078e00ff */
[----:B------:R-:W-:Y:S02]  /*2200*/  SEL R185, R2, R193, !P0 ;  /* 0x000000c102b97207 */ /* 0x000fe40004000000 */
[----:B--2---:R-:W-:-:S04]  /*2210*/  IADD3 R25, P2, P1, R4, UR7, R25 ;  /* 0x0000000704197c10 */ /* 0x004fc8000f95e019 */
[----:B------:R-:W-:Y:S01]  /*2220*/  IADD3.X R4, R5, UR6, R3, P2, P1 ;  /* 0x0000000605047c10 */ /* 0x000fe200097e2403 */
[----:B------:R-:W-:Y:S01]  /*2230*/  VIADD R3, R0, 0x1 ;  /* 0x0000000100037836 */ /* 0x000fe20000000000 */
[----:B------:R-:W-:Y:S01]  /*2240*/  ULDC UR6, c[0x0][0x270] ;  /* 0x00009c0000067ab9 */ /* 0x000fe20000000800 */
[----:B---3--:R-:W-:Y:S02]  /*2250*/  R2UR UR14, R7 ;  /* 0x00000000070e72ca */ /* 0x008fe400000e0000 */
[----:B------:R-:W-:Y:S01]  /*2260*/  R2UR UR15, R6 ;  /* 0x00000000060f72ca */ /* 0x000fe200000e0000 */
[----:B------:R-:W-:-:S05]  /*2270*/  IMAD.WIDE.U32 R6, R25, -0x2daee0ad, RZ ;  /* 0xd2511f5319067825 */ /* 0x000fca00078e00ff */
[----:B------:R1:W-:Y:S05]  /*2280*/  STL.64 [R1+0x10], R6 ;  /* 0x0000100601007387 */ /* 0x0003ea0000100a00 */
[----:B------:R-:W-:Y:S02]  /*2290*/  LOP3.LUT R2, R0, UR14, RZ, 0x3c, !PT ;  /* 0x0000000e00027c12 */ /* 0x000fe4000f8e3cff */
[----:B------:R-:W-:Y:S02]  /*22a0*/  LOP3.LUT R0, R3, UR14, RZ, 0x3c, !PT ;  /* 0x0000000e03007c12 */ /* 0x000fe4000f8e3cff */
[----:B------:R-:W-:Y:S01]  /*22b0*/  LOP3.LUT R3, R4, UR15, RZ, 0x3c, !PT ;  /* 0x0000000f04037c12 */ /* 0x000fe2000f8e3cff */
[----:B------:R-:W-:Y:S01]  /*22c0*/  ULDC.U8 UR8, c[0x0][0x388] ;  /* 0x0000e20000087ab9 */ /* 0x000fe20000000000 */
[C---:B------:R-:W-:Y:S01]  /*22d0*/  LOP3.LUT R2, R7.reuse, R2, RZ, 0x3c, !PT ;  /* 0x0000000207027212 */ /* 0x040fe200078e3cff */
[----:B------:R-:W-:Y:S01]  /*22e0*/  ULDC UR7, c[0x0][0x2ec] ;  /* 0x0000bb0000077ab9 */ /* 0x000fe20000000800 */
[----:B------:R-:W-:Y:S01]  /*22f0*/  LOP3.LUT R0, R7, R0, RZ, 0x3c, !PT ;  /* 0x0000000007007212 */ /* 0x000fe200078e3cff */
[----:B------:R1:W-:Y:S01]  /*2300*/  STL [R1], R3 ;  /* 0x0000000301007387 */ /* 0x0003e20000100800 */
[----:B------:R-:W-:Y:S01]  /*2310*/  LEA R185, R185, UR5, 0x1 ;  /* 0x00000005b9b97c11 */ /* 0x000fe2000f8e08ff */
[----:B------:R-:W-:Y:S01]  /*2320*/  IMAD.WIDE.U32 R246, R2, -0x326172a9, RZ ;  /* 0xcd9e8d5702f67825 */ /* 0x000fe200078e00ff */
[----:B------:R-:W-:-:S03]  /*2330*/  LEA R191, R191, UR5, 0x1 ;  /* 0x00000005bfbf7c11 */ /* 0x000fc6000f8e08ff */
[----:B------:R-:W-:-:S07]  /*2340*/  IMAD.WIDE.U32 R244, R0, -0x326172a9, RZ ;  /* 0xcd9e8d5700f47825 */ /* 0x000fce00078e00ff */
.L_x_2022:
[----:B------:R-:W2:Y:S01]  /*2350*/  LDL R0, [R1+0x18] ;  /* 0x0000180001007983 */ /* 0x000ea20000100800 */
[----:B------:R-:W-:Y:S02]  /*2360*/  UIADD3 UR11, UR15, -0x61c88647, URZ ;  /* 0x9e3779b90f0b7890 */ /* 0x000fe4000fffe03f */
[----:B------:R-:W-:Y:S01]  /*2370*/  UIADD3 UR12, UR14, -0x4498517b, URZ ;  /* 0xbb67ae850e0c7890 */ /* 0x000fe2000fffe03f */
[----:B------:R-:W0:Y:S01]  /*2380*/  LDGDEPBAR ;  /* 0x00000000000079af */ /* 0x000e220000000000 */
[----:B------:R-:W-:Y:S02]  /*2390*/  UIADD3 UR13, UR14, 0x76cf5d0a, URZ ;  /* 0x76cf5d0a0e0d7890 */ /* 0x000fe4000fffe03f */
[----:B------:R-:W-:Y:S05]  /*23a0*/  UISETP.GE.AND UP2, UPT, UR40, 0x1, UPT ;  /* 0x000000012800788c */ /* 0x000fea000bf46270 */
[----:B-1----:R-:W3:Y:S04]  /*23b0*/  LDL R3, [R1+0x4] ;  /* 0x0000040001037983 */ /* 0x002ee80000100800 */
[----:B------:R-:W4:Y:S04]  /*23c0*/  LDL R198, [R1] ;  /* 0x0000000001c67983 */ /* 0x000f280000100800 */
[----:B------:R-:W4:Y:S01]  /*23d0*/  LDL.64 R200, [R1+0x10] ;  /* 0x0000100001c87983 */ /* 0x000f220000100a00 */
[----:B------:R-:W-:Y:S04]  /*23e0*/  DEPBAR.LE SB0, 0x0 ;  /* 0x000080000000791a */ /* 0x000fe80000000000 */
[----:B------:R-:W-:Y:S06]  /*23f0*/  BAR.SYNC.DEFER_BLOCKING 0x0 ;  /* 0x0000000000007b1d */ /* 0x000fec0000010000 */
[----:B------:R-:W-:Y:S08]  /*2400*/  LDSM.16.M88.4 R64, [R191] ;  /* 0x00000000bf40783b */ /* 0x000ff00000000200 */
[----:B------:R-:W1:Y:S08]  /*2410*/  LDSM.16.M88.4 R16, [R187] ;  /* 0x00000000bb10783b */ /* 0x000e700000000200 */
[----:B------:R-:W1:Y:S08]  /*2420*/  LDSM.16.M88.4 R60, [R191+0x2000] ;  /* 0x00200000bf3c783b */ /* 0x000e700000000200 */
[----:B------:R-:W1:Y:S08]  /*2430*/  LDSM.16.M88.4 R32, [R187+0x800] ;  /* 0x00080000bb20783b */ /* 0x000e700000000200 */
[----:B------:R-:W1:Y:S08]  /*2440*/  LDSM.16.M88.4 R48, [R187+0x1000] ;  /* 0x00100000bb30783b */ /* 0x000e700000000200 */
[----:B------:R-:W1:Y:S02]  /*2450*/  LDSM.16.M88.4 R132, [R187+0x1800] ;  /* 0x00180000bb84783b */ /* 0x000e640000000200 */
[-C--:B-1----:R-:W-:Y:S06]  /*2460*/  HMMA.16816.F32.BF16 R4, R64, R16.reuse, RZ ;  /* 0x000000104004723c */ /* 0x082fec00000418ff */
[----:B------:R-:W-:Y:S01]  /*2470*/  LDSM.16.M88.4 R140, [R190] ;  /* 0x00000000be8c783b */ /* 0x000fe20000000200 */
[C---:B------:R-:W-:Y:S07]  /*2480*/  HMMA.16816.F32.BF16 R8, R60.reuse, R16, RZ ;  /* 0x000000103c08723c */ /* 0x040fee00000418ff */
[----:B------:R-:W-:Y:S01]  /*2490*/  LDSM.16.M88.4 R148, [R190+0x800] ;  /* 0x00080000be94783b */ /* 0x000fe20000000200 */
[-C--:B------:R-:W-:Y:S07]  /*24a0*/  HMMA.16816.F32.BF16 R12, R60, R18.reuse, RZ ;  /* 0x000000123c0c723c */ /* 0x080fee00000418ff */
[----:B------:R-:W-:Y:S01]  /*24b0*/  LDSM.16.M88.4 R152, [R190+0x1000] ;  /* 0x00100000be98783b */ /* 0x000fe20000000200 */
[C---:B------:R-:W-:Y:S07]  /*24c0*/  HMMA.16816.F32.BF16 R16, R64.reuse, R18, RZ ;  /* 0x000000124010723c */ /* 0x040fee00000418ff */
[----:B------:R-:W-:Y:S01]  /*24d0*/  LDSM.16.M88.4 R156, [R190+0x1800] ;  /* 0x00180000be9c783b */ /* 0x000fe20000000200 */
[-C--:B------:R-:W-:Y:S06]  /*24e0*/  HMMA.16816.F32.BF16 R20, R64, R32.reuse, RZ ;  /* 0x000000204014723c */ /* 0x080fec00000418ff */
[C---:B------:R-:W-:Y:S01]  /*24f0*/  HMMA.16816.F32.BF16 R24, R60.reuse, R32, RZ ;  /* 0x000000203c18723c */ /* 0x040fe200000418ff */
[----:B------:R-:W-:Y:S05]  /*2500*/  LDSM.16.M88.4 R164, [R188] ;  /* 0x00000000bca4783b */ /* 0x000fea0000000200 */
[-C--:B------:R-:W-:Y:S03]  /*2510*/  HMMA.16816.F32.BF16 R28, R60, R34.reuse, RZ ;  /* 0x000000223c1c723c */ /* 0x080fe600000418ff */
[----:B------:R-:W-:Y:S03]  /*2520*/  LDSM.16.M88.4 R168, [R188+0x1000] ;  /* 0x00100000bca8783b */ /* 0x000fe60000000200 */
[C---:B------:R-:W-:Y:S05]  /*2530*/  HMMA.16816.F32.BF16 R32, R64.reuse, R34, RZ ;  /* 0x000000224020723c */ /* 0x040fea00000418ff */
[----:B------:R-:W-:Y:S01]  /*2540*/  LDSM.16.M88.4 R172, [R188+0x1800] ;  /* 0x00180000bcac783b */ /* 0x000fe20000000200 */
[-C--:B------:R-:W-:Y:S06]  /*2550*/  HMMA.16816.F32.BF16 R36, R64, R48.reuse, RZ ;  /* 0x000000304024723c */ /* 0x080fec00000418ff */
[C---:B------:R-:W-:Y:S01]  /*2560*/  HMMA.16816.F32.BF16 R40, R60.reuse, R48, RZ ;  /* 0x000000303c28723c */ /* 0x040fe200000418ff */
[----:B------:R-:W-:Y:S05]  /*2570*/  LDSM.16.M88.4 R180, [R189] ;  /* 0x00000000bdb4783b */ /* 0x000fea0000000200 */
[-C--:B------:R-:W-:Y:S06]  /*2580*/  HMMA.16816.F32.BF16 R44, R60, R50.reuse, RZ ;  /* 0x000000323c2c723c */ /* 0x080fec00000418ff */
[C---:B------:R-:W-:Y:S06]  /*2590*/  HMMA.16816.F32.BF16 R48, R64.reuse, R50, RZ ;  /* 0x000000324030723c */ /* 0x040fec00000418ff */
[-C--:B------:R-:W-:Y:S06]  /*25a0*/  HMMA.16816.F32.BF16 R52, R64, R132.reuse, RZ ;  /* 0x000000844034723c */ /* 0x080fec00000418ff */
[C---:B------:R-:W-:Y:S06]  /*25b0*/  HMMA.16816.F32.BF16 R56, R60.reuse, R132, RZ ;  /* 0x000000843c38723c */ /* 0x040fec00000418ff */
[-C--:B------:R-:W-:Y:S06]  /*25c0*/  HMMA.16816.F32.BF16 R60, R60, R134.reuse, RZ ;  /* 0x000000863c3c723c */ /* 0x080fec00000418ff */
[----:B------:R-:W-:Y:S02]  /*25d0*/  HMMA.16816.F32.BF16 R64, R64, R134, RZ ;  /* 0x000000864040723c */ /* 0x000fe400000418ff */
[----:B--2---:R-:W-:Y:S02]  /*25e0*/  R2P PR, R0, 0x6 ;  /* 0x0000000600007804 */ /* 0x004fe40000000000 */
[----:B-----5:R-:W-:Y:S03]  /*25f0*/  FSETP.NEU.FTZ.AND P0, PT, R251, -INF , PT ;  /* 0xff800000fb00780b */ /* 0x020fe60003f1d000 */
[----:B------:R-:W-:Y:S04]  /*2600*/  SEL R2, R194, 0xffffffe0, !P1 ;  /* 0xffffffe0c2027807 */ /* 0x000fe80004800000 */
[----:B------:R-:W-:Y:S01]  /*2610*/  SEL R186, R195, 0xffffffc0, !P2 ;  /* 0xffffffc0c3ba7807 */ /* 0x000fe20005000000 */
[C---:B------:R-:W-:Y:S04]  /*2620*/  IMAD.IADD R0, R191.reuse, 0x1, R2 ;  /* 0x00000001bf007824 */ /* 0x040fe800078e0202 */
[----:B------:R-:W-:Y:S01]  /*2630*/  IMAD.IADD R132, R191, 0x1, R186 ;  /* 0x00000001bf847824 */ /* 0x000fe200078e02ba */
[----:B------:R-:W1:Y:S08]  /*2640*/  LDSM.16.M88.4 R136, [R0] ;  /* 0x000000000088783b */ /* 0x000e700000000200 */
[----:B------:R2:W3:Y:S08]  /*2650*/  LDSM.16.M88.4 R144, [R0+0x2000] ;  /* 0x002000000090783b */ /* 0x0004f00000000200 */
[----:B------:R-:W4:Y:S08]  /*2660*/  LDSM.16.M88.4 R160, [R132] ;  /* 0x0000000084a0783b */ /* 0x000f300000000200 */
[----:B------:R-:W4:Y:S01]  /*2670*/  LDSM.16.M88.4 R132, [R132+0x2000] ;  /* 0x002000008484783b */ /* 0x000f220000000200 */
[----:B--2---:R-:W-:Y:S07]  /*2680*/  IMAD.IADD R0, R186, 0x1, R0 ;  /* 0x00000001ba007824 */ /* 0x004fee00078e0200 */
[----:B------:R-:W-:Y:S01]  /*2690*/  LDSM.16.M88.4 R176, [R0] ;  /* 0x0000000000b0783b */ /* 0x000fe20000000200 */
[-C--:B-1----:R-:W-:Y:S06]  /*26a0*/  HMMA.16816.F32.BF16 R4, R136, R140.reuse, R4 ;  /* 0x0000008c8804723c */ /* 0x082fec0000041804 */
[C---:B---3--:R-:W-:Y:S06]  /*26b0*/  HMMA.16816.F32.BF16 R8, R144.reuse, R140, R8 ;  /* 0x0000008c9008723c */ /* 0x048fec0000041808 */
        /* <DEDUP_REMOVED lines=15> */
[----:B------:R2:W3:Y:S05]  /*27b0*/  LDSM.16.M88.4 R136, [R0+0x2000] ;  /* 0x002000000088783b */ /* 0x0004ea0000000200 */
[-C--:B----4-:R-:W-:Y:S06]  /*27c0*/  HMMA.16816.F32.BF16 R4, R160, R164.reuse, R4 ;  /* 0x000000a4a004723c */ /* 0x090fec0000041804 */
[C---:B------:R-:W-:Y:S06]  /*27d0*/  HMMA.16816.F32.BF16 R8, R132.reuse, R164, R8 ;  /* 0x000000a48408723c */ /* 0x040fec0000041808 */
[-C--:B------:R-:W-:Y:S06]  /*27e0*/  HMMA.16816.F32.BF16 R12, R132, R166.reuse, R12 ;  /* 0x000000a6840c723c */ /* 0x080fec000004180c */
[C---:B------:R-:W-:Y:S01]  /*27f0*/  HMMA.16816.F32.BF16 R16, R160.reuse, R166, R16 ;  /* 0x000000a6a010723c */ /* 0x040fe20000041810 */
[----:B--2---:R-:W-:Y:S04]  /*2800*/  IMAD.U32 R0, RZ, RZ, UR40 ;  /* 0x00000028ff007e24 */ /* 0x004fe8000f8e00ff */
[----:B------:R-:W-:Y:S01]  /*2810*/  IMAD R0, R0, 0x8, R3 ;  /* 0x0000000800007824 */ /* 0x000fe200078e0203 */
[-C--:B-1----:R-:W-:Y:S05]  /*2820*/  HMMA.16816.F32.BF16 R20, R160, R140.reuse, R20 ;  /* 0x0000008ca014723c */ /* 0x082fea0000041814 */
[----:B------:R-:W-:Y:S01]  /*2830*/  FMUL.FTZ R3, R251, 1.4426950216293334961 ;  /* 0x3fb8aa3bfb037820 */ /* 0x000fe20000410000 */
        /* <DEDUP_REMOVED lines=10> */
[----:B------:R-:W-:Y:S05]  /*28e0*/  HMMA.16816.F32.BF16 R64, R160, R174, R64 ;  /* 0x000000aea040723c */ /* 0x000fea0000041840 */
[----:B------:R-:W-:Y:S01]  /*28f0*/  IMAD.WIDE.U32 R132, R0, -0x326172a9, RZ ;  /* 0xcd9e8d5700847825 */ /* 0x000fe200078e00ff */
[-C--:B------:R-:W-:Y:S05]  /*2900*/  HMMA.16816.F32.BF16 R4, R176, R180.reuse, R4 ;  /* 0x000000b4b004723c */ /* 0x080fea0000041804 */
[-C--:B------:R-:W-:Y:S01]  /*2910*/  LOP3.LUT R140, R133, R198.reuse, RZ, 0x3c, !PT ;  /* 0x000000c6858c7212 */ /* 0x080fe200078e3cff */
[C---:B---3--:R-:W-:Y:S05]  /*2920*/  HMMA.16816.F32.BF16 R8, R136.reuse, R180, R8 ;  /* 0x000000b48808723c */ /* 0x048fea0000041808 */
[----:B------:R-:W-:Y:S01]  /*2930*/  FSEL R133, R3, RZ, P0 ;  /* 0x000000ff03857208 */ /* 0x000fe20000000000 */
[-C--:B------:R-:W-:Y:S03]  /*2940*/  HMMA.16816.F32.BF16 R12, R136, R182.reuse, R12 ;  /* 0x000000b6880c723c */ /* 0x080fe6000004180c */
[----:B------:R-:W-:Y:S02]  /*2950*/  FSETP.NEU.FTZ.AND P0, PT, R250, -INF , PT ;  /* 0xff800000fa00780b */ /* 0x000fe40003f1d000 */
[--C-:B------:R-:W-:Y:S01]  /*2960*/  LOP3.LUT R143, R247, UR11, R132.reuse, 0x96, !PT ;  /* 0x0000000bf78f7c12 */ /* 0x100fe2000f8e9684 */
[C---:B------:R-:W-:Y:S05]  /*2970*/  HMMA.16816.F32.BF16 R16, R176.reuse, R182, R16 ;  /* 0x000000b6b010723c */ /* 0x040fea0000041810 */
[----:B------:R-:W-:Y:S01]  /*2980*/  LOP3.LUT R142, R245, UR11, R132, 0x96, !PT ;  /* 0x0000000bf58e7c12 */ /* 0x000fe2000f8e9684 */
[--C-:B------:R-:W-:Y:S01]  /*2990*/  FFMA.FTZ R4, R4, UR7, -R133.reuse ;  /* 0x0000000704047c23 */ /* 0x100fe20008010885 */
[----:B------:R-:W-:Y:S01]  /*29a0*/  FMUL.FTZ R132, R250, 1.4426950216293334961 ;  /* 0x3fb8aa3bfa847820 */ /* 0x000fe20000410000 */
[----:B------:R-:W-:Y:S02]  /*29b0*/  FFMA.FTZ R5, R5, UR7, -R133 ;  /* 0x0000000705057c23 */ /* 0x000fe40008010885 */
[----:B------:R1:W-:Y:S01]  /*29c0*/  MUFU.EX2 R208, R4 ;  /* 0x0000000400d07308 */ /* 0x0003e20000000800 */
[----:B------:R-:W-:Y:S01]  /*29d0*/  IMAD.WIDE.U32 R158, R142, -0x2daee0ad, RZ ;  /* 0xd2511f538e9e7825 */ /* 0x000fe200078e00ff */
[----:B------:R-:W-:Y:S02]  /*29e0*/  FSEL R132, R132, RZ, P0 ;  /* 0x000000ff84847208 */ /* 0x000fe40000000000 */
[C---:B------:R-:W-:Y:S01]  /*29f0*/  FSETP.NEU.FTZ.AND P0, PT, R249.reuse, -INF , PT ;  /* 0xff800000f900780b */ /* 0x040fe20003f1d000 */
[----:B------:R-:W-:Y:S01]  /*2a00*/  FMUL.FTZ R3, R249, 1.4426950216293334961 ;  /* 0x3fb8aa3bf9037820 */ /* 0x000fe20000410000 */
[----:B------:R-:W-:Y:S01]  /*2a10*/  VIADD R134, R0, 0x4 ;  /* 0x0000000400867836 */ /* 0x000fe20000000000 */
[----:B------:R-:W-:Y:S03]  /*2a20*/  LOP3.LUT R0, R200, UR12, RZ, 0x3c, !PT ;  /* 0x0000000cc8007c12 */ /* 0x000fe6000f8e3cff */
[----:B------:R2:W-:Y:S01]  /*2a30*/  MUFU.EX2 R207, R5 ;  /* 0x0000000500cf7308 */ /* 0x0005e20000000800 */
[--C-:B------:R-:W-:Y:S01]  /*2a40*/  FFMA.FTZ R6, R6, UR7, -R132.reuse ;  /* 0x0000000706067c23 */ /* 0x100fe20008010884 */
[----:B------:R-:W-:Y:S01]  /*2a50*/  FSEL R3, R3, RZ, P0 ;  /* 0x000000ff03037208 */ /* 0x000fe20000000000 */
[----:B------:R-:W-:Y:S01]  /*2a60*/  IMAD.WIDE.U32 R134, R134, -0x326172a9, RZ ;  /* 0xcd9e8d5786867825 */ /* 0x000fe200078e00ff */
[----:B------:R-:W-:Y:S01]  /*2a70*/  FSETP.NEU.FTZ.AND P0, PT, R248, -INF , PT ;  /* 0xff800000f800780b */ /* 0x000fe20003f1d000 */
[----:B------:R-:W-:Y:S02]  /*2a80*/  UIADD3 UR12, UR15, -0x255992d5, URZ ;  /* 0xdaa66d2b0f0c7890 */ /* 0x000fe4000fffe03f */
[----:B------:R-:W-:Y:S01]  /*2a90*/  FFMA.FTZ R7, R7, UR7, -R132 ;  /* 0x0000000707077c23 */ /* 0x000fe20008010884 */
[--C-:B------:R-:W-:Y:S02]  /*2aa0*/  FFMA.FTZ R8, R8, UR7, -R3.reuse ;  /* 0x0000000708087c23 */ /* 0x100fe40008010803 */
[----:B------:R3:W-:Y:S01]  /*2ab0*/  MUFU.EX2 R222, R6 ;  /* 0x0000000600de7308 */ /* 0x0007e20000000800 */
[----:B-1----:R-:W-:Y:S01]  /*2ac0*/  LOP3.LUT R4, R135, R198, RZ, 0x3c, !PT ;  /* 0x000000c687047212 */ /* 0x002fe200078e3cff */
[--C-:B------:R-:W-:Y:S01]  /*2ad0*/  FFMA.FTZ R9, R9, UR7, -R3.reuse ;  /* 0x0000000709097c23 */ /* 0x100fe20008010803 */
[--C-:B------:R-:W-:Y:S01]  /*2ae0*/  LOP3.LUT R135, R247, UR11, R134.reuse, 0x96, !PT ;  /* 0x0000000bf7877c12 */ /* 0x100fe2000f8e9686 */
[--C-:B------:R-:W-:Y:S01]  /*2af0*/  FFMA.FTZ R12, R12, UR7, -R3.reuse ;  /* 0x000000070c0c7c23 */ /* 0x100fe20008010803 */
[----:B------:R-:W-:Y:S01]  /*2b00*/  LOP3.LUT R134, R245, UR11, R134, 0x96, !PT ;  /* 0x0000000bf5867c12 */ /* 0x000fe2000f8e9686 */
[----:B------:R-:W-:Y:S01]  /*2b10*/  IMAD.WIDE.U32 R156, R143, -0x2daee0ad, RZ ;  /* 0xd2511f538f9c7825 */ /* 0x000fe200078e00ff */
[----:B------:R-:W-:Y:S03]  /*2b20*/  UIADD3 UR11, UR15, 0x3c6ef372, URZ ;  /* 0x3c6ef3720f0b7890 */ /* 0x000fe6000fffe03f */
[----:B------:R1:W-:Y:S01]  /*2b30*/  MUFU.EX2 R227, R8 ;  /* 0x0000000800e37308 */ /* 0x0003e20000000800 */
[----:B------:R-:W-:Y:S01]  /*2b40*/  FFMA.FTZ R13, R13, UR7, -R3 ;  /* 0x000000070d0d7c23 */ /* 0x000fe20008010803 */
[----:B------:R-:W-:Y:S04]  /*2b50*/  IMAD.WIDE.U32 R140, R140, -0x2daee0ad, RZ ;  /* 0xd2511f538c8c7825 */ /* 0x000fe800078e00ff */
[--C-:B------:R-:W-:Y:S01]  /*2b60*/  FFMA.FTZ R16, R16, UR7, -R133.reuse ;  /* 0x0000000710107c23 */ /* 0x100fe20008010885 */
[--C-:B------:R-:W-:Y:S01]  /*2b70*/  FFMA.FTZ R17, R17, UR7, -R133.reuse ;  /* 0x0000000711117c23 */ /* 0x100fe20008010885 */
[----:B--2---:R-:W-:Y:S01]  /*2b80*/  IMAD.WIDE.U32 R4, R4, -0x2daee0ad, RZ ;  /* 0xd2511f5304047825 */ /* 0x004fe200078e00ff */
[----:B------:R-:W-:Y:S01]  /*2b90*/  LOP3.LUT R141, R0, R141, RZ, 0x3c, !PT ;  /* 0x0000008d008d7212 */ /* 0x000fe200078e3cff */
[----:B------:R2:W-:Y:S01]  /*2ba0*/  MUFU.EX2 R221, R7 ;  /* 0x0000000700dd7308 */ /* 0x0005e20000000800 */
[--C-:B------:R-:W-:Y:S01]  /*2bb0*/  LOP3.LUT R152, R157, UR13, R140.reuse, 0x96, !PT ;  /* 0x0000000d9d987c12 */ /* 0x100fe2000f8e968c */
[----:B------:R-:W-:Y:S01]  /*2bc0*/  IMAD.WIDE.U32 R162, R134, -0x2daee0ad, RZ ;  /* 0xd2511f5386a27825 */ /* 0x000fe200078e00ff */
[----:B------:R-:W-:Y:S02]  /*2bd0*/  LOP3.LUT R140, R159, UR13, R140, 0x96, !PT ;  /* 0x0000000d9f8c7c12 */ /* 0x000fe4000f8e968c */
[----:B---3--:R-:W-:Y:S01]  /*2be0*/  LOP3.LUT R6, R0, R5, RZ, 0x3c, !PT ;  /* 0x0000000500067212 */ /* 0x008fe200078e3cff */
[----:B------:R-:W-:Y:S01]  /*2bf0*/  IMAD.WIDE.U32 R160, R135, -0x2daee0ad, RZ ;  /* 0xd2511f5387a07825 */ /* 0x000fe200078e00ff */
[----:B------:R-:W-:Y:S03]  /*2c00*/  LOP3.LUT R142, R163, UR13, R4, 0x96, !PT ;  /* 0x0000000da38e7c12 */ /* 0x000fe6000f8e9604 */
[----:B------:R3:W-:Y:S01]  /*2c10*/  MUFU.EX2 R225, R9 ;  /* 0x0000000900e17308 */ /* 0x0007e20000000800 */
[--C-:B------:R-:W-:Y:S01]  /*2c20*/  FFMA.FTZ R18, R18, UR7, -R132.reuse ;  /* 0x0000000712127c23 */ /* 0x100fe20008010884 */
[----:B------:R-:W-:Y:S01]  /*2c30*/  FFMA.FTZ R19, R19, UR7, -R132 ;  /* 0x0000000713137c23 */ /* 0x000fe20008010884 */
[----:B------:R-:W-:Y:S01]  /*2c40*/  LOP3.LUT R134, R161, UR13, R4, 0x96, !PT ;  /* 0x0000000da1867c12 */ /* 0x000fe2000f8e9604 */
[----:B------:R-:W-:Y:S04]  /*2c50*/  IMAD.WIDE.U32 R4, R141, -0x326172a9, RZ ;  /* 0xcd9e8d578d047825 */ /* 0x000fe800078e00ff */
[----:B------:R-:W-:Y:S01]  /*2c60*/  FMUL.FTZ R0, R248, 1.4426950216293334961 ;  /* 0x3fb8aa3bf8007820 */ /* 0x000fe20000410000 */
[----:B------:R-:W-:Y:S01]  /*2c70*/  UIADD3 UR13, UR14, 0x32370b8f, URZ ;  /* 0x32370b8f0e0d7890 */ /* 0x000fe2000fffe03f */
[----:B------:R-:W-:Y:S01]  /*2c80*/  IMAD.WIDE.U32 R140, R140, -0x326172a9, RZ ;  /* 0xcd9e8d578c8c7825 */ /* 0x000fe200078e00ff */
[C---:B-1----:R-:W-:Y:S01]  /*2c90*/  LOP3.LUT R8, R5.reuse, UR11, R246, 0x96, !PT ;  /* 0x0000000b05087c12 */ /* 0x042fe2000f8e96f6 */
[----:B------:R-:W-:Y:S01]  /*2ca0*/  MUFU.EX2 R224, R12 ;  /* 0x0000000c00e07308 */ /* 0x000fe20000000800 */
[----:B------:R-:W-:Y:S01]  /*2cb0*/  LOP3.LUT R144, R5, UR11, R244, 0x96, !PT ;  /* 0x0000000b05907c12 */ /* 0x000fe2000f8e96f4 */
[----:B------:R-:W-:Y:S01]  /*2cc0*/  IMAD.WIDE.U32 R152, R152, -0x326172a9, RZ ;  /* 0xcd9e8d5798987825 */ /* 0x000fe200078e00ff */
[--C-:B------:R-:W-:Y:S02]  /*2cd0*/  LOP3.LUT R146, R141, UR12, R4.reuse, 0x96, !PT ;  /* 0x0000000c8d927c12 */ /* 0x100fe4000f8e9604 */
[----:B------:R-:W-:Y:S01]  /*2ce0*/  FSEL R0, R0, RZ, P0 ;  /* 0x000000ff00007208 */ /* 0x000fe20000000000 */
[----:B------:R-:W-:Y:S01]  /*2cf0*/  IMAD.WIDE.U32 R134, R134, -0x326172a9, RZ ;  /* 0xcd9e8d5786867825 */ /* 0x000fe200078e00ff */
[----:B------:R-:W-:Y:S03]  /*2d00*/  LOP3.LUT R150, R153, UR12, R4, 0x96, !PT ;  /* 0x0000000c99967c12 */ /* 0x000fe6000f8e9604 */
[----:B------:R-:W-:Y:S01]  /*2d10*/  MUFU.EX2 R223, R13 ;  /* 0x0000000d00df7308 */ /* 0x000fe20000000800 */
[----:B------:R-:W-:Y:S04]  /*2d20*/  IMAD.WIDE.U32 R4, R6, -0x326172a9, RZ ;  /* 0xcd9e8d5706047825 */ /* 0x000fe800078e00ff */
[--C-:B------:R-:W-:Y:S01]  /*2d30*/  FFMA.FTZ R10, R10, UR7, -R0.reuse ;  /* 0x000000070a0a7c23 */ /* 0x100fe20008010800 */
[----:B------:R-:W-:Y:S01]  /*2d40*/  FFMA.FTZ R11, R11, UR7, -R0 ;  /* 0x000000070b0b7c23 */ /* 0x000fe20008010800 */
[----:B------:R-:W-:Y:S01]  /*2d50*/  IMAD.WIDE.U32 R142, R142, -0x326172a9, RZ ;  /* 0xcd9e8d578e8e7825 */ /* 0x000fe200078e00ff */
[----:B------:R-:W-:Y:S02]  /*2d60*/  LOP3.LUT R141, R5, UR11, R246, 0x96, !PT ;  /* 0x0000000b058d7c12 */ /* 0x000fe4000f8e96f6 */
[----:B------:R-:W-:Y:S01]  /*2d70*/  MUFU.EX2 R230, R10 ;  /* 0x0000000a00e67308 */ /* 0x000fe20000000800 */
[----:B------:R-:W-:Y:S01]  /*2d80*/  LOP3.LUT R145, R135, UR12, R4, 0x96, !PT ;  /* 0x0000000c87917c12 */ /* 0x000fe2000f8e9604 */
[----:B------:R-:W-:Y:S01]  /*2d90*/  FFMA.FTZ R14, R14, UR7, -R0 ;  /* 0x000000070e0e7c23 */ /* 0x000fe20008010800 */
[----:B------:R-:W-:Y:S01]  /*2da0*/  LOP3.LUT R148, R5, UR11, R244, 0x96, !PT ;  /* 0x0000000b05947c12 */ /* 0x000fe2000f8e96f4 */
[----:B------:R-:W-:Y:S01]  /*2db0*/  FFMA.FTZ R15, R15, UR7, -R0 ;  /* 0x000000070f0f7c23 */ /* 0x000fe20008010800 */
[----:B------:R-:W-:Y:S01]  /*2dc0*/  LOP3.LUT R154, R143, UR12, R4, 0x96, !PT ;  /* 0x0000000c8f9a7c12 */ /* 0x000fe2000f8e9604 */
[----:B------:R-:W-:Y:S01]  /*2dd0*/  UIADD3 UR11, UR14, -0x126145ec, URZ ;  /* 0xed9eba140e0b7890 */ /* 0x000fe2000fffe03f */
[----:B--2---:R-:W1:Y:S03]  /*2de0*/  LDSM.16.M88.4 R4, [R189+0x800] ;  /* 0x00080000bd04783b */ /* 0x004e660000000200 */
[----:B------:R2:W-:Y:S01]  /*2df0*/  MUFU.EX2 R229, R11 ;  /* 0x0000000b00e57308 */ /* 0x0005e20000000800 */
[----:B------:R-:W-:Y:S01]  /*2e00*/  IMAD.WIDE.U32 R150, R150, -0x2daee0ad, RZ ;  /* 0xd2511f5396967825 */ /* 0x000fe200078e00ff */
[----:B------:R-:W-:Y:S03]  /*2e10*/  UIADD3 UR12, UR15, 0x78dde6e4, URZ ;  /* 0x78dde6e40f0c7890 */ /* 0x000fe6000fffe03f */
[----:B---3--:R-:W-:Y:S05]  /*2e20*/  IMAD.WIDE.U32 R8, R8, -0x2daee0ad, RZ ;  /* 0xd2511f5308087825 */ /* 0x008fea00078e00ff */
[----:B------:R3:W-:Y:S01]  /*2e30*/  MUFU.EX2 R228, R14 ;  /* 0x0000000e00e47308 */ /* 0x0007e20000000800 */
[----:B------:R-:W-:Y:S01]  /*2e40*/  IMAD.WIDE.U32 R146, R146, -0x2daee0ad, RZ ;  /* 0xd2511f5392927825 */ /* 0x000fe200078e00ff */
[----:B------:R-:W-:Y:S02]  /*2e50*/  LOP3.LUT R149, R151, UR11, R8, 0x96, !PT ;  /* 0x0000000b97957c12 */ /* 0x000fe4000f8e9608 */
[----:B------:R-:W-:Y:S01]  /*2e60*/  LOP3.LUT R143, R9, UR13, R156, 0x96, !PT ;  /* 0x0000000d098f7c12 */ /* 0x000fe2000f8e969c */
[----:B------:R-:W-:Y:S05]  /*2e70*/  IMAD.WIDE.U32 R154, R154, -0x2daee0ad, RZ ;  /* 0xd2511f539a9a7825 */ /* 0x000fea00078e00ff */
[----:B------:R-:W-:Y:S01]  /*2e80*/  MUFU.EX2 R226, R15 ;  /* 0x0000000f00e27308 */ /* 0x000fe20000000800 */
[----:B--2---:R-:W-:Y:S04]  /*2e90*/  IMAD.WIDE.U32 R10, R144, -0x2daee0ad, RZ ;  /* 0xd2511f53900a7825 */ /* 0x004fe800078e00ff */
[----:B------:R-:W-:Y:S01]  /*2ea0*/  IMAD.WIDE.U32 R144, R145, -0x2daee0ad, RZ ;  /* 0xd2511f5391907825 */ /* 0x000fe200078e00ff */
[----:B------:R-:W-:Y:S02]  /*2eb0*/  LOP3.LUT R151, R11, UR13, R158, 0x96, !PT ;  /* 0x0000000d0b977c12 */ /* 0x000fe4000f8e969e */
[----:B------:R-:W-:Y:S01]  /*2ec0*/  LOP3.LUT R135, R147, UR11, R10, 0x96, !PT ;  /* 0x0000000b93877c12 */ /* 0x000fe2000f8e960a */
[----:B------:R-:W-:Y:S01]  /*2ed0*/  IMAD.WIDE.U32 R10, R141, -0x2daee0ad, RZ ;  /* 0xd2511f538d0a7825 */ /* 0x000fe200078e00ff */
[----:B------:R-:W-:Y:S03]  /*2ee0*/  MUFU.EX2 R204, R16 ;  /* 0x0000001000cc7308 */ /* 0x000fe60000000800 */
[----:B------:R-:W-:Y:S01]  /*2ef0*/  IMAD.WIDE.U32 R8, R148, -0x2daee0ad, RZ ;  /* 0xd2511f5394087825 */ /* 0x000fe200078e00ff */
[----:B------:R-:W-:Y:S02]  /*2f00*/  LOP3.LUT R141, R145, UR11, R10, 0x96, !PT ;  /* 0x0000000b918d7c12 */ /* 0x000fe4000f8e960a */
[----:B------:R-:W-:Y:S01]  /*2f10*/  LOP3.LUT R12, R11, UR13, R160, 0x96, !PT ;  /* 0x0000000d0b0c7c12 */ /* 0x000fe2000f8e96a0 */
[----:B------:R-:W-:Y:S01]  /*2f20*/  IMAD.WIDE.U32 R148, R149, -0x326172a9, RZ ;  /* 0xcd9e8d5795947825 */ /* 0x000fe200078e00ff */
[----:B------:R-:W-:Y:S02]  /*2f30*/  LOP3.LUT R156, R155, UR11, R8, 0x96, !PT ;  /* 0x0000000b9b9c7c12 */ /* 0x000fe4000f8e9608 */
[----:B------:R2:W-:Y:S01]  /*2f40*/  MUFU.EX2 R203, R17 ;  /* 0x0000001100cb7308 */ /* 0x0005e20000000800 */
[----:B------:R-:W-:Y:S01]  /*2f50*/  LOP3.LUT R13, R9, UR13, R162, 0x96, !PT ;  /* 0x0000000d090d7c12 */ /* 0x000fe2000f8e96a2 */
[----:B------:R-:W-:Y:S01]  /*2f60*/  UIADD3 UR11, UR15, 0x1715609d, URZ ;  /* 0x1715609d0f0b7890 */ /* 0x000fe2000fffe03f */
[----:B------:R-:W-:Y:S01]  /*2f70*/  IMAD.WIDE.U32 R10, R143, -0x326172a9, RZ ;  /* 0xcd9e8d578f0a7825 */ /* 0x000fe200078e00ff */
[-C--:B-1----:R-:W-:Y:S01]  /*2f80*/  HMMA.16816.F32.BF16 R20, R176, R4.reuse, R20 ;  /* 0x00000004b014723c */ /* 0x082fe20000041814 */
[----:B------:R-:W-:Y:S02]  /*2f90*/  UIADD3 UR13, UR14, 0x646e171e, URZ ;  /* 0x646e171e0e0d7890 */ /* 0x000fe4000fffe03f */
[----:B------:R-:W-:Y:S01]  /*2fa0*/  IMAD.WIDE.U32 R8, R151, -0x326172a9, RZ ;  /* 0xcd9e8d5797087825 */ /* 0x000fe200078e00ff */
[----:B---3--:R-:W-:Y:S02]  /*2fb0*/  LOP3.LUT R14, R11, UR12, R152, 0x96, !PT ;  /* 0x0000000c0b0e7c12 */ /* 0x008fe4000f8e9698 */
[----:B------:R-:W-:Y:S01]  /*2fc0*/  MUFU.EX2 R214, R18 ;  /* 0x0000001200d67308 */ /* 0x000fe20000000800 */
[----:B------:R-:W-:Y:S01]  /*2fd0*/  LOP3.LUT R145, R149, UR11, R10, 0x96, !PT ;  /* 0x0000000b95917c12 */ /* 0x000fe2000f8e960a */
[C---:B------:R-:W-:Y:S04]  /*2fe0*/  HMMA.16816.F32.BF16 R24, R136.reuse, R4, R24 ;  /* 0x000000048818723c */ /* 0x040fe80000041818 */
[----:B------:R-:W-:Y:S01]  /*2ff0*/  LOP3.LUT R143, R9, UR12, R140, 0x96, !PT ;  /* 0x0000000c098f7c12 */ /* 0x000fe2000f8e968c */
[----:B------:R-:W-:Y:S01]  /*3000*/  IMAD.WIDE.U32 R10, R12, -0x326172a9, RZ ;  /* 0xcd9e8d570c0a7825 */ /* 0x000fe200078e00ff */
[-C--:B------:R-:W-:Y:S02]  /*3010*/  HMMA.16816.F32.BF16 R28, R136, R6.reuse, R28 ;  /* 0x00000006881c723c */ /* 0x080fe4000004181c */
[----:B------:R-:W-:Y:S03]  /*3020*/  MUFU.EX2 R213, R19 ;  /* 0x0000001300d57308 */ /* 0x000fe60000000800 */
[----:B------:R-:W-:Y:S01]  /*3030*/  LOP3.LUT R147, R11, UR12, R134, 0x96, !PT ;  /* 0x0000000c0b937c12 */ /* 0x000fe2000f8e9686 */
[----:B------:R-:W-:Y:S01]  /*3040*/  IMAD.WIDE.U32 R12, R13, -0x326172a9, RZ ;  /* 0xcd9e8d570d0c7825 */ /* 0x000fe200078e00ff */
[C---:B------:R-:W-:Y:S04]  /*3050*/  HMMA.16816.F32.BF16 R32, R176.reuse, R6, R32 ;  /* 0x00000006b020723c */ /* 0x040fe80000041820 */
[----:B------:R-:W-:Y:S01]  /*3060*/  LOP3.LUT R142, R13, UR12, R142, 0x96, !PT ;  /* 0x0000000c0d8e7c12 */ /* 0x000fe2000f8e968e */
[----:B------:R-:W-:Y:S01]  /*3070*/  IMAD.WIDE.U32 R152, R135, -0x326172a9, RZ ;  /* 0xcd9e8d5787987825 */ /* 0x000fe200078e00ff */
[----:B------:R-:W-:Y:S05]  /*3080*/  UIADD3 UR12, UR14, -0x56f99767, URZ ;  /* 0xa90668990e0c7890 */ /* 0x000fea000fffe03f */
[--C-:B------:R-:W-:Y:S01]  /*3090*/  FFMA.FTZ R20, R20, UR7, -R133.reuse ;  /* 0x0000000714147c23 */ /* 0x100fe20008010885 */
[----:B------:R-:W-:Y:S01]  /*30a0*/  LOP3.LUT R135, R153, UR11, R8, 0x96, !PT ;  /* 0x0000000b99877c12 */ /* 0x000fe2000f8e9608 */
[----:B------:R-:W-:Y:S04]  /*30b0*/  IMAD.WIDE.U32 R140, R141, -0x326172a9, RZ ;  /* 0xcd9e8d578d8c7825 */ /* 0x000fe800078e00ff */
[----:B------:R-:W-:Y:S01]  /*30c0*/  FFMA.FTZ R21, R21, UR7, -R133 ;  /* 0x0000000715157c23 */ /* 0x000fe20008010885 */
[----:B------:R-:W-:Y:S01]  /*30d0*/  MUFU.EX2 R200, R20 ;  /* 0x0000001400c87308 */ /* 0x000fe20000000800 */
[----:B------:R-:W-:Y:S01]  /*30e0*/  FFMA.FTZ R22, R22, UR7, -R132 ;  /* 0x0000000716167c23 */ /* 0x000fe20008010884 */
[----:B--2---:R-:W-:Y:S01]  /*30f0*/  IMAD.WIDE.U32 R16, R143, -0x2daee0ad, RZ ;  /* 0xd2511f538f107825 */ /* 0x004fe200078e00ff */
[----:B------:R-:W-:Y:S03]  /*3100*/  LOP3.LUT R134, R141, UR11, R10, 0x96, !PT ;  /* 0x0000000b8d867c12 */ /* 0x000fe6000f8e960a */
[----:B------:R-:W-:Y:S01]  /*3110*/  FFMA.FTZ R23, R23, UR7, -R132 ;  /* 0x0000000717177c23 */ /* 0x000fe20008010884 */
[----:B------:R-:W-:Y:S01]  /*3120*/  IMAD.WIDE.U32 R14, R14, -0x2daee0ad, RZ ;  /* 0xd2511f530e0e7825 */ /* 0x000fe200078e00ff */
[----:B------:R-:W-:Y:S02]  /*3130*/  LOP3.LUT R146, R17, UR12, R146, 0x96, !PT ;  /* 0x0000000c11927c12 */ /* 0x000fe4000f8e9692 */
[----:B------:R1:W-:Y:S01]  /*3140*/  MUFU.EX2 R198, R21 ;  /* 0x0000001500c67308 */ /* 0x0003e20000000800 */
[----:B------:R-:W-:Y:S01]  /*3150*/  FFMA.FTZ R24, R24, UR7, -R3 ;  /* 0x0000000718187c23 */ /* 0x000fe20008010803 */
[----:B------:R-:W-:Y:S01]  /*3160*/  IMAD.WIDE.U32 R8, R145, -0x2daee0ad, RZ ;  /* 0xd2511f5391087825 */ /* 0x000fe200078e00ff */
[----:B------:R-:W-:Y:S03]  /*3170*/  LOP3.LUT R150, R15, UR12, R150, 0x96, !PT ;  /* 0x0000000c0f967c12 */ /* 0x000fe6000f8e9696 */
[--C-:B------:R-:W-:Y:S01]  /*3180*/  FFMA.FTZ R33, R33, UR7, -R133.reuse ;  /* 0x0000000721217c23 */ /* 0x100fe20008010885 */
[----:B------:R-:W-:Y:S01]  /*3190*/  IMAD.WIDE.U32 R156, R156, -0x326172a9, RZ ;  /* 0xcd9e8d579c9c7825 */ /* 0x000fe200078e00ff */
[----:B------:R-:W-:Y:S02]  /*31a0*/  LOP3.LUT R14, R9, UR13, R14, 0x96, !PT ;  /* 0x0000000d090e7c12 */ /* 0x000fe4000f8e960e */
[----:B------:R-:W-:Y:S01]  /*31b0*/  MUFU.EX2 R210, R22 ;  /* 0x0000001600d27308 */ /* 0x000fe20000000800 */
[----:B------:R-:W-:Y:S01]  /*31c0*/  SHF.R.U32.HI R149, RZ, 0x10, R8 ;  /* 0x00000010ff957819 */ /* 0x000fe20000011608 */
[----:B------:R-:W-:Y:S01]  /*31d0*/  IMAD.WIDE.U32 R10, R135, -0x2daee0ad, RZ ;  /* 0xd2511f53870a7825 */ /* 0x000fe200078e00ff */
[----:B------:R-:W-:Y:S02]  /*31e0*/  LOP3.LUT R17, R8, 0xff, RZ, 0xc0, !PT ;  /* 0x000000ff08117812 */ /* 0x000fe400078ec0ff */
[----:B------:R-:W-:Y:S01]  /*31f0*/  LOP3.LUT R141, R157, UR11, R12, 0x96, !PT ;  /* 0x0000000b9d8d7c12 */ /* 0x000fe2000f8e960c */
[----:B------:R-:W-:Y:S01]  /*3200*/  FFMA.FTZ R35, R35, UR7, -R132 ;  /* 0x0000000723237c23 */ /* 0x000fe20008010884 */
[----:B------:R-:W-:Y:S03]  /*3210*/  SHF.R.U32.HI R15, RZ, 0x18, R8 ;  /* 0x00000018ff0f7819 */ /* 0x000fe60000011608 */
[----:B------:R-:W-:Y:S01]  /*3220*/  MUFU.EX2 R171, R33 ;  /* 0x0000002100ab7308 */ /* 0x000fe20000000800 */
[----:B------:R-:W-:Y:S01]  /*3230*/  LOP3.LUT R12, R10, 0xff, RZ, 0xc0, !PT ;  /* 0x000000ff0a0c7812 */ /* 0x000fe200078ec0ff */
[----:B------:R-:W-:Y:S01]  /*3240*/  FFMA.FTZ R32, R32, UR7, -R133 ;  /* 0x0000000720207c23 */ /* 0x000fe20008010885 */
[----:B------:R-:W-:Y:S01]  /*3250*/  LOP3.LUT R151, R8, 0xffff, RZ, 0xc0, !PT ;  /* 0x0000ffff08977812 */ /* 0x000fe200078ec0ff */
[----:B------:R-:W-:Y:S01]  /*3260*/  IMAD.WIDE.U32 R8, R147, -0x2daee0ad, RZ ;  /* 0xd2511f5393087825 */ /* 0x000fe200078e00ff */
[--C-:B------:R-:W-:Y:S01]  /*3270*/  SHF.R.U32.HI R145, RZ, 0x18, R10.reuse ;  /* 0x00000018ff917819 */ /* 0x100fe2000001160a */
[----:B------:R-:W-:Y:S01]  /*3280*/  UIADD3 UR11, UR15, -0x4ab325aa, URZ ;  /* 0xb54cda560f0b7890 */ /* 0x000fe2000fffe03f */
[----:B------:R-:W-:Y:S01]  /*3290*/  ISETP.LE.U32.AND P0, PT, R15, UR8, PT ;  /* 0x000000080f007c0c */ /* 0x000fe2000bf03070 */
[----:B------:R-:W-:Y:S01]  /*32a0*/  IMAD.WIDE.U32 R4, R134, -0x2daee0ad, RZ ;  /* 0xd2511f5386047825 */ /* 0x000fe200078e00ff */
[----:B------:R-:W-:Y:S01]  /*32b0*/  SHF.R.U32.HI R147, RZ, 0x10, R10 ;  /* 0x00000010ff937819 */ /* 0x000fe2000001160a */
[----:B------:R-:W2:Y:S01]  /*32c0*/  MUFU.EX2 R175, R35 ;  /* 0x0000002300af7308 */ /* 0x000ea20000000800 */
[----:B------:R-:W-:Y:S01]  /*32d0*/  LOP3.LUT R144, R9, UR12, R144, 0x96, !PT ;  /* 0x0000000c09907c12 */ /* 0x000fe2000f8e9690 */
[----:B------:R-:W-:Y:S01]  /*32e0*/  FFMA.FTZ R34, R34, UR7, -R132 ;  /* 0x0000000722227c23 */ /* 0x000fe20008010884 */
[----:B------:R-:W-:Y:S01]  /*32f0*/  LOP3.LUT R134, R4, 0xffff, RZ, 0xc0, !PT ;  /* 0x0000ffff04867812 */ /* 0x000fe200078ec0ff */
[--C-:B------:R-:W-:Y:S01]  /*3300*/  FFMA.FTZ R25, R25, UR7, -R3.reuse ;  /* 0x0000000719197c23 */ /* 0x100fe20008010803 */
[----:B------:R-:W-:Y:S01]  /*3310*/  LOP3.LUT R13, R5, UR13, R8, 0x96, !PT ;  /* 0x0000000d050d7c12 */ /* 0x000fe2000f8e9608 */
[----:B------:R-:W-:Y:S01]  /*3320*/  IMAD.WIDE.U32 R8, R142, -0x2daee0ad, RZ ;  /* 0xd2511f538e087825 */ /* 0x000fe200078e00ff */
[----:B------:R-:W-:Y:S03]  /*3330*/  LOP3.LUT R135, R4, 0xff, RZ, 0xc0, !PT ;  /* 0x000000ff04877812 */ /* 0x000fe600078ec0ff */
[----:B------:R-:W3:Y:S01]  /*3340*/  MUFU.EX2 R172, R32 ;  /* 0x0000002000ac7308 */ /* 0x000ee20000000800 */
[----:B------:R-:W-:Y:S01]  /*3350*/  SHF.R.U32.HI R142, RZ, 0x18, R4 ;  /* 0x00000018ff8e7819 */ /* 0x000fe20000011604 */
[----:B------:R-:W-:Y:S01]  /*3360*/  FFMA.FTZ R27, R27, UR7, -R0 ;  /* 0x000000071b1b7c23 */ /* 0x000fe20008010800 */
[----:B------:R-:W-:Y:S01]  /*3370*/  SHF.R.U32.HI R143, RZ, 0x10, R4 ;  /* 0x00000010ff8f7819 */ /* 0x000fe20000011604 */
[----:B------:R-:W-:Y:S01]  /*3380*/  IMAD.WIDE.U32 R4, R141, -0x2daee0ad, RZ ;  /* 0xd2511f538d047825 */ /* 0x000fe200078e00ff */
[----:B------:R-:W-:Y:S02]  /*3390*/  LOP3.LUT R154, R9, UR12, R154, 0x96, !PT ;  /* 0x0000000c099a7c12 */ /* 0x000fe4000f8e969a */
[----:B------:R-:W-:Y:S03]  /*33a0*/  LOP3.LUT R162, R10, 0xffff, RZ, 0xc0, !PT ;  /* 0x0000ffff0aa27812 */ /* 0x000fe600078ec0ff */
[----:B------:R4:W4:Y:S01]  /*33b0*/  MUFU.EX2 R209, R23 ;  /* 0x0000001700d17308 */ /* 0x0009220000000800 */
[----:B------:R-:W-:Y:S01]  /*33c0*/  LOP3.LUT R15, R5, UR13, R8, 0x96, !PT ;  /* 0x0000000d050f7c12 */ /* 0x000fe2000f8e9608 */
[----:B------:R-:W-:Y:S01]  /*33d0*/  IMAD.WIDE.U32 R8, R150, -0x326172a9, RZ ;  /* 0xcd9e8d5796087825 */ /* 0x000fe200078e00ff */
[----:B------:R-:W-:Y:S02]  /*33e0*/  LOP3.LUT R141, R4, 0xff, RZ, 0xc0, !PT ;  /* 0x000000ff048d7812 */ /* 0x000fe400078ec0ff */
[----:B------:R-:W-:Y:S01]  /*33f0*/  SHF.R.U32.HI R153, RZ, 0x18, R4 ;  /* 0x00000018ff997819 */ /* 0x000fe20000011604 */
[--C-:B------:R-:W-:Y:S01]  /*3400*/  FFMA.FTZ R28, R28, UR7, -R3.reuse ;  /* 0x000000071c1c7c23 */ /* 0x100fe20008010803 */
[----:B------:R-:W-:Y:S03]  /*3410*/  LOP3.LUT R10, R9, UR11, R148, 0x96, !PT ;  /* 0x0000000b090a7c12 */ /* 0x000fe6000f8e9694 */
[----:B------:R4:W4:Y:S01]  /*3420*/  MUFU.EX2 R216, R24 ;  /* 0x0000001800d87308 */ /* 0x0009220000000800 */
[----:B------:R-:W-:Y:S01]  /*3430*/  SHF.R.U32.HI R161, RZ, 0x10, R4 ;  /* 0x00000010ffa17819 */ /* 0x000fe20000011604 */
[----:B------:R-:W-:Y:S01]  /*3440*/  IMAD.U32 R148, RZ, RZ, UR10 ;  /* 0x0000000aff947e24 */ /* 0x000fe2000f8e00ff */
[----:B------:R-:W-:Y:S01]  /*3450*/  ISETP.LE.U32.AND P2, PT, R17, UR8, PT ;  /* 0x0000000811007c0c */ /* 0x000fe2000bf43070 */
[----:B------:R-:W-:Y:S01]  /*3460*/  FFMA.FTZ R29, R29, UR7, -R3 ;  /* 0x000000071d1d7c23 */ /* 0x000fe20008010803 */
[----:B------:R-:W-:Y:S01]  /*3470*/  LOP3.LUT R158, R4, 0xffff, RZ, 0xc0, !PT ;  /* 0x0000ffff049e7812 */ /* 0x000fe200078ec0ff */
[----:B------:R-:W-:Y:S01]  /*3480*/  IMAD.WIDE.U32 R4, R144, -0x326172a9, RZ ;  /* 0xcd9e8d5790047825 */ /* 0x000fe200078e00ff */
[----:B------:R-:W-:Y:S03]  /*3490*/  ISETP.LE.U32.AND P1, PT, R12, UR8, PT ;  /* 0x000000080c007c0c */ /* 0x000fe6000bf23070 */
[----:B------:R-:W-:Y:S01]  /*34a0*/  MUFU.EX2 R180, R34 ;  /* 0x0000002200b47308 */ /* 0x000fe20000000800 */
[----:B-1----:R-:W-:Y:S01]  /*34b0*/  LOP3.LUT R21, R8, 0xffff, RZ, 0xc0, !PT ;  /* 0x0000ffff08157812 */ /* 0x002fe200078ec0ff */
[--C-:B------:R-:W-:Y:S01]  /*34c0*/  FFMA.FTZ R31, R31, UR7, -R0.reuse ;  /* 0x000000071f1f7c23 */ /* 0x100fe20008010800 */
[----:B------:R-:W-:Y:S01]  /*34d0*/  LOP3.LUT R17, R4, 0xffff, RZ, 0xc0, !PT ;  /* 0x0000ffff04117812 */ /* 0x000fe200078ec0ff */
[----:B------:R-:W-:Y:S01]  /*34e0*/  FFMA.FTZ R30, R30, UR7, -R0 ;  /* 0x000000071e1e7c23 */ /* 0x000fe20008010800 */
[----:B------:R-:W-:Y:S01]  /*34f0*/  LOP3.LUT R18, R4, 0xff, RZ, 0xc0, !PT ;  /* 0x000000ff04127812 */ /* 0x000fe200078ec0ff */
[----:B--2---:R-:W-:Y:S01]  /*3500*/  @!P0 FADD.FTZ R175, -R175, -RZ ;  /* 0x800000ffafaf8221 */ /* 0x004fe20000010100 */
[--C-:B------:R-:W-:Y:S01]  /*3510*/  SHF.R.U32.HI R19, RZ, 0x10, R4.reuse ;  /* 0x00000010ff137819 */ /* 0x100fe20000011604 */
[----:B---3--:R-:W-:Y:S01]  /*3520*/  @!P2 FADD.FTZ R172, -R172, -RZ ;  /* 0x800000ffacaca221 */ /* 0x008fe20000010100 */
[----:B------:R-:W-:Y:S01]  /*3530*/  SHF.R.U32.HI R20, RZ, 0x18, R4 ;  /* 0x00000018ff147819 */ /* 0x000fe20000011604 */
[----:B------:R-:W-:Y:S01]  /*3540*/  FFMA.FTZ R26, R26, UR7, -R0 ;  /* 0x000000071a1a7c23 */ /* 0x000fe20008010800 */
[----:B------:R-:W-:Y:S01]  /*3550*/  LOP3.LUT R4, R10, 0xffff, RZ, 0xc0, !PT ;  /* 0x0000ffff0a047812 */ /* 0x000fe200078ec0ff */
[----:B------:R-:W1:Y:S01]  /*3560*/  MUFU.EX2 R215, R25 ;  /* 0x0000001900d77308 */ /* 0x000e620000000800 */
[----:B------:R-:W-:Y:S02]  /*3570*/  LOP3.LUT R22, R8, 0xff, RZ, 0xc0, !PT ;  /* 0x000000ff08167812 */ /* 0x000fe400078ec0ff */
[--C-:B----4-:R-:W-:Y:S02]  /*3580*/  SHF.R.U32.HI R23, RZ, 0x10, R8.reuse ;  /* 0x00000010ff177819 */ /* 0x110fe40000011608 */
[----:B------:R-:W-:Y:S02]  /*3590*/  SHF.R.U32.HI R24, RZ, 0x18, R8 ;  /* 0x00000018ff187819 */ /* 0x000fe40000011608 */
[----:B------:R-:W-:Y:S03]  /*35a0*/  LOP3.LUT R12, R5, UR11, R140, 0x96, !PT ;  /* 0x0000000b050c7c12 */ /* 0x000fe6000f8e968c */
[----:B------:R-:W-:Y:S01]  /*35b0*/  MUFU.EX2 R219, R27 ;  /* 0x0000001b00db7308 */ /* 0x000fe20000000800 */
[----:B------:R-:W-:Y:S02]  /*35c0*/  LOP3.LUT R8, R10, 0xff, RZ, 0xc0, !PT ;  /* 0x000000ff0a087812 */ /* 0x000fe400078ec0ff */
[----:B------:R-:W-:Y:S02]  /*35d0*/  SHF.R.U32.HI R5, RZ, 0x18, R10 ;  /* 0x00000018ff057819 */ /* 0x000fe4000001160a */
[----:B------:R-:W-:Y:S02]  /*35e0*/  SHF.R.U32.HI R4, RZ, 0x8, R4 ;  /* 0x00000008ff047819 */ /* 0x000fe40000011604 */
[----:B------:R-:W-:Y:S03]  /*35f0*/  SHF.R.U32.HI R10, RZ, 0x10, R10 ;  /* 0x00000010ff0a7819 */ /* 0x000fe6000001160a */
[----:B------:R-:W2:Y:S01]  /*3600*/  MUFU.EX2 R212, R28 ;  /* 0x0000001c00d47308 */ /* 0x000ea20000000800 */
[----:B------:R-:W-:Y:S02]  /*3610*/  ISETP.LE.U32.AND P6, PT, R8, UR8, PT ;  /* 0x0000000808007c0c */ /* 0x000fe4000bfc3070 */
[----:B------:R-:W-:Y:S02]  /*3620*/  ISETP.LE.U32.AND P4, PT, R5, UR8, PT ;  /* 0x0000000805007c0c */ /* 0x000fe4000bf83070 */
[----:B------:R-:W-:Y:S02]  /*3630*/  LOP3.LUT R5, R4, 0xffff, RZ, 0xc0, !PT ;  /* 0x0000ffff04057812 */ /* 0x000fe400078ec0ff */
[----:B------:R-:W-:Y:S03]  /*3640*/  LOP3.LUT R4, R10, 0xff, RZ, 0xc0, !PT ;  /* 0x000000ff0a047812 */ /* 0x000fe600078ec0ff */
[----:B------:R-:W3:Y:S01]  /*3650*/  MUFU.EX2 R211, R29 ;  /* 0x0000001d00d37308 */ /* 0x000ee20000000800 */
[----:B------:R-:W-:Y:S02]  /*3660*/  ISETP.LE.U32.AND P5, PT, R5, UR8, PT ;  /* 0x0000000805007c0c */ /* 0x000fe4000bfa3070 */
[----:B------:R-:W-:Y:S02]  /*3670*/  ISETP.LE.U32.AND P3, PT, R4, UR8, PT ;  /* 0x0000000804007c0c */ /* 0x000fe4000bf63070 */
[----:B------:R-:W-:Y:S01]  /*3680*/  LOP3.LUT R4, R12, 0xffff, RZ, 0xc0, !PT ;  /* 0x0000ffff0c047812 */ /* 0x000fe200078ec0ff */
[----:B------:R-:W-:Y:S01]  /*3690*/  @!P6 FADD.FTZ R208, -R208, -RZ ;  /* 0x800000ffd0d0e221 */ /* 0x000fe20000010100 */
[----:B------:R-:W-:Y:S01]  /*36a0*/  LOP3.LUT R5, R12, 0xff, RZ, 0xc0, !PT ;  /* 0x000000ff0c057812 */ /* 0x000fe200078ec0ff */
[----:B------:R-:W-:Y:S01]  /*36b0*/  @!P4 FADD.FTZ R221, -R221, -RZ ;  /* 0x800000ffddddc221 */ /* 0x000fe20000010100 */
[----:B------:R-:W-:Y:S01]  /*36c0*/  SHF.R.U32.HI R4, RZ, 0x8, R4 ;  /* 0x00000008ff047819 */ /* 0x000fe20000011604 */
[----:B------:R-:W4:Y:S01]  /*36d0*/  MUFU.EX2 R217, R31 ;  /* 0x0000001f00d97308 */ /* 0x000f220000000800 */
[----:B------:R-:W-:Y:S02]  /*36e0*/  ISETP.LE.U32.AND P6, PT, R5, UR8, PT ;  /* 0x0000000805007c0c */ /* 0x000fe4000bfc3070 */
[----:B------:R-:W-:Y:S01]  /*36f0*/  LOP3.LUT R4, R4, 0xffff, RZ, 0xc0, !PT ;  /* 0x0000ffff04047812 */ /* 0x000fe200078ec0ff */
[----:B------:R-:W-:Y:S01]  /*3700*/  @!P5 FADD.FTZ R207, -R207, -RZ ;  /* 0x800000ffcfcfd221 */ /* 0x000fe20000010100 */
[--C-:B------:R-:W-:Y:S01]  /*3710*/  SHF.R.U32.HI R5, RZ, 0x10, R12.reuse ;  /* 0x00000010ff057819 */ /* 0x100fe2000001160c */
[----:B------:R-:W-:Y:S01]  /*3720*/  @!P3 FADD.FTZ R222, -R222, -RZ ;  /* 0x800000ffdedeb221 */ /* 0x000fe20000010100 */
[----:B------:R-:W-:Y:S03]  /*3730*/  SHF.R.U32.HI R12, RZ, 0x18, R12 ;  /* 0x00000018ff0c7819 */ /* 0x000fe6000001160c */
[----:B------:R-:W4:Y:S01]  /*3740*/  MUFU.EX2 R218, R30 ;  /* 0x0000001e00da7308 */ /* 0x000f220000000800 */
[----:B------:R-:W-:Y:S02]  /*3750*/  ISETP.LE.U32.AND P5, PT, R4, UR8, PT ;  /* 0x0000000804007c0c */ /* 0x000fe4000bfa3070 */
[----:B------:R-:W-:Y:S02]  /*3760*/  LOP3.LUT R4, R5, 0xff, RZ, 0xc0, !PT ;  /* 0x000000ff05047812 */ /* 0x000fe400078ec0ff */
[----:B------:R-:W-:Y:S01]  /*3770*/  ISETP.LE.U32.AND P4, PT, R12, UR8, PT ;  /* 0x000000080c007c0c */ /* 0x000fe2000bf83070 */
[----:B------:R-:W-:Y:S01]  /*3780*/  @!P6 FADD.FTZ R227, -R227, -RZ ;  /* 0x800000ffe3e3e221 */ /* 0x000fe20000010100 */
[----:B------:R-:W-:Y:S03]  /*3790*/  ISETP.LE.U32.AND P3, PT, R4, UR8, PT ;  /* 0x0000000804007c0c */ /* 0x000fe6000bf63070 */
[----:B------:R-:W-:Y:S01]  /*37a0*/  MUFU.EX2 R220, R26 ;  /* 0x0000001a00dc7308 */ /* 0x000fe20000000800 */
[----:B------:R-:W-:Y:S02]  /*37b0*/  SHF.R.U32.HI R4, RZ, 0x8, R17 ;  /* 0x00000008ff047819 */ /* 0x000fe40000011611 */
[----:B------:R-:W-:Y:S02]  /*37c0*/  ISETP.LE.U32.AND P6, PT, R18, UR8, PT ;  /* 0x0000000812007c0c */ /* 0x000fe4000bfc3070 */
[----:B------:R-:W-:Y:S01]  /*37d0*/  LOP3.LUT R4, R4, 0xffff, RZ, 0xc0, !PT ;  /* 0x0000ffff04047812 */ /* 0x000fe200078ec0ff */
[----:B------:R-:W-:Y:S01]  /*37e0*/  @!P5 FADD.FTZ R225, -R225, -RZ ;  /* 0x800000ffe1e1d221 */ /* 0x000fe20000010100 */
        /* <DEDUP_REMOVED lines=10> */
[----:B------:R-:W-:Y:S01]  /*3890*/  LOP3.LUT R5, R23, 0xff, RZ, 0xc0, !PT ;  /* 0x000000ff17057812 */ /* 0x000fe200078ec0ff */
[----:B------:R-:W-:Y:S01]  /*38a0*/  @!P5 FADD.FTZ R223, -R223, -RZ ;  /* 0x800000ffdfdfd221 */ /* 0x000fe20000010100 */
[----:B------:R-:W-:Y:S01]  /*38b0*/  ISETP.LE.U32.AND P5, PT, R4, UR8, PT ;  /* 0x0000000804007c0c */ /* 0x000fe2000bfa3070 */
[----:B------:R-:W-:Y:S01]  /*38c0*/  @!P4 FADD.FTZ R226, -R226, -RZ ;  /* 0x800000ffe2e2c221 */ /* 0x000fe20000010100 */
[----:B------:R-:W-:Y:S01]  /*38d0*/  LOP3.LUT R16, R11, UR13, R16, 0x96, !PT ;  /* 0x0000000d0b107c12 */ /* 0x000fe2000f8e9610 */
[----:B------:R-:W-:Y:S01]  /*38e0*/  @!P3 FADD.FTZ R228, -R228, -RZ ;  /* 0x800000ffe4e4b221 */ /* 0x000fe20000010100 */
[----:B------:R-:W-:Y:S01]  /*38f0*/  LOP3.LUT R4, R14, 0xff, RZ, 0xc0, !PT ;  /* 0x000000ff0e047812 */ /* 0x000fe200078ec0ff */
[----:B------:R-:W1:Y:S01]  /*3900*/  LDSM.16.M88.4 R8, [R189+0x1000] ;  /* 0x00100000bd08783b */ /* 0x000e620000000200 */
[----:B------:R-:W-:Y:S01]  /*3910*/  ISETP.LE.U32.AND P4, PT, R5, UR8, PT ;  /* 0x0000000805007c0c */ /* 0x000fe2000bf83070 */
[----:B------:R-:W-:Y:S01]  /*3920*/  @!P6 FADD.FTZ R204, -R204, -RZ ;  /* 0x800000ffcccce221 */ /* 0x000fe20000010100 */
[----:B------:R-:W-:Y:S02]  /*3930*/  ISETP.LE.U32.AND P3, PT, R4, UR8, PT ;  /* 0x0000000804007c0c */ /* 0x000fe4000bf63070 */
[----:B------:R-:W-:Y:S02]  /*3940*/  LOP3.LUT R4, R14, 0xffff, RZ, 0xc0, !PT ;  /* 0x0000ffff0e047812 */ /* 0x000fe400078ec0ff */
[----:B------:R-:W-:Y:S01]  /*3950*/  ISETP.LE.U32.AND P6, PT, R24, UR8, PT ;  /* 0x0000000818007c0c */ /* 0x000fe2000bfc3070 */
[----:B------:R-:W-:Y:S01]  /*3960*/  @!P5 FADD.FTZ R203, -R203, -RZ ;  /* 0x800000ffcbcbd221 */ /* 0x000fe20000010100 */
[----:B------:R-:W-:Y:S02]  /*3970*/  SHF.R.U32.HI R5, RZ, 0x18, R14 ;  /* 0x00000018ff057819 */ /* 0x000fe4000001160e */
[----:B------:R-:W-:Y:S02]  /*3980*/  SHF.R.U32.HI R4, RZ, 0x8, R4 ;  /* 0x00000008ff047819 */ /* 0x000fe40000011604 */
[----:B------:R-:W-:Y:S01]  /*3990*/  ISETP.LE.U32.AND P5, PT, R5, UR8, PT ;  /* 0x0000000805007c0c */ /* 0x000fe2000bfa3070 */
[----:B------:R-:W-:Y:S01]  /*39a0*/  @!P4 FADD.FTZ R214, -R214, -RZ ;  /* 0x800000ffd6d6c221 */ /* 0x000fe20000010100 */
[----:B------:R-:W-:Y:S01]  /*39b0*/  LOP3.LUT R4, R4, 0xffff, RZ, 0xc0, !PT ;  /* 0x0000ffff04047812 */ /* 0x000fe200078ec0ff */
        /* <DEDUP_REMOVED lines=8> */
[----:B------:R-:W-:Y:S02]  /*3a40*/  LOP3.LUT R5, R13, 0xff, RZ, 0xc0, !PT ;  /* 0x000000ff0d057812 */ /* 0x000fe400078ec0ff */
[----:B------:R-:W-:Y:S02]  /*3a50*/  SHF.R.U32.HI R4, RZ, 0x8, R4 ;  /* 0x00000008ff047819 */ /* 0x000fe40000011604 */
[----:B------:R-:W-:Y:S01]  /*3a60*/  ISETP.LE.U32.AND P3, PT, R5, UR8, PT ;  /* 0x0000000805007c0c */ /* 0x000fe2000bf63070 */
[----:B------:R-:W-:Y:S01]  /*3a70*/  @!P4 FADD.FTZ R198, -R198, -RZ ;  /* 0x800000ffc6c6c221 */ /* 0x000fe20000010100 */
[----:B------:R-:W-:Y:S02]  /*3a80*/  LOP3.LUT R4, R4, 0xffff, RZ, 0xc0, !PT ;  /* 0x0000ffff04047812 */ /* 0x000fe400078ec0ff */
[--C-:B------:R-:W-:Y:S02]  /*3a90*/  SHF.R.U32.HI R5, RZ, 0x10, R13.reuse ;  /* 0x00000010ff057819 */ /* 0x100fe4000001160d */
[----:B------:R-:W-:Y:S01]  /*3aa0*/  ISETP.LE.U32.AND P4, PT, R4, UR8, PT ;  /* 0x0000000804007c0c */ /* 0x000fe2000bf83070 */
[----:B------:R-:W-:Y:S01]  /*3ab0*/  @!P6 FADD.FTZ R210, -R210, -RZ ;  /* 0x800000ffd2d2e221 */ /* 0x000fe20000010100 */
[----:B------:R-:W-:Y:S01]  /*3ac0*/  LOP3.LUT R4, R5, 0xff, RZ, 0xc0, !PT ;  /* 0x000000ff05047812 */ /* 0x000fe200078ec0ff */
[-C--:B-1----:R-:W-:Y:S03]  /*3ad0*/  HMMA.16816.F32.BF16 R36, R176, R8.reuse, R36 ;  /* 0x00000008b024723c */ /* 0x082fe60000041824 */
[----:B------:R-:W-:Y:S01]  /*3ae0*/  ISETP.LE.U32.AND P6, PT, R4, UR8, PT ;  /* 0x0000000804007c0c */ /* 0x000fe2000bfc3070 */
[----:B------:R-:W-:Y:S01]  /*3af0*/  @!P3 FADD.FTZ R216, -R216, -RZ ;  /* 0x800000ffd8d8b221 */ /* 0x000fe20000010100 */
[----:B------:R-:W-:Y:S01]  /*3b00*/  SHF.R.U32.HI R4, RZ, 0x8, R134 ;  /* 0x00000008ff047819 */ /* 0x000fe20000011686 */
[C---:B------:R-:W-:Y:S04]  /*3b10*/  HMMA.16816.F32.BF16 R40, R136.reuse, R8, R40 ;  /* 0x000000088828723c */ /* 0x040fe80000041828 */
[----:B------:R-:W-:Y:S01]  /*3b20*/  ISETP.LE.U32.AND P3, PT, R135, UR8, PT ;  /* 0x0000000887007c0c */ /* 0x000fe2000bf63070 */
[----:B------:R-:W-:Y:S01]  /*3b30*/  @!P4 FADD.FTZ R215, -R215, -RZ ;  /* 0x800000ffd7d7c221 */ /* 0x000fe20000010100 */
[-C--:B------:R-:W-:Y:S05]  /*3b40*/  HMMA.16816.F32.BF16 R44, R136, R10.reuse, R44 ;  /* 0x0000000a882c723c */ /* 0x080fea000004182c */
[----:B------:R-:W-:Y:S01]  /*3b50*/  SHF.R.U32.HI R13, RZ, 0x18, R13 ;  /* 0x00000018ff0d7819 */ /* 0x000fe2000001160d */
[C---:B------:R-:W-:Y:S04]  /*3b60*/  HMMA.16816.F32.BF16 R48, R176.reuse, R10, R48 ;  /* 0x0000000ab030723c */ /* 0x040fe80000041830 */
[----:B------:R-:W-:Y:S01]  /*3b70*/  ISETP.LE.U32.AND P5, PT, R13, UR8, PT ;  /* 0x000000080d007c0c */ /* 0x000fe2000bfa3070 */
[----:B--2---:R-:W-:Y:S01]  /*3b80*/  @!P3 FADD.FTZ R212, -R212, -RZ ;  /* 0x800000ffd4d4b221 */ /* 0x004fe20000010100 */
[----:B------:R-:W-:Y:S01]  /*3b90*/  LOP3.LUT R4, R4, 0xffff, RZ, 0xc0, !PT ;  /* 0x0000ffff04047812 */ /* 0x000fe200078ec0ff */
[--C-:B------:R-:W-:Y:S01]  /*3ba0*/  FFMA.FTZ R37, R37, UR7, -R133.reuse ;  /* 0x0000000725257c23 */ /* 0x100fe20008010885 */
[----:B------:R-:W-:Y:S02]  /*3bb0*/  LOP3.LUT R6, R149, 0xff, RZ, 0xc0, !PT ;  /* 0x000000ff95067812 */ /* 0x000fe400078ec0ff */
[----:B------:R-:W-:Y:S01]  /*3bc0*/  ISETP.LE.U32.AND P4, PT, R4, UR8, PT ;  /* 0x0000000804007c0c */ /* 0x000fe2000bf83070 */
[----:B------:R-:W-:Y:S01]  /*3bd0*/  IMAD.WIDE.U32 R4, R146, -0x326172a9, RZ ;  /* 0xcd9e8d5792047825 */ /* 0x000fe200078e00ff */
[----:B------:R-:W-:Y:S01]  /*3be0*/  LOP3.LUT R7, R143, 0xff, RZ, 0xc0, !PT ;  /* 0x000000ff8f077812 */ /* 0x000fe200078ec0ff */
[----:B------:R-:W-:Y:S01]  /*3bf0*/  MUFU.EX2 R167, R37 ;  /* 0x0000002500a77308 */ /* 0x000fe20000000800 */
[----:B------:R-:W-:Y:S01]  /*3c00*/  ISETP.LE.U32.AND P3, PT, R6, UR8, PT ;  /* 0x0000000806007c0c */ /* 0x000fe2000bf63070 */
[----:B------:R-:W-:Y:S01]  /*3c10*/  FFMA.FTZ R36, R36, UR7, -R133 ;  /* 0x0000000724247c23 */ /* 0x000fe20008010885 */
[----:B------:R-:W-:Y:S01]  /*3c20*/  LOP3.LUT R12, R5, UR11, R152, 0x96, !PT ;  /* 0x0000000b050c7c12 */ /* 0x000fe2000f8e9698 */
[----:B------:R-:W-:Y:S01]  /*3c30*/  @!P5 FADD.FTZ R219, -R219, -RZ ;  /* 0x800000ffdbdbd221 */ /* 0x000fe20000010100 */
[----:B------:R-:W-:Y:S01]  /*3c40*/  ISETP.LE.U32.AND P5, PT, R142, UR8, PT ;  /* 0x000000088e007c0c */ /* 0x000fe2000bfa3070 */
[----:B------:R-:W-:Y:S01]  /*3c50*/  FFMA.FTZ R39, R39, UR7, -R132 ;  /* 0x0000000727277c23 */ /* 0x000fe20008010884 */
[----:B------:R-:W-:Y:S03]  /*3c60*/  LOP3.LUT R19, R4, 0xff, RZ, 0xc0, !PT ;  /* 0x000000ff04137812 */ /* 0x000fe600078ec0ff */
[----:B------:R-:W-:Y:S01]  /*3c70*/  MUFU.EX2 R168, R36 ;  /* 0x0000002400a87308 */ /* 0x000fe20000000800 */
[----:B------:R-:W-:Y:S01]  /*3c80*/  SHF.R.U32.HI R21, RZ, 0x10, R4 ;  /* 0x00000010ff157819 */ /* 0x000fe20000011604 */
[----:B---3--:R-:W-:Y:S01]  /*3c90*/  @!P4 FADD.FTZ R211, -R211, -RZ ;  /* 0x800000ffd3d3c221 */ /* 0x008fe20000010100 */
[----:B------:R-:W-:Y:S01]  /*3ca0*/  ISETP.LE.U32.AND P4, PT, R7, UR8, PT ;  /* 0x0000000807007c0c */ /* 0x000fe2000bf83070 */
[----:B------:R-:W-:Y:S01]  /*3cb0*/  FFMA.FTZ R38, R38, UR7, -R132 ;  /* 0x0000000726267c23 */ /* 0x000fe20008010884 */
[----:B------:R-:W-:Y:S01]  /*3cc0*/  LOP3.LUT R20, R4, 0xffff, RZ, 0xc0, !PT ;  /* 0x0000ffff04147812 */ /* 0x000fe200078ec0ff */
[----:B------:R-:W-:Y:S01]  /*3cd0*/  FFMA.FTZ R41, R41, UR7, -R3 ;  /* 0x0000000729297c23 */ /* 0x000fe20008010803 */
[----:B------:R-:W-:Y:S03]  /*3ce0*/  SHF.R.U32.HI R22, RZ, 0x18, R4 ;  /* 0x00000018ff167819 */ /* 0x000fe60000011604 */
[----:B------:R-:W1:Y:S01]  /*3cf0*/  MUFU.EX2 R173, R39 ;  /* 0x0000002700ad7308 */ /* 0x000e620000000800 */
[----:B------:R-:W2:Y:S01]  /*3d00*/  LDSM.16.M88.4 R4, [R189+0x1800] ;  /* 0x00180000bd04783b */ /* 0x000ea20000000200 */
[----:B------:R-:W-:Y:S01]  /*3d10*/  SHF.R.U32.HI R8, RZ, 0x8, R151 ;  /* 0x00000008ff087819 */ /* 0x000fe20000011697 */
[----:B----4-:R-:W-:Y:S01]  /*3d20*/  @!P5 FADD.FTZ R217, -R217, -RZ ;  /* 0x800000ffd9d9d221 */ /* 0x010fe20000010100 */
[----:B------:R-:W-:Y:S01]  /*3d30*/  LOP3.LUT R11, R16, 0xff, RZ, 0xc0, !PT ;  /* 0x000000ff100b7812 */ /* 0x000fe200078ec0ff */
[----:B------:R-:W-:Y:S01]  /*3d40*/  FFMA.FTZ R40, R40, UR7, -R3 ;  /* 0x0000000728287c23 */ /* 0x000fe20008010803 */
[----:B------:R-:W-:Y:S01]  /*3d50*/  LOP3.LUT R10, R8, 0xffff, RZ, 0xc0, !PT ;  /* 0x0000ffff080a7812 */ /* 0x000fe200078ec0ff */
[----:B------:R-:W-:Y:S04]  /*3d60*/  IMAD.WIDE.U32 R8, R154, -0x326172a9, RZ ;  /* 0xcd9e8d579a087825 */ /* 0x000fe800078e00ff */
[----:B------:R-:W-:Y:S01]  /*3d70*/  @!P4 FADD.FTZ R218, -R218, -RZ ;  /* 0x800000ffdadac221 */ /* 0x000fe20000010100 */
[----:B------:R-:W-:Y:S01]  /*3d80*/  ISETP.LE.U32.AND P4, PT, R11, UR8, PT ;  /* 0x000000080b007c0c */ /* 0x000fe2000bf83070 */
[----:B------:R-:W3:Y:S01]  /*3d90*/  MUFU.EX2 R174, R38 ;  /* 0x0000002600ae7308 */ /* 0x000ee20000000800 */
[----:B------:R-:W-:Y:S01]  /*3da0*/  ISETP.LE.U32.AND P5, PT, R10, UR8, PT ;  /* 0x000000080a007c0c */ /* 0x000fe2000bfa3070 */
[--C-:B------:R-:W-:Y:S01]  /*3db0*/  FFMA.FTZ R48, R48, UR7, -R133.reuse ;  /* 0x0000000730307c23 */ /* 0x100fe20008010885 */
[----:B------:R-:W-:Y:S01]  /*3dc0*/  LOP3.LUT R10, R9, UR11, R156, 0x96, !PT ;  /* 0x0000000b090a7c12 */ /* 0x000fe2000f8e969c */
[--C-:B------:R-:W-:Y:S01]  /*3dd0*/  FFMA.FTZ R50, R50, UR7, -R132.reuse ;  /* 0x0000000732327c23 */ /* 0x100fe20008010884 */
[----:B------:R-:W-:Y:S01]  /*3de0*/  LOP3.LUT R13, R8, 0xffff, RZ, 0xc0, !PT ;  /* 0x0000ffff080d7812 */ /* 0x000fe200078ec0ff */
[----:B------:R-:W-:Y:S01]  /*3df0*/  FFMA.FTZ R51, R51, UR7, -R132 ;  /* 0x0000000733337c23 */ /* 0x000fe20008010884 */
[----:B------:R-:W-:Y:S03]  /*3e00*/  LOP3.LUT R9, R12, 0xffff, RZ, 0xc0, !PT ;  /* 0x0000ffff0c097812 */ /* 0x000fe600078ec0ff */
[----:B------:R-:W4:Y:S01]  /*3e10*/  MUFU.EX2 R183, R41 ;  /* 0x0000002900b77308 */ /* 0x000f220000000800 */
[--C-:B------:R-:W-:Y:S01]  /*3e20*/  SHF.R.U32.HI R17, RZ, 0x10, R8.reuse ;  /* 0x00000010ff117819 */ /* 0x100fe20000011608 */
[----:B------:R-:W-:Y:S01]  /*3e30*/  FFMA.FTZ R49, R49, UR7, -R133 ;  /* 0x0000000731317c23 */ /* 0x000fe20008010885 */
[----:B------:R-:W-:Y:S01]  /*3e40*/  SHF.R.U32.HI R18, RZ, 0x18, R8 ;  /* 0x00000018ff127819 */ /* 0x000fe20000011608 */
[----:B------:R-:W-:Y:S01]  /*3e50*/  IMAD.U32 R149, RZ, RZ, UR9 ;  /* 0x00000009ff957e24 */ /* 0x000fe2000f8e00ff */
[----:B------:R-:W-:Y:S01]  /*3e60*/  LOP3.LUT R14, R8, 0xff, RZ, 0xc0, !PT ;  /* 0x000000ff080e7812 */ /* 0x000fe200078ec0ff */
[----:B------:R-:W-:Y:S01]  /*3e70*/  @!P5 FADD.FTZ R171, -R171, -RZ ;  /* 0x800000ffababd221 */ /* 0x000fe20000010100 */
[----:B------:R-:W-:Y:S03]  /*3e80*/  SHF.R.U32.HI R8, RZ, 0x18, R12 ;  /* 0x00000018ff087819 */ /* 0x000fe6000001160c */
[----:B------:R-:W-:Y:S01]  /*3e90*/  MUFU.EX2 R157, R48 ;  /* 0x00000030009d7308 */ /* 0x000fe20000000800 */
[----:B------:R-:W-:Y:S01]  /*3ea0*/  SHF.R.U32.HI R9, RZ, 0x8, R9 ;  /* 0x00000008ff097819 */ /* 0x000fe20000011609 */
[----:B------:R-:W-:Y:S01]  /*3eb0*/  @!P3 FADD.FTZ R180, -R180, -RZ ;  /* 0x800000ffb4b4b221 */ /* 0x000fe20000010100 */
[----:B------:R-:W-:Y:S01]  /*3ec0*/  ISETP.LE.U32.AND P5, PT, R8, UR8, PT ;  /* 0x0000000808007c0c */ /* 0x000fe2000bfa3070 */
[--C-:B------:R-:W-:Y:S01]  /*3ed0*/  FFMA.FTZ R43, R43, UR7, -R0.reuse ;  /* 0x000000072b2b7c23 */ /* 0x100fe20008010800 */
[----:B------:R-:W-:Y:S01]  /*3ee0*/  LOP3.LUT R8, R9, 0xffff, RZ, 0xc0, !PT ;  /* 0x0000ffff09087812 */ /* 0x000fe200078ec0ff */
[--C-:B------:R-:W-:Y:S01]  /*3ef0*/  FFMA.FTZ R42, R42, UR7, -R0.reuse ;  /* 0x000000072a2a7c23 */ /* 0x100fe20008010800 */
[----:B------:R-:W-:Y:S03]  /*3f00*/  LOP3.LUT R11, R12, 0xff, RZ, 0xc0, !PT ;  /* 0x000000ff0c0b7812 */ /* 0x000fe600078ec0ff */
[----:B------:R-:W-:Y:S01]  /*3f10*/  MUFU.EX2 R166, R50 ;  /* 0x0000003200a67308 */ /* 0x000fe20000000800 */
[----:B------:R-:W-:Y:S01]  /*3f20*/  ISETP.LE.U32.AND P0, PT, R8, UR8, PT ;  /* 0x0000000808007c0c */ /* 0x000fe2000bf03070 */
[--C-:B------:R-:W-:Y:S01]  /*3f30*/  FFMA.FTZ R45, R45, UR7, -R3.reuse ;  /* 0x000000072d2d7c23 */ /* 0x100fe20008010803 */
[----:B------:R-:W-:Y:S01]  /*3f40*/  LOP3.LUT R8, R10, 0xffff, RZ, 0xc0, !PT ;  /* 0x0000ffff0a087812 */ /* 0x000fe200078ec0ff */
[----:B------:R-:W-:Y:S01]  /*3f50*/  FFMA.FTZ R44, R44, UR7, -R3 ;  /* 0x000000072c2c7c23 */ /* 0x000fe20008010803 */
[----:B------:R-:W-:Y:S01]  /*3f60*/  ISETP.LE.U32.AND P2, PT, R11, UR8, PT ;  /* 0x000000080b007c0c */ /* 0x000fe2000bf43070 */
[----:B------:R-:W-:Y:S01]  /*3f70*/  FFMA.FTZ R46, R46, UR7, -R0 ;  /* 0x000000072e2e7c23 */ /* 0x000fe20008010800 */
[-C--:B--2---:R-:W-:Y:S03]  /*3f80*/  HMMA.16816.F32.BF16 R52, R176, R4.reuse, R52 ;  /* 0x00000004b034723c */ /* 0x084fe60000041834 */
[----:B------:R-:W2:Y:S01]  /*3f90*/  MUFU.EX2 R199, R40 ;  /* 0x0000002800c77308 */ /* 0x000ea20000000800 */
[----:B------:R-:W-:Y:S01]  /*3fa0*/  SHF.R.U32.HI R12, RZ, 0x10, R12 ;  /* 0x00000010ff0c7819 */ /* 0x000fe2000001160c */
[----:B-1----:R-:W-:Y:S01]  /*3fb0*/  @!P5 FADD.FTZ R173, -R173, -RZ ;  /* 0x800000ffadadd221 */ /* 0x002fe20000010100 */
[----:B------:R-:W-:Y:S01]  /*3fc0*/  SHF.R.U32.HI R8, RZ, 0x8, R8 ;  /* 0x00000008ff087819 */ /* 0x000fe20000011608 */
[C---:B------:R-:W-:Y:S06]  /*3fd0*/  HMMA.16816.F32.BF16 R56, R136.reuse, R4, R56 ;  /* 0x000000048838723c */ /* 0x040fec0000041838 */
[----:B------:R-:W1:Y:S01]  /*3fe0*/  MUFU.EX2 R205, R43 ;  /* 0x0000002b00cd7308 */ /* 0x000e620000000800 */
[----:B------:R-:W-:Y:S01]  /*3ff0*/  LOP3.LUT R12, R12, 0xff, RZ, 0xc0, !PT ;  /* 0x000000ff0c0c7812 */ /* 0x000fe200078ec0ff */
[-C--:B------:R-:W-:Y:S03]  /*4000*/  HMMA.16816.F32.BF16 R60, R136, R6.reuse, R60 ;  /* 0x00000006883c723c */ /* 0x080fe6000004183c */
[----:B------:R-:W-:Y:S02]  /*4010*/  ISETP.LE.U32.AND P3, PT, R12, UR8, PT ;  /* 0x000000080c007c0c */ /* 0x000fe4000bf63070 */
[----:B------:R-:W-:Y:S01]  /*4020*/  LOP3.LUT R8, R8, 0xffff, RZ, 0xc0, !PT ;  /* 0x0000ffff08087812 */ /* 0x000fe200078ec0ff */
[----:B------:R-:W-:Y:S02]  /*4030*/  HMMA.16816.F32.BF16 R64, R176, R6, R64 ;  /* 0x00000006b040723c */ /* 0x000fe40000041840 */
[----:B------:R-:W1:Y:S03]  /*4040*/  MUFU.EX2 R206, R42 ;  /* 0x0000002a00ce7308 */ /* 0x000e660000000800 */
[----:B------:R-:W-:Y:S01]  /*4050*/  @!P0 FADD.FTZ R167, -R167, -RZ ;  /* 0x800000ffa7a78221 */ /* 0x000fe20000010100 */
[----:B------:R-:W-:Y:S01]  /*4060*/  LOP3.LUT R9, R10, 0xff, RZ, 0xc0, !PT ;  /* 0x000000ff0a097812 */ /* 0x000fe200078ec0ff */
[----:B------:R-:W-:Y:S01]  /*4070*/  @!P2 FADD.FTZ R168, -R168, -RZ ;  /* 0x800000ffa8a8a221 */ /* 0x000fe20000010100 */
[----:B------:R-:W-:Y:S04]  /*4080*/  ISETP.LE.U32.AND P0, PT, R8, UR8, PT ;  /* 0x0000000808007c0c */ /* 0x000fe8000bf03070 */
[----:B------:R-:W1:Y:S01]  /*4090*/  MUFU.EX2 R181, R45 ;  /* 0x0000002d00b57308 */ /* 0x000e620000000800 */
[----:B------:R-:W-:Y:S01]  /*40a0*/  ISETP.LE.U32.AND P2, PT, R9, UR8, PT ;  /* 0x0000000809007c0c */ /* 0x000fe2000bf43070 */
[----:B---3--:R-:W-:Y:S01]  /*40b0*/  @!P3 FADD.FTZ R174, -R174, -RZ ;  /* 0x800000ffaeaeb221 */ /* 0x008fe20000010100 */
[----:B------:R-:W-:Y:S01]  /*40c0*/  SHF.R.U32.HI R11, RZ, 0x10, R10 ;  /* 0x00000010ff0b7819 */ /* 0x000fe2000001160a */
[----:B------:R-:W-:Y:S01]  /*40d0*/  FFMA.FTZ R47, R47, UR7, -R0 ;  /* 0x000000072f2f7c23 */ /* 0x000fe20008010800 */
[----:B------:R-:W-:Y:S01]  /*40e0*/  SHF.R.U32.HI R10, RZ, 0x18, R10 ;  /* 0x00000018ff0a7819 */ /* 0x000fe2000001160a */
[----:B------:R-:W-:Y:S01]  /*40f0*/  FFMA.FTZ R52, R52, UR7, -R133 ;  /* 0x0000000734347c23 */ /* 0x000fe20008010885 */
[----:B------:R-:W-:Y:S03]  /*4100*/  SHF.R.U32.HI R8, RZ, 0x8, R13 ;  /* 0x00000008ff087819 */ /* 0x000fe6000001160d */
[----:B------:R-:W3:Y:S01]  /*4110*/  MUFU.EX2 R182, R44 ;  /* 0x0000002c00b67308 */ /* 0x000ee20000000800 */
[----:B------:R-:W-:Y:S01]  /*4120*/  LOP3.LUT R9, R11, 0xff, RZ, 0xc0, !PT ;  /* 0x000000ff0b097812 */ /* 0x000fe200078ec0ff */
[----:B------:R-:W-:Y:S01]  /*4130*/  FFMA.FTZ R56, R56, UR7, -R3 ;  /* 0x0000000738387c23 */ /* 0x000fe20008010803 */
[----:B------:R-:W-:Y:S01]  /*4140*/  ISETP.LE.U32.AND P5, PT, R10, UR8, PT ;  /* 0x000000080a007c0c */ /* 0x000fe2000bfa3070 */
[----:B----4-:R-:W-:Y:S01]  /*4150*/  @!P0 FADD.FTZ R183, -R183, -RZ ;  /* 0x800000ffb7b78221 */ /* 0x010fe20000010100 */
[----:B------:R-:W-:Y:S01]  /*4160*/  LOP3.LUT R4, R8, 0xffff, RZ, 0xc0, !PT ;  /* 0x0000ffff08047812 */ /* 0x000fe200078ec0ff */
[----:B--2---:R-:W-:Y:S01]  /*4170*/  @!P2 FADD.FTZ R199, -R199, -RZ ;  /* 0x800000ffc7c7a221 */ /* 0x004fe20000010100 */
[----:B------:R-:W-:Y:S03]  /*4180*/  ISETP.LE.U32.AND P3, PT, R9, UR8, PT ;  /* 0x0000000809007c0c */ /* 0x000fe6000bf63070 */
[----:B------:R-:W2:Y:S01]  /*4190*/  MUFU.EX2 R202, R46 ;  /* 0x0000002e00ca7308 */ /* 0x000ea20000000800 */
[----:B------:R-:W-:Y:S01]  /*41a0*/  ISETP.LE.U32.AND P0, PT, R4, UR8, PT ;  /* 0x0000000804007c0c */ /* 0x000fe2000bf03070 */
[--C-:B------:R-:W-:Y:S01]  /*41b0*/  FFMA.FTZ R64, R64, UR7, -R133.reuse ;  /* 0x0000000740407c23 */ /* 0x100fe20008010885 */
[----:B------:R-:W-:Y:S01]  /*41c0*/  ISETP.LE.U32.AND P2, PT, R14, UR8, PT ;  /* 0x000000080e007c0c */ /* 0x000fe2000bf43070 */
[--C-:B------:R-:W-:Y:S01]  /*41d0*/  FFMA.FTZ R66, R66, UR7, -R132.reuse ;  /* 0x0000000742427c23 */ /* 0x100fe20008010884 */
[----:B------:R-:W-:Y:S01]  /*41e0*/  LOP3.LUT R4, R17, 0xff, RZ, 0xc0, !PT ;  /* 0x000000ff11047812 */ /* 0x000fe200078ec0ff */
[----:B------:R-:W-:Y:S01]  /*41f0*/  FFMA.FTZ R54, R54, UR7, -R132 ;  /* 0x0000000736367c23 */ /* 0x000fe20008010884 */
[----:B------:R-:W-:Y:S01]  /*4200*/  SHF.R.U32.HI R5, RZ, 0x8, R20 ;  /* 0x00000008ff057819 */ /* 0x000fe20000011614 */
[----:B-1----:R-:W-:Y:S01]  /*4210*/  @!P5 FADD.FTZ R205, -R205, -RZ ;  /* 0x800000ffcdcdd221 */ /* 0x002fe20000010100 */
[----:B------:R-:W-:Y:S01]  /*4220*/  ISETP.LE.U32.AND P5, PT, R4, UR8, PT ;  /* 0x0000000804007c0c */ /* 0x000fe2000bfa3070 */
[----:B------:R-:W1:Y:S01]  /*4230*/  MUFU.EX2 R201, R47 ;  /* 0x0000002f00c97308 */ /* 0x000e620000000800 */
[----:B------:R-:W-:Y:S01]  /*4240*/  LOP3.LUT R4, R21, 0xff, RZ, 0xc0, !PT ;  /* 0x000000ff15047812 */ /* 0x000fe200078ec0ff */
[----:B------:R-:W-:Y:S01]  /*4250*/  @!P3 FADD.FTZ R206, -R206, -RZ ;  /* 0x800000ffceceb221 */ /* 0x000fe20000010100 */
[----:B------:R-:W-:Y:S01]  /*4260*/  ISETP.LE.U32.AND P3, PT, R19, UR8, PT ;  /* 0x0000000813007c0c */ /* 0x000fe2000bf63070 */
[----:B------:R-:W-:Y:S01]  /*4270*/  @!P0 FADD.FTZ R181, -R181, -RZ ;  /* 0x800000ffb5b58221 */ /* 0x000fe20000010100 */
[----:B------:R-:W-:Y:S01]  /*4280*/  ISETP.LE.U32.AND P0, PT, R4, UR8, PT ;  /* 0x0000000804007c0c */ /* 0x000fe2000bf03070 */
[----:B---3--:R-:W-:Y:S01]  /*4290*/  @!P2 FADD.FTZ R182, -R182, -RZ ;  /* 0x800000ffb6b6a221 */ /* 0x008fe20000010100 */
[----:B------:R-:W-:Y:S03]  /*42a0*/  LOP3.LUT R4, R16, 0xffff, RZ, 0xc0, !PT ;  /* 0x0000ffff10047812 */ /* 0x000fe600078ec0ff */
[----:B------:R-:W3:Y:S01]  /*42b0*/  MUFU.EX2 R152, R52 ;  /* 0x0000003400987308 */ /* 0x000ee20000000800 */
[----:B------:R-:W-:Y:S01]  /*42c0*/  ISETP.LE.U32.AND P2, PT, R18, UR8, PT ;  /* 0x0000000812007c0c */ /* 0x000fe2000bf43070 */
[----:B------:R-:W-:Y:S01]  /*42d0*/  FFMA.FTZ R55, R55, UR7, -R132 ;  /* 0x0000000737377c23 */ /* 0x000fe20008010884 */
[----:B------:R-:W-:Y:S01]  /*42e0*/  LOP3.LUT R5, R5, 0xffff, RZ, 0xc0, !PT ;  /* 0x0000ffff05057812 */ /* 0x000fe200078ec0ff */
[----:B--2---:R-:W-:Y:S01]  /*42f0*/  @!P5 FADD.FTZ R202, -R202, -RZ ;  /* 0x800000ffcacad221 */ /* 0x004fe20000010100 */
[----:B------:R-:W-:Y:S01]  /*4300*/  SHF.R.U32.HI R4, RZ, 0x8, R4 ;  /* 0x00000008ff047819 */ /* 0x000fe20000011604 */
[--C-:B------:R-:W-:Y:S01]  /*4310*/  FFMA.FTZ R53, R53, UR7, -R133.reuse ;  /* 0x0000000735357c23 */ /* 0x100fe20008010885 */
[----:B------:R-:W-:Y:S01]  /*4320*/  ISETP.LE.U32.AND P5, PT, R5, UR8, PT ;  /* 0x0000000805007c0c */ /* 0x000fe2000bfa3070 */
[----:B------:R-:W-:Y:S01]  /*4330*/  @!P3 FADD.FTZ R157, -R157, -RZ ;  /* 0x800000ff9d9db221 */ /* 0x000fe20000010100 */
[----:B------:R-:W-:Y:S01]  /*4340*/  LOP3.LUT R4, R4, 0xffff, RZ, 0xc0, !PT ;  /* 0x0000ffff04047812 */ /* 0x000fe200078ec0ff */
[----:B------:R-:W2:Y:S01]  /*4350*/  MUFU.EX2 R164, R51 ;  /* 0x0000003300a47308 */ /* 0x000ea20000000800 */
[----:B------:R-:W-:Y:S01]  /*4360*/  SHF.R.U32.HI R5, RZ, 0x10, R16 ;  /* 0x00000010ff057819 */ /* 0x000fe20000011610 */
[----:B------:R-:W-:Y:S01]  /*4370*/  @!P0 FADD.FTZ R166, -R166, -RZ ;  /* 0x800000ffa6a68221 */ /* 0x000fe20000010100 */
[----:B------:R-:W-:Y:S01]  /*4380*/  ISETP.LE.U32.AND P3, PT, R4, UR8, PT ;  /* 0x0000000804007c0c */ /* 0x000fe2000bf63070 */
[----:B-1----:R-:W-:Y:S01]  /*4390*/  @!P2 FADD.FTZ R201, -R201, -RZ ;  /* 0x800000ffc9c9a221 */ /* 0x002fe20000010100 */
[----:B------:R-:W-:Y:S01]  /*43a0*/  LOP3.LUT R4, R5, 0xff, RZ, 0xc0, !PT ;  /* 0x000000ff05047812 */ /* 0x000fe200078ec0ff */
[----:B------:R-:W-:Y:S01]  /*43b0*/  FFMA.FTZ R133, R65, UR7, -R133 ;  /* 0x0000000741857c23 */ /* 0x000fe20008010885 */
[----:B------:R-:W-:Y:S03]  /*43c0*/  ISETP.LE.U32.AND P2, PT, R22, UR8, PT ;  /* 0x0000000816007c0c */ /* 0x000fe6000bf43070 */
[----:B------:R-:W1:Y:S01]  /*43d0*/  MUFU.EX2 R165, R56 ;  /* 0x0000003800a57308 */ /* 0x000e620000000800 */
[----:B------:R-:W-:Y:S01]  /*43e0*/  ISETP.LE.U32.AND P0, PT, R4, UR8, PT ;  /* 0x0000000804007c0c */ /* 0x000fe2000bf03070 */
[----:B---3--:R-:W-:Y:S01]  /*43f0*/  @!P4 FADD.FTZ R152, -R152, -RZ ;  /* 0x800000ff9898c221 */ /* 0x008fe20000010100 */
[----:B------:R-:W-:Y:S01]  /*4400*/  LOP3.LUT R4, R15, 0xff, RZ, 0xc0, !PT ;  /* 0x000000ff0f047812 */ /* 0x000fe200078ec0ff */
[----:B------:R-:W-:Y:S01]  /*4410*/  FFMA.FTZ R132, R67, UR7, -R132 ;  /* 0x0000000743847c23 */ /* 0x000fe20008010884 */
[----:B------:R-:W-:Y:S01]  /*4420*/  LOP3.LUT R5, R147, 0xff, RZ, 0xc0, !PT ;  /* 0x000000ff93057812 */ /* 0x000fe200078ec0ff */
[----:B------:R-:W-:Y:S01]  /*4430*/  @!P6 FADD.FTZ R220, -R220, -RZ ;  /* 0x800000ffdcdce221 */ /* 0x000fe20000010100 */
[----:B------:R-:W-:Y:S03]  /*4440*/  ISETP.LE.U32.AND P4, PT, R4, UR8, PT ;  /* 0x0000000804007c0c */ /* 0x000fe6000bf83070 */
[----:B------:R-:W3:Y:S01]  /*4450*/  MUFU.EX2 R155, R49 ;  /* 0x00000031009b7308 */ /* 0x000ee20000000800 */
[----:B------:R-:W-:Y:S01]  /*4460*/  SHF.R.U32.HI R4, RZ, 0x8, R162 ;  /* 0x00000008ff047819 */ /* 0x000fe200000116a2 */
[--C-:B------:R-:W-:Y:S01]  /*4470*/  FFMA.FTZ R60, R60, UR7, -R3.reuse ;  /* 0x000000073c3c7c23 */ /* 0x100fe20008010803 */
[----:B------:R-:W-:Y:S01]  /*4480*/  SHF.R.U32.HI R16, RZ, 0x18, R16 ;  /* 0x00000018ff107819 */ /* 0x000fe20000011610 */
[----:B--2---:R-:W-:Y:S01]  /*4490*/  @!P2 FADD.FTZ R164, -R164, -RZ ;  /* 0x800000ffa4a4a221 */ /* 0x004fe20000010100 */
[----:B------:R-:W-:Y:S01]  /*44a0*/  ISETP.LE.U32.AND P2, PT, R5, UR8, PT ;  /* 0x0000000805007c0c */ /* 0x000fe2000bf43070 */
[----:B------:R-:W-:Y:S01]  /*44b0*/  FFMA.FTZ R57, R57, UR7, -R3 ;  /* 0x0000000739397c23 */ /* 0x000fe20008010803 */
[----:B------:R-:W-:Y:S03]  /*44c0*/  LOP3.LUT R5, R4, 0xffff, RZ, 0xc0, !PT ;  /* 0x0000ffff04057812 */ /* 0x000fe600078ec0ff */
[----:B------:R-:W2:Y:S01]  /*44d0*/  MUFU.EX2 R150, R64 ;  /* 0x0000004000967308 */ /* 0x000ea20000000800 */
[----:B------:R-:W-:Y:S01]  /*44e0*/  SHF.R.U32.HI R4, RZ, 0x18, R15 ;  /* 0x00000018ff047819 */ /* 0x000fe2000001160f */
[----:B------:R-:W-:Y:S01]  /*44f0*/  FFMA.FTZ R3, R61, UR7, -R3 ;  /* 0x000000073d037c23 */ /* 0x000fe20008010803 */
[----:B------:R-:W-:Y:S01]  /*4500*/  SHF.R.U32.HI R7, RZ, 0x8, R158 ;  /* 0x00000008ff077819 */ /* 0x000fe2000001169e */
[----:B-1----:R-:W-:Y:S01]  /*4510*/  @!P4 FADD.FTZ R165, -R165, -RZ ;  /* 0x800000ffa5a5c221 */ /* 0x002fe20000010100 */
[----:B------:R-:W-:Y:S01]  /*4520*/  ISETP.LE.U32.AND P4, PT, R4, UR8, PT ;  /* 0x0000000804007c0c */ /* 0x000fe2000bf83070 */
[--C-:B------:R-:W-:Y:S01]  /*4530*/  FFMA.FTZ R62, R62, UR7, -R0.reuse ;  /* 0x000000073e3e7c23 */ /* 0x100fe20008010800 */
[----:B------:R-:W-:Y:S03]  /*4540*/  LOP3.LUT R4, R161, 0xff, RZ, 0xc0, !PT ;  /* 0x000000ffa1047812 */ /* 0x000fe600078ec0ff */
[----:B------:R-:W1:Y:S01]  /*4550*/  MUFU.EX2 R154, R66 ;  /* 0x00000042009a7308 */ /* 0x000e620000000800 */
[----:B---3--:R-:W-:Y:S01]  /*4560*/  @!P5 FADD.FTZ R155, -R155, -RZ ;  /* 0x800000ff9b9bd221 */ /* 0x008fe20000010100 */
[----:B------:R-:W-:Y:S01]  /*4570*/  ISETP.LE.U32.AND P5, PT, R16, UR8, PT ;  /* 0x0000000810007c0c */ /* 0x000fe2000bfa3070 */
[--C-:B------:R-:W-:Y:S01]  /*4580*/  FFMA.FTZ R58, R58, UR7, -R0.reuse ;  /* 0x000000073a3a7c23 */ /* 0x100fe20008010800 */
[----:B------:R-:W-:Y:S01]  /*4590*/  ISETP.LE.U32.AND P6, PT, R145, UR8, PT ;  /* 0x0000000891007c0c */ /* 0x000fe2000bfc3070 */
[--C-:B------:R-:W-:Y:S01]  /*45a0*/  FFMA.FTZ R59, R59, UR7, -R0.reuse ;  /* 0x000000073b3b7c23 */ /* 0x100fe20008010800 */
[----:B------:R-:W-:Y:S01]  /*45b0*/  LOP3.LUT R6, R15, 0xffff, RZ, 0xc0, !PT ;  /* 0x0000ffff0f067812 */ /* 0x000fe200078ec0ff */
[----:B------:R-:W-:Y:S03]  /*45c0*/  FFMA.FTZ R0, R63, UR7, -R0 ;  /* 0x000000073f007c23 */ /* 0x000fe60008010800 */
[----:B------:R-:W3:Y:S01]  /*45d0*/  MUFU.EX2 R160, R54 ;  /* 0x0000003600a07308 */ /* 0x000ee20000000800 */
[----:B--2---:R-:W-:Y:S01]  /*45e0*/  @!P1 FADD.FTZ R150, -R150, -RZ ;  /* 0x800000ff96969221 */ /* 0x004fe20000010100 */
[----:B------:R-:W-:Y:S02]  /*45f0*/  ISETP.LE.U32.AND P1, PT, R4, UR8, PT ;  /* 0x0000000804007c0c */ /* 0x000fe4000bf23070 */
[----:B------:R-:W-:Y:S02]  /*4600*/  LOP3.LUT R4, R7, 0xffff, RZ, 0xc0, !PT ;  /* 0x0000ffff07047812 */ /* 0x000fe400078ec0ff */
[----:B------:R-:W-:Y:S04]  /*4610*/  SHF.R.U32.HI R6, RZ, 0x8, R6 ;  /* 0x00000008ff067819 */ /* 0x000fe80000011606 */
[----:B------:R-:W2:Y:S01]  /*4620*/  MUFU.EX2 R159, R55 ;  /* 0x00000037009f7308 */ /* 0x000ea20000000800 */
[----:B-1----:R-:W-:Y:S01]  /*4630*/  @!P2 FADD.FTZ R154, -R154, -RZ ;  /* 0x800000ff9a9aa221 */ /* 0x002fe20000010100 */
[----:B------:R-:W-:Y:S02]  /*4640*/  ISETP.LE.U32.AND P2, PT, R4, UR8, PT ;  /* 0x0000000804007c0c */ /* 0x000fe4000bf43070 */
[----:B------:R-:W-:Y:S02]  /*4650*/  F2FP.RELU.BF16.F32.PACK_AB R4, R207, R208 ;  /* 0x000000d0cf04723e */ /* 0x000fe400000018ff */
[----:B------:R-:W-:Y:S04]  /*4660*/  F2FP.RELU.BF16.F32.PACK_AB R7, R225, R227 ;  /* 0x000000e3e107723e */ /* 0x000fe800000018ff */
[----:B------:R-:W1:Y:S01]  /*4670*/  MUFU.EX2 R147, R133 ;  /* 0x0000008500937308 */ /* 0x000e620000000800 */
[----:B---3--:R-:W-:Y:S01]  /*4680*/  @!P0 FADD.FTZ R160, -R160, -RZ ;  /* 0x800000ffa0a08221 */ /* 0x008fe20000010100 */
[----:B------:R3:W-:Y:S01]  /*4690*/  STS [R231+0x1c000], R4 ;  /* 0x01c00004e7007388 */ /* 0x0007e20000000800 */
[----:B------:R-:W-:Y:S07]  /*46a0*/  ISETP.LE.U32.AND P0, PT, R153, UR8, PT ;  /* 0x0000000899007c0c */ /* 0x000fee000bf03070 */
[----:B------:R-:W4:Y:S01]  /*46b0*/  MUFU.EX2 R153, R132 ;  /* 0x0000008400997308 */ /* 0x000f220000000800 */
[----:B--2---:R-:W-:Y:S01]  /*46c0*/  @!P5 FADD.FTZ R159, -R159, -RZ ;  /* 0x800000ff9f9fd221 */ /* 0x004fe20000010100 */
[----:B------:R-:W-:Y:S02]  /*46d0*/  ISETP.LE.U32.AND P5, PT, R5, UR8, PT ;  /* 0x0000000805007c0c */ /* 0x000fe4000bfa3070 */
[----:B------:R-:W-:Y:S04]  /*46e0*/  SHF.R.U32.HI R5, RZ, 0x10, R15 ;  /* 0x00000010ff057819 */ /* 0x000fe8000001160f */
[----:B------:R-:W-:Y:S02]  /*46f0*/  LOP3.LUT R5, R5, 0xff, RZ, 0xc0, !PT ;  /* 0x000000ff05057812 */ /* 0x000fe400078ec0ff */
[----:B------:R2:W2:Y:S05]  /*4700*/  MUFU.EX2 R156, R3 ;  /* 0x00000003009c7308 */ /* 0x0004aa0000000800 */
[----:B-1----:R-:W-:Y:S01]  /*4710*/  @!P5 FADD.FTZ R147, -R147, -RZ ;  /* 0x800000ff9393d221 */ /* 0x002fe20000010100 */
[----:B------:R-:W-:Y:S01]  /*4720*/  ISETP.LE.U32.AND P5, PT, R5, UR8, PT ;  /* 0x0000000805007c0c */ /* 0x000fe2000bfa3070 */
[----:B----4-:R-:W-:Y:S01]  /*4730*/  @!P6 FADD.FTZ R153, -R153, -RZ ;  /* 0x800000ff9999e221 */ /* 0x010fe20000010100 */
[----:B------:R-:W-:Y:S02]  /*4740*/  LOP3.LUT R5, R6, 0xffff, RZ, 0xc0, !PT ;  /* 0x0000ffff06057812 */ /* 0x000fe400078ec0ff */
[----:B------:R-:W1:Y:S01]  /*4750*/  MUFU.EX2 R151, R53 ;  /* 0x0000003500977308 */ /* 0x000e620000000800 */
[----:B------:R-:W-:Y:S02]  /*4760*/  F2FP.RELU.BF16.F32.PACK_AB R6, R221, R222 ;  /* 0x000000dedd06723e */ /* 0x000fe400000018ff */
[----:B------:R-:W-:Y:S02]  /*4770*/  ISETP.LE.U32.AND P6, PT, R5, UR8, PT ;  /* 0x0000000805007c0c */ /* 0x000fe4000bfc3070 */
[----:B------:R-:W-:Y:S01]  /*4780*/  F2FP.RELU.BF16.F32.PACK_AB R5, R203, R204 ;  /* 0x000000cccb05723e */ /* 0x000fe200000018ff */
[----:B------:R4:W-:Y:S01]  /*4790*/  STS [R231+0x1c400], R6 ;  /* 0x01c40006e7007388 */ /* 0x0009e20000000800 */
[----:B---3--:R-:W-:Y:S03]  /*47a0*/  F2FP.RELU.BF16.F32.PACK_AB R4, R213, R214 ;  /* 0x000000d6d504723e */ /* 0x008fe600000018ff */
[----:B------:R3:W3:Y:S01]  /*47b0*/  MUFU.EX2 R162, R0 ;  /* 0x0000000000a27308 */ /* 0x0006e20000000800 */
[----:B--2---:R-:W-:Y:S01]  /*47c0*/  F2FP.RELU.BF16.F32.PACK_AB R3, R164, R166 ;  /* 0x000000a6a403723e */ /* 0x004fe200000018ff */
[----:B------:R2:W-:Y:S01]  /*47d0*/  STS [R234+0x1c000], R5 ;  /* 0x01c00005ea007388 */ /* 0x0005e20000000800 */
[----:B------:R-:W-:Y:S01]  /*47e0*/  @!P2 FADD.FTZ R156, -R156, -RZ ;  /* 0x800000ff9c9ca221 */ /* 0x000fe20000010100 */
[----:B------:R-:W-:Y:S02]  /*47f0*/  FSETP.GE.FTZ.AND P2, PT, R203, RZ, PT ;  /* 0x000000ffcb00720b */ /* 0x000fe40003f56000 */
[----:B------:R2:W-:Y:S04]  /*4800*/  STS [R234+0x1c400], R4 ;  /* 0x01c40004ea007388 */ /* 0x0005e80000000800 */
[----:B------:R-:W2:Y:S01]  /*4810*/  MUFU.EX2 R161, R57 ;  /* 0x0000003900a17308 */ /* 0x000ea20000000800 */
[----:B-1----:R-:W-:Y:S01]  /*4820*/  @!P3 FADD.FTZ R151, -R151, -RZ ;  /* 0x800000ff9797b221 */ /* 0x002fe20000010100 */
[----:B------:R1:W-:Y:S01]  /*4830*/  STS [R231+0x1e000], R7 ;  /* 0x01e00007e7007388 */ /* 0x0003e20000000800 */
[----:B------:R-:W-:Y:S07]  /*4840*/  ISETP.LE.U32.AND P3, PT, R141, UR8, PT ;  /* 0x000000088d007c0c */ /* 0x000fee000bf63070 */
[----:B------:R-:W1:Y:S01]  /*4850*/  MUFU.EX2 R170, R58 ;  /* 0x0000003a00aa7308 */ /* 0x000e620000000800 */
[----:B---3--:R-:W-:Y:S01]  /*4860*/  F2FP.RELU.BF16.F32.PACK_AB R0, R147, R150 ;  /* 0x000000969300723e */ /* 0x008fe200000018ff */
[----:B------:R-:W-:Y:S01]  /*4870*/  @!P0 FADD.FTZ R162, -R162, -RZ ;  /* 0x800000ffa2a28221 */ /* 0x000fe20000010100 */
[C---:B------:R-:W-:Y:S02]  /*4880*/  LEA R148, P0, R252.reuse, R148, 0x2 ;  /* 0x00000094fc947211 */ /* 0x040fe400078010ff */
[----:B----4-:R-:W-:Y:S05]  /*4890*/  F2FP.RELU.BF16.F32.PACK_AB R6, R229, R230 ;  /* 0x000000e6e506723e */ /* 0x010fea00000018ff */
[----:B------:R-:W3:Y:S01]  /*48a0*/  MUFU.EX2 R169, R59 ;  /* 0x0000003b00a97308 */ /* 0x000ee20000000800 */
[----:B--2---:R-:W-:Y:S01]  /*48b0*/  @!P6 FADD.FTZ R161, -R161, -RZ ;  /* 0x800000ffa1a1e221 */ /* 0x004fe20000010100 */
[----:B------:R-:W-:Y:S02]  /*48c0*/  LEA.HI.X.SX32 R149, R252, R149, 0x2, P0 ;  /* 0x00000095fc957211 */ /* 0x000fe400000f16ff */
[----:B------:R-:W-:Y:S01]  /*48d0*/  F2FP.RELU.BF16.F32.PACK_AB R5, R223, R224 ;  /* 0x000000e0df05723e */ /* 0x000fe200000018ff */
[----:B------:R2:W-:Y:S01]  /*48e0*/  STS [R231+0x1e400], R6 ;  /* 0x01e40006e7007388 */ /* 0x0005e20000000800 */
[----:B------:R-:W-:Y:S02]  /*48f0*/  FSETP.GE.FTZ.AND P0, PT, R208, RZ, PT ;  /* 0x000000ffd000720b */ /* 0x000fe40003f16000 */
[----:B------:R-:W-:Y:S01]  /*4900*/  F2FP.RELU.BF16.F32.PACK_AB R4, R226, R228 ;  /* 0x000000e4e204723e */ /* 0x000fe200000018ff */
[----:B------:R4:W-:Y:S01]  /*4910*/  STS [R234+0x1e000], R5 ;  /* 0x01e00005ea007388 */ /* 0x0009e20000000800 */
[----:B------:R-:W2:Y:S01]  /*4920*/  MUFU.EX2 R158, R60 ;  /* 0x0000003c009e7308 */ /* 0x000ea20000000800 */
[----:B-1----:R-:W-:Y:S01]  /*4930*/  F2FP.RELU.BF16.F32.PACK_AB R7, R198, R200 ;  /* 0x000000c8c607723e */ /* 0x002fe200000018ff */
[----:B------:R-:W-:Y:S01]  /*4940*/  @!P5 FADD.FTZ R170, -R170, -RZ ;  /* 0x800000ffaaaad221 */ /* 0x000fe20000010100 */
[----:B------:R1:W-:Y:S04]  /*4950*/  STS [R234+0x1e400], R4 ;  /* 0x01e40004ea007388 */ /* 0x0003e80000000800 */
[----:B------:R1:W-:Y:S03]  /*4960*/  STS [R238+0x1c000], R7 ;  /* 0x01c00007ee007388 */ /* 0x0003e60000000800 */
[----:B------:R-:W1:Y:S01]  /*4970*/  MUFU.EX2 R163, R62 ;  /* 0x0000003e00a37308 */ /* 0x000e620000000800 */
[----:B---3--:R-:W-:Y:S01]  /*4980*/  @!P4 FADD.FTZ R169, -R169, -RZ ;  /* 0x800000ffa9a9c221 */ /* 0x008fe20000010100 */
[----:B------:R-:W-:Y:S01]  /*4990*/  FSETP.GE.FTZ.AND P4, PT, R157, RZ, PT ;  /* 0x000000ff9d00720b */ /* 0x000fe20003f96000 */
[----:B------:R-:W3:Y:S01]  /*49a0*/  LDG.E R144, desc[UR30][R148.64] ;  /* 0x0000001e94907981 */ /* 0x000ee2000c1e1900 */
[----:B--2---:R-:W-:Y:S01]  /*49b0*/  @!P3 FADD.FTZ R158, -R158, -RZ ;  /* 0x800000ff9e9eb221 */ /* 0x004fe20000010100 */
[----:B------:R-:W-:Y:S02]  /*49c0*/  FSETP.GE.FTZ.AND P3, PT, R204, RZ, PT ;  /* 0x000000ffcc00720b */ /* 0x000fe40003f76000 */
[----:B------:R-:W-:Y:S02]  /*49d0*/  F2FP.RELU.BF16.F32.PACK_AB R6, R209, R210 ;  /* 0x000000d2d106723e */ /* 0x000fe400000018ff */
[----:B----4-:R-:W-:Y:S03]  /*49e0*/  F2FP.RELU.BF16.F32.PACK_AB R5, R171, R172 ;  /* 0x000000acab05723e */ /* 0x010fe600000018ff */
[----:B------:R2:W-:Y:S01]  /*49f0*/  STS [R238+0x1c400], R6 ;  /* 0x01c40006ee007388 */ /* 0x0005e20000000800 */
[----:B-1----:R-:W-:Y:S01]  /*4a00*/  @!P1 FADD.FTZ R163, -R163, -RZ ;  /* 0x800000ffa3a39221 */ /* 0x002fe20000010100 */
[----:B------:R-:W-:Y:S02]  /*4a10*/  FSETP.GE.FTZ.AND P1, PT, R200, RZ, PT ;  /* 0x000000ffc800720b */ /* 0x000fe40003f36000 */
[----:B------:R-:W-:Y:S01]  /*4a20*/  F2FP.RELU.BF16.F32.PACK_AB R4, R175, R180 ;  /* 0x000000b4af04723e */ /* 0x000fe200000018ff */
[----:B------:R1:W-:Y:S01]  /*4a30*/  STS [R237+0x1c000], R5 ;  /* 0x01c00005ed007388 */ /* 0x0003e20000000800 */
[----:B------:R-:W-:Y:S03]  /*4a40*/  F2FP.RELU.BF16.F32.PACK_AB R7, R173, R174 ;  /* 0x000000aead07723e */ /* 0x000fe600000018ff */
[----:B------:R4:W-:Y:S01]  /*4a50*/  STS [R237+0x1c400], R4 ;  /* 0x01c40004ed007388 */ /* 0x0009e20000000800 */
[----:B--2---:R-:W-:Y:S02]  /*4a60*/  F2FP.RELU.BF16.F32.PACK_AB R6, R215, R216 ;  /* 0x000000d8d706723e */ /* 0x004fe400000018ff */
[----:B-1----:R-:W-:Y:S03]  /*4a70*/  F2FP.RELU.BF16.F32.PACK_AB R5, R219, R220 ;  /* 0x000000dcdb05723e */ /* 0x002fe600000018ff */
[----:B------:R1:W-:Y:S01]  /*4a80*/  STS [R238+0x1e000], R6 ;  /* 0x01e00006ee007388 */ /* 0x0003e20000000800 */
[----:B----4-:R-:W-:Y:S03]  /*4a90*/  F2FP.RELU.BF16.F32.PACK_AB R4, R211, R212 ;  /* 0x000000d4d304723e */ /* 0x010fe600000018ff */
[----:B------:R2:W-:Y:S04]  /*4aa0*/  STS [R238+0x1e400], R5 ;  /* 0x01e40005ee007388 */ /* 0x0005e80000000800 */
[----:B------:R4:W-:Y:S01]  /*4ab0*/  STS [R237+0x1e000], R4 ;  /* 0x01e00004ed007388 */ /* 0x0009e20000000800 */
[----:B-1----:R-:W-:Y:S02]  /*4ac0*/  F2FP.RELU.BF16.F32.PACK_AB R6, R217, R218 ;  /* 0x000000dad906723e */ /* 0x002fe400000018ff */
[----:B--2---:R-:W-:Y:S03]  /*4ad0*/  F2FP.RELU.BF16.F32.PACK_AB R5, R205, R206 ;  /* 0x000000cecd05723e */ /* 0x004fe600000018ff */
[----:B------:R1:W-:Y:S01]  /*4ae0*/  STS [R237+0x1e400], R6 ;  /* 0x01e40006ed007388 */ /* 0x0003e20000000800 */
[----:B----4-:R-:W-:Y:S03]  /*4af0*/  F2FP.RELU.BF16.F32.PACK_AB R4, R167, R168 ;  /* 0x000000a8a704723e */ /* 0x010fe600000018ff */
[----:B------:R-:W-:Y:S04]  /*4b00*/  STS [R232+0x1c400], R7 ;  /* 0x01c40007e8007388 */ /* 0x000fe80000000800 */
[----:B------:R2:W-:Y:S04]  /*4b10*/  STS [R232+0x1c000], R4 ;  /* 0x01c00004e8007388 */ /* 0x0005e80000000800 */
[----:B------:R4:W-:Y:S01]  /*4b20*/  STS [R233+0x1c400], R3 ;  /* 0x01c40003e9007388 */ /* 0x0009e20000000800 */
[----:B-1----:R-:W-:Y:S02]  /*4b30*/  F2FP.RELU.BF16.F32.PACK_AB R6, R183, R199 ;  /* 0x000000c7b706723e */ /* 0x002fe400000018ff */
[----:B--2---:R-:W-:Y:S02]  /*4b40*/  F2FP.RELU.BF16.F32.PACK_AB R4, R155, R157 ;  /* 0x0000009d9b04723e */ /* 0x004fe400000018ff */
[----:B----4-:R-:W-:Y:S03]  /*4b50*/  F2FP.RELU.BF16.F32.PACK_AB R3, R159, R160 ;  /* 0x000000a09f03723e */ /* 0x010fe600000018ff */
[----:B------:R1:W-:Y:S04]  /*4b60*/  STS [R233+0x1c000], R4 ;  /* 0x01c00004e9007388 */ /* 0x0003e80000000800 */
[----:B------:R2:W-:Y:S04]  /*4b70*/  STS [R232+0x1e000], R6 ;  /* 0x01e00006e8007388 */ /* 0x0005e80000000800 */
[----:B------:R4:W-:Y:S01]  /*4b80*/  STS [R232+0x1e400], R5 ;  /* 0x01e40005e8007388 */ /* 0x0009e20000000800 */
[----:B-1----:R-:W-:Y:S02]  /*4b90*/  F2FP.RELU.BF16.F32.PACK_AB R4, R151, R152 ;  /* 0x000000989704723e */ /* 0x002fe400000018ff */
[----:B--2---:R-:W-:Y:S02]  /*4ba0*/  F2FP.RELU.BF16.F32.PACK_AB R6, R181, R182 ;  /* 0x000000b6b506723e */ /* 0x004fe400000018ff */
        /* <DEDUP_REMOVED lines=8> */
[----:B----4-:R-:W-:Y:S02]  /*4c30*/  F2FP.RELU.BF16.F32.PACK_AB R4, R156, R158 ;  /* 0x0000009e9c04723e */ /* 0x010fe400000018ff */
[----:B------:R-:W-:Y:S02]  /*4c40*/  F2FP.RELU.BF16.F32.PACK_AB R3, R162, R163 ;  /* 0x000000a3a203723e */ /* 0x000fe400000018ff */
[----:B------:R-:W-:Y:S05]  /*4c50*/  F2FP.RELU.BF16.F32.PACK_AB R0, R153, R154 ;  /* 0x0000009a9900723e */ /* 0x000fea00000018ff */
[----:B------:R1:W-:Y:S04]  /*4c60*/  STS [R235+0x1c400], R0 ;  /* 0x01c40000eb007388 */ /* 0x0003e80000000800 */
[----:B------:R-:W-:Y:S04]  /*4c70*/  STS [R236+0x1e000], R6 ;  /* 0x01e00006ec007388 */ /* 0x000fe80000000800 */
[----:B------:R-:W-:Y:S04]  /*4c80*/  STS [R236+0x1e400], R5 ;  /* 0x01e40005ec007388 */ /* 0x000fe80000000800 */
[----:B------:R2:W-:Y:S04]  /*4c90*/  STS [R235+0x1e400], R3 ;  /* 0x01e40003eb007388 */ /* 0x0005e80000000800 */
[----:B------:R-:W-:Y:S04]  /*4ca0*/  STS [R235+0x1e000], R4 ;  /* 0x01e00004eb007388 */ /* 0x000fe80000000800 */
[----:B------:R-:W-:Y:S01]  /*4cb0*/  LDSM.16.M88.4 R16, [R187+0x4000] ;  /* 0x00400000bb10783b */ /* 0x000fe20000000200 */
[----:B-1----:R-:W-:Y:S07]  /*4cc0*/  LEA R0, R192, UR5, 0x1 ;  /* 0x00000005c0007c11 */ /* 0x002fee000f8e08ff */
[----:B------:R-:W-:Y:S01]  /*4cd0*/  LDSM.16.M88.4 R32, [R187+0x4800] ;  /* 0x00480000bb20783b */ /* 0x000fe20000000200 */
[C---:B------:R-:W-:Y:S02]  /*4ce0*/  IMAD.IADD R146, R0.reuse, 0x1, R2 ;  /* 0x0000000100927824 */ /* 0x040fe400078e0202 */
[----:B------:R-:W-:Y:S05]  /*4cf0*/  IMAD.IADD R145, R0, 0x1, R186 ;  /* 0x0000000100917824 */ /* 0x000fea00078e02ba */
[----:B------:R-:W1:Y:S08]  /*4d00*/  LDSM.16.M88.4 R64, [R0+0x8000] ;  /* 0x008000000040783b */ /* 0x000e700000000200 */
[----:B------:R-:W4:Y:S08]  /*4d10*/  LDSM.16.M88.4 R60, [R0+0xa000] ;  /* 0x00a00000003c783b */ /* 0x000f300000000200 */
[----:B--2---:R-:W2:Y:S04]  /*4d20*/  LDG.E R3, desc[UR30][R148.64+0x20] ;  /* 0x0000201e94037981 */ /* 0x004ea8000c1e1900 */
[----:B------:R-:W3:Y:S08]  /*4d30*/  LDSM.16.M88.4 R48, [R187+0x5000] ;  /* 0x00500000bb30783b */ /* 0x000ef00000000200 */
[----:B------:R-:W3:Y:S08]  /*4d40*/  LDSM.16.M88.4 R132, [R187+0x5800] ;  /* 0x00580000bb84783b */ /* 0x000ef00000000200 */
        /* <DEDUP_REMOVED lines=62> */
[----:B------:R-:W1:Y:S08]  /*5130*/  LDSM.16.M88.4 R140, [R136+0x8000] ;  /* 0x00800000888c783b */ /* 0x000e700000000200 */
[----:B------:R-:W3:Y:S08]  /*5140*/  LDSM.16.M88.4 R136, [R136+0xa000] ;  /* 0x00a000008888783b */ /* 0x000ef00000000200 */
[----:B------:R4:W5:Y:S01]  /*5150*/  LDG.E R2, desc[UR30][R148.64+0x100] ;  /* 0x0001001e94027981 */ /* 0x000962000c1e1900 */
[-C--:B-1----:R-:W-:Y:S06]  /*5160*/  HMMA.16816.F32.BF16 R4, R140, R132.reuse, R4 ;  /* 0x000000848c04723c */ /* 0x082fec0000041804 */
[C---:B---3--:R-:W-:Y:S06]  /*5170*/  HMMA.16816.F32.BF16 R8, R136.reuse, R132, R8 ;  /* 0x000000848808723c */ /* 0x048fec0000041808 */
[-C--:B------:R-:W-:Y:S06]  /*5180*/  HMMA.16816.F32.BF16 R12, R136, R134.reuse, R12 ;  /* 0x00000086880c723c */ /* 0x080fec000004180c */
[C---:B------:R-:W-:Y:S01]  /*5190*/  HMMA.16816.F32.BF16 R16, R140.reuse, R134, R16 ;  /* 0x000000868c10723c */ /* 0x040fe20000041810 */
[----:B------:R-:W1:Y:S05]  /*51a0*/  LDSM.16.M88.4 R132, [R189+0x4800] ;  /* 0x00480000bd84783b */ /* 0x000e6a0000000200 */
[----:B------:R-:W-:Y:S01]  /*51b0*/  FADD.FTZ R0, -R144, R4 ;  /* 0x0000000490007221 */ /* 0x000fe20000010100 */
[C---:B--2---:R-:W-:Y:S01]  /*51c0*/  FADD.FTZ R6, -R3.reuse, R6 ;  /* 0x0000000603067221 */ /* 0x044fe20000010100 */
[----:B------:R-:W-:Y:S03]  /*51d0*/  FADD.FTZ R7, -R3, R7 ;  /* 0x0000000703077221 */ /* 0x000fe60000010100 */
[----:B------:R-:W-:Y:S02]  /*51e0*/  FSEL R0, R0, R144, P0 ;  /* 0x0000009000007208 */ /* 0x000fe40000000000 */
[C---:B------:R-:W-:Y:S03]  /*51f0*/  FSETP.GE.FTZ.AND P0, PT, R207.reuse, RZ, PT ;  /* 0x000000ffcf00720b */ /* 0x040fe60003f16000 */
        /* <DEDUP_REMOVED lines=23> */
[----:B------:R-:W-:Y:S01]  /*5370*/  FSETP.GE.FTZ.AND P0, PT, R167, RZ, PT ;  /* 0x000000ffa700720b */ /* 0x000fe20003f16000 */
[----:B------:R-:W-:Y:S01]  /*5380*/  FMUL.FTZ R21, R200, R5 ;  /* 0x00000005c8157220 */ /* 0x000fe20000410000 */
[----:B------:R-:W-:Y:S01]  /*5390*/  FSETP.GE.FTZ.AND P1, PT, R168, RZ, PT ;  /* 0x000000ffa800720b */ /* 0x000fe20003f36000 */
[----:B------:R-:W-:Y:S06]  /*53a0*/  FMUL.FTZ R20, R198, R20 ;  /* 0x00000014c6147220 */ /* 0x000fec0000410000 */
[C---:B------:R-:W-:Y:S05]  /*53b0*/  FADD.FTZ R17, -R144.reuse, R32 ;  /* 0x0000002090117221 */ /* 0x040fea0000010100 */
        /* <DEDUP_REMOVED lines=9> */
[----:B------:R-:W-:Y:S01]  /*5450*/  FSETP.GE.FTZ.AND P1, PT, R151, RZ, PT ;  /* 0x000000ff9700720b */ /* 0x000fe20003f36000 */
[-C--:B-1----:R-:W-:Y:S06]  /*5460*/  HMMA.16816.F32.BF16 R52, R140, R132.reuse, R52 ;  /* 0x000000848c34723c */ /* 0x082fec0000041834 */
[C---:B------:R-:W-:Y:S06]  /*5470*/  HMMA.16816.F32.BF16 R56, R136.reuse, R132, R56 ;  /* 0x000000848838723c */ /* 0x040fec0000041838 */
[-C--:B------:R-:W-:Y:S05]  /*5480*/  HMMA.16816.F32.BF16 R60, R136, R134.reuse, R60 ;  /* 0x00000086883c723c */ /* 0x080fea000004183c */
[----:B------:R-:W-:Y:S01]  /*5490*/  F2FP.BF16.F32.PACK_AB R133, R4, R16 ;  /* 0x000000100485723e */ /* 0x000fe200000010ff */
[----:B------:R-:W-:Y:S05]  /*54a0*/  HMMA.16816.F32.BF16 R64, R140, R134, R64 ;  /* 0x000000868c40723c */ /* 0x000fea0000041840 */
[----:B------:R-:W-:Y:S01]  /*54b0*/  F2FP.BF16.F32.PACK_AB R132, R176, R208 ;  /* 0x000000d0b084723e */ /* 0x000fe200000010ff */
[----:B------:R-:W-:Y:S01]  /*54c0*/  FADD.FTZ R4, -R144, R37 ;  /* 0x0000002590047221 */ /* 0x000fe20000010100 */
[----:B------:R-:W-:Y:S01]  /*54d0*/  F2FP.BF16.F32.PACK_AB R134, R20, R21 ;  /* 0x000000151486723e */ /* 0x000fe200000010ff */
[----:B------:R-:W-:Y:S03]  /*54e0*/  FADD.FTZ R16, -R144, R33 ;  /* 0x0000002190107221 */ /* 0x000fe60000010100 */
[-C--:B------:R-:W-:Y:S01]  /*54f0*/  FSEL R4, R4, R144.reuse, P0 ;  /* 0x0000009004047208 */ /* 0x080fe20000000000 */
[----:B------:R-:W-:Y:S01]  /*5500*/  FMUL.FTZ R21, R172, R17 ;  /* 0x00000011ac157220 */ /* 0x000fe20000410000 */
[----:B------:R-:W-:Y:S01]  /*5510*/  FSETP.GE.FTZ.AND P0, PT, R147, RZ, PT ;  /* 0x000000ff9300720b */ /* 0x000fe20003f16000 */
[----:B------:R-:W-:Y:S01]  /*5520*/  FMUL.FTZ R33, R168, R5 ;  /* 0x00000005a8217220 */ /* 0x000fe20000410000 */
[----:B------:R-:W-:Y:S01]  /*5530*/  FSEL R16, R16, R144, P2 ;  /* 0x0000009010107208 */ /* 0x000fe20001000000 */
[----:B------:R-:W-:Y:S01]  /*5540*/  FMUL.FTZ R32, R167, R4 ;  /* 0x00000004a7207220 */ /* 0x000fe20000410000 */
[----:B------:R-:W-:Y:S01]  /*5550*/  FSETP.GE.FTZ.AND P2, PT, R152, RZ, PT ;  /* 0x000000ff9800720b */ /* 0x000fe20003f56000 */
[C---:B------:R-:W-:Y:S01]  /*5560*/  FADD.FTZ R4, -R144.reuse, R53 ;  /* 0x0000003590047221 */ /* 0x040fe20000010100 */
[----:B------:R-:W-:Y:S01]  /*5570*/  FADD.FTZ R17, -R144, R48 ;  /* 0x0000003090117221 */ /* 0x000fe20000010100 */
[----:B------:R-:W-:Y:S01]  /*5580*/  FMUL.FTZ R20, R171, R16 ;  /* 0x00000010ab147220 */ /* 0x000fe20000410000 */
[----:B------:R-:W-:Y:S01]  /*5590*/  F2FP.BF16.F32.PACK_AB R48, R32, R33 ;  /* 0x000000212030723e */ /* 0x000fe200000010ff */
[----:B------:R-:W-:Y:S01]  /*55a0*/  FADD.FTZ R16, -R144, R49 ;  /* 0x0000003190107221 */ /* 0x000fe20000010100 */
[-C--:B------:R-:W-:Y:S01]  /*55b0*/  FSEL R4, R4, R144.reuse, P1 ;  /* 0x0000009004047208 */ /* 0x080fe20000800000 */
[----:B------:R-:W-:Y:S01]  /*55c0*/  FADD.FTZ R5, -R144, R52 ;  /* 0x0000003490057221 */ /* 0x000fe20000010100 */
[----:B------:R-:W-:Y:S01]  /*55d0*/  FSETP.GE.FTZ.AND P1, PT, R150, RZ, PT ;  /* 0x000000ff9600720b */ /* 0x000fe20003f36000 */
[----:B------:R-:W-:Y:S01]  /*55e0*/  FADD.FTZ R64, -R144, R64 ;  /* 0x0000004090407221 */ /* 0x000fe20000010100 */
[----:B------:R-:W-:Y:S01]  /*55f0*/  FSEL R17, R17, R144, P4 ;  /* 0x0000009011117208 */ /* 0x000fe20002000000 */
[----:B------:R-:W-:Y:S01]  /*5600*/  FMUL.FTZ R4, R151, R4 ;  /* 0x0000000497047220 */ /* 0x000fe20000410000 */
[-C--:B------:R-:W-:Y:S02]  /*5610*/  FSEL R16, R16, R144.reuse, P3 ;  /* 0x0000009010107208 */ /* 0x080fe40001800000 */
        /* <DEDUP_REMOVED lines=14> */
[-C--:B------:R-:W-:Y:S02]  /*5700*/  FSEL R33, R6, R3.reuse, P2 ;  /* 0x0000000306217208 */ /* 0x080fe40001000000 */
[----:B------:R-:W-:Y:S01]  /*5710*/  FSEL R32, R7, R3, P1 ;  /* 0x0000000307207208 */ /* 0x000fe20000800000 */
[----:B----4-:R-:W-:Y:S06]  /*5720*/  @!P0 BRA `(.L_x_2020) ;  /* 0x00000000006c8947 */ /* 0x010fec0003800000 */
        /* <DEDUP_REMOVED lines=27> */
.L_x_2020:
[----:B-1----:R-:W-:Y:S01]  /*58e0*/  FMUL.FTZ R4, R222, R33 ;  /* 0x00000021de047220 */ /* 0x002fe20000410000 */
[----:B------:R-:W-:Y:S01]  /*58f0*/  FMUL.FTZ R5, R221, R32 ;  /* 0x00000020dd057220 */ /* 0x000fe20000410000 */
[C---:B------:R-:W-:Y:S01]  /*5900*/  FADD.FTZ R22, -R3.reuse, R22 ;  /* 0x0000001603167221 */ /* 0x040fe20000010100 */
[C---:B------:R-:W-:Y:S01]  /*5910*/  FADD.FTZ R18, -R3.reuse, R18 ;  /* 0x0000001203127221 */ /* 0x040fe20000010100 */
[C---:B------:R-:W-:Y:S01]  /*5920*/  FADD.FTZ R19, -R3.reuse, R19 ;  /* 0x0000001303137221 */ /* 0x040fe20000010100 */
[----:B------:R-:W-:Y:S01]  /*5930*/  FSETP.GE.FTZ.AND P1, PT, R210, RZ, PT ;  /* 0x000000ffd200720b */ /* 0x000fe20003f36000 */
[C---:B------:R-:W-:Y:S01]  /*5940*/  FADD.FTZ R6, -R3.reuse, R23 ;  /* 0x0000001703067221 */ /* 0x040fe20000010100 */
[----:B------:R-:W-:Y:S01]  /*5950*/  FSETP.GE.FTZ.AND P3, PT, R214, RZ, PT ;  /* 0x000000ffd600720b */ /* 0x000fe20003f76000 */
[----:B------:R-:W-:Y:S01]  /*5960*/  FADD.FTZ R35, -R3, R35 ;  /* 0x0000002303237221 */ /* 0x000fe20000010100 */
[----:B------:R-:W-:Y:S01]  /*5970*/  FSETP.GE.FTZ.AND P2, PT, R213, RZ, PT ;  /* 0x000000ffd500720b */ /* 0x000fe20003f56000 */
[----:B------:R-:W-:Y:S01]  /*5980*/  FADD.FTZ R16, -R3, R39 ;  /* 0x0000002703107221 */ /* 0x000fe20000010100 */
[----:B------:R-:W-:Y:S01]  /*5990*/  F2FP.BF16.F32.PACK_AB R5, R5, R4 ;  /* 0x000000040505723e */ /* 0x000fe200000010ff */
[C---:B------:R-:W-:Y:S01]  /*59a0*/  FADD.FTZ R4, -R3.reuse, R34 ;  /* 0x0000002203047221 */ /* 0x040fe20000010100 */
[-C--:B------:R-:W-:Y:S01]  /*59b0*/  FSEL R22, R22, R3.reuse, P1 ;  /* 0x0000000316167208 */ /* 0x080fe20000800000 */
[----:B------:R-:W-:Y:S01]  /*59c0*/  STS [R231+0x14000], R132 ;  /* 0x01400084e7007388 */ /* 0x000fe20000000800 */
[-C--:B------:R-:W-:Y:S01]  /*59d0*/  FSEL R18, R18, R3.reuse, P3 ;  /* 0x0000000312127208 */ /* 0x080fe20001800000 */
[----:B------:R-:W-:Y:S01]  /*59e0*/  FADD.FTZ R17, -R3, R38 ;  /* 0x0000002603117221 */ /* 0x000fe20000010100 */
[----:B------:R-:W-:Y:S02]  /*59f0*/  FSEL R19, R19, R3, P2 ;  /* 0x0000000313137208 */ /* 0x000fe40001000000 */
[----:B------:R1:W-:Y:S01]  /*5a00*/  STS [R231+0x14400], R5 ;  /* 0x01440005e7007388 */ /* 0x0003e20000000800 */
[----:B------:R-:W-:Y:S01]  /*5a10*/  FSETP.GE.FTZ.AND P1, PT, R180, RZ, PT ;  /* 0x000000ffb400720b */ /* 0x000fe20003f36000 */
[----:B------:R-:W-:Y:S01]  /*5a20*/  FMUL.FTZ R20, R214, R18 ;  /* 0x00000012d6147220 */ /* 0x000fe20000410000 */
[----:B------:R-:W-:Y:S01]  /*5a30*/  FSETP.GE.FTZ.AND P2, PT, R209, RZ, PT ;  /* 0x000000ffd100720b */ /* 0x000fe20003f56000 */
[----:B------:R-:W-:Y:S01]  /*5a40*/  FMUL.FTZ R19, R213, R19 ;  /* 0x00000013d5137220 */ /* 0x000fe20000410000 */
[----:B------:R-:W-:Y:S01]  /*5a50*/  FSETP.GE.FTZ.AND P3, PT, R175, RZ, PT ;  /* 0x000000ffaf00720b */ /* 0x000fe20003f76000 */
[----:B------:R-:W-:Y:S01]  /*5a60*/  FMUL.FTZ R22, R210, R22 ;  /* 0x00000016d2167220 */ /* 0x000fe20000410000 */
[-C--:B------:R-:W-:Y:S01]  /*5a70*/  FSEL R4, R4, R3.reuse, P1 ;  /* 0x0000000304047208 */ /* 0x080fe20000800000 */
[C---:B------:R-:W-:Y:S01]  /*5a80*/  FADD.FTZ R50, -R3.reuse, R50 ;  /* 0x0000003203327221 */ /* 0x040fe20000010100 */
[-C--:B------:R-:W-:Y:S01]  /*5a90*/  FSEL R6, R6, R3.reuse, P2 ;  /* 0x0000000306067208 */ /* 0x080fe20001000000 */
[----:B------:R-:W-:Y:S01]  /*5aa0*/  FADD.FTZ R51, -R3, R51 ;  /* 0x0000003303337221 */ /* 0x000fe20000010100 */
[----:B------:R-:W-:Y:S01]  /*5ab0*/  FSETP.GE.FTZ.AND P1, PT, R173, RZ, PT ;  /* 0x000000ffad00720b */ /* 0x000fe20003f36000 */
[----:B------:R-:W-:Y:S01]  /*5ac0*/  FMUL.FTZ R7, R180, R4 ;  /* 0x00000004b4077220 */ /* 0x000fe20000410000 */
        /* <DEDUP_REMOVED lines=9> */
[----:B-----5:R-:W-:Y:S01]  /*5b60*/  FADD.FTZ R8, -R2, R8 ;  /* 0x0000000802087221 */ /* 0x020fe20000010100 */
[----:B------:R-:W-:Y:S01]  /*5b70*/  F2FP.BF16.F32.PACK_AB R23, R6, R7 ;  /* 0x000000070617723e */ /* 0x000fe200000010ff */
[----:B------:R-:W-:Y:S01]  /*5b80*/  FADD.FTZ R7, -R3, R55 ;  /* 0x0000003703077221 */ /* 0x000fe20000010100 */
[----:B------:R-:W-:Y:S01]  /*5b90*/  FSEL R17, R17, R3, P2 ;  /* 0x0000000311117208 */ /* 0x000fe20001000000 */
[----:B------:R-:W-:Y:S01]  /*5ba0*/  FADD.FTZ R6, -R3, R66 ;  /* 0x0000004203067221 */ /* 0x000fe20000010100 */
[----:B------:R-:W-:Y:S01]  /*5bb0*/  FSETP.GE.FTZ.AND P5, PT, R164, RZ, PT ;  /* 0x000000ffa400720b */ /* 0x000fe20003fb6000 */
[----:B------:R-:W-:Y:S01]  /*5bc0*/  FADD.FTZ R13, -R2, R13 ;  /* 0x0000000d020d7221 */ /* 0x000fe20000010100 */
[----:B------:R-:W-:Y:S01]  /*5bd0*/  FSETP.GE.FTZ.AND P6, PT, R166, RZ, PT ;  /* 0x000000ffa600720b */ /* 0x000fe20003fd6000 */
[----:B------:R-:W-:Y:S01]  /*5be0*/  FMUL.FTZ R19, R174, R17 ;  /* 0x00000011ae137220 */ /* 0x000fe20000410000 */
[----:B------:R-:W-:Y:S01]  /*5bf0*/  FSETP.GE.FTZ.AND P4, PT, R160, RZ, PT ;  /* 0x000000ffa000720b */ /* 0x000fe20003f96000 */
[C---:B------:R-:W-:Y:S01]  /*5c00*/  FADD.FTZ R24, -R2.reuse, R24 ;  /* 0x0000001802187221 */ /* 0x040fe20000010100 */
[----:B------:R-:W-:Y:S01]  /*5c10*/  FSETP.GE.FTZ.AND P3, PT, R159, RZ, PT ;  /* 0x000000ff9f00720b */ /* 0x000fe20003f76000 */
[----:B------:R-:W-:Y:S01]  /*5c20*/  FADD.FTZ R9, -R2, R9 ;  /* 0x0000000902097221 */ /* 0x000fe20000010100 */
[----:B------:R-:W-:Y:S01]  /*5c30*/  FSETP.GE.FTZ.AND P2, PT, R154, RZ, PT ;  /* 0x000000ff9a00720b */ /* 0x000fe20003f56000 */
[----:B------:R-:W-:Y:S01]  /*5c40*/  FADD.FTZ R12, -R2, R12 ;  /* 0x0000000c020c7221 */ /* 0x000fe20000010100 */
[----:B------:R-:W-:Y:S01]  /*5c50*/  F2FP.BF16.F32.PACK_AB R32, R18, R22 ;  /* 0x000000161220723e */ /* 0x000fe200000010ff */
[----:B------:R-:W-:Y:S01]  /*5c60*/  FMUL.FTZ R18, R173, R16 ;  /* 0x00000010ad127220 */ /* 0x000fe20000410000 */
[-C--:B------:R-:W-:Y:S01]  /*5c70*/  FSEL R17, R50, R3.reuse, P6 ;  /* 0x0000000332117208 */ /* 0x080fe20003000000 */
[C---:B------:R-:W-:Y:S01]  /*5c80*/  FADD.FTZ R25, -R2.reuse, R25 ;  /* 0x0000001902197221 */ /* 0x040fe20000010100 */
[-C--:B------:R-:W-:Y:S01]  /*5c90*/  FSEL R16, R51, R3.reuse, P5 ;  /* 0x0000000333107208 */ /* 0x080fe20002800000 */
[----:B-1----:R-:W-:Y:S01]  /*5ca0*/  FADD.FTZ R5, -R2, R40 ;  /* 0x0000002802057221 */ /* 0x002fe20000010100 */
[----:B------:R-:W-:Y:S01]  /*5cb0*/  FSEL R54, R54, R3, P4 ;  /* 0x0000000336367208 */ /* 0x000fe20002000000 */
[----:B------:R-:W-:Y:S01]  /*5cc0*/  FMUL.FTZ R17, R166, R17 ;  /* 0x00000011a6117220 */ /* 0x000fe20000410000 */
        /* <DEDUP_REMOVED lines=20> */
[----:B------:R-:W-:Y:S01]  /*5e10*/  FSETP.GE.FTZ.AND P5, PT, R215, RZ, PT ;  /* 0x000000ffd700720b */ /* 0x000fe20003fb6000 */
[----:B------:R-:W-:Y:S01]  /*5e20*/  STS [R234+0x14000], R133 ;  /* 0x01400085ea007388 */ /* 0x000fe20000000800 */
[----:B------:R-:W-:Y:S01]  /*5e30*/  F2FP.BF16.F32.PACK_AB R20, R3, R6 ;  /* 0x000000060314723e */ /* 0x000fe200000010ff */
[----:B------:R-:W-:Y:S01]  /*5e40*/  FADD.FTZ R26, -R0, R26 ;  /* 0x0000001a001a7221 */ /* 0x000fe20000010100 */
[----:B------:R-:W-:Y:S01]  /*5e50*/  FSEL R24, R24, R2, P1 ;  /* 0x0000000218187208 */ /* 0x000fe20000800000 */
[----:B------:R-:W-:Y:S01]  /*5e60*/  FADD.FTZ R30, -R0, R30 ;  /* 0x0000001e001e7221 */ /* 0x000fe20000010100 */
[----:B------:R-:W-:Y:S01]  /*5e70*/  F2FP.BF16.F32.PACK_AB R54, R7, R54 ;  /* 0x000000360736723e */ /* 0x000fe200000010ff */
[----:B------:R-:W-:Y:S01]  /*5e80*/  FADD.FTZ R7, -R2, R28 ;  /* 0x0000001c02077221 */ /* 0x000fe20000010100 */
        /* <DEDUP_REMOVED lines=12> */
[----:B------:R-:W-:Y:S01]  /*5f50*/  FSEL R4, R4, R2, P1 ;  /* 0x0000000204047208 */ /* 0x000fe20000800000 */
[----:B------:R-:W-:Y:S01]  /*5f60*/  FADD.FTZ R58, -R0, R58 ;  /* 0x0000003a003a7221 */ /* 0x000fe20000010100 */
[----:B------:R-:W-:Y:S01]  /*5f70*/  F2FP.BF16.F32.PACK_AB R22, R18, R19 ;  /* 0x000000131216723e */ /* 0x000fe200000010ff */
[----:B------:R-:W-:Y:S01]  /*5f80*/  FMUL.FTZ R18, R216, R24 ;  /* 0x00000018d8127220 */ /* 0x000fe20000410000 */
[----:B------:R-:W-:Y:S01]  /*5f90*/  FSETP.GE.FTZ.AND P1, PT, R156, RZ, PT ;  /* 0x000000ff9c00720b */ /* 0x000fe20003f36000 */
[----:B------:R-:W-:Y:S01]  /*5fa0*/  FADD.FTZ R43, -R0, R43 ;  /* 0x0000002b002b7221 */ /* 0x000fe20000010100 */
[-C--:B------:R-:W-:Y:S01]  /*5fb0*/  FSEL R7, R7, R2.reuse, P4 ;  /* 0x0000000207077208 */ /* 0x080fe20002000000 */
[----:B------:R-:W1:Y:S01]  /*5fc0*/  LDC R52, c[0x0][0x2dc] ;  /* 0x0000b700ff347b82 */ /* 0x000e620000000800 */
        /* <DEDUP_REMOVED lines=19> */
[----:B------:R-:W-:Y:S01]  /*6100*/  FSETP.GE.FTZ.AND P3, PT, R161, RZ, PT ;  /* 0x000000ffa100720b */ /* 0x000fe20003f76000 */
[----:B-1----:R-:W-:Y:S01]  /*6110*/  IMAD R147, R52, UR6, RZ ;  /* 0x0000000634937c24 */ /* 0x002fe2000f8e02ff */
        /* <DEDUP_REMOVED lines=20> */
[----:B------:R-:W-:Y:S01]  /*6260*/  FADD.FTZ R5, -R0, R11 ;  /* 0x0000000b00057221 */ /* 0x000fe20000010100 */
[----:B------:R-:W-:Y:S01]  /*6270*/  FSETP.GE.FTZ.AND P4, PT, R230, RZ, PT ;  /* 0x000000ffe600720b */ /* 0x000fe20003f96000 */
[----:B--2---:R-:W-:Y:S01]  /*6280*/  FADD.FTZ R3, -R0, R59 ;  /* 0x0000003b00037221 */ /* 0x004fe20000010100 */
        /* <DEDUP_REMOVED lines=73> */
[----:B------:R-:W-:Y:S04]  /*6720*/  F2FP.BF16.F32.PACK_AB R5, R5, R10 ;  /* 0x0000000a0505723e */ /* 0x000fe800000010ff */
        /* <DEDUP_REMOVED lines=9> */
[----:B-1----:R-:W-:Y:S04]  /*67c0*/  LEA R2, R193, UR5, 0x1 ;  /* 0x00000005c1027c11 */ /* 0x002fe8000f8e08ff */
[----:B------:R-:W-:Y:S05]  /*67d0*/  STS [R236+0x16000], R16 ;  /* 0x01600010ec007388 */ /* 0x000fea0000000800 */
[----:B------:R-:W-:Y:S01]  /*67e0*/  STS [R236+0x16400], R4 ;  /* 0x01640004ec007388 */ /* 0x000fe20000000800 */
[----:B--2---:R-:W-:Y:S04]  /*67f0*/  IMAD.IADD R0, R2, 0x1, R186 ;  /* 0x0000000102007824 */ /* 0x004fe800078e02ba */
[----:B------:R-:W-:Y:S05]  /*6800*/  STS [R235+0x16000], R17 ;  /* 0x01600011eb007388 */ /* 0x000fea0000000800 */
[----:B------:R-:W-:Y:S01]  /*6810*/  STS [R235+0x16400], R5 ;  /* 0x01640005eb007388 */ /* 0x000fe20000000800 */
[----:B------:R-:W-:Y:S06]  /*6820*/  BAR.SYNC.DEFER_BLOCKING 0x0 ;  /* 0x0000000000007b1d */ /* 0x000fec0000010000 */
[----:B------:R-:W-:Y:S05]  /*6830*/  LDSM.16.MT88.4 R4, [R184+0x1c000] ;  /* 0x01c00000b804783b */ /* 0x000fea0000004200 */
[----:B------:R-:W1:Y:S05]  /*6840*/  LDSM.16.MT88.4 R8, [R2+0x8000] ;  /* 0x008000000208783b */ /* 0x000e6a0000004200 */
[----:B------:R-:W2:Y:S05]  /*6850*/  LDSM.16.MT88.4 R12, [R184+0x20000] ;  /* 0x02000000b80c783b */ /* 0x000eaa0000004200 */
[----:B------:R-:W3:Y:S05]  /*6860*/  LDSM.16.MT88.4 R16, [R0+0x8000] ;  /* 0x008000000010783b */ /* 0x000eea0000004200 */
        /* <DEDUP_REMOVED lines=76> */
[----:B------:R3:W4:Y:S05]  /*6d30*/  LDSM.16.MT88.4 R32, [R0+0xb800] ;  /* 0x00b800000020783b */ /* 0x00072a0000004200 */
[C---:B------:R-:W-:Y:S01]  /*6d40*/  HMMA.16816.F32.BF16 R72, R12.reuse, R8, R72 ;  /* 0x000000080c48723c */ /* 0x040fe20000041848 */
[----:B------:R-:W-:Y:S05]  /*6d50*/  BAR.SYNC.DEFER_BLOCKING 0x0 ;  /* 0x0000000000007b1d */ /* 0x000fea0000010000 */
[-C--:B------:R-:W-:Y:S06]  /*6d60*/  HMMA.16816.F32.BF16 R76, R12, R10.reuse, R76 ;  /* 0x0000000a0c4c723c */ /* 0x080fec000004184c */
[C---:B------:R-:W-:Y:S06]  /*6d70*/  HMMA.16816.F32.BF16 R80, R4.reuse, R10, R80 ;  /* 0x0000000a0450723c */ /* 0x040fec0000041850 */
[-C--:B-1----:R-:W-:Y:S05]  /*6d80*/  HMMA.16816.F32.BF16 R84, R4, R16.reuse, R84 ;  /* 0x000000100454723c */ /* 0x082fea0000041854 */
[----:B---3--:R-:W-:Y:S01]  /*6d90*/  IMAD.U32 R0, R147, -0x80, RZ ;  /* 0xffffff8093007824 */ /* 0x008fe200078e00ff */
[C---:B------:R-:W-:Y:S05]  /*6da0*/  HMMA.16816.F32.BF16 R88, R12.reuse, R16, R88 ;  /* 0x000000100c58723c */ /* 0x040fea0000041858 */
[C---:B------:R-:W-:Y:S01]  /*6db0*/  LEA R196, P1, R0.reuse, R196, 0x2 ;  /* 0x000000c400c47211 */ /* 0x040fe200078210ff */
[-C--:B------:R-:W-:Y:S05]  /*6dc0*/  HMMA.16816.F32.BF16 R92, R12, R18.reuse, R92 ;  /* 0x000000120c5c723c */ /* 0x080fea000004185c */
[----:B------:R-:W-:Y:S01]  /*6dd0*/  LEA.HI.X.SX32 R197, R0, R197, 0x2, P1 ;  /* 0x000000c500c57211 */ /* 0x000fe200008f16ff */
[----:B------:R-:W-:Y:S06]  /*6de0*/  HMMA.16816.F32.BF16 R96, R4, R18, R96 ;  /* 0x000000120460723c */ /* 0x000fec0000041860 */
[-C--:B--2---:R-:W-:Y:S06]  /*6df0*/  HMMA.16816.F32.BF16 R68, R20, R24.reuse, R68 ;  /* 0x000000181444723c */ /* 0x084fec0000041844 */
        /* <DEDUP_REMOVED lines=10> */
[----:B------:R-:W2:Y:S01]  /*6ea0*/  LDL.64 R52, [R1+0x8] ;  /* 0x0000080001347983 */ /* 0x000ea20000100a00 */
[----:B------:R-:W1:Y:S01]  /*6eb0*/  LDC.64 R4, c[0x0][0x420] ;  /* 0x00010800ff047b82 */ /* 0x000e620000000a00 */
[----:B------:R-:W3:Y:S01]  /*6ec0*/  S2R R65, SR_TID.X ;  /* 0x0000000000417919 */ /* 0x000ee20000002100 */
[----:B------:R-:W4:Y:S01]  /*6ed0*/  S2R R135, SR_TID.X ;  /* 0x0000000000877919 */ /* 0x000f220000002100 */
[----:B------:R-:W5:Y:S01]  /*6ee0*/  S2R R3, SR_TID.X ;  /* 0x0000000000037919 */ /* 0x000f620000002100 */
[----:B---3--:R-:W-:Y:S01]  /*6ef0*/  SHF.R.S32.HI R65, RZ, 0x1f, R65 ;  /* 0x0000001fff417819 */ /* 0x008fe20000011441 */
[----:B-1----:R-:W-:Y:S03]  /*6f00*/  IMAD.U32 R8, R4, -0x80, RZ ;  /* 0xffffff8004087824 */ /* 0x002fe600078e00ff */
[----:B----4-:R-:W-:Y:S02]  /*6f10*/  LEA.HI R65, R65, R135, RZ, 0x3 ;  /* 0x0000008741417211 */ /* 0x010fe400078f18ff */
[----:B------:R-:W-:Y:S02]  /*6f20*/  LEA R9, P1, R8, R240, 0x1 ;  /* 0x000000f008097211 */ /* 0x000fe400078208ff */
[----:B------:R-:W-:Y:S02]  /*6f30*/  SHF.R.S32.HI R65, RZ, 0x3, R65 ;  /* 0x00000003ff417819 */ /* 0x000fe40000011441 */
[----:B-----5:R-:W-:Y:S01]  /*6f40*/  SHF.R.S32.HI R6, RZ, 0x1f, R3 ;  /* 0x0000001fff067819 */ /* 0x020fe20000011403 */
[----:B------:R-:W-:Y:S02]  /*6f50*/  IMAD.MOV.U32 R240, RZ, RZ, R9 ;  /* 0x000000fffff07224 */ /* 0x000fe400078e0009 */
[----:B------:R-:W-:Y:S01]  /*6f60*/  IMAD.SHL.U32 R0, R65, 0x40, RZ ;  /* 0x0000004041007824 */ /* 0x000fe200078e00ff */
[----:B------:R-:W-:Y:S04]  /*6f70*/  LEA.HI R6, R6, R3, RZ, 0x6 ;  /* 0x0000000306067211 */ /* 0x000fe800078f30ff */
[----:B------:R-:W-:Y:S04]  /*6f80*/  LOP3.LUT R0, R0, 0x1c0, RZ, 0xc0, !PT ;  /* 0x000001c000007812 */ /* 0x000fe800078ec0ff */
[----:B------:R-:W-:Y:S02]  /*6f90*/  SHF.R.U32.HI R3, RZ, 0x3, R0 ;  /* 0x00000003ff037819 */ /* 0x000fe40000011600 */
[----:B--2---:R-:W-:Y:S02]  /*6fa0*/  LOP3.LUT R7, R0, 0x38, R52, 0xf8, !PT ;  /* 0x0000003800077812 */ /* 0x004fe400078ef834 */
[----:B------:R-:W-:Y:S01]  /*6fb0*/  LEA.HI.X.SX32 R0, R8, R241, 0x1, P1 ;  /* 0x000000f108007211 */ /* 0x000fe200008f0eff */
[----:B------:R-:W-:Y:S01]  /*6fc0*/  IMAD.SHL.U32 R8, R4, 0x40, RZ ;  /* 0x0000004004087824 */ /* 0x000fe200078e00ff */
[----:B------:R-:W-:Y:S01]  /*6fd0*/  LOP3.LUT R10, R7, R3, RZ, 0x3c, !PT ;  /* 0x00000003070a7212 */ /* 0x000fe200078e3cff */
[----:B------:R-:W-:Y:S01]  /*6fe0*/  IMAD.SHL.U32 R7, R6, 0x8, RZ ;  /* 0x0000000806077824 */ /* 0x000fe200078e00ff */
[----:B------:R-:W-:Y:S01]  /*6ff0*/  SHF.L.U64.HI R3, R4, 0x6, R5 ;  /* 0x0000000604037819 */ /* 0x000fe20000010205 */
[----:B------:R-:W-:Y:S01]  /*7000*/  IMAD.MOV.U32 R241, RZ, RZ, R0 ;  /* 0x000000fffff17224 */ /* 0x000fe200078e0000 */
[-C--:B------:R-:W-:Y:S02]  /*7010*/  IADD3 R6, P1, R240, R8.reuse, RZ ;  /* 0x00000008f0067210 */ /* 0x080fe40007f3e0ff */
[----:B------:R-:W-:Y:S02]  /*7020*/  LOP3.LUT R0, R10, 0xfffffe00, R7, 0xf8, !PT ;  /* 0xfffffe000a007812 */ /* 0x000fe400078ef807 */
[-C--:B------:R-:W-:Y:S01]  /*7030*/  IADD3 R4, P2, R6, R8.reuse, RZ ;  /* 0x0000000806047210 */ /* 0x080fe20007f5e0ff */
[--C-:B------:R-:W-:Y:S01]  /*7040*/  IMAD.X R7, R241, 0x1, R3.reuse, P1 ;  /* 0x00000001f1077824 */ /* 0x100fe200008e0603 */
[----:B------:R-:W-:Y:S02]  /*7050*/  LEA R0, R0, UR5, 0x1 ;  /* 0x0000000500007c11 */ /* 0x000fe4000f8e08ff */
[----:B------:R-:W-:Y:S01]  /*7060*/  IADD3 R8, P1, R4, R8, RZ ;  /* 0x0000000804087210 */ /* 0x000fe20007f3e0ff */
[--C-:B------:R-:W-:Y:S02]  /*7070*/  IMAD.X R5, R7, 0x1, R3.reuse, P2 ;  /* 0x0000000107057824 */ /* 0x100fe400010e0603 */
[----:B------:R-:W-:Y:S01]  /*7080*/  @!PT LDS RZ, [RZ] ;  /* 0x00000000fffff984 */ /* 0x000fe20000000800 */
[----:B------:R-:W-:Y:S01]  /*7090*/  @!PT LDS RZ, [RZ] ;  /* 0x00000000fffff984 */ /* 0x000fe20000000800 */
[----:B------:R-:W-:Y:S01]  /*70a0*/  @!PT LDS RZ, [RZ] ;  /* 0x00000000fffff984 */ /* 0x000fe20000000800 */
[----:B------:R1:W-:Y:S02]  /*70b0*/  LDGSTS.E.BYPASS.LTC128B.128 [R0+0x8000], desc[UR30][R240.64] ;  /* 0x08000000f0007fae */ /* 0x0003e4000b901d5e */
[----:B------:R-:W-:Y:S02]  /*70c0*/  IMAD.X R9, R5, 0x1, R3, P1 ;  /* 0x0000000105097824 */ /* 0x000fe400008e0603 */
[----:B------:R1:W-:Y:S04]  /*70d0*/  LDGSTS.E.BYPASS.LTC128B.128 [R0+0x9000], desc[UR30][R6.64] ;  /* 0x0900000006007fae */ /* 0x0003e8000b901d5e */
[----:B------:R1:W-:Y:S04]  /*70e0*/  LDGSTS.E.BYPASS.LTC128B.128 [R0+0xa000], desc[UR30][R4.64] ;  /* 0x0a00000004007fae */ /* 0x0003e8000b901d5e */
[----:B------:R1:W-:Y:S04]  /*70f0*/  LDGSTS.E.BYPASS.LTC128B.128 [R0+0xb000], desc[UR30][R8.64] ;  /* 0x0b00000008007fae */ /* 0x0003e8000b901d5e */
[----:B------:R-:W0:Y:S02]  /*7100*/  LDGDEPBAR ;  /* 0x00000000000079af */ /* 0x000e240000000000 */
.L_x_2021:
[----:B------:R-:W-:Y:S01]  /*7110*/  LEA R3, R192, UR5, 0x1 ;  /* 0x00000005c0037c11 */ /* 0x000fe2000f8e08ff */
[----:B------:R-:W-:Y:S01]  /*7120*/  LDSM.16.MT88.4 R16, [R2+0xc000] ;  /* 0x00c000000210783b */ /* 0x000fe20000004200 */
[----:B-1----:R-:W-:Y:S01]  /*7130*/  VIADD R0, R2, 0xc000 ;  /* 0x0000c00002007836 */ /* 0x002fe20000000000 */
[----:B------:R-:W-:Y:S01]  /*7140*/  ULOP3.LUT UR11, UR40, 0x1, URZ, 0xc0, !UPT ;  /* 0x00000001280b7892 */ /* 0x000fe2000f8ec03f */
[----:B------:R-:W-:Y:S01]  /*7150*/  IMAD.IADD R144, R186, 0x1, R146 ;  /* 0x00000001ba907824 */ /* 0x000fe200078e0292 */
[----:B------:R-:W1:Y:S01]  /*7160*/  LDSM.16.M88.4 R32, [R3+0x14000] ;  /* 0x014000000320783b */ /* 0x000e620000000200 */
[----:B------:R-:W-:Y:S01]  /*7170*/  IMAD.IADD R0, R0, 0x1, R186 ;  /* 0x0000000100007824 */ /* 0x000fe200078e02ba */
[----:B------:R-:W-:Y:S01]  /*7180*/  UISETP.NE.U32.AND UP0, UPT, UR11, 0x1, UPT ;  /* 0x000000010b00788c */ /* 0x000fe2000bf05070 */
[----:B------:R-:W-:Y:S01]  /*7190*/  IMAD.MOV.U32 R148, RZ, RZ, 0x4 ;  /* 0x00000004ff947424 */ /* 0x000fe200078e00ff */
[----:B------:R-:W2:Y:S01]  /*71a0*/  LDSM.16.M88.4 R28, [R3+0x16000] ;  /* 0x01600000031c783b */ /* 0x000ea20000000200 */
[----:B------:R-:W-:Y:S02]  /*71b0*/  @UP2 UIADD3 UR12, UP1, UR16, -0x200, URZ ;  /* 0xfffffe00100c2890 */ /* 0x000fe4000ff3e03f */
[----:B------:R-:W-:Y:S01]  /*71c0*/  UIADD3 UR13, UR40, -0x1, URZ ;  /* 0xffffffff280d7890 */ /* 0x000fe2000fffe03f */
[----:B------:R-:W3:Y:S01]  /*71d0*/  LDSM.16.MT88.4 R36, [R0] ;  /* 0x000000000024783b */ /* 0x000ee20000004200 */
[----:B------:R-:W-:Y:S03]  /*71e0*/  @UP2 UIADD3.X UR11, UR17, -0x1, URZ, UP1, !UPT ;  /* 0xffffffff110b2890 */ /* 0x000fe60008ffe43f */
        /* <DEDUP_REMOVED lines=76> */
[----:B-1----:R-:W-:Y:S01]  /*76b0*/  @P0 VIADD R2, R252, 0xffffff80 ;  /* 0xffffff80fc020836 */ /* 0x002fe20000000000 */
[-C--:B--2---:R-:W-:Y:S05]  /*76c0*/  HMMA.16816.F32.BF16 R4, R36, R48.reuse, R4 ;  /* 0x000000302404723c */ /* 0x084fea0000041804 */
[----:B------:R-:W-:Y:S01]  /*76d0*/  @P0 IMAD.WIDE R2, R2, R148, UR16 ;  /* 0x0000001002020e25 */ /* 0x000fe2000f8e0294 */
[C---:B------:R-:W-:Y:S01]  /*76e0*/  HMMA.16816.F32.BF16 R8, R136.reuse, R48, R8 ;  /* 0x000000308808723c */ /* 0x040fe20000041808 */
[----:B------:R-:W-:Y:S01]  /*76f0*/  @UP2 UMOV UR16, UR12 ;  /* 0x0000000c00102c82 */ /* 0x000fe20008000000 */
[----:B------:R-:W-:Y:S02]  /*7700*/  @UP2 UMOV UR17, UR11 ;  /* 0x0000000b00112c82 */ /* 0x000fe40008000000 */
        /* <DEDUP_REMOVED lines=245> */
.L_x_2019:
[----:B------:R-:W2:Y:S01]  /*8660*/  LDL R50, [R1+0x1c] ;  /* 0x00001c0001327983 */ /* 0x000ea20000100800 */
[----:B------:R-:W-:Y:S01]  /*8670*/  ULDC UR6, c[0x0][0x390] ;  /* 0x0000e40000067ab9 */ /* 0x000fe20000000800 */
[----:B------:R-:W-:Y:S01]  /*8680*/  ULDC.64 UR10, c[0x0][0x450] ;  /* 0x00011400000a7ab9 */ /* 0x000fe20000000a00 */
[----:B------:R-:W-:Y:S01]  /*8690*/  ULDC UR7, c[0x0][0x38c] ;  /* 0x0000e30000077ab9 */ /* 0x000fe20000000800 */
[----:B------:R-:W3:Y:S04]  /*86a0*/  LDL R52, [R1+0x4c] ;  /* 0x00004c0001347983 */ /* 0x000ee80000100800 */
[----:B------:R-:W3:Y:S04]  /*86b0*/  LDL R51, [R1+0x38] ;  /* 0x0000380001337983 */ /* 0x000ee80000100800 */
[----:B------:R-:W3:Y:S04]  /*86c0*/  LDL.64 R44, [R1+0x8] ;  /* 0x00000800012c7983 */ /* 0x000ee80000100a00 */
[----:B------:R-:W3:Y:S04]  /*86d0*/  LDL R49, [R1+0x20] ;  /* 0x0000200001317983 */ /* 0x000ee80000100800 */
        /* <DEDUP_REMOVED lines=8> */
[----:B------:R-:W3:Y:S01]  /*8760*/  LDL R38, [R1+0x3c] ;  /* 0x00003c0001267983 */ /* 0x000ee20000100800 */
[----:B------:R-:W1:Y:S01]  /*8770*/  S2R R31, SR_TID.X ;  /* 0x00000000001f7919 */ /* 0x000e620000002100 */
[----:B------:R-:W1:Y:S01]  /*8780*/  S2R R53, SR_TID.X ;  /* 0x0000000000357919 */ /* 0x000e620000002100 */
[----:B----4-:R-:W4:Y:S01]  /*8790*/  S2R R3, SR_TID.X ;  /* 0x0000000000037919 */ /* 0x010f220000002100 */
[----:B------:R-:W-:Y:S01]  /*87a0*/  FMUL.FTZ R100, R100, UR6 ;  /* 0x0000000664647c20 */ /* 0x000fe20008410000 */
[----:B------:R-:W-:Y:S01]  /*87b0*/  FMUL.FTZ R0, R101, UR6 ;  /* 0x0000000665007c20 */ /* 0x000fe20008410000 */
[----:B------:R-:W-:Y:S01]  /*87c0*/  FMUL.FTZ R102, R102, UR6 ;  /* 0x0000000666667c20 */ /* 0x000fe20008410000 */
[----:B------:R-:W-:Y:S01]  /*87d0*/  FMUL.FTZ R2, R103, UR6 ;  /* 0x0000000667027c20 */ /* 0x000fe20008410000 */
[----:B------:R-:W-:-:S02]  /*87e0*/  FMUL.FTZ R112, R112, UR6 ;  /* 0x0000000670707c20 */ /* 0x000fc40008410000 */
[----:B------:R-:W-:Y:S01]  /*87f0*/  F2FP.BF16.F32.PACK_AB R0, R0, R100 ;  /* 0x000000640000723e */ /* 0x000fe200000010ff */
[----:B------:R-:W-:Y:S01]  /*8800*/  BAR.SYNC.DEFER_BLOCKING 0x0 ;  /* 0x0000000000007b1d */ /* 0x000fe20000010000 */
[----:B------:R-:W-:Y:S01]  /*8810*/  FMUL.FTZ R6, R113, UR6 ;  /* 0x0000000671067c20 */ /* 0x000fe20008410000 */
[----:B------:R-:W-:Y:S01]  /*8820*/  FMUL.FTZ R114, R114, UR6 ;  /* 0x0000000672727c20 */ /* 0x000fe20008410000 */
[----:B------:R-:W-:Y:S01]  /*8830*/  FMUL.FTZ R14, R115, UR6 ;  /* 0x00000006730e7c20 */ /* 0x000fe20008410000 */
[----:B------:R-:W-:Y:S01]  /*8840*/  FMUL.FTZ R104, R104, UR6 ;  /* 0x0000000668687c20 */ /* 0x000fe20008410000 */
[----:B-1----:R-:W-:-:S04]  /*8850*/  SHF.R.S32.HI R31, RZ, 0x1f, R31 ;  /* 0x0000001fff1f7819 */ /* 0x002fc8000001141f */
[----:B------:R-:W-:-:S04]  /*8860*/  LEA.HI R31, R31, R53, RZ, 0x3 ;  /* 0x000000351f1f7211 */ /* 0x000fc800078f18ff */
[----:B------:R-:W-:Y:S01]  /*8870*/  SHF.R.S32.HI R31, RZ, 0x3, R31 ;  /* 0x00000003ff1f7819 */ /* 0x000fe2000001141f */
[----:B------:R-:W-:Y:S01]  /*8880*/  FMUL.FTZ R29, R105, UR6 ;  /* 0x00000006691d7c20 */ /* 0x000fe20008410000 */
[----:B----4-:R-:W-:Y:S01]  /*8890*/  SHF.R.S32.HI R30, RZ, 0x1f, R3 ;  /* 0x0000001fff1e7819 */ /* 0x010fe20000011403 */
[----:B------:R-:W-:Y:S01]  /*88a0*/  FMUL.FTZ R106, R106, UR6 ;  /* 0x000000066a6a7c20 */ /* 0x000fe20008410000 */
[----:B------:R-:W-:Y:S01]  /*88b0*/  SHF.R.S32.HI R7, RZ, 0x1f, R31 ;  /* 0x0000001fff077819 */ /* 0x000fe2000001141f */
        /* <DEDUP_REMOVED lines=11> */
[----:B------:R-:W-:Y:S01]  /*8970*/  LEA.HI R30, R30, R3, RZ, 0x6 ;  /* 0x000000031e1e7211 */ /* 0x000fe200078f30ff */
[----:B------:R-:W-:Y:S01]  /*8980*/  FMUL.FTZ R24, R119, UR6 ;  /* 0x0000000677187c20 */ /* 0x000fe20008410000 */
[----:B------:R-:W-:Y:S01]  /*8990*/  F2FP.BF16.F32.PACK_AB R29, R29, R104 ;  /* 0x000000681d1d723e */ /* 0x000fe200000010ff */
[----:B------:R-:W-:-:S02]  /*89a0*/  IMAD R3, R7, UR10, RZ ;  /* 0x0000000a07037c24 */ /* 0x000fc4000f8e02ff */
        /* <DEDUP_REMOVED lines=12> */
[----:B------:R-:W-:-:S02]  /*8a70*/  IMAD R15, R31, UR11, R3 ;  /* 0x0000000b1f0f7c24 */ /* 0x000fc4000f8e0203 */
[----:B------:R-:W-:Y:S01]  /*8a80*/  FMUL.FTZ R124, R124, UR6 ;  /* 0x000000067c7c7c20 */ /* 0x000fe20008410000 */
[----:B------:R-:W-:Y:S01]  /*8a90*/  FMUL.FTZ R125, R125, UR6 ;  /* 0x000000067d7d7c20 */ /* 0x000fe20008410000 */
[----:B------:R-:W-:Y:S01]  /*8aa0*/  F2FP.BF16.F32.PACK_AB R24, R24, R118 ;  /* 0x000000761818723e */ /* 0x000fe200000010ff */
[----:B------:R-:W-:Y:S01]  /*8ab0*/  FMUL.FTZ R126, R126, UR6 ;  /* 0x000000067e7e7c20 */ /* 0x000fe20008410000 */
[----:B------:R-:W-:Y:S01]  /*8ac0*/  FMUL.FTZ R127, R127, UR6 ;  /* 0x000000067f7f7c20 */ /* 0x000fe20008410000 */
[----:B------:R-:W-:Y:S01]  /*8ad0*/  F2FP.BF16.F32.PACK_AB R129, R129, R128 ;  /* 0x000000808181723e */ /* 0x000fe200000010ff */
[----:B------:R-:W-:-:S04]  /*8ae0*/  IMAD.WIDE.U32 R34, R31, UR10, RZ ;  /* 0x0000000a1f227c25 */ /* 0x000fc8000f8e00ff */
        /* <DEDUP_REMOVED lines=48> */
[----:B------:R-:W-:Y:S01]  /*8df0*/  ULDC.64 UR6, c[0x0][0x458] ;  /* 0x0001160000067ab9 */ /* 0x000fe20000000a00 */
[----:B------:R-:W-:-:S02]  /*8e00*/  F2FP.BF16.F32.PACK_AB R20, R20, R98 ;  /* 0x000000621414723e */ /* 0x000fc400000010ff */
[----:B------:R-:W-:Y:S02]  /*8e10*/  F2FP.BF16.F32.PACK_AB R22, R22, R88 ;  /* 0x000000581616723e */ /* 0x000fe400000010ff */
[----:B------:R-:W-:Y:S02]  /*8e20*/  F2FP.BF16.F32.PACK_AB R21, R21, R90 ;  /* 0x0000005a1515723e */ /* 0x000fe400000010ff */
[----:B------:R-:W-:Y:S02]  /*8e30*/  F2FP.BF16.F32.PACK_AB R32, R32, R92 ;  /* 0x0000005c2020723e */ /* 0x000fe400000010ff */
[----:B------:R-:W-:Y:S01]  /*8e40*/  F2FP.BF16.F32.PACK_AB R33, R33, R94 ;  /* 0x0000005e2121723e */ /* 0x000fe200000010ff */
[----:B------:R-:W-:Y:S02]  /*8e50*/  IMAD R7, R7, UR6, RZ ;  /* 0x0000000607077c24 */ /* 0x000fe4000f8e02ff */
[----:B------:R-:W-:-:S04]  /*8e60*/  IMAD.WIDE.U32 R36, R31, UR6, RZ ;  /* 0x000000061f247c25 */ /* 0x000fc8000f8e00ff */
[----:B------:R-:W-:Y:S01]  /*8e70*/  IMAD R7, R31, UR7, R7 ;  /* 0x000000071f077c24 */ /* 0x000fe2000f8e0207 */
[----:B------:R-:W-:-:S04]  /*8e80*/  UIMAD UR8, UR43, UR10, URZ ;  /* 0x0000000a2b0872a4 */ /* 0x000fc8000f8e023f */
[----:B------:R-:W-:Y:S01]  /*8e90*/  IADD3 R7, R37, R7, RZ ;  /* 0x0000000725077210 */ /* 0x000fe20007ffe0ff */
[----:B------:R-:W-:Y:S02]  /*8ea0*/  UIMAD UR8, UR4, UR11, UR8 ;  /* 0x0000000b040872a4 */ /* 0x000fe4000f8e0208 */
[----:B------:R-:W-:Y:S02]  /*8eb0*/  UIMAD UR43, UR43, UR6, URZ ;  /* 0x000000062b2b72a4 */ /* 0x000fe4000f8e023f */
[----:B------:R-:W-:Y:S01]  /*8ec0*/  USHF.L.U32 UR12, UR10, 0x6, URZ ;  /* 0x000000060a0c7899 */ /* 0x000fe2000800063f */
[----:B--2---:R1:W-:Y:S04]  /*8ed0*/  STS [R50], R0 ;  /* 0x0000000032007388 */ /* 0x0043e80000000800 */
[----:B------:R2:W-:Y:S04]  /*8ee0*/  STS [R50+0x400], R2 ;  /* 0x0004000232007388 */ /* 0x0005e80000000800 */
[----:B---3--:R-:W-:Y:S04]  /*8ef0*/  STS [R52], R6 ;  /* 0x0000000634007388 */ /* 0x008fe80000000800 */
[----:B------:R3:W-:Y:S04]  /*8f00*/  STS [R51], R14 ;  /* 0x0000000e33007388 */ /* 0x0007e80000000800 */
[----:B------:R-:W-:Y:S01]  /*8f10*/  STS [R50+0x2000], R29 ;  /* 0x0020001d32007388 */ /* 0x000fe20000000800 */
[----:B-1----:R-:W-:-:S04]  /*8f20*/  SHF.L.U32 R0, R31, 0x6, RZ ;  /* 0x000000061f007819 */ /* 0x002fc800000006ff */
[----:B------:R-:W-:Y:S01]  /*8f30*/  LOP3.LUT R0, R0, 0x1c0, RZ, 0xc0, !PT ;  /* 0x000001c000007812 */ /* 0x000fe200078ec0ff */
[----:B------:R-:W-:Y:S03]  /*8f40*/  STS [R50+0x2400], R28 ;  /* 0x0024001c32007388 */ /* 0x000fe60000000800 */
[----:B------:R-:W-:Y:S01]  /*8f50*/  LOP3.LUT R3, R0, 0x38, R44, 0xf8, !PT ;  /* 0x0000003800037812 */ /* 0x000fe200078ef82c */
[----:B------:R-:W-:Y:S01]  /*8f60*/  STS [R49], R27 ;  /* 0x0000001b31007388 */ /* 0x000fe20000000800 */
[----:B------:R-:W-:-:S03]  /*8f70*/  SHF.R.U32.HI R0, RZ, 0x3, R0 ;  /* 0x00000003ff007819 */ /* 0x000fc60000011600 */
[----:B------:R-:W-:Y:S01]  /*8f80*/  STS [R48], R26 ;  /* 0x0000001a30007388 */ /* 0x000fe20000000800 */
[----:B------:R-:W-:-:S03]  /*8f90*/  LOP3.LUT R0, R3, R0, RZ, 0x3c, !PT ;  /* 0x0000000003007212 */ /* 0x000fc600078e3cff */
[----:B------:R-:W-:Y:S01]  /*8fa0*/  STS [R47], R25 ;  /* 0x000000192f007388 */ /* 0x000fe20000000800 */
[----:B------:R-:W-:-:S03]  /*8fb0*/  IADD3 R3, R35, R15, RZ ;  /* 0x0000000f23037210 */ /* 0x000fc60007ffe0ff */
[----:B------:R-:W-:Y:S01]  /*8fc0*/  STS [R46], R24 ;  /* 0x000000182e007388 */ /* 0x000fe20000000800 */
[----:B------:R-:W-:-:S03]  /*8fd0*/  SHF.L.U32 R15, R30, 0x3, RZ ;  /* 0x000000031e0f7819 */ /* 0x000fc600000006ff */
[----:B------:R-:W-:Y:S04]  /*8fe0*/  STS [R43], R129 ;  /* 0x000000812b007388 */ /* 0x000fe80000000800 */
[----:B------:R-:W-:Y:S01]  /*8ff0*/  STS [R42], R130 ;  /* 0x000000822a007388 */ /* 0x000fe20000000800 */
[----:B--2---:R-:W-:-:S03]  /*9000*/  MOV R2, R34 ;  /* 0x0000002200027202 */ /* 0x004fc60000000f00 */
[----:B------:R-:W-:Y:S01]  /*9010*/  STS [R41], R23 ;  /* 0x0000001729007388 */ /* 0x000fe20000000800 */
[----:B------:R-:W-:Y:S02]  /*9020*/  LOP3.LUT R34, R0, 0xfffffe00, R15, 0xf8, !PT ;  /* 0xfffffe0000227812 */ /* 0x000fe400078ef80f */
[----:B---3--:R-:W1:Y:S01]  /*9030*/  LDC.64 R14, c[0x0][0x438] ;  /* 0x00010e00ff0e7b82 */ /* 0x008e620000000a00 */
[----:B------:R-:W-:Y:S04]  /*9040*/  STS [R40], R19 ;  /* 0x0000001328007388 */ /* 0x000fe80000000800 */
[----:B------:R-:W-:Y:S04]  /*9050*/  STS [R39], R124 ;  /* 0x0000007c27007388 */ /* 0x000fe80000000800 */
[----:B------:R-:W-:Y:S04]  /*9060*/  STS [R38], R126 ;  /* 0x0000007e26007388 */ /* 0x000fe80000000800 */
[----:B------:R-:W-:Y:S04]  /*9070*/  STS [R50+0x4000], R13 ;  /* 0x0040000d32007388 */ /* 0x000fe80000000800 */
[----:B------:R2:W-:Y:S04]  /*9080*/  STS [R50+0x4400], R12 ;  /* 0x0044000c32007388 */ /* 0x0005e80000000800 */
[----:B------:R-:W-:Y:S04]  /*9090*/  STS [R52+0x4000], R9 ;  /* 0x0040000934007388 */ /* 0x000fe80000000800 */
[----:B------:R-:W-:Y:S04]  /*90a0*/  STS [R51+0x4000], R8 ;  /* 0x0040000833007388 */ /* 0x000fe80000000800 */
[----:B------:R-:W-:Y:S04]  /*90b0*/  STS [R50+0x6000], R11 ;  /* 0x0060000b32007388 */ /* 0x000fe80000000800 */
[----:B------:R3:W-:Y:S04]  /*90c0*/  STS [R50+0x6400], R10 ;  /* 0x0064000a32007388 */ /* 0x0007e80000000800 */
[----:B------:R-:W-:Y:S04]  /*90d0*/  STS [R49+0x4000], R5 ;  /* 0x0040000531007388 */ /* 0x000fe80000000800 */
[----:B------:R4:W-:Y:S01]  /*90e0*/  STS [R48+0x4000], R4 ;  /* 0x0040000430007388 */ /* 0x0009e20000000800 */
[----:B--2---:R-:W2:Y:S03]  /*90f0*/  LDC.64 R12, c[0x0][0x468] ;  /* 0x00011a00ff0c7b82 */ /* 0x004ea60000000a00 */
[----:B------:R-:W-:Y:S04]  /*9100*/  STS [R47+0x4000], R18 ;  /* 0x004000122f007388 */ /* 0x000fe80000000800 */
[----:B------:R-:W-:Y:S04]  /*9110*/  STS [R46+0x4000], R17 ;  /* 0x004000112e007388 */ /* 0x000fe80000000800 */
[----:B------:R-:W-:Y:S04]  /*9120*/  STS [R43+0x4000], R16 ;  /* 0x004000102b007388 */ /* 0x000fe80000000800 */
[----:B------:R-:W-:Y:S01]  /*9130*/  STS [R42+0x4000], R20 ;  /* 0x004000142a007388 */ /* 0x000fe20000000800 */
[----:B------:R-:W-:Y:S01]  /*9140*/  MOV R30, UR10 ;  /* 0x0000000a001e7c02 */ /* 0x000fe20008000f00 */
[----:B---3--:R-:W3:Y:S02]  /*9150*/  LDC.64 R10, c[0x0][0x440] ;  /* 0x00011000ff0a7b82 */ /* 0x008ee40000000a00 */
[----:B------:R-:W-:Y:S04]  /*9160*/  STS [R41+0x4000], R22 ;  /* 0x0040001629007388 */ /* 0x000fe80000000800 */
[----:B------:R-:W-:Y:S04]  /*9170*/  STS [R40+0x4000], R21 ;  /* 0x0040001528007388 */ /* 0x000fe80000000800 */
[----:B------:R-:W-:Y:S04]  /*9180*/  STS [R39+0x4000], R32 ;  /* 0x0040002027007388 */ /* 0x000fe80000000800 */
[----:B------:R-:W-:Y:S01]  /*9190*/  STS [R38+0x4000], R33 ;  /* 0x0040002126007388 */ /* 0x000fe20000000800 */
[----:B------:R-:W-:Y:S01]  /*91a0*/  IMAD.WIDE.U32 R30, R30, UR4, R2 ;  /* 0x000000041e1e7c25 */ /* 0x000fe2000f8e0002 */
[----:B------:R-:W-:-:S02]  /*91b0*/  SHF.R.S32.HI R3, RZ, 0x1f, R44 ;  /* 0x0000001fff037819 */ /* 0x000fc4000001142c */
[----:B------:R-:W-:Y:S01]  /*91c0*/  MOV R2, R44 ;  /* 0x0000002c00027202 */ /* 0x000fe20000000f00 */
[----:B-1----:R-:W-:-:S04]  /*91d0*/  IMAD R0, R14, UR32, RZ ;  /* 0x000000200e007c24 */ /* 0x002fc8000f8e02ff */
[----:B------:R-:W-:Y:S02]  /*91e0*/  IMAD R0, R15, UR24, R0 ;  /* 0x000000180f007c24 */ /* 0x000fe4000f8e0200 */
[----:B----4-:R-:W-:Y:S02]  /*91f0*/  IMAD.WIDE.U32 R4, R14, UR24, R2 ;  /* 0x000000180e047c25 */ /* 0x010fe4000f8e0002 */
[----:B------:R-:W1:Y:S03]  /*9200*/  LDC.64 R14, c[0x0][0x470] ;  /* 0x00011c00ff0e7b82 */ /* 0x000e660000000a00 */
[----:B------:R-:W-:Y:S02]  /*9210*/  IADD3 R5, R5, R0, RZ ;  /* 0x0000000005057210 */ /* 0x000fe40007ffe0ff */
[----:B------:R-:W-:-:S03]  /*9220*/  LEA R0, R34, UR5, 0x1 ;  /* 0x0000000522007c11 */ /* 0x000fc6000f8e08ff */
[----:B------:R-:W-:Y:S01]  /*9230*/  BAR.SYNC.DEFER_BLOCKING 0x0 ;  /* 0x0000000000007b1d */ /* 0x000fe20000010000 */
[C---:B--2---:R-:W-:Y:S02]  /*9240*/  IMAD R8, R12.reuse, UR33, RZ ;  /* 0x000000210c087c24 */ /* 0x044fe4000f8e02ff */
[----:B------:R-:W-:Y:S01]  /*9250*/  IMAD.WIDE.U32 R4, R12, UR25, R4 ;  /* 0x000000190c047c25 */ /* 0x000fe2000f8e0004 */
[----:B------:R-:W-:-:S03]  /*9260*/  MOV R6, R36 ;  /* 0x0000002400067202 */ /* 0x000fc60000000f00 */
[----:B------:R-:W-:Y:S02]  /*9270*/  IMAD R8, R13, UR25, R8 ;  /* 0x000000190d087c24 */ /* 0x000fe4000f8e0208 */
[C---:B---3--:R-:W-:Y:S02]  /*9280*/  IMAD R9, R10.reuse, UR32, RZ ;  /* 0x000000200a097c24 */ /* 0x048fe4000f8e02ff */
[----:B------:R-:W-:Y:S01]  /*9290*/  IMAD.WIDE.U32 R2, R10, UR24, R2 ;  /* 0x000000180a027c25 */ /* 0x000fe2000f8e0002 */
[----:B------:R-:W-:Y:S02]  /*92a0*/  MOV R10, UR6 ;  /* 0x00000006000a7c02 */ /* 0x000fe40008000f00 */
[----:B------:R-:W-:Y:S02]  /*92b0*/  IADD3 R5, R5, R8, RZ ;  /* 0x0000000805057210 */ /* 0x000fe40007ffe0ff */
[----:B------:R-:W-:Y:S01]  /*92c0*/  IADD3 R8, P0, R4, R30, RZ ;  /* 0x0000001e04087210 */ /* 0x000fe20007f1e0ff */
[----:B------:R-:W2:Y:S04]  /*92d0*/  LDS.128 R44, [R0+0xc000] ;  /* 0x00c00000002c7984 */ /* 0x000ea80000000c00 */
[----:B------:R-:W3:Y:S04]  /*92e0*/  LDS.128 R40, [R0+0xd000] ;  /* 0x00d0000000287984 */ /* 0x000ee80000000c00 */
[----:B------:R-:W4:Y:S01]  /*92f0*/  LDS.128 R36, [R0+0xe000] ;  /* 0x00e0000000247984 */ /* 0x000f220000000c00 */
[----:B------:R-:W-:-:S02]  /*9300*/  IMAD R9, R11, UR24, R9 ;  /* 0x000000180b097c24 */ /* 0x000fc4000f8e0209 */
[----:B------:R-:W-:Y:S01]  /*9310*/  IMAD.WIDE.U32 R6, R10, UR4, R6 ;  /* 0x000000040a067c25 */ /* 0x000fe2000f8e0006 */
[----:B------:R-:W-:Y:S01]  /*9320*/  IADD3.X R10, R5, UR8, R31, P0, !PT ;  /* 0x00000008050a7c10 */ /* 0x000fe200087fe41f */
[----:B------:R-:W4:Y:S01]  /*9330*/  LDS.128 R32, [R0+0xf000] ;  /* 0x00f0000000207984 */ /* 0x000f220000000c00 */
[----:B------:R-:W-:Y:S01]  /*9340*/  IADD3 R3, R3, R9, RZ ;  /* 0x0000000903037210 */ /* 0x000fe20007ffe0ff */
[----:B------:R-:W-:Y:S02]  /*9350*/  ULDC.64 UR8, c[0x0][0x3f0] ;  /* 0x0000fc0000087ab9 */ /* 0x000fe40000000a00 */
[----:B------:R-:W4:Y:S01]  /*9360*/  LDS.128 R28, [R0+0x10000] ;  /* 0x01000000001c7984 */ /* 0x000f220000000c00 */
[----:B-1----:R-:W-:-:S03]  /*9370*/  IMAD R9, R14, UR33, RZ ;  /* 0x000000210e097c24 */ /* 0x002fc6000f8e02ff */
[----:B------:R-:W1:Y:S04]  /*9380*/  LDS.128 R24, [R0+0x11000] ;  /* 0x0110000000187984 */ /* 0x000e680000000c00 */
[----:B------:R-:W1:Y:S04]  /*9390*/  LDS.128 R20, [R0+0x12000] ;  /* 0x0120000000147984 */ /* 0x000e680000000c00 */
[----:B------:R2:W1:Y:S01]  /*93a0*/  LDS.128 R16, [R0+0x13000] ;  /* 0x0130000000107984 */ /* 0x0004620000000c00 */
[----:B------:R-:W-:Y:S02]  /*93b0*/  IMAD R9, R15, UR25, R9 ;  /* 0x000000190f097c24 */ /* 0x000fe4000f8e0209 */
[----:B------:R-:W-:Y:S01]  /*93c0*/  IMAD.WIDE.U32 R4, R14, UR25, R2 ;  /* 0x000000190e047c25 */ /* 0x000fe2000f8e0002 */
[----:B------:R-:W-:Y:S01]  /*93d0*/  UIMAD UR4, UR4, UR7, UR43 ;  /* 0x00000007040472a4 */ /* 0x000fe2000f8e022b */
[----:B------:R-:W-:-:S03]  /*93e0*/  LEA R2, P1, R8, UR8, 0x1 ;  /* 0x0000000808027c11 */ /* 0x000fc6000f8208ff */
[----:B------:R-:W-:Y:S01]  /*93f0*/  IADD3 R5, R5, R9, RZ ;  /* 0x0000000905057210 */ /* 0x000fe20007ffe0ff */
[----:B------:R-:W-:Y:S01]  /*9400*/  USHF.L.U64.HI UR10, UR10, 0x6, UR11 ;  /* 0x000000060a0a7899 */ /* 0x000fe2000801020b */
[----:B------:R-:W-:Y:S01]  /*9410*/  LEA.HI.X R3, R8, UR9, R10, 0x1, P1 ;  /* 0x0000000908037c11 */ /* 0x000fe200088f0c0a */
[----:B------:R-:W-:Y:S01]  /*9420*/  ULDC.64 UR8, c[0x0][0x3f8] ;  /* 0x0000fe0000087ab9 */ /* 0x000fe20000000a00 */
[----:B------:R-:W-:Y:S02]  /*9430*/  IADD3 R8, P1, R2, UR12, RZ ;  /* 0x0000000c02087c10 */ /* 0x000fe4000ff3e0ff */
[----:B--2---:R-:W-:-:S04]  /*9440*/  IADD3 R0, P0, R4, R6, RZ ;  /* 0x0000000604007210 */ /* 0x004fc80007f1e0ff */
[----:B------:R-:W-:Y:S01]  /*9450*/  IADD3.X R6, R5, UR4, R7, P0, !PT ;  /* 0x0000000405067c10 */ /* 0x000fe200087fe407 */
[----:B------:R-:W-:Y:S01]  /*9460*/  USHF.L.U32 UR4, UR6, 0x6, URZ ;  /* 0x0000000606047899 */ /* 0x000fe2000800063f */
[C---:B------:R-:W-:Y:S01]  /*9470*/  LEA R10, P0, R0.reuse, UR8, 0x1 ;  /* 0x00000008000a7c11 */ /* 0x040fe2000f8008ff */
[----:B------:R-:W-:Y:S01]  /*9480*/  USHF.L.U64.HI UR6, UR6, 0x6, UR7 ;  /* 0x0000000606067899 */ /* 0x000fe20008010207 */
[----:B------:R-:W-:Y:S02]  /*9490*/  IADD3.X R9, R3, UR10, RZ, P1, !PT ;  /* 0x0000000a03097c10 */ /* 0x000fe40008ffe4ff */
[----:B------:R-:W-:Y:S02]  /*94a0*/  LEA.HI.X R11, R0, UR9, R6, 0x1, P0 ;  /* 0x00000009000b7c11 */ /* 0x000fe400080f0c06 */
[----:B------:R-:W-:Y:S02]  /*94b0*/  IADD3 R6, P1, R8, UR12, RZ ;  /* 0x0000000c08067c10 */ /* 0x000fe4000ff3e0ff */
[----:B------:R-:W-:Y:S01]  /*94c0*/  IADD3 R4, P0, R10, UR4, RZ ;  /* 0x000000040a047c10 */ /* 0x000fe2000ff1e0ff */
[----:B------:R2:W-:Y:S01]  /*94d0*/  STG.E.128 desc[UR30][R2.64], R44 ;  /* 0x0000002c02007986 */ /* 0x0005e2000c101d1e */
[----:B------:R-:W-:-:S02]  /*94e0*/  IADD3.X R7, R9, UR10, RZ, P1, !PT ;  /* 0x0000000a09077c10 */ /* 0x000fc40008ffe4ff */
[----:B------:R-:W-:Y:S02]  /*94f0*/  IADD3.X R5, R11, UR6, RZ, P0, !PT ;  /* 0x000000060b057c10 */ /* 0x000fe400087fe4ff */
[----:B------:R-:W-:Y:S01]  /*9500*/  IADD3 R12, P1, R6, UR12, RZ ;  /* 0x0000000c060c7c10 */ /* 0x000fe2000ff3e0ff */
[----:B---3--:R-:W-:Y:S03]  /*9510*/  STG.E.128 desc[UR30][R8.64], R40 ;  /* 0x0000002808007986 */ /* 0x008fe6000c101d1e */
[----:B------:R-:W-:Y:S01]  /*9520*/  IADD3.X R13, R7, UR10, RZ, P1, !PT ;  /* 0x0000000a070d7c10 */ /* 0x000fe20008ffe4ff */
[----:B----4-:R3:W-:Y:S04]  /*9530*/  STG.E.128 desc[UR30][R6.64], R36 ;  /* 0x0000002406007986 */ /* 0x0107e8000c101d1e */
[----:B------:R4:W-:Y:S04]  /*9540*/  STG.E.128 desc[UR30][R12.64], R32 ;  /* 0x000000200c007986 */ /* 0x0009e8000c101d1e */
[----:B------:R4:W-:Y:S01]  /*9550*/  STG.E.128 desc[UR30][R10.64], R28 ;  /* 0x0000001c0a007986 */ /* 0x0009e2000c101d1e */
[----:B--2---:R-:W-:-:S04]  /*9560*/  IADD3 R2, P0, R4, UR4, RZ ;  /* 0x0000000404027c10 */ /* 0x004fc8000ff1e0ff */
[----:B------:R-:W-:Y:S02]  /*9570*/  IADD3.X R3, R5, UR6, RZ, P0, !PT ;  /* 0x0000000605037c10 */ /* 0x000fe400087fe4ff */
[----:B---3--:R-:W-:Y:S01]  /*9580*/  IADD3 R6, P0, R2, UR4, RZ ;  /* 0x0000000402067c10 */ /* 0x008fe2000ff1e0ff */
[----:B-1----:R4:W-:Y:S03]  /*9590*/  STG.E.128 desc[UR30][R4.64], R24 ;  /* 0x0000001804007986 */ /* 0x0029e6000c101d1e */
[----:B------:R-:W-:Y:S01]  /*95a0*/  IADD3.X R7, R3, UR6, RZ, P0, !PT ;  /* 0x0000000603077c10 */ /* 0x000fe200087fe4ff */
[----:B------:R4:W-:Y:S04]  /*95b0*/  STG.E.128 desc[UR30][R2.64], R20 ;  /* 0x0000001402007986 */ /* 0x0009e8000c101d1e */
[----:B------:R4:W-:Y:S04]  /*95c0*/  STG.E.128 desc[UR30][R6.64], R16 ;  /* 0x0000001006007986 */ /* 0x0009e8000c101d1e */
.L_x_2016:
        /* <DEDUP_REMOVED lines=11> */
.L_x_2023:
[----:B------:R-:W-:Y:S05]  /*9680*/  EXIT ;  /* 0x000000000000794d */ /* 0x000fea0003800000 */
.L_x_2025:
        /* <DEDUP_REMOVED lines=15> */
.L_x_2493:


//--------------------- .text._ZN5flash44flash_bwd_dq_dk_dv_loop_seqk_parallel_kernelI23Flash_bwd_kernel_traitsILi64ELi128ELi128ELi8ELi4ELi4ELi4ELb0ELb0EN7cutlass10bfloat16_tE19Flash_kernel_traitsILi64ELi128ELi128ELi8ES3_EELb0ELb0ELb0ELb0ELb1ELb1ELb1EEEvNS_16Flash_bwd_paramsE --------------------------
	.section	.text._ZN5flash44flash_bwd_dq_dk_dv_loop_seqk_parallel_kernelI23Flash_bwd_kernel_traitsILi64ELi128ELi128ELi8ELi4ELi4ELi4ELb0ELb0EN7cutlass10bfloat16_tE19Flash_kernel_traitsILi64ELi128ELi128ELi8ES3_EELb0ELb0ELb0ELb0ELb1ELb1ELb1EEEvNS_16Flash_bwd_paramsE,"ax",@progbits
	.align	128
        .global         _ZN5flash44flash_bwd_dq_dk_dv_loop_seqk_parallel_kernelI23Flash_bwd_kernel_traitsILi64ELi128ELi128ELi8ELi4ELi4ELi4ELb0ELb0EN7cutlass10bfloat16_tE19Flash_kernel_traitsILi64ELi128ELi128ELi8ES3_EELb0ELb0ELb0ELb0ELb1ELb1ELb1EEEvNS_16Flash_bwd_paramsE
        .type           _ZN5flash44flash_bwd_dq_dk_dv_loop_seqk_parallel_kernelI23Flash_bwd_kernel_traitsILi64ELi128ELi128ELi8ELi4ELi4ELi4ELb0ELb0EN7cutlass10bfloat16_tE19Flash_kernel_traitsILi64ELi128ELi128ELi8ES3_EELb0ELb0ELb0ELb0ELb1ELb1ELb1EEEvNS_16Flash_bwd_paramsE,@function
        .size           _ZN5flash44flash_bwd_dq_dk_dv_loop_seqk_parallel_kernelI23Flash_bwd_kernel_traitsILi64ELi128ELi128ELi8ELi4ELi4ELi4ELb0ELb0EN7cutlass10bfloat16_tE19Flash_kernel_traitsILi64ELi128ELi128ELi8ES3_EELb0ELb0ELb0ELb0ELb1ELb1ELb1EEEvNS_16Flash_bwd_paramsE,(.L_x_2494 - _ZN5flash44flash_bwd_dq_dk_dv_loop_seqk_parallel_kernelI23Flash_bwd_kernel_traitsILi64ELi128ELi128ELi8ELi4ELi4ELi4ELb0ELb0EN7cutlass10bfloat16_tE19Flash_kernel_traitsILi64ELi128ELi128ELi8ES3_EELb0ELb0ELb0ELb0ELb1ELb1ELb1EEEvNS_16Flash_bwd_paramsE)
        .other          _ZN5flash44flash_bwd_dq_dk_dv_loop_seqk_parallel_kernelI23Flash_bwd_kernel_traitsILi64ELi128ELi128ELi8ELi4ELi4ELi4ELb0ELb0EN7cutlass10bfloat16_tE19Flash_kernel_traitsILi64ELi128ELi128ELi8ES3_EELb0ELb0ELb0ELb0ELb1ELb1ELb1EEEvNS_16Flash_bwd_paramsE,@"STO_CUDA_ENTRY STV_DEFAULT"
_ZN5flash44flash_bwd_dq_dk_dv_loop_seqk_parallel_kernelI23Flash_bwd_kernel_traitsILi64ELi128ELi128ELi8ELi4ELi4ELi4ELb0ELb0EN7cutlass10bfloat16_tE19Flash_kernel_traitsILi64ELi128ELi128ELi8ES3_EELb0ELb0ELb0ELb0ELb1ELb1ELb1EEEvNS_16Flash_bwd_paramsE:
.text._ZN5flash44flash_bwd_dq_dk_dv_loop_seqk_parallel_kernelI23Flash_bwd_kernel_traitsILi64ELi128ELi128ELi8ELi4ELi4ELi4ELb0ELb0EN7cutlass10bfloat16_tE19Flash_kernel_traitsILi64ELi128ELi128ELi8ES3_EELb0ELb0ELb0ELb0ELb1ELb1ELb1EEEvNS_16Flash_bwd_paramsE:
        /* <DEDUP_REMOVED lines=14> */
[----:B------:R-:W-:Y:S01]  /*00e0*/  UMOV UR5, 0x400 ;  /* 0x0000040000057882 */ /* 0x000fe20000000000 */
[----:B------:R-:W-:Y:S01]  /*00f0*/  UMOV UR7, 0x400 ;  /* 0x0000040000077882 */ /* 0x000fe20000000000 */
[----:B------:R-:W-:Y:S01]  /*0100*/  UMOV UR10, 0x400 ;  /* 0x00000400000a7882 */ /* 0x000fe20000000000 */
[----:B------:R-:W-:Y:S01]  /*0110*/  ULDC.64 UR34, c[0x0][0x208] ;  /* 0x0000820000227ab9 */ /* 0x000fe20000000a00 */
[----:B------:R-:W-:Y:S01]  /*0120*/  UMOV UR29, 0xffffc000 ;  /* 0xffffc000001d7882 */ /* 0x000fe20000000000 */
[----:B------:R-:W-:Y:S01]  /*0130*/  ULDC.64 UR24, c[0x0][0x300] ;  /* 0x0000c00000187ab9 */ /* 0x000fe20000000a00 */
[----:B------:R-:W3:Y:S01]  /*0140*/  S2UR UR4, SR_CgaCtaId ;  /* 0x00000000000479c3 */ /* 0x000ee20000008800 */
[----:B------:R-:W-:-:S07]  /*0150*/  ULDC.64 UR22, c[0x0][0x308] ;  /* 0x0000c20000167ab9 */ /* 0x000fce0000000a00 */
[----:B------:R-:W4:Y:S01]  /*0160*/  S2UR UR6, SR_CgaCtaId ;  /* 0x00000000000679c3 */ /* 0x000f220000008800 */
[----:B--2---:R-:W-:-:S07]  /*0170*/  ULEA UR8, UR8, UR11, 0x18 ;  /* 0x0000000b08087291 */ /* 0x004fce000f8ec03f */
[----:B------:R-:W2:Y:S01]  /*0180*/  S2UR UR28, SR_CTAID.Y ;  /* 0x00000000001c79c3 */ /* 0x000ea20000002600 */
[----:B-1----:R-:W-:Y:S01]  /*0190*/  SHF.R.S32.HI R4, RZ, 0x1f, R9 ;  /* 0x0000001fff047819 */ /* 0x002fe20000011409 */
[----:B---3--:R-:W-:-:S06]  /*01a0*/  ULEA UR4, UR4, UR5, 0x18 ;  /* 0x0000000504047291 */ /* 0x008fcc000f8ec03f */
[----:B------:R-:W1:Y:S01]  /*01b0*/  S2UR UR32, SR_CTAID.Z ;  /* 0x00000000002079c3 */ /* 0x000e620000002700 */
[----:B------:R-:W-:Y:S01]  /*01c0*/  UIADD3 UR5, UR8, 0xc000, URZ ;  /* 0x0000c00008057890 */ /* 0x000fe2000fffe03f */
[CC--:B------:R-:W-:Y:S02]  /*01d0*/  LEA.HI R0, R4.reuse, R9.reuse, RZ, 0x5 ;  /* 0x0000000904007211 */ /* 0x0c0fe400078f28ff */
[----:B------:R-:W-:Y:S02]  /*01e0*/  LEA.HI R186, R4, R9, RZ, 0x3 ;  /* 0x0000000904ba7211 */ /* 0x000fe400078f18ff */
[----:B------:R-:W-:Y:S01]  /*01f0*/  LOP3.LUT R5, R0, 0xffffffe0, RZ, 0xc0, !PT ;  /* 0xffffffe000057812 */ /* 0x000fe200078ec0ff */
[----:B----4-:R-:W-:Y:S01]  /*0200*/  ULEA UR6, UR6, UR7, 0x18 ;  /* 0x0000000706067291 */ /* 0x010fe2000f8ec03f */
[--C-:B------:R-:W-:Y:S01]  /*0210*/  SHF.R.S32.HI R3, RZ, 0x5, R0.reuse ;  /* 0x00000005ff037819 */ /* 0x100fe20000011400 */
[----:B------:R-:W3:Y:S01]  /*0220*/  S2UR UR9, SR_CgaCtaId ;  /* 0x00000000000979c3 */ /* 0x000ee20000008800 */
[----:B------:R-:W-:-:S02]  /*0230*/  SHF.R.S32.HI R0, RZ, 0x1f, R0 ;  /* 0x0000001fff007819 */ /* 0x000fc40000011400 */
[CC--:B------:R-:W-:Y:S02]  /*0240*/  LEA.HI R10, R4.reuse, R9.reuse, RZ, 0x4 ;  /* 0x00000009040a7211 */ /* 0x0c0fe400078f20ff */
[CC--:B------:R-:W-:Y:S02]  /*0250*/  LEA.HI R17, R4.reuse, R9.reuse, RZ, 0x7 ;  /* 0x0000000904117211 */ /* 0x0c0fe400078f38ff */
[CC--:B------:R-:W-:Y:S01]  /*0260*/  LEA.HI R15, R4.reuse, R9.reuse, RZ, 0x6 ;  /* 0x00000009040f7211 */ /* 0x0c0fe200078f30ff */
[----:B------:R-:W4:Y:S01]  /*0270*/  S2UR UR27, SR_CTAID.Z ;  /* 0x00000000001b79c3 */ /* 0x000f220000002700 */
[----:B------:R-:W-:Y:S01]  /*0280*/  LEA.HI R4, R4, R9, RZ, 0x2 ;  /* 0x0000000904047211 */ /* 0x000fe200078f10ff */
[----:B--2---:R-:W-:Y:S01]  /*0290*/  USHF.R.S32.HI UR31, URZ, 0x1f, UR28 ;  /* 0x0000001f3f1f7899 */ /* 0x004fe2000801141c */
[----:B------:R-:W-:Y:S01]  /*02a0*/  LEA.HI R2, R0, R3, RZ, 0x2 ;  /* 0x0000000300027211 */ /* 0x000fe200078f10ff */
[C---:B------:R-:W-:Y:S01]  /*02b0*/  IMAD.IADD R0, R9.reuse, 0x1, -R5 ;  /* 0x0000000109007824 */ /* 0x040fe200078e0a05 */
[----:B------:R-:W-:Y:S01]  /*02c0*/  SHF.R.S32.HI R6, RZ, 0x3, R186 ;  /* 0x00000003ff067819 */ /* 0x000fe200000114ba */
[----:B------:R-:W-:Y:S01]  /*02d0*/  UIMAD.WIDE UR36, UR28, 0x80, URZ ;  /* 0x000000801c2478a5 */ /* 0x000fe2000f8e023f */
[----:B------:R-:W-:Y:S01]  /*02e0*/  LOP3.LUT R7, R186, 0xfffffff8, RZ, 0xc0, !PT ;  /* 0xfffffff8ba077812 */ /* 0x000fe200078ec0ff */
[----:B------:R-:W2:Y:S01]  /*02f0*/  S2UR UR26, SR_CTAID.Y ;  /* 0x00000000001a79c3 */ /* 0x000ea20000002600 */
[----:B------:R-:W-:Y:S01]  /*0300*/  LOP3.LUT R12, R4, 0x7ffffffc, RZ, 0xc0, !PT ;  /* 0x7ffffffc040c7812 */ /* 0x000fe200078ec0ff */
[----:B------:R-:W-:Y:S01]  /*0310*/  IMAD.SHL.U32 R5, R6, 0x40, RZ ;  /* 0x0000004006057824 */ /* 0x000fe200078e00ff */
[----:B------:R-:W-:Y:S01]  /*0320*/  LOP3.LUT R11, R10, 0xfffffff0, RZ, 0xc0, !PT ;  /* 0xfffffff00a0b7812 */ /* 0x000fe200078ec0ff */
[C---:B------:R-:W-:Y:S01]  /*0330*/  IMAD.IADD R7, R9.reuse, 0x1, -R7 ;  /* 0x0000000109077824 */ /* 0x040fe200078e0a07 */
[----:B------:R-:W-:Y:S01]  /*0340*/  SHF.R.S32.HI R8, RZ, 0x1f, R0 ;  /* 0x0000001fff087819 */ /* 0x000fe20000011400 */
[C---:B------:R-:W-:Y:S01]  /*0350*/  IMAD.IADD R16, R9.reuse, 0x1, -R12 ;  /* 0x0000000109107824 */ /* 0x040fe200078e0a0c */
[----:B------:R-:W-:Y:S01]  /*0360*/  LOP3.LUT R2, R2, 0xfffffffc, RZ, 0xc0, !PT ;  /* 0xfffffffc02027812 */ /* 0x000fe200078ec0ff */
[----:B------:R-:W-:Y:S01]  /*0370*/  IMAD.IADD R6, R9, 0x1, -R11 ;  /* 0x0000000109067824 */ /* 0x000fe200078e0a0b */
[----:B------:R-:W-:Y:S01]  /*0380*/  LEA.HI R12, R8, R0, RZ, 0x2 ;  /* 0x00000000080c7211 */ /* 0x000fe200078f10ff */
[----:B------:R-:W-:Y:S01]  /*0390*/  IMAD.SHL.U32 R9, R7, 0x8, RZ ;  /* 0x0000000807097824 */ /* 0x000fe200078e00ff */
[----:B------:R-:W-:Y:S01]  /*03a0*/  LOP3.LUT R0, R5, 0x1c0, RZ, 0xc0, !PT ;  /* 0x000001c005007812 */ /* 0x000fe200078ec0ff */
[----:B------:R-:W-:Y:S01]  /*03b0*/  IMAD.IADD R13, R3, 0x1, -R2 ;  /* 0x00000001030d7824 */ /* 0x000fe200078e0a02 */
[----:B------:R-:W-:Y:S01]  /*03c0*/  SHF.R.S32.HI R5, RZ, 0x4, R10 ;  /* 0x00000004ff057819 */ /* 0x000fe2000001140a */
[----:B-1----:R-:W-:Y:S01]  /*03d0*/  USHF.R.S32.HI UR30, URZ, 0x1f, UR32 ;  /* 0x0000001f3f1e7899 */ /* 0x002fe20008011420 */
[--C-:B------:R-:W-:Y:S01]  /*03e0*/  SHF.R.S32.HI R8, RZ, 0x2, R4.reuse ;  /* 0x00000002ff087819 */ /* 0x100fe20000011404 */
[----:B---3--:R-:W-:Y:S01]  /*03f0*/  ULEA UR7, UR9, UR10, 0x18 ;  /* 0x0000000a09077291 */ /* 0x008fe2000f8ec03f */
[----:B------:R-:W-:Y:S01]  /*0400*/  SHF.R.S32.HI R2, RZ, 0x1f, R4 ;  /* 0x0000001fff027819 */ /* 0x000fe20000011404 */
[----:B----4-:R-:W-:Y:S01]  /*0410*/  USHF.R.S32.HI UR39, URZ, 0x1f, UR27 ;  /* 0x0000001f3f277899 */ /* 0x010fe2000801141b */
[----:B------:R-:W-:-:S02]  /*0420*/  LOP3.LUT R9, R0, 0x38, R9, 0xf8, !PT ;  /* 0x0000003800097812 */ /* 0x000fc400078ef809 */
[----:B------:R-:W-:Y:S02]  /*0430*/  SHF.R.U32.HI R4, RZ, 0x3, R0 ;  /* 0x00000003ff047819 */ /* 0x000fe40000011600 */
[----:B------:R-:W-:Y:S01]  /*0440*/  LEA.HI R3, R10, R5, RZ, 0x1 ;  /* 0x000000050a037211 */ /* 0x000fe200078f08ff */
[----:B--2---:R-:W-:Y:S01]  /*0450*/  USHF.R.S32.HI UR38, URZ, 0x1f, UR26 ;  /* 0x0000001f3f267899 */ /* 0x004fe2000801141a */
[----:B------:R-:W-:Y:S02]  /*0460*/  LEA.HI R0, R2, R8, RZ, 0x3 ;  /* 0x0000000802007211 */ /* 0x000fe400078f18ff */
[----:B------:R-:W-:Y:S02]  /*0470*/  SHF.R.S32.HI R11, RZ, 0x1f, R6 ;  /* 0x0000001fff0b7819 */ /* 0x000fe40000011406 */
[----:B------:R-:W-:Y:S01]  /*0480*/  LOP3.LUT R9, R9, R4, RZ, 0x3c, !PT ;  /* 0x0000000409097212 */ /* 0x000fe200078e3cff */
[----:B------:R-:W-:Y:S01]  /*0490*/  IMAD.SHL.U32 R4, R15, 0x8, RZ ;  /* 0x000000080f047824 */ /* 0x000fe200078e00ff */
[----:B------:R-:W-:-:S02]  /*04a0*/  LOP3.LUT R2, R3, 0xfffffffe, RZ, 0xc0, !PT ;  /* 0xfffffffe03027812 */ /* 0x000fc400078ec0ff */
[----:B------:R-:W-:Y:S02]  /*04b0*/  LOP3.LUT R0, R0, 0xfffffff8, RZ, 0xc0, !PT ;  /* 0xfffffff800007812 */ /* 0x000fe400078ec0ff */
[----:B------:R-:W-:Y:S01]  /*04c0*/  LEA.HI R14, R11, R6, RZ, 0x3 ;  /* 0x000000060b0e7211 */ /* 0x000fe200078f18ff */
[----:B------:R-:W-:Y:S01]  /*04d0*/  IMAD.IADD R11, R5, 0x1, -R2 ;  /* 0x00000001050b7824 */ /* 0x000fe200078e0a02 */
[----:B------:R-:W-:Y:S01]  /*04e0*/  LOP3.LUT R2, R9, 0xfffffe00, R4, 0xf8, !PT ;  /* 0xfffffe0009027812 */ /* 0x000fe200078ef804 */
[----:B------:R-:W-:Y:S01]  /*04f0*/  IMAD.IADD R0, R8, 0x1, -R0 ;  /* 0x0000000108007824 */ /* 0x000fe200078e0a00 */
[----:B------:R-:W-:Y:S01]  /*0500*/  LOP3.LUT R3, R14, 0xfffffff8, RZ, 0xc0, !PT ;  /* 0xfffffff80e037812 */ /* 0x000fe200078ec0ff */
[C---:B------:R-:W-:Y:S01]  /*0510*/  IMAD.SHL.U32 R4, R7.reuse, 0x40, RZ ;  /* 0x0000004007047824 */ /* 0x040fe200078e00ff */
[C---:B------:R-:W-:Y:S01]  /*0520*/  LOP3.LUT P4, RZ, R7.reuse, 0x2, RZ, 0xc0, !PT ;  /* 0x0000000207ff7812 */ /* 0x040fe2000788c0ff */
[----:B------:R1:W-:Y:S01]  /*0530*/  STL [R1+0xa0], R2 ;  /* 0x0000a00201007387 */ /* 0x0003e20000100800 */
[----:B------:R-:W-:Y:S01]  /*0540*/  LOP3.LUT P3, RZ, R7, 0x4, RZ, 0xc0, !PT ;  /* 0x0000000407ff7812 */ /* 0x000fe2000786c0ff */
[----:B------:R-:W-:Y:S01]  /*0550*/  IMAD.IADD R19, R6, 0x1, -R3 ;  /* 0x0000000106137824 */ /* 0x000fe200078e0a03 */
[----:B------:R-:W-:Y:S01]  /*0560*/  SHF.R.S32.HI R6, RZ, 0x7, R17 ;  /* 0x00000007ff067819 */ /* 0x000fe20000011411 */
[----:B------:R-:W-:Y:S01]  /*0570*/  IMAD.SHL.U32 R8, R16, 0x2, RZ ;  /* 0x0000000210087824 */ /* 0x000fe200078e00ff */
[----:B------:R-:W-:Y:S01]  /*0580*/  LOP3.LUT R4, R4, 0x1c0, RZ, 0xc0, !PT ;  /* 0x000001c004047812 */ /* 0x000fe200078ec0ff */
[----:B------:R-:W-:Y:S01]  /*0590*/  IMAD.SHL.U32 R7, R11, 0x200, RZ ;  /* 0x000002000b077824 */ /* 0x000fe200078e00ff */
[----:B------:R-:W-:Y:S01]  /*05a0*/  STL [R1+0xb4], R19 ;  /* 0x0000b41301007387 */ /* 0x000fe20000100800 */
[----:B------:R-:W-:Y:S01]  /*05b0*/  IMAD.SHL.U32 R5, R6, 0x8, RZ ;  /* 0x0000000806057824 */ /* 0x000fe200078e00ff */
[----:B-1----:R-:W-:-:S04]  /*05c0*/  LOP3.LUT R2, R0, 0x1, RZ, 0xc0, !PT ;  /* 0x0000000100027812 */ /* 0x002fc800078ec0ff */
[----:B------:R-:W-:Y:S01]  /*05d0*/  ISETP.NE.U32.AND P0, PT, R2, 0x1, PT ;  /* 0x000000010200780c */ /* 0x000fe20003f05070 */
[----:B------:R-:W-:-:S03]  /*05e0*/  IMAD.SHL.U32 R2, R13, 0x10, RZ ;  /* 0x000000100d027824 */ /* 0x000fc600078e00ff */
[C---:B------:R-:W-:Y:S01]  /*05f0*/  R2P PR, R0.reuse, 0x6 ;  /* 0x0000000600007804 */ /* 0x040fe20000000000 */
[----:B------:R-:W-:Y:S01]  /*0600*/  IMAD.SHL.U32 R0, R0, 0x40, RZ ;  /* 0x0000004000007824 */ /* 0x000fe200078e00ff */
[----:B------:R-:W-:Y:S02]  /*0610*/  LOP3.LUT R3, R4, 0x30, R2, 0xf8, !PT ;  /* 0x0000003004037812 */ /* 0x000fe400078ef802 */
[----:B------:R-:W-:Y:S02]  /*0620*/  LEA.HI.SX32 R18, R12, R2, 0x1e ;  /* 0x000000020c127211 */ /* 0x000fe400078ff2ff */
[----:B------:R-:W-:Y:S02]  /*0630*/  LOP3.LUT R0, R0, 0x1c0, RZ, 0xc0, !PT ;  /* 0x000001c000007812 */ /* 0x000fe400078ec0ff */
[----:B------:R-:W-:Y:S01]  /*0640*/  LOP3.LUT R2, R5, 0x8, RZ, 0xc0, !PT ;  /* 0x0000000805027812 */ /* 0x000fe200078ec0ff */
[----:B------:R-:W-:Y:S01]  /*0650*/  IMAD.SHL.U32 R5, R11, 0x10, RZ ;  /* 0x000000100b057824 */ /* 0x000fe200078e00ff */
[--C-:B------:R-:W-:Y:S01]  /*0660*/  LOP3.LUT R12, R3, 0x8, R186.reuse, 0xf8, !PT ;  /* 0x00000008030c7812 */ /* 0x100fe200078ef8ba */
[----:B------:R-:W-:Y:S01]  /*0670*/  STL [R1+0xbc], R18 ;  /* 0x0000bc1201007387 */ /* 0x000fe20000100800 */
[----:B------:R-:W-:-:S02]  /*0680*/  LOP3.LUT R186, R4, 0x8, R186, 0xf8, !PT ;  /* 0x0000000804ba7812 */ /* 0x000fc400078ef8ba */
[----:B------:R-:W-:Y:S02]  /*0690*/  SHF.R.U32.HI R3, RZ, 0x3, R0 ;  /* 0x00000003ff037819 */ /* 0x000fe40000011600 */
[----:B------:R-:W-:Y:S02]  /*06a0*/  SHF.R.U32.HI R4, RZ, 0x3, R4 ;  /* 0x00000003ff047819 */ /* 0x000fe40000011604 */
[----:B------:R-:W-:Y:S02]  /*06b0*/  LOP3.LUT R15, R2, 0x10, R5, 0xf8, !PT ;  /* 0x00000010020f7812 */ /* 0x000fe400078ef805 */
[CC--:B------:R-:W-:Y:S01]  /*06c0*/  LOP3.LUT R10, R3.reuse, R0.reuse, R2, 0x1e, !PT ;  /* 0x00000000030a7212 */ /* 0x0c0fe200078e1e02 */
[C---:B------:R-:W-:Y:S01]  /*06d0*/  IMAD R2, R6.reuse, 0x1000, R7 ;  /* 0x0000100006027824 */ /* 0x040fe200078e0207 */
[----:B------:R-:W-:Y:S01]  /*06e0*/  LOP3.LUT R9, R3, R0, RZ, 0xfc, !PT ;  /* 0x0000000003097212 */ /* 0x000fe200078efcff */
[----:B------:R-:W-:Y:S01]  /*06f0*/  IMAD R0, R6, 0x2000, R8 ;  /* 0x0000200006007824 */ /* 0x000fe200078e0208 */
[----:B------:R-:W-:Y:S01]  /*0700*/  LOP3.LUT R186, R186, R4, RZ, 0x3c, !PT ;  /* 0x00000004baba7212 */ /* 0x000fe200078e3cff */
[----:B------:R-:W-:Y:S01]  /*0710*/  IMAD.SHL.U32 R6, R19, 0x40, RZ ;  /* 0x0000004013067824 */ /* 0x000fe200078e00ff */
[----:B------:R-:W-:Y:S01]  /*0720*/  LOP3.LUT R5, R7, R12, R4, 0xf6, !PT ;  /* 0x0000000c07057212 */ /* 0x000fe200078ef604 */
[----:B------:R-:W-:-:S02]  /*0730*/  IMAD R3, R13, 0x400, R0 ;  /* 0x000004000d037824 */ /* 0x000fc400078e0200 */
[----:B------:R-:W-:Y:S01]  /*0740*/  IMAD.IADD R186, R2, 0x1, R186 ;  /* 0x0000000102ba7824 */ /* 0x000fe200078e02ba */
[----:B------:R-:W-:Y:S01]  /*0750*/  LOP3.LUT R6, R6, 0x1c0, RZ, 0xc0, !PT ;  /* 0x000001c006067812 */ /* 0x000fe200078ec0ff */
[----:B------:R-:W-:Y:S02]  /*0760*/  IMAD R0, R13, 0x400, R8 ;  /* 0x000004000d007824 */ /* 0x000fe400078e0208 */
[----:B------:R-:W-:Y:S01]  /*0770*/  VIADD R2, R18, 0xffffff80 ;  /* 0xffffff8012027836 */ /* 0x000fe20000000000 */
[----:B------:R-:W-:Y:S01]  /*0780*/  SHF.R.U32.HI R7, RZ, 0x3, R6 ;  /* 0x00000003ff077819 */ /* 0x000fe20000011606 */
[----:B------:R-:W-:Y:S01]  /*0790*/  IMAD.IADD R9, R9, 0x1, R3 ;  /* 0x0000000109097824 */ /* 0x000fe200078e0203 */
[----:B------:R-:W-:Y:S01]  /*07a0*/  LEA R186, R186, UR5, 0x1 ;  /* 0x00000005baba7c11 */ /* 0x000fe2000f8e08ff */
[----:B------:R-:W-:Y:S01]  /*07b0*/  IMAD.IADD R10, R0, 0x1, R10 ;  /* 0x00000001000a7824 */ /* 0x000fe200078e020a */
[----:B------:R-:W-:Y:S01]  /*07c0*/  SHF.R.S32.HI R4, RZ, 0x1f, R2 ;  /* 0x0000001fff047819 */ /* 0x000fe20000011402 */
[----:B------:R-:W-:Y:S01]  /*07d0*/  IMAD.SHL.U32 R0, R14, 0x40, RZ ;  /* 0x000000400e007824 */ /* 0x000fe200078e00ff */
[----:B------:R-:W-:Y:S01]  /*07e0*/  LEA R9, R9, UR8, 0x1 ;  /* 0x0000000809097c11 */ /* 0x000fe2000f8e08ff */
[----:B------:R-:W-:Y:S01]  /*07f0*/  IMAD.SHL.U32 R3, R11, 0x8, RZ ;  /* 0x000000080b037824 */ /* 0x000fe200078e00ff */
[----:B------:R-:W-:-:S02]  /*0800*/  SHF.L.U64.HI R2, R2, 0x2, R4 ;  /* 0x0000000202027819 */ /* 0x000fc40000010204 */
[----:B------:R-:W-:Y:S02]  /*0810*/  LOP3.LUT R0, R0, 0xfffffe00, RZ, 0xc0, !PT ;  /* 0xfffffe0000007812 */ /* 0x000fe400078ec0ff */
[----:B------:R-:W-:Y:S01]  /*0820*/  LOP3.LUT R3, R6, 0x8, R3, 0xf8, !PT ;  /* 0x0000000806037812 */ /* 0x000fe200078ef803 */
[----:B------:R1:W-:Y:S01]  /*0830*/  STL [R1+0xb0], R2 ;  /* 0x0000b00201007387 */ /* 0x0003e20000100800 */
[----:B------:R-:W-:Y:S01]  /*0840*/  LEA R10, R10, UR5, 0x1 ;  /* 0x000000050a0a7c11 */ /* 0x000fe2000f8e08ff */
[----:B------:R-:W-:Y:S01]  /*0850*/  IMAD R4, R13, 0x400, R0 ;  /* 0x000004000d047824 */ /* 0x000fe200078e0200 */
[----:B------:R-:W-:-:S03]  /*0860*/  LOP3.LUT R3, R3, R7, RZ, 0x3c, !PT ;  /* 0x0000000703037212 */ /* 0x000fc600078e3cff */
[----:B------:R-:W-:Y:S01]  /*0870*/  STL [R1+0xb8], R10 ;  /* 0x0000b80a01007387 */ /* 0x000fe20000100800 */
[----:B------:R-:W-:Y:S02]  /*0880*/  VIADD R17, R10, 0x420 ;  /* 0x000004200a117836 */ /* 0x000fe40000000000 */
[----:B------:R-:W-:Y:S01]  /*0890*/  IMAD.IADD R192, R4, 0x1, R3 ;  /* 0x0000000104c07824 */ /* 0x000fe200078e0203 */
[----:B------:R-:W-:Y:S01]  /*08a0*/  LEA R3, R5, UR8, 0x1 ;  /* 0x0000000805037c11 */ /* 0x000fe2000f8e08ff */
[----:B------:R-:W-:Y:S01]  /*08b0*/  IMAD.MOV.U32 R4, RZ, RZ, 0x20 ;  /* 0x00000020ff047424 */ /* 0x000fe200078e00ff */
[----:B------:R2:W-:Y:S01]  /*08c0*/  STL [R1+0x4c], R9 ;  /* 0x00004c0901007387 */ /* 0x0005e20000100800 */
[C---:B------:R-:W-:Y:S02]  /*08d0*/  VIADD R8, R10.reuse, 0x2020 ;  /* 0x000020200a087836 */ /* 0x040fe40000000000 */
[----:B------:R-:W-:Y:S01]  /*08e0*/  @P1 VIADD R17, R10, 0x3e0 ;  /* 0x000003e00a111836 */ /* 0x000fe20000000000 */
[----:B------:R-:W-:Y:S01]  /*08f0*/  SEL R188, R4, 0xffffffe0, !P4 ;  /* 0xffffffe004bc7807 */ /* 0x000fe20006000000 */
[----:B------:R-:W-:Y:S01]  /*0900*/  VIADD R16, R10, 0x2420 ;  /* 0x000024200a107836 */ /* 0x000fe20000000000 */
[----:B------:R-:W-:Y:S01]  /*0910*/  SEL R4, R4, 0xffffffe0, !P1 ;  /* 0xffffffe004047807 */ /* 0x000fe20004800000 */
[----:B------:R-:W-:-:S02]  /*0920*/  @P1 VIADD R8, R10, 0x1fe0 ;  /* 0x00001fe00a081836 */ /* 0x000fc40000000000 */
[----:B------:R-:W-:Y:S02]  /*0930*/  @P1 VIADD R16, R10, 0x23e0 ;  /* 0x000023e00a101836 */ /* 0x000fe40000000000 */
[----:B------:R-:W-:Y:S01]  /*0940*/  IMAD.IADD R5, R9, 0x1, R4 ;  /* 0x0000000109057824 */ /* 0x000fe200078e0204 */
[----:B-1----:R-:W-:Y:S01]  /*0950*/  LOP3.LUT R2, R7, R15, R6, 0x1e, !PT ;  /* 0x0000000f07027212 */ /* 0x002fe200078e1e06 */
[----:B------:R-:W-:Y:S02]  /*0960*/  IMAD.MOV.U32 R6, RZ, RZ, 0x40 ;  /* 0x00000040ff067424 */ /* 0x000fe400078e00ff */
[----:B------:R-:W-:Y:S01]  /*0970*/  IMAD.IADD R7, R4, 0x1, R10 ;  /* 0x0000000104077824 */ /* 0x000fe200078e020a */
[----:B------:R-:W-:Y:S01]  /*0980*/  LOP3.LUT R191, R2, R0, RZ, 0xfc, !PT ;  /* 0x0000000002bf7212 */ /* 0x000fe200078efcff */
[----:B------:R-:W-:Y:S01]  /*0990*/  IMAD.MOV.U32 R0, RZ, RZ, -0x10 ;  /* 0xfffffff0ff007424 */ /* 0x000fe200078e00ff */
[C---:B------:R-:W-:Y:S01]  /*09a0*/  SEL R187, R6.reuse, 0xffffffc0, !P3 ;  /* 0xffffffc006bb7807 */ /* 0x040fe20005800000 */
[----:B------:R-:W-:Y:S01]  /*09b0*/  IMAD.MOV.U32 R2, RZ, RZ, 0x440 ;  /* 0x00000440ff027424 */ /* 0x000fe200078e00ff */
[----:B------:R-:W-:Y:S01]  /*09c0*/  SEL R6, R6, 0xffffffc0, !P2 ;  /* 0xffffffc006067807 */ /* 0x000fe20005000000 */
[----:B------:R-:W-:Y:S01]  /*09d0*/  IMAD.IADD R189, R186, 0x1, R188 ;  /* 0x00000001babd7824 */ /* 0x000fe200078e02bc */
[----:B------:R-:W-:Y:S01]  /*09e0*/  SEL R0, R0, 0x10, !P0 ;  /* 0x0000001000007807 */ /* 0x000fe20004000000 */
[----:B------:R-:W-:Y:S01]  /*09f0*/  IMAD.IADD R187, R186, 0x1, R187 ;  /* 0x00000001babb7824 */ /* 0x000fe200078e02bb */
[----:B------:R-:W-:Y:S01]  /*0a00*/  SEL R2, R2, 0x3c0, !P2 ;  /* 0x000003c002027807 */ /* 0x000fe20005000000 */
[----:B------:R-:W-:-:S02]  /*0a10*/  IMAD.IADD R12, R9, 0x1, R6 ;  /* 0x00000001090c7824 */ /* 0x000fc400078e0206 */
[----:B------:R-:W-:Y:S02]  /*0a20*/  IMAD.IADD R14, R9, 0x1, R0 ;  /* 0x00000001090e7824 */ /* 0x000fe400078e0200 */
[----:B------:R-:W-:Y:S02]  /*0a30*/  IMAD.IADD R11, R6, 0x1, R10 ;  /* 0x00000001060b7824 */ /* 0x000fe400078e020a */
[----:B--2---:R-:W-:Y:S01]  /*0a40*/  VIADD R9, R10, 0x2040 ;  /* 0x000020400a097836 */ /* 0x004fe20000000000 */
[----:B------:R-:W-:Y:S01]  /*0a50*/  STL [R1+0x58], R14 ;  /* 0x0000580e01007387 */ /* 0x000fe20000100800 */
[----:B------:R-:W-:Y:S02]  /*0a60*/  IMAD.IADD R0, R0, 0x1, R12 ;  /* 0x0000000100007824 */ /* 0x000fe400078e020c */
[----:B------:R-:W-:Y:S01]  /*0a70*/  @P2 VIADD R9, R10, 0x1fc0 ;  /* 0x00001fc00a092836 */ /* 0x000fe20000000000 */
[----:B------:R1:W-:Y:S01]  /*0a80*/  STL [R1+0x68], R5 ;  /* 0x0000680501007387 */ /* 0x0003e20000100800 */
[----:B------:R-:W-:-:S03]  /*0a90*/  IMAD.IADD R188, R188, 0x1, R187 ;  /* 0x00000001bcbc7824 */ /* 0x000fc600078e02bb */
[----:B------:R-:W-:Y:S04]  /*0aa0*/  STL [R1+0x50], R12 ;  /* 0x0000500c01007387 */ /* 0x000fe80000100800 */
[----:B------:R2:W-:Y:S04]  /*0ab0*/  STL [R1+0xec], R7 ;  /* 0x0000ec0701007387 */ /* 0x0005e80000100800 */
[----:B------:R-:W-:Y:S01]  /*0ac0*/  STL [R1+0xd0], R11 ;  /* 0x0000d00b01007387 */ /* 0x000fe20000100800 */
[----:B-1----:R-:W-:-:S05]  /*0ad0*/  IMAD.IADD R5, R10, 0x1, R2 ;  /* 0x000000010a057824 */ /* 0x002fca00078e0202 */
[----:B------:R-:W-:Y:S01]  /*0ae0*/  STL [R1+0xcc], R5 ;  /* 0x0000cc0501007387 */ /* 0x000fe20000100800 */
[----:B--2---:R-:W-:-:S03]  /*0af0*/  VIADD R7, R10, 0x2440 ;  /* 0x000024400a077836 */ /* 0x004fc60000000000 */
[----:B------:R-:W-:Y:S01]  /*0b00*/  STL [R1+0xd8], R17 ;  /* 0x0000d81101007387 */ /* 0x000fe20000100800 */
[----:B------:R-:W-:Y:S02]  /*0b10*/  @P2 VIADD R7, R10, 0x23c0 ;  /* 0x000023c00a072836 */ /* 0x000fe40000000000 */
[C---:B------:R-:W-:Y:S01]  /*0b20*/  IMAD.IADD R10, R4.reuse, 0x1, R12 ;  /* 0x00000001040a7824 */ /* 0x040fe200078e020c */
[----:B------:R-:W-:Y:S04]  /*0b30*/  STL [R1+0xc0], R8 ;  /* 0x0000c00801007387 */ /* 0x000fe80000100800 */
[----:B------:R-:W-:Y:S04]  /*0b40*/  STL [R1+0xd4], R16 ;  /* 0x0000d41001007387 */ /* 0x000fe80000100800 */
[----:B------:R-:W-:Y:S04]  /*0b50*/  STL [R1+0x54], R0 ;  /* 0x0000540001007387 */ /* 0x000fe80000100800 */
[----:B------:R1:W-:Y:S04]  /*0b60*/  STL [R1+0xc8], R9 ;  /* 0x0000c80901007387 */ /* 0x0003e80000100800 */
[----:B------:R2:W-:Y:S01]  /*0b70*/  STL [R1+0xc4], R7 ;  /* 0x0000c40701007387 */ /* 0x0005e20000100800 */
[----:B-1----:R-:W-:-:S02]  /*0b80*/  IMAD.IADD R9, R4, 0x1, R11 ;  /* 0x0000000104097824 */ /* 0x002fc400078e020b */
[----:B--2---:R-:W-:-:S05]  /*0b90*/  IMAD.IADD R7, R14, 0x1, R4 ;  /* 0x000000010e077824 */ /* 0x004fca00078e0204 */
[----:B------:R1:W-:Y:S04]  /*0ba0*/  STL [R1+0x64], R7 ;  /* 0x0000640701007387 */ /* 0x0003e80000100800 */
[----:B------:R2:W-:Y:S04]  /*0bb0*/  STL [R1+0x60], R10 ;  /* 0x0000600a01007387 */ /* 0x0005e80000100800 */
[----:B------:R2:W-:Y:S01]  /*0bc0*/  STL [R1+0xe8], R9 ;  /* 0x0000e80901007387 */ /* 0x0005e20000100800 */
[----:B-1----:R-:W-:Y:S02]  /*0bd0*/  IMAD.IADD R7, R4, 0x1, R5 ;  /* 0x0000000104077824 */ /* 0x002fe400078e0205 */
[----:B------:R-:W-:-:S02]  /*0be0*/  IMAD.IADD R5, R6, 0x1, R8 ;  /* 0x0000000106057824 */ /* 0x000fc400078e0208 */
[----:B------:R-:W-:Y:S01]  /*0bf0*/  IMAD.IADD R4, R4, 0x1, R0 ;  /* 0x0000000104047824 */ /* 0x000fe200078e0200 */
[----:B------:R2:W-:Y:S01]  /*0c00*/  STL [R1+0xe4], R7 ;  /* 0x0000e40701007387 */ /* 0x0005e20000100800 */
[----:B------:R-:W-:-:S03]  /*0c10*/  IMAD.IADD R0, R2, 0x1, R8 ;  /* 0x0000000102007824 */ /* 0x000fc600078e0208 */
[----:B------:R2:W-:Y:S04]  /*0c20*/  STL [R1+0xe0], R5 ;  /* 0x0000e00501007387 */ /* 0x0005e80000100800 */
[----:B------:R2:W-:Y:S04]  /*0c30*/  STL [R1+0x5c], R4 ;  /* 0x00005c0401007387 */ /* 0x0005e80000100800 */
[----:B------:R2:W-:Y:S02]  /*0c40*/  STL [R1+0xdc], R0 ;  /* 0x0000dc0001007387 */ /* 0x0005e40000100800 */
.L_x_2034:
        /* <DEDUP_REMOVED lines=23> */
[----:B------:R-:W-:Y:S05]  /*0dc0*/  @P0 BRA `(.L_x_2026) ;  /* 0x0000008000980947 */ /* 0x000fea0003800000 */
[----:B------:R-:W1:Y:S01]  /*0dd0*/  LDC R9, c[0x0][0x278] ;  /* 0x00009e00ff097b82 */ /* 0x000e620000000800 */
[----:B------:R-:W2:Y:S01]  /*0de0*/  S2R R2, SR_CTAID.Z ;  /* 0x0000000000027919 */ /* 0x000ea20000002700 */
[----:B------:R-:W-:Y:S01]  /*0df0*/  ULDC.64 UR8, c[0x0][0x2f0] ;  /* 0x0000bc0000087ab9 */ /* 0x000fe20000000a00 */
[----:B------:R-:W-:Y:S01]  /*0e00*/  ULDC UR40, c[0x0][0x2c4] ;  /* 0x0000b10000287ab9 */ /* 0x000fe20000000800 */
[----:B------:R-:W-:Y:S01]  /*0e10*/  UISETP.NE.U32.AND UP1, UPT, UR8, URZ, UPT ;  /* 0x0000003f0800728c */ /* 0x000fe2000bf25070 */
[----:B------:R-:W3:Y:S01]  /*0e20*/  S2R R10, SR_CTAID.X ;  /* 0x00000000000a7919 */ /* 0x000ee20000002500 */
[----:B------:R-:W-:Y:S02]  /*0e30*/  UIADD3 UR12, UR40, 0x7f, URZ ;  /* 0x0000007f280c7890 */ /* 0x000fe4000fffe03f */
[----:B------:R-:W3:Y:S01]  /*0e40*/  LDC.64 R6, c[0x0][0x488] ;  /* 0x00012200ff067b82 */ /* 0x000ee20000000a00 */
[----:B------:R-:W-:Y:S01]  /*0e50*/  ULDC.U8 UR8, c[0x0][0x3d8] ;  /* 0x0000f60000087ab9 */ /* 0x000fe20000000000 */
[----:B------:R-:W-:-:S02]  /*0e60*/  USHF.R.S32.HI UR47, URZ, 0x1f, UR12 ;  /* 0x0000001f3f2f7899 */ /* 0x000fc4000801140c */
[----:B------:R-:W-:Y:S02]  /*0e70*/  UISETP.NE.AND UP0, UPT, UR8, URZ, UPT ;  /* 0x0000003f0800728c */ /* 0x000fe4000bf05270 */
[----:B------:R-:W-:Y:S01]  /*0e80*/  ULEA.HI UR47, UR47, UR12, URZ, 0x7 ;  /* 0x0000000c2f2f7291 */ /* 0x000fe2000f8f383f */
[----:B------:R-:W-:Y:S01]  /*0e90*/  ULDC UR15, c[0x0][0x270] ;  /* 0x00009c00000f7ab9 */ /* 0x000fe20000000800 */
[----:B------:R-:W-:Y:S02]  /*0ea0*/  ULDC UR14, c[0x0][0x2dc] ;  /* 0x0000b700000e7ab9 */ /* 0x000fe40000000800 */
[----:B------:R-:W-:Y:S02]  /*0eb0*/  ULOP3.LUT UR44, UR47, 0xffffff80, URZ, 0xc0, !UPT ;  /* 0xffffff802f2c7892 */ /* 0x000fe4000f8ec03f */
[----:B------:R-:W-:Y:S02]  /*0ec0*/  UISETP.NE.AND.EX UP1, UPT, UR9, URZ, UPT, UP1 ;  /* 0x0000003f0900728c */ /* 0x000fe4000bf25310 */
[----:B------:R-:W-:Y:S01]  /*0ed0*/  UIMAD UR11, UR32, UR14, URZ ;  /* 0x0000000e200b72a4 */ /* 0x000fe2000f8e023f */
        /* <DEDUP_REMOVED lines=19> */
[----:B-1----:R-:W-:-:S04]  /*1010*/  VIADD R4, R4, 0xffffffe ;  /* 0x0ffffffe04047836 */ /* 0x002fc80000000000 */
[----:B------:R-:W1:Y:S02]  /*1020*/  F2I.FTZ.U32.TRUNC.NTZ R5, R4 ;  /* 0x0000000400057305 */ /* 0x000e64000021f000 */
[----:B-1----:R-:W-:Y:S02]  /*1030*/  IMAD.MOV R0, RZ, RZ, -R5 ;  /* 0x000000ffff007224 */ /* 0x002fe400078e0a05 */
[----:B------:R-:W-:Y:S02]  /*1040*/  IMAD.MOV.U32 R4, RZ, RZ, RZ ;  /* 0x000000ffff047224 */ /* 0x000fe400078e00ff */
[----:B------:R-:W-:-:S04]  /*1050*/  IMAD R0, R0, R8, RZ ;  /* 0x0000000800007224 */ /* 0x000fc800078e02ff */
[----:B------:R-:W-:Y:S01]  /*1060*/  IMAD.HI.U32 R0, R5, R0, R4 ;  /* 0x0000000005007227 */ /* 0x000fe200078e0004 */
[----:B------:R-:W-:-:S05]  /*1070*/  MOV R4, R2 ;  /* 0x0000000200047202 */ /* 0x000fca0000000f00 */
[----:B------:R-:W-:-:S04]  /*1080*/  IMAD.HI.U32 R0, R0, R4, RZ ;  /* 0x0000000400007227 */ /* 0x000fc800078e00ff */
[----:B------:R-:W-:-:S04]  /*1090*/  IMAD.MOV R2, RZ, RZ, -R0 ;  /* 0x000000ffff027224 */ /* 0x000fc800078e0a00 */
[----:B------:R-:W-:Y:S02]  /*10a0*/  IMAD R2, R8, R2, R4 ;  /* 0x0000000208027224 */ /* 0x000fe400078e0204 */
[----:B---3--:R-:W-:-:S03]  /*10b0*/  IMAD.WIDE.U32 R4, R10, R6, RZ ;  /* 0x000000060a047225 */ /* 0x008fc600078e00ff */
[----:B------:R-:W-:-:S13]  /*10c0*/  ISETP.GT.U32.AND P1, PT, R8, R2, PT ;  /* 0x000000020800720c */ /* 0x000fda0003f24070 */
[----:B------:R-:W-:Y:S01]  /*10d0*/  @!P1 IMAD.IADD R2, R2, 0x1, -R8 ;  /* 0x0000000102029824 */ /* 0x000fe200078e0a08 */
[----:B------:R-:W-:Y:S02]  /*10e0*/  @!P1 IADD3 R0, R0, 0x1, RZ ;  /* 0x0000000100009810 */ /* 0x000fe40007ffe0ff */
[----:B------:R-:W-:Y:S02]  /*10f0*/  ISETP.NE.AND P1, PT, RZ, UR10, PT ;  /* 0x0000000aff007c0c */ /* 0x000fe4000bf25270 */
[----:B------:R-:W-:Y:S02]  /*1100*/  ISETP.GE.U32.AND P3, PT, R2, R8, PT ;  /* 0x000000080200720c */ /* 0x000fe40003f66070 */
[----:B------:R-:W-:-:S04]  /*1110*/  LOP3.LUT R2, R9, UR32, RZ, 0x3c, !PT ;  /* 0x0000002009027c12 */ /* 0x000fc8000f8e3cff */
[----:B------:R-:W-:Y:S01]  /*1120*/  ISETP.GE.AND P0, PT, R2, RZ, PT ;  /* 0x000000ff0200720c */ /* 0x000fe20003f06270 */
[----:B------:R-:W-:Y:S01]  /*1130*/  IMAD R2, R10, R7, R5 ;  /* 0x000000070a027224 */ /* 0x000fe200078e0205 */
[----:B------:R-:W-:-:S04]  /*1140*/  SEL R5, R4, RZ, P1 ;  /* 0x000000ff04057207 */ /* 0x000fc80000800000 */
[----:B------:R-:W-:Y:S01]  /*1150*/  SEL R10, R2, RZ, P1 ;  /* 0x000000ff020a7207 */ /* 0x000fe20000800000 */
[----:B------:R-:W-:-:S04]  /*1160*/  @P3 VIADD R0, R0, 0x1 ;  /* 0x0000000100003836 */ /* 0x000fc80000000000 */
        /* <DEDUP_REMOVED lines=14> */
.L_x_2027:
[----:B------:R-:W-:Y:S01]  /*1250*/  UIMAD UR41, UR28, UR15, UR32 ;  /* 0x0000000f1c2972a4 */ /* 0x000fe2000f8e0220 */
[----:B------:R-:W-:-:S03]  /*1260*/  ULDC UR54, c[0x0][0x2d4] ;  /* 0x0000b50000367ab9 */ /* 0x000fc60000000800 */
[----:B------:R-:W-:-:S12]  /*1270*/  UIMAD UR41, UR41, UR54, URZ ;  /* 0x00000036292972a4 */ /* 0x000fd8000f8e023f */
.L_x_2028:
[----:B------:R-:W1:Y:S01]  /*1280*/  S2R R11, SR_TID.X ;  /* 0x00000000000b7919 */ /* 0x000e620000002100 */
[----:B------:R-:W-:Y:S01]  /*1290*/  UIMAD UR10, UR15, UR14, URZ ;  /* 0x0000000e0f0a72a4 */ /* 0x000fe2000f8e023f */
[----:B------:R-:W-:Y:S01]  /*12a0*/  IMAD.U32 R12, RZ, RZ, UR11 ;  /* 0x0000000bff0c7e24 */ /* 0x000fe2000f8e00ff */
[----:B------:R-:W2:Y:S01]  /*12b0*/  LDC.64 R18, c[0x0][0x418] ;  /* 0x00010600ff127b82 */ /* 0x000ea20000000a00 */
[----:B------:R-:W3:Y:S01]  /*12c0*/  LDL R27, [R1+0xa0] ;  /* 0x0000a000011b7983 */ /* 0x000ee20000100800 */
[----:B------:R-:W-:Y:S01]  /*12d0*/  USHF.L.U32 UR9, UR10, 0x7, URZ ;  /* 0x000000070a097899 */ /* 0x000fe2000800063f */
[----:B------:R-:W-:Y:S01]  /*12e0*/  IMAD.U32 R9, RZ, RZ, UR8 ;  /* 0x00000008ff097e24 */ /* 0x000fe2000f8e00ff */
[----:B------:R-:W-:Y:S02]  /*12f0*/  UIADD3 UR5, UP1, UR5, UR13, URZ ;  /* 0x0000000d05057290 */ /* 0x000fe4000ff3e03f */
[----:B------:R-:W-:Y:S02]  /*1300*/  USHF.R.S32.HI UR8, URZ, 0x1f, UR9 ;  /* 0x0000001f3f087899 */ /* 0x000fe40008011409 */
[----:B------:R-:W4:Y:S01]  /*1310*/  LDC.64 R20, c[0x0][0x228] ;  /* 0x00008a00ff147b82 */ /* 0x000f220000000a00 */
[----:B------:R-:W-:Y:S01]  /*1320*/  ULDC.64 UR20, c[0x0][0x240] ;  /* 0x0000900000147ab9 */ /* 0x000fe20000000a00 */
[----:B------:R-:W-:-:S02]  /*1330*/  USHF.R.S32.HI UR49, URZ, 0x1f, UR14 ;  /* 0x0000001f3f317899 */ /* 0x000fc4000801140e */
[----:B------:R-:W-:Y:S02]  /*1340*/  UIMAD.WIDE UR54, UR28, UR54, UR44 ;  /* 0x000000361c3672a5 */ /* 0x000fe4000f8e022c */
[----:B------:R-:W-:Y:S02]  /*1350*/  UIMAD.WIDE.U32 UR52, UR14, UR15, URZ ;  /* 0x0000000f0e3472a5 */ /* 0x000fe4000f8e003f */
[----:B------:R-:W-:Y:S01]  /*1360*/  UIMAD UR49, UR49, UR15, URZ ;  /* 0x0000000f313172a4 */ /* 0x000fe2000f8e023f */
[----:B------:R-:W-:Y:S01]  /*1370*/  ULDC.64 UR16, c[0x0][0x420] ;  /* 0x0001080000107ab9 */ /* 0x000fe20000000a00 */
[----:B------:R-:W-:Y:S02]  /*1380*/  ULDC.64 UR18, c[0x0][0x258] ;  /* 0x0000960000127ab9 */ /* 0x000fe40000000a00 */
[----:B------:R-:W-:Y:S01]  /*1390*/  IMAD.U32 R16, RZ, RZ, UR52 ;  /* 0x00000034ff107e24 */ /* 0x000fe2000f8e00ff */
[----:B------:R-:W-:Y:S01]  /*13a0*/  UIMAD UR49, UR50, UR14, UR49 ;  /* 0x0000000e323172a4 */ /* 0x000fe2000f8e0231 */
[----:B------:R-:W-:Y:S01]  /*13b0*/  IMAD.U32 R17, RZ, RZ, UR53 ;  /* 0x00000035ff117e24 */ /* 0x000fe2000f8e00ff */
[----:B------:R-:W-:-:S02]  /*13c0*/  ULEA.HI.SX32 UR47, UR47, 0xffffffff, 0x19 ;  /* 0xffffffff2f2f7891 */ /* 0x000fc4000f8fca3f */
[----:B------:R-:W-:Y:S02]  /*13d0*/  UIADD3 UR49, UR53, UR49, URZ ;  /* 0x0000003135317290 */ /* 0x000fe4000fffe03f */
[----:B------:R-:W-:Y:S01]  /*13e0*/  UIADD3.X UR43, UR46, UR43, URZ, UP1, !UPT ;  /* 0x0000002b2e2b7290 */ /* 0x000fe20008ffe43f */
[----:B-1----:R-:W-:-:S04]  /*13f0*/  SHF.R.S32.HI R6, RZ, 0x1f, R11 ;  /* 0x0000001fff067819 */ /* 0x002fc8000001140b */
[CC--:B------:R-:W-:Y:S02]  /*1400*/  LEA.HI R0, R6.reuse, R11.reuse, RZ, 0x5 ;  /* 0x0000000b06007211 */ /* 0x0c0fe400078f28ff */
[----:B------:R-:W-:Y:S02]  /*1410*/  LEA.HI R6, R6, R11, RZ, 0x3 ;  /* 0x0000000b06067211 */ /* 0x000fe400078f18ff */
[----:B------:R-:W-:Y:S02]  /*1420*/  LOP3.LUT R2, R0, 0xffffffe0, RZ, 0xc0, !PT ;  /* 0xffffffe000027812 */ /* 0x000fe400078ec0ff */
[----:B------:R-:W-:Y:S02]  /*1430*/  SHF.R.S32.HI R0, RZ, 0x5, R0 ;  /* 0x00000005ff007819 */ /* 0x000fe40000011400 */
[----:B------:R-:W-:Y:S01]  /*1440*/  LOP3.LUT R4, R6, 0xfffffff8, RZ, 0xc0, !PT ;  /* 0xfffffff806047812 */ /* 0x000fe200078ec0ff */
[----:B------:R-:W-:-:S04]  /*1450*/  IMAD.IADD R2, R11, 0x1, -R2 ;  /* 0x000000010b027824 */ /* 0x000fc800078e0a02 */
[----:B------:R-:W-:Y:S01]  /*1460*/  IMAD R2, R0, UR10, R2 ;  /* 0x0000000a00027c24 */ /* 0x000fe2000f8e0202 */
[----:B------:R-:W-:Y:S01]  /*1470*/  SHF.R.S32.HI R0, RZ, 0x3, R6 ;  /* 0x00000003ff007819 */ /* 0x000fe20000011406 */
[----:B------:R-:W-:Y:S01]  /*1480*/  ULDC.64 UR10, c[0x0][0x248] ;  /* 0x00009200000a7ab9 */ /* 0x000fe20000000a00 */
[----:B------:R-:W-:Y:S02]  /*1490*/  IMAD.IADD R11, R11, 0x1, -R4 ;  /* 0x000000010b0b7824 */ /* 0x000fe400078e0a04 */
[----:B------:R-:W-:Y:S01]  /*14a0*/  IADD3 R12, P2, P0, R2, UR9, R12 ;  /* 0x00000009020c7c10 */ /* 0x000fe2000f85e00c */
[----:B------:R-:W-:Y:S01]  /*14b0*/  IMAD.WIDE.U32 R6, R0, UR10, RZ ;  /* 0x0000000a00067c25 */ /* 0x000fe2000f8e00ff */
[----:B------:R-:W-:Y:S02]  /*14c0*/  SHF.R.S32.HI R2, RZ, 0x1f, R2 ;  /* 0x0000001fff027819 */ /* 0x000fe40000011402 */
[----:B------:R-:W-:Y:S01]  /*14d0*/  SHF.R.S32.HI R14, RZ, 0x1f, R0 ;  /* 0x0000001fff0e7819 */ /* 0x000fe20000011400 */
[----:B------:R-:W-:Y:S01]  /*14e0*/  IMAD.U32 R22, RZ, RZ, UR10 ;  /* 0x0000000aff167e24 */ /* 0x000fe2000f8e00ff */
[----:B------:R-:W-:Y:S01]  /*14f0*/  IADD3.X R9, R2, UR8, R9, P2, P0 ;  /* 0x0000000802097c10 */ /* 0x000fe200097e0409 */
[----:B------:R-:W-:Y:S01]  /*1500*/  ULDC.64 UR8, c[0x0][0x250] ;  /* 0x0000940000087ab9 */ /* 0x000fe20000000a00 */
[----:B------:R-:W-:Y:S01]  /*1510*/  IADD3 R12, P0, R12, R5, RZ ;  /* 0x000000050c0c7210 */ /* 0x000fe20007f1e0ff */
[----:B------:R-:W-:-:S02]  /*1520*/  IMAD R8, R14, UR8, RZ ;  /* 0x000000080e087c24 */ /* 0x000fc4000f8e02ff */
[----:B------:R-:W-:Y:S02]  /*1530*/  IMAD R2, R14, UR10, RZ ;  /* 0x0000000a0e027c24 */ /* 0x000fe4000f8e02ff */
[----:B------:R-:W-:-:S04]  /*1540*/  IMAD.WIDE.U32 R4, R0, UR8, RZ ;  /* 0x0000000800047c25 */ /* 0x000fc8000f8e00ff */
[C---:B------:R-:W-:Y:S02]  /*1550*/  IMAD R8, R0.reuse, UR9, R8 ;  /* 0x0000000900087c24 */ /* 0x040fe4000f8e0208 */
[C---:B------:R-:W-:Y:S02]  /*1560*/  IMAD R2, R0.reuse, UR11, R2 ;  /* 0x0000000b00027c24 */ /* 0x040fe4000f8e0202 */
[----:B------:R-:W-:Y:S01]  /*1570*/  IMAD.X R13, R9, 0x1, R10, P0 ;  /* 0x00000001090d7824 */ /* 0x000fe200000e060a */
[----:B------:R-:W-:Y:S01]  /*1580*/  IADD3 R0, P0, R0, UR44, RZ ;  /* 0x0000002c00007c10 */ /* 0x000fe2000ff1e0ff */
[----:B------:R-:W-:Y:S02]  /*1590*/  IMAD.IADD R5, R5, 0x1, R8 ;  /* 0x0000000105057824 */ /* 0x000fe400078e0208 */
[----:B------:R-:W-:Y:S01]  /*15a0*/  IMAD.SHL.U32 R8, R11, 0x8, RZ ;  /* 0x000000080b087824 */ /* 0x000fe200078e00ff */
[----:B------:R-:W-:Y:S01]  /*15b0*/  IADD3.X R14, R14, UR45, RZ, P0, !PT ;  /* 0x0000002d0e0e7c10 */ /* 0x000fe200087fe4ff */
[----:B------:R-:W-:Y:S01]  /*15c0*/  IMAD.IADD R7, R7, 0x1, R2 ;  /* 0x0000000107077824 */ /* 0x000fe200078e0202 */
[----:B------:R-:W-:Y:S01]  /*15d0*/  UIADD3 UR45, UP0, UR54, UR12, URZ ;  /* 0x0000000c362d7290 */ /* 0x000fe2000ff1e03f */
[----:B------:R-:W-:Y:S01]  /*15e0*/  IMAD.U32 R24, RZ, RZ, UR8 ;  /* 0x00000008ff187e24 */ /* 0x000fe2000f8e00ff */
[----:B------:R-:W-:Y:S01]  /*15f0*/  SHF.R.S32.HI R9, RZ, 0x1f, R8 ;  /* 0x0000001fff097819 */ /* 0x000fe20000011408 */
[----:B------:R-:W-:Y:S01]  /*1600*/  IMAD R2, R14, UR20, RZ ;  /* 0x000000140e027c24 */ /* 0x000fe2000f8e02ff */
[----:B------:R-:W-:Y:S01]  /*1610*/  ULDC.64 UR12, c[0x0][0x428] ;  /* 0x00010a00000c7ab9 */ /* 0x000fe20000000a00 */
[----:B------:R-:W-:Y:S01]  /*1620*/  IMAD.WIDE.U32 R24, R24, UR5, R4 ;  /* 0x0000000518187c25 */ /* 0x000fe2000f8e0004 */
[----:B------:R-:W-:-:S02]  /*1630*/  UIADD3.X UR48, UR55, UR48, URZ, UP0, !UPT ;  /* 0x0000003037307290 */ /* 0x000fc400087fe43f */
[----:B------:R-:W-:Y:S01]  /*1640*/  UIMAD UR49, UR49, UR45, URZ ;  /* 0x0000002d313172a4 */ /* 0x000fe2000f8e023f */
[C---:B------:R-:W-:Y:S01]  /*1650*/  IMAD R2, R0.reuse, UR21, R2 ;  /* 0x0000001500027c24 */ /* 0x040fe2000f8e0202 */
[----:B------:R-:W-:Y:S01]  /*1660*/  UIMAD UR14, UR30, UR12, URZ ;  /* 0x0000000c1e0e72a4 */ /* 0x000fe2000f8e023f */
[----:B------:R-:W-:Y:S01]  /*1670*/  IMAD.WIDE.U32 R10, R0, UR20, R8 ;  /* 0x00000014000a7c25 */ /* 0x000fe2000f8e0008 */
[----:B------:R-:W-:Y:S02]  /*1680*/  UIMAD UR48, UR48, UR52, UR49 ;  /* 0x00000034303072a4 */ /* 0x000fe4000f8e0231 */
[----:B------:R-:W-:Y:S01]  /*1690*/  USHF.L.U64.HI UR21, UR20, 0x6, UR21 ;  /* 0x0000000614157899 */ /* 0x000fe20008010215 */
[----:B--2---:R-:W-:Y:S01]  /*16a0*/  IMAD R4, R18, UR31, RZ ;  /* 0x0000001f12047c24 */ /* 0x004fe2000f8e02ff */
[----:B------:R-:W-:Y:S01]  /*16b0*/  USHF.L.U32 UR20, UR20, 0x6, URZ ;  /* 0x0000000614147899 */ /* 0x000fe2000800063f */
[----:B------:R-:W-:Y:S02]  /*16c0*/  IMAD.IADD R5, R11, 0x1, R2 ;  /* 0x000000010b057824 */ /* 0x000fe400078e0202 */
[----:B------:R-:W-:-:S02]  /*16d0*/  IMAD R2, R19, UR28, R4 ;  /* 0x0000001c13027c24 */ /* 0x000fc4000f8e0204 */
[----:B------:R-:W-:-:S04]  /*16e0*/  IMAD.WIDE.U32 R22, R22, UR5, R6 ;  /* 0x0000000516167c25 */ /* 0x000fc8000f8e0006 */
[----:B------:R-:W-:Y:S02]  /*16f0*/  IMAD.MOV.U32 R4, RZ, RZ, R10 ;  /* 0x000000ffff047224 */ /* 0x000fe400078e000a */
[----:B------:R-:W-:-:S04]  /*1700*/  IMAD.WIDE.U32 R6, R18, UR28, R8 ;  /* 0x0000001c12067c25 */ /* 0x000fc8000f8e0008 */
[----:B----4-:R-:W-:-:S04]  /*1710*/  IMAD.WIDE.U32 R10, R20, UR28, R4 ;  /* 0x0000001c140a7c25 */ /* 0x010fc8000f8e0004 */
[----:B------:R-:W-:Y:S02]  /*1720*/  IMAD.IADD R5, R7, 0x1, R2 ;  /* 0x0000000107057824 */ /* 0x000fe400078e0202 */
[----:B------:R-:W-:Y:S01]  /*1730*/  IMAD.WIDE.U32 R16, R16, UR45, R12 ;  /* 0x0000002d10107c25 */ /* 0x000fe2000f8e000c */
[----:B------:R-:W-:-:S03]  /*1740*/  UIMAD UR45, UR32, UR13, UR14 ;  /* 0x0000000d202d72a4 */ /* 0x000fc6000f8e020e */
[----:B------:R-:W-:Y:S01]  /*1750*/  IMAD R2, R14, UR16, RZ ;  /* 0x000000100e027c24 */ /* 0x000fe2000f8e02ff */
[----:B------:R-:W-:Y:S01]  /*1760*/  ULDC.64 UR14, c[0x0][0x3e0] ;  /* 0x0000f800000e7ab9 */ /* 0x000fe20000000a00 */
[----:B------:R-:W-:Y:S02]  /*1770*/  IMAD.MOV.U32 R4, RZ, RZ, R6 ;  /* 0x000000ffff047224 */ /* 0x000fe400078e0006 */
        /* <DEDUP_REMOVED lines=9> */
[----:B------:R-:W-:Y:S01]  /*1810*/  IMAD.U32 R11, RZ, RZ, UR18 ;  /* 0x00000012ff0b7e24 */ /* 0x000fe2000f8e00ff */
[----:B------:R-:W-:Y:S01]  /*1820*/  UIMAD UR18, UR30, UR18, URZ ;  /* 0x000000121e1272a4 */ /* 0x000fe2000f8e023f */
[----:B------:R-:W-:Y:S01]  /*1830*/  IMAD.WIDE.U32 R4, R0, UR32, R4 ;  /* 0x0000002000047c25 */ /* 0x000fe2000f8e0004 */
[----:B------:R-:W1:Y:S02]  /*1840*/  LDC.64 R12, c[0x0][0x230] ;  /* 0x00008c00ff0c7b82 */ /* 0x000e640000000a00 */
[----:B------:R-:W-:Y:S01]  /*1850*/  UIMAD UR18, UR32, UR19, UR18 ;  /* 0x00000013201272a4 */ /* 0x000fe2000f8e0212 */
[----:B------:R-:W-:Y:S01]  /*1860*/  IMAD.MOV.U32 R6, RZ, RZ, R10 ;  /* 0x000000ffff067224 */ /* 0x000fe200078e000a */
[----:B------:R-:W-:Y:S01]  /*1870*/  LEA R30, P2, R4, UR14, 0x1 ;  /* 0x0000000e041e7c11 */ /* 0x000fe2000f8408ff */
[----:B------:R-:W-:Y:S01]  /*1880*/  VIADD R2, R17, UR48 ;  /* 0x0000003011027c36 */ /* 0x000fe20008000000 */
[----:B------:R-:W-:Y:S01]  /*1890*/  USHF.L.U32 UR14, UR16, 0x6, URZ ;  /* 0x00000006100e7899 */ /* 0x000fe2000800063f */
[----:B------:R-:W-:Y:S01]  /*18a0*/  VIADD R0, R5, UR45 ;  /* 0x0000002d05007c36 */ /* 0x000fe20008000000 */
[----:B------:R-:W-:Y:S01]  /*18b0*/  USHF.L.U64.HI UR16, UR16, 0x6, UR17 ;  /* 0x0000000610107899 */ /* 0x000fe20008010211 */
[----:B------:R-:W-:Y:S01]  /*18c0*/  IMAD.WIDE.U32 R10, R11, UR32, R6 ;  /* 0x000000200b0a7c25 */ /* 0x000fe2000f8e0006 */
[----:B------:R-:W-:Y:S01]  /*18d0*/  LEA.HI.X R197, R16, UR13, R2, 0x2, P0 ;  /* 0x0000000d10c57c11 */ /* 0x000fe200080f1402 */
[----:B------:R-:W-:Y:S01]  /*18e0*/  ULDC.64 UR12, c[0x0][0x210] ;  /* 0x00008400000c7ab9 */ /* 0x000fe20000000a00 */
[----:B------:R-:W-:Y:S01]  /*18f0*/  LEA.HI.X R31, R4, UR15, R0, 0x1, P2 ;  /* 0x0000000f041f7c11 */ /* 0x000fe200090f0c00 */
[----:B------:R-:W-:Y:S01]  /*1900*/  VIADD R2, R11, UR18 ;  /* 0x000000120b027c36 */ /* 0x000fe20008000000 */
[----:B------:R-:W-:Y:S01]  /*1910*/  LEA R28, P2, R10, UR12, 0x1 ;  /* 0x0000000c0a1c7c11 */ /* 0x000fe2000f8408ff */
[----:B------:R-:W2:Y:S01]  /*1920*/  LDC.64 R16, c[0x0][0x238] ;  /* 0x00008e00ff107b82 */ /* 0x000ea20000000a00 */
[----:B------:R-:W-:Y:S01]  /*1930*/  IADD3 R6, P0, R30, UR14, RZ ;  /* 0x0000000e1e067c10 */ /* 0x000fe2000ff1e0ff */
[----:B------:R4:W-:Y:S01]  /*1940*/  STL.64 [R1+0x88], R30 ;  /* 0x0000881e01007387 */ /* 0x0009e20000100a00 */
[----:B------:R-:W-:Y:S01]  /*1950*/  LEA.HI.X R29, R10, UR13, R2, 0x1, P2 ;  /* 0x0000000d0a1d7c11 */ /* 0x000fe200090f0c02 */
[----:B------:R-:W-:Y:S01]  /*1960*/  ULDC.64 UR12, c[0x0][0x260] ;  /* 0x00009800000c7ab9 */ /* 0x000fe20000000a00 */
[----:B------:R-:W-:-:S02]  /*1970*/  IADD3.X R7, R31, UR16, RZ, P0, !PT ;  /* 0x000000101f077c10 */ /* 0x000fc400087fe4ff */
[----:B------:R-:W-:Y:S01]  /*1980*/  IADD3 R4, P0, R6, UR14, RZ ;  /* 0x0000000e06047c10 */ /* 0x000fe2000ff1e0ff */
[----:B------:R4:W-:Y:S01]  /*1990*/  STL.64 [R1+0x80], R28 ;  /* 0x0000801c01007387 */ /* 0x0009e20000100a00 */
[----:B-1----:R-:W-:Y:S02]  /*19a0*/  IMAD R2, R12, UR31, RZ ;  /* 0x0000001f0c027c24 */ /* 0x002fe4000f8e02ff */
[----:B------:R-:W-:Y:S01]  /*19b0*/  IADD3.X R5, R7, UR16, RZ, P0, !PT ;  /* 0x0000001007057c10 */ /* 0x000fe200087fe4ff */
[----:B------:R-:W5:Y:S01]  /*19c0*/  LDL R18, [R1+0xbc] ;  /* 0x0000bc0001127983 */ /* 0x000f620000100800 */
[----:B------:R-:W-:Y:S01]  /*19d0*/  IADD3 R10, P0, R4, UR14, RZ ;  /* 0x0000000e040a7c10 */ /* 0x000fe2000ff1e0ff */
[----:B------:R-:W-:Y:S01]  /*19e0*/  ULEA.HI UR14, UR47, UR47, URZ, 0x1 ;  /* 0x0000002f2f0e7291 */ /* 0x000fe2000f8f083f */
[----:B------:R-:W-:Y:S02]  /*19f0*/  IMAD R2, R13, UR28, R2 ;  /* 0x0000001c0d027c24 */ /* 0x000fe4000f8e0202 */
[----:B------:R-:W-:Y:S01]  /*1a00*/  IADD3.X R11, R5, UR16, RZ, P0, !PT ;  /* 0x00000010050b7c10 */ /* 0x000fe200087fe4ff */
[----:B------:R-:W-:-:S04]  /*1a10*/  ULOP3.LUT UR14, UR14, 0xfffffffe, URZ, 0xc0, !UPT ;  /* 0xfffffffe0e0e7892 */ /* 0x000fc8000f8ec03f */
[----:B------:R-:W-:-:S04]  /*1a20*/  UIADD3 UR14, UR47, -UR14, URZ ;  /* 0x8000000e2f0e7290 */ /* 0x000fc8000fffe03f */
[----:B------:R-:W-:-:S03]  /*1a30*/  UISETP.NE.AND UP0, UPT, UR14, 0x1, UPT ;  /* 0x000000010e00788c */ /* 0x000fc6000bf05270 */
[----:B------:R-:W-:-:S03]  /*1a40*/  ULDC.64 UR14, c[0x0][0x218] ;  /* 0x00008600000e7ab9 */ /* 0x000fc60000000a00 */
[----:B------:R-:W-:Y:S01]  /*1a50*/  PLOP3.LUT P0, PT, PT, PT, UP0, 0x80, 0x0 ;  /* 0x000000000000781c */ /* 0x000fe20003f0f008 */
[----:B------:R-:W-:Y:S02]  /*1a60*/  UISETP.GE.AND UP0, UPT, UR40, 0x1, UPT ;  /* 0x000000012800788c */ /* 0x000fe4000bf06270 */
[----:B------:R-:W-:Y:S02]  /*1a70*/  UIADD3 UR42, UR44, UR42, URZ ;  /* 0x0000002a2c2a7290 */ /* 0x000fe4000fffe03f */
        /* <DEDUP_REMOVED lines=21> */
[----:B---3--:R-:W-:Y:S01]  /*1bd0*/  LEA R0, R27, UR6, 0x1 ;  /* 0x000000061b007c11 */ /* 0x008fe2000f8e08ff */
[----:B------:R-:W-:Y:S06]  /*1be0*/  @P1 BAR.SYNC.DEFER_BLOCKING 0x0 ;  /* 0x0000000000001b1d */ /* 0x000fec0000010000 */
[----:B------:R-:W-:Y:S01]  /*1bf0*/  @!PT LDS RZ, [RZ] ;  /* 0x00000000fffff984 */ /* 0x000fe20000000800 */
[----:B------:R-:W-:Y:S01]  /*1c00*/  @!PT LDS RZ, [RZ] ;  /* 0x00000000fffff984 */ /* 0x000fe20000000800 */
[----:B------:R-:W-:Y:S01]  /*1c10*/  @!PT LDS RZ, [RZ] ;  /* 0x00000000fffff984 */ /* 0x000fe20000000800 */
[----:B------:R-:W-:Y:S04]  /*1c20*/  LDGSTS.E.BYPASS.LTC128B.128 [R0+0x8000], desc[UR34][R30.64] ;  /* 0x080000001e007fae */ /* 0x000fe8000b901d62 */
[----:B------:R1:W-:Y:S04]  /*1c30*/  LDGSTS.E.BYPASS.LTC128B.128 [R0+0x9000], desc[UR34][R6.64] ;  /* 0x0900000006007fae */ /* 0x0003e8000b901d62 */
[----:B------:R3:W-:Y:S04]  /*1c40*/  LDGSTS.E.BYPASS.LTC128B.128 [R0+0xa000], desc[UR34][R4.64] ;  /* 0x0a00000004007fae */ /* 0x0007e8000b901d62 */
[----:B------:R4:W-:Y:S01]  /*1c50*/  LDGSTS.E.BYPASS.LTC128B.128 [R0+0xb000], desc[UR34][R10.64] ;  /* 0x0b0000000a007fae */ /* 0x0009e2000b901d62 */
[----:B-1----:R-:W-:-:S04]  /*1c60*/  IMAD.WIDE.U32 R6, R12, UR28, R8 ;  /* 0x0000001c0c067c25 */ /* 0x002fc8000f8e0008 */
[----:B---3--:R-:W-:Y:S02]  /*1c70*/  IMAD.IADD R5, R7, 0x1, R2 ;  /* 0x0000000107057824 */ /* 0x008fe400078e0202 */
[----:B------:R-:W-:Y:S02]  /*1c80*/  IMAD R2, R26, UR12, RZ ;  /* 0x0000000c1a027c24 */ /* 0x000fe4000f8e02ff */
[----:B------:R-:W-:Y:S02]  /*1c90*/  IMAD.MOV.U32 R4, RZ, RZ, R6 ;  /* 0x000000ffff047224 */ /* 0x000fe400078e0006 */
[----:B------:R-:W-:Y:S02]  /*1ca0*/  IMAD R12, R15, UR13, R2 ;  /* 0x0000000d0f0c7c24 */ /* 0x000fe4000f8e0202 */
[----:B------:R-:W-:Y:S02]  /*1cb0*/  VIADD R2, R27, 0x2000 ;  /* 0x000020001b027836 */ /* 0x000fe40000000000 */
[----:B--2---:R-:W-:-:S02]  /*1cc0*/  IMAD R6, R16, UR31, RZ ;  /* 0x0000001f10067c24 */ /* 0x004fc4000f8e02ff */
[----:B----4-:R-:W-:Y:S01]  /*1cd0*/  IMAD.WIDE.U32 R10, R15, UR12, R4 ;  /* 0x0000000c0f0a7c25 */ /* 0x010fe2000f8e0004 */
[----:B------:R-:W-:Y:S01]  /*1ce0*/  SEL R2, R2, R27, !P0 ;  /* 0x0000001b02027207 */ /* 0x000fe20004000000 */
[----:B------:R-:W-:Y:S01]  /*1cf0*/  UIMAD UR12, UR43, UR10, URZ ;  /* 0x0000000a2b0c72a4 */ /* 0x000fe2000f8e023f */
[----:B------:R-:W-:Y:S01]  /*1d00*/  IADD3 R4, P1, R28, UR20, RZ ;  /* 0x000000141c047c10 */ /* 0x000fe2000ff3e0ff */
[----:B------:R-:W-:Y:S02]  /*1d10*/  IMAD R17, R17, UR28, R6 ;  /* 0x0000001c11117c24 */ /* 0x000fe4000f8e0206 */
[----:B------:R-:W-:Y:S01]  /*1d20*/  IMAD.WIDE.U32 R6, R16, UR28, R8 ;  /* 0x0000001c10067c25 */ /* 0x000fe2000f8e0008 */
[----:B------:R-:W-:Y:S01]  /*1d30*/  LEA R16, R2, UR6, 0x1 ;  /* 0x0000000602107c11 */ /* 0x000fe2000f8e08ff */
[----:B------:R-:W-:Y:S01]  /*1d40*/  UIMAD UR12, UR5, UR11, UR12 ;  /* 0x0000000b050c72a4 */ /* 0x000fe2000f8e020c */
[----:B------:R-:W-:Y:S01]  /*1d50*/  IADD3.X R5, R29, UR21, RZ, P1, !PT ;  /* 0x000000151d057c10 */ /* 0x000fe20008ffe4ff */
[----:B------:R-:W-:Y:S01]  /*1d60*/  IMAD.IADD R2, R11, 0x1, R12 ;  /* 0x000000010b027824 */ /* 0x000fe200078e020c */
[----:B------:R-:W-:Y:S01]  /*1d70*/  IADD3 R10, P1, R10, R22, RZ ;  /* 0x000000160a0a7210 */ /* 0x000fe20007f3e0ff */
        /* <DEDUP_REMOVED lines=9> */
[----:B------:R-:W-:-:S03]  /*1e10*/  UIMAD UR12, UR5, UR9, UR12 ;  /* 0x00000009050c72a4 */ /* 0x000fc6000f8e020c */
[----:B------:R-:W-:Y:S01]  /*1e20*/  IMAD.IADD R2, R7, 0x1, R2 ;  /* 0x0000000107027824 */ /* 0x000fe200078e0202 */
[----:B------:R-:W-:Y:S01]  /*1e30*/  USHF.L.U64.HI UR13, UR10, 0x6, UR11 ;  /* 0x000000060a0d7899 */ /* 0x000fe2000801020b */
        /* <DEDUP_REMOVED lines=27> */
[----:B--2---:R-:W-:Y:S02]  /*1ff0*/  IADD3 R14, P2, R10, UR14, RZ ;  /* 0x0000000e0a0e7c10 */ /* 0x004fe4000ff5e0ff */
[----:B------:R-:W-:Y:S02]  /*2000*/  IADD3.X R5, R7, UR8, RZ, P1, !PT ;  /* 0x0000000807057c10 */ /* 0x000fe40008ffe4ff */
[----:B------:R-:W-:Y:S02]  /*2010*/  IADD3.X R15, R11, UR13, RZ, P2, !PT ;  /* 0x0000000d0b0f7c10 */ /* 0x000fe400097fe4ff */
[----:B---3--:R-:W-:-:S03]  /*2020*/  IADD3 R10, P1, R4, UR12, RZ ;  /* 0x0000000c040a7c10 */ /* 0x008fc6000ff3e0ff */
[----:B------:R-:W-:Y:S01]  /*2030*/  LDGSTS.E.BYPASS.LTC128B.128 [R0+0xf000], desc[UR34][R14.64] ;  /* 0x0f0000000e007fae */ /* 0x000fe2000b901d62 */
[----:B------:R-:W-:-:S03]  /*2040*/  IADD3.X R11, R5, UR8, RZ, P1, !PT ;  /* 0x00000008050b7c10 */ /* 0x000fc60008ffe4ff */
[----:B------:R-:W-:Y:S01]  /*2050*/  LDGSTS.E.BYPASS.LTC128B.128 [R0+0x10000], desc[UR34][R8.64] ;  /* 0x1000000008007fae */ /* 0x000fe2000b901d62 */
[----:B------:R-:W-:Y:S01]  /*2060*/  PLOP3.LUT P1, PT, PT, PT, UP0, 0x80, 0x0 ;  /* 0x000000000000781c */ /* 0x000fe20003f2f008 */
[----:B------:R-:W-:Y:S02]  /*2070*/  UIMAD.WIDE UR12, UR42, 0x4, UR10 ;  /* 0x000000042a0c78a5 */ /* 0x000fe4000f8e020a */
[----:B------:R-:W-:Y:S01]  /*2080*/  LDGSTS.E.BYPASS.LTC128B.128 [R0+0x11000], desc[UR34][R6.64] ;  /* 0x1100000006007fae */ /* 0x000fe2000b901d62 */
[----:B------:R-:W-:-:S03]  /*2090*/  ULDC.64 UR8, c[0x0][0x478] ;  /* 0x00011e0000087ab9 */ /* 0x000fc60000000a00 */
[----:B------:R5:W-:Y:S04]  /*20a0*/  LDGSTS.E.BYPASS.LTC128B.128 [R0+0x12000], desc[UR34][R4.64] ;  /* 0x1200000004007fae */ /* 0x000be8000b901d62 */
[----:B------:R1:W-:Y:S01]  /*20b0*/  LDGSTS.E.BYPASS.LTC128B.128 [R0+0x13000], desc[UR34][R10.64] ;  /* 0x130000000a007fae */ /* 0x0003e2000b901d62 */
[----:B------:R-:W-:-:S03]  /*20c0*/  UIMAD.WIDE UR14, UR41, 0x4, UR8 ;  /* 0x00000004290e78a5 */ /* 0x000fc6000f8e0208 */
[----:B------:R-:W0:Y:S01]  /*20d0*/  LDGDEPBAR ;  /* 0x00000000000079af */ /* 0x000e220000000000 */
[----:B------:R-:W-:Y:S02]  /*20e0*/  CS2R R90, SRZ ;  /* 0x00000000005a7805 */ /* 0x000fe4000001ff00 */
[----:B------:R-:W-:Y:S02]  /*20f0*/  CS2R R88, SRZ ;  /* 0x0000000000587805 */ /* 0x000fe4000001ff00 */
[----:B------:R-:W-:Y:S02]  /*2100*/  CS2R R86, SRZ ;  /* 0x0000000000567805 */ /* 0x000fe4000001ff00 */
[----:B------:R-:W-:Y:S02]  /*2110*/  CS2R R84, SRZ ;  /* 0x0000000000547805 */ /* 0x000fe4000001ff00 */
[----:B------:R-:W-:Y:S02]  /*2120*/  CS2R R78, SRZ ;  /* 0x00000000004e7805 */ /* 0x000fe4000001ff00 */
[----:B------:R-:W-:-:S02]  /*2130*/  CS2R R76, SRZ ;  /* 0x00000000004c7805 */ /* 0x000fc4000001ff00 */
[----:B------:R-:W-:Y:S01]  /*2140*/  CS2R R82, SRZ ;  /* 0x0000000000527805 */ /* 0x000fe2000001ff00 */
[----:B-----5:R-:W-:Y:S01]  /*2150*/  IMAD.SHL.U32 R4, R18, 0x4, RZ ;  /* 0x0000000412047824 */ /* 0x020fe200078e00ff */
[----:B-1----:R-:W-:-:S04]  /*2160*/  SHF.R.S32.HI R0, RZ, 0x1f, R18 ;  /* 0x0000001fff007819 */ /* 0x002fc80000011412 */
[----:B------:R-:W-:Y:S02]  /*2170*/  IADD3 R4, P2, R4, UR12, RZ ;  /* 0x0000000c04047c10 */ /* 0x000fe4000ff5e0ff */
[----:B------:R-:W-:Y:S02]  /*2180*/  SHF.L.U64.HI R2, R18, 0x2, R0 ;  /* 0x0000000212027819 */ /* 0x000fe40000010200 */
[----:B------:R-:W-:Y:S02]  /*2190*/  CS2R R80, SRZ ;  /* 0x0000000000507805 */ /* 0x000fe4000001ff00 */
[----:B------:R-:W-:Y:S02]  /*21a0*/  IADD3.X R5, R2, UR13, RZ, P2, !PT ;  /* 0x0000000d02057c10 */ /* 0x000fe400097fe4ff */
[----:B------:R-:W-:Y:S02]  /*21b0*/  CS2R R74, SRZ ;  /* 0x00000000004a7805 */ /* 0x000fe4000001ff00 */
[----:B------:R-:W-:-:S02]  /*21c0*/  CS2R R72, SRZ ;  /* 0x0000000000487805 */ /* 0x000fc4000001ff00 */
[----:B------:R-:W-:Y:S02]  /*21d0*/  CS2R R70, SRZ ;  /* 0x0000000000467805 */ /* 0x000fe4000001ff00 */
[----:B------:R-:W-:Y:S01]  /*21e0*/  CS2R R68, SRZ ;  /* 0x0000000000447805 */ /* 0x000fe2000001ff00 */
[----:B------:R-:W-:Y:S06]  /*21f0*/  @!P1 BRA `(.L_x_2029) ;  /* 0x00000060005c9947 */ /* 0x000fec0003800000 */
[----:B------:R-:W2:Y:S04]  /*2200*/  LDG.E R8, desc[UR34][R4.64] ;  /* 0x0000002204087981 */ /* 0x000ea8000c1e1900 */
[----:B------:R-:W3:Y:S04]  /*2210*/  LDG.E R7, desc[UR34][R4.64+0x20] ;  /* 0x0000202204077981 */ /* 0x000ee8000c1e1900 */
[----:B------:R-:W4:Y:S01]  /*2220*/  LDG.E R6, desc[UR34][R4.64+0x100] ;  /* 0x0001002204067981 */ /* 0x000f22000c1e1900 */
[----:B------:R-:W-:-:S03]  /*2230*/  ULDC UR9, c[0x0][0x270] ;  /* 0x00009c0000097ab9 */ /* 0x000fc60000000800 */
[----:B------:R1:W5:Y:S01]  /*2240*/  LDG.E R5, desc[UR34][R4.64+0x120] ;  /* 0x0001202204057981 */ /* 0x000362000c1e1900 */
[----:B------:R-:W-:Y:S01]  /*2250*/  SHF.L.U64.HI R2, R18, 0x2, R0 ;  /* 0x0000000212027819 */ /* 0x000fe20000010200 */
[----:B------:R-:W-:Y:S01]  /*2260*/  VIADD R0, R191, 0x2000 ;  /* 0x00002000bf007836 */ /* 0x000fe20000000000 */
[----:B------:R-:W-:Y:S01]  /*2270*/  MOV R194, 0x40 ;  /* 0x0000004000c27802 */ /* 0x000fe20000000f00 */
[----:B------:R-:W-:Y:S01]  /*2280*/  STL [R1+0x7c], R16 ;  /* 0x00007c1001007387 */ /* 0x000fe20000100800 */
[----:B------:R-:W-:Y:S01]  /*2290*/  VIADD R190, R192, 0x2000 ;  /* 0x00002000c0be7836 */ /* 0x000fe20000000000 */
[----:B------:R-:W-:Y:S01]  /*22a0*/  MOV R127, RZ ;  /* 0x000000ff007f7202 */ /* 0x000fe20000000f00 */
[----:B------:R-:W-:Y:S01]  /*22b0*/  IMAD.MOV.U32 R193, RZ, RZ, 0x20 ;  /* 0x00000020ffc17424 */ /* 0x000fe200078e00ff */
[----:B------:R1:W-:Y:S01]  /*22c0*/  STL [R1+0xa8], R2 ;  /* 0x0000a80201007387 */ /* 0x0003e20000100800 */
[----:B------:R-:W-:Y:S02]  /*22d0*/  SEL R0, R0, R191, !P0 ;  /* 0x000000bf00007207 */ /* 0x000fe40004000000 */
[----:B------:R-:W-:Y:S01]  /*22e0*/  SEL R190, R190, R192, !P0 ;  /* 0x000000c0bebe7207 */ /* 0x000fe20004000000 */
[----:B-1----:R-:W-:-:S05]  /*22f0*/  IMAD.SHL.U32 R4, R18, 0x4, RZ ;  /* 0x0000000412047824 */ /* 0x002fca00078e00ff */
[----:B------:R1:W-:Y:S01]  /*2300*/  STL [R1+0xac], R4 ;  /* 0x0000ac0401007387 */ /* 0x0003e20000100800 */
[----:B------:R-:W-:-:S03]  /*2310*/  IADD3 R2, R18, -0x80, RZ ;  /* 0xffffff8012027810 */ /* 0x000fc60007ffe0ff */
[----:B-----5:R1:W-:Y:S04]  /*2320*/  STL [R1+0x90], R5 ;  /* 0x0000900501007387 */ /* 0x0203e80000100800 */
[----:B----4-:R1:W-:Y:S04]  /*2330*/  STL [R1+0x94], R6 ;  /* 0x0000940601007387 */ /* 0x0103e80000100800 */
[----:B---3--:R1:W-:Y:S04]  /*2340*/  STL [R1+0x98], R7 ;  /* 0x0000980701007387 */ /* 0x0083e80000100800 */
[----:B--2---:R1:W-:Y:S01]  /*2350*/  STL [R1+0x9c], R8 ;  /* 0x00009c0801007387 */ /* 0x0043e20000100800 */
[----:B------:R-:W-:Y:S01]  /*2360*/  IMAD.SHL.U32 R2, R2, 0x4, RZ ;  /* 0x0000000402027824 */ /* 0x000fe200078e00ff */
[----:B------:R-:W-:Y:S01]  /*2370*/  LEA R184, R0, UR6, 0x1 ;  /* 0x0000000600b87c11 */ /* 0x000fe2000f8e08ff */
[----:B------:R-:W-:Y:S01]  /*2380*/  ULDC UR11, c[0x0][0x39c] ;  /* 0x0000e700000b7ab9 */ /* 0x000fe20000000800 */
[----:B------:R-:W-:Y:S01]  /*2390*/  LEA R190, R190, UR6, 0x1 ;  /* 0x00000006bebe7c11 */ /* 0x000fe2000f8e08ff */
[----:B------:R-:W-:Y:S01]  /*23a0*/  ULDC UR10, c[0x0][0x2ec] ;  /* 0x0000bb00000a7ab9 */ /* 0x000fe20000000800 */
[----:B------:R1:W-:Y:S05]  /*23b0*/  STL [R1+0xa4], R2 ;  /* 0x0000a40201007387 */ /* 0x0003ea0000100800 */
.L_x_2032:
[----:B------:R-:W2:Y:S01]  /*23c0*/  LDL R0, [R1+0xb4] ;  /* 0x0000b40001007983 */ /* 0x000ea20000100800 */
[----:B------:R-:W-:Y:S03]  /*23d0*/  UISETP.GE.AND UP2, UPT, UR47, 0x1, UPT ;  /* 0x000000012f00788c */ /* 0x000fe6000bf46270 */
[----:B------:R-:W0:Y:S08]  /*23e0*/  LDGDEPBAR ;  /* 0x00000000000079af */ /* 0x000e300000000000 */
        /* <DEDUP_REMOVED lines=14> */
[----:B---3--:R-:W3:Y:S04]  /*24d0*/  LDL R76, [R1+0x98] ;  /* 0x00009800014c7983 */ /* 0x008ee80000100800 */
[----:B----4-:R-:W4:Y:S04]  /*24e0*/  LDL R75, [R1+0x94] ;  /* 0x00009400014b7983 */ /* 0x010f280000100800 */
[----:B-1----:R-:W3:Y:S01]  /*24f0*/  LDL R3, [R1+0x9c] ;  /* 0x00009c0001037983 */ /* 0x002ee20000100800 */
        /* <DEDUP_REMOVED lines=32> */
[----:B--2---:R-:W-:Y:S05]  /*2700*/  R2P PR, R0, 0x6 ;  /* 0x0000000600007804 */ /* 0x004fea0000000000 */
[----:B------:R-:W-:Y:S04]  /*2710*/  SEL R2, R193, 0xffffffe0, !P1 ;  /* 0xffffffe0c1027807 */ /* 0x000fe80004800000 */
[----:B------:R-:W-:Y:S02]  /*2720*/  SEL R185, R194, 0xffffffc0, !P2 ;  /* 0xffffffc0c2b97807 */ /* 0x000fe40005000000 */
[C---:B------:R-:W-:Y:S02]  /*2730*/  IADD3 R0, R190.reuse, R2, RZ ;  /* 0x00000002be007210 */ /* 0x040fe40007ffe0ff */
[----:B------:R-:W-:Y:S03]  /*2740*/  IADD3 R132, R190, R185, RZ ;  /* 0x000000b9be847210 */ /* 0x000fe60007ffe0ff */
[----:B------:R-:W1:Y:S08]  /*2750*/  LDSM.16.M88.4 R136, [R0] ;  /* 0x000000000088783b */ /* 0x000e700000000200 */
[----:B------:R2:W4:Y:S08]  /*2760*/  LDSM.16.M88.4 R144, [R0+0x2000] ;  /* 0x002000000090783b */ /* 0x0005300000000200 */
[----:B------:R-:W3:Y:S08]  /*2770*/  LDSM.16.M88.4 R160, [R132] ;  /* 0x0000000084a0783b */ /* 0x000ef00000000200 */
[----:B------:R-:W3:Y:S01]  /*2780*/  LDSM.16.M88.4 R132, [R132+0x2000] ;  /* 0x002000008484783b */ /* 0x000ee20000000200 */
[----:B--2---:R-:W-:Y:S07]  /*2790*/  IADD3 R0, R185, R0, RZ ;  /* 0x00000000b9007210 */ /* 0x004fee0007ffe0ff */
[----:B------:R-:W-:Y:S01]  /*27a0*/  LDSM.16.M88.4 R176, [R0] ;  /* 0x0000000000b0783b */ /* 0x000fe20000000200 */
[-C--:B-1----:R-:W-:Y:S06]  /*27b0*/  HMMA.16816.F32.BF16 R4, R136, R140.reuse, R4 ;  /* 0x0000008c8804723c */ /* 0x082fec0000041804 */
[C---:B----4-:R-:W-:Y:S06]  /*27c0*/  HMMA.16816.F32.BF16 R8, R144.reuse, R140, R8 ;  /* 0x0000008c9008723c */ /* 0x050fec0000041808 */
[-C--:B------:R-:W-:Y:S06]  /*27d0*/  HMMA.16816.F32.BF16 R12, R144, R142.reuse, R12 ;  /* 0x0000008e900c723c */ /* 0x080fec000004180c */
[C---:B------:R-:W-:Y:S01]  /*27e0*/  HMMA.16816.F32.BF16 R16, R136.reuse, R142, R16 ;  /* 0x0000008e8810723c */ /* 0x040fe20000041810 */
[----:B------:R-:W1:Y:S05]  /*27f0*/  LDSM.16.M88.4 R140, [R187+0x800] ;  /* 0x00080000bb8c783b */ /* 0x000e6a0000000200 */
[-C--:B------:R-:W-:Y:S03]  /*2800*/  HMMA.16816.F32.BF16 R20, R136, R148.reuse, R20 ;  /* 0x000000948814723c */ /* 0x080fe60000041814 */
[----:B---3--:R-:W-:Y:S03]  /*2810*/  FSETP.NEU.FTZ.AND P0, PT, R3, -INF , PT ;  /* 0xff8000000300780b */ /* 0x008fe60003f1d000 */
[C---:B------:R-:W-:Y:S06]  /*2820*/  HMMA.16816.F32.BF16 R24, R144.reuse, R148, R24 ;  /* 0x000000949018723c */ /* 0x040fec0000041818 */
[-C--:B------:R-:W-:Y:S05]  /*2830*/  HMMA.16816.F32.BF16 R28, R144, R150.reuse, R28 ;  /* 0x00000096901c723c */ /* 0x080fea000004181c */
[----:B------:R-:W-:Y:S01]  /*2840*/  LEA R148, R192, UR6, 0x1 ;  /* 0x00000006c0947c11 */ /* 0x000fe2000f8e08ff */
[C---:B------:R-:W-:Y:S06]  /*2850*/  HMMA.16816.F32.BF16 R32, R136.reuse, R150, R32 ;  /* 0x000000968820723c */ /* 0x040fec0000041820 */
[-C--:B------:R-:W-:Y:S05]  /*2860*/  HMMA.16816.F32.BF16 R36, R136, R152.reuse, R36 ;  /* 0x000000988824723c */ /* 0x080fea0000041824 */
[----:B------:R-:W-:Y:S01]  /*2870*/  IADD3 R150, R148, R2, RZ ;  /* 0x0000000294967210 */ /* 0x000fe20007ffe0ff */
        /* <DEDUP_REMOVED lines=9> */
[C---:B------:R-:W-:Y:S06]  /*2910*/  HMMA.16816.F32.BF16 R8, R132.reuse, R164, R8 ;  /* 0x000000a48408723c */ /* 0x040fec0000041808 */
[-C--:B------:R-:W-:Y:S06]  /*2920*/  HMMA.16816.F32.BF16 R12, R132, R166.reuse, R12 ;  /* 0x000000a6840c723c */ /* 0x080fec000004180c */
[C---:B------:R-:W-:Y:S06]  /*2930*/  HMMA.16816.F32.BF16 R16, R160.reuse, R166, R16 ;  /* 0x000000a6a010723c */ /* 0x040fec0000041810 */
[-C--:B-1----:R-:W-:Y:S06]  /*2940*/  HMMA.16816.F32.BF16 R20, R160, R140.reuse, R20 ;  /* 0x0000008ca014723c */ /* 0x082fec0000041814 */
        /* <DEDUP_REMOVED lines=15> */
[----:B------:R-:W-:Y:S01]  /*2a40*/  FMUL.FTZ R4, R4, UR11 ;  /* 0x0000000b04047c20 */ /* 0x000fe20008410000 */
[----:B------:R-:W-:Y:S01]  /*2a50*/  FMUL.FTZ R5, R5, UR11 ;  /* 0x0000000b05057c20 */ /* 0x000fe20008410000 */
[----:B------:R-:W-:Y:S02]  /*2a60*/  FMUL.FTZ R6, R6, UR11 ;  /* 0x0000000b06067c20 */ /* 0x000fe40008410000 */
[----:B------:R-:W-:Y:S01]  /*2a70*/  MUFU.TANH R153, R4 ;  /* 0x0000000400997308 */ /* 0x000fe20000002400 */
[----:B------:R-:W-:Y:S01]  /*2a80*/  FMUL.FTZ R7, R7, UR11 ;  /* 0x0000000b07077c20 */ /* 0x000fe20008410000 */
[----:B------:R-:W-:Y:S01]  /*2a90*/  FMUL.FTZ R8, R8, UR11 ;  /* 0x0000000b08087c20 */ /* 0x000fe20008410000 */
[----:B------:R-:W-:Y:S01]  /*2aa0*/  FMUL.FTZ R9, R9, UR11 ;  /* 0x0000000b09097c20 */ /* 0x000fe20008410000 */
[----:B------:R-:W-:Y:S01]  /*2ab0*/  FMUL.FTZ R10, R10, UR11 ;  /* 0x0000000b0a0a7c20 */ /* 0x000fe20008410000 */
[----:B------:R-:W-:Y:S05]  /*2ac0*/  FMUL.FTZ R11, R11, UR11 ;  /* 0x0000000b0b0b7c20 */ /* 0x000fea0008410000 */
[----:B------:R-:W1:Y:S01]  /*2ad0*/  MUFU.TANH R74, R8 ;  /* 0x00000008004a7308 */ /* 0x000e620000002400 */
        /* <DEDUP_REMOVED lines=9> */
[----:B------:R-:W3:Y:S01]  /*2b70*/  MUFU.TANH R72, R10 ;  /* 0x0000000a00487308 */ /* 0x000ee20000002400 */
[----:B-1----:R-:W-:Y:S01]  /*2b80*/  STL [R1+0x18], R74 ;  /* 0x0000184a01007387 */ /* 0x002fe20000100800 */
[----:B------:R-:W-:Y:S08]  /*2b90*/  FMUL.FTZ R8, R75, 1.4426950216293334961 ;  /* 0x3fb8aa3b4b087820 */ /* 0x000ff00000410000 */
[----:B------:R-:W1:Y:S01]  /*2ba0*/  MUFU.TANH R71, R11 ;  /* 0x0000000b00477308 */ /* 0x000e620000002400 */
[----:B--2---:R-:W-:Y:S01]  /*2bb0*/  STL [R1+0x14], R73 ;  /* 0x0000144901007387 */ /* 0x004fe20000100800 */
[----:B------:R-:W-:Y:S08]  /*2bc0*/  FMUL.FTZ R9, R76, 1.4426950216293334961 ;  /* 0x3fb8aa3b4c097820 */ /* 0x000ff00000410000 */
[----:B------:R-:W2:Y:S01]  /*2bd0*/  MUFU.TANH R70, R12 ;  /* 0x0000000c00467308 */ /* 0x000ea20000002400 */
[----:B---3--:R-:W-:Y:S01]  /*2be0*/  STL [R1+0x78], R72 ;  /* 0x0000784801007387 */ /* 0x008fe20000100800 */
[----:B------:R-:W-:Y:S05]  /*2bf0*/  FMUL.FTZ R10, R3, 1.4426950216293334961 ;  /* 0x3fb8aa3b030a7820 */ /* 0x000fea0000410000 */
[----:B------:R-:W-:Y:S03]  /*2c00*/  FSEL R10, R10, RZ, P0 ;  /* 0x000000ff0a0a7208 */ /* 0x000fe60000000000 */
[----:B------:R-:W3:Y:S01]  /*2c10*/  MUFU.TANH R69, R13 ;  /* 0x0000000d00457308 */ /* 0x000ee20000002400 */
[----:B-1----:R-:W-:Y:S01]  /*2c20*/  STL [R1+0x74], R71 ;  /* 0x0000744701007387 */ /* 0x002fe20000100800 */
[----:B------:R-:W-:Y:S01]  /*2c30*/  FSETP.NEU.FTZ.AND P0, PT, R76, -INF , PT ;  /* 0xff8000004c00780b */ /* 0x000fe20003f1d000 */
[----:B------:R-:W-:Y:S03]  /*2c40*/  FFMA.FTZ R0, R153, UR10, -R10 ;  /* 0x0000000a99007c23 */ /* 0x000fe6000801080a */
[----:B------:R-:W-:Y:S04]  /*2c50*/  FSEL R9, R9, RZ, P0 ;  /* 0x000000ff09097208 */ /* 0x000fe80000000000 */
[----:B------:R-:W1:Y:S01]  /*2c60*/  MUFU.TANH R149, R5 ;  /* 0x0000000500957308 */ /* 0x000e620000002400 */
[----:B--2---:R-:W-:Y:S01]  /*2c70*/  STL [R1+0xc], R70 ;  /* 0x00000c4601007387 */ /* 0x004fe20000100800 */
[----:B------:R-:W-:Y:S04]  /*2c80*/  FSETP.NEU.FTZ.AND P0, PT, R75, -INF , PT ;  /* 0xff8000004b00780b */ /* 0x000fe80003f1d000 */
[----:B------:R-:W-:Y:S04]  /*2c90*/  FSEL R8, R8, RZ, P0 ;  /* 0x000000ff08087208 */ /* 0x000fe80000000000 */
[----:B------:R-:W-:Y:S01]  /*2ca0*/  MUFU.TANH R194, R6 ;  /* 0x0000000600c27308 */ /* 0x000fe20000002400 */
[----:B---3--:R-:W-:Y:S01]  /*2cb0*/  STL [R1+0x8], R69 ;  /* 0x0000084501007387 */ /* 0x008fe20000100800 */
[----:B------:R-:W-:Y:S03]  /*2cc0*/  FFMA.FTZ R11, R74, UR10, -R8 ;  /* 0x0000000a4a0b7c23 */ /* 0x000fe60008010808 */
[----:B------:R-:W2:Y:S05]  /*2cd0*/  LDL R12, [R1+0x90] ;  /* 0x00009000010c7983 */ /* 0x000eaa0000100800 */
[----:B------:R3:W-:Y:S10]  /*2ce0*/  MUFU.TANH R193, R7 ;  /* 0x0000000700c17308 */ /* 0x0007f40000002400 */
[----:B------:R1:W-:Y:S10]  /*2cf0*/  MUFU.EX2 R166, R0 ;  /* 0x0000000000a67308 */ /* 0x0003f40000000800 */
[----:B------:R-:W4:Y:S01]  /*2d00*/  MUFU.TANH R68, R14 ;  /* 0x0000000e00447308 */ /* 0x000f220000002400 */
[----:B---3--:R-:W3:Y:S09]  /*2d10*/  LDSM.16.M88.4 R4, [R188+0x800] ;  /* 0x00080000bc04783b */ /* 0x008ef20000000200 */
[----:B------:R4:W-:Y:S01]  /*2d20*/  MUFU.EX2 R252, R11 ;  /* 0x0000000b00fc7308 */ /* 0x0009e20000000800 */
[----:B-1----:R-:W-:Y:S09]  /*2d30*/  FFMA.FTZ R0, R149, UR10, -R10 ;  /* 0x0000000a95007c23 */ /* 0x002ff2000801080a */
[----:B------:R1:W-:Y:S01]  /*2d40*/  MUFU.EX2 R165, R0 ;  /* 0x0000000000a57308 */ /* 0x0003e20000000800 */
[----:B----4-:R-:W-:Y:S09]  /*2d50*/  STL [R1+0x70], R68 ;  /* 0x0000704401007387 */ /* 0x010ff20000100800 */
[----:B------:R-:W4:Y:S01]  /*2d60*/  MUFU.TANH R3, R15 ;  /* 0x0000000f00037308 */ /* 0x000f220000002400 */
[--C-:B------:R-:W-:Y:S09]  /*2d70*/  FFMA.FTZ R11, R73, UR10, -R8.reuse ;  /* 0x0000000a490b7c23 */ /* 0x100ff20008010808 */
[----:B------:R-:W-:Y:S01]  /*2d80*/  MUFU.EX2 R251, R11 ;  /* 0x0000000b00fb7308 */ /* 0x000fe20000000800 */
[--C-:B-1----:R-:W-:Y:S09]  /*2d90*/  FFMA.FTZ R0, R194, UR10, -R9.reuse ;  /* 0x0000000ac2007c23 */ /* 0x102ff20008010809 */
[----:B------:R1:W-:Y:S01]  /*2da0*/  MUFU.EX2 R224, R0 ;  /* 0x0000000000e07308 */ /* 0x0003e20000000800 */
[-C--:B---3--:R-:W-:Y:S01]  /*2db0*/  HMMA.16816.F32.BF16 R20, R176, R4.reuse, R20 ;  /* 0x00000004b014723c */ /* 0x088fe20000041814 */
[----:B----4-:R3:W-:Y:S05]  /*2dc0*/  STL [R1+0x6c], R3 ;  /* 0x00006c0301007387 */ /* 0x0107ea0000100800 */
[C---:B------:R-:W-:Y:S03]  /*2dd0*/  HMMA.16816.F32.BF16 R24, R136.reuse, R4, R24 ;  /* 0x000000048818723c */ /* 0x040fe60000041818 */
[----:B------:R-:W-:Y:S03]  /*2de0*/  MUFU.TANH R80, R16 ;  /* 0x0000001000507308 */ /* 0x000fe60000002400 */
[-C--:B------:R-:W-:Y:S07]  /*2df0*/  HMMA.16816.F32.BF16 R28, R136, R6.reuse, R28 ;  /* 0x00000006881c723c */ /* 0x080fee000004181c */
[----:B------:R-:W-:Y:S01]  /*2e00*/  MUFU.TANH R79, R17 ;  /* 0x00000011004f7308 */ /* 0x000fe20000002400 */
[--C-:B------:R-:W-:Y:S01]  /*2e10*/  FFMA.FTZ R4, R70, UR10, -R8.reuse ;  /* 0x0000000a46047c23 */ /* 0x100fe20008010808 */
[C---:B------:R-:W-:Y:S08]  /*2e20*/  HMMA.16816.F32.BF16 R32, R176.reuse, R6, R32 ;  /* 0x00000006b020723c */ /* 0x040ff00000041820 */
[----:B------:R4:W-:Y:S03]  /*2e30*/  MUFU.EX2 R247, R4 ;  /* 0x0000000400f77308 */ /* 0x0009e60000000800 */
[--C-:B-1----:R-:W-:Y:S01]  /*2e40*/  FFMA.FTZ R0, R193, UR10, -R9.reuse ;  /* 0x0000000ac1007c23 */ /* 0x102fe20008010809 */
[----:B------:R-:W-:Y:S01]  /*2e50*/  FMUL.FTZ R20, R20, UR11 ;  /* 0x0000000b14147c20 */ /* 0x000fe20008410000 */
[----:B------:R-:W-:Y:S01]  /*2e60*/  FMUL.FTZ R21, R21, UR11 ;  /* 0x0000000b15157c20 */ /* 0x000fe20008410000 */
[----:B------:R-:W-:Y:S01]  /*2e70*/  FMUL.FTZ R22, R22, UR11 ;  /* 0x0000000b16167c20 */ /* 0x000fe20008410000 */
[----:B------:R-:W-:Y:S03]  /*2e80*/  FMUL.FTZ R26, R26, UR11 ;  /* 0x0000000b1a1a7c20 */ /* 0x000fe60008410000 */
[----:B------:R2:W-:Y:S01]  /*2e90*/  MUFU.EX2 R223, R0 ;  /* 0x0000000000df7308 */ /* 0x0005e20000000800 */
[----:B------:R-:W-:Y:S01]  /*2ea0*/  FMUL.FTZ R27, R27, UR11 ;  /* 0x0000000b1b1b7c20 */ /* 0x000fe20008410000 */
[----:B------:R-:W-:Y:S01]  /*2eb0*/  FMUL.FTZ R23, R23, UR11 ;  /* 0x0000000b17177c20 */ /* 0x000fe20008410000 */
[----:B------:R-:W-:Y:S01]  /*2ec0*/  FMUL.FTZ R24, R24, UR11 ;  /* 0x0000000b18187c20 */ /* 0x000fe20008410000 */
[----:B------:R-:W-:Y:S01]  /*2ed0*/  FMUL.FTZ R25, R25, UR11 ;  /* 0x0000000b19197c20 */ /* 0x000fe20008410000 */
[----:B------:R-:W-:Y:S01]  /*2ee0*/  FMUL.FTZ R30, R30, UR11 ;  /* 0x0000000b1e1e7c20 */ /* 0x000fe20008410000 */
[----:B------:R-:W-:Y:S01]  /*2ef0*/  FMUL.FTZ R31, R31, UR11 ;  /* 0x0000000b1f1f7c20 */ /* 0x000fe20008410000 */
[----:B------:R-:W-:Y:S03]  /*2f00*/  FMUL.FTZ R28, R28, UR11 ;  /* 0x0000000b1c1c7c20 */ /* 0x000fe60008410000 */
[----:B------:R-:W-:Y:S01]  /*2f10*/  MUFU.TANH R78, R20 ;  /* 0x00000014004e7308 */ /* 0x000fe20000002400 */
[----:B----4-:R-:W-:Y:S01]  /*2f20*/  FFMA.FTZ R4, R69, UR10, -R8 ;  /* 0x0000000a45047c23 */ /* 0x010fe20008010808 */
[----:B------:R-:W-:Y:S01]  /*2f30*/  FMUL.FTZ R29, R29, UR11 ;  /* 0x0000000b1d1d7c20 */ /* 0x000fe20008410000 */
[----:B------:R-:W-:Y:S01]  /*2f40*/  FMUL.FTZ R32, R32, UR11 ;  /* 0x0000000b20207c20 */ /* 0x000fe20008410000 */
[----:B------:R-:W-:Y:S01]  /*2f50*/  FMUL.FTZ R33, R33, UR11 ;  /* 0x0000000b21217c20 */ /* 0x000fe20008410000 */
[----:B------:R-:W-:Y:S01]  /*2f60*/  FMUL.FTZ R34, R34, UR11 ;  /* 0x0000000b22227c20 */ /* 0x000fe20008410000 */
[----:B------:R-:W-:Y:S04]  /*2f70*/  FMUL.FTZ R35, R35, UR11 ;  /* 0x0000000b23237c20 */ /* 0x000fe80008410000 */
[----:B------:R-:W-:Y:S10]  /*2f80*/  MUFU.TANH R245, R24 ;  /* 0x0000001800f57308 */ /* 0x000ff40000002400 */
[----:B------:R1:W-:Y:S10]  /*2f90*/  MUFU.EX2 R246, R4 ;  /* 0x0000000400f67308 */ /* 0x0003f40000000800 */
        /* <DEDUP_REMOVED lines=15> */
[C---:B--2---:R-:W-:Y:S01]  /*3090*/  FMUL.FTZ R0, R12.reuse, 1.4426950216293334961 ;  /* 0x3fb8aa3b0c007820 */ /* 0x044fe20000410000 */
[----:B------:R-:W-:Y:S04]  /*30a0*/  FSETP.NEU.FTZ.AND P0, PT, R12, -INF , PT ;  /* 0xff8000000c00780b */ /* 0x000fe80003f1d000 */
[----:B------:R-:W-:Y:S05]  /*30b0*/  FSEL R0, R0, RZ, P0 ;  /* 0x000000ff00007208 */ /* 0x000fea0000000000 */
[--C-:B-1----:R-:W-:Y:S01]  /*30c0*/  FFMA.FTZ R4, R68, UR10, -R0.reuse ;  /* 0x0000000a44047c23 */ /* 0x102fe20008010800 */
[--C-:B------:R-:W-:Y:S03]  /*30d0*/  FFMA.FTZ R11, R72, UR10, -R0.reuse ;  /* 0x0000000a480b7c23 */ /* 0x100fe60008010800 */
[----:B------:R1:W-:Y:S10]  /*30e0*/  MUFU.EX2 R12, R4 ;  /* 0x00000004000c7308 */ /* 0x0003f40000000800 */
[----:B------:R-:W2:Y:S01]  /*30f0*/  MUFU.EX2 R132, R11 ;  /* 0x0000000b00847308 */ /* 0x000ea20000000800 */
[--C-:B-1----:R-:W-:Y:S09]  /*3100*/  FFMA.FTZ R4, R3, UR10, -R0.reuse ;  /* 0x0000000a03047c23 */ /* 0x102ff20008010800 */
[----:B---3--:R-:W-:Y:S01]  /*3110*/  MUFU.TANH R3, R31 ;  /* 0x0000001f00037308 */ /* 0x008fe20000002400 */
[----:B--2---:R-:W-:Y:S01]  /*3120*/  STL [R1+0x48], R132 ;  /* 0x0000488401007387 */ /* 0x004fe20000100800 */
[----:B------:R-:W-:Y:S08]  /*3130*/  FFMA.FTZ R11, R71, UR10, -R0 ;  /* 0x0000000a470b7c23 */ /* 0x000ff00008010800 */
[----:B------:R1:W-:Y:S10]  /*3140*/  MUFU.EX2 R13, R4 ;  /* 0x00000004000d7308 */ /* 0x0003f40000000800 */
[----:B------:R2:W3:Y:S01]  /*3150*/  MUFU.EX2 R133, R11 ;  /* 0x0000000b00857308 */ /* 0x0004e20000000800 */
[--C-:B-1----:R-:W-:Y:S09]  /*3160*/  FFMA.FTZ R4, R80, UR10, -R10.reuse ;  /* 0x0000000a50047c23 */ /* 0x102ff2000801080a */
[----:B------:R1:W-:Y:S01]  /*3170*/  MUFU.EX2 R180, R4 ;  /* 0x0000000400b47308 */ /* 0x0003e20000000800 */
[--C-:B--2---:R-:W-:Y:S01]  /*3180*/  FFMA.FTZ R11, R78, UR10, -R10.reuse ;  /* 0x0000000a4e0b7c23 */ /* 0x104fe2000801080a */
[----:B---3--:R-:W-:Y:S08]  /*3190*/  STL [R1+0x44], R133 ;  /* 0x0000448501007387 */ /* 0x008ff00000100800 */
[----:B------:R2:W-:Y:S01]  /*31a0*/  MUFU.EX2 R171, R11 ;  /* 0x0000000b00ab7308 */ /* 0x0005e20000000800 */
[----:B------:R-:W-:Y:S04]  /*31b0*/  STL [R1+0x40], R12 ;  /* 0x0000400c01007387 */ /* 0x000fe80000100800 */
[----:B------:R-:W-:Y:S01]  /*31c0*/  STL [R1+0x3c], R13 ;  /* 0x00003c0d01007387 */ /* 0x000fe20000100800 */
[--C-:B-1----:R-:W-:Y:S03]  /*31d0*/  FFMA.FTZ R4, R79, UR10, -R10.reuse ;  /* 0x0000000a4f047c23 */ /* 0x102fe6000801080a */
[----:B------:R-:W-:Y:S01]  /*31e0*/  STL [R1+0x38], R16 ;  /* 0x0000381001007387 */ /* 0x000fe20000100800 */
[----:B------:R1:W-:Y:S03]  /*31f0*/  MUFU.EX2 R175, R4 ;  /* 0x0000000400af7308 */ /* 0x0003e60000000800 */
[----:B------:R-:W-:Y:S01]  /*3200*/  STL [R1+0x34], R15 ;  /* 0x0000340f01007387 */ /* 0x000fe20000100800 */
[----:B--2---:R-:W-:Y:S03]  /*3210*/  FFMA.FTZ R11, R77, UR10, -R10 ;  /* 0x0000000a4d0b7c23 */ /* 0x004fe6000801080a */
[----:B------:R-:W-:Y:S03]  /*3220*/  STL [R1+0x30], R14 ;  /* 0x0000300e01007387 */ /* 0x000fe60000100800 */
[----:B------:R2:W-:Y:S01]  /*3230*/  MUFU.EX2 R170, R11 ;  /* 0x0000000b00aa7308 */ /* 0x0005e20000000800 */
[----:B------:R-:W-:Y:S01]  /*3240*/  STL [R1+0x2c], R3 ;  /* 0x00002c0301007387 */ /* 0x000fe20000100800 */
[--C-:B-1----:R-:W-:Y:S08]  /*3250*/  FFMA.FTZ R4, R225, UR10, -R9.reuse ;  /* 0x0000000ae1047c23 */ /* 0x102ff00008010809 */
[----:B------:R1:W-:Y:S01]  /*3260*/  MUFU.EX2 R210, R4 ;  /* 0x0000000400d27308 */ /* 0x0003e20000000800 */
[--C-:B--2---:R-:W-:Y:S09]  /*3270*/  FFMA.FTZ R11, R217, UR10, -R9.reuse ;  /* 0x0000000ad90b7c23 */ /* 0x104ff20008010809 */
[----:B------:R2:W-:Y:S01]  /*3280*/  MUFU.EX2 R207, R11 ;  /* 0x0000000b00cf7308 */ /* 0x0005e20000000800 */
[--C-:B-1----:R-:W-:Y:S09]  /*3290*/  FFMA.FTZ R4, R221, UR10, -R9.reuse ;  /* 0x0000000add047c23 */ /* 0x102ff20008010809 */
[----:B------:R1:W-:Y:S01]  /*32a0*/  MUFU.EX2 R209, R4 ;  /* 0x0000000400d17308 */ /* 0x0003e20000000800 */
[--C-:B--2---:R-:W-:Y:S09]  /*32b0*/  FFMA.FTZ R11, R216, UR10, -R9.reuse ;  /* 0x0000000ad80b7c23 */ /* 0x104ff20008010809 */
[----:B------:R2:W-:Y:S01]  /*32c0*/  MUFU.EX2 R206, R11 ;  /* 0x0000000b00ce7308 */ /* 0x0005e20000000800 */
[----:B-1----:R-:W1:Y:S01]  /*32d0*/  LDSM.16.M88.4 R4, [R188+0x1000] ;  /* 0x00100000bc04783b */ /* 0x002e620000000200 */
[--C-:B--2---:R-:W-:Y:S08]  /*32e0*/  FFMA.FTZ R11, R245, UR10, -R8.reuse ;  /* 0x0000000af50b7c23 */ /* 0x104ff00008010808 */
[----:B------:R2:W-:Y:S02]  /*32f0*/  MUFU.EX2 R235, R11 ;  /* 0x0000000b00eb7308 */ /* 0x0005e40000000800 */
[----:B--2---:R-:W-:Y:S08]  /*3300*/  FFMA.FTZ R11, R244, UR10, -R8 ;  /* 0x0000000af40b7c23 */ /* 0x004ff00008010808 */
[----:B------:R2:W-:Y:S01]  /*3310*/  MUFU.EX2 R234, R11 ;  /* 0x0000000b00ea7308 */ /* 0x0005e20000000800 */
[-C--:B-1----:R-:W-:Y:S06]  /*3320*/  HMMA.16816.F32.BF16 R36, R176, R4.reuse, R36 ;  /* 0x00000004b024723c */ /* 0x082fec0000041824 */
[C---:B------:R-:W-:Y:S05]  /*3330*/  HMMA.16816.F32.BF16 R40, R136.reuse, R4, R40 ;  /* 0x000000048828723c */ /* 0x040fea0000041828 */
[----:B--2---:R-:W-:Y:S01]  /*3340*/  FFMA.FTZ R11, R16, UR10, -R0 ;  /* 0x0000000a100b7c23 */ /* 0x004fe20008010800 */
[-C--:B------:R-:W-:Y:S03]  /*3350*/  HMMA.16816.F32.BF16 R44, R136, R6.reuse, R44 ;  /* 0x00000006882c723c */ /* 0x080fe6000004182c */
[----:B------:R1:W2:Y:S02]  /*3360*/  MUFU.EX2 R18, R11 ;  /* 0x0000000b00127308 */ /* 0x0002a40000000800 */
[----:B------:R-:W-:Y:S01]  /*3370*/  FFMA.FTZ R4, R240, UR10, -R8 ;  /* 0x0000000af0047c23 */ /* 0x000fe20008010808 */
[C---:B------:R-:W-:Y:S07]  /*3380*/  HMMA.16816.F32.BF16 R48, R176.reuse, R6, R48 ;  /* 0x00000006b030723c */ /* 0x040fee0000041830 */
[----:B------:R3:W-:Y:S01]  /*3390*/  MUFU.EX2 R229, R4 ;  /* 0x0000000400e57308 */ /* 0x0007e20000000800 */
[----:B------:R-:W-:Y:S03]  /*33a0*/  FMUL.FTZ R36, R36, UR11 ;  /* 0x0000000b24247c20 */ /* 0x000fe60008410000 */
[----:B------:R-:W-:Y:S01]  /*33b0*/  FMUL.FTZ R37, R37, UR11 ;  /* 0x0000000b25257c20 */ /* 0x000fe20008410000 */
[----:B------:R-:W-:Y:S01]  /*33c0*/  FMUL.FTZ R38, R38, UR11 ;  /* 0x0000000b26267c20 */ /* 0x000fe20008410000 */
[----:B------:R-:W-:Y:S01]  /*33d0*/  FMUL.FTZ R39, R39, UR11 ;  /* 0x0000000b27277c20 */ /* 0x000fe20008410000 */
[----:B------:R-:W-:Y:S03]  /*33e0*/  FMUL.FTZ R42, R42, UR11 ;  /* 0x0000000b2a2a7c20 */ /* 0x000fe60008410000 */
[----:B------:R-:W-:Y:S01]  /*33f0*/  MUFU.TANH R74, R36 ;  /* 0x00000024004a7308 */ /* 0x000fe20000002400 */
[----:B-1----:R-:W-:Y:S01]  /*3400*/  FFMA.FTZ R11, R15, UR10, -R0 ;  /* 0x0000000a0f0b7c23 */ /* 0x002fe20008010800 */
[----:B--2---:R-:W-:Y:S01]  /*3410*/  STL [R1+0x28], R18 ;  /* 0x0000281201007387 */ /* 0x004fe20000100800 */
[----:B------:R-:W-:Y:S01]  /*3420*/  FMUL.FTZ R43, R43, UR11 ;  /* 0x0000000b2b2b7c20 */ /* 0x000fe20008410000 */
[----:B------:R-:W-:Y:S01]  /*3430*/  FMUL.FTZ R40, R40, UR11 ;  /* 0x0000000b28287c20 */ /* 0x000fe20008410000 */
[----:B------:R-:W-:Y:S01]  /*3440*/  FMUL.FTZ R46, R46, UR11 ;  /* 0x0000000b2e2e7c20 */ /* 0x000fe20008410000 */
[----:B------:R-:W-:Y:S01]  /*3450*/  FMUL.FTZ R44, R44, UR11 ;  /* 0x0000000b2c2c7c20 */ /* 0x000fe20008410000 */
[----:B------:R-:W-:Y:S03]  /*3460*/  FMUL.FTZ R45, R45, UR11 ;  /* 0x0000000b2d2d7c20 */ /* 0x000fe60008410000 */
[----:B------:R-:W-:Y:S01]  /*3470*/  MUFU.TANH R231, R40 ;  /* 0x0000002800e77308 */ /* 0x000fe20000002400 */
[----:B---3--:R-:W-:Y:S01]  /*3480*/  FFMA.FTZ R4, R239, UR10, -R8 ;  /* 0x0000000aef047c23 */ /* 0x008fe20008010808 */
[----:B------:R-:W-:Y:S01]  /*3490*/  FMUL.FTZ R47, R47, UR11 ;  /* 0x0000000b2f2f7c20 */ /* 0x000fe20008410000 */
[----:B------:R-:W-:Y:S01]  /*34a0*/  FMUL.FTZ R48, R48, UR11 ;  /* 0x0000000b30307c20 */ /* 0x000fe20008410000 */
[----:B------:R-:W-:Y:S01]  /*34b0*/  FMUL.FTZ R49, R49, UR11 ;  /* 0x0000000b31317c20 */ /* 0x000fe20008410000 */
[----:B------:R-:W-:Y:S01]  /*34c0*/  FMUL.FTZ R50, R50, UR11 ;  /* 0x0000000b32327c20 */ /* 0x000fe20008410000 */
[----:B------:R-:W-:Y:S01]  /*34d0*/  FMUL.FTZ R51, R51, UR11 ;  /* 0x0000000b33337c20 */ /* 0x000fe20008410000 */
[----:B------:R-:W-:Y:S03]  /*34e0*/  FMUL.FTZ R41, R41, UR11 ;  /* 0x0000000b29297c20 */ /* 0x000fe60008410000 */
[----:B------:R1:W-:Y:S10]  /*34f0*/  MUFU.EX2 R228, R4 ;  /* 0x0000000400e47308 */ /* 0x0003f40000000800 */
[----:B------:R-:W-:Y:S10]  /*3500*/  MUFU.TANH R227, R44 ;  /* 0x0000002c00e37308 */ /* 0x000ff40000002400 */
[----:B------:R-:W2:Y:S01]  /*3510*/  MUFU.EX2 R19, R11 ;  /* 0x0000000b00137308 */ /* 0x000ea20000000800 */
[----:B-1----:R-:W-:Y:S09]  /*3520*/  FFMA.FTZ R4, R14, UR10, -R0 ;  /* 0x0000000a0e047c23 */ /* 0x002ff20008010800 */
[----:B------:R-:W-:Y:S10]  /*3530*/  MUFU.TANH R14, R43 ;  /* 0x0000002b000e7308 */ /* 0x000ff40000002400 */
[----:B------:R1:W3:Y:S01]  /*3540*/  MUFU.EX2 R15, R4 ;  /* 0x00000004000f7308 */ /* 0x0002e20000000800 */
[----:B--2---:R-:W-:Y:S01]  /*3550*/  STL [R1+0x24], R19 ;  /* 0x0000241301007387 */ /* 0x004fe20000100800 */
[----:B------:R-:W-:Y:S08]  /*3560*/  FFMA.FTZ R11, R74, UR10, -R10 ;  /* 0x0000000a4a0b7c23 */ /* 0x000ff0000801080a */
[----:B------:R-:W-:Y:S10]  /*3570*/  MUFU.TANH R226, R45 ;  /* 0x0000002d00e27308 */ /* 0x000ff40000002400 */
[----:B------:R-:W-:Y:S01]  /*3580*/  MUFU.TANH R17, R42 ;  /* 0x0000002a00117308 */ /* 0x000fe20000002400 */
[----:B-1----:R-:W-:Y:S01]  /*3590*/  FFMA.FTZ R4, R3, UR10, -R0 ;  /* 0x0000000a03047c23 */ /* 0x002fe20008010800 */
[----:B---3--:R-:W-:Y:S08]  /*35a0*/  STL [R1+0x20], R15 ;  /* 0x0000200f01007387 */ /* 0x008ff00000100800 */
[----:B------:R-:W-:Y:S10]  /*35b0*/  MUFU.TANH R250, R47 ;  /* 0x0000002f00fa7308 */ /* 0x000ff40000002400 */
[----:B------:R1:W2:Y:S10]  /*35c0*/  MUFU.EX2 R16, R4 ;  /* 0x0000000400107308 */ /* 0x0002b40000000800 */
[----:B------:R-:W-:Y:S10]  /*35d0*/  MUFU.EX2 R160, R11 ;  /* 0x0000000b00a07308 */ /* 0x000ff40000000800 */
[----:B------:R-:W3:Y:S01]  /*35e0*/  MUFU.TANH R3, R46 ;  /* 0x0000002e00037308 */ /* 0x000ee20000002400 */
[--C-:B-1----:R-:W-:Y:S01]  /*35f0*/  FFMA.FTZ R4, R76, UR10, -R10.reuse ;  /* 0x0000000a4c047c23 */ /* 0x102fe2000801080a */
[----:B--2---:R-:W-:Y:S04]  /*3600*/  STL [R1+0x1c], R16 ;  /* 0x00001c1001007387 */ /* 0x004fe80000100800 */
[----:B------:R-:W-:Y:S04]  /*3610*/  STL [R1+0x10], R17 ;  /* 0x0000101101007387 */ /* 0x000fe80000100800 */
[----:B------:R-:W-:Y:S01]  /*3620*/  MUFU.TANH R230, R41 ;  /* 0x0000002900e67308 */ /* 0x000fe20000002400 */
[----:B------:R-:W-:Y:S09]  /*3630*/  STL [R1+0x4], R14 ;  /* 0x0000040e01007387 */ /* 0x000ff20000100800 */
[----:B------:R1:W-:Y:S01]  /*3640*/  MUFU.EX2 R162, R4 ;  /* 0x0000000400a27308 */ /* 0x0003e20000000800 */
[----:B---3--:R-:W-:Y:S04]  /*3650*/  STL [R1], R3 ;  /* 0x0000000301007387 */ /* 0x008fe80000100800 */
[----:B------:R-:W2:Y:S05]  /*3660*/  LDL R21, [R1+0x4c] ;  /* 0x00004c0001157983 */ /* 0x000eaa0000100800 */
[----:B------:R-:W-:Y:S01]  /*3670*/  MUFU.TANH R72, R48 ;  /* 0x0000003000487308 */ /* 0x000fe20000002400 */
[----:B------:R-:W3:Y:S04]  /*3680*/  LDL R20, [R1+0x58] ;  /* 0x0000580001147983 */ /* 0x000ee80000100800 */
[----:B------:R-:W4:Y:S05]  /*3690*/  LDL R152, [R1+0xac] ;  /* 0x0000ac0001987983 */ /* 0x000f2a0000100800 */
[----:B------:R-:W-:Y:S01]  /*36a0*/  MUFU.TANH R71, R49 ;  /* 0x0000003100477308 */ /* 0x000fe20000002400 */
[--C-:B-1----:R-:W-:Y:S09]  /*36b0*/  FFMA.FTZ R4, R75, UR10, -R10.reuse ;  /* 0x0000000a4b047c23 */ /* 0x102ff2000801080a */
[----:B------:R1:W-:Y:S10]  /*36c0*/  MUFU.EX2 R161, R4 ;  /* 0x0000000400a17308 */ /* 0x0003f40000000800 */
[----:B------:R-:W-:Y:S10]  /*36d0*/  MUFU.TANH R195, R50 ;  /* 0x0000003200c37308 */ /* 0x000ff40000002400 */
[----:B------:R-:W-:Y:S01]  /*36e0*/  MUFU.TANH R182, R51 ;  /* 0x0000003300b67308 */ /* 0x000fe20000002400 */
[--C-:B-1----:R-:W-:Y:S09]  /*36f0*/  FFMA.FTZ R4, R205, UR10, -R9.reuse ;  /* 0x0000000acd047c23 */ /* 0x102ff20008010809 */
[----:B------:R1:W-:Y:S10]  /*3700*/  MUFU.EX2 R201, R4 ;  /* 0x0000000400c97308 */ /* 0x0003f40000000800 */
[----:B------:R-:W1:Y:S10]  /*3710*/  MUFU.TANH R73, R37 ;  /* 0x0000002500497308 */ /* 0x000e740000002400 */
[----:B------:R-:W1:Y:S02]  /*3720*/  MUFU.TANH R203, R38 ;  /* 0x0000002600cb7308 */ /* 0x000e640000002400 */
[--C-:B-1----:R-:W-:Y:S08]  /*3730*/  FFMA.FTZ R4, R204, UR10, -R9.reuse ;  /* 0x0000000acc047c23 */ /* 0x102ff00008010809 */
[----:B------:R1:W-:Y:S01]  /*3740*/  MUFU.EX2 R200, R4 ;  /* 0x0000000400c87308 */ /* 0x0003e20000000800 */
[----:B------:R-:W-:Y:S09]  /*3750*/  FFMA.FTZ R11, R73, UR10, -R10 ;  /* 0x0000000a490b7c23 */ /* 0x000ff2000801080a */
[----:B------:R1:W-:Y:S10]  /*3760*/  MUFU.EX2 R159, R11 ;  /* 0x0000000b009f7308 */ /* 0x0003f40000000800 */
[----:B------:R-:W1:Y:S02]  /*3770*/  MUFU.TANH R202, R39 ;  /* 0x0000002700ca7308 */ /* 0x000e640000002400 */
[----:B-1----:R-:W1:Y:S01]  /*3780*/  LDSM.16.M88.4 R4, [R188+0x1800] ;  /* 0x00180000bc04783b */ /* 0x002e620000000200 */
[--C-:B------:R-:W-:Y:S07]  /*3790*/  FFMA.FTZ R11, R203, UR10, -R9.reuse ;  /* 0x0000000acb0b7c23 */ /* 0x100fee0008010809 */
[----:B------:R1:W-:Y:S02]  /*37a0*/  MUFU.EX2 R199, R11 ;  /* 0x0000000b00c77308 */ /* 0x0003e40000000800 */
[--C-:B-1----:R-:W-:Y:S08]  /*37b0*/  FFMA.FTZ R11, R202, UR10, -R9.reuse ;  /* 0x0000000aca0b7c23 */ /* 0x102ff00008010809 */
[----:B------:R1:W-:Y:S01]  /*37c0*/  MUFU.EX2 R198, R11 ;  /* 0x0000000b00c67308 */ /* 0x0003e20000000800 */
[-C--:B------:R-:W-:Y:S06]  /*37d0*/  HMMA.16816.F32.BF16 R52, R176, R4.reuse, R52 ;  /* 0x00000004b034723c */ /* 0x080fec0000041834 */
[C---:B------:R-:W-:Y:S05]  /*37e0*/  HMMA.16816.F32.BF16 R56, R136.reuse, R4, R56 ;  /* 0x000000048838723c */ /* 0x040fea0000041838 */
[--C-:B-1----:R-:W-:Y:S01]  /*37f0*/  FFMA.FTZ R11, R231, UR10, -R8.reuse ;  /* 0x0000000ae70b7c23 */ /* 0x102fe20008010808 */
[-C--:B------:R-:W-:Y:S03]  /*3800*/  HMMA.16816.F32.BF16 R60, R136, R6.reuse, R60 ;  /* 0x00000006883c723c */ /* 0x080fe6000004183c */
[----:B------:R1:W-:Y:S02]  /*3810*/  MUFU.EX2 R219, R11 ;  /* 0x0000000b00db7308 */ /* 0x0003e40000000800 */
[--C-:B------:R-:W-:Y:S01]  /*3820*/  FFMA.FTZ R4, R227, UR10, -R8.reuse ;  /* 0x0000000ae3047c23 */ /* 0x100fe20008010808 */
[----:B------:R-:W-:Y:S07]  /*3830*/  HMMA.16816.F32.BF16 R64, R176, R6, R64 ;  /* 0x00000006b040723c */ /* 0x000fee0000041840 */
[----:B------:R1:W-:Y:S01]  /*3840*/  MUFU.EX2 R215, R4 ;  /* 0x0000000400d77308 */ /* 0x0003e20000000800 */
[----:B------:R-:W-:Y:S03]  /*3850*/  FMUL.FTZ R52, R52, UR11 ;  /* 0x0000000b34347c20 */ /* 0x000fe60008410000 */
[----:B------:R-:W-:Y:S01]  /*3860*/  FMUL.FTZ R53, R53, UR11 ;  /* 0x0000000b35357c20 */ /* 0x000fe20008410000 */
[----:B------:R-:W-:Y:S01]  /*3870*/  FMUL.FTZ R54, R54, UR11 ;  /* 0x0000000b36367c20 */ /* 0x000fe20008410000 */
[----:B------:R-:W-:Y:S01]  /*3880*/  FMUL.FTZ R55, R55, UR11 ;  /* 0x0000000b37377c20 */ /* 0x000fe20008410000 */
[----:B------:R-:W-:Y:S03]  /*3890*/  FMUL.FTZ R56, R56, UR11 ;  /* 0x0000000b38387c20 */ /* 0x000fe60008410000 */
[----:B------:R-:W-:Y:S01]  /*38a0*/  MUFU.TANH R70, R52 ;  /* 0x0000003400467308 */ /* 0x000fe20000002400 */
[----:B------:R-:W-:Y:S01]  /*38b0*/  FMUL.FTZ R57, R57, UR11 ;  /* 0x0000000b39397c20 */ /* 0x000fe20008410000 */
[--C-:B-1----:R-:W-:Y:S01]  /*38c0*/  FFMA.FTZ R11, R230, UR10, -R8.reuse ;  /* 0x0000000ae60b7c23 */ /* 0x102fe20008010808 */
[----:B------:R-:W-:Y:S01]  /*38d0*/  FMUL.FTZ R58, R58, UR11 ;  /* 0x0000000b3a3a7c20 */ /* 0x000fe20008410000 */
[----:B------:R-:W-:Y:S01]  /*38e0*/  FMUL.FTZ R59, R59, UR11 ;  /* 0x0000000b3b3b7c20 */ /* 0x000fe20008410000 */
[----:B------:R-:W-:Y:S01]  /*38f0*/  F2FP.BF16.F32.PACK_AB R6, R165, R166 ;  /* 0x000000a6a506723e */ /* 0x000fe200000010ff */
[----:B------:R-:W-:Y:S01]  /*3900*/  FMUL.FTZ R60, R60, UR11 ;  /* 0x0000000b3c3c7c20 */ /* 0x000fe20008410000 */
[----:B------:R-:W-:Y:S03]  /*3910*/  F2FP.BF16.F32.PACK_AB R5, R223, R224 ;  /* 0x000000e0df05723e */ /* 0x000fe600000010ff */
[----:B------:R-:W-:Y:S01]  /*3920*/  MUFU.TANH R69, R53 ;  /* 0x0000003500457308 */ /* 0x000fe20000002400 */
[----:B------:R-:W-:Y:S01]  /*3930*/  FFMA.FTZ R4, R226, UR10, -R8 ;  /* 0x0000000ae2047c23 */ /* 0x000fe20008010808 */
[----:B------:R-:W-:Y:S01]  /*3940*/  F2FP.BF16.F32.PACK_AB R7, R251, R252 ;  /* 0x000000fcfb07723e */ /* 0x000fe200000010ff */
[----:B------:R-:W-:Y:S01]  /*3950*/  FMUL.FTZ R61, R61, UR11 ;  /* 0x0000000b3d3d7c20 */ /* 0x000fe20008410000 */
[----:B------:R-:W-:Y:S01]  /*3960*/  FMUL.FTZ R64, R64, UR11 ;  /* 0x0000000b40407c20 */ /* 0x000fe20008410000 */
[----:B------:R-:W-:Y:S01]  /*3970*/  FMUL.FTZ R65, R65, UR11 ;  /* 0x0000000b41417c20 */ /* 0x000fe20008410000 */
[----:B------:R-:W-:Y:S01]  /*3980*/  FMUL.FTZ R66, R66, UR11 ;  /* 0x0000000b42427c20 */ /* 0x000fe20008410000 */
[----:B------:R-:W-:Y:S03]  /*3990*/  FMUL.FTZ R62, R62, UR11 ;  /* 0x0000000b3e3e7c20 */ /* 0x000fe60008410000 */
[----:B------:R1:W-:Y:S01]  /*39a0*/  MUFU.EX2 R214, R4 ;  /* 0x0000000400d67308 */ /* 0x0003e20000000800 */
[----:B------:R-:W-:Y:S01]  /*39b0*/  FMUL.FTZ R63, R63, UR11 ;  /* 0x0000000b3f3f7c20 */ /* 0x000fe20008410000 */
[----:B------:R-:W-:Y:S08]  /*39c0*/  FMUL.FTZ R67, R67, UR11 ;  /* 0x0000000b43437c20 */ /* 0x000ff00008410000 */
[----:B------:R-:W-:Y:S10]  /*39d0*/  MUFU.TANH R183, R54 ;  /* 0x0000003600b77308 */ /* 0x000ff40000002400 */
[----:B------:R-:W-:Y:S01]  /*39e0*/  MUFU.TANH R181, R55 ;  /* 0x0000003700b57308 */ /* 0x000fe20000002400 */
[--C-:B-1----:R-:W-:Y:S09]  /*39f0*/  FFMA.FTZ R4, R3, UR10, -R0.reuse ;  /* 0x0000000a03047c23 */ /* 0x102ff20008010800 */
[----:B------:R1:W-:Y:S10]  /*3a00*/  MUFU.EX2 R243, R4 ;  /* 0x0000000400f37308 */ /* 0x0003f40000000800 */
[----:B------:R-:W-:Y:S10]  /*3a10*/  MUFU.TANH R211, R56 ;  /* 0x0000003800d37308 */ /* 0x000ff40000002400 */
[----:B------:R-:W-:Y:S01]  /*3a20*/  MUFU.TANH R212, R57 ;  /* 0x0000003900d47308 */ /* 0x000fe20000002400 */
[----:B-1----:R-:W-:Y:S09]  /*3a30*/  FFMA.FTZ R4, R250, UR10, -R0 ;  /* 0x0000000afa047c23 */ /* 0x002ff20008010800 */
[----:B------:R1:W-:Y:S10]  /*3a40*/  MUFU.EX2 R242, R4 ;  /* 0x0000000400f27308 */ /* 0x0003f40000000800 */
[----:B------:R2:W-:Y:S10]  /*3a50*/  MUFU.EX2 R218, R11 ;  /* 0x0000000b00da7308 */ /* 0x0005f40000000800 */
[----:B------:R-:W-:Y:S01]  /*3a60*/  MUFU.TANH R241, R58 ;  /* 0x0000003a00f17308 */ /* 0x000fe20000002400 */
[----:B-1----:R-:W-:Y:S09]  /*3a70*/  FFMA.FTZ R4, R72, UR10, -R10 ;  /* 0x0000000a48047c23 */ /* 0x002ff2000801080a */
[----:B------:R1:W-:Y:S01]  /*3a80*/  MUFU.EX2 R158, R4 ;  /* 0x00000004009e7308 */ /* 0x0003e20000000800 */
[----:B--2---:R-:W-:Y:S02]  /*3a90*/  FFMA.FTZ R11, R17, UR10, -R0 ;  /* 0x0000000a110b7c23 */ /* 0x004fe40008010800 */
[----:B------:R-:W2:Y:S07]  /*3aa0*/  LDL R17, [R1+0x68] ;  /* 0x0000680001117983 */ /* 0x000eae0000100800 */
[----:B------:R3:W-:Y:S10]  /*3ab0*/  MUFU.EX2 R249, R11 ;  /* 0x0000000b00f97308 */ /* 0x0007f40000000800 */
[----:B------:R-:W-:Y:S01]  /*3ac0*/  MUFU.TANH R237, R59 ;  /* 0x0000003b00ed7308 */ /* 0x000fe20000002400 */
[----:B-1----:R-:W-:Y:S09]  /*3ad0*/  FFMA.FTZ R4, R71, UR10, -R10 ;  /* 0x0000000a47047c23 */ /* 0x002ff2000801080a */
[----:B------:R1:W-:Y:S01]  /*3ae0*/  MUFU.EX2 R157, R4 ;  /* 0x00000004009d7308 */ /* 0x0003e20000000800 */
[----:B---3--:R-:W-:Y:S02]  /*3af0*/  FFMA.FTZ R11, R14, UR10, -R0 ;  /* 0x0000000a0e0b7c23 */ /* 0x008fe40008010800 */
[----:B------:R-:W3:Y:S07]  /*3b00*/  LDL R14, [R1+0x64] ;  /* 0x00006400010e7983 */ /* 0x000eee0000100800 */
[----:B------:R-:W4:Y:S10]  /*3b10*/  MUFU.TANH R208, R60 ;  /* 0x0000003c00d07308 */ /* 0x000f340000002400 */
[----:B------:R-:W4:Y:S01]  /*3b20*/  MUFU.TANH R213, R61 ;  /* 0x0000003d00d57308 */ /* 0x000f220000002400 */
[--C-:B-1----:R-:W-:Y:S09]  /*3b30*/  FFMA.FTZ R4, R195, UR10, -R9.reuse ;  /* 0x0000000ac3047c23 */ /* 0x102ff20008010809 */
[----:B------:R1:W-:Y:S10]  /*3b40*/  MUFU.EX2 R174, R4 ;  /* 0x0000000400ae7308 */ /* 0x0003f40000000800 */
[----:B------:R-:W4:Y:S01]  /*3b50*/  MUFU.TANH R68, R64 ;  /* 0x0000004000447308 */ /* 0x000f220000002400 */
[----:B------:R4:W-:Y:S04]  /*3b60*/  STS [R21+0x1c000], R6 ;  /* 0x01c0000615007388 */ /* 0x0009e80000000800 */
[----:B------:R4:W-:Y:S05]  /*3b70*/  STS [R21+0x1c400], R5 ;  /* 0x01c4000515007388 */ /* 0x0009ea0000000800 */
[----:B------:R4:W-:Y:S01]  /*3b80*/  MUFU.EX2 R248, R11 ;  /* 0x0000000b00f87308 */ /* 0x0009e20000000800 */
[--C-:B-1----:R-:W-:Y:S01]  /*3b90*/  FFMA.FTZ R4, R182, UR10, -R9.reuse ;  /* 0x0000000ab6047c23 */ /* 0x102fe20008010809 */
[----:B----4-:R-:W-:Y:S08]  /*3ba0*/  IADD3 R152, P0, R152, UR14, RZ ;  /* 0x0000000e98987c10 */ /* 0x010ff0000ff1e0ff */
[----:B------:R1:W-:Y:S10]  /*3bb0*/  MUFU.EX2 R173, R4 ;  /* 0x0000000400ad7308 */ /* 0x0003f40000000800 */
[----:B------:R-:W4:Y:S01]  /*3bc0*/  MUFU.TANH R3, R65 ;  /* 0x0000004100037308 */ /* 0x000f220000002400 */
[----:B------:R-:W-:Y:S01]  /*3bd0*/  FFMA.FTZ R11, R208, UR10, -R8 ;  /* 0x0000000ad00b7c23 */ /* 0x000fe20008010808 */
[----:B------:R-:W-:Y:S02]  /*3be0*/  F2FP.BF16.F32.PACK_AB R6, R133, R132 ;  /* 0x000000848506723e */ /* 0x000fe400000010ff */
[----:B------:R-:W-:Y:S06]  /*3bf0*/  F2FP.BF16.F32.PACK_AB R5, R209, R210 ;  /* 0x000000d2d105723e */ /* 0x000fec00000010ff */
[----:B------:R4:W-:Y:S01]  /*3c00*/  MUFU.EX2 R177, R11 ;  /* 0x0000000b00b17308 */ /* 0x0009e20000000800 */
[--C-:B-1----:R-:W-:Y:S09]  /*3c10*/  FFMA.FTZ R4, R70, UR10, -R10.reuse ;  /* 0x0000000a46047c23 */ /* 0x102ff2000801080a */
[----:B------:R1:W-:Y:S10]  /*3c20*/  MUFU.EX2 R156, R4 ;  /* 0x00000004009c7308 */ /* 0x0003f40000000800 */
[----:B------:R-:W-:Y:S01]  /*3c30*/  MUFU.TANH R167, R66 ;  /* 0x0000004200a77308 */ /* 0x000fe20000002400 */
[----:B----4-:R-:W4:Y:S09]  /*3c40*/  LDL R11, [R1+0x60] ;  /* 0x00006000010b7983 */ /* 0x010f320000100800 */
[----:B------:R-:W2:Y:S01]  /*3c50*/  MUFU.TANH R236, R62 ;  /* 0x0000003e00ec7308 */ /* 0x000ea20000002400 */
[----:B-1----:R-:W-:Y:S09]  /*3c60*/  FFMA.FTZ R4, R69, UR10, -R10 ;  /* 0x0000000a45047c23 */ /* 0x002ff2000801080a */
[----:B------:R1:W-:Y:S10]  /*3c70*/  MUFU.EX2 R155, R4 ;  /* 0x00000004009b7308 */ /* 0x0003f40000000800 */
[----:B------:R-:W2:Y:S10]  /*3c80*/  MUFU.TANH R238, R63 ;  /* 0x0000003f00ee7308 */ /* 0x000eb40000002400 */
[----:B------:R-:W3:Y:S01]  /*3c90*/  MUFU.TANH R172, R67 ;  /* 0x0000004300ac7308 */ /* 0x000ee20000002400 */
[--C-:B-1----:R-:W-:Y:S09]  /*3ca0*/  FFMA.FTZ R4, R183, UR10, -R9.reuse ;  /* 0x0000000ab7047c23 */ /* 0x102ff20008010809 */
[----:B------:R1:W-:Y:S02]  /*3cb0*/  MUFU.EX2 R169, R4 ;  /* 0x0000000400a97308 */ /* 0x0003e40000000800 */
[--C-:B-1----:R-:W-:Y:S08]  /*3cc0*/  FFMA.FTZ R4, R181, UR10, -R9.reuse ;  /* 0x0000000ab5047c23 */ /* 0x102ff00008010809 */
[----:B------:R1:W-:Y:S02]  /*3cd0*/  MUFU.EX2 R168, R4 ;  /* 0x0000000400a87308 */ /* 0x0003e40000000800 */
[--C-:B-1----:R-:W-:Y:S08]  /*3ce0*/  FFMA.FTZ R4, R211, UR10, -R8.reuse ;  /* 0x0000000ad3047c23 */ /* 0x102ff00008010808 */
[----:B------:R1:W-:Y:S02]  /*3cf0*/  MUFU.EX2 R179, R4 ;  /* 0x0000000400b37308 */ /* 0x0003e40000000800 */
[--C-:B-1----:R-:W-:Y:S01]  /*3d00*/  FFMA.FTZ R4, R212, UR10, -R8.reuse ;  /* 0x0000000ad4047c23 */ /* 0x102fe20008010808 */
[----:B------:R-:W-:Y:S07]  /*3d10*/  FFMA.FTZ R8, R213, UR10, -R8 ;  /* 0x0000000ad5087c23 */ /* 0x000fee0008010808 */
[----:B------:R1:W-:Y:S10]  /*3d20*/  MUFU.EX2 R178, R4 ;  /* 0x0000000400b27308 */ /* 0x0003f40000000800 */
[----:B------:R1:W-:Y:S02]  /*3d30*/  MUFU.EX2 R176, R8 ;  /* 0x0000000800b07308 */ /* 0x0003e40000000800 */
[----:B-1----:R-:W-:Y:S08]  /*3d40*/  FFMA.FTZ R4, R241, UR10, -R0 ;  /* 0x0000000af1047c23 */ /* 0x002ff00008010800 */
[----:B------:R1:W-:Y:S01]  /*3d50*/  MUFU.EX2 R233, R4 ;  /* 0x0000000400e97308 */ /* 0x0003e20000000800 */
[--C-:B------:R-:W-:Y:S01]  /*3d60*/  FFMA.FTZ R8, R68, UR10, -R10.reuse ;  /* 0x0000000a44087c23 */ /* 0x100fe2000801080a */
[----:B------:R-:W-:Y:S08]  /*3d70*/  FFMA.FTZ R10, R3, UR10, -R10 ;  /* 0x0000000a030a7c23 */ /* 0x000ff0000801080a */
[----:B------:R2:W-:Y:S10]  /*3d80*/  MUFU.EX2 R154, R8 ;  /* 0x00000008009a7308 */ /* 0x0005f40000000800 */
[----:B------:R2:W-:Y:S01]  /*3d90*/  MUFU.EX2 R151, R10 ;  /* 0x0000000a00977308 */ /* 0x0005e20000000800 */
[--C-:B-1----:R-:W-:Y:S09]  /*3da0*/  FFMA.FTZ R4, R237, UR10, -R0.reuse ;  /* 0x0000000aed047c23 */ /* 0x102ff20008010800 */
[----:B------:R1:W-:Y:S01]  /*3db0*/  MUFU.EX2 R232, R4 ;  /* 0x0000000400e87308 */ /* 0x0003e20000000800 */
[--C-:B--2---:R-:W-:Y:S01]  /*3dc0*/  FFMA.FTZ R8, R236, UR10, -R0.reuse ;  /* 0x0000000aec087c23 */ /* 0x104fe20008010800 */
[----:B------:R-:W-:Y:S08]  /*3dd0*/  FFMA.FTZ R0, R238, UR10, -R0 ;  /* 0x0000000aee007c23 */ /* 0x000ff00008010800 */
[----:B------:R-:W-:Y:S01]  /*3de0*/  MUFU.EX2 R222, R8 ;  /* 0x0000000800de7308 */ /* 0x000fe20000000800 */
[----:B------:R-:W2:Y:S09]  /*3df0*/  LDL R10, [R1+0x5c] ;  /* 0x00005c00010a7983 */ /* 0x000eb20000100800 */
[----:B------:R-:W-:Y:S01]  /*3e00*/  MUFU.EX2 R220, R0 ;  /* 0x0000000000dc7308 */ /* 0x000fe20000000800 */
[----:B-1----:R-:W-:Y:S05]  /*3e10*/  F2FP.BF16.F32.PACK_AB R4, R175, R180 ;  /* 0x000000b4af04723e */ /* 0x002fea00000010ff */
[----:B------:R1:W-:Y:S04]  /*3e20*/  STS [R20+0x1c000], R4 ;  /* 0x01c0000414007388 */ /* 0x0003e80000000800 */
[----:B------:R3:W-:Y:S04]  /*3e30*/  STS [R20+0x1c400], R5 ;  /* 0x01c4000514007388 */ /* 0x0007e80000000800 */
[----:B------:R3:W-:Y:S04]  /*3e40*/  STS [R21+0x1e000], R7 ;  /* 0x01e0000715007388 */ /* 0x0007e80000000800 */
[----:B------:R3:W-:Y:S01]  /*3e50*/  STS [R21+0x1e400], R6 ;  /* 0x01e4000615007388 */ /* 0x0007e20000000800 */
[----:B-1----:R-:W-:Y:S02]  /*3e60*/  F2FP.BF16.F32.PACK_AB R4, R246, R247 ;  /* 0x000000f7f604723e */ /* 0x002fe400000010ff */
[----:B---3--:R-:W-:Y:S03]  /*3e70*/  F2FP.BF16.F32.PACK_AB R5, R206, R207 ;  /* 0x000000cfce05723e */ /* 0x008fe600000010ff */
[----:B------:R1:W-:Y:S01]  /*3e80*/  STS [R20+0x1e000], R4 ;  /* 0x01e0000414007388 */ /* 0x0003e20000000800 */
[----:B------:R-:W-:Y:S03]  /*3e90*/  F2FP.BF16.F32.PACK_AB R7, R13, R12 ;  /* 0x0000000c0d07723e */ /* 0x000fe600000010ff */
[----:B------:R-:W3:Y:S01]  /*3ea0*/  LDL R13, [R1+0x50] ;  /* 0x00005000010d7983 */ /* 0x000ee20000100800 */
[----:B------:R-:W-:Y:S03]  /*3eb0*/  F2FP.BF16.F32.PACK_AB R6, R170, R171 ;  /* 0x000000abaa06723e */ /* 0x000fe600000010ff */
[----:B------:R-:W4:Y:S04]  /*3ec0*/  LDL R12, [R1+0x54] ;  /* 0x00005400010c7983 */ /* 0x000f280000100800 */
[----:B------:R1:W-:Y:S04]  /*3ed0*/  STS [R20+0x1e400], R7 ;  /* 0x01e4000714007388 */ /* 0x0003e80000000800 */
[----:B------:R1:W-:Y:S04]  /*3ee0*/  STS [R17+0x1c000], R6 ;  /* 0x01c0000611007388 */ /* 0x0003e80000000800 */
[----:B------:R1:W-:Y:S02]  /*3ef0*/  STS [R17+0x1c400], R5 ;  /* 0x01c4000511007388 */ /* 0x0003e40000000800 */
[----:B-1----:R-:W-:Y:S05]  /*3f00*/  F2FP.BF16.F32.PACK_AB R4, R161, R162 ;  /* 0x000000a2a104723e */ /* 0x002fea00000010ff */
[----:B------:R1:W-:Y:S01]  /*3f10*/  STS [R14+0x1c000], R4 ;  /* 0x01c000040e007388 */ /* 0x0003e20000000800 */
[----:B------:R-:W-:Y:S02]  /*3f20*/  F2FP.BF16.F32.PACK_AB R7, R234, R235 ;  /* 0x000000ebea07723e */ /* 0x000fe400000010ff */
[----:B------:R-:W-:Y:S02]  /*3f30*/  F2FP.BF16.F32.PACK_AB R6, R19, R18 ;  /* 0x000000121306723e */ /* 0x000fe400000010ff */
[----:B------:R-:W-:Y:S05]  /*3f40*/  F2FP.BF16.F32.PACK_AB R5, R200, R201 ;  /* 0x000000c9c805723e */ /* 0x000fea00000010ff */
[----:B------:R1:W-:Y:S02]  /*3f50*/  STS [R14+0x1c400], R5 ;  /* 0x01c400050e007388 */ /* 0x0003e40000000800 */
[--C-:B-1----:R-:W-:Y:S02]  /*3f60*/  FFMA.FTZ R4, R167, UR10, -R9.reuse ;  /* 0x0000000aa7047c23 */ /* 0x102fe40008010809 */
[----:B------:R1:W-:Y:S01]  /*3f70*/  STS [R17+0x1e000], R7 ;  /* 0x01e0000711007388 */ /* 0x0003e20000000800 */
[----:B------:R-:W-:Y:S01]  /*3f80*/  FFMA.FTZ R9, R172, UR10, -R9 ;  /* 0x0000000aac097c23 */ /* 0x000fe20008010809 */
[----:B------:R1:W-:Y:S02]  /*3f90*/  MUFU.EX2 R164, R4 ;  /* 0x0000000400a47308 */ /* 0x0003e40000000800 */
[----:B------:R1:W-:Y:S08]  /*3fa0*/  STS [R17+0x1e400], R6 ;  /* 0x01e4000611007388 */ /* 0x0003f00000000800 */
[----:B------:R-:W1:Y:S02]  /*3fb0*/  MUFU.EX2 R163, R9 ;  /* 0x0000000900a37308 */ /* 0x000e640000000800 */
[----:B-1----:R-:W-:Y:S02]  /*3fc0*/  F2FP.BF16.F32.PACK_AB R4, R228, R229 ;  /* 0x000000e5e404723e */ /* 0x002fe400000010ff */
[----:B------:R-:W-:Y:S03]  /*3fd0*/  F2FP.BF16.F32.PACK_AB R5, R198, R199 ;  /* 0x000000c7c605723e */ /* 0x000fe600000010ff */
[----:B------:R1:W-:Y:S01]  /*3fe0*/  STS [R14+0x1e000], R4 ;  /* 0x01e000040e007388 */ /* 0x0003e20000000800 */
[----:B------:R-:W-:Y:S02]  /*3ff0*/  F2FP.BF16.F32.PACK_AB R7, R16, R15 ;  /* 0x0000000f1007723e */ /* 0x000fe400000010ff */
[----:B------:R-:W-:Y:S02]  /*4000*/  F2FP.BF16.F32.PACK_AB R0, R163, R164 ;  /* 0x000000a4a300723e */ /* 0x000fe400000010ff */
[----:B------:R-:W-:Y:S01]  /*4010*/  F2FP.BF16.F32.PACK_AB R6, R159, R160 ;  /* 0x000000a09f06723e */ /* 0x000fe200000010ff */
[----:B------:R1:W-:Y:S02]  /*4020*/  STS [R14+0x1e400], R7 ;  /* 0x01e400070e007388 */ /* 0x0003e40000000800 */
[----:B-1----:R-:W-:Y:S02]  /*4030*/  F2FP.BF16.F32.PACK_AB R4, R157, R158 ;  /* 0x0000009e9d04723e */ /* 0x002fe400000010ff */
[----:B------:R-:W-:Y:S01]  /*4040*/  F2FP.BF16.F32.PACK_AB R7, R218, R219 ;  /* 0x000000dbda07723e */ /* 0x000fe200000010ff */
[----:B---3--:R1:W-:Y:S04]  /*4050*/  STS [R13+0x1c000], R6 ;  /* 0x01c000060d007388 */ /* 0x0083e80000000800 */
[----:B------:R3:W-:Y:S04]  /*4060*/  STS [R13+0x1c400], R5 ;  /* 0x01c400050d007388 */ /* 0x0007e80000000800 */
[----:B----4-:R4:W-:Y:S01]  /*4070*/  STS [R12+0x1c000], R4 ;  /* 0x01c000040c007388 */ /* 0x0109e20000000800 */
[----:B-1----:R-:W-:Y:S02]  /*4080*/  F2FP.BF16.F32.PACK_AB R6, R173, R174 ;  /* 0x000000aead06723e */ /* 0x002fe400000010ff */
[----:B---3--:R-:W-:Y:S03]  /*4090*/  F2FP.BF16.F32.PACK_AB R5, R248, R249 ;  /* 0x000000f9f805723e */ /* 0x008fe600000010ff */
[----:B------:R1:W-:Y:S01]  /*40a0*/  STS [R12+0x1c400], R6 ;  /* 0x01c400060c007388 */ /* 0x0003e20000000800 */
[----:B----4-:R-:W-:Y:S03]  /*40b0*/  F2FP.BF16.F32.PACK_AB R4, R214, R215 ;  /* 0x000000d7d604723e */ /* 0x010fe600000010ff */
[----:B------:R3:W-:Y:S04]  /*40c0*/  STS [R13+0x1e000], R7 ;  /* 0x01e000070d007388 */ /* 0x0007e80000000800 */
[----:B------:R4:W-:Y:S04]  /*40d0*/  STS [R13+0x1e400], R5 ;  /* 0x01e400050d007388 */ /* 0x0009e80000000800 */
[----:B------:R2:W-:Y:S01]  /*40e0*/  STS [R12+0x1e000], R4 ;  /* 0x01e000040c007388 */ /* 0x0005e20000000800 */
[----:B-1----:R-:W-:Y:S02]  /*40f0*/  F2FP.BF16.F32.PACK_AB R6, R155, R156 ;  /* 0x0000009c9b06723e */ /* 0x002fe400000010ff */
[----:B---3--:R-:W-:Y:S02]  /*4100*/  F2FP.BF16.F32.PACK_AB R7, R242, R243 ;  /* 0x000000f3f207723e */ /* 0x008fe400000010ff */
[----:B----4-:R-:W-:Y:S03]  /*4110*/  F2FP.BF16.F32.PACK_AB R5, R168, R169 ;  /* 0x000000a9a805723e */ /* 0x010fe600000010ff */
[----:B------:R-:W-:Y:S01]  /*4120*/  STS [R12+0x1e400], R7 ;  /* 0x01e400070c007388 */ /* 0x000fe20000000800 */
[----:B--2---:R-:W-:Y:S03]  /*4130*/  F2FP.BF16.F32.PACK_AB R4, R151, R154 ;  /* 0x0000009a9704723e */ /* 0x004fe600000010ff */
[----:B------:R1:W-:Y:S04]  /*4140*/  STS [R11+0x1c000], R6 ;  /* 0x01c000060b007388 */ /* 0x0003e80000000800 */
        /* <DEDUP_REMOVED lines=9> */
[----:B------:R-:W-:Y:S04]  /*41e0*/  STS [R10+0x1e000], R4 ;  /* 0x01e000040a007388 */ /* 0x000fe80000000800 */
[----:B------:R1:W-:Y:S04]  /*41f0*/  STS [R10+0x1e400], R0 ;  /* 0x01e400000a007388 */ /* 0x0003e80000000800 */
[----:B------:R-:W-:Y:S08]  /*4200*/  LDSM.16.M88.4 R64, [R148+0x8000] ;  /* 0x008000009440783b */ /* 0x000ff00000000200 */
[----:B------:R-:W2:Y:S08]  /*4210*/  LDSM.16.M88.4 R16, [R186+0x4000] ;  /* 0x00400000ba10783b */ /* 0x000eb00000000200 */
[----:B------:R-:W3:Y:S01]  /*4220*/  LDSM.16.M88.4 R60, [R148+0xa000] ;  /* 0x00a00000943c783b */ /* 0x000ee20000000200 */
[----:B-1----:R-:W-:Y:S02]  /*4230*/  MOV R0, R149 ;  /* 0x0000009500007202 */ /* 0x002fe40000000f00 */
[----:B------:R-:W-:Y:S05]  /*4240*/  IADD3 R149, R148, R185, RZ ;  /* 0x000000b994957210 */ /* 0x000fea0007ffe0ff */
[----:B------:R-:W1:Y:S08]  /*4250*/  LDSM.16.M88.4 R32, [R186+0x4800] ;  /* 0x00480000ba20783b */ /* 0x000e700000000200 */
[----:B------:R-:W4:Y:S08]  /*4260*/  LDSM.16.M88.4 R48, [R186+0x5000] ;  /* 0x00500000ba30783b */ /* 0x000f300000000200 */
[----:B------:R-:W4:Y:S01]  /*4270*/  LDSM.16.M88.4 R132, [R186+0x5800] ;  /* 0x00580000ba84783b */ /* 0x000f220000000200 */
[-C--:B--2---:R-:W-:Y:S07]  /*4280*/  HMMA.16816.F32.BF16 R4, R64, R16.reuse, RZ ;  /* 0x000000104004723c */ /* 0x084fee00000418ff */
[----:B------:R-:W-:Y:S01]  /*4290*/  LDSM.16.M88.4 R136, [R150+0x8000] ;  /* 0x008000009688783b */ /* 0x000fe20000000200 */
[C---:B---3--:R-:W-:Y:S07]  /*42a0*/  HMMA.16816.F32.BF16 R8, R60.reuse, R16, RZ ;  /* 0x000000103c08723c */ /* 0x048fee00000418ff */
[----:B------:R-:W2:Y:S01]  /*42b0*/  LDSM.16.M88.4 R140, [R189+0x4000] ;  /* 0x00400000bd8c783b */ /* 0x000ea20000000200 */
[-C--:B------:R-:W-:Y:S07]  /*42c0*/  HMMA.16816.F32.BF16 R12, R60, R18.reuse, RZ ;  /* 0x000000123c0c723c */ /* 0x080fee00000418ff */
[----:B------:R-:W3:Y:S01]  /*42d0*/  LDSM.16.M88.4 R144, [R150+0xa000] ;  /* 0x00a000009690783b */ /* 0x000ee20000000200 */
[C---:B------:R-:W-:Y:S06]  /*42e0*/  HMMA.16816.F32.BF16 R16, R64.reuse, R18, RZ ;  /* 0x000000124010723c */ /* 0x040fec00000418ff */
[-C--:B-1----:R-:W-:Y:S06]  /*42f0*/  HMMA.16816.F32.BF16 R20, R64, R32.reuse, RZ ;  /* 0x000000204014723c */ /* 0x082fec00000418ff */
        /* <DEDUP_REMOVED lines=13> */
[C---:B---3--:R-:W-:Y:S06]  /*43d0*/  HMMA.16816.F32.BF16 R8, R144.reuse, R140, R8 ;  /* 0x0000008c9008723c */ /* 0x048fec0000041808 */
        /* <DEDUP_REMOVED lines=15> */
[-C--:B------:R-:W-:Y:S01]  /*44d0*/  HMMA.16816.F32.BF16 R60, R144, R134.reuse, R60 ;  /* 0x00000086903c723c */ /* 0x080fe2000004183c */
[----:B------:R-:W2:Y:S05]  /*44e0*/  LDL R147, [R1+0xa8] ;  /* 0x0000a80001937983 */ /* 0x000eaa0000100800 */
[----:B------:R-:W-:Y:S01]  /*44f0*/  HMMA.16816.F32.BF16 R64, R136, R134, R64 ;  /* 0x000000868840723c */ /* 0x000fe20000041840 */
[----:B------:R-:W1:Y:S04]  /*4500*/  LDSM.16.M88.4 R132, [R187+0x4000] ;  /* 0x00400000bb84783b */ /* 0x000e680000000200 */
[----:B------:R-:W-:Y:S04]  /*4510*/  MOV R145, R153 ;  /* 0x0000009900917202 */ /* 0x000fe80000000f00 */
        /* <DEDUP_REMOVED lines=20> */
[----:B------:R-:W-:Y:S06]  /*4660*/  LDSM.16.M88.4 R132, [R188+0x4000] ;  /* 0x00400000bc84783b */ /* 0x000fec0000000200 */
[----:B------:R-:W-:Y:S04]  /*4670*/  MOV R143, R145 ;  /* 0x00000091008f7202 */ /* 0x000fe80000000f00 */
[----:B--2---:R-:W-:Y:S02]  /*4680*/  IADD3.X R153, R147, UR15, RZ, P0, !PT ;  /* 0x0000000f93997c10 */ /* 0x004fe400087fe4ff */
[----:B------:R-:W-:Y:S02]  /*4690*/  MOV R147, R0 ;  /* 0x0000000000937202 */ /* 0x000fe40000000f00 */
[----:B------:R-:W-:Y:S01]  /*46a0*/  IADD3 R0, R2, R149, RZ ;  /* 0x0000009502007210 */ /* 0x000fe20007ffe0ff */
[----:B------:R-:W2:Y:S01]  /*46b0*/  LDG.E R146, desc[UR34][R152.64] ;  /* 0x0000002298927981 */ /* 0x000ea2000c1e1900 */
[----:B------:R-:W-:Y:S03]  /*46c0*/  PLOP3.LUT P0, PT, PT, PT, UP2, 0x80, 0x0 ;  /* 0x000000000000781c */ /* 0x000fe60003f0f028 */
[----:B------:R-:W1:Y:S08]  /*46d0*/  LDSM.16.M88.4 R136, [R0+0x8000] ;  /* 0x008000000088783b */ /* 0x000e700000000200 */
[----:B------:R-:W3:Y:S04]  /*46e0*/  LDG.E R145, desc[UR34][R152.64+0x20] ;  /* 0x0000202298917981 */ /* 0x000ee8000c1e1900 */
[----:B------:R-:W5:Y:S04]  /*46f0*/  LDG.E R144, desc[UR34][R152.64+0x100] ;  /* 0x0001002298907981 */ /* 0x000f68000c1e1900 */
[----:B------:R4:W5:Y:S01]  /*4700*/  LDG.E R2, desc[UR34][R152.64+0x120] ;  /* 0x0001202298027981 */ /* 0x000962000c1e1900 */
[-C--:B-1----:R-:W-:Y:S05]  /*4710*/  HMMA.16816.F32.BF16 R4, R136, R132.reuse, R4 ;  /* 0x000000848804723c */ /* 0x082fea0000041804 */
[----:B----4-:R-:W-:Y:S02]  /*4720*/  MOV R153, R143 ;  /* 0x0000008f00997202 */ /* 0x010fe40000000f00 */
[----:B------:R1:W4:Y:S04]  /*4730*/  LDSM.16.M88.4 R140, [R0+0xa000] ;  /* 0x00a00000008c783b */ /* 0x0003280000000200 */
[----:B-1----:R-:W-:Y:S04]  /*4740*/  FFMA.FTZ R0, -R153, R153, 1 ;  /* 0x3f80000099007423 */ /* 0x002fe80000010199 */
[----:B------:R-:W-:Y:S01]  /*4750*/  FMUL.FTZ R0, R0, UR11 ;  /* 0x0000000b00007c20 */ /* 0x000fe20008410000 */
[C---:B----4-:R-:W-:Y:S06]  /*4760*/  HMMA.16816.F32.BF16 R8, R140.reuse, R132, R8 ;  /* 0x000000848c08723c */ /* 0x050fec0000041808 */
        /* <DEDUP_REMOVED lines=16> */
[----:B------:R-:W-:Y:S01]  /*4870*/  FFMA.FTZ R132, -R80, R80, 1 ;  /* 0x3f80000050847423 */ /* 0x000fe20000010150 */
[----:B------:R-:W-:Y:S01]  /*4880*/  FFMA.FTZ R133, -R147, R147, 1 ;  /* 0x3f80000093857423 */ /* 0x000fe20000010193 */
[----:B------:R1:W5:Y:S01]  /*4890*/  LDL.LU R80, [R1+0x124] ;  /* 0x0001240001507983 */ /* 0x0003620000300800 */
[----:B------:R-:W-:Y:S04]  /*48a0*/  HMMA.16816.F32.BF16 R64, R136, R134, R64 ;  /* 0x000000868840723c */ /* 0x000fe80000041840 */
[----:B------:R-:W-:Y:S01]  /*48b0*/  FMUL.FTZ R133, R133, UR11 ;  /* 0x0000000b85857c20 */ /* 0x000fe20008410000 */
[----:B------:R-:W-:Y:S01]  /*48c0*/  FMUL.FTZ R132, R132, UR11 ;  /* 0x0000000b84847c20 */ /* 0x000fe20008410000 */
[C---:B--2---:R-:W-:Y:S01]  /*48d0*/  FADD.FTZ R33, -R146.reuse, R33 ;  /* 0x0000002192217221 */ /* 0x044fe20000010100 */
[C---:B------:R-:W-:Y:S01]  /*48e0*/  FADD.FTZ R48, -R146.reuse, R48 ;  /* 0x0000003092307221 */ /* 0x040fe20000010100 */
[C---:B------:R-:W-:Y:S03]  /*48f0*/  FADD.FTZ R49, -R146.reuse, R49 ;  /* 0x0000003192317221 */ /* 0x040fe60000010100 */
[C---:B------:R-:W-:Y:S01]  /*4900*/  FADD.FTZ R4, -R146.reuse, R4 ;  /* 0x0000000492047221 */ /* 0x040fe20000010100 */
[C---:B------:R-:W-:Y:S11]  /*4910*/  FADD.FTZ R5, -R146.reuse, R5 ;  /* 0x0000000592057221 */ /* 0x040ff60000010100 */
[----:B------:R-:W-:Y:S01]  /*4920*/  @!UPT UIADD3 URZ, URZ, URZ, URZ ;  /* 0x0000003f3f3ff290 */ /* 0x000fe2000fffe03f */
[----:B------:R-:W-:Y:S01]  /*4930*/  FADD.FTZ R64, -R146, R64 ;  /* 0x0000004092407221 */ /* 0x000fe20000010100 */
[----:B------:R-:W-:Y:S01]  /*4940*/  FMUL.FTZ R4, R166, R4 ;  /* 0x00000004a6047220 */ /* 0x000fe20000410000 */
[----:B------:R-:W-:Y:S03]  /*4950*/  FMUL.FTZ R5, R165, R5 ;  /* 0x00000005a5057220 */ /* 0x000fe60000410000 */
[----:B------:R-:W-:Y:S01]  /*4960*/  FMUL.FTZ R134, R0, R4 ;  /* 0x0000000400867220 */ /* 0x000fe20000410000 */
[----:B------:R-:W-:Y:S01]  /*4970*/  FMUL.FTZ R133, R133, R5 ;  /* 0x0000000585857220 */ /* 0x000fe20000410000 */
[C---:B------:R-:W-:Y:S01]  /*4980*/  FADD.FTZ R4, -R146.reuse, R17 ;  /* 0x0000001192047221 */ /* 0x040fe20000010100 */
[----:B------:R-:W-:Y:S01]  /*4990*/  FFMA.FTZ R17, -R79, R79, 1 ;  /* 0x3f8000004f117423 */ /* 0x000fe2000001014f */
[----:B------:R-:W-:Y:S01]  /*49a0*/  FADD.FTZ R0, -R146, R20 ;  /* 0x0000001492007221 */ /* 0x000fe20000010100 */
[----:B------:R1:W5:Y:S01]  /*49b0*/  LDL.LU R79, [R1+0x120] ;  /* 0x00012000014f7983 */ /* 0x0003620000300800 */
[----:B------:R-:W-:Y:S01]  /*49c0*/  FFMA.FTZ R20, -R78, R78, 1 ;  /* 0x3f8000004e147423 */ /* 0x000fe2000001014e */
[C---:B------:R-:W-:Y:S01]  /*49d0*/  FADD.FTZ R5, -R146.reuse, R16 ;  /* 0x0000001092057221 */ /* 0x040fe20000010100 */
[----:B------:R-:W-:Y:S01]  /*49e0*/  FADD.FTZ R16, -R146, R21 ;  /* 0x0000001592107221 */ /* 0x000fe20000010100 */
[----:B------:R1:W5:Y:S01]  /*49f0*/  LDL.LU R78, [R1+0x11c] ;  /* 0x00011c00014e7983 */ /* 0x0003620000300800 */
[----:B------:R-:W-:Y:S01]  /*4a00*/  FFMA.FTZ R21, -R77, R77, 1 ;  /* 0x3f8000004d157423 */ /* 0x000fe2000001014d */
[----:B------:R-:W-:Y:S01]  /*4a10*/  FMUL.FTZ R17, R17, UR11 ;  /* 0x0000000b11117c20 */ /* 0x000fe20008410000 */
[----:B------:R-:W-:Y:S01]  /*4a20*/  FMUL.FTZ R0, R171, R0 ;  /* 0x00000000ab007220 */ /* 0x000fe20000410000 */
[----:B------:R1:W5:Y:S01]  /*4a30*/  LDL.LU R77, [R1+0x118] ;  /* 0x00011800014d7983 */ /* 0x0003620000300800 */
[----:B------:R-:W-:Y:S01]  /*4a40*/  FMUL.FTZ R21, R21, UR11 ;  /* 0x0000000b15157c20 */ /* 0x000fe20008410000 */
[----:B------:R-:W-:Y:S01]  /*4a50*/  FMUL.FTZ R20, R20, UR11 ;  /* 0x0000000b14147c20 */ /* 0x000fe20008410000 */
[----:B------:R-:W-:Y:S01]  /*4a60*/  FMUL.FTZ R16, R170, R16 ;  /* 0x00000010aa107220 */ /* 0x000fe20000410000 */
[----:B------:R-:W-:Y:S01]  /*4a70*/  FMUL.FTZ R5, R180, R5 ;  /* 0x00000005b4057220 */ /* 0x000fe20000410000 */
[----:B------:R-:W-:Y:S01]  /*4a80*/  FMUL.FTZ R4, R175, R4 ;  /* 0x00000004af047220 */ /* 0x000fe20000410000 */
[C---:B---3--:R-:W-:Y:S01]  /*4a90*/  FADD.FTZ R6, -R145.reuse, R6 ;  /* 0x0000000691067221 */ /* 0x048fe20000010100 */
[----:B------:R-:W-:Y:S01]  /*4aa0*/  FADD.FTZ R7, -R145, R7 ;  /* 0x0000000791077221 */ /* 0x000fe20000010100 */
[----:B------:R-:W-:Y:S01]  /*4ab0*/  FMUL.FTZ R132, R132, R5 ;  /* 0x0000000584847220 */ /* 0x000fe20000410000 */
[----:B------:R-:W-:Y:S01]  /*4ac0*/  FMUL.FTZ R5, R17, R4 ;  /* 0x0000000411057220 */ /* 0x000fe20000410000 */
[----:B------:R-:W-:Y:S01]  /*4ad0*/  FADD.FTZ R17, -R146, R32 ;  /* 0x0000002092117221 */ /* 0x000fe20000010100 */
[----:B------:R-:W-:Y:S01]  /*4ae0*/  FFMA.FTZ R32, -R72, R72, 1 ;  /* 0x3f80000048207423 */ /* 0x000fe20000010148 */
[----:B------:R-:W-:Y:S01]  /*4af0*/  FMUL.FTZ R4, R20, R0 ;  /* 0x0000000014047220 */ /* 0x000fe20000410000 */
[----:B------:R-:W-:Y:S01]  /*4b00*/  FMUL.FTZ R0, R21, R16 ;  /* 0x0000001015007220 */ /* 0x000fe20000410000 */
[----:B------:R-:W-:Y:S01]  /*4b10*/  F2FP.BF16.F32.PACK_AB R16, R133, R134 ;  /* 0x000000868510723e */ /* 0x000fe200000010ff */
[----:B------:R-:W-:Y:S01]  /*4b20*/  FFMA.FTZ R133, -R76, R76, 1 ;  /* 0x3f8000004c857423 */ /* 0x000fe2000001014c */
[----:B------:R-:W-:Y:S01]  /*4b30*/  F2FP.BF16.F32.PACK_AB R132, R5, R132 ;  /* 0x000000840584723e */ /* 0x000fe200000010ff */
[----:B------:R1:W5:Y:S01]  /*4b40*/  LDL.LU R76, [R1+0x114] ;  /* 0x00011400014c7983 */ /* 0x0003620000300800 */
[----:B------:R-:W-:Y:S01]  /*4b50*/  F2FP.BF16.F32.PACK_AB R134, R0, R4 ;  /* 0x000000040086723e */ /* 0x000fe200000010ff */
[----:B------:R-:W-:Y:S01]  /*4b60*/  FFMA.FTZ R21, -R71, R71, 1 ;  /* 0x3f80000047157423 */ /* 0x000fe20000010147 */
[C---:B------:R-:W-:Y:S01]  /*4b70*/  FADD.FTZ R0, -R146.reuse, R37 ;  /* 0x0000002592007221 */ /* 0x040fe20000010100 */
[----:B------:R-:W-:Y:S01]  /*4b80*/  FFMA.FTZ R37, -R75, R75, 1 ;  /* 0x3f8000004b257423 */ /* 0x000fe2000001014b */
[----:B------:R-:W-:Y:S01]  /*4b90*/  FADD.FTZ R4, -R146, R36 ;  /* 0x0000002492047221 */ /* 0x000fe20000010100 */
[----:B------:R1:W5:Y:S01]  /*4ba0*/  LDL.LU R75, [R1+0x110] ;  /* 0x00011000014b7983 */ /* 0x0003620000300800 */
[----:B------:R-:W-:Y:S01]  /*4bb0*/  FFMA.FTZ R36, -R74, R74, 1 ;  /* 0x3f8000004a247423 */ /* 0x000fe2000001014a */
[----:B------:R-:W-:Y:S01]  /*4bc0*/  FMUL.FTZ R5, R161, R33 ;  /* 0x00000021a1057220 */ /* 0x000fe20000410000 */
[----:B------:R-:W-:Y:S01]  /*4bd0*/  FFMA.FTZ R33, -R73, R73, 1 ;  /* 0x3f80000049217423 */ /* 0x000fe20000010149 */
[----:B------:R1:W5:Y:S01]  /*4be0*/  LDL.LU R74, [R1+0x10c] ;  /* 0x00010c00014a7983 */ /* 0x0003620000300800 */
[----:B------:R-:W-:Y:S01]  /*4bf0*/  FADD.FTZ R20, -R146, R52 ;  /* 0x0000003492147221 */ /* 0x000fe20000010100 */
[----:B------:R-:W-:Y:S01]  /*4c00*/  FFMA.FTZ R52, -R3, R3, 1 ;  /* 0x3f80000003347423 */ /* 0x000fe20000010103 */
[----:B------:R-:W-:Y:S01]  /*4c10*/  FMUL.FTZ R4, R160, R4 ;  /* 0x00000004a0047220 */ /* 0x000fe20000410000 */
[----:B------:R1:W5:Y:S01]  /*4c20*/  LDL.LU R73, [R1+0x108] ;  /* 0x0001080001497983 */ /* 0x0003620000300800 */
[----:B------:R-:W-:Y:S01]  /*4c30*/  FMUL.FTZ R32, R32, UR11 ;  /* 0x0000000b20207c20 */ /* 0x000fe20008410000 */
        /* <DEDUP_REMOVED lines=20> */
[----:B------:R-:W-:Y:S01]  /*4d80*/  FADD.FTZ R17, -R146, R53 ;  /* 0x0000003592117221 */ /* 0x000fe20000010100 */
[----:B------:R-:W-:Y:S01]  /*4d90*/  FMUL.FTZ R37, R37, R5 ;  /* 0x0000000525257220 */ /* 0x000fe20000410000 */
[----:B------:R-:W-:Y:S01]  /*4da0*/  FMUL.FTZ R20, R156, R20 ;  /* 0x000000149c147220 */ /* 0x000fe20000410000 */
[----:B------:R1:W5:Y:S01]  /*4db0*/  LDL.LU R68, [R1+0xf4] ;  /* 0x0000f40001447983 */ /* 0x0003620000300800 */
[----:B------:R-:W-:Y:S01]  /*4dc0*/  FMUL.FTZ R17, R155, R17 ;  /* 0x000000119b117220 */ /* 0x000fe20000410000 */
[----:B------:R-:W-:Y:S01]  /*4dd0*/  FMUL.FTZ R4, R4, UR11 ;  /* 0x0000000b04047c20 */ /* 0x000fe20008410000 */
[----:B------:R-:W-:Y:S01]  /*4de0*/  FMUL.FTZ R48, R48, UR11 ;  /* 0x0000000b30307c20 */ /* 0x000fe20008410000 */
[----:B------:R1:W5:Y:S01]  /*4df0*/  LDL.LU R3, [R1+0xf0] ;  /* 0x0000f00001037983 */ /* 0x0003620000300800 */
[----:B------:R-:W-:Y:S01]  /*4e00*/  FADD.FTZ R5, -R146, R65 ;  /* 0x0000004192057221 */ /* 0x000fe20000010100 */
[----:B------:R-:W-:Y:S01]  /*4e10*/  FMUL.FTZ R21, R21, R0 ;  /* 0x0000000015157220 */ /* 0x000fe20000410000 */
[----:B------:R-:W-:Y:S01]  /*4e20*/  FMUL.FTZ R0, R154, R64 ;  /* 0x000000409a007220 */ /* 0x000fe20000410000 */
[----:B------:R-:W-:Y:S01]  /*4e30*/  F2FP.BF16.F32.PACK_AB R133, R37, R133 ;  /* 0x000000852585723e */ /* 0x000fe200000010ff */
[----:B------:R-:W-:Y:S01]  /*4e40*/  FMUL.FTZ R49, R49, UR11 ;  /* 0x0000000b31317c20 */ /* 0x000fe20008410000 */
[----:B------:R-:W-:Y:S01]  /*4e50*/  FMUL.FTZ R20, R4, R20 ;  /* 0x0000001404147220 */ /* 0x000fe20000410000 */
[----:B------:R-:W-:Y:S01]  /*4e60*/  FMUL.FTZ R17, R48, R17 ;  /* 0x0000001130117220 */ /* 0x000fe20000410000 */
[----:B------:R-:W-:Y:S01]  /*4e70*/  F2FP.BF16.F32.PACK_AB R48, R21, R32 ;  /* 0x000000201530723e */ /* 0x000fe200000010ff */
[----:B------:R-:W-:Y:S01]  /*4e80*/  FMUL.FTZ R5, R151, R5 ;  /* 0x0000000597057220 */ /* 0x000fe20000410000 */
[----:B------:R-:W-:Y:S01]  /*4e90*/  FMUL.FTZ R52, R52, UR11 ;  /* 0x0000000b34347c20 */ /* 0x000fe20008410000 */
[----:B------:R-:W-:Y:S01]  /*4ea0*/  FMUL.FTZ R4, R49, R0 ;  /* 0x0000000031047220 */ /* 0x000fe20000410000 */
[----:B------:R-:W-:Y:S01]  /*4eb0*/  F2FP.BF16.F32.PACK_AB R49, R33, R36 ;  /* 0x000000242131723e */ /* 0x000fe200000010ff */
[----:B------:R-:W-:Y:S01]  /*4ec0*/  FFMA.FTZ R33, -R193, R193, 1 ;  /* 0x3f800000c1217423 */ /* 0x000fe200000101c1 */
[----:B------:R-:W-:Y:S01]  /*4ed0*/  F2FP.BF16.F32.PACK_AB R37, R17, R20 ;  /* 0x000000141125723e */ /* 0x000fe200000010ff */
[----:B------:R-:W-:Y:S01]  /*4ee0*/  FMUL.FTZ R0, R52, R5 ;  /* 0x0000000534007220 */ /* 0x000fe20000410000 */
[----:B------:R-:W-:Y:S01]  /*4ef0*/  MOV R193, 0x20 ;  /* 0x0000002000c17802 */ /* 0x000fe20000000f00 */
[----:B------:R-:W-:Y:S01]  /*4f00*/  FFMA.FTZ R20, -R194, R194, 1 ;  /* 0x3f800000c2147423 */ /* 0x000fe200000101c2 */
[----:B------:R-:W-:Y:S01]  /*4f10*/  MOV R194, 0x40 ;  /* 0x0000004000c27802 */ /* 0x000fe20000000f00 */
[----:B------:R-:W-:Y:S01]  /*4f20*/  FMUL.FTZ R32, R224, R6 ;  /* 0x00000006e0207220 */ /* 0x000fe20000410000 */
[----:B------:R-:W-:Y:S01]  /*4f30*/  F2FP.BF16.F32.PACK_AB R36, R0, R4 ;  /* 0x000000040024723e */ /* 0x000fe200000010ff */
[----:B------:R-:W-:Y:S01]  /*4f40*/  FMUL.FTZ R21, R223, R7 ;  /* 0x00000007df157220 */ /* 0x000fe20000410000 */
[----:B------:R-:W-:Y:S01]  /*4f50*/  FMUL.FTZ R20, R20, UR11 ;  /* 0x0000000b14147c20 */ /* 0x000fe20008410000 */
[----:B------:R-:W-:Y:S01]  /*4f60*/  FMUL.FTZ R33, R33, UR11 ;  /* 0x0000000b21217c20 */ /* 0x000fe20008410000 */
[----:B-1----:R-:W-:Y:S06]  /*4f70*/  @!P0 BRA `(.L_x_2030) ;  /* 0x00000000007c8947 */ /* 0x002fec0003800000 */
[----:B------:R-:W2:Y:S01]  /*4f80*/  LDL.LU.64 R64, [R1+0x80] ;  /* 0x0000800001407983 */ /* 0x000ea20000300a00 */
[----:B------:R-:W1:Y:S01]  /*4f90*/  LDC.64 R4, c[0x0][0x240] ;  /* 0x00009000ff047b82 */ /* 0x000e620000000a00 */
[----:B------:R-:W-:Y:S02]  /*4fa0*/  ULOP3.LUT UR8, UR47, 0x1, URZ, 0xc0, !UPT ;  /* 0x000000012f087892 */ /* 0x000fe4000f8ec03f */
[----:B------:R-:W3:Y:S02]  /*4fb0*/  LDL.LU R53, [R1+0x7c] ;  /* 0x00007c0001357983 */ /* 0x000ee40000300800 */
[----:B------:R-:W-:Y:S04]  /*4fc0*/  UISETP.NE.U32.AND UP0, UPT, UR8, 0x1, UPT ;  /* 0x000000010800788c */ /* 0x000fe8000bf05070 */
[----:B------:R-:W-:Y:S06]  /*4fd0*/  USEL UR8, UR29, 0x4000, !UP0 ;  /* 0x000040001d087887 */ /* 0x000fec000c000000 */
[----:B------:R-:W-:Y:S01]  /*4fe0*/  IADD3 R190, R190, UR8, RZ ;  /* 0x00000008bebe7c10 */ /* 0x000fe2000fffe0ff */
[----:B---3--:R-:W-:Y:S01]  /*4ff0*/  VIADD R53, R53, UR8 ;  /* 0x0000000835357c36 */ /* 0x008fe20008000000 */
[C---:B-1----:R-:W-:Y:S01]  /*5000*/  SHF.L.U64.HI R6, R4.reuse, 0x6, R5 ;  /* 0x0000000604067819 */ /* 0x042fe20000010205 */
[C---:B------:R-:W-:Y:S02]  /*5010*/  IMAD.U32 R7, R4.reuse, -0x80, RZ ;  /* 0xffffff8004077824 */ /* 0x040fe400078e00ff */
[----:B------:R-:W-:Y:S03]  /*5020*/  IMAD.SHL.U32 R0, R4, 0x40, RZ ;  /* 0x0000004004007824 */ /* 0x000fe600078e00ff */
[C---:B--2---:R-:W-:Y:S04]  /*5030*/  LEA R17, P1, R7.reuse, R64, 0x1 ;  /* 0x0000004007117211 */ /* 0x044fe800078208ff */
[----:B------:R-:W-:Y:S01]  /*5040*/  LEA.HI.X.SX32 R7, R7, R65, 0x1, P1 ;  /* 0x0000004107077211 */ /* 0x000fe200008f0eff */
[----:B------:R-:W-:Y:S03]  /*5050*/  IMAD.MOV.U32 R64, RZ, RZ, R17 ;  /* 0x000000ffff407224 */ /* 0x000fe600078e0011 */
[----:B------:R-:W-:Y:S02]  /*5060*/  MOV R65, R7 ;  /* 0x0000000700417202 */ /* 0x000fe40000000f00 */
[-C--:B------:R-:W-:Y:S03]  /*5070*/  IADD3 R4, P1, R64, R0.reuse, RZ ;  /* 0x0000000040047210 */ /* 0x080fe60007f3e0ff */
[----:B------:R-:W-:Y:S01]  /*5080*/  @!PT LDS RZ, [RZ] ;  /* 0x00000000fffff984 */ /* 0x000fe20000000800 */
[----:B------:R-:W-:Y:S01]  /*5090*/  @!PT LDS RZ, [RZ] ;  /* 0x00000000fffff984 */ /* 0x000fe20000000800 */
[----:B------:R-:W-:Y:S01]  /*50a0*/  @!PT LDS RZ, [RZ] ;  /* 0x00000000fffff984 */ /* 0x000fe20000000800 */
[----:B------:R-:W-:Y:S02]  /*50b0*/  LDGSTS.E.BYPASS.LTC128B.128 [R53], desc[UR34][R64.64] ;  /* 0x0000000040357fae */ /* 0x000fe4000b901d62 */
[--C-:B------:R-:W-:Y:S02]  /*50c0*/  IMAD.X R5, R65, 0x1, R6.reuse, P1 ;  /* 0x0000000141057824 */ /* 0x100fe400008e0606 */
[----:B------:R1:W-:Y:S04]  /*50d0*/  STL.64 [R1+0x80], R64 ;  /* 0x0000804001007387 */ /* 0x0003e80000100a00 */
[----:B------:R2:W-:Y:S04]  /*50e0*/  LDGSTS.E.BYPASS.LTC128B.128 [R53+0x1000], desc[UR34][R4.64] ;  /* 0x0100000004357fae */ /* 0x0005e8000b901d62 */
[----:B------:R1:W-:Y:S01]  /*50f0*/  STL [R1+0x7c], R53 ;  /* 0x00007c3501007387 */ /* 0x0003e20000100800 */
[----:B--2---:R-:W-:Y:S04]  /*5100*/  IADD3 R4, P1, R4, R0, RZ ;  /* 0x0000000004047210 */ /* 0x004fe80007f3e0ff */
[----:B------:R-:W-:Y:S05]  /*5110*/  IADD3.X R5, R5, R6, RZ, P1, !PT ;  /* 0x0000000605057210 */ /* 0x000fea0000ffe4ff */
[----:B------:R2:W-:Y:S02]  /*5120*/  LDGSTS.E.BYPASS.LTC128B.128 [R53+0x2000], desc[UR34][R4.64] ;  /* 0x0200000004357fae */ /* 0x0005e4000b901d62 */
[----:B--2---:R-:W-:Y:S05]  /*5130*/  IADD3 R4, P1, R4, R0, RZ ;  /* 0x0000000004047210 */ /* 0x004fea0007f3e0ff */
[----:B------:R-:W-:Y:S05]  /*5140*/  IMAD.X R5, R5, 0x1, R6, P1 ;  /* 0x0000000105057824 */ /* 0x000fea00008e0606 */
[----:B------:R1:W-:Y:S04]  /*5150*/  LDGSTS.E.BYPASS.LTC128B.128 [R53+0x3000], desc[UR34][R4.64] ;  /* 0x0300000004357fae */ /* 0x0003e8000b901d62 */
[----:B------:R-:W0:Y:S02]  /*5160*/  LDGDEPBAR ;  /* 0x00000000000079af */ /* 0x000e240000000000 */
.L_x_2030:
[----:B-1----:R-:W2:Y:S01]  /*5170*/  LDL.LU R65, [R1+0x18] ;  /* 0x0000180001417983 */ /* 0x002ea20000300800 */
[C---:B------:R-:W-:Y:S01]  /*5180*/  FADD.FTZ R0, -R145.reuse, R23 ;  /* 0x0000001791007221 */ /* 0x040fe20000010100 */
[----:B------:R-:W-:Y:S01]  /*5190*/  FMUL.FTZ R17, R20, R32 ;  /* 0x0000002014117220 */ /* 0x000fe20000410000 */
[----:B-----5:R-:W-:Y:S01]  /*51a0*/  FADD.FTZ R8, -R144, R8 ;  /* 0x0000000890087221 */ /* 0x020fe20000010100 */
[----:B------:R-:W3:Y:S01]  /*51b0*/  LDL.LU R64, [R1+0x14] ;  /* 0x0000140001407983 */ /* 0x000ee20000300800 */
[----:B------:R-:W-:Y:S01]  /*51c0*/  FMUL.FTZ R0, R206, R0 ;  /* 0x00000000ce007220 */ /* 0x000fe20000410000 */
[C---:B------:R-:W-:Y:S01]  /*51d0*/  FADD.FTZ R35, -R145.reuse, R35 ;  /* 0x0000002391237221 */ /* 0x040fe20000010100 */
[----:B------:R-:W-:Y:S01]  /*51e0*/  FADD.FTZ R28, -R144, R28 ;  /* 0x0000001c901c7221 */ /* 0x000fe20000010100 */
[----:B------:R-:W4:Y:S01]  /*51f0*/  LDL.LU R53, [R1+0xc] ;  /* 0x00000c0001357983 */ /* 0x000f220000300800 */
[----:B------:R-:W-:Y:S01]  /*5200*/  FADD.FTZ R22, -R145, R22 ;  /* 0x0000001691167221 */ /* 0x000fe20000010100 */
[----:B------:R-:W-:Y:S01]  /*5210*/  FFMA.FTZ R5, -R217, R217, 1 ;  /* 0x3f800000d9057423 */ /* 0x000fe200000101d9 */
[----:B------:R-:W-:Y:S01]  /*5220*/  FFMA.FTZ R4, -R216, R216, 1 ;  /* 0x3f800000d8047423 */ /* 0x000fe200000101d8 */
[----:B------:R-:W4:Y:S01]  /*5230*/  LDL.LU R52, [R1+0x8] ;  /* 0x0000080001347983 */ /* 0x000f220000300800 */
[----:B------:R-:W-:Y:S01]  /*5240*/  FMUL.FTZ R22, R207, R22 ;  /* 0x00000016cf167220 */ /* 0x000fe20000410000 */
[----:B------:R-:W-:Y:S01]  /*5250*/  FMUL.FTZ R5, R5, UR11 ;  /* 0x0000000b05057c20 */ /* 0x000fe20008410000 */
[----:B------:R-:W-:Y:S01]  /*5260*/  FMUL.FTZ R4, R4, UR11 ;  /* 0x0000000b04047c20 */ /* 0x000fe20008410000 */
[----:B------:R-:W2:Y:S01]  /*5270*/  LDL R138, [R1+0x4c] ;  /* 0x00004c00018a7983 */ /* 0x000ea20000100800 */
[----:B------:R-:W-:Y:S01]  /*5280*/  FADD.FTZ R18, -R145, R18 ;  /* 0x0000001291127221 */ /* 0x000fe20000010100 */
[----:B------:R-:W-:Y:S01]  /*5290*/  FMUL.FTZ R22, R5, R22 ;  /* 0x0000001605167220 */ /* 0x000fe20000410000 */
[----:B------:R-:W-:Y:S01]  /*52a0*/  FMUL.FTZ R5, R4, R0 ;  /* 0x0000000004057220 */ /* 0x000fe20000410000 */
[----:B------:R-:W3:Y:S01]  /*52b0*/  LDL R137, [R1+0x58] ;  /* 0x0000580001897983 */ /* 0x000ee20000100800 */
[----:B------:R-:W-:Y:S01]  /*52c0*/  FFMA.FTZ R7, -R225, R225, 1 ;  /* 0x3f800000e1077423 */ /* 0x000fe200000101e1 */
[----:B------:R-:W-:Y:S01]  /*52d0*/  FMUL.FTZ R18, R210, R18 ;  /* 0x00000012d2127220 */ /* 0x000fe20000410000 */
[----:B------:R-:W-:Y:S01]  /*52e0*/  FADD.FTZ R19, -R145, R19 ;  /* 0x0000001391137221 */ /* 0x000fe20000010100 */
[----:B------:R-:W4:Y:S01]  /*52f0*/  LDL.LU R135, [R1+0x48] ;  /* 0x0000480001877983 */ /* 0x000f220000300800 */
[----:B------:R-:W-:Y:S01]  /*5300*/  FMUL.FTZ R7, R7, UR11 ;  /* 0x0000000b07077c20 */ /* 0x000fe20008410000 */
        /* <DEDUP_REMOVED lines=13> */
[----:B------:R-:W-:Y:S01]  /*53e0*/  FADD.FTZ R50, -R145, R50 ;  /* 0x0000003291327221 */ /* 0x000fe20000010100 */
[----:B------:R-:W-:Y:S01]  /*53f0*/  FADD.FTZ R12, -R144, R12 ;  /* 0x0000000c900c7221 */ /* 0x000fe20000010100 */
[----:B------:R-:W-:Y:S01]  /*5400*/  F2FP.BF16.F32.PACK_AB R0, R19, R18 ;  /* 0x000000121300723e */ /* 0x000fe200000010ff */
        /* <DEDUP_REMOVED lines=29> */
[C---:B------:R-:W-:Y:S01]  /*55e0*/  FADD.FTZ R24, -R144.reuse, R24 ;  /* 0x0000001890187221 */ /* 0x040fe20000010100 */
[----:B------:R-:W-:Y:S01]  /*55f0*/  FADD.FTZ R40, -R144, R40 ;  /* 0x0000002890287221 */ /* 0x000fe20000010100 */
[C---:B------:R-:W-:Y:S01]  /*5600*/  FADD.FTZ R15, -R2.reuse, R15 ;  /* 0x0000000f020f7221 */ /* 0x040fe20000010100 */
[C---:B------:R-:W-:Y:S01]  /*5610*/  FADD.FTZ R30, -R2.reuse, R30 ;  /* 0x0000001e021e7221 */ /* 0x040fe20000010100 */
[----:B------:R-:W-:Y:S01]  /*5620*/  FMUL.FTZ R24, R235, R24 ;  /* 0x00000018eb187220 */ /* 0x000fe20000410000 */
[----:B------:R-:W-:Y:S01]  /*5630*/  FMUL.FTZ R40, R219, R40 ;  /* 0x00000028db287220 */ /* 0x000fe20000410000 */
[C---:B------:R-:W-:Y:S01]  /*5640*/  FADD.FTZ R27, -R2.reuse, R27 ;  /* 0x0000001b021b7221 */ /* 0x040fe20000010100 */
[C---:B------:R-:W-:Y:S01]  /*5650*/  FADD.FTZ R42, -R2.reuse, R42 ;  /* 0x0000002a022a7221 */ /* 0x040fe20000010100 */
        /* <DEDUP_REMOVED lines=9> */
[----:B------:R-:W-:Y:S02]  /*56f0*/  FADD.FTZ R59, -R2, R59 ;  /* 0x0000003b023b7221 */ /* 0x000fe40000010100 */
[----:B------:R-:W-:Y:S01]  /*5700*/  FMUL.FTZ R46, R243, R46 ;  /* 0x0000002ef32e7220 */ /* 0x000fe20000410000 */
[----:B------:R-:W-:Y:S01]  /*5710*/  FMUL.FTZ R58, R233, R58 ;  /* 0x0000003ae93a7220 */ /* 0x000fe20000410000 */
[----:B------:R-:W-:Y:S01]  /*5720*/  FMUL.FTZ R59, R232, R59 ;  /* 0x0000003be83b7220 */ /* 0x000fe20000410000 */
[----:B--2---:R1:W-:Y:S02]  /*5730*/  STS [R138+0x14000], R16 ;  /* 0x014000108a007388 */ /* 0x0043e40000000800 */
[----:B-1----:R-:W-:Y:S01]  /*5740*/  FMUL.FTZ R16, R33, R21 ;  /* 0x0000001521107220 */ /* 0x002fe20000410000 */
[----:B------:R-:W-:Y:S01]  /*5750*/  F2FP.BF16.F32.PACK_AB R33, R5, R22 ;  /* 0x000000160521723e */ /* 0x000fe200000010ff */
[----:B------:R-:W-:Y:S03]  /*5760*/  FFMA.FTZ R5, -R204, R204, 1 ;  /* 0x3f800000cc057423 */ /* 0x000fe600000101cc */
[----:B------:R-:W-:Y:S01]  /*5770*/  F2FP.BF16.F32.PACK_AB R4, R16, R17 ;  /* 0x000000111004723e */ /* 0x000fe200000010ff */
[----:B------:R-:W-:Y:S01]  /*5780*/  FMUL.FTZ R7, R5, UR11 ;  /* 0x0000000b05077c20 */ /* 0x000fe20008410000 */
[----:B------:R-:W-:Y:S01]  /*5790*/  FMUL.FTZ R16, R6, UR11 ;  /* 0x0000000b06107c20 */ /* 0x000fe20008410000 */
[----:B------:R-:W-:Y:S01]  /*57a0*/  FFMA.FTZ R6, -R203, R203, 1 ;  /* 0x3f800000cb067423 */ /* 0x000fe200000101cb */
[----:B------:R-:W-:Y:S01]  /*57b0*/  FFMA.FTZ R5, -R202, R202, 1 ;  /* 0x3f800000ca057423 */ /* 0x000fe200000101ca */
[----:B------:R1:W-:Y:S01]  /*57c0*/  STS [R138+0x14400], R4 ;  /* 0x014400048a007388 */ /* 0x0003e20000000800 */
[----:B------:R-:W-:Y:S01]  /*57d0*/  FMUL.FTZ R23, R7, R35 ;  /* 0x0000002307177220 */ /* 0x000fe20000410000 */
[----:B------:R-:W-:Y:S01]  /*57e0*/  FFMA.FTZ R7, -R167, R167, 1 ;  /* 0x3f800000a7077423 */ /* 0x000fe200000101a7 */
[----:B------:R-:W-:Y:S01]  /*57f0*/  FMUL.FTZ R6, R6, UR11 ;  /* 0x0000000b06067c20 */ /* 0x000fe20008410000 */
[----:B------:R-:W-:Y:S01]  /*5800*/  FMUL.FTZ R5, R5, UR11 ;  /* 0x0000000b05057c20 */ /* 0x000fe20008410000 */
[----:B---3--:R-:W-:Y:S01]  /*5810*/  STS [R137+0x14000], R132 ;  /* 0x0140008489007388 */ /* 0x008fe20000000800 */
[----:B------:R-:W-:Y:S01]  /*5820*/  FMUL.FTZ R7, R7, UR11 ;  /* 0x0000000b07077c20 */ /* 0x000fe20008410000 */
[----:B------:R-:W-:Y:S01]  /*5830*/  FMUL.FTZ R38, R6, R38 ;  /* 0x0000002606267220 */ /* 0x000fe20000410000 */
[----:B------:R-:W-:Y:S01]  /*5840*/  FFMA.FTZ R6, -R195, R195, 1 ;  /* 0x3f800000c3067423 */ /* 0x000fe200000101c3 */
[----:B------:R-:W-:Y:S01]  /*5850*/  FMUL.FTZ R22, R5, R39 ;  /* 0x0000002705167220 */ /* 0x000fe20000410000 */
[----:B------:R-:W-:Y:S01]  /*5860*/  FMUL.FTZ R32, R7, R66 ;  /* 0x0000004207207220 */ /* 0x000fe20000410000 */
[----:B------:R-:W-:Y:S01]  /*5870*/  FFMA.FTZ R7, -R64, R64, 1 ;  /* 0x3f80000040077423 */ /* 0x000fe20000010140 */
[----:B------:R-:W-:Y:S01]  /*5880*/  FMUL.FTZ R6, R6, UR11 ;  /* 0x0000000b06067c20 */ /* 0x000fe20008410000 */
[----:B------:R-:W-:Y:S01]  /*5890*/  FFMA.FTZ R5, -R182, R182, 1 ;  /* 0x3f800000b6057423 */ /* 0x000fe200000101b6 */
[----:B------:R-:W-:Y:S01]  /*58a0*/  FFMA.FTZ R17, -R183, R183, 1 ;  /* 0x3f800000b7117423 */ /* 0x000fe200000101b7 */
[----:B------:R2:W-:Y:S01]  /*58b0*/  STS [R137+0x14400], R0 ;  /* 0x0144000089007388 */ /* 0x0005e20000000800 */
[----:B------:R-:W-:Y:S01]  /*58c0*/  FMUL.FTZ R50, R6, R50 ;  /* 0x0000003206327220 */ /* 0x000fe20000410000 */
[----:B------:R-:W-:Y:S01]  /*58d0*/  FMUL.FTZ R21, R5, UR11 ;  /* 0x0000000b05157c20 */ /* 0x000fe20008410000 */
[----:B------:R-:W-:Y:S01]  /*58e0*/  FFMA.FTZ R6, -R172, R172, 1 ;  /* 0x3f800000ac067423 */ /* 0x000fe200000101ac */
[----:B------:R-:W-:Y:S01]  /*58f0*/  FADD.FTZ R5, -R145, R67 ;  /* 0x0000004391057221 */ /* 0x000fe20000010100 */
[----:B------:R-:W-:Y:S01]  /*5900*/  FMUL.FTZ R17, R17, UR11 ;  /* 0x0000000b11117c20 */ /* 0x000fe20008410000 */
[----:B------:R-:W-:Y:S01]  /*5910*/  FMUL.FTZ R7, R7, UR11 ;  /* 0x0000000b07077c20 */ /* 0x000fe20008410000 */
[----:B------:R-:W-:Y:S01]  /*5920*/  FMUL.FTZ R6, R6, UR11 ;  /* 0x0000000b06067c20 */ /* 0x000fe20008410000 */
[----:B------:R-:W-:Y:S01]  /*5930*/  FMUL.FTZ R5, R163, R5 ;  /* 0x00000005a3057220 */ /* 0x000fe20000410000 */
[----:B------:R-:W-:Y:S01]  /*5940*/  FMUL.FTZ R54, R17, R54 ;  /* 0x0000003611367220 */ /* 0x000fe20000410000 */
[----:B-1----:R-:W-:Y:S01]  /*5950*/  FADD.FTZ R4, -R144, R13 ;  /* 0x0000000d90047221 */ /* 0x002fe20000010100 */
[----:B------:R-:W-:Y:S01]  /*5960*/  FMUL.FTZ R13, R252, R8 ;  /* 0x00000008fc0d7220 */ /* 0x000fe20000410000 */
[----:B------:R-:W-:Y:S01]  /*5970*/  FFMA.FTZ R8, -R65, R65, 1 ;  /* 0x3f80000041087423 */ /* 0x000fe20000010141 */
[----:B------:R-:W-:Y:S01]  /*5980*/  FMUL.FTZ R5, R6, R5 ;  /* 0x0000000506057220 */ /* 0x000fe20000410000 */
[----:B------:R-:W3:Y:S01]  /*5990*/  LDL.LU R65, [R1+0x44] ;  /* 0x0000440001417983 */ /* 0x000ee20000300800 */
[----:B----4-:R-:W-:Y:S01]  /*59a0*/  FFMA.FTZ R6, -R53, R53, 1 ;  /* 0x3f80000035067423 */ /* 0x010fe20000010135 */
[----:B------:R-:W-:Y:S01]  /*59b0*/  FMUL.FTZ R4, R246, R4 ;  /* 0x00000004f6047220 */ /* 0x000fe20000410000 */
[----:B------:R-:W-:Y:S01]  /*59c0*/  FMUL.FTZ R9, R7, R9 ;  /* 0x0000000907097220 */ /* 0x000fe20000410000 */
[----:B------:R-:W4:Y:S01]  /*59d0*/  LDL.LU R151, [R1+0x78] ;  /* 0x0000780001977983 */ /* 0x000f220000300800 */
[----:B------:R-:W-:Y:S01]  /*59e0*/  F2FP.BF16.F32.PACK_AB R32, R5, R32 ;  /* 0x000000200520723e */ /* 0x000fe200000010ff */
[----:B------:R-:W-:Y:S01]  /*59f0*/  FFMA.FTZ R5, -R52, R52, 1 ;  /* 0x3f80000034057423 */ /* 0x000fe20000010134 */
[----:B------:R-:W-:Y:S01]  /*5a00*/  FMUL.FTZ R6, R6, UR11 ;  /* 0x0000000b06067c20 */ /* 0x000fe20008410000 */
[----:B------:R-:W4:Y:S01]  /*5a10*/  LDL.LU R147, [R1+0x74] ;  /* 0x0000740001937983 */ /* 0x000f220000300800 */
[----:B------:R-:W-:Y:S01]  /*5a20*/  FFMA.FTZ R7, -R244, R244, 1 ;  /* 0x3f800000f4077423 */ /* 0x000fe200000101f4 */
[----:B------:R-:W-:Y:S01]  /*5a30*/  FMUL.FTZ R5, R5, UR11 ;  /* 0x0000000b05057c20 */ /* 0x000fe20008410000 */
[----:B------:R-:W-:Y:S01]  /*5a40*/  FMUL.FTZ R12, R6, R12 ;  /* 0x0000000c060c7220 */ /* 0x000fe20000410000 */
[----:B------:R-:W4:Y:S01]  /*5a50*/  LDL.LU R146, [R1+0x40] ;  /* 0x0000400001927983 */ /* 0x000f220000300800 */
[----:B------:R-:W-:Y:S01]  /*5a60*/  FFMA.FTZ R6, -R240, R240, 1 ;  /* 0x3f800000f0067423 */ /* 0x000fe200000101f0 */
[----:B------:R-:W-:Y:S01]  /*5a70*/  FMUL.FTZ R19, R5, R4 ;  /* 0x0000000405137220 */ /* 0x000fe20000410000 */
[----:B------:R-:W-:Y:S01]  /*5a80*/  FADD.FTZ R4, -R144, R29 ;  /* 0x0000001d90047221 */ /* 0x000fe20000010100 */
[----:B------:R-:W4:Y:S01]  /*5a90*/  LDL.LU R143, [R1+0x3c] ;  /* 0x00003c00018f7983 */ /* 0x000f220000300800 */
[----:B------:R-:W-:Y:S01]  /*5aa0*/  FFMA.FTZ R5, -R239, R239, 1 ;  /* 0x3f800000ef057423 */ /* 0x000fe200000101ef */
[----:B------:R-:W-:Y:S01]  /*5ab0*/  FMUL.FTZ R6, R6, UR11 ;  /* 0x0000000b06067c20 */ /* 0x000fe20008410000 */
[----:B------:R-:W-:Y:S01]  /*5ac0*/  FMUL.FTZ R4, R228, R4 ;  /* 0x00000004e4047220 */ /* 0x000fe20000410000 */
[----:B------:R-:W4:Y:S01]  /*5ad0*/  LDL.LU R64, [R1+0x70] ;  /* 0x0000700001407983 */ /* 0x000f220000300800 */
[----:B------:R-:W-:Y:S01]  /*5ae0*/  FMUL.FTZ R5, R5, UR11 ;  /* 0x0000000b05057c20 */ /* 0x000fe20008410000 */
[----:B------:R-:W-:Y:S01]  /*5af0*/  FMUL.FTZ R17, R6, R28 ;  /* 0x0000001c06117220 */ /* 0x000fe20000410000 */
[----:B------:R-:W-:Y:S01]  /*5b00*/  FMUL.FTZ R7, R7, UR11 ;  /* 0x0000000b07077c20 */ /* 0x000fe20008410000 */
[----:B------:R-:W4:Y:S01]  /*5b10*/  LDL.LU R53, [R1+0x6c] ;  /* 0x00006c0001357983 */ /* 0x000f220000300800 */
[----:B------:R-:W-:Y:S01]  /*5b20*/  FMUL.FTZ R4, R5, R4 ;  /* 0x0000000405047220 */ /* 0x000fe20000410000 */
[----:B------:R-:W-:Y:S01]  /*5b30*/  FFMA.FTZ R5, -R226, R226, 1 ;  /* 0x3f800000e2057423 */ /* 0x000fe200000101e2 */
[----:B------:R-:W-:Y:S01]  /*5b40*/  FMUL.FTZ R8, R8, UR11 ;  /* 0x0000000b08087c20 */ /* 0x000fe20008410000 */
[----:B------:R-:W4:Y:S01]  /*5b50*/  LDL.LU R52, [R1+0x28] ;  /* 0x0000280001347983 */ /* 0x000f220000300800 */
[----:B------:R-:W-:Y:S01]  /*5b60*/  FMUL.FTZ R18, R7, R25 ;  /* 0x0000001907127220 */ /* 0x000fe20000410000 */
[----:B------:R-:W-:Y:S01]  /*5b70*/  F2FP.BF16.F32.PACK_AB R17, R4, R17 ;  /* 0x000000110411723e */ /* 0x000fe200000010ff */
[----:B------:R-:W-:Y:S01]  /*5b80*/  FADD.FTZ R4, -R144, R45 ;  /* 0x0000002d90047221 */ /* 0x000fe20000010100 */
[----:B------:R-:W-:Y:S01]  /*5b90*/  FMUL.FTZ R5, R5, UR11 ;  /* 0x0000000b05057c20 */ /* 0x000fe20008410000 */
[----:B------:R-:W-:Y:S01]  /*5ba0*/  FFMA.FTZ R7, -R230, R230, 1 ;  /* 0x3f800000e6077423 */ /* 0x000fe200000101e6 */
[----:B------:R-:W4:Y:S01]  /*5bb0*/  LDL.LU R142, [R1+0x24] ;  /* 0x00002400018e7983 */ /* 0x000f220000300800 */
[----:B------:R-:W-:Y:S01]  /*5bc0*/  FMUL.FTZ R4, R214, R4 ;  /* 0x00000004d6047220 */ /* 0x000fe20000410000 */
[----:B------:R-:W-:Y:S01]  /*5bd0*/  FMUL.FTZ R13, R8, R13 ;  /* 0x0000000d080d7220 */ /* 0x000fe20000410000 */
[----:B------:R-:W-:Y:S01]  /*5be0*/  F2FP.BF16.F32.PACK_AB R19, R19, R12 ;  /* 0x0000000c1313723e */ /* 0x000fe200000010ff */
[----:B------:R-:W-:Y:S01]  /*5bf0*/  FMUL.FTZ R7, R7, UR11 ;  /* 0x0000000b07077c20 */ /* 0x000fe20008410000 */
[----:B------:R-:W-:Y:S01]  /*5c00*/  FMUL.FTZ R12, R5, R4 ;  /* 0x00000004050c7220 */ /* 0x000fe20000410000 */
[----:B------:R-:W4:Y:S01]  /*5c10*/  LDL.LU R141, [R1+0x38] ;  /* 0x00003800018d7983 */ /* 0x000f220000300800 */
[----:B------:R-:W-:Y:S01]  /*5c20*/  FFMA.FTZ R4, -R211, R211, 1 ;  /* 0x3f800000d3047423 */ /* 0x000fe200000101d3 */
[----:B--2---:R-:W-:Y:S01]  /*5c30*/  F2FP.BF16.F32.PACK_AB R0, R9, R13 ;  /* 0x0000000d0900723e */ /* 0x004fe200000010ff */
[----:B------:R-:W-:Y:S01]  /*5c40*/  FMUL.FTZ R13, R7, R41 ;  /* 0x00000029070d7220 */ /* 0x000fe20000410000 */
[----:B------:R-:W2:Y:S01]  /*5c50*/  LDL.LU R140, [R1+0x34] ;  /* 0x00003400018c7983 */ /* 0x000ea20000300800 */
[----:B------:R-:W-:Y:S01]  /*5c60*/  FMUL.FTZ R7, R4, UR11 ;  /* 0x0000000b04077c20 */ /* 0x000fe20008410000 */
[----:B------:R-:W-:Y:S01]  /*5c70*/  FFMA.FTZ R4, -R213, R213, 1 ;  /* 0x3f800000d5047423 */ /* 0x000fe200000101d5 */
[----:B------:R-:W-:Y:S01]  /*5c80*/  FFMA.FTZ R5, -R208, R208, 1 ;  /* 0x3f800000d0057423 */ /* 0x000fe200000101d0 */
[----:B------:R-:W2:Y:S01]  /*5c90*/  LDL.LU R139, [R1+0x20] ;  /* 0x00002000018b7983 */ /* 0x000ea20000300800 */
[----:B------:R-:W-:Y:S01]  /*5ca0*/  FMUL.FTZ R56, R7, R56 ;  /* 0x0000003807387220 */ /* 0x000fe20000410000 */
[----:B------:R-:W-:Y:S01]  /*5cb0*/  FMUL.FTZ R4, R4, UR11 ;  /* 0x0000000b04047c20 */ /* 0x000fe20008410000 */
[----:B------:R-:W-:Y:S01]  /*5cc0*/  FMUL.FTZ R5, R5, UR11 ;  /* 0x0000000b05057c20 */ /* 0x000fe20008410000 */
[----:B------:R-:W2:Y:S01]  /*5cd0*/  LDL.LU R136, [R1+0x1c] ;  /* 0x00001c0001887983 */ /* 0x000ea20000300800 */
[----:B------:R-:W-:Y:S01]  /*5ce0*/  FFMA.FTZ R6, -R227, R227, 1 ;  /* 0x3f800000e3067423 */ /* 0x000fe200000101e3 */
[----:B------:R-:W-:Y:S01]  /*5cf0*/  FMUL.FTZ R61, R4, R61 ;  /* 0x0000003d043d7220 */ /* 0x000fe20000410000 */
[----:B------:R-:W-:Y:S01]  /*5d00*/  FADD.FTZ R4, -R2, R10 ;  /* 0x0000000a02047221 */ /* 0x000fe20000010100 */
[----:B------:R-:W-:Y:S01]  /*5d10*/  FMUL.FTZ R60, R5, R60 ;  /* 0x0000003c053c7220 */ /* 0x000fe20000410000 */
[----:B------:R1:W-:Y:S01]  /*5d20*/  STS [R138+0x16000], R0 ;  /* 0x016000008a007388 */ /* 0x0003e20000000800 */
[----:B------:R-:W-:Y:S01]  /*5d30*/  FMUL.FTZ R6, R6, UR11 ;  /* 0x0000000b06067c20 */ /* 0x000fe20008410000 */
[----:B------:R-:W-:Y:S01]  /*5d40*/  FMUL.FTZ R5, R135, R4 ;  /* 0x0000000487057220 */ /* 0x000fe20000410000 */
[----:B------:R-:W-:Y:S01]  /*5d50*/  FMUL.FTZ R34, R16, R34 ;  /* 0x0000002210227220 */ /* 0x000fe20000410000 */
[----:B------:R-:W2:Y:S01]  /*5d60*/  LDL.LU R135, [R1+0x30] ;  /* 0x0000300001877983 */ /* 0x000ea20000300800 */
[----:B------:R-:W-:Y:S01]  /*5d70*/  FMUL.FTZ R44, R6, R44 ;  /* 0x0000002c062c7220 */ /* 0x000fe20000410000 */
[----:B------:R-:W-:Y:S01]  /*5d80*/  FFMA.FTZ R16, -R181, R181, 1 ;  /* 0x3f800000b5107423 */ /* 0x000fe200000101b5 */
[----:B------:R-:W-:Y:S01]  /*5d90*/  FFMA.FTZ R6, -R212, R212, 1 ;  /* 0x3f800000d4067423 */ /* 0x000fe200000101d4 */
[----:B------:R-:W-:Y:S01]  /*5da0*/  FFMA.FTZ R8, -R245, R245, 1 ;  /* 0x3f800000f5087423 */ /* 0x000fe200000101f5 */
[----:B------:R-:W-:Y:S01]  /*5db0*/  F2FP.BF16.F32.PACK_AB R23, R23, R34 ;  /* 0x000000221717723e */ /* 0x000fe200000010ff */
[----:B------:R-:W-:Y:S01]  /*5dc0*/  FMUL.FTZ R16, R16, UR11 ;  /* 0x0000000b10107c20 */ /* 0x000fe20008410000 */
[----:B------:R-:W-:Y:S01]  /*5dd0*/  FMUL.FTZ R6, R6, UR11 ;  /* 0x0000000b06067c20 */ /* 0x000fe20008410000 */
[----:B------:R-:W-:Y:S01]  /*5de0*/  FMUL.FTZ R8, R8, UR11 ;  /* 0x0000000b08087c20 */ /* 0x000fe20008410000 */
[----:B------:R-:W-:Y:S01]  /*5df0*/  F2FP.BF16.F32.PACK_AB R22, R22, R38 ;  /* 0x000000261616723e */ /* 0x000fe200000010ff */
[----:B------:R-:W-:Y:S01]  /*5e00*/  FMUL.FTZ R20, R16, R55 ;  /* 0x0000003710147220 */ /* 0x000fe20000410000 */
[----:B------:R-:W-:Y:S01]  /*5e10*/  FMUL.FTZ R16, R6, R57 ;  /* 0x0000003906107220 */ /* 0x000fe20000410000 */
[----:B------:R-:W-:Y:S01]  /*5e20*/  FMUL.FTZ R24, R8, R24 ;  /* 0x0000001808187220 */ /* 0x000fe20000410000 */
[----:B------:R-:W-:Y:S01]  /*5e30*/  FFMA.FTZ R8, -R231, R231, 1 ;  /* 0x3f800000e7087423 */ /* 0x000fe200000101e7 */
[----:B------:R-:W-:Y:S01]  /*5e40*/  FMUL.FTZ R21, R21, R51 ;  /* 0x0000003315157220 */ /* 0x000fe20000410000 */
[----:B------:R-:W-:Y:S02]  /*5e50*/  F2FP.BF16.F32.PACK_AB R12, R12, R44 ;  /* 0x0000002c0c0c723e */ /* 0x000fe400000010ff */
[----:B------:R-:W-:Y:S01]  /*5e60*/  FMUL.FTZ R8, R8, UR11 ;  /* 0x0000000b08087c20 */ /* 0x000fe20008410000 */
[----:B------:R-:W-:Y:S02]  /*5e70*/  F2FP.BF16.F32.PACK_AB R18, R18, R24 ;  /* 0x000000181212723e */ /* 0x000fe400000010ff */
[----:B------:R-:W-:Y:S01]  /*5e80*/  F2FP.BF16.F32.PACK_AB R21, R21, R50 ;  /* 0x000000321515723e */ /* 0x000fe200000010ff */
[----:B------:R-:W-:Y:S01]  /*5e90*/  FMUL.FTZ R8, R8, R40 ;  /* 0x0000002808087220 */ /* 0x000fe20000410000 */
[----:B------:R-:W-:Y:S02]  /*5ea0*/  F2FP.BF16.F32.PACK_AB R20, R20, R54 ;  /* 0x000000361414723e */ /* 0x000fe400000010ff */
[----:B------:R-:W-:Y:S02]  /*5eb0*/  F2FP.BF16.F32.PACK_AB R16, R16, R56 ;  /* 0x000000381010723e */ /* 0x000fe400000010ff */
[----:B------:R-:W-:Y:S02]  /*5ec0*/  F2FP.BF16.F32.PACK_AB R13, R13, R8 ;  /* 0x000000080d0d723e */ /* 0x000fe400000010ff */
[----:B------:R-:W-:Y:S01]  /*5ed0*/  F2FP.BF16.F32.PACK_AB R10, R61, R60 ;  /* 0x0000003c3d0a723e */ /* 0x000fe200000010ff */
[----:B---3--:R-:W-:Y:S02]  /*5ee0*/  FMUL.FTZ R11, R65, R11 ;  /* 0x0000000b410b7220 */ /* 0x008fe40000410000 */
[----:B------:R-:W3:Y:S01]  /*5ef0*/  LDL.LU R65, [R1+0x2c] ;  /* 0x00002c0001417983 */ /* 0x000ee20000300800 */
[----:B----4-:R-:W-:Y:S04]  /*5f00*/  FFMA.FTZ R4, -R151, R151, 1 ;  /* 0x3f80000097047423 */ /* 0x010fe80000010197 */
[----:B------:R-:W-:Y:S01]  /*5f10*/  FMUL.FTZ R7, R4, UR11 ;  /* 0x0000000b04077c20 */ /* 0x000fe20008410000 */
[----:B-1----:R-:W-:Y:S01]  /*5f20*/  FFMA.FTZ R0, -R147, R147, 1 ;  /* 0x3f80000093007423 */ /* 0x002fe20000010193 */
[----:B------:R-:W-:Y:S03]  /*5f30*/  FMUL.FTZ R14, R146, R14 ;  /* 0x0000000e920e7220 */ /* 0x000fe60000410000 */
[----:B------:R-:W-:Y:S01]  /*5f40*/  FMUL.FTZ R6, R0, UR11 ;  /* 0x0000000b00067c20 */ /* 0x000fe20008410000 */
[----:B------:R-:W-:Y:S01]  /*5f50*/  FMUL.FTZ R9, R7, R5 ;  /* 0x0000000507097220 */ /* 0x000fe20000410000 */
[----:B------:R-:W-:Y:S02]  /*5f60*/  FMUL.FTZ R15, R143, R15 ;  /* 0x0000000f8f0f7220 */ /* 0x000fe40000410000 */
[----:B------:R-:W-:Y:S01]  /*5f70*/  FMUL.FTZ R6, R6, R11 ;  /* 0x0000000b06067220 */ /* 0x000fe20000410000 */
[----:B------:R-:W-:Y:S02]  /*5f80*/  FFMA.FTZ R4, -R64, R64, 1 ;  /* 0x3f80000040047423 */ /* 0x000fe40000010140 */
[----:B------:R-:W4:Y:S02]  /*5f90*/  LDL.LU R64, [R1+0x10] ;  /* 0x0000100001407983 */ /* 0x000f240000300800 */
[----:B------:R-:W-:Y:S01]  /*5fa0*/  F2FP.BF16.F32.PACK_AB R9, R6, R9 ;  /* 0x000000090609723e */ /* 0x000fe200000010ff */
[----:B------:R-:W-:Y:S01]  /*5fb0*/  FFMA.FTZ R0, -R53, R53, 1 ;  /* 0x3f80000035007423 */ /* 0x000fe20000010135 */
[----:B------:R-:W-:Y:S01]  /*5fc0*/  FMUL.FTZ R4, R4, UR11 ;  /* 0x0000000b04047c20 */ /* 0x000fe20008410000 */
[----:B------:R-:W4:Y:S01]  /*5fd0*/  LDL.LU R53, [R1+0x4] ;  /* 0x0000040001357983 */ /* 0x000f220000300800 */
[----:B------:R-:W-:Y:S02]  /*5fe0*/  FMUL.FTZ R26, R52, R26 ;  /* 0x0000001a341a7220 */ /* 0x000fe40000410000 */
[----:B------:R-:W-:Y:S01]  /*5ff0*/  FMUL.FTZ R14, R4, R14 ;  /* 0x0000000e040e7220 */ /* 0x000fe20000410000 */
[----:B------:R-:W4:Y:S01]  /*6000*/  LDL.LU R52, [R1] ;  /* 0x0000000001347983 */ /* 0x000f220000300800 */
[----:B------:R-:W-:Y:S03]  /*6010*/  FMUL.FTZ R0, R0, UR11 ;  /* 0x0000000b00007c20 */ /* 0x000fe60008410000 */
[----:B------:R-:W-:Y:S01]  /*6020*/  STS [R138+0x16400], R9 ;  /* 0x016400098a007388 */ /* 0x000fe20000000800 */
[----:B------:R-:W-:Y:S01]  /*6030*/  FMUL.FTZ R8, R0, R15 ;  /* 0x0000000f00087220 */ /* 0x000fe20000410000 */
[----:B------:R-:W-:Y:S02]  /*6040*/  FMUL.FTZ R27, R142, R27 ;  /* 0x0000001b8e1b7220 */ /* 0x000fe40000410000 */
[----:B------:R-:W-:Y:S01]  /*6050*/  STS [R137+0x16000], R19 ;  /* 0x0160001389007388 */ /* 0x000fe20000000800 */
[----:B------:R-:W-:Y:S01]  /*6060*/  FFMA.FTZ R4, -R141, R141, 1 ;  /* 0x3f8000008d047423 */ /* 0x000fe2000001018d */
[----:B------:R-:W-:Y:S03]  /*6070*/  F2FP.BF16.F32.PACK_AB R8, R8, R14 ;  /* 0x0000000e0808723e */ /* 0x000fe600000010ff */
[----:B------:R-:W-:Y:S01]  /*6080*/  FMUL.FTZ R5, R4, UR11 ;  /* 0x0000000b04057c20 */ /* 0x000fe20008410000 */
[----:B--2---:R-:W-:Y:S01]  /*6090*/  FFMA.FTZ R0, -R140, R140, 1 ;  /* 0x3f8000008c007423 */ /* 0x004fe2000001018c */
[----:B------:R-:W-:Y:S02]  /*60a0*/  STS [R137+0x16400], R8 ;  /* 0x0164000889007388 */ /* 0x000fe40000000800 */
[----:B------:R-:W-:Y:S01]  /*60b0*/  FMUL.FTZ R26, R5, R26 ;  /* 0x0000001a051a7220 */ /* 0x000fe20000410000 */
[----:B------:R-:W-:Y:S01]  /*60c0*/  FMUL.FTZ R7, R0, UR11 ;  /* 0x0000000b00077c20 */ /* 0x000fe20008410000 */
[----:B------:R-:W-:Y:S01]  /*60d0*/  FMUL.FTZ R30, R139, R30 ;  /* 0x0000001e8b1e7220 */ /* 0x000fe20000410000 */
[----:B------:R-:W-:Y:S02]  /*60e0*/  FMUL.FTZ R31, R136, R31 ;  /* 0x0000001f881f7220 */ /* 0x000fe40000410000 */
[----:B------:R-:W-:Y:S01]  /*60f0*/  FMUL.FTZ R7, R7, R27 ;  /* 0x0000001b07077220 */ /* 0x000fe20000410000 */
[----:B------:R-:W2:Y:S04]  /*6100*/  LDL R136, [R1+0x68] ;  /* 0x0000680001887983 */ /* 0x000ea80000100800 */
[----:B------:R-:W-:Y:S01]  /*6110*/  F2FP.BF16.F32.PACK_AB R7, R7, R26 ;  /* 0x0000001a0707723e */ /* 0x000fe200000010ff */
[----:B------:R-:W-:Y:S02]  /*6120*/  FFMA.FTZ R4, -R135, R135, 1 ;  /* 0x3f80000087047423 */ /* 0x000fe40000010187 */
[----:B------:R-:W2:Y:S02]  /*6130*/  LDL R135, [R1+0x64] ;  /* 0x0000640001877983 */ /* 0x000ea40000100800 */
[----:B------:R-:W-:Y:S04]  /*6140*/  FMUL.FTZ R4, R4, UR11 ;  /* 0x0000000b04047c20 */ /* 0x000fe80008410000 */
[----:B------:R-:W-:Y:S01]  /*6150*/  FMUL.FTZ R30, R4, R30 ;  /* 0x0000001e041e7220 */ /* 0x000fe20000410000 */
[----:B------:R-:W-:Y:S04]  /*6160*/  FFMA.FTZ R4, -R250, R250, 1 ;  /* 0x3f800000fa047423 */ /* 0x000fe800000101fa */
[----:B------:R-:W-:Y:S01]  /*6170*/  FMUL.FTZ R4, R4, UR11 ;  /* 0x0000000b04047c20 */ /* 0x000fe20008410000 */
[----:B---3--:R-:W-:Y:S02]  /*6180*/  FFMA.FTZ R0, -R65, R65, 1 ;  /* 0x3f80000041007423 */ /* 0x008fe40000010141 */
[----:B------:R-:W3:Y:S02]  /*6190*/  LDL R65, [R1+0x50] ;  /* 0x0000500001417983 */ /* 0x000ee40000100800 */
[----:B------:R-:W-:Y:S04]  /*61a0*/  FMUL.FTZ R0, R0, UR11 ;  /* 0x0000000b00007c20 */ /* 0x000fe80008410000 */
[----:B------:R-:W-:Y:S01]  /*61b0*/  FMUL.FTZ R31, R0, R31 ;  /* 0x0000001f001f7220 */ /* 0x000fe20000410000 */
[----:B------:R-:W-:Y:S04]  /*61c0*/  FADD.FTZ R0, -R2, R47 ;  /* 0x0000002f02007221 */ /* 0x000fe80000010100 */
[----:B------:R-:W-:Y:S01]  /*61d0*/  FMUL.FTZ R0, R242, R0 ;  /* 0x00000000f2007220 */ /* 0x000fe20000410000 */
[----:B----4-:R-:W-:Y:S02]  /*61e0*/  FFMA.FTZ R11, -R64, R64, 1 ;  /* 0x3f800000400b7423 */ /* 0x010fe40000010140 */
[----:B------:R-:W4:Y:S01]  /*61f0*/  LDL R64, [R1+0x54] ;  /* 0x0000540001407983 */ /* 0x000f220000100800 */
[----:B------:R-:W-:Y:S01]  /*6200*/  FFMA.FTZ R6, -R53, R53, 1 ;  /* 0x3f80000035067423 */ /* 0x000fe20000010135 */
[----:B------:R-:W-:Y:S02]  /*6210*/  FMUL.FTZ R11, R11, UR11 ;  /* 0x0000000b0b0b7c20 */ /* 0x000fe40008410000 */
[----:B------:R-:W4:Y:S01]  /*6220*/  LDL R53, [R1+0x60] ;  /* 0x0000600001357983 */ /* 0x000f220000100800 */
[----:B------:R-:W-:Y:S01]  /*6230*/  FFMA.FTZ R5, -R52, R52, 1 ;  /* 0x3f80000034057423 */ /* 0x000fe20000010134 */
[----:B------:R-:W-:Y:S02]  /*6240*/  FMUL.FTZ R42, R11, R42 ;  /* 0x0000002a0b2a7220 */ /* 0x000fe40000410000 */
[----:B------:R-:W4:Y:S01]  /*6250*/  LDL R52, [R1+0x5c] ;  /* 0x00005c0001347983 */ /* 0x000f220000100800 */
[----:B------:R-:W-:Y:S01]  /*6260*/  FMUL.FTZ R11, R4, R0 ;  /* 0x00000000040b7220 */ /* 0x000fe20000410000 */
[----:B------:R-:W-:Y:S01]  /*6270*/  FFMA.FTZ R4, -R236, R236, 1 ;  /* 0x3f800000ec047423 */ /* 0x000fe200000101ec */
        /* <DEDUP_REMOVED lines=8> */
[----:B------:R-:W-:Y:S01]  /*6300*/  F2FP.BF16.F32.PACK_AB R4, R31, R30 ;  /* 0x0000001e1f04723e */ /* 0x000fe200000010ff */
[----:B------:R-:W-:Y:S01]  /*6310*/  FMUL.FTZ R6, R6, UR11 ;  /* 0x0000000b06067c20 */ /* 0x000fe20008410000 */
[----:B------:R-:W-:Y:S01]  /*6320*/  FMUL.FTZ R2, R2, UR11 ;  /* 0x0000000b02027c20 */ /* 0x000fe20008410000 */
[----:B------:R-:W-:Y:S02]  /*6330*/  FMUL.FTZ R5, R5, UR11 ;  /* 0x0000000b05057c20 */ /* 0x000fe40008410000 */
[----:B------:R-:W-:Y:S01]  /*6340*/  FMUL.FTZ R58, R6, R58 ;  /* 0x0000003a063a7220 */ /* 0x000fe20000410000 */
[----:B------:R-:W-:Y:S01]  /*6350*/  FMUL.FTZ R6, R2, R0 ;  /* 0x0000000002067220 */ /* 0x000fe20000410000 */
[----:B------:R-:W-:Y:S01]  /*6360*/  F2FP.BF16.F32.PACK_AB R2, R43, R42 ;  /* 0x0000002a2b02723e */ /* 0x000fe200000010ff */
[----:B------:R-:W-:Y:S01]  /*6370*/  FMUL.FTZ R46, R5, R46 ;  /* 0x0000002e052e7220 */ /* 0x000fe20000410000 */
[----:B------:R-:W-:Y:S01]  /*6380*/  FFMA.FTZ R5, -R237, R237, 1 ;  /* 0x3f800000ed057423 */ /* 0x000fe200000101ed */
[----:B--2---:R-:W-:Y:S01]  /*6390*/  STS [R136+0x14000], R134 ;  /* 0x0140008688007388 */ /* 0x004fe20000000800 */
[----:B------:R-:W-:Y:S02]  /*63a0*/  F2FP.BF16.F32.PACK_AB R6, R6, R62 ;  /* 0x0000003e0606723e */ /* 0x000fe400000010ff */
[----:B------:R-:W-:Y:S01]  /*63b0*/  FMUL.FTZ R5, R5, UR11 ;  /* 0x0000000b05057c20 */ /* 0x000fe20008410000 */
[----:B------:R-:W-:Y:S01]  /*63c0*/  F2FP.BF16.F32.PACK_AB R0, R11, R46 ;  /* 0x0000002e0b00723e */ /* 0x000fe200000010ff */
[----:B------:R-:W-:Y:S02]  /*63d0*/  STS [R136+0x14400], R33 ;  /* 0x0144002188007388 */ /* 0x000fe40000000800 */
[----:B------:R-:W-:Y:S02]  /*63e0*/  FMUL.FTZ R5, R5, R59 ;  /* 0x0000003b05057220 */ /* 0x000fe40000410000 */
[----:B------:R-:W-:Y:S03]  /*63f0*/  STS [R135+0x14000], R133 ;  /* 0x0140008587007388 */ /* 0x000fe60000000800 */
[----:B------:R-:W-:Y:S01]  /*6400*/  F2FP.BF16.F32.PACK_AB R5, R5, R58 ;  /* 0x0000003a0505723e */ /* 0x000fe200000010ff */
[----:B------:R-:W-:Y:S04]  /*6410*/  STS [R135+0x14400], R23 ;  /* 0x0144001787007388 */ /* 0x000fe80000000800 */
[----:B------:R-:W-:Y:S04]  /*6420*/  STS [R136+0x16000], R18 ;  /* 0x0160001288007388 */ /* 0x000fe80000000800 */
[----:B------:R-:W-:Y:S04]  /*6430*/  STS [R136+0x16400], R7 ;  /* 0x0164000788007388 */ /* 0x000fe80000000800 */
[----:B------:R-:W-:Y:S04]  /*6440*/  STS [R135+0x16000], R17 ;  /* 0x0160001187007388 */ /* 0x000fe80000000800 */
[----:B------:R-:W-:Y:S04]  /*6450*/  STS [R135+0x16400], R4 ;  /* 0x0164000487007388 */ /* 0x000fe80000000800 */
[----:B---3--:R-:W-:Y:S04]  /*6460*/  STS [R65+0x14000], R49 ;  /* 0x0140003141007388 */ /* 0x008fe80000000800 */
[----:B------:R-:W-:Y:S04]  /*6470*/  STS [R65+0x14400], R22 ;  /* 0x0144001641007388 */ /* 0x000fe80000000800 */
[----:B----4-:R-:W-:Y:S04]  /*6480*/  STS [R64+0x14000], R48 ;  /* 0x0140003040007388 */ /* 0x010fe80000000800 */
[----:B------:R-:W-:Y:S04]  /*6490*/  STS [R64+0x14400], R21 ;  /* 0x0144001540007388 */ /* 0x000fe80000000800 */
[----:B------:R-:W-:Y:S04]  /*64a0*/  STS [R65+0x16000], R13 ;  /* 0x0160000d41007388 */ /* 0x000fe80000000800 */
[----:B------:R1:W-:Y:S04]  /*64b0*/  STS [R65+0x16400], R2 ;  /* 0x0164000241007388 */ /* 0x0003e80000000800 */
[----:B------:R-:W-:Y:S04]  /*64c0*/  STS [R64+0x16000], R12 ;  /* 0x0160000c40007388 */ /* 0x000fe80000000800 */
[----:B------:R2:W-:Y:S04]  /*64d0*/  STS [R64+0x16400], R0 ;  /* 0x0164000040007388 */ /* 0x0005e80000000800 */
[----:B------:R-:W-:Y:S04]  /*64e0*/  STS [R53+0x14000], R37 ;  /* 0x0140002535007388 */ /* 0x000fe80000000800 */
[----:B------:R-:W-:Y:S04]  /*64f0*/  STS [R53+0x14400], R20 ;  /* 0x0144001435007388 */ /* 0x000fe80000000800 */
[----:B------:R3:W-:Y:S04]  /*6500*/  STS [R52+0x14000], R36 ;  /* 0x0140002434007388 */ /* 0x0007e80000000800 */
[----:B------:R-:W-:Y:S01]  /*6510*/  STS [R52+0x14400], R32 ;  /* 0x0144002034007388 */ /* 0x000fe20000000800 */
[----:B-1----:R-:W-:Y:S03]  /*6520*/  LEA R2, R191, UR4, 0x1 ;  /* 0x00000004bf027c11 */ /* 0x002fe6000f8e08ff */
[----:B------:R-:W-:Y:S04]  /*6530*/  STS [R53+0x16000], R16 ;  /* 0x0160001035007388 */ /* 0x000fe80000000800 */
[----:B------:R-:W-:Y:S01]  /*6540*/  STS [R53+0x16400], R5 ;  /* 0x0164000535007388 */ /* 0x000fe20000000800 */
[----:B--2---:R-:W-:Y:S03]  /*6550*/  IADD3 R0, R2, R185, RZ ;  /* 0x000000b902007210 */ /* 0x004fe60007ffe0ff */
[----:B------:R-:W-:Y:S04]  /*6560*/  STS [R52+0x16000], R10 ;  /* 0x0160000a34007388 */ /* 0x000fe80000000800 */
[----:B------:R-:W-:Y:S01]  /*6570*/  STS [R52+0x16400], R6 ;  /* 0x0164000634007388 */ /* 0x000fe20000000800 */
[----:B---3--:R-:W1:Y:S08]  /*6580*/  LDC R36, c[0x0][0x2dc] ;  /* 0x0000b700ff247b82 */ /* 0x008e700000000800 */
[----:B------:R-:W-:Y:S01]  /*6590*/  BAR.SYNC.DEFER_BLOCKING 0x0 ;  /* 0x0000000000007b1d */ /* 0x000fe20000010000 */
[----:B-1----:R-:W-:Y:S05]  /*65a0*/  IMAD R145, R36, UR9, RZ ;  /* 0x0000000924917c24 */ /* 0x002fea000f8e02ff */
        /* <DEDUP_REMOVED lines=103> */
[----:B------:R-:W2:Y:S01]  /*6c20*/  LDL.LU.64 R38, [R1+0x88] ;  /* 0x0000880001267983 */ /* 0x000ea20000300a00 */
[----:B------:R-:W1:Y:S03]  /*6c30*/  LDC.64 R8, c[0x0][0x420] ;  /* 0x00010800ff087b82 */ /* 0x000e660000000a00 */
[----:B------:R-:W3:Y:S01]  /*6c40*/  LDL R36, [R1+0xa0] ;  /* 0x0000a00001247983 */ /* 0x000ee20000100800 */
[C---:B-1----:R-:W-:Y:S02]  /*6c50*/  IMAD.U32 R0, R8.reuse, -0x80, RZ ;  /* 0xffffff8008007824 */ /* 0x042fe400078e00ff */
[C---:B------:R-:W-:Y:S01]  /*6c60*/  IMAD.SHL.U32 R10, R8.reuse, 0x40, RZ ;  /* 0x00000040080a7824 */ /* 0x040fe200078e00ff */
[----:B------:R-:W-:Y:S02]  /*6c70*/  SHF.L.U64.HI R8, R8, 0x6, R9 ;  /* 0x0000000608087819 */ /* 0x000fe40000010209 */
[C---:B--2---:R-:W-:Y:S04]  /*6c80*/  LEA R4, P1, R0.reuse, R38, 0x1 ;  /* 0x0000002600047211 */ /* 0x044fe800078208ff */
[----:B------:R-:W-:Y:S01]  /*6c90*/  LEA.HI.X.SX32 R0, R0, R39, 0x1, P1 ;  /* 0x0000002700007211 */ /* 0x000fe200008f0eff */
[----:B------:R-:W-:Y:S04]  /*6ca0*/  IMAD.MOV.U32 R12, RZ, RZ, R4 ;  /* 0x000000ffff0c7224 */ /* 0x000fe800078e0004 */
[----:B------:R-:W-:Y:S01]  /*6cb0*/  IMAD.MOV.U32 R13, RZ, RZ, R0 ;  /* 0x000000ffff0d7224 */ /* 0x000fe200078e0000 */
[-C--:B------:R-:W-:Y:S02]  /*6cc0*/  IADD3 R6, P1, R12, R10.reuse, RZ ;  /* 0x0000000a0c067210 */ /* 0x080fe40007f3e0ff */
[----:B---3--:R-:W-:Y:S02]  /*6cd0*/  LEA R0, R36, UR4, 0x1 ;  /* 0x0000000424007c11 */ /* 0x008fe4000f8e08ff */
[----:B------:R1:W-:Y:S01]  /*6ce0*/  STL.64 [R1+0x88], R12 ;  /* 0x0000880c01007387 */ /* 0x0003e20000100a00 */
        /* <DEDUP_REMOVED lines=13> */
.L_x_2031:
[----:B------:R-:W-:Y:S01]  /*6dc0*/  LDSM.16.M88.4 R32, [R148+0x14000] ;  /* 0x014000009420783b */ /* 0x000fe20000000200 */
[----:B-1----:R-:W-:Y:S01]  /*6dd0*/  VIADD R0, R2, 0xc000 ;  /* 0x0000c00002007836 */ /* 0x002fe20000000000 */
        /* <DEDUP_REMOVED lines=12> */
[----:B------:R3:W5:Y:S04]  /*6ea0*/  LDL R146, [R1+0x90] ;  /* 0x0000900001927983 */ /* 0x0007680000100800 */
[----:B------:R-:W3:Y:S04]  /*6eb0*/  LDSM.16.M88.4 R48, [R150+0x16000] ;  /* 0x016000009630783b */ /* 0x000ee80000000200 */
[----:B------:R3:W5:Y:S01]  /*6ec0*/  LDL R147, [R1+0x94] ;  /* 0x0000940001937983 */ /* 0x0007620000100800 */
[-C--:B-1----:R-:W-:Y:S03]  /*6ed0*/  HMMA.16816.F32.BF16 R4, R32, R16.reuse, RZ ;  /* 0x000000102004723c */ /* 0x082fe600000418ff */
[----:B------:R-:W1:Y:S04]  /*6ee0*/  LDSM.16.MT88.4 R52, [R0+0x800] ;  /* 0x000800000034783b */ /* 0x000e680000004200 */
[----:B------:R1:W5:Y:S01]  /*6ef0*/  LDL R151, [R1+0x98] ;  /* 0x0000980001977983 */ /* 0x0003620000100800 */
[C---:B--2---:R-:W-:Y:S03]  /*6f00*/  HMMA.16816.F32.BF16 R8, R28.reuse, R16, RZ ;  /* 0x000000101c08723c */ /* 0x044fe600000418ff */
[----:B------:R-:W-:Y:S03]  /*6f10*/  LDSM.16.M88.4 R56, [R149+0x14000] ;  /* 0x014000009538783b */ /* 0x000fe60000000200 */
[-C--:B------:R-:W-:Y:S01]  /*6f20*/  HMMA.16816.F32.BF16 R12, R28, R18.reuse, RZ ;  /* 0x000000121c0c723c */ /* 0x080fe200000418ff */
[----:B------:R2:W2:Y:S04]  /*6f30*/  LDL R152, [R1+0x9c] ;  /* 0x00009c0001987983 */ /* 0x0004a80000100800 */
        /* <DEDUP_REMOVED lines=45> */
[----:B------:R-:W-:Y:S05]  /*7210*/  LDSM.16.M88.4 R36, [R149+0x18000] ;  /* 0x018000009524783b */ /* 0x000fea0000000200 */
        /* <DEDUP_REMOVED lines=8> */
[----:B------:R-:W4:Y:S05]  /*72a0*/  LDSM.16.MT88.4 R52, [R0+0x3000] ;  /* 0x003000000034783b */ /* 0x000f2a0000004200 */
[----:B------:R-:W-:Y:S01]  /*72b0*/  HMMA.16816.F32.BF16 R32, R40, R62, R32 ;  /* 0x0000003e2820723c */ /* 0x000fe20000041820 */
[----:B------:R-:W-:Y:S04]  /*72c0*/  LDSM.16.M88.4 R40, [R144+0x18000] ;  /* 0x018000009028783b */ /* 0x000fe80000000200 */
[----:B------:R-:W-:Y:S01]  /*72d0*/  LDSM.16.M88.4 R60, [R144+0x1a000] ;  /* 0x01a00000903c783b */ /* 0x000fe20000000200 */
[-C--:B---3--:R-:W-:Y:S06]  /*72e0*/  HMMA.16816.F32.BF16 R4, R44, R56.reuse, R4 ;  /* 0x000000382c04723c */ /* 0x088fec0000041804 */
[C---:B------:R-:W-:Y:S06]  /*72f0*/  HMMA.16816.F32.BF16 R8, R64.reuse, R56, R8 ;  /* 0x000000384008723c */ /* 0x040fec0000041808 */
[-C--:B------:R-:W-:Y:S06]  /*7300*/  HMMA.16816.F32.BF16 R12, R64, R58.reuse, R12 ;  /* 0x0000003a400c723c */ /* 0x080fec000004180c */
[C---:B------:R-:W-:Y:S01]  /*7310*/  HMMA.16816.F32.BF16 R16, R44.reuse, R58, R16 ;  /* 0x0000003a2c10723c */ /* 0x040fe20000041810 */
[----:B------:R3:W5:Y:S05]  /*7320*/  LDSM.16.MT88.4 R56, [R2+0xf800] ;  /* 0x00f800000238783b */ /* 0x00076a0000004200 */
[-C--:B------:R-:W-:Y:S06]  /*7330*/  HMMA.16816.F32.BF16 R20, R44, R132.reuse, R20 ;  /* 0x000000842c14723c */ /* 0x080fec0000041814 */
[C---:B------:R-:W-:Y:S06]  /*7340*/  HMMA.16816.F32.BF16 R24, R64.reuse, R132, R24 ;  /* 0x000000844018723c */ /* 0x040fec0000041818 */
[-C--:B------:R-:W-:Y:S01]  /*7350*/  HMMA.16816.F32.BF16 R28, R64, R134.reuse, R28 ;  /* 0x00000086401c723c */ /* 0x080fe2000004181c */
[----:B------:R4:W2:Y:S05]  /*7360*/  LDSM.16.MT88.4 R64, [R0+0x3800] ;  /* 0x003800000040783b */ /* 0x0008aa0000004200 */
[----:B------:R-:W-:Y:S05]  /*7370*/  HMMA.16816.F32.BF16 R32, R44, R134, R32 ;  /* 0x000000862c20723c */ /* 0x000fea0000041820 */
[C---:B---3--:R-:W-:Y:S01]  /*7380*/  IMAD.SHL.U32 R2, R145.reuse, 0x20, RZ ;  /* 0x0000002091027824 */ /* 0x048fe200078e00ff */
[-C--:B-1----:R-:W-:Y:S05]  /*7390*/  HMMA.16816.F32.BF16 R4, R36, R48.reuse, R4 ;  /* 0x000000302404723c */ /* 0x082fea0000041804 */
[C---:B------:R-:W-:Y:S01]  /*73a0*/  IMAD.SHL.U32 R44, R145.reuse, 0x8, RZ ;  /* 0x00000008912c7824 */ /* 0x040fe200078e00ff */
[C---:B------:R-:W-:Y:S05]  /*73b0*/  HMMA.16816.F32.BF16 R8, R136.reuse, R48, R8 ;  /* 0x000000308808723c */ /* 0x040fea0000041808 */
[C---:B------:R-:W-:Y:S01]  /*73c0*/  IMAD.SHL.U32 R45, R145.reuse, 0x10, RZ ;  /* 0x00000010912d7824 */ /* 0x040fe200078e00ff */
[-C--:B------:R-:W-:Y:S05]  /*73d0*/  HMMA.16816.F32.BF16 R12, R136, R50.reuse, R12 ;  /* 0x00000032880c723c */ /* 0x080fea000004180c */
[----:B----4-:R-:W-:Y:S01]  /*73e0*/  IMAD R0, R145, 0x18, RZ ;  /* 0x0000001891007824 */ /* 0x010fe200078e02ff */
[C---:B------:R-:W-:Y:S06]  /*73f0*/  HMMA.16816.F32.BF16 R16, R36.reuse, R50, R16 ;  /* 0x000000322410723c */ /* 0x040fec0000041810 */
[-C--:B------:R-:W-:Y:S06]  /*7400*/  HMMA.16816.F32.BF16 R20, R36, R52.reuse, R20 ;  /* 0x000000342414723c */ /* 0x080fec0000041814 */
[C---:B------:R-:W-:Y:S06]  /*7410*/  HMMA.16816.F32.BF16 R24, R136.reuse, R52, R24 ;  /* 0x000000348818723c */ /* 0x040fec0000041818 */
[-C--:B------:R-:W-:Y:S06]  /*7420*/  HMMA.16816.F32.BF16 R28, R136, R54.reuse, R28 ;  /* 0x00000036881c723c */ /* 0x080fec000004181c */
[----:B------:R-:W-:Y:S06]  /*7430*/  HMMA.16816.F32.BF16 R32, R36, R54, R32 ;  /* 0x000000362420723c */ /* 0x000fec0000041820 */
[-C--:B-----5:R-:W-:Y:S05]  /*7440*/  HMMA.16816.F32.BF16 R4, R40, R56.reuse, R4 ;  /* 0x000000382804723c */ /* 0x0a0fea0000041804 */
[----:B------:R-:W-:Y:S01]  /*7450*/  @P0 IADD3 R36, P1, R154, UR12, RZ ;  /* 0x0000000c9a240c10 */ /* 0x000fe2000ff3e0ff */
[C---:B------:R-:W-:Y:S01]  /*7460*/  HMMA.16816.F32.BF16 R8, R60.reuse, R56, R8 ;  /* 0x000000383c08723c */ /* 0x040fe20000041808 */
[----:B------:R-:W-:Y:S04]  /*7470*/  @UP2 UIADD3 UR12, UP1, UR12, -0x200, URZ ;  /* 0xfffffe000c0c2890 */ /* 0x000fe8000ff3e03f */
[----:B------:R-:W-:Y:S01]  /*7480*/  @P0 IADD3.X R37, R153, UR13, RZ, P1, !PT ;  /* 0x0000000d99250c10 */ /* 0x000fe20008ffe4ff */
[-C--:B------:R-:W-:Y:S01]  /*7490*/  HMMA.16816.F32.BF16 R12, R60, R58.reuse, R12 ;  /* 0x0000003a3c0c723c */ /* 0x080fe2000004180c */
[----:B------:R-:W-:Y:S03]  /*74a0*/  @UP2 UIADD3.X UR13, UR13, -0x1, URZ, UP1, !UPT ;  /* 0xffffffff0d0d2890 */ /* 0x000fe60008ffe43f */
[----:B------:R-:W3:Y:S02]  /*74b0*/  @P0 LDG.E R146, desc[UR34][R36.64+0x120] ;  /* 0x0001202224920981 */ /* 0x000ee4000c1e1900 */
[C---:B------:R-:W-:Y:S02]  /*74c0*/  HMMA.16816.F32.BF16 R16, R40.reuse, R58, R16 ;  /* 0x0000003a2810723c */ /* 0x040fe40000041810 */
[----:B------:R-:W4:Y:S04]  /*74d0*/  @P0 LDG.E R147, desc[UR34][R36.64+0x100] ;  /* 0x0001002224930981 */ /* 0x000f28000c1e1900 */
[-C--:B--2---:R-:W-:Y:S01]  /*74e0*/  HMMA.16816.F32.BF16 R20, R40, R64.reuse, R20 ;  /* 0x000000402814723c */ /* 0x084fe20000041814 */
[----:B------:R-:W2:Y:S04]  /*74f0*/  @P0 LDG.E R151, desc[UR34][R36.64+0x20] ;  /* 0x0000202224970981 */ /* 0x000ea8000c1e1900 */
[----:B------:R-:W5:Y:S01]  /*7500*/  @P0 LDG.E R152, desc[UR34][R36.64] ;  /* 0x0000002224980981 */ /* 0x000f62000c1e1900 */
[C---:B------:R-:W-:Y:S03]  /*7510*/  HMMA.16816.F32.BF16 R24, R60.reuse, R64, R24 ;  /* 0x000000403c18723c */ /* 0x040fe60000041818 */
[----:B------:R-:W-:Y:S03]  /*7520*/  REDG.E.ADD.F32.FTZ.RN.STRONG.GPU desc[UR34][R196.64], R4 ;  /* 0x00000004c40079a6 */ /* 0x000fe6000c10f3a2 */
[-C--:B------:R-:W-:Y:S06]  /*7530*/  HMMA.16816.F32.BF16 R28, R60, R66.reuse, R28 ;  /* 0x000000423c1c723c */ /* 0x080fec000004181c */
[----:B------:R-:W-:Y:S07]  /*7540*/  HMMA.16816.F32.BF16 R32, R40, R66, R32 ;  /* 0x000000422820723c */ /* 0x000fee0000041820 */
[CC--:B------:R-:W-:Y:S04]  /*7550*/  LEA R42, P1, R45.reuse, R196.reuse, 0x2 ;  /* 0x000000c42d2a7211 */ /* 0x0c0fe800078210ff */
[-C--:B------:R-:W-:Y:S02]  /*7560*/  LEA.HI.X.SX32 R43, R45, R197.reuse, 0x2, P1 ;  /* 0x000000c52d2b7211 */ /* 0x080fe400008f16ff */
[CC--:B------:R-:W-:Y:S04]  /*7570*/  LEA R40, P1, R2.reuse, R196.reuse, 0x2 ;  /* 0x000000c402287211 */ /* 0x0c0fe800078210ff */
[-C--:B------:R-:W-:Y:S01]  /*7580*/  LEA.HI.X.SX32 R41, R2, R197.reuse, 0x2, P1 ;  /* 0x000000c502297211 */ /* 0x080fe200008f16ff */
[C---:B------:R-:W-:Y:S01]  /*7590*/  IMAD R2, R145.reuse, 0x38, RZ ;  /* 0x0000003891027824 */ /* 0x040fe200078e02ff */
[----:B---3--:R-:W-:Y:S04]  /*75a0*/  @P0 STL [R1+0x90], R146 ;  /* 0x0000909201000387 */ /* 0x008fe80000100800 */
[----:B----4-:R-:W-:Y:S04]  /*75b0*/  @P0 STL [R1+0x94], R147 ;  /* 0x0000949301000387 */ /* 0x010fe80000100800 */
[----:B--2---:R-:W-:Y:S04]  /*75c0*/  @P0 STL [R1+0x98], R151 ;  /* 0x0000989701000387 */ /* 0x004fe80000100800 */
[----:B-----5:R-:W-:Y:S01]  /*75d0*/  @P0 STL [R1+0x9c], R152 ;  /* 0x00009c9801000387 */ /* 0x020fe20000100800 */
[CC--:B------:R-:W-:Y:S04]  /*75e0*/  LEA R36, P0, R44.reuse, R196.reuse, 0x2 ;  /* 0x000000c42c247211 */ /* 0x0c0fe800078010ff */
[-C--:B------:R-:W-:Y:S02]  /*75f0*/  LEA.HI.X.SX32 R37, R44, R197.reuse, 0x2, P0 ;  /* 0x000000c52c257211 */ /* 0x080fe400000f16ff */
[CC--:B------:R-:W-:Y:S03]  /*7600*/  LEA R38, P0, R0.reuse, R196.reuse, 0x2 ;  /* 0x000000c400267211 */ /* 0x0c0fe600078010ff */
[----:B------:R1:W-:Y:S01]  /*7610*/  REDG.E.ADD.F32.FTZ.RN.STRONG.GPU desc[UR34][R36.64], R5 ;  /* 0x00000005240079a6 */ /* 0x0003e2000c10f3a2 */
[-C--:B------:R-:W-:Y:S01]  /*7620*/  LEA.HI.X.SX32 R39, R0, R197.reuse, 0x2, P0 ;  /* 0x000000c500277211 */ /* 0x080fe200000f16ff */
[C---:B------:R-:W-:Y:S02]  /*7630*/  IMAD.SHL.U32 R0, R145.reuse, 0x40, RZ ;  /* 0x0000004091007824 */ /* 0x040fe400078e00ff */
[----:B------:R2:W-:Y:S04]  /*7640*/  REDG.E.ADD.F32.FTZ.RN.STRONG.GPU desc[UR34][R42.64], R6 ;  /* 0x000000062a0079a6 */ /* 0x0005e8000c10f3a2 */
[----:B------:R3:W-:Y:S04]  /*7650*/  REDG.E.ADD.F32.FTZ.RN.STRONG.GPU desc[UR34][R38.64], R7 ;  /* 0x00000007260079a6 */ /* 0x0007e8000c10f3a2 */
[----:B------:R-:W-:Y:S01]  /*7660*/  REDG.E.ADD.F32.FTZ.RN.STRONG.GPU desc[UR34][R40.64], R8 ;  /* 0x00000008280079a6 */ /* 0x000fe2000c10f3a2 */
[C---:B-1----:R-:W-:Y:S02]  /*7670*/  IMAD R5, R145.reuse, 0x28, RZ ;  /* 0x0000002891057824 */ /* 0x042fe400078e02ff */
[----:B--2---:R-:W-:Y:S03]  /*7680*/  IMAD R42, R145, 0x30, RZ ;  /* 0x00000030912a7824 */ /* 0x004fe600078e02ff */
[CC--:B------:R-:W-:Y:S04]  /*7690*/  LEA R4, P0, R5.reuse, R196.reuse, 0x2 ;  /* 0x000000c405047211 */ /* 0x0c0fe800078010ff */
[-C--:B------:R-:W-:Y:S02]  /*76a0*/  LEA.HI.X.SX32 R5, R5, R197.reuse, 0x2, P0 ;  /* 0x000000c505057211 */ /* 0x080fe400000f16ff */
[-C--:B---3--:R-:W-:Y:S02]  /*76b0*/  LEA R38, P1, R42, R196.reuse, 0x2 ;  /* 0x000000c42a267211 */ /* 0x088fe400078210ff */
[-C--:B------:R-:W-:Y:S01]  /*76c0*/  LEA R6, P0, R2, R196.reuse, 0x2 ;  /* 0x000000c402067211 */ /* 0x080fe200078010ff */
[----:B------:R1:W-:Y:S01]  /*76d0*/  REDG.E.ADD.F32.FTZ.RN.STRONG.GPU desc[UR34][R4.64], R9 ;  /* 0x00000009040079a6 */ /* 0x0003e2000c10f3a2 */
[-C--:B------:R-:W-:Y:S02]  /*76e0*/  LEA.HI.X.SX32 R39, R42, R197.reuse, 0x2, P1 ;  /* 0x000000c52a277211 */ /* 0x080fe400008f16ff */
[-C--:B------:R-:W-:Y:S01]  /*76f0*/  LEA.HI.X.SX32 R7, R2, R197.reuse, 0x2, P0 ;  /* 0x000000c502077211 */ /* 0x080fe200000f16ff */
[C---:B------:R-:W-:Y:S01]  /*7700*/  IMAD R2, R145.reuse, 0x50, RZ ;  /* 0x0000005091027824 */ /* 0x040fe200078e02ff */
[----:B------:R-:W-:Y:S04]  /*7710*/  LDSM.16.MT88.4 R40, [R3+0x19000] ;  /* 0x019000000328783b */ /* 0x000fe80000004200 */
[----:B------:R2:W-:Y:S04]  /*7720*/  REDG.E.ADD.F32.FTZ.RN.STRONG.GPU desc[UR34][R38.64], R10 ;  /* 0x0000000a260079a6 */ /* 0x0005e8000c10f3a2 */
[----:B------:R3:W-:Y:S01]  /*7730*/  REDG.E.ADD.F32.FTZ.RN.STRONG.GPU desc[UR34][R6.64], R11 ;  /* 0x0000000b060079a6 */ /* 0x0007e2000c10f3a2 */
[----:B-1----:R-:W-:Y:S01]  /*7740*/  IMAD R9, R145, 0x48, RZ ;  /* 0x0000004891097824 */ /* 0x002fe200078e02ff */
[CC--:B------:R-:W-:Y:S04]  /*7750*/  LEA R4, P1, R0.reuse, R196.reuse, 0x2 ;  /* 0x000000c400047211 */ /* 0x0c0fe800078210ff */
[-C--:B------:R-:W-:Y:S02]  /*7760*/  LEA R8, P0, R9, R196.reuse, 0x2 ;  /* 0x000000c409087211 */ /* 0x080fe400078010ff */
[-C--:B------:R-:W-:Y:S01]  /*7770*/  LEA.HI.X.SX32 R5, R0, R197.reuse, 0x2, P1 ;  /* 0x000000c500057211 */ /* 0x080fe200008f16ff */
[----:B------:R-:W-:Y:S01]  /*7780*/  IMAD R0, R145, 0x58, RZ ;  /* 0x0000005891007824 */ /* 0x000fe200078e02ff */
[-C--:B------:R-:W-:Y:S01]  /*7790*/  LEA.HI.X.SX32 R9, R9, R197.reuse, 0x2, P0 ;  /* 0x000000c509097211 */ /* 0x080fe200000f16ff */
[C---:B--2---:R-:W-:Y:S02]  /*77a0*/  IMAD R10, R145.reuse, 0x60, RZ ;  /* 0x00000060910a7824 */ /* 0x044fe400078e02ff */
[----:B------:R1:W-:Y:S01]  /*77b0*/  REDG.E.ADD.F32.FTZ.RN.STRONG.GPU desc[UR34][R4.64], R16 ;  /* 0x00000010040079a6 */ /* 0x0003e2000c10f3a2 */
[CC--:B---3--:R-:W-:Y:S03]  /*77c0*/  LEA R6, P1, R2.reuse, R196.reuse, 0x2 ;  /* 0x000000c402067211 */ /* 0x0c8fe600078210ff */
[----:B------:R2:W-:Y:S01]  /*77d0*/  REDG.E.ADD.F32.FTZ.RN.STRONG.GPU desc[UR34][R8.64], R17 ;  /* 0x00000011080079a6 */ /* 0x0005e2000c10f3a2 */
[-C--:B------:R-:W-:Y:S01]  /*77e0*/  LEA.HI.X.SX32 R7, R2, R197.reuse, 0x2, P1 ;  /* 0x000000c502077211 */ /* 0x080fe200008f16ff */
[C---:B------:R-:W-:Y:S04]  /*77f0*/  IMAD R2, R145.reuse, 0x68, RZ ;  /* 0x0000006891027824 */ /* 0x040fe800078e02ff */
[----:B------:R3:W-:Y:S01]  /*7800*/  REDG.E.ADD.F32.FTZ.RN.STRONG.GPU desc[UR34][R6.64], R18 ;  /* 0x00000012060079a6 */ /* 0x0007e2000c10f3a2 */
[-C--:B-1----:R-:W-:Y:S02]  /*7810*/  LEA R4, P0, R0, R196.reuse, 0x2 ;  /* 0x000000c400047211 */ /* 0x082fe400078010ff */
[-C--:B--2---:R-:W-:Y:S02]  /*7820*/  LEA R8, P1, R10, R196.reuse, 0x2 ;  /* 0x000000c40a087211 */ /* 0x084fe400078210ff */
[-C--:B------:R-:W-:Y:S01]  /*7830*/  LEA.HI.X.SX32 R5, R0, R197.reuse, 0x2, P0 ;  /* 0x000000c500057211 */ /* 0x080fe200000f16ff */
[C---:B------:R-:W-:Y:S01]  /*7840*/  IMAD R0, R145.reuse, 0x70, RZ ;  /* 0x0000007091007824 */ /* 0x040fe200078e02ff */
[-C--:B------:R-:W-:Y:S01]  /*7850*/  LEA.HI.X.SX32 R9, R10, R197.reuse, 0x2, P1 ;  /* 0x000000c50a097211 */ /* 0x080fe200008f16ff */
[----:B------:R-:W-:Y:S01]  /*7860*/  IMAD R145, R145, 0x78, RZ ;  /* 0x0000007891917824 */ /* 0x000fe200078e02ff */
[CC--:B---3--:R-:W-:Y:S01]  /*7870*/  LEA R6, P0, R2.reuse, R196.reuse, 0x2 ;  /* 0x000000c402067211 */ /* 0x0c8fe200078010ff */
[----:B------:R1:W-:Y:S03]  /*7880*/  REDG.E.ADD.F32.FTZ.RN.STRONG.GPU desc[UR34][R4.64], R19 ;  /* 0x00000013040079a6 */ /* 0x0003e6000c10f3a2 */
[-C--:B------:R-:W-:Y:S01]  /*7890*/  LEA.HI.X.SX32 R7, R2, R197.reuse, 0x2, P0 ;  /* 0x000000c502077211 */ /* 0x080fe200000f16ff */
[----:B------:R2:W-:Y:S04]  /*78a0*/  REDG.E.ADD.F32.FTZ.RN.STRONG.GPU desc[UR34][R8.64], R12 ;  /* 0x0000000c080079a6 */ /* 0x0005e8000c10f3a2 */
[----:B------:R-:W-:Y:S01]  /*78b0*/  REDG.E.ADD.F32.FTZ.RN.STRONG.GPU desc[UR34][R6.64], R13 ;  /* 0x0000000d060079a6 */ /* 0x000fe2000c10f3a2 */
[CC--:B-1----:R-:W-:Y:S02]  /*78c0*/  LEA R4, P1, R0.reuse, R196.reuse, 0x2 ;  /* 0x000000c400047211 */ /* 0x0c2fe400078210ff */
[-C--:B--2---:R-:W-:Y:S02]  /*78d0*/  LEA R8, P0, R145, R196.reuse, 0x2 ;  /* 0x000000c491087211 */ /* 0x084fe400078010ff */
[-C--:B------:R-:W-:Y:S01]  /*78e0*/  LEA.HI.X.SX32 R5, R0, R197.reuse, 0x2, P1 ;  /* 0x000000c500057211 */ /* 0x080fe200008f16ff */
[----:B------:R-:W-:Y:S01]  /*78f0*/  VIADD R0, R45, 0x20 ;  /* 0x000000202d007836 */ /* 0x000fe20000000000 */
[-C--:B------:R-:W-:Y:S03]  /*7900*/  LEA.HI.X.SX32 R9, R145, R197.reuse, 0x2, P0 ;  /* 0x000000c591097211 */ /* 0x080fe600000f16ff */
[----:B------:R1:W-:Y:S01]  /*7910*/  REDG.E.ADD.F32.FTZ.RN.STRONG.GPU desc[UR34][R4.64], R14 ;  /* 0x0000000e040079a6 */ /* 0x0003e2000c10f3a2 */
[-C--:B------:R-:W-:Y:S01]  /*7920*/  LEA R10, P0, R0, R196.reuse, 0x2 ;  /* 0x000000c4000a7211 */ /* 0x080fe200078010ff */
[----:B------:R-:W-:Y:S02]  /*7930*/  IMAD.IADD R2, R44, 0x1, R0 ;  /* 0x000000012c027824 */ /* 0x000fe400078e0200 */
[----:B------:R2:W-:Y:S01]  /*7940*/  REDG.E.ADD.F32.FTZ.RN.STRONG.GPU desc[UR34][R8.64], R15 ;  /* 0x0000000f080079a6 */ /* 0x0005e2000c10f3a2 */
[-C--:B------:R-:W-:Y:S01]  /*7950*/  LEA.HI.X.SX32 R11, R0, R197.reuse, 0x2, P0 ;  /* 0x000000c5000b7211 */ /* 0x080fe200000f16ff */
[C---:B------:R-:W-:Y:S02]  /*7960*/  IMAD.IADD R0, R44.reuse, 0x1, R2 ;  /* 0x000000012c007824 */ /* 0x040fe400078e0202 */
[----:B------:R-:W-:Y:S04]  /*7970*/  REDG.E.ADD.F32.FTZ.RN.STRONG.GPU desc[UR34][R196.64+0x80], R20 ;  /* 0x00008014c40079a6 */ /* 0x000fe8000c10f3a2 */
[----:B------:R-:W-:Y:S04]  /*7980*/  REDG.E.ADD.F32.FTZ.RN.STRONG.GPU desc[UR34][R36.64+0x80], R21 ;  /* 0x00008015240079a6 */ /* 0x000fe8000c10f3a2 */
[----:B------:R3:W-:Y:S04]  /*7990*/  REDG.E.ADD.F32.FTZ.RN.STRONG.GPU desc[UR34][R10.64], R22 ;  /* 0x000000160a0079a6 */ /* 0x0007e8000c10f3a2 */
[----:B------:R-:W-:Y:S01]  /*79a0*/  LDSM.16.MT88.4 R36, [R184+0x1000] ;  /* 0x00100000b824783b */ /* 0x000fe20000004200 */
[----:B-1----:R-:W-:Y:S01]  /*79b0*/  IMAD.IADD R4, R44, 0x1, R0 ;  /* 0x000000012c047824 */ /* 0x002fe200078e0200 */
[CC--:B--2---:R-:W-:Y:S04]  /*79c0*/  LEA R8, P0, R2.reuse, R196.reuse, 0x2 ;  /* 0x000000c402087211 */ /* 0x0c4fe800078010ff */
        /* <DEDUP_REMOVED lines=10> */
[----:B------:R-:W-:Y:S01]  /*7a70*/  IMAD.IADD R0, R44, 0x1, R2 ;  /* 0x000000012c007824 */ /* 0x000fe200078e0202 */
[CC--:B-1----:R-:W-:Y:S04]  /*7a80*/  LEA R8, P1, R4.reuse, R196.reuse, 0x2 ;  /* 0x000000c404087211 */ /* 0x0c2fe800078210ff */
[-C--:B------:R-:W-:Y:S01]  /*7a90*/  LEA.HI.X.SX32 R9, R4, R197.reuse, 0x2, P1 ;  /* 0x000000c504097211 */ /* 0x080fe200008f16ff */
[----:B------:R-:W-:Y:S01]  /*7aa0*/  IMAD.IADD R4, R44, 0x1, R0 ;  /* 0x000000012c047824 */ /* 0x000fe200078e0200 */
[CC--:B--2---:R-:W-:Y:S03]  /*7ab0*/  LEA R6, P0, R2.reuse, R196.reuse, 0x2 ;  /* 0x000000c402067211 */ /* 0x0c4fe600078010ff */
[----:B------:R1:W-:Y:S01]  /*7ac0*/  REDG.E.ADD.F32.FTZ.RN.STRONG.GPU desc[UR34][R8.64], R25 ;  /* 0x00000019080079a6 */ /* 0x0003e2000c10f3a2 */
[-C--:B------:R-:W-:Y:S03]  /*7ad0*/  LEA.HI.X.SX32 R7, R2, R197.reuse, 0x2, P0 ;  /* 0x000000c502077211 */ /* 0x080fe600000f16ff */
[----:B------:R-:W-:Y:S01]  /*7ae0*/  REDG.E.ADD.F32.FTZ.RN.STRONG.GPU desc[UR34][R10.64], R26 ;  /* 0x0000001a0a0079a6 */ /* 0x000fe2000c10f3a2 */
[----:B------:R-:W-:Y:S03]  /*7af0*/  IMAD.IADD R2, R44, 0x1, R4 ;  /* 0x000000012c027824 */ /* 0x000fe600078e0204 */
[----:B------:R2:W-:Y:S04]  /*7b00*/  REDG.E.ADD.F32.FTZ.RN.STRONG.GPU desc[UR34][R6.64], R27 ;  /* 0x0000001b060079a6 */ /* 0x0005e8000c10f3a2 */
[----:B------:R-:W-:Y:S01]  /*7b10*/  LDSM.16.MT88.4 R24, [R184+0x800] ;  /* 0x00080000b818783b */ /* 0x000fe20000004200 */
[CC--:B-1----:R-:W-:Y:S04]  /*7b20*/  LEA R8, P0, R0.reuse, R196.reuse, 0x2 ;  /* 0x000000c400087211 */ /* 0x0c2fe800078010ff */
[-C--:B------:R-:W-:Y:S01]  /*7b30*/  LEA.HI.X.SX32 R9, R0, R197.reuse, 0x2, P0 ;  /* 0x000000c500097211 */ /* 0x080fe200000f16ff */
[----:B------:R-:W-:Y:S01]  /*7b40*/  IMAD.IADD R0, R44, 0x1, R2 ;  /* 0x000000012c007824 */ /* 0x000fe200078e0202 */
[-C--:B------:R-:W-:Y:S02]  /*7b50*/  LEA R14, P0, R2, R196.reuse, 0x2 ;  /* 0x000000c4020e7211 */ /* 0x080fe400078010ff */
[-C--:B--2---:R-:W-:Y:S01]  /*7b60*/  LEA R6, P1, R4, R196.reuse, 0x2 ;  /* 0x000000c404067211 */ /* 0x084fe200078210ff */
[----:B------:R1:W-:Y:S01]  /*7b70*/  REDG.E.ADD.F32.FTZ.RN.STRONG.GPU desc[UR34][R8.64], R32 ;  /* 0x00000020080079a6 */ /* 0x0003e2000c10f3a2 */
[-C--:B------:R-:W-:Y:S02]  /*7b80*/  LEA.HI.X.SX32 R15, R2, R197.reuse, 0x2, P0 ;  /* 0x000000c5020f7211 */ /* 0x080fe400000f16ff */
[-C--:B------:R-:W-:Y:S01]  /*7b90*/  LEA.HI.X.SX32 R7, R4, R197.reuse, 0x2, P1 ;  /* 0x000000c504077211 */ /* 0x080fe200008f16ff */
[----:B------:R-:W-:Y:S01]  /*7ba0*/  IMAD.IADD R4, R44, 0x1, R0 ;  /* 0x000000012c047824 */ /* 0x000fe200078e0200 */
[CC--:B------:R-:W-:Y:S03]  /*7bb0*/  LEA R12, P0, R0.reuse, R196.reuse, 0x2 ;  /* 0x000000c4000c7211 */ /* 0x0c0fe600078010ff */
[----:B------:R2:W-:Y:S01]  /*7bc0*/  REDG.E.ADD.F32.FTZ.RN.STRONG.GPU desc[UR34][R6.64], R33 ;  /* 0x00000021060079a6 */ /* 0x0005e2000c10f3a2 */
[-C--:B------:R-:W-:Y:S01]  /*7bd0*/  LEA.HI.X.SX32 R13, R0, R197.reuse, 0x2, P0 ;  /* 0x000000c5000d7211 */ /* 0x080fe200000f16ff */
[----:B------:R-:W-:Y:S01]  /*7be0*/  IMAD.IADD R2, R44, 0x1, R4 ;  /* 0x000000012c027824 */ /* 0x000fe200078e0204 */
[-C--:B------:R-:W-:Y:S01]  /*7bf0*/  LEA R10, P0, R4, R196.reuse, 0x2 ;  /* 0x000000c4040a7211 */ /* 0x080fe200078010ff */
[----:B------:R-:W-:Y:S02]  /*7c00*/  REDG.E.ADD.F32.FTZ.RN.STRONG.GPU desc[UR34][R14.64], R34 ;  /* 0x000000220e0079a6 */ /* 0x000fe4000c10f3a2 */
[----:B------:R-:W-:Y:S01]  /*7c10*/  IMAD.IADD R0, R44, 0x1, R2 ;  /* 0x000000012c007824 */ /* 0x000fe200078e0202 */
[-C--:B------:R-:W-:Y:S01]  /*7c20*/  LEA.HI.X.SX32 R11, R4, R197.reuse, 0x2, P0 ;  /* 0x000000c5040b7211 */ /* 0x080fe200000f16ff */
[----:B------:R-:W-:Y:S02]  /*7c30*/  REDG.E.ADD.F32.FTZ.RN.STRONG.GPU desc[UR34][R12.64], R35 ;  /* 0x000000230c0079a6 */ /* 0x000fe4000c10f3a2 */
[----:B------:R-:W-:Y:S02]  /*7c40*/  IMAD.IADD R5, R44, 0x1, R0 ;  /* 0x000000012c057824 */ /* 0x000fe400078e0200 */
[----:B------:R-:W-:Y:S03]  /*7c50*/  REDG.E.ADD.F32.FTZ.RN.STRONG.GPU desc[UR34][R10.64], R28 ;  /* 0x0000001c0a0079a6 */ /* 0x000fe6000c10f3a2 */
[CC--:B------:R-:W-:Y:S01]  /*7c60*/  LEA R4, P0, R5.reuse, R196.reuse, 0x2 ;  /* 0x000000c405047211 */ /* 0x0c0fe200078010ff */
[----:B------:R-:W-:Y:S01]  /*7c70*/  LDSM.16.MT88.4 R12, [R3+0x18000] ;  /* 0x01800000030c783b */ /* 0x000fe20000004200 */
[CC--:B-1----:R-:W-:Y:S03]  /*7c80*/  LEA R8, P2, R2.reuse, R196.reuse, 0x2 ;  /* 0x000000c402087211 */ /* 0x0c2fe600078410ff */
[----:B------:R-:W-:Y:S01]  /*7c90*/  LDSM.16.MT88.4 R32, [R3+0x18800] ;  /* 0x018800000320783b */ /* 0x000fe20000004200 */
[-C--:B------:R-:W-:Y:S02]  /*7ca0*/  LEA.HI.X.SX32 R5, R5, R197.reuse, 0x2, P0 ;  /* 0x000000c505057211 */ /* 0x080fe400000f16ff */
[-C--:B------:R-:W-:Y:S02]  /*7cb0*/  LEA.HI.X.SX32 R9, R2, R197.reuse, 0x2, P2 ;  /* 0x000000c502097211 */ /* 0x080fe400010f16ff */
[----:B------:R-:W-:Y:S01]  /*7cc0*/  PLOP3.LUT P0, PT, PT, PT, UP0, 0x80, 0x0 ;  /* 0x000000000000781c */ /* 0x000fe20003f0f008 */
[----:B------:R-:W-:Y:S01]  /*7cd0*/  @UP2 UIADD3 UR14, UP0, UR14, -0x200, URZ ;  /* 0xfffffe000e0e2890 */ /* 0x000fe2000ff1e03f */
[C---:B--2---:R-:W-:Y:S01]  /*7ce0*/  LEA R6, P1, R0.reuse, R196, 0x2 ;  /* 0x000000c400067211 */ /* 0x044fe200078210ff */
[----:B------:R-:W-:Y:S02]  /*7cf0*/  REDG.E.ADD.F32.FTZ.RN.STRONG.GPU desc[UR34][R8.64], R29 ;  /* 0x0000001d080079a6 */ /* 0x000fe4000c10f3a2 */
[----:B------:R-:W-:Y:S01]  /*7d00*/  @UP2 UIADD3.X UR15, UR15, -0x1, URZ, UP0, !UPT ;  /* 0xffffffff0f0f2890 */ /* 0x000fe200087fe43f */
[----:B------:R-:W-:Y:S01]  /*7d10*/  LEA.HI.X.SX32 R7, R0, R197, 0x2, P1 ;  /* 0x000000c500077211 */ /* 0x000fe200008f16ff */
[----:B------:R-:W-:Y:S01]  /*7d20*/  LDSM.16.MT88.4 R8, [R184] ;  /* 0x00000000b808783b */ /* 0x000fe20000004200 */
[----:B------:R-:W-:Y:S01]  /*7d30*/  IMAD.IADD R0, R185, 0x1, R184 ;  /* 0x00000001b9007824 */ /* 0x000fe200078e02b8 */
[----:B------:R-:W-:Y:S01]  /*7d40*/  ISETP.LT.AND P1, PT, RZ, UR47, PT ;  /* 0x0000002fff007c0c */ /* 0x000fe2000bf21270 */
[----:B------:R-:W-:Y:S01]  /*7d50*/  UMOV UR47, UR8 ;  /* 0x00000008002f7c82 */ /* 0x000fe20008000000 */
[----:B------:R-:W-:Y:S04]  /*7d60*/  REDG.E.ADD.F32.FTZ.RN.STRONG.GPU desc[UR34][R6.64], R30 ;  /* 0x0000001e060079a6 */ /* 0x000fe8000c10f3a2 */
[----:B------:R-:W-:Y:S04]  /*7d70*/  REDG.E.ADD.F32.FTZ.RN.STRONG.GPU desc[UR34][R4.64], R31 ;  /* 0x0000001f040079a6 */ /* 0x000fe8000c10f3a2 */
[----:B------:R-:W1:Y:S04]  /*7d80*/  LDSM.16.MT88.4 R4, [R3+0x14000] ;  /* 0x014000000304783b */ /* 0x000e680000004200 */
[----:B------:R-:W2:Y:S04]  /*7d90*/  LDSM.16.MT88.4 R16, [R0] ;  /* 0x000000000010783b */ /* 0x000ea80000004200 */
[----:B------:R-:W3:Y:S01]  /*7da0*/  LDSM.16.MT88.4 R28, [R0+0x800] ;  /* 0x00080000001c783b */ /* 0x000ee20000004200 */
        /* <DEDUP_REMOVED lines=11> */
[----:B------:R-:W4:Y:S01]  /*7e60*/  LDSM.16.MT88.4 R16, [R184+0x1800] ;  /* 0x00180000b810783b */ /* 0x000f220000004200 */
[-C--:B------:R-:W-:Y:S06]  /*7e70*/  HMMA.16816.F32.BF16 R100, R20, R24.reuse, R100 ;  /* 0x000000181464723c */ /* 0x080fec0000041864 */
[C---:B------:R-:W-:Y:S06]  /*7e80*/  HMMA.16816.F32.BF16 R104, R32.reuse, R24, R104 ;  /* 0x000000182068723c */ /* 0x040fec0000041868 */
[-C--:B------:R-:W-:Y:S06]  /*7e90*/  HMMA.16816.F32.BF16 R108, R32, R26.reuse, R108 ;  /* 0x0000001a206c723c */ /* 0x080fec000004186c */
[C---:B------:R-:W-:Y:S01]  /*7ea0*/  HMMA.16816.F32.BF16 R112, R20.reuse, R26, R112 ;  /* 0x0000001a1470723c */ /* 0x040fe20000041870 */
[----:B------:R-:W5:Y:S05]  /*7eb0*/  LDSM.16.MT88.4 R24, [R3+0x19800] ;  /* 0x019800000318783b */ /* 0x000f6a0000004200 */
[-C--:B---3--:R-:W-:Y:S06]  /*7ec0*/  HMMA.16816.F32.BF16 R116, R20, R28.reuse, R116 ;  /* 0x0000001c1474723c */ /* 0x088fec0000041874 */
[C---:B------:R-:W-:Y:S06]  /*7ed0*/  HMMA.16816.F32.BF16 R120, R32.reuse, R28, R120 ;  /* 0x0000001c2078723c */ /* 0x040fec0000041878 */
[-C--:B------:R-:W-:Y:S01]  /*7ee0*/  HMMA.16816.F32.BF16 R124, R32, R30.reuse, R124 ;  /* 0x0000001e207c723c */ /* 0x080fe2000004187c */
[----:B------:R-:W3:Y:S05]  /*7ef0*/  LDSM.16.MT88.4 R32, [R0+0x1800] ;  /* 0x001800000020783b */ /* 0x000eea0000004200 */
[----:B------:R-:W-:Y:S01]  /*7f00*/  HMMA.16816.F32.BF16 R128, R20, R30, R128 ;  /* 0x0000001e1480723c */ /* 0x000fe20000041880 */
[----:B------:R-:W-:Y:S04]  /*7f10*/  LDSM.16.MT88.4 R20, [R3+0x16000] ;  /* 0x016000000314783b */ /* 0x000fe80000004200 */
        /* <DEDUP_REMOVED lines=13> */
[-C--:B----4-:R-:W-:Y:S06]  /*7ff0*/  HMMA.16816.F32.BF16 R100, R4, R16.reuse, R100 ;  /* 0x000000100464723c */ /* 0x090fec0000041864 */
[C---:B-----5:R-:W-:Y:S06]  /*8000*/  HMMA.16816.F32.BF16 R104, R24.reuse, R16, R104 ;  /* 0x000000101868723c */ /* 0x060fec0000041868 */
[-C--:B------:R-:W-:Y:S06]  /*8010*/  HMMA.16816.F32.BF16 R108, R24, R18.reuse, R108 ;  /* 0x00000012186c723c */ /* 0x080fec000004186c */
[C---:B------:R-:W-:Y:S01]  /*8020*/  HMMA.16816.F32.BF16 R112, R4.reuse, R18, R112 ;  /* 0x000000120470723c */ /* 0x040fe20000041870 */
[----:B------:R-:W4:Y:S05]  /*8030*/  LDSM.16.MT88.4 R16, [R3+0x1a800] ;  /* 0x01a800000310783b */ /* 0x000f2a0000004200 */
        /* <DEDUP_REMOVED lines=24> */
[-C--:B---3--:R-:W-:Y:S06]  /*81c0*/  HMMA.16816.F32.BF16 R116, R8, R24.reuse, R116 ;  /* 0x000000180874723c */ /* 0x088fec0000041874 */
[C---:B------:R-:W-:Y:S06]  /*81d0*/  HMMA.16816.F32.BF16 R120, R16.reuse, R24, R120 ;  /* 0x000000181078723c */ /* 0x040fec0000041878 */
[-C--:B------:R-:W-:Y:S01]  /*81e0*/  HMMA.16816.F32.BF16 R124, R16, R26.reuse, R124 ;  /* 0x0000001a107c723c */ /* 0x080fe2000004187c */
[----:B------:R3:W5:Y:S05]  /*81f0*/  LDSM.16.MT88.4 R16, [R0+0x3800] ;  /* 0x003800000010783b */ /* 0x00076a0000004200 */
[----:B------:R-:W-:Y:S06]  /*8200*/  HMMA.16816.F32.BF16 R128, R8, R26, R128 ;  /* 0x0000001a0880723c */ /* 0x000fec0000041880 */
[-C--:B-1----:R-:W-:Y:S06]  /*8210*/  HMMA.16816.F32.BF16 R100, R4, R28.reuse, R100 ;  /* 0x0000001c0464723c */ /* 0x082fec0000041864 */
[C---:B------:R-:W-:Y:S06]  /*8220*/  HMMA.16816.F32.BF16 R104, R32.reuse, R28, R104 ;  /* 0x0000001c2068723c */ /* 0x040fec0000041868 */
[-C--:B------:R-:W-:Y:S05]  /*8230*/  HMMA.16816.F32.BF16 R108, R32, R30.reuse, R108 ;  /* 0x0000001e206c723c */ /* 0x080fea000004186c */
[C---:B---3--:R-:W-:Y:S01]  /*8240*/  VIADD R0, R184.reuse, 0xffffc000 ;  /* 0xffffc000b8007836 */ /* 0x048fe20000000000 */
[C---:B------:R-:W-:Y:S05]  /*8250*/  HMMA.16816.F32.BF16 R112, R4.reuse, R30, R112 ;  /* 0x0000001e0470723c */ /* 0x040fea0000041870 */
[----:B------:R-:W-:Y:S01]  /*8260*/  @P0 VIADD R0, R184, 0x4000 ;  /* 0x00004000b8000836 */ /* 0x000fe20000000000 */
[-C--:B--2---:R-:W-:Y:S05]  /*8270*/  HMMA.16816.F32.BF16 R116, R4, R36.reuse, R116 ;  /* 0x000000240474723c */ /* 0x084fea0000041874 */
        /* <DEDUP_REMOVED lines=15> */
.L_x_2029:
        /* <DEDUP_REMOVED lines=60> */
[----:B------:R-:W5:Y:S01]  /*8730*/  LDC.64 R14, c[0x0][0x438] ;  /* 0x00010e00ff0e7b82 */ /* 0x000f620000000a00 */
[----:B------:R-:W-:Y:S01]  /*8740*/  F2FP.BF16.F32.PACK_AB R130, R131, R130 ;  /* 0x000000828382723e */ /* 0x000fe200000010ff */
[----:B------:R-:W-:Y:S01]  /*8750*/  ULDC.64 UR12, c[0x0][0x450] ;  /* 0x00011400000c7ab9 */ /* 0x000fe20000000a00 */
[----:B------:R-:W-:Y:S01]  /*8760*/  F2FP.BF16.F32.PACK_AB R18, R18, R120 ;  /* 0x000000781212723e */ /* 0x000fe200000010ff */
[----:B------:R-:W-:Y:S01]  /*8770*/  ULDC.64 UR8, c[0x0][0x458] ;  /* 0x0001160000087ab9 */ /* 0x000fe20000000a00 */
[----:B------:R-:W-:-:S02]  /*8780*/  F2FP.BF16.F32.PACK_AB R17, R17, R122 ;  /* 0x0000007a1111723e */ /* 0x000fc400000010ff */
[----:B-1----:R-:W-:Y:S02]  /*8790*/  SHF.R.S32.HI R7, RZ, 0x1f, R20 ;  /* 0x0000001fff077819 */ /* 0x002fe40000011414 */
[----:B------:R-:W-:Y:S02]  /*87a0*/  F2FP.BF16.F32.PACK_AB R124, R125, R124 ;  /* 0x0000007c7d7c723e */ /* 0x000fe400000010ff */
[----:B------:R-:W-:Y:S02]  /*87b0*/  F2FP.BF16.F32.PACK_AB R126, R127, R126 ;  /* 0x0000007e7f7e723e */ /* 0x000fe400000010ff */
[----:B------:R-:W-:Y:S02]  /*87c0*/  F2FP.BF16.F32.PACK_AB R68, R69, R68 ;  /* 0x000000444544723e */ /* 0x000fe400000010ff */
[----:B------:R-:W-:Y:S02]  /*87d0*/  F2FP.BF16.F32.PACK_AB R70, R71, R70 ;  /* 0x000000464746723e */ /* 0x000fe400000010ff */
[----:B------:R-:W-:-:S02]  /*87e0*/  F2FP.BF16.F32.PACK_AB R80, R81, R80 ;  /* 0x000000505150723e */ /* 0x000fc400000010ff */
[----:B------:R-:W-:Y:S02]  /*87f0*/  LEA.HI R7, R7, R20, RZ, 0x3 ;  /* 0x0000001407077211 */ /* 0x000fe400078f18ff */
[----:B------:R-:W-:Y:S02]  /*8800*/  F2FP.BF16.F32.PACK_AB R82, R83, R82 ;  /* 0x000000525352723e */ /* 0x000fe400000010ff */
[----:B------:R-:W-:Y:S02]  /*8810*/  F2FP.BF16.F32.PACK_AB R72, R73, R72 ;  /* 0x000000484948723e */ /* 0x000fe400000010ff */
[----:B------:R-:W-:Y:S02]  /*8820*/  F2FP.BF16.F32.PACK_AB R74, R75, R74 ;  /* 0x0000004a4b4a723e */ /* 0x000fe400000010ff */
[----:B------:R-:W-:Y:S02]  /*8830*/  F2FP.BF16.F32.PACK_AB R76, R77, R76 ;  /* 0x0000004c4d4c723e */ /* 0x000fe400000010ff */
[----:B------:R-:W-:-:S02]  /*8840*/  SHF.R.S32.HI R0, RZ, 0x3, R7 ;  /* 0x00000003ff007819 */ /* 0x000fc40000011407 */
        /* <DEDUP_REMOVED lines=8> */
[----:B------:R-:W-:Y:S01]  /*88d0*/  F2FP.BF16.F32.PACK_AB R94, R95, R94 ;  /* 0x0000005e5f5e723e */ /* 0x000fe200000010ff */
[----:B------:R-:W-:-:S04]  /*88e0*/  UIMAD UR10, UR43, UR12, URZ ;  /* 0x0000000c2b0a72a4 */ /* 0x000fc8000f8e023f */
[----:B------:R-:W-:Y:S02]  /*88f0*/  UIMAD UR10, UR5, UR13, UR10 ;  /* 0x0000000d050a72a4 */ /* 0x000fe4000f8e020a */
[----:B------:R-:W-:Y:S02]  /*8900*/  UIMAD UR43, UR43, UR8, URZ ;  /* 0x000000082b2b72a4 */ /* 0x000fe4000f8e023f */
[----:B------:R-:W-:Y:S01]  /*8910*/  USHF.L.U32 UR14, UR12, 0x6, URZ ;  /* 0x000000060c0e7899 */ /* 0x000fe2000800063f */
[----:B--2---:R-:W-:Y:S04]  /*8920*/  STS [R32], R6 ;  /* 0x0000000620007388 */ /* 0x004fe80000000800 */
[----:B------:R1:W-:Y:S04]  /*8930*/  STS [R32+0x400], R5 ;  /* 0x0004000520007388 */ /* 0x0003e80000000800 */
[----:B---3--:R-:W-:Y:S04]  /*8940*/  STS [R34], R4 ;  /* 0x0000000422007388 */ /* 0x008fe80000000800 */
[----:B----4-:R-:W-:Y:S04]  /*8950*/  STS [R33], R2 ;  /* 0x0000000221007388 */ /* 0x010fe80000000800 */
[----:B------:R-:W-:Y:S04]  /*8960*/  STS [R32+0x2000], R10 ;  /* 0x0020000a20007388 */ /* 0x000fe80000000800 */
[----:B------:R-:W-:Y:S04]  /*8970*/  STS [R32+0x2400], R9 ;  /* 0x0024000920007388 */ /* 0x000fe80000000800 */
[----:B-----5:R-:W-:Y:S04]  /*8980*/  STS [R31], R8 ;  /* 0x000000081f007388 */ /* 0x020fe80000000800 */
[----:B------:R-:W-:Y:S04]  /*8990*/  STS [R30], R13 ;  /* 0x0000000d1e007388 */ /* 0x000fe80000000800 */
[----:B------:R2:W-:Y:S04]  /*89a0*/  STS [R29], R12 ;  /* 0x0000000c1d007388 */ /* 0x0005e80000000800 */
[----:B------:R-:W-:Y:S04]  /*89b0*/  STS [R28], R19 ;  /* 0x000000131c007388 */ /* 0x000fe80000000800 */
[----:B------:R-:W-:Y:S04]  /*89c0*/  STS [R27], R16 ;  /* 0x000000101b007388 */ /* 0x000fe80000000800 */
[----:B------:R-:W-:Y:S04]  /*89d0*/  STS [R26], R130 ;  /* 0x000000821a007388 */ /* 0x000fe80000000800 */
[----:B------:R3:W-:Y:S04]  /*89e0*/  STS [R25], R18 ;  /* 0x0000001219007388 */ /* 0x0007e80000000800 */
[----:B------:R4:W-:Y:S04]  /*89f0*/  STS [R24], R17 ;  /* 0x0000001118007388 */ /* 0x0009e80000000800 */
[----:B------:R-:W-:Y:S01]  /*8a00*/  STS [R23], R124 ;  /* 0x0000007c17007388 */ /* 0x000fe20000000800 */
[----:B-1----:R-:W-:Y:S01]  /*8a10*/  SHF.R.S32.HI R5, RZ, 0x1f, R0 ;  /* 0x0000001fff057819 */ /* 0x002fe20000011400 */
[----:B--2---:R-:W1:Y:S02]  /*8a20*/  LDC.64 R12, c[0x0][0x468] ;  /* 0x00011a00ff0c7b82 */ /* 0x004e640000000a00 */
[----:B------:R-:W-:Y:S04]  /*8a30*/  STS [R21], R126 ;  /* 0x0000007e15007388 */ /* 0x000fe80000000800 */
[----:B------:R-:W-:Y:S04]  /*8a40*/  STS [R32+0x4000], R68 ;  /* 0x0040004420007388 */ /* 0x000fe80000000800 */
[----:B------:R-:W-:Y:S04]  /*8a50*/  STS [R32+0x4400], R70 ;  /* 0x0044004620007388 */ /* 0x000fe80000000800 */
[----:B------:R-:W-:Y:S01]  /*8a60*/  STS [R34+0x4000], R80 ;  /* 0x0040005022007388 */ /* 0x000fe20000000800 */
[----:B------:R-:W-:Y:S01]  /*8a70*/  LOP3.LUT R6, R7, 0xfffffff8, RZ, 0xc0, !PT ;  /* 0xfffffff807067812 */ /* 0x000fe200078ec0ff */
[----:B---3--:R-:W2:Y:S02]  /*8a80*/  LDC.64 R18, c[0x0][0x470] ;  /* 0x00011c00ff127b82 */ /* 0x008ea40000000a00 */
[----:B------:R-:W-:Y:S04]  /*8a90*/  STS [R33+0x4000], R82 ;  /* 0x0040005221007388 */ /* 0x000fe80000000800 */
[----:B------:R-:W-:Y:S01]  /*8aa0*/  STS [R32+0x6000], R72 ;  /* 0x0060004820007388 */ /* 0x000fe20000000800 */
[----:B------:R-:W-:Y:S01]  /*8ab0*/  MOV R10, UR12 ;  /* 0x0000000c000a7c02 */ /* 0x000fe20008000f00 */
[----:B----4-:R-:W3:Y:S02]  /*8ac0*/  LDC.64 R16, c[0x0][0x440] ;  /* 0x00011000ff107b82 */ /* 0x010ee40000000a00 */
[----:B------:R-:W-:Y:S04]  /*8ad0*/  STS [R32+0x6400], R74 ;  /* 0x0064004a20007388 */ /* 0x000fe80000000800 */
[----:B------:R-:W-:Y:S01]  /*8ae0*/  STS [R31+0x4000], R76 ;  /* 0x0040004c1f007388 */ /* 0x000fe20000000800 */
[----:B------:R-:W-:-:S03]  /*8af0*/  IMAD R7, R5, UR12, RZ ;  /* 0x0000000c05077c24 */ /* 0x000fc6000f8e02ff */
[----:B------:R-:W-:Y:S01]  /*8b00*/  STS [R30+0x4000], R78 ;  /* 0x0040004e1e007388 */ /* 0x000fe20000000800 */
[----:B------:R-:W-:-:S03]  /*8b10*/  IMAD.IADD R20, R20, 0x1, -R6 ;  /* 0x0000000114147824 */ /* 0x000fc600078e0a06 */
[----:B------:R-:W-:Y:S01]  /*8b20*/  STS [R29+0x4000], R84 ;  /* 0x004000541d007388 */ /* 0x000fe20000000800 */
[----:B------:R-:W-:-:S03]  /*8b30*/  IMAD R6, R5, UR8, RZ ;  /* 0x0000000805067c24 */ /* 0x000fc6000f8e02ff */
[----:B------:R-:W-:Y:S04]  /*8b40*/  STS [R28+0x4000], R86 ;  /* 0x004000561c007388 */ /* 0x000fe80000000800 */
[----:B------:R-:W-:Y:S01]  /*8b50*/  STS [R27+0x4000], R96 ;  /* 0x004000601b007388 */ /* 0x000fe20000000800 */
[----:B------:R-:W-:-:S03]  /*8b60*/  IMAD.WIDE.U32 R4, R0, UR12, RZ ;  /* 0x0000000c00047c25 */ /* 0x000fc6000f8e00ff */
[----:B------:R-:W-:Y:S01]  /*8b70*/  STS [R26+0x4000], R98 ;  /* 0x004000621a007388 */ /* 0x000fe20000000800 */
[----:B------:R-:W-:-:S03]  /*8b80*/  IMAD R2, R0, UR13, R7 ;  /* 0x0000000d00027c24 */ /* 0x000fc6000f8e0207 */
[----:B------:R-:W-:Y:S01]  /*8b90*/  STS [R25+0x4000], R88 ;  /* 0x0040005819007388 */ /* 0x000fe20000000800 */
[----:B------:R-:W-:-:S03]  /*8ba0*/  IMAD R11, R0, UR9, R6 ;  /* 0x00000009000b7c24 */ /* 0x000fc6000f8e0206 */
[----:B------:R-:W-:Y:S01]  /*8bb0*/  STS [R24+0x4000], R90 ;  /* 0x0040005a18007388 */ /* 0x000fe20000000800 */
[----:B------:R-:W-:-:S03]  /*8bc0*/  IMAD.WIDE.U32 R6, R0, UR8, RZ ;  /* 0x0000000800067c25 */ /* 0x000fc6000f8e00ff */
[----:B------:R-:W-:Y:S01]  /*8bd0*/  STS [R23+0x4000], R92 ;  /* 0x0040005c17007388 */ /* 0x000fe20000000800 */
[----:B------:R-:W-:-:S03]  /*8be0*/  IMAD.IADD R5, R5, 0x1, R2 ;  /* 0x0000000105057824 */ /* 0x000fc600078e0202 */
[----:B------:R-:W-:Y:S01]  /*8bf0*/  STS [R21+0x4000], R94 ;  /* 0x0040005e15007388 */ /* 0x000fe20000000800 */
[----:B------:R-:W-:Y:S02]  /*8c00*/  IMAD.IADD R9, R7, 0x1, R11 ;  /* 0x0000000107097824 */ /* 0x000fe400078e020b */
        /* <DEDUP_REMOVED lines=8> */
[----:B------:R-:W-:Y:S03]  /*8c90*/  BAR.SYNC.DEFER_BLOCKING 0x0 ;  /* 0x0000000000007b1d */ /* 0x000fe60000010000 */
[----:B------:R-:W-:Y:S01]  /*8ca0*/  IADD3 R7, R7, R15, RZ ;  /* 0x0000000f07077210 */ /* 0x000fe20007ffe0ff */
[----:B-1----:R-:W-:-:S02]  /*8cb0*/  IMAD R2, R12, UR39, RZ ;  /* 0x000000270c027c24 */ /* 0x002fc4000f8e02ff */
[----:B---3--:R-:W-:Y:S02]  /*8cc0*/  IMAD R14, R16, UR38, RZ ;  /* 0x00000026100e7c24 */ /* 0x008fe4000f8e02ff */
[----:B------:R-:W-:-:S04]  /*8cd0*/  IMAD.WIDE.U32 R6, R12, UR27, R6 ;  /* 0x0000001b0c067c25 */ /* 0x000fc8000f8e0006 */
[----:B------:R-:W-:Y:S02]  /*8ce0*/  IMAD R2, R13, UR27, R2 ;  /* 0x0000001b0d027c24 */ /* 0x000fe4000f8e0202 */
[----:B------:R-:W-:Y:S02]  /*8cf0*/  IMAD R12, R17, UR26, R14 ;  /* 0x0000001a110c7c24 */ /* 0x000fe4000f8e020e */
[----:B------:R-:W-:Y:S01]  /*8d00*/  IMAD.WIDE.U32 R4, R16, UR26, R4 ;  /* 0x0000001a10047c25 */ /* 0x000fe2000f8e0004 */
[----:B------:R-:W1:Y:S04]  /*8d10*/  LDS.128 R44, [R0+0xc000] ;  /* 0x00c00000002c7984 */ /* 0x000e680000000c00 */
[----:B------:R-:W3:Y:S01]  /*8d20*/  LDS.128 R40, [R0+0xd000] ;  /* 0x00d0000000287984 */ /* 0x000ee20000000c00 */
[----:B------:R-:W-:-:S03]  /*8d30*/  IMAD.IADD R7, R7, 0x1, R2 ;  /* 0x0000000107077824 */ /* 0x000fc600078e0202 */
[----:B------:R-:W4:Y:S01]  /*8d40*/  LDS.128 R36, [R0+0xe000] ;  /* 0x00e0000000247984 */ /* 0x000f220000000c00 */
[----:B------:R-:W-:Y:S01]  /*8d50*/  IADD3 R2, P0, R6, R10, RZ ;  /* 0x0000000a06027210 */ /* 0x000fe20007f1e0ff */
[C---:B--2---:R-:W-:Y:S01]  /*8d60*/  IMAD R10, R18.reuse, UR39, RZ ;  /* 0x00000027120a7c24 */ /* 0x044fe2000f8e02ff */
[----:B------:R-:W-:Y:S01]  /*8d70*/  IADD3 R5, R5, R12, RZ ;  /* 0x0000000c05057210 */ /* 0x000fe20007ffe0ff */
[----:B------:R-:W2:Y:S01]  /*8d80*/  LDS.128 R32, [R0+0xf000] ;  /* 0x00f0000000207984 */ /* 0x000ea20000000c00 */
[----:B------:R-:W-:Y:S01]  /*8d90*/  IADD3.X R11, R7, UR10, R11, P0, !PT ;  /* 0x0000000a070b7c10 */ /* 0x000fe200087fe40b */
[----:B------:R-:W-:Y:S01]  /*8da0*/  IMAD R10, R19, UR27, R10 ;  /* 0x0000001b130a7c24 */ /* 0x000fe2000f8e020a */
[----:B------:R-:W-:Y:S01]  /*8db0*/  ULDC.64 UR10, c[0x0][0x3f0] ;  /* 0x0000fc00000a7ab9 */ /* 0x000fe20000000a00 */
[----:B------:R-:W5:Y:S01]  /*8dc0*/  LDS.128 R28, [R0+0x10000] ;  /* 0x01000000001c7984 */ /* 0x000f620000000c00 */
[----:B------:R-:W-:-:S03]  /*8dd0*/  IMAD.WIDE.U32 R6, R18, UR27, R4 ;  /* 0x0000001b12067c25 */ /* 0x000fc6000f8e0004 */
[----:B------:R-:W5:Y:S01]  /*8de0*/  LDS.128 R24, [R0+0x11000] ;  /* 0x0110000000187984 */ /* 0x000f620000000c00 */
[----:B------:R-:W-:-:S03]  /*8df0*/  IMAD.U32 R13, RZ, RZ, UR8 ;  /* 0x00000008ff0d7e24 */ /* 0x000fc6000f8e00ff */
[----:B------:R-:W5:Y:S04]  /*8e00*/  LDS.128 R20, [R0+0x12000] ;  /* 0x0120000000147984 */ /* 0x000f680000000c00 */
[----:B------:R1:W5:Y:S01]  /*8e10*/  LDS.128 R16, [R0+0x13000] ;  /* 0x0130000000107984 */ /* 0x0003620000000c00 */
        /* <DEDUP_REMOVED lines=9> */
[----:B-1----:R-:W-:-:S04]  /*8eb0*/  IADD3 R0, P0, R6, R8, RZ ;  /* 0x0000000806007210 */ /* 0x002fc80007f1e0ff */
[----:B------:R-:W-:Y:S01]  /*8ec0*/  IADD3.X R2, R7, UR5, R9, P0, !PT ;  /* 0x0000000507027c10 */ /* 0x000fe200087fe409 */
[----:B------:R-:W-:Y:S01]  /*8ed0*/  USHF.L.U32 UR5, UR8, 0x6, URZ ;  /* 0x0000000608057899 */ /* 0x000fe2000800063f */
[----:B------:R-:W-:Y:S01]  /*8ee0*/  LEA R12, P0, R0, UR10, 0x1 ;  /* 0x0000000a000c7c11 */ /* 0x000fe2000f8008ff */
[----:B------:R-:W-:Y:S01]  /*8ef0*/  USHF.L.U64.HI UR8, UR8, 0x6, UR9 ;  /* 0x0000000608087899 */ /* 0x000fe20008010209 */
[----:B------:R-:W-:Y:S02]  /*8f00*/  IADD3 R8, P1, R10, UR14, RZ ;  /* 0x0000000e0a087c10 */ /* 0x000fe4000ff3e0ff */
[----:B------:R-:W-:Y:S02]  /*8f10*/  LEA.HI.X R13, R0, UR11, R2, 0x1, P0 ;  /* 0x0000000b000d7c11 */ /* 0x000fe400080f0c02 */
        /* <DEDUP_REMOVED lines=8> */
[----:B--2---:R2:W-:Y:S04]  /*8fa0*/  STG.E.128 desc[UR34][R14.64], R32 ;  /* 0x000000200e007986 */ /* 0x0045e8000c101d22 */
[----:B-----5:R2:W-:Y:S01]  /*8fb0*/  STG.E.128 desc[UR34][R12.64], R28 ;  /* 0x0000001c0c007986 */ /* 0x0205e2000c101d22 */
[----:B-1----:R-:W-:-:S04]  /*8fc0*/  IADD3 R4, P0, R6, UR5, RZ ;  /* 0x0000000506047c10 */ /* 0x002fc8000ff1e0ff */
[----:B------:R-:W-:Y:S02]  /*8fd0*/  IADD3.X R5, R7, UR8, RZ, P0, !PT ;  /* 0x0000000807057c10 */ /* 0x000fe400087fe4ff */
[----:B---3--:R-:W-:Y:S01]  /*8fe0*/  IADD3 R8, P0, R4, UR5, RZ ;  /* 0x0000000504087c10 */ /* 0x008fe2000ff1e0ff */
[----:B------:R2:W-:Y:S03]  /*8ff0*/  STG.E.128 desc[UR34][R6.64], R24 ;  /* 0x0000001806007986 */ /* 0x0005e6000c101d22 */
[----:B------:R-:W-:Y:S01]  /*9000*/  IADD3.X R9, R5, UR8, RZ, P0, !PT ;  /* 0x0000000805097c10 */ /* 0x000fe200087fe4ff */
[----:B------:R2:W-:Y:S04]  /*9010*/  STG.E.128 desc[UR34][R4.64], R20 ;  /* 0x0000001404007986 */ /* 0x0005e8000c101d22 */
[----:B------:R2:W-:Y:S04]  /*9020*/  STG.E.128 desc[UR34][R8.64], R16 ;  /* 0x0000001008007986 */ /* 0x0005e8000c101d22 */
.L_x_2026:
        /* <DEDUP_REMOVED lines=11> */
.L_x_2033:
[----:B------:R-:W-:Y:S05]  /*90e0*/  EXIT ;  /* 0x000000000000794d */ /* 0x000fea0003800000 */
.L_x_2035:
        /* <DEDUP_REMOVED lines=9> */
.L_x_2494:


//--------------------- .text._ZN5flash44flash_bwd_dq_dk_dv_loop_seqk_parallel_kernelI23Flash_bwd_kernel_traitsILi64ELi128ELi128ELi8ELi4ELi4ELi4ELb0ELb0EN7cutlass10bfloat16_tE19Flash_kernel_traitsILi64ELi128ELi128ELi8ES3_EELb1ELb0ELb0ELb1ELb0ELb0ELb0EEEvNS_16Flash_bwd_paramsE --------------------------
	.section	.text._ZN5flash44flash_bwd_dq_dk_dv_loop_seqk_parallel_kernelI23Flash_bwd_kernel_traitsILi64ELi128ELi128ELi8ELi4ELi4ELi4ELb0ELb0EN7cutlass10bfloat16_tE19Flash_kernel_traitsILi64ELi128ELi128ELi8ES3_EELb1ELb0ELb0ELb1ELb0ELb0ELb0EEEvNS_16Flash_bwd_paramsE,"ax",@progbits
	.align	128
        .global         _ZN5flash44flash_bwd_dq_dk_dv_loop_seqk_parallel_kernelI23Flash_bwd_kernel_traitsILi64ELi128ELi128ELi8ELi4ELi4ELi4ELb0ELb0EN7cutlass10bfloat16_tE19Flash_kernel_traitsILi64ELi128ELi128ELi8ES3_EELb1ELb0ELb0ELb1ELb0ELb0ELb0EEEvNS_16Flash_bwd_paramsE
        .type           _ZN5flash44flash_bwd_dq_dk_dv_loop_seqk_parallel_kernelI23Flash_bwd_kernel_traitsILi64ELi128ELi128ELi8ELi4ELi4ELi4ELb0ELb0EN7cutlass10bfloat16_tE19Flash_kernel_traitsILi64ELi128ELi128ELi8ES3_EELb1ELb0ELb0ELb1ELb0ELb0ELb0EEEvNS_16Flash_bwd_paramsE,@function
        .size           _ZN5flash44flash_bwd_dq_dk_dv_loop_seqk_parallel_kernelI23Flash_bwd_kernel_traitsILi64ELi128ELi128ELi8ELi4ELi4ELi4ELb0ELb0EN7cutlass10bfloat16_tE19Flash_kernel_traitsILi64ELi128ELi128ELi8ES3_EELb1ELb0ELb0ELb1ELb0ELb0ELb0EEEvNS_16Flash_bwd_paramsE,(.L_x_2495 - _ZN5flash44flash_bwd_dq_dk_dv_loop_seqk_parallel_kernelI23Flash_bwd_kernel_traitsILi64ELi128ELi128ELi8ELi4ELi4ELi4ELb0ELb0EN7cutlass10bfloat16_tE19Flash_kernel_traitsILi64ELi128ELi128ELi8ES3_EELb1ELb0ELb0ELb1ELb0ELb0ELb0EEEvNS_16Flash_bwd_paramsE)
        .other          _ZN5flash44flash_bwd_dq_dk_dv_loop_seqk_parallel_kernelI23Flash_bwd_kernel_traitsILi64ELi128ELi128ELi8ELi4ELi4ELi4ELb0ELb0EN7cutlass10bfloat16_tE19Flash_kernel_traitsILi64ELi128ELi128ELi8ES3_EELb1ELb0ELb0ELb1ELb0ELb0ELb0EEEvNS_16Flash_bwd_paramsE,@"STO_CUDA_ENTRY STV_DEFAULT"
_ZN5flash44flash_bwd_dq_dk_dv_loop_seqk_parallel_kernelI23Flash_bwd_kernel_traitsILi64ELi128ELi128ELi8ELi4ELi4ELi4ELb0ELb0EN7cutlass10bfloat16_tE19Flash_kernel_traitsILi64ELi128ELi128ELi8ES3_EELb1ELb0ELb0ELb1ELb0ELb0ELb0EEEvNS_16Flash_bwd_paramsE:
.text._ZN5flash44flash_bwd_dq_dk_dv_loop_seqk_parallel_kernelI23Flash_bwd_kernel_traitsILi64ELi128ELi128ELi8ELi4ELi4ELi4ELb0ELb0EN7cutlass10bfloat16_tE19Flash_kernel_traitsILi64ELi128ELi128ELi8ES3_EELb1ELb0ELb0ELb1ELb0ELb0ELb0EEEvNS_16Flash_bwd_paramsE:
        /* <DEDUP_REMOVED lines=25> */
[CC--:B------:R-:W-:Y:S01]  /*0190*/  LEA.HI R6, R2.reuse, R11.reuse, RZ, 0x4 ;  /* 0x0000000b02067211 */ /* 0x0c0fe200078f20ff */
[----:B----4-:R-:W-:Y:S01]  /*01a0*/  USHF.R.S32.HI UR6, URZ, 0x1f, UR57 ;  /* 0x0000001f3f067899 */ /* 0x010fe20008011439 */
[CC--:B------:R-:W-:Y:S02]  /*01b0*/  LEA.HI R13, R2.reuse, R11.reuse, RZ, 0x7 ;  /* 0x0000000b020d7211 */ /* 0x0c0fe400078f38ff */
[----:B------:R-:W-:Y:S02]  /*01c0*/  LEA.HI R2, R2, R11, RZ, 0x2 ;  /* 0x0000000b02027211 */ /* 0x000fe400078f10ff */
[----:B------:R-:W-:-:S02]  /*01d0*/  LOP3.LUT R3, R0, 0xffffffe0, RZ, 0xc0, !PT ;  /* 0xffffffe000037812 */ /* 0x000fc400078ec0ff */
[--C-:B------:R-:W-:Y:S02]  /*01e0*/  SHF.R.S32.HI R5, RZ, 0x5, R0.reuse ;  /* 0x00000005ff057819 */ /* 0x100fe40000011400 */
[----:B------:R-:W-:Y:S01]  /*01f0*/  SHF.R.S32.HI R0, RZ, 0x1f, R0 ;  /* 0x0000001fff007819 */ /* 0x000fe20000011400 */
[C---:B------:R-:W-:Y:S01]  /*0200*/  IMAD.IADD R4, R11.reuse, 0x1, -R3 ;  /* 0x000000010b047824 */ /* 0x040fe200078e0a03 */
[----:B------:R-:W-:Y:S02]  /*0210*/  LOP3.LUT R10, R244, 0xfffffff8, RZ, 0xc0, !PT ;  /* 0xfffffff8f40a7812 */ /* 0x000fe400078ec0ff */
[--C-:B------:R-:W-:Y:S02]  /*0220*/  SHF.R.S32.HI R7, RZ, 0x2, R2.reuse ;  /* 0x00000002ff077819 */ /* 0x100fe40000011402 */
[----:B------:R-:W-:Y:S01]  /*0230*/  SHF.R.S32.HI R9, RZ, 0x1f, R2 ;  /* 0x0000001fff097819 */ /* 0x000fe20000011402 */
[----:B------:R-:W-:Y:S01]  /*0240*/  IMAD.IADD R236, R11, 0x1, -R10 ;  /* 0x000000010bec7824 */ /* 0x000fe200078e0a0a */
[----:B------:R-:W-:-:S02]  /*0250*/  LOP3.LUT R12, R6, 0xfffffff0, RZ, 0xc0, !PT ;  /* 0xfffffff0060c7812 */ /* 0x000fc400078ec0ff */
[----:B------:R-:W-:Y:S02]  /*0260*/  LOP3.LUT R2, R2, 0x7ffffffc, RZ, 0xc0, !PT ;  /* 0x7ffffffc02027812 */ /* 0x000fe400078ec0ff */
[----:B------:R-:W-:Y:S01]  /*0270*/  LEA.HI R0, R0, R5, RZ, 0x2 ;  /* 0x0000000500007211 */ /* 0x000fe200078f10ff */
[C---:B------:R-:W-:Y:S01]  /*0280*/  IMAD.IADD R10, R11.reuse, 0x1, -R12 ;  /* 0x000000010b0a7824 */ /* 0x040fe200078e0a0c */
[----:B------:R-:W-:Y:S01]  /*0290*/  SHF.R.S32.HI R8, RZ, 0x4, R6 ;  /* 0x00000004ff087819 */ /* 0x000fe20000011406 */
[----:B------:R-:W-:Y:S01]  /*02a0*/  IMAD.IADD R12, R11, 0x1, -R2 ;  /* 0x000000010b0c7824 */ /* 0x000fe200078e0a02 */
[----:B------:R-:W-:Y:S02]  /*02b0*/  LOP3.LUT R2, R0, 0xfffffffc, RZ, 0xc0, !PT ;  /* 0xfffffffc00027812 */ /* 0x000fe400078ec0ff */
[----:B------:R-:W-:Y:S02]  /*02c0*/  LEA.HI R0, R6, R8, RZ, 0x1 ;  /* 0x0000000806007211 */ /* 0x000fe400078f08ff */
[----:B------:R-:W-:Y:S01]  /*02d0*/  LEA.HI R3, R9, R7, RZ, 0x3 ;  /* 0x0000000709037211 */ /* 0x000fe200078f18ff */
[----:B------:R-:W-:Y:S01]  /*02e0*/  IMAD.IADD R14, R5, 0x1, -R2 ;  /* 0x00000001050e7824 */ /* 0x000fe200078e0a02 */
[----:B------:R-:W-:-:S02]  /*02f0*/  SHF.R.S32.HI R6, RZ, 0x1f, R4 ;  /* 0x0000001fff067819 */ /* 0x000fc40000011404 */
[----:B------:R-:W-:Y:S02]  /*0300*/  LOP3.LUT R2, R0, 0xfffffffe, RZ, 0xc0, !PT ;  /* 0xfffffffe00027812 */ /* 0x000fe400078ec0ff */
[----:B------:R-:W-:Y:S01]  /*0310*/  LOP3.LUT R0, R3, 0xfffffff8, RZ, 0xc0, !PT ;  /* 0xfffffff803007812 */ /* 0x000fe200078ec0ff */
[----:B------:R-:W-:Y:S01]  /*0320*/  STL [R1+0x4], R14 ;  /* 0x0000040e01007387 */ /* 0x000fe20000100800 */
[----:B------:R-:W-:Y:S01]  /*0330*/  LEA.HI R4, R6, R4, RZ, 0x2 ;  /* 0x0000000406047211 */ /* 0x000fe200078f10ff */
[----:B------:R-:W-:Y:S01]  /*0340*/  IMAD.SHL.U32 R6, R236, 0x40, RZ ;  /* 0x00000040ec067824 */ /* 0x000fe200078e00ff */
[----:B------:R-:W-:Y:S01]  /*0350*/  SHF.R.S32.HI R5, RZ, 0x1f, R10 ;  /* 0x0000001fff057819 */ /* 0x000fe2000001140a */
[----:B------:R-:W-:Y:S01]  /*0360*/  IMAD.IADD R11, R8, 0x1, -R2 ;  /* 0x00000001080b7824 */ /* 0x000fe200078e0a02 */
[----:B------:R-:W-:Y:S01]  /*0370*/  SHF.R.S32.HI R16, RZ, 0x7, R13 ;  /* 0x00000007ff107819 */ /* 0x000fe2000001140d */
[----:B------:R-:W-:Y:S01]  /*0380*/  IMAD.SHL.U32 R2, R14, 0x10, RZ ;  /* 0x000000100e027824 */ /* 0x000fe200078e00ff */
[----:B------:R-:W-:Y:S01]  /*0390*/  LEA.HI R8, R5, R10, RZ, 0x3 ;  /* 0x0000000a05087211 */ /* 0x000fe200078f18ff */
[----:B------:R-:W-:Y:S01]  /*03a0*/  IMAD.IADD R3, R7, 0x1, -R0 ;  /* 0x0000000107037824 */ /* 0x000fe200078e0a00 */
[----:B------:R-:W-:Y:S01]  /*03b0*/  LOP3.LUT R0, R6, 0x1c0, RZ, 0xc0, !PT ;  /* 0x000001c006007812 */ /* 0x000fe200078ec0ff */
[----:B------:R-:W-:Y:S01]  /*03c0*/  IMAD.SHL.U32 R168, R11, 0x200, RZ ;  /* 0x000002000ba87824 */ /* 0x000fe200078e00ff */
[----:B------:R-:W-:-:S02]  /*03d0*/  LEA.HI.SX32 R251, R4, R2, 0x1e ;  /* 0x0000000204fb7211 */ /* 0x000fc400078ff2ff */
[----:B------:R-:W-:Y:S01]  /*03e0*/  LOP3.LUT R2, R0, 0x30, R2, 0xf8, !PT ;  /* 0x0000003000027812 */ /* 0x000fe200078ef802 */
[----:B------:R-:W-:Y:S01]  /*03f0*/  IMAD R5, R16, 0x1000, R168 ;  /* 0x0000100010057824 */ /* 0x000fe200078e02a8 */
[----:B------:R-:W-:Y:S02]  /*0400*/  LOP3.LUT R172, R0, 0x8, R244, 0xf8, !PT ;  /* 0x0000000800ac7812 */ /* 0x000fe400078ef8f4 */
[----:B------:R-:W-:Y:S02]  /*0410*/  SHF.R.U32.HI R0, RZ, 0x3, R0 ;  /* 0x00000003ff007819 */ /* 0x000fe40000011600 */
[----:B------:R-:W-:Y:S02]  /*0420*/  LOP3.LUT R2, R2, 0x8, R244, 0xf8, !PT ;  /* 0x0000000802027812 */ /* 0x000fe400078ef8f4 */
[----:B------:R-:W-:Y:S02]  /*0430*/  LOP3.LUT R172, R172, R0, RZ, 0x3c, !PT ;  /* 0x00000000acac7212 */ /* 0x000fe400078e3cff */
[----:B------:R-:W-:Y:S01]  /*0440*/  LOP3.LUT R168, R168, R2, R0, 0xf6, !PT ;  /* 0x00000002a8a87212 */ /* 0x000fe200078ef600 */
[C---:B------:R-:W-:Y:S01]  /*0450*/  IMAD.SHL.U32 R0, R3.reuse, 0x40, RZ ;  /* 0x0000004003007824 */ /* 0x040fe200078e00ff */
[----:B------:R-:W-:Y:S01]  /*0460*/  LOP3.LUT R4, R3, 0x1, RZ, 0xc0, !PT ;  /* 0x0000000103047812 */ /* 0x000fe200078ec0ff */
[----:B------:R-:W-:Y:S01]  /*0470*/  IMAD.SHL.U32 R2, R16, 0x8, RZ ;  /* 0x0000000810027824 */ /* 0x000fe200078e00ff */
[----:B------:R-:W-:Y:S01]  /*0480*/  LOP3.LUT R6, R8, 0xfffffff8, RZ, 0xc0, !PT ;  /* 0xfffffff808067812 */ /* 0x000fe200078ec0ff */
[----:B------:R-:W-:Y:S01]  /*0490*/  IMAD.IADD R172, R5, 0x1, R172 ;  /* 0x0000000105ac7824 */ /* 0x000fe200078e02ac */
[----:B------:R-:W-:Y:S01]  /*04a0*/  ISETP.NE.U32.AND P0, PT, R4, 0x1, PT ;  /* 0x000000010400780c */ /* 0x000fe20003f05070 */
[----:B------:R-:W-:Y:S01]  /*04b0*/  IMAD.SHL.U32 R5, R11, 0x10, RZ ;  /* 0x000000100b057824 */ /* 0x000fe200078e00ff */
[----:B------:R-:W-:Y:S01]  /*04c0*/  LOP3.LUT R0, R0, 0x1c0, RZ, 0xc0, !PT ;  /* 0x000001c000007812 */ /* 0x000fe200078ec0ff */
[----:B------:R-:W-:Y:S01]  /*04d0*/  IMAD.IADD R15, R10, 0x1, -R6 ;  /* 0x000000010a0f7824 */ /* 0x000fe200078e0a06 */
[----:B------:R-:W-:Y:S01]  /*04e0*/  R2P PR, R3, 0x6 ;  /* 0x0000000603007804 */ /* 0x000fe20000000000 */
[----:B------:R-:W-:Y:S01]  /*04f0*/  IMAD.SHL.U32 R4, R12, 0x2, RZ ;  /* 0x000000020c047824 */ /* 0x000fe200078e00ff */
[----:B------:R-:W-:Y:S01]  /*0500*/  LOP3.LUT R2, R2, 0x8, RZ, 0xc0, !PT ;  /* 0x0000000802027812 */ /* 0x000fe200078ec0ff */
[----:B------:R-:W-:Y:S01]  /*0510*/  IMAD.SHL.U32 R8, R8, 0x40, RZ ;  /* 0x0000004008087824 */ /* 0x000fe200078e00ff */
[----:B------:R-:W-:Y:S01]  /*0520*/  SHF.R.U32.HI R3, RZ, 0x3, R0 ;  /* 0x00000003ff037819 */ /* 0x000fe20000011600 */
[----:B------:R-:W-:Y:S01]  /*0530*/  IMAD R6, R16, 0x2000, R4 ;  /* 0x0000200010067824 */ /* 0x000fe200078e0204 */
[----:B------:R-:W-:Y:S01]  /*0540*/  LOP3.LUT R10, R2, 0x10, R5, 0xf8, !PT ;  /* 0x00000010020a7812 */ /* 0x000fe200078ef805 */
[----:B------:R-:W-:Y:S01]  /*0550*/  STL [R1+0x8], R15 ;  /* 0x0000080f01007387 */ /* 0x000fe20000100800 */
[-C--:B------:R-:W-:Y:S01]  /*0560*/  LOP3.LUT R9, R3, R0.reuse, R2, 0x1e, !PT ;  /* 0x0000000003097212 */ /* 0x080fe200078e1e02 */
[----:B------:R-:W-:Y:S01]  /*0570*/  IMAD.SHL.U32 R2, R15, 0x40, RZ ;  /* 0x000000400f027824 */ /* 0x000fe200078e00ff */
[----:B------:R-:W-:Y:S01]  /*0580*/  LOP3.LUT R7, R3, R0, RZ, 0xfc, !PT ;  /* 0x0000000003077212 */ /* 0x000fe200078efcff */
[C---:B------:R-:W-:Y:S01]  /*0590*/  IMAD R0, R14.reuse, 0x400, R4 ;  /* 0x000004000e007824 */ /* 0x040fe200078e0204 */
[----:B------:R-:W-:Y:S01]  /*05a0*/  SHF.L.U32 R5, R11, 0x3, RZ ;  /* 0x000000030b057819 */ /* 0x000fe200000006ff */
        /* <DEDUP_REMOVED lines=8> */
[----:B------:R-:W-:Y:S02]  /*0630*/  LOP3.LUT P3, RZ, R236, 0x4, RZ, 0xc0, !PT ;  /* 0x00000004ecff7812 */ /* 0x000fe4000786c0ff */
[----:B------:R-:W-:Y:S02]  /*0640*/  LOP3.LUT R2, R2, R5, RZ, 0x3c, !PT ;  /* 0x0000000502027212 */ /* 0x000fe400078e3cff */
[----:B------:R-:W-:Y:S02]  /*0650*/  LOP3.LUT R4, R5, R10, R4, 0x1e, !PT ;  /* 0x0000000a05047212 */ /* 0x000fe400078e1e04 */
[----:B------:R-:W-:Y:S01]  /*0660*/  LOP3.LUT P4, RZ, R236, 0x2, RZ, 0xc0, !PT ;  /* 0x00000002ecff7812 */ /* 0x000fe2000788c0ff */
[----:B------:R-:W-:Y:S01]  /*0670*/  IMAD.IADD R176, R3, 0x1, R2 ;  /* 0x0000000103b07824 */ /* 0x000fe200078e0202 */
[----:B------:R-:W-:Y:S01]  /*0680*/  LOP3.LUT R177, R4, R0, RZ, 0xfc, !PT ;  /* 0x0000000004b17212 */ /* 0x000fe200078efcff */
[----:B------:R-:W-:Y:S01]  /*0690*/  IMAD.U32 R0, RZ, RZ, UR5 ;  /* 0x00000005ff007e24 */ /* 0x000fe2000f8e00ff */
[----:B------:R-:W-:Y:S01]  /*06a0*/  USHF.R.S32.HI UR5, URZ, 0x1f, UR57 ;  /* 0x0000001f3f057899 */ /* 0x000fe20008011439 */
[----:B------:R-:W-:Y:S01]  /*06b0*/  IMAD.U32 R2, RZ, RZ, UR6 ;  /* 0x00000006ff027e24 */ /* 0x000fe2000f8e00ff */
[----:B------:R-:W-:Y:S01]  /*06c0*/  USHF.R.S32.HI UR6, URZ, 0x1f, UR47 ;  /* 0x0000001f3f067899 */ /* 0x000fe2000801142f */
[C---:B------:R-:W-:Y:S01]  /*06d0*/  SEL R173, R231.reuse, 0xffffffe0, !P4 ;  /* 0xffffffe0e7ad7807 */ /* 0x040fe20006000000 */
[----:B------:R-:W-:Y:S01]  /*06e0*/  IMAD.SHL.U32 R236, R236, 0x8, RZ ;  /* 0x00000008ecec7824 */ /* 0x000fe200078e00ff */
[----:B------:R-:W-:Y:S01]  /*06f0*/  SEL R231, R231, 0xffffffe0, !P1 ;  /* 0xffffffe0e7e77807 */ /* 0x000fe20004800000 */
[----:B------:R-:W-:Y:S01]  /*0700*/  IMAD.U32 R0, RZ, RZ, UR5 ;  /* 0x00000005ff007e24 */ /* 0x000fe2000f8e00ff */
[----:B------:R-:W-:Y:S01]  /*0710*/  LEA R228, R7, UR4, 0x1 ;  /* 0x0000000407e47c11 */ /* 0x000fe2000f8e08ff */
[----:B------:R-:W-:Y:S01]  /*0720*/  IMAD.U32 R2, RZ, RZ, UR6 ;  /* 0x00000006ff027e24 */ /* 0x000fe2000f8e00ff */
[----:B------:R-:W-:Y:S01]  /*0730*/  SHF.L.U32 R172, R172, 0x1, RZ ;  /* 0x00000001acac7819 */ /* 0x000fe200000006ff */
[----:B------:R-:W-:Y:S01]  /*0740*/  IMAD.U32 R0, RZ, RZ, UR6 ;  /* 0x00000006ff007e24 */ /* 0x000fe2000f8e00ff */
[----:B------:R-:W-:Y:S01]  /*0750*/  UIADD3 UR6, UR4, 0xc000, URZ ;  /* 0x0000c00004067890 */ /* 0x000fe2000fffe03f */
[----:B------:R-:W-:Y:S01]  /*0760*/  IMAD.MOV.U32 R2, RZ, RZ, 0x40 ;  /* 0x00000040ff027424 */ /* 0x000fe200078e00ff */
[----:B------:R-:W-:Y:S01]  /*0770*/  SEL R229, R229, 0x10, !P0 ;  /* 0x00000010e5e57807 */ /* 0x000fe20004000000 */
[----:B------:R-:W-:Y:S01]  /*0780*/  IMAD.MOV.U32 R0, RZ, RZ, 0x440 ;  /* 0x00000440ff007424 */ /* 0x000fe200078e00ff */
[----:B------:R-:W-:Y:S01]  /*0790*/  SHF.R.S32.HI R244, RZ, 0x3, R244 ;  /* 0x00000003fff47819 */ /* 0x000fe200000114f4 */
        /* <DEDUP_REMOVED lines=15> */
[----:B------:R1:W-:Y:S01]  /*0890*/  STL [R1+0x20], R5 ;  /* 0x0000200501007387 */ /* 0x0003e20000100800 */
[----:B------:R-:W-:-:S02]  /*08a0*/  IMAD.IADD R4, R8, 0x1, R0 ;  /* 0x0000000108047824 */ /* 0x000fc400078e0200 */
[C---:B------:R-:W-:Y:S01]  /*08b0*/  VIADD R3, R8.reuse, 0x2020 ;  /* 0x0000202008037836 */ /* 0x040fe20000000000 */
[----:B------:R2:W-:Y:S01]  /*08c0*/  STL [R1+0x3c], R6 ;  /* 0x00003c0601007387 */ /* 0x0005e20000100800 */
[C---:B------:R-:W-:Y:S02]  /*08d0*/  @P1 VIADD R11, R8.reuse, 0x3e0 ;  /* 0x000003e0080b1836 */ /* 0x040fe40000000000 */
[C---:B------:R-:W-:Y:S01]  /*08e0*/  VIADD R10, R8.reuse, 0x2420 ;  /* 0x00002420080a7836 */ /* 0x040fe20000000000 */
[----:B------:R3:W-:Y:S01]  /*08f0*/  STL [R1+0x1c], R4 ;  /* 0x00001c0401007387 */ /* 0x0007e20000100800 */
[C---:B------:R-:W-:Y:S02]  /*0900*/  @P1 VIADD R3, R8.reuse, 0x1fe0 ;  /* 0x00001fe008031836 */ /* 0x040fe40000000000 */
[C---:B------:R-:W-:Y:S01]  /*0910*/  VIADD R7, R8.reuse, 0x2040 ;  /* 0x0000204008077836 */ /* 0x040fe20000000000 */
[----:B------:R4:W-:Y:S01]  /*0920*/  STL [R1+0x28], R11 ;  /* 0x0000280b01007387 */ /* 0x0009e20000100800 */
[----:B------:R-:W-:-:S02]  /*0930*/  @P1 VIADD R10, R8, 0x23e0 ;  /* 0x000023e0080a1836 */ /* 0x000fc40000000000 */
[----:B------:R-:W-:Y:S01]  /*0940*/  @P2 VIADD R7, R8, 0x1fc0 ;  /* 0x00001fc008072836 */ /* 0x000fe20000000000 */
[----:B------:R4:W-:Y:S01]  /*0950*/  STL [R1+0x10], R3 ;  /* 0x0000100301007387 */ /* 0x0009e20000100800 */
[--C-:B------:R-:W-:Y:S02]  /*0960*/  IMAD.IADD R2, R2, 0x1, R3.reuse ;  /* 0x0000000102027824 */ /* 0x100fe400078e0203 */
[----:B------:R-:W-:Y:S01]  /*0970*/  IMAD.IADD R0, R0, 0x1, R3 ;  /* 0x0000000100007824 */ /* 0x000fe200078e0203 */
[----:B------:R4:W-:Y:S01]  /*0980*/  STL [R1+0x24], R10 ;  /* 0x0000240a01007387 */ /* 0x0009e20000100800 */
[----:B------:R-:W-:Y:S02]  /*0990*/  IMAD.IADD R229, R229, 0x1, R227 ;  /* 0x00000001e5e57824 */ /* 0x000fe400078e02e3 */
[----:B------:R-:W-:Y:S01]  /*09a0*/  IMAD.IADD R174, R174, 0x1, R173 ;  /* 0x00000001aeae7824 */ /* 0x000fe200078e02ad */
[----:B------:R4:W-:Y:S01]  /*09b0*/  STL [R1+0x18], R7 ;  /* 0x0000180701007387 */ /* 0x0009e20000100800 */
[----:B-1----:R-:W-:-:S02]  /*09c0*/  IMAD.IADD R5, R231, 0x1, R5 ;  /* 0x00000001e7057824 */ /* 0x002fc400078e0205 */
[--C-:B------:R-:W-:Y:S01]  /*09d0*/  IMAD.IADD R234, R228, 0x1, R231.reuse ;  /* 0x00000001e4ea7824 */ /* 0x100fe200078e02e7 */
[C---:B--2---:R-:W-:Y:S01]  /*09e0*/  IADD3 R6, R8.reuse, 0x2440, RZ ;  /* 0x0000244008067810 */ /* 0x044fe20007ffe0ff */
[----:B------:R-:W-:Y:S02]  /*09f0*/  @P2 VIADD R6, R8, 0x23c0 ;  /* 0x000023c008062836 */ /* 0x000fe40000000000 */
[----:B------:R-:W-:Y:S02]  /*0a00*/  IMAD.IADD R233, R230, 0x1, R231 ;  /* 0x00000001e6e97824 */ /* 0x000fe400078e02e7 */
[C---:B---3--:R-:W-:Y:S01]  /*0a10*/  IMAD.IADD R4, R231.reuse, 0x1, R4 ;  /* 0x00000001e7047824 */ /* 0x048fe200078e0204 */
[----:B------:R4:W-:Y:S01]  /*0a20*/  STL [R1+0x14], R6 ;  /* 0x0000140601007387 */ /* 0x0009e20000100800 */
[----:B------:R-:W-:Y:S02]  /*0a30*/  IMAD.IADD R232, R231, 0x1, R227 ;  /* 0x00000001e7e87824 */ /* 0x000fe400078e02e3 */
[----:B------:R-:W-:Y:S01]  /*0a40*/  IMAD.IADD R173, R173, 0x1, R171 ;  /* 0x00000001adad7824 */ /* 0x000fe200078e02ab */
[----:B------:R4:W-:Y:S01]  /*0a50*/  STL [R1+0x38], R5 ;  /* 0x0000380501007387 */ /* 0x0009e20000100800 */
[----:B------:R-:W-:-:S03]  /*0a60*/  IMAD.IADD R231, R231, 0x1, R229 ;  /* 0x00000001e7e77824 */ /* 0x000fc600078e02e5 */
[----:B------:R4:W-:Y:S04]  /*0a70*/  STL [R1+0x34], R4 ;  /* 0x0000340401007387 */ /* 0x0009e80000100800 */
[----:B------:R4:W-:Y:S04]  /*0a80*/  STL [R1+0x30], R2 ;  /* 0x0000300201007387 */ /* 0x0009e80000100800 */
[----:B------:R4:W-:Y:S02]  /*0a90*/  STL [R1+0x2c], R0 ;  /* 0x00002c0001007387 */ /* 0x0009e40000100800 */
.L_x_2112:
        /* <DEDUP_REMOVED lines=67> */
.L_x_2036:
        /* <DEDUP_REMOVED lines=25> */
[----:B------:R-:W-:Y:S01]  /*1060*/  USHF.R.S32.HI UR34, URZ, 0x1f, UR59 ;  /* 0x0000001f3f227899 */ /* 0x000fe2000801143b */
[----:B------:R-:W1:Y:S01]  /*1070*/  I2F.RP R2, R5 ;  /* 0x0000000500027306 */ /* 0x000e620000209400 */
[----:B------:R-:W-:Y:S01]  /*1080*/  UISETP.NE.AND UP4, UPT, UR39, URZ, UPT ;  /* 0x0000003f2700728c */ /* 0x000fe2000bf85270 */
[----:B------:R-:W-:Y:S01]  /*1090*/  @!UP1 ULDC.64 UR8, c[0x0][0x418] ;  /* 0x0001060000089ab9 */ /* 0x000fe20000000a00 */
[----:B--2---:R-:W-:-:S02]  /*10a0*/  UIMAD.WIDE.U32 UR28, UR14, UR12, URZ ;  /* 0x0000000c0e1c72a5 */ /* 0x004fc4000f8e003f */
[----:B------:R-:W-:Y:S02]  /*10b0*/  USEL UR32, UR20, URZ, UP2 ;  /* 0x0000003f14207287 */ /* 0x000fe40009000000 */
[----:B------:R-:W-:Y:S02]  /*10c0*/  UIMAD UR36, UR14, UR13, UR29 ;  /* 0x0000000d0e2472a4 */ /* 0x000fe4000f8e021d */
[----:B------:R-:W-:Y:S01]  /*10d0*/  USHF.L.U32 UR14, UR47, 0x7, URZ ;  /* 0x000000072f0e7899 */ /* 0x000fe2000800063f */
[----:B------:R-:W-:Y:S01]  /*10e0*/  @UP1 ULDC.64 UR12, c[0x0][0x420] ;  /* 0x00010800000c1ab9 */ /* 0x000fe20000000a00 */
[----:B------:R-:W-:Y:S01]  /*10f0*/  ULEA.HI UR39, UR21, UR16, URZ, 0x7 ;  /* 0x0000001015277291 */ /* 0x000fe2000f8f383f */
[----:B-1----:R-:W1:Y:S01]  /*1100*/  MUFU.RCP R2, R2 ;  /* 0x0000000200027308 */ /* 0x002e620000001000 */
[----:B------:R-:W-:Y:S02]  /*1110*/  USEL UR31, UR14, URZ, UP2 ;  /* 0x0000003f0e1f7287 */ /* 0x000fe40009000000 */
[----:B------:R-:W-:-:S02]  /*1120*/  UIMAD.WIDE.U32 UR14, UR6, UR22, URZ ;  /* 0x00000016060e72a5 */ /* 0x000fc4000f8e003f */
        /* <DEDUP_REMOVED lines=27> */
[----:B------:R-:W-:Y:S01]  /*12e0*/  MOV R2, R4 ;  /* 0x0000000400027202 */ /* 0x000fe20000000f00 */
[----:B------:R-:W-:-:S02]  /*12f0*/  UIMAD UR18, UR9, UR12, URZ ;  /* 0x0000000c091272a4 */ /* 0x000fc4000f8e023f */
[----:B------:R-:W-:Y:S02]  /*1300*/  UIADD3 UR16, UR13, UR16, URZ ;  /* 0x000000100d107290 */ /* 0x000fe4000fffe03f */
[----:B------:R-:W-:Y:S01]  /*1310*/  IMAD.HI.U32 R0, R0, R2, RZ ;  /* 0x0000000200007227 */ /* 0x000fe200078e00ff */
[----:B------:R-:W-:Y:S01]  /*1320*/  UIMAD.WIDE.U32 UR12, UR8, UR6, URZ ;  /* 0x00000006080c72a5 */ /* 0x000fe2000f8e003f */
[----:B------:R-:W-:Y:S02]  /*1330*/  ULDC UR42, c[0x0][0x2c4] ;  /* 0x0000b100002a7ab9 */ /* 0x000fe40000000800 */
[----:B------:R-:W-:Y:S01]  /*1340*/  IMAD.MOV R3, RZ, RZ, -R0 ;  /* 0x000000ffff037224 */ /* 0x000fe200078e0a00 */
[----:B------:R-:W-:Y:S02]  /*1350*/  UIMAD UR16, UR8, UR16, UR18 ;  /* 0x00000010081072a4 */ /* 0x000fe4000f8e0212 */
[----:B------:R-:W-:Y:S01]  /*1360*/  @UP3 UIMAD UR18, UR47, UR42, URZ ;  /* 0x0000002a2f1232a4 */ /* 0x000fe2000f8e023f */
[----:B------:R-:W-:Y:S01]  /*1370*/  IMAD R2, R5, R3, R2 ;  /* 0x0000000305027224 */ /* 0x000fe200078e0202 */
[----:B------:R-:W-:-:S02]  /*1380*/  USEL UR55, UR14, UR12, !UP1 ;  /* 0x0000000c0e377287 */ /* 0x000fc4000c800000 */
[----:B------:R-:W-:Y:S02]  /*1390*/  @UP0 UIMAD UR24, UR24, UR21, URZ ;  /* 0x00000015181802a4 */ /* 0x000fe4000f8e023f */
[----:B------:R-:W-:Y:S01]  /*13a0*/  ISETP.GT.U32.AND P1, PT, R5, R2, PT ;  /* 0x000000020500720c */ /* 0x000fe20003f24070 */
[----:B------:R-:W-:Y:S02]  /*13b0*/  ULOP3.LUT UR12, UR39, 0xffffff80, URZ, 0xc0, !UPT ;  /* 0xffffff80270c7892 */ /* 0x000fe4000f8ec03f */
[----:B------:R-:W-:Y:S02]  /*13c0*/  @UP3 USEL UR14, UR18, UR6, !UP1 ;  /* 0x00000006120e3287 */ /* 0x000fe4000c800000 */
[----:B------:R-:W-:Y:S02]  /*13d0*/  @UP0 UIADD3 UR35, UR19, UR24, URZ ;  /* 0x0000001813230290 */ /* 0x000fe4000fffe03f */
[----:B------:R-:W-:Y:S01]  /*13e0*/  UIADD3 UR12, UR12, -0x80, URZ ;  /* 0xffffff800c0c7890 */ /* 0x000fe2000fffe03f */
[----:B------:R-:W-:Y:S01]  /*13f0*/  @UP3 ULDC UR19, c[0x0][0x2e4] ;  /* 0x0000b90000133ab9 */ /* 0x000fe20000000800 */
[----:B------:R-:W-:-:S02]  /*1400*/  UIADD3 UR48, UR15, UR16, URZ ;  /* 0x000000100f307290 */ /* 0x000fc4000fffe03f */
[----:B------:R-:W-:Y:S02]  /*1410*/  @!UP3 UIMAD UR15, UR47, UR61, UR57 ;  /* 0x0000003d2f0fb2a4 */ /* 0x000fe4000f8e0239 */
[----:B------:R-:W-:Y:S01]  /*1420*/  @!P1 IMAD.IADD R2, R2, 0x1, -R5 ;  /* 0x0000000102029824 */ /* 0x000fe200078e0a05 */
[----:B------:R-:W-:Y:S01]  /*1430*/  @UP3 UIMAD UR25, UR57, UR19, UR14 ;  /* 0x00000013391932a4 */ /* 0x000fe2000f8e020e */
[----:B------:R-:W-:Y:S01]  /*1440*/  @!P1 IADD3 R0, R0, 0x1, RZ ;  /* 0x0000000100009810 */ /* 0x000fe20007ffe0ff */
[----:B------:R-:W-:Y:S01]  /*1450*/  USHF.R.S32.HI UR24, URZ, 0x1f, UR12 ;  /* 0x0000001f3f187899 */ /* 0x000fe2000801140c */
[----:B------:R-:W-:Y:S01]  /*1460*/  PLOP3.LUT P1, PT, PT, PT, UP0, 0x80, 0x0 ;  /* 0x000000000000781c */ /* 0x000fe20003f2f008 */
[----:B------:R-:W-:Y:S01]  /*1470*/  UIADD3 UR14, UP2, UR12, UR31, URZ ;  /* 0x0000001f0c0e7290 */ /* 0x000fe2000ff5e03f */
[----:B------:R-:W-:Y:S01]  /*1480*/  ISETP.GE.U32.AND P0, PT, R2, R5, PT ;  /* 0x000000050200720c */ /* 0x000fe20003f06070 */
[----:B------:R-:W-:Y:S01]  /*1490*/  @!UP3 UIMAD UR25, UR15, UR42, URZ ;  /* 0x0000002a0f19b2a4 */ /* 0x000fe2000f8e023f */
[----:B------:R-:W-:Y:S01]  /*14a0*/  LOP3.LUT R2, R6, UR57, RZ, 0x3c, !PT ;  /* 0x0000003906027c12 */ /* 0x000fe2000f8e3cff */
[----:B------:R-:W-:-:S02]  /*14b0*/  UIMAD UR15, UR9, UR6, URZ ;  /* 0x00000006090f72a4 */ /* 0x000fc4000f8e023f */
[----:B------:R-:W-:Y:S01]  /*14c0*/  UIADD3.X UR16, UR24, UR32, URZ, UP2, !UPT ;  /* 0x0000002018107290 */ /* 0x000fe200097fe43f */
[----:B------:R-:W-:Y:S01]  /*14d0*/  ISETP.GE.AND P2, PT, R2, RZ, PT ;  /* 0x000000ff0200720c */ /* 0x000fe20003f46270 */
[----:B------:R-:W-:Y:S02]  /*14e0*/  UIMAD UR9, UR9, UR14, URZ ;  /* 0x0000000e090972a4 */ /* 0x000fe4000f8e023f */
[----:B------:R-:W-:Y:S02]  /*14f0*/  @UP0 UIADD3 UR27, UR33, UR37, URZ ;  /* 0x00000025211b0290 */ /* 0x000fe4000fffe03f */
[----:B------:R-:W-:Y:S02]  /*1500*/  UIMAD UR50, UR57, UR43, URZ ;  /* 0x0000002b393272a4 */ /* 0x000fe4000f8e023f */
[----:B------:R-:W-:Y:S01]  /*1510*/  @UP1 UIADD3 UR48, UR13, UR15, URZ ;  /* 0x0000000f0d301290 */ /* 0x000fe2000fffe03f */
[----:B------:R-:W-:Y:S01]  /*1520*/  @P0 VIADD R0, R0, 0x1 ;  /* 0x0000000100000836 */ /* 0x000fe20000000000 */
[----:B------:R-:W-:Y:S01]  /*1530*/  @UP0 ULDC.64 UR18, c[0x0][0x250] ;  /* 0x0000940000120ab9 */ /* 0x000fe20000000a00 */
[----:B------:R-:W-:Y:S01]  /*1540*/  UIMAD.WIDE.U32 UR42, UR8, UR14, URZ ;  /* 0x0000000e082a72a5 */ /* 0x000fe2000f8e003f */
[----:B------:R-:W-:Y:S01]  /*1550*/  PLOP3.LUT P0, PT, PT, PT, UP3, 0x80, 0x0 ;  /* 0x000000000000781c */ /* 0x000fe20003f0f038 */
[----:B------:R-:W-:Y:S01]  /*1560*/  UIMAD UR13, UR8, UR16, UR9 ;  /* 0x00000010080d72a4 */ /* 0x000fe2000f8e0209 */
[----:B------:R-:W-:Y:S01]  /*1570*/  IMAD.MOV.U32 R12, RZ, RZ, R0 ;  /* 0x000000ffff0c7224 */ /* 0x000fe200078e0000 */
[----:B------:R-:W-:-:S02]  /*1580*/  @UP0 UIMAD.WIDE.U32 UR8, UR27, UR18, URZ ;  /* 0x000000121b0802a5 */ /* 0x000fc4000f8e003f */
[----:B------:R-:W-:Y:S02]  /*1590*/  @UP0 UIMAD UR14, UR27, UR19, URZ ;  /* 0x000000131b0e02a4 */ /* 0x000fe4000f8e023f */
[----:B------:R-:W-:Y:S01]  /*15a0*/  USHF.R.S32.HI UR46, URZ, 0x1f, UR30 ;  /* 0x0000001f3f2e7899 */ /* 0x000fe2000801141e */
[----:B------:R-:W-:Y:S01]  /*15b0*/  @!P2 IADD3 R12, -R12, RZ, RZ ;  /* 0x000000ff0c0ca210 */ /* 0x000fe20007ffe1ff */
[----:B------:R-:W-:Y:S01]  /*15c0*/  @!UP1 UIADD3 UR49, UR41, UR29, URZ ;  /* 0x0000001d29319290 */ /* 0x000fe2000fffe03f */
[----:B------:R-:W-:Y:S01]  /*15d0*/  @!P3 LOP3.LUT R12, RZ, R6, RZ, 0x33, !PT ;  /* 0x00000006ff0cb212 */ /* 0x000fe200078e33ff */
[----:B------:R-:W-:Y:S02]  /*15e0*/  USHF.R.S32.HI UR54, URZ, 0x1f, UR50 ;  /* 0x0000001f3f367899 */ /* 0x000fe40008011432 */
[----:B------:R-:W-:Y:S02]  /*15f0*/  USEL UR52, UR28, URZ, UP4 ;  /* 0x0000003f1c347287 */ /* 0x000fe4000a000000 */
[----:B------:R-:W-:-:S02]  /*1600*/  @UP0 UIADD3 UR32, UR9, UR14, URZ ;  /* 0x0000000e09200290 */ /* 0x000fc4000fffe03f */
[----:B------:R-:W-:Y:S02]  /*1610*/  USEL UR53, UR36, URZ, UP4 ;  /* 0x0000003f24357287 */ /* 0x000fe4000a000000 */
        /* <DEDUP_REMOVED lines=15> */
.L_x_2038:
        /* <DEDUP_REMOVED lines=13> */
.L_x_2039:
        /* <DEDUP_REMOVED lines=11> */
.L_x_2040:
[----:B------:R-:W-:-:S04]  /*1890*/  UIMAD UR6, UR47, UR61, UR57 ;  /* 0x0000003d2f0672a4 */ /* 0x000fc8000f8e0239 */
[----:B------:R-:W-:-:S12]  /*18a0*/  UIMAD UR6, UR6, UR59, URZ ;  /* 0x0000003b060672a4 */ /* 0x000fd8000f8e023f */
.L_x_2041:
[----:B------:R-:W1:Y:S01]  /*18b0*/  S2R R15, SR_TID.X ;  /* 0x00000000000f7919 */ /* 0x000e620000002100 */
[----:B------:R-:W2:Y:S01]  /*18c0*/  LDC.64 R6, c[0x0][0x420] ;  /* 0x00010800ff067b82 */ /* 0x000ea20000000a00 */
[----:B------:R-:W-:Y:S01]  /*18d0*/  SHF.R.S32.HI R19, RZ, 0x1f, R244 ;  /* 0x0000001fff137819 */ /* 0x000fe200000114f4 */
[----:B------:R-:W-:Y:S01]  /*18e0*/  ULDC UR9, c[0x0][0x2dc] ;  /* 0x0000b70000097ab9 */ /* 0x000fe20000000800 */
[----:B------:R-:W-:Y:S01]  /*18f0*/  IADD3 R0, P1, R244, UR12, RZ ;  /* 0x0000000cf4007c10 */ /* 0x000fe2000ff3e0ff */
[----:B------:R-:W-:Y:S01]  /*1900*/  USHF.R.S32.HI UR15, URZ, 0x1f, UR57 ;  /* 0x0000001f3f0f7899 */ /* 0x000fe20008011439 */
[----:B------:R-:W-:Y:S01]  /*1910*/  SHF.R.S32.HI R237, RZ, 0x1f, R236 ;  /* 0x0000001fffed7819 */ /* 0x000fe200000114ec */
[----:B------:R-:W-:Y:S01]  /*1920*/  UIMAD UR14, UR9, UR61, URZ ;  /* 0x0000003d090e72a4 */ /* 0x000fe2000f8e023f */
[----:B------:R-:W-:Y:S01]  /*1930*/  IADD3 R2, P0, R236, UR8, RZ ;  /* 0x00000008ec027c10 */ /* 0x000fe2000ff1e0ff */
[----:B------:R-:W-:Y:S01]  /*1940*/  UIADD3 UR36, UR12, UR6, URZ ;  /* 0x000000060c247290 */ /* 0x000fe2000fffe03f */
[----:B------:R-:W-:Y:S01]  /*1950*/  IADD3.X R4, R19, UR24, RZ, P1, !PT ;  /* 0x0000001813047c10 */ /* 0x000fe20008ffe4ff */
[----:B------:R-:W-:Y:S01]  /*1960*/  ULDC.64 UR8, c[0x0][0x428] ;  /* 0x00010a0000087ab9 */ /* 0x000fe20000000a00 */
[----:B------:R-:W-:Y:S01]  /*1970*/  IADD3.X R3, R237, UR49, RZ, P0, !PT ;  /* 0x00000031ed037c10 */ /* 0x000fe200087fe4ff */
[----:B------:R-:W-:Y:S01]  /*1980*/  UIMAD UR6, UR15, UR8, URZ ;  /* 0x000000080f0672a4 */ /* 0x000fe2000f8e023f */
[----:B------:R-:W-:Y:S01]  /*1990*/  BSSY B1, `(.L_x_2037) ;  /* 0x0000c70000017945 */ /* 0x000fe20003800000 */
[----:B------:R-:W-:Y:S01]  /*19a0*/  IMAD R4, R4, UR22, RZ ;  /* 0x0000001604047c24 */ /* 0x000fe2000f8e02ff */
[----:B------:R-:W-:-:S02]  /*19b0*/  UIADD3 UR16, UR12, UR25, URZ ;  /* 0x000000190c107290 */ /* 0x000fc4000fffe03f */
[----:B------:R-:W-:Y:S01]  /*19c0*/  UIMAD UR9, UR57, UR9, UR6 ;  /* 0x00000009390972a4 */ /* 0x000fe2000f8e0206 */
[C---:B------:R-:W-:Y:S01]  /*19d0*/  IMAD R9, R0.reuse, UR23, R4 ;  /* 0x0000001700097c24 */ /* 0x040fe2000f8e0204 */
[----:B------:R-:W-:Y:S01]  /*19e0*/  USHF.L.U32 UR6, UR14, 0x7, URZ ;  /* 0x000000070e067899 */ /* 0x000fe2000800063f */
[----:B------:R-:W-:Y:S01]  /*19f0*/  IMAD.WIDE.U32 R4, R0, UR22, R236 ;  /* 0x0000001600047c25 */ /* 0x000fe2000f8e00ec */
[----:B------:R-:W-:Y:S01]  /*1a00*/  UISETP.GE.AND UP2, UPT, UR38, 0x1, UPT ;  /* 0x000000012600788c */ /* 0x000fe2000bf46270 */
[----:B------:R-:W-:Y:S02]  /*1a10*/  ULDC.64 UR28, c[0x0][0x2b0] ;  /* 0x0000ac00001c7ab9 */ /* 0x000fe40000000a00 */
[----:B--2---:R-:W-:Y:S01]  /*1a20*/  IMAD R8, R6, UR24, RZ ;  /* 0x0000001806087c24 */ /* 0x004fe2000f8e02ff */
[----:B------:R-:W-:Y:S01]  /*1a30*/  IADD3 R4, P0, R4, UR56, RZ ;  /* 0x0000003804047c10 */ /* 0x000fe2000ff1e0ff */
[----:B------:R-:W-:Y:S01]  /*1a40*/  IMAD.WIDE.U32 R2, R6, UR12, R2 ;  /* 0x0000000c06027c25 */ /* 0x000fe2000f8e0002 */
[----:B------:R-:W-:Y:S01]  /*1a50*/  ULDC.64 UR40, c[0x0][0x210] ;  /* 0x0000840000287ab9 */ /* 0x000fe20000000a00 */
[----:B------:R-:W-:Y:S01]  /*1a60*/  ULDC.64 UR24, c[0x0][0x400] ;  /* 0x0001000000187ab9 */ /* 0x000fe20000000a00 */
[----:B------:R-:W-:Y:S01]  /*1a70*/  IADD3.X R5, R5, UR26, R9, P0, !PT ;  /* 0x0000001a05057c10 */ /* 0x000fe200087fe409 */
[----:B------:R-:W-:Y:S01]  /*1a80*/  IMAD R8, R7, UR12, R8 ;  /* 0x0000000c07087c24 */ /* 0x000fe2000f8e0208 */
[----:B-1----:R-:W-:Y:S01]  /*1a90*/  SHF.R.S32.HI R16, RZ, 0x1f, R15 ;  /* 0x0000001fff107819 */ /* 0x002fe2000001140f */
[----:B------:R-:W-:Y:S01]  /*1aa0*/  IMAD.U32 R0, RZ, RZ, UR8 ;  /* 0x00000008ff007e24 */ /* 0x000fe2000f8e00ff */
[----:B------:R-:W-:Y:S01]  /*1ab0*/  ULDC.64 UR12, c[0x0][0x258] ;  /* 0x00009600000c7ab9 */ /* 0x000fe20000000a00 */
[----:B------:R-:W-:Y:S01]  /*1ac0*/  IMAD.IADD R3, R3, 0x1, R8 ;  /* 0x0000000103037824 */ /* 0x000fe200078e0208 */
[----:B------:R-:W-:Y:S01]  /*1ad0*/  LEA.HI R8, R16, R15, RZ, 0x5 ;  /* 0x0000000f10087211 */ /* 0x000fe200078f28ff */
[----:B------:R-:W-:Y:S01]  /*1ae0*/  UIADD3 UR8, UP1, UP0, UR42, UR6, UR50 ;  /* 0x000000062a087290 */ /* 0x000fe2000f83e032 */
[----:B------:R-:W-:Y:S01]  /*1af0*/  IMAD.U32 R9, RZ, RZ, UR12 ;  /* 0x0000000cff097e24 */ /* 0x000fe2000f8e00ff */
[----:B------:R-:W-:Y:S01]  /*1b00*/  USHF.R.S32.HI UR6, URZ, 0x1f, UR6 ;  /* 0x0000001f3f067899 */ /* 0x000fe20008011406 */
[----:B------:R-:W-:Y:S01]  /*1b10*/  IMAD.WIDE.U32 R2, R0, UR57, R2 ;  /* 0x0000003900027c25 */ /* 0x000fe2000f8e0002 */
[----:B------:R-:W-:Y:S01]  /*1b20*/  LOP3.LUT R0, R8, 0xffffffe0, RZ, 0xc0, !PT ;  /* 0xffffffe008007812 */ /* 0x000fe200078ec0ff */
[----:B------:R-:W-:Y:S01]  /*1b30*/  UIMAD UR15, UR15, UR12, URZ ;  /* 0x0000000c0f0f72a4 */ /* 0x000fe2000f8e023f */
[----:B------:R-:W-:Y:S01]  /*1b40*/  SHF.R.S32.HI R8, RZ, 0x5, R8 ;  /* 0x00000005ff087819 */ /* 0x000fe20000011408 */
[----:B------:R-:W-:Y:S01]  /*1b50*/  UIADD3.X UR6, UR51, UR6, UR54, UP1, UP0 ;  /* 0x0000000633067290 */ /* 0x000fe20008fe0436 */
[----:B------:R-:W-:Y:S01]  /*1b60*/  IMAD.WIDE.U32 R4, R9, UR57, R4 ;  /* 0x0000003909047c25 */ /* 0x000fe2000f8e0004 */
[----:B------:R-:W-:Y:S01]  /*1b70*/  UIADD3 UR12, UP1, UP0, UR52, UR8, UR55 ;  /* 0x00000008340c7290 */ /* 0x000fe2000f83e037 */
[----:B------:R-:W-:Y:S01]  /*1b80*/  PLOP3.LUT P0, PT, PT, PT, UP2, 0x80, 0x0 ;  /* 0x000000000000781c */ /* 0x000fe20003f0f028 */
[----:B------:R-:W-:Y:S01]  /*1b90*/  UIMAD UR13, UR57, UR13, UR15 ;  /* 0x0000000d390d72a4 */ /* 0x000fe2000f8e020f */
[----:B------:R-:W-:Y:S01]  /*1ba0*/  IMAD.IADD R13, R15, 0x1, -R0 ;  /* 0x000000010f0d7824 */ /* 0x000fe200078e0a00 */
[----:B------:R-:W-:Y:S01]  /*1bb0*/  UIADD3.X UR6, UR53, UR6, UR48, UP1, UP0 ;  /* 0x0000000635067290 */ /* 0x000fe20008fe0430 */
[----:B------:R-:W-:Y:S01]  /*1bc0*/  VIADD R3, R3, UR9 ;  /* 0x0000000903037c36 */ /* 0x000fe20008000000 */
[----:B------:R-:W-:Y:S01]  /*1bd0*/  UIMAD.WIDE UR26, UR16, 0x4, UR28 ;  /* 0x00000004101a78a5 */ /* 0x000fe2000f8e021c */
[----:B------:R-:W-:Y:S01]  /*1be0*/  IMAD R8, R8, UR14, R13 ;  /* 0x0000000e08087c24 */ /* 0x000fe2000f8e020d */
[----:B------:R-:W-:Y:S01]  /*1bf0*/  LEA R10, P4, R4, UR40, 0x1 ;  /* 0x00000028040a7c11 */ /* 0x000fe2000f8808ff */
[-C--:B------:R-:W-:Y:S01]  /*1c00*/  IMAD R9, R19, R6.reuse, RZ ;  /* 0x0000000613097224 */ /* 0x080fe200078e02ff */
[----:B------:R-:W-:Y:S01]  /*1c10*/  ULDC.64 UR28, c[0x0][0x3e0] ;  /* 0x0000f800001c7ab9 */ /* 0x000fe20000000a00 */
[----:B------:R-:W-:Y:S01]  /*1c20*/  IMAD.WIDE.U32 R2, R244, R6, R2 ;  /* 0x00000006f4027225 */ /* 0x000fe200078e0002 */
[----:B------:R-:W-:Y:S01]  /*1c30*/  IADD3 R0, P2, R8, UR12, RZ ;  /* 0x0000000c08007c10 */ /* 0x000fe2000ff5e0ff */
[----:B------:R-:W-:Y:S01]  /*1c40*/  ULDC.64 UR44, c[0x0][0x478] ;  /* 0x00011e00002c7ab9 */ /* 0x000fe20000000a00 */
[----:B------:R-:W-:Y:S01]  /*1c50*/  ULEA.HI.SX32 UR39, UR39, 0xffffffff, 0x19 ;  /* 0xffffffff27277891 */ /* 0x000fe2000f8fca3f */
[----:B------:R-:W-:Y:S01]  /*1c60*/  IMAD R9, R244, R7, R9 ;  /* 0x00000007f4097224 */ /* 0x000fe200078e0209 */
[----:B------:R-:W-:Y:S01]  /*1c70*/  LEA R238, P1, R0, UR24, 0x2 ;  /* 0x0000001800ee7c11 */ /* 0x000fe2000f8210ff */
[----:B------:R-:W-:Y:S01]  /*1c80*/  VIADD R5, R5, UR13 ;  /* 0x0000000d05057c36 */ /* 0x000fe20008000000 */
[----:B------:R-:W-:Y:S01]  /*1c90*/  LEA R11, P3, R2, UR28, 0x1 ;  /* 0x0000001c020b7c11 */ /* 0x000fe2000f8608ff */
[----:B------:R-:W-:Y:S01]  /*1ca0*/  IMAD.IADD R3, R3, 0x1, R9 ;  /* 0x0000000103037824 */ /* 0x000fe200078e0209 */
[----:B------:R-:W-:Y:S01]  /*1cb0*/  LEA.HI.X.SX32 R8, R8, UR6, 0x1, P2 ;  /* 0x0000000608087c11 */ /* 0x000fe200090f0eff */
[----:B------:R-:W-:Y:S01]  /*1cc0*/  UIMAD.WIDE UR8, UR36, 0x4, UR44 ;  /* 0x00000004240878a5 */ /* 0x000fe2000f8e022c */
[----:B------:R-:W-:-:S02]  /*1cd0*/  LEA.HI.X R5, R4, UR41, R5, 0x1, P4 ;  /* 0x0000002904057c11 */ /* 0x000fc4000a0f0c05 */
[----:B------:R-:W-:Y:S02]  /*1ce0*/  LEA.HI.X R235, R0, UR25, R8, 0x2, P1 ;  /* 0x0000001900eb7c11 */ /* 0x000fe400088f1408 */
[----:B------:R-:W-:Y:S01]  /*1cf0*/  LEA.HI.X R3, R2, UR29, R3, 0x1, P3 ;  /* 0x0000001d02037c11 */ /* 0x000fe200098f0c03 */
[----:B------:R-:W-:Y:S06]  /*1d00*/  @!P0 BRA `(.L_x_2042) ;  /* 0x000000b400cc8947 */ /* 0x000fec0003800000 */
[----:B------:R-:W-:Y:S01]  /*1d10*/  PLOP3.LUT P1, PT, PT, PT, UP4, 0x80, 0x0 ;  /* 0x000000000000781c */ /* 0x000fe20003f2f048 */
[----:B------:R-:W-:Y:S01]  /*1d20*/  IMAD.SHL.U32 R0, R244, 0x40, RZ ;  /* 0x00000040f4007824 */ /* 0x000fe200078e00ff */
[----:B------:R-:W-:Y:S01]  /*1d30*/  UMOV UR12, UR39 ;  /* 0x00000027000c7c82 */ /* 0x000fe20008000000 */
[----:B------:R-:W-:Y:S01]  /*1d40*/  LEA.HI R4, R16, R15, RZ, 0x6 ;  /* 0x0000000f10047211 */ /* 0x000fe200078f30ff */
[----:B------:R-:W-:Y:S01]  /*1d50*/  ULEA.HI UR6, UR12, UR12, URZ, 0x1 ;  /* 0x0000000c0c067291 */ /* 0x000fe2000f8f083f */
[----:B------:R-:W-:Y:S01]  /*1d60*/  VIADD R16, R244, 0x20 ;  /* 0x00000020f4107836 */ /* 0x000fe20000000000 */
[----:B------:R-:W-:Y:S01]  /*1d70*/  LOP3.LUT R0, R0, 0x1c0, RZ, 0xc0, !PT ;  /* 0x000001c000007812 */ /* 0x000fe200078ec0ff */
[----:B------:R-:W-:Y:S01]  /*1d80*/  UMOV UR29, UR8 ;  /* 0x00000008001d7c82 */ /* 0x000fe20008000000 */
[----:B------:R-:W-:Y:S01]  /*1d90*/  ULOP3.LUT UR6, UR6, 0xfffffffe, URZ, 0xc0, !UPT ;  /* 0xfffffffe06067892 */ /* 0x000fe2000f8ec03f */
[----:B------:R-:W-:Y:S01]  /*1da0*/  VIADD R17, R244, 0x40 ;  /* 0x00000040f4117836 */ /* 0x000fe20000000000 */
[----:B------:R-:W-:Y:S01]  /*1db0*/  LOP3.LUT R2, R0, 0x38, R236, 0xf8, !PT ;  /* 0x0000003800027812 */ /* 0x000fe200078ef8ec */
[----:B------:R-:W-:Y:S01]  /*1dc0*/  VIADD R18, R244, 0x60 ;  /* 0x00000060f4127836 */ /* 0x000fe20000000000 */
[----:B------:R-:W-:Y:S01]  /*1dd0*/  SHF.R.U32.HI R0, RZ, 0x3, R0 ;  /* 0x00000003ff007819 */ /* 0x000fe20000011600 */
[----:B------:R-:W-:Y:S01]  /*1de0*/  @P1 BAR.SYNC.DEFER_BLOCKING 0x0 ;  /* 0x0000000000001b1d */ /* 0x000fe20000010000 */
[----:B------:R-:W-:Y:S01]  /*1df0*/  UIADD3 UR8, UR12, -UR6, URZ ;  /* 0x800000060c087290 */ /* 0x000fe2000fffe03f */
[----:B------:R-:W-:Y:S01]  /*1e00*/  IMAD.MOV.U32 R241, RZ, RZ, R10 ;  /* 0x000000fffff17224 */ /* 0x000fe200078e000a */
[----:B------:R-:W-:Y:S01]  /*1e10*/  LOP3.LUT R0, R2, R0, RZ, 0x3c, !PT ;  /* 0x0000000002007212 */ /* 0x000fe200078e3cff */
[----:B------:R-:W-:Y:S01]  /*1e20*/  IMAD.SHL.U32 R2, R4, 0x8, RZ ;  /* 0x0000000804027824 */ /* 0x000fe200078e00ff */
[----:B------:R-:W-:Y:S01]  /*1e30*/  UIMAD UR6, UR12, -0x80, UR38 ;  /* 0xffffff800c0678a4 */ /* 0x000fe2000f8e0226 */
[----:B------:R-:W-:Y:S01]  /*1e40*/  BSSY B0, `(.L_x_2043) ;  /* 0x000001d000007945 */ /* 0x000fe20003800000 */
[----:B------:R-:W-:Y:S01]  /*1e50*/  UISETP.NE.AND UP0, UPT, UR8, 0x1, UPT ;  /* 0x000000010800788c */ /* 0x000fe2000bf05270 */
[----:B------:R-:W-:Y:S01]  /*1e60*/  IMAD.MOV.U32 R242, RZ, RZ, R11 ;  /* 0x000000fffff27224 */ /* 0x000fe200078e000b */
[----:B------:R-:W-:Y:S01]  /*1e70*/  LOP3.LUT R0, R0, 0xfffffe00, R2, 0xf8, !PT ;  /* 0xfffffe0000007812 */ /* 0x000fe200078ef802 */
[----:B------:R-:W-:Y:S01]  /*1e80*/  UMOV UR14, UR26 ;  /* 0x0000001a000e7c82 */ /* 0x000fe20008000000 */
[----:B------:R-:W-:Y:S01]  /*1e90*/  ISETP.GE.AND P5, PT, R244, UR6, PT ;  /* 0x00000006f4007c0c */ /* 0x000fe2000bfa6270 */
[----:B------:R-:W-:Y:S01]  /*1ea0*/  UMOV UR15, UR27 ;  /* 0x0000001b000f7c82 */ /* 0x000fe20008000000 */
[----:B------:R-:W-:Y:S01]  /*1eb0*/  PLOP3.LUT P0, PT, PT, PT, UP0, 0x80, 0x0 ;  /* 0x000000000000781c */ /* 0x000fe20003f0f008 */
[----:B------:R-:W-:Y:S01]  /*1ec0*/  VIADD R2, R0, 0x2000 ;  /* 0x0000200000027836 */ /* 0x000fe20000000000 */
[----:B------:R-:W-:Y:S01]  /*1ed0*/  UMOV UR28, UR9 ;  /* 0x00000009001c7c82 */ /* 0x000fe20008000000 */
[----:B------:R-:W-:Y:S01]  /*1ee0*/  ISETP.GE.AND P4, PT, R16, UR6, PT ;  /* 0x0000000610007c0c */ /* 0x000fe2000bf86270 */
[----:B------:R-:W-:Y:S01]  /*1ef0*/  IMAD.MOV.U32 R243, RZ, RZ, R3 ;  /* 0x000000fffff37224 */ /* 0x000fe200078e0003 */
[----:B------:R-:W-:-:S02]  /*1f00*/  ISETP.GE.AND P3, PT, R17, UR6, PT ;  /* 0x0000000611007c0c */ /* 0x000fc4000bf66270 */
[----:B------:R-:W-:Y:S02]  /*1f10*/  SEL R2, R2, R0, !P0 ;  /* 0x0000000002027207 */ /* 0x000fe40004000000 */
[----:B------:R-:W-:Y:S02]  /*1f20*/  LEA R0, R0, UR4, 0x1 ;  /* 0x0000000400007c11 */ /* 0x000fe4000f8e08ff */
[----:B------:R-:W-:Y:S02]  /*1f30*/  ISETP.GE.AND P2, PT, R18, UR6, PT ;  /* 0x0000000612007c0c */ /* 0x000fe4000bf46270 */
[----:B------:R-:W-:Y:S01]  /*1f40*/  LEA R207, R2, UR4, 0x1 ;  /* 0x0000000402cf7c11 */ /* 0x000fe2000f8e08ff */
[----:B------:R1:W-:Y:S01]  /*1f50*/  @P5 STS.128 [R0+0x8000], RZ ;  /* 0x008000ff00005388 */ /* 0x0003e20000000c00 */
[----:B------:R-:W-:Y:S09]  /*1f60*/  @P5 BRA `(.L_x_2044) ;  /* 0x0000000000285947 */ /* 0x000ff20003800000 */
        /* <DEDUP_REMOVED lines=10> */
.L_x_2044:
[----:B------:R-:W-:Y:S05]  /*2010*/  BSYNC B0 ;  /* 0x0000000000007941 */ /* 0x000fea0003800000 */
.L_x_2043:
        /* <DEDUP_REMOVED lines=13> */
.L_x_2046:
[----:B------:R-:W-:Y:S05]  /*20f0*/  BSYNC B0 ;  /* 0x0000000000007941 */ /* 0x000fea0003800000 */
.L_x_2045:
        /* <DEDUP_REMOVED lines=13> */
.L_x_2048:
[----:B------:R-:W-:Y:S05]  /*21d0*/  BSYNC B0 ;  /* 0x0000000000007941 */ /* 0x000fea0003800000 */
.L_x_2047:
        /* <DEDUP_REMOVED lines=16> */
.L_x_2050:
[----:B------:R-:W-:Y:S05]  /*22e0*/  BSYNC B0 ;  /* 0x0000000000007941 */ /* 0x000fea0003800000 */
.L_x_2049:
        /* <DEDUP_REMOVED lines=21> */
.L_x_2052:
[----:B------:R-:W-:Y:S05]  /*2440*/  BSYNC B0 ;  /* 0x0000000000007941 */ /* 0x000fea0003800000 */
.L_x_2051:
        /* <DEDUP_REMOVED lines=21> */
.L_x_2054:
[----:B------:R-:W-:Y:S05]  /*25a0*/  BSYNC B0 ;  /* 0x0000000000007941 */ /* 0x000fea0003800000 */
.L_x_2053:
        /* <DEDUP_REMOVED lines=21> */
.L_x_2056:
[----:B------:R-:W-:Y:S05]  /*2700*/  BSYNC B0 ;  /* 0x0000000000007941 */ /* 0x000fea0003800000 */
.L_x_2055:
        /* <DEDUP_REMOVED lines=23> */
.L_x_2058:
[----:B------:R-:W-:Y:S05]  /*2880*/  BSYNC B0 ;  /* 0x0000000000007941 */ /* 0x000fea0003800000 */
.L_x_2057:
        /* <DEDUP_REMOVED lines=43> */
.L_x_2060:
[----:B------:R-:W-:Y:S05]  /*2b40*/  BSYNC B0 ;  /* 0x0000000000007941 */ /* 0x000fea0003800000 */
.L_x_2059:
        /* <DEDUP_REMOVED lines=23> */
.L_x_2062:
[----:B------:R-:W-:Y:S05]  /*2cc0*/  BSYNC B0 ;  /* 0x0000000000007941 */ /* 0x000fea0003800000 */
.L_x_2061:
        /* <DEDUP_REMOVED lines=23> */
.L_x_2064:
[----:B------:R-:W-:Y:S05]  /*2e40*/  BSYNC B0 ;  /* 0x0000000000007941 */ /* 0x000fea0003800000 */
.L_x_2063:
        /* <DEDUP_REMOVED lines=23> */
.L_x_2066:
[----:B------:R-:W-:Y:S05]  /*2fc0*/  BSYNC B0 ;  /* 0x0000000000007941 */ /* 0x000fea0003800000 */
.L_x_2065:
        /* <DEDUP_REMOVED lines=32> */
.L_x_2068:
[----:B------:R-:W-:Y:S05]  /*31d0*/  BSYNC B0 ;  /* 0x0000000000007941 */ /* 0x000fea0003800000 */
.L_x_2067:
        /* <DEDUP_REMOVED lines=22> */
.L_x_2070:
[----:B------:R-:W-:Y:S05]  /*3340*/  BSYNC B0 ;  /* 0x0000000000007941 */ /* 0x000fea0003800000 */
.L_x_2069:
        /* <DEDUP_REMOVED lines=22> */
.L_x_2072:
[----:B------:R-:W-:Y:S05]  /*34b0*/  BSYNC B0 ;  /* 0x0000000000007941 */ /* 0x000fea0003800000 */
.L_x_2071:
        /* <DEDUP_REMOVED lines=22> */
.L_x_2074:
[----:B------:R-:W-:Y:S05]  /*3620*/  BSYNC B0 ;  /* 0x0000000000007941 */ /* 0x000fea0003800000 */
.L_x_2073:
[----:B------:R-:W-:Y:S01]  /*3630*/  ISETP.NE.AND P4, PT, R11, RZ, PT ;  /* 0x000000ff0b00720c */ /* 0x000fe20003f85270 */
[----:B------:R-:W-:Y:S01]  /*3640*/  ULDC.64 UR18, c[0x0][0x3c8] ;  /* 0x0000f20000127ab9 */ /* 0x000fe20000000a00 */
[----:B------:R-:W-:Y:S01]  /*3650*/  ISETP.NE.AND P2, PT, R10, RZ, PT ;  /* 0x000000ff0a00720c */ /* 0x000fe20003f45270 */
[----:B------:R-:W-:Y:S01]  /*3660*/  UISETP.NE.U32.AND UP1, UPT, UR18, URZ, UPT ;  /* 0x0000003f1200728c */ /* 0x000fe2000bf25070 */
[----:B------:R-:W2:Y:S01]  /*3670*/  LDC.64 R10, c[0x0][0x3b8] ;  /* 0x0000ee00ff0a7b82 */ /* 0x000ea20000000a00 */
[----:B------:R-:W-:Y:S01]  /*3680*/  USHF.R.S32.HI UR8, URZ, 0x1f, UR57 ;  /* 0x0000001f3f087899 */ /* 0x000fe20008011439 */
[----:B------:R-:W-:Y:S01]  /*3690*/  ISETP.NE.AND P3, PT, R15, RZ, PT ;  /* 0x000000ff0f00720c */ /* 0x000fe20003f65270 */
[----:B------:R-:W-:Y:S01]  /*36a0*/  UISETP.NE.AND.EX UP1, UPT, UR19, URZ, UPT, UP1 ;  /* 0x0000003f1300728c */ /* 0x000fe2000bf25310 */
[----:B-1----:R-:W-:Y:S01]  /*36b0*/  IMAD.MOV.U32 R6, RZ, RZ, 0x4 ;  /* 0x00000004ff067424 */ /* 0x002fe200078e00ff */
[----:B------:R-:W0:Y:S01]  /*36c0*/  LDGDEPBAR ;  /* 0x00000000000079af */ /* 0x000e220000000000 */
[----:B------:R-:W-:Y:S01]  /*36d0*/  IMAD.MOV.U32 R248, RZ, RZ, 0x7f800000 ;  /* 0x7f800000fff87424 */ /* 0x000fe200078e00ff */
[----:B------:R-:W-:Y:S01]  /*36e0*/  ULDC UR35, c[0x0][0x2d0] ;  /* 0x0000b40000237ab9 */ /* 0x000fe20000000800 */
[----:B------:R-:W-:Y:S01]  /*36f0*/  IMAD.MOV.U32 R249, RZ, RZ, 0x7f800000 ;  /* 0x7f800000fff97424 */ /* 0x000fe200078e00ff */
[----:B------:R-:W-:Y:S01]  /*3700*/  PLOP3.LUT P1, PT, PT, PT, UP1, 0x80, 0x0 ;  /* 0x000000000000781c */ /* 0x000fe20003f2f018 */
[----:B------:R-:W-:-:S02]  /*3710*/  IMAD.MOV.U32 R250, RZ, RZ, 0x7f800000 ;  /* 0x7f800000fffa7424 */ /* 0x000fc400078e00ff */
[----:B------:R-:W-:Y:S01]  /*3720*/  IMAD.MOV.U32 R245, RZ, RZ, 0x7f800000 ;  /* 0x7f800000fff57424 */ /* 0x000fe200078e00ff */
[----:B------:R-:W1:Y:S01]  /*3730*/  S2R R12, SR_TID.X ;  /* 0x00000000000c7919 */ /* 0x000e620000002100 */
[----:B------:R-:W-:Y:S01]  /*3740*/  @UP1 ULDC.64 UR20, c[0x0][0x3d0] ;  /* 0x0000f40000141ab9 */ /* 0x000fe20000000a00 */
[----:B------:R-:W-:Y:S01]  /*3750*/  @UP1 UMOV UR9, UR8 ;  /* 0x0000000800091c82 */ /* 0x000fe20008000000 */
[----:B------:R-:W-:Y:S01]  /*3760*/  @UP1 UIMAD UR6, UR58, UR20, URZ ;  /* 0x000000143a0612a4 */ /* 0x000fe2000f8e023f */
[----:B------:R-:W-:Y:S01]  /*3770*/  @UP1 UMOV UR8, UR57 ;  /* 0x0000003900081c82 */ /* 0x000fe20008000000 */
[----:B------:R-:W3:Y:S01]  /*3780*/  S2R R14, SR_TID.X ;  /* 0x00000000000e7919 */ /* 0x000ee20000002100 */
[----:B------:R-:W-:Y:S02]  /*3790*/  @UP1 UIMAD.WIDE.U32 UR8, UR47, UR20, UR8 ;  /* 0x000000142f0812a5 */ /* 0x000fe4000f8e0008 */
[----:B------:R-:W-:Y:S01]  /*37a0*/  @UP1 UIMAD UR6, UR47, UR21, UR6 ;  /* 0x000000152f0612a4 */ /* 0x000fe2000f8e0206 */
[----:B--2---:R-:W2:Y:S01]  /*37b0*/  LDG.E.64 R4, desc[UR10][R10.64+0x8] ;  /* 0x0000080a0a047981 */ /* 0x004ea2000c1e1b00 */
[----:B------:R-:W-:-:S02]  /*37c0*/  @UP1 ULEA UR18, UP0, UR8, UR18, 0x2 ;  /* 0x0000001208121291 */ /* 0x000fc4000f80103f */
[----:B------:R-:W-:Y:S01]  /*37d0*/  @UP1 UIADD3 UR6, UR9, UR6, URZ ;  /* 0x0000000609061290 */ /* 0x000fe2000fffe03f */
[----:B------:R-:W-:-:S03]  /*37e0*/  ULDC UR36, c[0x0][0x2dc] ;  /* 0x0000b70000247ab9 */ /* 0x000fc60000000800 */
[----:B------:R-:W-:Y:S01]  /*37f0*/  @UP1 ULEA.HI.X UR19, UR8, UR19, UR6, 0x2, UP0 ;  /* 0x0000001308131291 */ /* 0x000fe200080f1406 */
[----:B------:R-:W-:Y:S02]  /*3800*/  IMAD.U32 R2, RZ, RZ, UR18 ;  /* 0x00000012ff027e24 */ /* 0x000fe4000f8e00ff */
[----:B------:R-:W-:Y:S01]  /*3810*/  @!P6 IMAD.WIDE R6, R9, R6, UR14 ;  /* 0x0000000e0906ee25 */ /* 0x000fe2000f8e0206 */
[----:B------:R-:W-:-:S03]  /*3820*/  @UP1 ULDC UR6, c[0x0][0x2e8] ;  /* 0x0000ba0000061ab9 */ /* 0x000fc60000000800 */
[----:B------:R-:W-:Y:S01]  /*3830*/  IMAD.U32 R3, RZ, RZ, UR19 ;  /* 0x00000013ff037e24 */ /* 0x000fe2000f8e00ff */
[----:B------:R-:W5:Y:S04]  /*3840*/  @!P6 LDG.E R248, desc[UR10][R6.64] ;  /* 0x0000000a06f8e981 */ /* 0x000f68000c1e1900 */
[----:B------:R4:W2:Y:S04]  /*3850*/  @P1 LDG.E R8, desc[UR10][R2.64] ;  /* 0x0000000a02081981 */ /* 0x0008a8000c1e1900 */
[----:B------:R-:W2:Y:S01]  /*3860*/  LDG.E.64 R10, desc[UR10][R10.64] ;  /* 0x0000000a0a0a7981 */ /* 0x000ea2000c1e1b00 */
[----:B----4-:R-:W-:-:S04]  /*3870*/  IMAD.MOV.U32 R2, RZ, RZ, 0x4 ;  /* 0x00000004ff027424 */ /* 0x010fc800078e00ff */
[----:B------:R-:W-:-:S05]  /*3880*/  IMAD.WIDE R2, R251, R2, UR14 ;  /* 0x0000000efb027e25 */ /* 0x000fca000f8e0202 */
[----:B------:R-:W5:Y:S04]  /*3890*/  @!P4 LDG.E R249, desc[UR10][R2.64] ;  /* 0x0000000a02f9c981 */ /* 0x000f68000c1e1900 */
[----:B------:R-:W5:Y:S04]  /*38a0*/  @!P3 LDG.E R250, desc[UR10][R2.64+0x20] ;  /* 0x0000200a02fab981 */ /* 0x000f68000c1e1900 */
[----:B------:R4:W5:Y:S02]  /*38b0*/  @!P2 LDG.E R245, desc[UR10][R2.64+0x100] ;  /* 0x0001000a02f5a981 */ /* 0x000964000c1e1900 */
[----:B----4-:R-:W4:Y:S01]  /*38c0*/  S2R R3, SR_TID.X ;  /* 0x0000000000037919 */ /* 0x010f220000002100 */
[----:B-1----:R-:W-:Y:S01]  /*38d0*/  SHF.R.S32.HI R12, RZ, 0x1f, R12 ;  /* 0x0000001fff0c7819 */ /* 0x002fe2000001140c */
[----:B---3--:R-:W1:Y:S03]  /*38e0*/  @P1 MUFU.RCP R0, UR6 ;  /* 0x0000000600001d08 */ /* 0x008e660008001000 */
[----:B------:R-:W-:Y:S01]  /*38f0*/  LEA.HI R12, R12, R14, RZ, 0x7 ;  /* 0x0000000e0c0c7211 */ /* 0x000fe200078f38ff */
[----:B------:R-:W-:-:S03]  /*3900*/  UIMAD UR6, UR47, UR61, UR57 ;  /* 0x0000003d2f0672a4 */ /* 0x000fc6000f8e0239 */
[----:B------:R-:W-:Y:S01]  /*3910*/  SHF.R.S32.HI R12, RZ, 0x7, R12 ;  /* 0x00000007ff0c7819 */ /* 0x000fe2000001140c */
[----:B------:R-:W-:Y:S01]  /*3920*/  USHF.L.U32 UR6, UR6, 0x5, URZ ;  /* 0x0000000506067899 */ /* 0x000fe2000800063f */
[----:B------:R-:W-:-:S03]  /*3930*/  IMAD.U32 R2, RZ, RZ, UR17 ;  /* 0x00000011ff027e24 */ /* 0x000fc6000f8e00ff */
[----:B------:R-:W-:Y:S01]  /*3940*/  USHF.R.S32.HI UR9, URZ, 0x1f, UR6 ;  /* 0x0000001f3f097899 */ /* 0x000fe20008011406 */
[----:B----4-:R-:W-:-:S05]  /*3950*/  IMAD.SHL.U32 R3, R3, 0x2, RZ ;  /* 0x0000000203037824 */ /* 0x010fca00078e00ff */
[----:B------:R-:W-:-:S05]  /*3960*/  LOP3.LUT R3, R3, 0x6, RZ, 0xc0, !PT ;  /* 0x0000000603037812 */ /* 0x000fca00078ec0ff */
[----:B------:R-:W-:-:S04]  /*3970*/  IMAD R3, R12, 0x40, R3 ;  /* 0x000000400c037824 */ /* 0x000fc800078e0203 */
[----:B------:R-:W-:Y:S01]  /*3980*/  IMAD R3, R2, 0x80, R3 ;  /* 0x0000008002037824 */ /* 0x000fe200078e0203 */
[----:B------:R-:W-:Y:S01]  /*3990*/  SHF.R.S32.HI R2, RZ, 0x1f, R13 ;  /* 0x0000001fff027819 */ /* 0x000fe2000001140d */
[----:B------:R-:W-:Y:S01]  /*39a0*/  VIADD R175, R176, 0x2000 ;  /* 0x00002000b0af7836 */ /* 0x000fe20000000000 */
[----:B------:R-:W-:-:S04]  /*39b0*/  CS2R R126, SRZ ;  /* 0x00000000007e7805 */ /* 0x000fc8000001ff00 */
[----:B------:R-:W-:Y:S01]  /*39c0*/  SEL R175, R175, R176, !P0 ;  /* 0x000000b0afaf7207 */ /* 0x000fe20004000000 */
[----:B------:R-:W-:Y:S01]  /*39d0*/  IMAD.MOV.U32 R179, RZ, RZ, 0x20 ;  /* 0x00000020ffb37424 */ /* 0x000fe200078e00ff */
[----:B------:R-:W-:Y:S01]  /*39e0*/  CS2R R124, SRZ ;  /* 0x00000000007c7805 */ /* 0x000fe2000001ff00 */
[----:B------:R-:W-:Y:S01]  /*39f0*/  IMAD.MOV.U32 R178, RZ, RZ, 0x40 ;  /* 0x00000040ffb27424 */ /* 0x000fe200078e00ff */
        /* <DEDUP_REMOVED lines=30> */
[----:B------:R-:W-:Y:S01]  /*3be0*/  LEA R175, R175, UR4, 0x1 ;  /* 0x00000004afaf7c11 */ /* 0x000fe2000f8e08ff */
[----:B------:R-:W-:Y:S01]  /*3bf0*/  IMAD.MOV.U32 R239, RZ, RZ, R207 ;  /* 0x000000ffffef7224 */ /* 0x000fe200078e00cf */
[----:B--2---:R-:W-:-:S04]  /*3c00*/  IADD3 R246, P3, P2, R4, UR6, R13 ;  /* 0x0000000604f67c10 */ /* 0x004fc8000fa7e00d */
[----:B------:R-:W-:Y:S01]  /*3c10*/  IADD3.X R4, R5, UR9, R2, P3, P2 ;  /* 0x0000000905047c10 */ /* 0x000fe20009fe4402 */
[----:B-1----:R-:W-:Y:S01]  /*3c20*/  @P1 FMUL.FTZ R0, R8, R0 ;  /* 0x0000000008001220 */ /* 0x002fe20000410000 */
[----:B------:R-:W-:Y:S02]  /*3c30*/  IADD3 R2, R251, -UR38, -R3 ;  /* 0x80000026fb027c10 */ /* 0x000fe4000fffe803 */
[----:B------:R-:W-:-:S03]  /*3c40*/  R2UR UR8, R10 ;  /* 0x000000000a0872ca */ /* 0x000fc600000e0000 */
[----:B------:R-:W-:Y:S01]  /*3c50*/  VIADD R2, R2, UR7 ;  /* 0x0000000702027c36 */ /* 0x000fe20008000000 */
[----:B------:R-:W-:Y:S01]  /*3c60*/  R2UR UR30, R11 ;  /* 0x000000000b1e72ca */ /* 0x000fe200000e0000 */
[----:B------:R-:W-:Y:S01]  /*3c70*/  IMAD.WIDE.U32 R246, R246, -0x2daee0ad, RZ ;  /* 0xd2511f53f6f67825 */ /* 0x000fe200078e00ff */
[----:B------:R-:W-:Y:S01]  /*3c80*/  UMOV UR6, URZ ;  /* 0x0000003f00067c82 */ /* 0x000fe20008000000 */
[----:B------:R-:W-:Y:S01]  /*3c90*/  ULDC.U8 UR9, c[0x0][0x388] ;  /* 0x0000e20000097ab9 */ /* 0x000fe20000000000 */
[----:B------:R1:W-:Y:S01]  /*3ca0*/  STL [R1], R2 ;  /* 0x0000000201007387 */ /* 0x0003e20000100800 */
[----:B------:R-:W-:Y:S01]  /*3cb0*/  @P1 R2UR UR13, R0 ;  /* 0x00000000000d12ca */ /* 0x000fe200000e0000 */
[----:B------:R-:W-:-:S05]  /*3cc0*/  VIADD R0, R177, 0x2000 ;  /* 0x00002000b1007836 */ /* 0x000fca0000000000 */
[----:B------:R-:W-:Y:S01]  /*3cd0*/  SEL R0, R0, R177, !P0 ;  /* 0x000000b100007207 */ /* 0x000fe20004000000 */
[----:B------:R-:W-:Y:S01]  /*3ce0*/  UIADD3 UR27, UR8, -0x61c88647, URZ ;  /* 0x9e3779b9081b7890 */ /* 0x000fe2000fffe03f */
[----:B------:R-:W-:Y:S02]  /*3cf0*/  LOP3.LUT R252, R4, UR8, RZ, 0x3c, !PT ;  /* 0x0000000804fc7c12 */ /* 0x000fe4000f8e3cff */
[----:B------:R-:W-:Y:S01]  /*3d00*/  LEA R170, R0, UR4, 0x1 ;  /* 0x0000000400aa7c11 */ /* 0x000fe2000f8e08ff */
[----:B------:R-:W-:Y:S02]  /*3d10*/  UIADD3 UR26, UR8, 0x3c6ef372, URZ ;  /* 0x3c6ef372081a7890 */ /* 0x000fe4000fffe03f */
[----:B------:R-:W-:Y:S02]  /*3d20*/  UIADD3 UR24, UR8, -0x255992d5, URZ ;  /* 0xdaa66d2b08187890 */ /* 0x000fe4000fffe03f */
[----:B------:R-:W-:Y:S02]  /*3d30*/  UIADD3 UR22, UR8, 0x78dde6e4, URZ ;  /* 0x78dde6e408167890 */ /* 0x000fe4000fffe03f */
[----:B------:R-:W-:-:S02]  /*3d40*/  UIADD3 UR20, UR8, 0x1715609d, URZ ;  /* 0x1715609d08147890 */ /* 0x000fc4000fffe03f */
[----:B------:R-:W-:Y:S02]  /*3d50*/  UIADD3 UR18, UR8, -0x4ab325aa, URZ ;  /* 0xb54cda5608127890 */ /* 0x000fe4000fffe03f */
[----:B------:R-:W-:Y:S02]  /*3d60*/  UIADD3 UR34, UR30, -0x4498517b, URZ ;  /* 0xbb67ae851e227890 */ /* 0x000fe4000fffe03f */
[----:B------:R-:W-:Y:S02]  /*3d70*/  UIADD3 UR25, UR30, 0x76cf5d0a, URZ ;  /* 0x76cf5d0a1e197890 */ /* 0x000fe4000fffe03f */
[----:B------:R-:W-:Y:S02]  /*3d80*/  UIADD3 UR23, UR30, 0x32370b8f, URZ ;  /* 0x32370b8f1e177890 */ /* 0x000fe4000fffe03f */
[----:B------:R-:W-:Y:S02]  /*3d90*/  UIADD3 UR21, UR30, -0x126145ec, URZ ;  /* 0xed9eba141e157890 */ /* 0x000fe4000fffe03f */
[----:B------:R-:W-:-:S02]  /*3da0*/  UIADD3 UR19, UR30, -0x56f99767, URZ ;  /* 0xa90668991e137890 */ /* 0x000fc4000fffe03f */
[----:B------:R-:W-:Y:S01]  /*3db0*/  UIADD3 UR16, UR30, 0x646e171e, URZ ;  /* 0x646e171e1e107890 */ /* 0x000fe2000fffe03f */
[----:B------:R-:W-:Y:S01]  /*3dc0*/  @UP1 UMOV UR6, UR13 ;  /* 0x0000000d00061c82 */ /* 0x000fe20008000000 */
[----:B-1----:R-:W-:-:S10]  /*3dd0*/  ULDC UR8, c[0x0][0x2ec] ;  /* 0x0000bb0000087ab9 */ /* 0x002fd40000000800 */
.L_x_2077:
[----:B------:R-:W2:Y:S01]  /*3de0*/  LDL R0, [R1+0x8] ;  /* 0x0000080001007983 */ /* 0x000ea20000100800 */
[----:B------:R-:W-:Y:S01]  /*3df0*/  USHF.L.U32 UR13, UR17, 0x7, URZ ;  /* 0x00000007110d7899 */ /* 0x000fe2000800063f */
[----:B------:R-:W-:Y:S01]  /*3e00*/  IMAD.U32 R3, RZ, RZ, UR17 ;  /* 0x00000011ff037e24 */ /* 0x000fe2000f8e00ff */
[----:B------:R-:W-:Y:S01]  /*3e10*/  UISETP.GE.AND UP2, UPT, UR12, 0x1, UPT ;  /* 0x000000010c00788c */ /* 0x000fe2000bf46270 */
[----:B------:R-:W0:Y:S01]  /*3e20*/  LDGDEPBAR ;  /* 0x00000000000079af */ /* 0x000e220000000000 */
[----:B------:R-:W-:Y:S07]  /*3e30*/  UIADD3 UR13, UR13, 0x80, URZ ;  /* 0x000000800d0d7890 */ /* 0x000fee000fffe03f */
[----:B------:R-:W3:Y:S01]  /*3e40*/  LDL R180, [R1+0x4] ;  /* 0x0000040001b47983 */ /* 0x000ee20000100800 */
[----:B------:R-:W-:Y:S03]  /*3e50*/  UISETP.GE.AND UP0, UPT, UR13, UR7, UPT ;  /* 0x000000070d00728c */ /* 0x000fe6000bf06270 */
[----:B------:R-:W4:Y:S01]  /*3e60*/  LDL R185, [R1] ;  /* 0x0000000001b97983 */ /* 0x000f220000100800 */
[----:B------:R-:W1:Y:S01]  /*3e70*/  S2R R186, SR_TID.X ;  /* 0x0000000000ba7919 */ /* 0x000e620000002100 */
[----:B------:R-:W1:Y:S02]  /*3e80*/  S2R R183, SR_TID.X ;  /* 0x0000000000b77919 */ /* 0x000e640000002100 */
[----:B-1----:R-:W-:Y:S01]  /*3e90*/  SHF.R.S32.HI R183, RZ, 0x1f, R183 ;  /* 0x0000001fffb77819 */ /* 0x002fe200000114b7 */
[----:B------:R-:W-:Y:S04]  /*3ea0*/  DEPBAR.LE SB0, 0x0 ;  /* 0x000080000000791a */ /* 0x000fe80000000000 */
[----:B------:R-:W-:Y:S01]  /*3eb0*/  LEA.HI R183, R183, R186, RZ, 0x7 ;  /* 0x000000bab7b77211 */ /* 0x000fe200078f38ff */
[----:B------:R-:W-:Y:S03]  /*3ec0*/  BAR.SYNC.DEFER_BLOCKING 0x0 ;  /* 0x0000000000007b1d */ /* 0x000fe60000010000 */
[----:B------:R-:W-:Y:S03]  /*3ed0*/  SHF.R.S32.HI R183, RZ, 0x7, R183 ;  /* 0x00000007ffb77819 */ /* 0x000fe600000114b7 */
[----:B------:R-:W-:Y:S08]  /*3ee0*/  LDSM.16.M88.4 R64, [R175] ;  /* 0x00000000af40783b */ /* 0x000ff00000000200 */
[----:B------:R-:W1:Y:S08]  /*3ef0*/  LDSM.16.M88.4 R16, [R172+UR4+0xc000] ;  /* 0x00c00004ac10783b */ /* 0x000e700008000200 */
[----:B------:R-:W1:Y:S08]  /*3f00*/  LDSM.16.M88.4 R60, [R175+0x2000] ;  /* 0x00200000af3c783b */ /* 0x000e700000000200 */
[----:B------:R-:W1:Y:S08]  /*3f10*/  LDSM.16.M88.4 R32, [R172+UR4+0xc800] ;  /* 0x00c80004ac20783b */ /* 0x000e700008000200 */
[----:B------:R-:W1:Y:S08]  /*3f20*/  LDSM.16.M88.4 R48, [R172+UR4+0xd000] ;  /* 0x00d00004ac30783b */ /* 0x000e700008000200 */
[----:B------:R-:W1:Y:S02]  /*3f30*/  LDSM.16.M88.4 R132, [R172+UR4+0xd800] ;  /* 0x00d80004ac84783b */ /* 0x000e640008000200 */
        /* <DEDUP_REMOVED lines=20> */
[----:B------:R-:W-:Y:S02]  /*4080*/  HMMA.16816.F32.BF16 R64, R64, R134, RZ ;  /* 0x000000864040723c */ /* 0x000fe400000418ff */
[----:B--2---:R-:W-:Y:S02]  /*4090*/  R2P PR, R0, 0x6 ;  /* 0x0000000600007804 */ /* 0x004fe40000000000 */
[----:B------:R-:W-:Y:S02]  /*40a0*/  PLOP3.LUT P0, PT, PT, PT, UP0, 0x80, 0x0 ;  /* 0x000000000000781c */ /* 0x000fe40003f0f008 */
[----:B------:R-:W-:Y:S02]  /*40b0*/  PLOP3.LUT P3, PT, PT, PT, UP0, 0x80, 0x0 ;  /* 0x000000000000781c */ /* 0x000fe40003f6f008 */
[----:B------:R-:W-:Y:S03]  /*40c0*/  SEL R2, R179, 0xffffffe0, !P1 ;  /* 0xffffffe0b3027807 */ /* 0x000fe60004800000 */
[----:B------:R-:W-:Y:S02]  /*40d0*/  SEL R169, R178, 0xffffffc0, !P2 ;  /* 0xffffffc0b2a97807 */ /* 0x000fe40005000000 */
[----:B------:R-:W-:Y:S01]  /*40e0*/  PLOP3.LUT P2, PT, PT, PT, UP0, 0x80, 0x0 ;  /* 0x000000000000781c */ /* 0x000fe20003f4f008 */
[C---:B------:R-:W-:Y:S01]  /*40f0*/  IMAD.IADD R0, R175.reuse, 0x1, R2 ;  /* 0x00000001af007824 */ /* 0x040fe200078e0202 */
[----:B------:R-:W-:Y:S01]  /*4100*/  PLOP3.LUT P1, PT, PT, PT, UP0, 0x80, 0x0 ;  /* 0x000000000000781c */ /* 0x000fe20003f2f008 */
[--C-:B------:R-:W-:Y:S03]  /*4110*/  IMAD.IADD R132, R175, 0x1, R169.reuse ;  /* 0x00000001af847824 */ /* 0x100fe600078e02a9 */
[----:B------:R-:W1:Y:S08]  /*4120*/  LDSM.16.M88.4 R136, [R0] ;  /* 0x000000000088783b */ /* 0x000e700000000200 */
[----:B------:R-:W2:Y:S08]  /*4130*/  LDSM.16.M88.4 R144, [R0+0x2000] ;  /* 0x002000000090783b */ /* 0x000eb00000000200 */
[----:B------:R-:W4:Y:S08]  /*4140*/  LDSM.16.M88.4 R160, [R132] ;  /* 0x0000000084a0783b */ /* 0x000f300000000200 */
[----:B------:R-:W4:Y:S01]  /*4150*/  LDSM.16.M88.4 R132, [R132+0x2000] ;  /* 0x002000008484783b */ /* 0x000f220000000200 */
        /* <DEDUP_REMOVED lines=8> */
[C---:B------:R-:W-:Y:S01]  /*41e0*/  HMMA.16816.F32.BF16 R32, R136.reuse, R150, R32 ;  /* 0x000000968820723c */ /* 0x040fe20000041820 */
[----:B------:R-:W2:Y:S05]  /*41f0*/  LDSM.16.M88.4 R148, [R171+0x1000] ;  /* 0x00100000ab94783b */ /* 0x000eaa0000000200 */
[-C--:B------:R-:W-:Y:S06]  /*4200*/  HMMA.16816.F32.BF16 R36, R136, R152.reuse, R36 ;  /* 0x000000988824723c */ /* 0x080fec0000041824 */
[C---:B------:R-:W-:Y:S06]  /*4210*/  HMMA.16816.F32.BF16 R40, R144.reuse, R152, R40 ;  /* 0x000000989028723c */ /* 0x040fec0000041828 */
[-C--:B------:R-:W-:Y:S06]  /*4220*/  HMMA.16816.F32.BF16 R44, R144, R154.reuse, R44 ;  /* 0x0000009a902c723c */ /* 0x080fec000004182c */
[C---:B------:R-:W-:Y:S06]  /*4230*/  HMMA.16816.F32.BF16 R48, R136.reuse, R154, R48 ;  /* 0x0000009a8830723c */ /* 0x040fec0000041830 */
[-C--:B------:R-:W-:Y:S01]  /*4240*/  HMMA.16816.F32.BF16 R52, R136, R156.reuse, R52 ;  /* 0x0000009c8834723c */ /* 0x080fe20000041834 */
[----:B------:R-:W-:Y:S04]  /*4250*/  IMAD.U32 R154, RZ, RZ, UR12 ;  /* 0x0000000cff9a7e24 */ /* 0x000fe8000f8e00ff */
[----:B---3--:R-:W-:Y:S01]  /*4260*/  IMAD R154, R154, 0x8, R180 ;  /* 0x000000089a9a7824 */ /* 0x008fe200078e02b4 */
[C---:B------:R-:W-:Y:S06]  /*4270*/  HMMA.16816.F32.BF16 R56, R144.reuse, R156, R56 ;  /* 0x0000009c9038723c */ /* 0x040fec0000041838 */
[-C--:B------:R-:W-:Y:S01]  /*4280*/  HMMA.16816.F32.BF16 R60, R144, R158.reuse, R60 ;  /* 0x0000009e903c723c */ /* 0x080fe2000004183c */
[----:B------:R-:W3:Y:S04]  /*4290*/  LDSM.16.M88.4 R144, [R171+0x1800] ;  /* 0x00180000ab90783b */ /* 0x000ee80000000200 */
[C---:B------:R-:W-:Y:S01]  /*42a0*/  VIADD R156, R154.reuse, 0x4 ;  /* 0x000000049a9c7836 */ /* 0x040fe20000000000 */
[----:B------:R-:W-:Y:S05]  /*42b0*/  HMMA.16816.F32.BF16 R64, R136, R158, R64 ;  /* 0x0000009e8840723c */ /* 0x000fea0000041840 */
[----:B------:R-:W-:Y:S01]  /*42c0*/  IMAD.WIDE.U32 R154, R154, -0x326172a9, RZ ;  /* 0xcd9e8d579a9a7825 */ /* 0x000fe200078e00ff */
[-C--:B----4-:R-:W-:Y:S05]  /*42d0*/  HMMA.16816.F32.BF16 R4, R160, R164.reuse, R4 ;  /* 0x000000a4a004723c */ /* 0x090fea0000041804 */
[-C--:B------:R-:W-:Y:S01]  /*42e0*/  LOP3.LUT R158, R155, R252.reuse, RZ, 0x3c, !PT ;  /* 0x000000fc9b9e7212 */ /* 0x080fe200078e3cff */
[C---:B------:R-:W-:Y:S01]  /*42f0*/  HMMA.16816.F32.BF16 R8, R132.reuse, R164, R8 ;  /* 0x000000a48408723c */ /* 0x040fe20000041808 */
[----:B------:R-:W4:Y:S01]  /*4300*/  @P0 S2R R164, SR_TID.X ;  /* 0x0000000000a40919 */ /* 0x000f220000002100 */
[----:B------:R-:W-:Y:S03]  /*4310*/  PLOP3.LUT P0, PT, PT, PT, UP0, 0x80, 0x0 ;  /* 0x000000000000781c */ /* 0x000fe60003f0f008 */
[----:B------:R-:W-:Y:S01]  /*4320*/  IMAD.WIDE.U32 R156, R156, -0x326172a9, RZ ;  /* 0xcd9e8d579c9c7825 */ /* 0x000fe200078e00ff */
[-C--:B------:R-:W-:Y:S05]  /*4330*/  HMMA.16816.F32.BF16 R12, R132, R166.reuse, R12 ;  /* 0x000000a6840c723c */ /* 0x080fea000004180c */
[----:B------:R-:W-:Y:S01]  /*4340*/  LOP3.LUT R180, R157, R252, RZ, 0x3c, !PT ;  /* 0x000000fc9db47212 */ /* 0x000fe200078e3cff */
[C---:B------:R-:W-:Y:S05]  /*4350*/  HMMA.16816.F32.BF16 R16, R160.reuse, R166, R16 ;  /* 0x000000a6a010723c */ /* 0x040fea0000041810 */
[----:B------:R-:W-:Y:S01]  /*4360*/  IMAD.WIDE.U32 R158, R158, -0x2daee0ad, RZ ;  /* 0xd2511f539e9e7825 */ /* 0x000fe200078e00ff */
[-C--:B-1----:R-:W-:Y:S05]  /*4370*/  HMMA.16816.F32.BF16 R20, R160, R140.reuse, R20 ;  /* 0x0000008ca014723c */ /* 0x082fea0000041814 */
[----:B------:R-:W-:Y:S01]  /*4380*/  IMAD.WIDE.U32 R180, R180, -0x2daee0ad, RZ ;  /* 0xd2511f53b4b47825 */ /* 0x000fe200078e00ff */
[C---:B------:R-:W-:Y:S06]  /*4390*/  HMMA.16816.F32.BF16 R24, R132.reuse, R140, R24 ;  /* 0x0000008c8418723c */ /* 0x040fec0000041818 */
        /* <DEDUP_REMOVED lines=8> */
[----:B------:R-:W1:Y:S01]  /*4420*/  LDSM.16.M88.4 R136, [R148] ;  /* 0x000000009488783b */ /* 0x000e620000000200 */
[----:B------:R-:W-:Y:S01]  /*4430*/  IMAD R0, R3, 0x2, R183 ;  /* 0x0000000203007824 */ /* 0x000fe200078e02b7 */
[----:B------:R-:W-:Y:S01]  /*4440*/  LOP3.LUT R3, R246, UR34, RZ, 0x3c, !PT ;  /* 0x00000022f6037c12 */ /* 0x000fe2000f8e3cff */
[-C--:B---3--:R-:W-:Y:S04]  /*4450*/  HMMA.16816.F32.BF16 R52, R160, R144.reuse, R52 ;  /* 0x00000090a034723c */ /* 0x088fe80000041834 */
[----:B------:R-:W-:Y:S01]  /*4460*/  LOP3.LUT R166, R3, R159, RZ, 0x3c, !PT ;  /* 0x0000009f03a67212 */ /* 0x000fe200078e3cff */
[----:B------:R-:W2:Y:S01]  /*4470*/  LDSM.16.M88.4 R148, [R148+0x2000] ;  /* 0x002000009494783b */ /* 0x000ea20000000200 */
[C---:B------:R-:W-:Y:S05]  /*4480*/  HMMA.16816.F32.BF16 R56, R132.reuse, R144, R56 ;  /* 0x000000908438723c */ /* 0x040fea0000041838 */
[----:B------:R-:W-:Y:S01]  /*4490*/  IMAD.SHL.U32 R0, R0, 0x2, RZ ;  /* 0x0000000200007824 */ /* 0x000fe200078e00ff */
[-C--:B------:R-:W-:Y:S05]  /*44a0*/  HMMA.16816.F32.BF16 R60, R132, R146.reuse, R60 ;  /* 0x00000092843c723c */ /* 0x080fea000004183c */
[C---:B------:R-:W-:Y:S01]  /*44b0*/  LOP3.LUT R144, R247.reuse, UR30, R0, 0x96, !PT ;  /* 0x0000001ef7907c12 */ /* 0x040fe2000f8e9600 */
[----:B------:R-:W-:Y:S01]  /*44c0*/  VIADD R152, R0, 0x1 ;  /* 0x0000000100987836 */ /* 0x000fe20000000000 */
[----:B------:R-:W-:Y:S04]  /*44d0*/  HMMA.16816.F32.BF16 R64, R160, R146, R64 ;  /* 0x00000092a040723c */ /* 0x000fe80000041840 */
[----:B------:R-:W-:Y:S01]  /*44e0*/  LOP3.LUT R152, R247, UR30, R152, 0x96, !PT ;  /* 0x0000001ef7987c12 */ /* 0x000fe2000f8e9698 */
[----:B----4-:R-:W-:Y:S01]  /*44f0*/  @P3 IMAD.SHL.U32 R0, R164, 0x2, RZ ;  /* 0x00000002a4003824 */ /* 0x010fe200078e00ff */
[----:B------:R-:W-:Y:S01]  /*4500*/  LOP3.LUT R164, R3, R181, RZ, 0x3c, !PT ;  /* 0x000000b503a47212 */ /* 0x000fe200078e3cff */
[----:B------:R-:W-:Y:S04]  /*4510*/  IMAD.U32 R3, RZ, RZ, UR17 ;  /* 0x00000011ff037e24 */ /* 0x000fe8000f8e00ff */
[----:B------:R-:W-:Y:S01]  /*4520*/  @P2 LOP3.LUT R0, R0, 0x6, RZ, 0xc0, !PT ;  /* 0x0000000600002812 */ /* 0x000fe200078ec0ff */
[----:B------:R-:W-:Y:S04]  /*4530*/  IMAD.WIDE.U32 R166, R166, -0x326172a9, RZ ;  /* 0xcd9e8d57a6a67825 */ /* 0x000fe800078e00ff */
[----:B------:R-:W-:Y:S01]  /*4540*/  @P1 IMAD R0, R183, 0x40, R0 ;  /* 0x00000040b7001824 */ /* 0x000fe200078e0200 */
[-C--:B-1----:R-:W-:Y:S05]  /*4550*/  HMMA.16816.F32.BF16 R4, R136, R140.reuse, R4 ;  /* 0x0000008c8804723c */ /* 0x082fea0000041804 */
[----:B------:R-:W-:Y:S02]  /*4560*/  @P0 IMAD R3, R3, 0x80, R0 ;  /* 0x0000008003030824 */ /* 0x000fe400078e0200 */
[----:B------:R-:W-:Y:S01]  /*4570*/  IMAD.U32 R0, RZ, RZ, UR12 ;  /* 0x0000000cff007e24 */ /* 0x000fe2000f8e00ff */
[C---:B--2---:R-:W-:Y:S04]  /*4580*/  HMMA.16816.F32.BF16 R8, R148.reuse, R140, R8 ;  /* 0x0000008c9408723c */ /* 0x044fe80000041808 */
[----:B------:R-:W-:Y:S02]  /*4590*/  IMAD.WIDE.U32 R144, R144, -0x326172a9, RZ ;  /* 0xcd9e8d5790907825 */ /* 0x000fe400078e00ff */
[-C--:B------:R-:W-:Y:S05]  /*45a0*/  HMMA.16816.F32.BF16 R12, R148, R142.reuse, R12 ;  /* 0x0000008e940c723c */ /* 0x080fea000004180c */
[----:B------:R-:W-:Y:S01]  /*45b0*/  LOP3.LUT R135, R167, UR26, R144, 0x96, !PT ;  /* 0x0000001aa7877c12 */ /* 0x000fe2000f8e9690 */
[----:B------:R-:W-:Y:S01]  /*45c0*/  IMAD.WIDE.U32 R164, R164, -0x326172a9, RZ ;  /* 0xcd9e8d57a4a47825 */ /* 0x000fe200078e00ff */
[----:B------:R-:W-:Y:S01]  /*45d0*/  LOP3.LUT R182, R145, UR27, R154, 0x96, !PT ;  /* 0x0000001b91b67c12 */ /* 0x000fe2000f8e969a */
[C---:B------:R-:W-:Y:S04]  /*45e0*/  HMMA.16816.F32.BF16 R16, R136.reuse, R142, R16 ;  /* 0x0000008e8810723c */ /* 0x040fe80000041810 */
[----:B------:R-:W-:Y:S01]  /*45f0*/  LOP3.LUT R201, R165, UR26, R144, 0x96, !PT ;  /* 0x0000001aa5c97c12 */ /* 0x000fe2000f8e9690 */
[----:B------:R-:W-:Y:S01]  /*4600*/  IMAD R0, R0, 0x80, R185 ;  /* 0x0000008000007824 */ /* 0x000fe200078e02b9 */
[----:B------:R-:W-:Y:S05]  /*4610*/  LOP3.LUT R184, R145, UR27, R156, 0x96, !PT ;  /* 0x0000001b91b87c12 */ /* 0x000fea000f8e969c */
[C---:B------:R-:W-:Y:S02]  /*4620*/  VIADD R144, R0.reuse, 0xffffffff ;  /* 0xffffffff00907836 */ /* 0x040fe40000000000 */
[C---:B------:R-:W-:Y:S02]  /*4630*/  VIADD R141, R0.reuse, 0x7 ;  /* 0x00000007008d7836 */ /* 0x040fe40000000000 */
[----:B------:R-:W-:Y:S01]  /*4640*/  VIADD R134, R0, 0x8 ;  /* 0x0000000800867836 */ /* 0x000fe20000000000 */
[----:B------:R-:W-:Y:S01]  /*4650*/  ISETP.GE.AND P4, PT, R144, RZ, PT ;  /* 0x000000ff9000720c */ /* 0x000fe20003f86270 */
[----:B------:R-:W-:Y:S01]  /*4660*/  VIADD R133, R0, 0x40 ;  /* 0x0000004000857836 */ /* 0x000fe20000000000 */
[----:B------:R-:W-:Y:S01]  /*4670*/  ISETP.GE.AND P0, PT, R141, RZ, PT ;  /* 0x000000ff8d00720c */ /* 0x000fe20003f06270 */
[----:B------:R-:W-:Y:S01]  /*4680*/  IMAD.WIDE.U32 R152, R152, -0x326172a9, RZ ;  /* 0xcd9e8d5798987825 */ /* 0x000fe200078e00ff */
[----:B------:R-:W-:Y:S02]  /*4690*/  ISETP.GE.AND P2, PT, R134, RZ, PT ;  /* 0x000000ff8600720c */ /* 0x000fe40003f46270 */
[----:B------:R-:W-:Y:S01]  /*46a0*/  ISETP.GE.AND P1, PT, R133, RZ, PT ;  /* 0x000000ff8500720c */ /* 0x000fe20003f26270 */
[C---:B------:R-:W-:Y:S01]  /*46b0*/  VIADD R155, R0.reuse, 0xfffffff7 ;  /* 0xfffffff7009b7836 */ /* 0x040fe20000000000 */
[C---:B------:R-:W-:Y:S01]  /*46c0*/  LOP3.LUT R188, R153.reuse, UR27, R154, 0x96, !PT ;  /* 0x0000001b99bc7c12 */ /* 0x040fe2000f8e969a */
[C---:B------:R-:W-:Y:S01]  /*46d0*/  VIADD R132, R0.reuse, 0x48 ;  /* 0x0000004800847836 */ /* 0x040fe20000000000 */
[----:B------:R-:W-:Y:S01]  /*46e0*/  LOP3.LUT R190, R153, UR27, R156, 0x96, !PT ;  /* 0x0000001b99be7c12 */ /* 0x000fe2000f8e969c */
[C---:B------:R-:W-:Y:S01]  /*46f0*/  VIADD R140, R0.reuse, 0x47 ;  /* 0x00000047008c7836 */ /* 0x040fe20000000000 */
[--C-:B------:R-:W-:Y:S01]  /*4700*/  LOP3.LUT R181, R167, UR26, R152.reuse, 0x96, !PT ;  /* 0x0000001aa7b57c12 */ /* 0x100fe2000f8e9698 */
[C---:B------:R-:W-:Y:S01]  /*4710*/  VIADD R145, R0.reuse, 0x3f ;  /* 0x0000003f00917836 */ /* 0x040fe20000000000 */
[C---:B------:R-:W-:Y:S01]  /*4720*/  @!P4 IADD3 R144, -R0.reuse, 0x1, RZ ;  /* 0x000000010090c810 */ /* 0x040fe20007ffe1ff */
[C---:B------:R-:W-:Y:S01]  /*4730*/  VIADD R154, R0.reuse, 0xfffffff0 ;  /* 0xfffffff0009a7836 */ /* 0x040fe20000000000 */
[----:B------:R-:W-:Y:S01]  /*4740*/  ISETP.GE.AND P4, PT, R155, RZ, PT ;  /* 0x000000ff9b00720c */ /* 0x000fe20003f86270 */
[----:B------:R-:W-:Y:S01]  /*4750*/  VIADD R147, R0, 0xfffffff8 ;  /* 0xfffffff800937836 */ /* 0x000fe20000000000 */
[----:B------:R-:W-:Y:S01]  /*4760*/  ISETP.GE.AND P6, PT, R132, RZ, PT ;  /* 0x000000ff8400720c */ /* 0x000fe20003fc6270 */
[----:B------:R-:W-:Y:S01]  /*4770*/  VIADD R153, R0, 0x37 ;  /* 0x0000003700997836 */ /* 0x000fe20000000000 */
[----:B------:R-:W-:Y:S01]  /*4780*/  ISETP.GE.AND P3, PT, R140, RZ, PT ;  /* 0x000000ff8c00720c */ /* 0x000fe20003f66270 */
[C---:B------:R-:W-:Y:S01]  /*4790*/  VIADD R160, R0.reuse, 0xffffffe8 ;  /* 0xffffffe800a07836 */ /* 0x040fe20000000000 */
[----:B------:R-:W-:Y:S01]  /*47a0*/  ISETP.GE.AND P5, PT, R145, RZ, PT ;  /* 0x000000ff9100720c */ /* 0x000fe20003fa6270 */
[C---:B------:R-:W-:Y:S01]  /*47b0*/  VIADD R146, R0.reuse, 0x38 ;  /* 0x0000003800927836 */ /* 0x040fe20000000000 */
[C---:B------:R-:W-:Y:S01]  /*47c0*/  @!P0 IADD3 R141, -R0.reuse, -0x7, RZ ;  /* 0xfffffff9008d8810 */ /* 0x040fe20007ffe1ff */
[----:B------:R-:W-:Y:S01]  /*47d0*/  VIADD R156, R0, 0xffffffef ;  /* 0xffffffef009c7836 */ /* 0x000fe20000000000 */
[----:B------:R-:W-:Y:S01]  /*47e0*/  ISETP.GE.AND P0, PT, R154, RZ, PT ;  /* 0x000000ff9a00720c */ /* 0x000fe20003f06270 */
[C---:B------:R-:W-:Y:S01]  /*47f0*/  VIADD R161, R0.reuse, 0xffffffe7 ;  /* 0xffffffe700a17836 */ /* 0x040fe20000000000 */
[----:B------:R-:W-:Y:S01]  /*4800*/  LOP3.LUT R202, R165, UR26, R152, 0x96, !PT ;  /* 0x0000001aa5ca7c12 */ /* 0x000fe2000f8e9698 */
[C---:B------:R-:W-:Y:S01]  /*4810*/  VIADD R152, R0.reuse, 0x30 ;  /* 0x0000003000987836 */ /* 0x040fe20000000000 */
[C---:B------:R-:W-:Y:S01]  /*4820*/  @!P2 IADD3 R134, -R0.reuse, -0x8, RZ ;  /* 0xfffffff80086a810 */ /* 0x040fe20007ffe1ff */
[C---:B------:R-:W-:Y:S01]  /*4830*/  VIADD R159, R0.reuse, 0x27 ;  /* 0x00000027009f7836 */ /* 0x040fe20000000000 */
[C---:B------:R-:W-:Y:S01]  /*4840*/  @!P1 IADD3 R133, -R0.reuse, -0x40, RZ ;  /* 0xffffffc000859810 */ /* 0x040fe20007ffe1ff */
[C---:B------:R-:W-:Y:S01]  /*4850*/  VIADD R186, R0.reuse, 0xffffffd8 ;  /* 0xffffffd800ba7836 */ /* 0x040fe20000000000 */
[----:B------:R-:W-:Y:S01]  /*4860*/  ISETP.GE.AND P2, PT, R147, RZ, PT ;  /* 0x000000ff9300720c */ /* 0x000fe20003f46270 */
[C---:B------:R-:W-:Y:S01]  /*4870*/  VIADD R157, R0.reuse, 0x2f ;  /* 0x0000002f009d7836 */ /* 0x040fe20000000000 */
[----:B------:R-:W-:Y:S01]  /*4880*/  ISETP.GE.AND P1, PT, R153, RZ, PT ;  /* 0x000000ff9900720c */ /* 0x000fe20003f26270 */
[C---:B------:R-:W-:Y:S01]  /*4890*/  VIADD R163, R0.reuse, 0xffffffe0 ;  /* 0xffffffe000a37836 */ /* 0x040fe20000000000 */
[C---:B------:R-:W-:Y:S01]  /*48a0*/  @!P4 IADD3 R155, -R0.reuse, 0x9, RZ ;  /* 0x00000009009bc810 */ /* 0x040fe20007ffe1ff */
[----:B------:R-:W-:Y:S01]  /*48b0*/  VIADD R162, R0, 0xffffffdf ;  /* 0xffffffdf00a27836 */ /* 0x000fe20000000000 */
[----:B------:R-:W-:Y:S01]  /*48c0*/  ISETP.GE.AND P4, PT, R160, RZ, PT ;  /* 0x000000ffa000720c */ /* 0x000fe20003f86270 */
[C---:B------:R-:W-:Y:S01]  /*48d0*/  VIADD R187, R0.reuse, 0x17 ;  /* 0x0000001700bb7836 */ /* 0x040fe20000000000 */
[C---:B------:R-:W-:Y:S01]  /*48e0*/  @!P6 IADD3 R132, -R0.reuse, -0x48, RZ ;  /* 0xffffffb80084e810 */ /* 0x040fe20007ffe1ff */
[C---:B------:R-:W-:Y:S01]  /*48f0*/  VIADD R165, R0.reuse, 0x1f ;  /* 0x0000001f00a57836 */ /* 0x040fe20000000000 */
[C---:B------:R-:W-:Y:S01]  /*4900*/  @!P3 IADD3 R140, -R0.reuse, -0x47, RZ ;  /* 0xffffffb9008cb810 */ /* 0x040fe20007ffe1ff */
[----:B------:R-:W-:Y:S01]  /*4910*/  VIADD R199, R0, 0xffffffc8 ;  /* 0xffffffc800c77836 */ /* 0x000fe20000000000 */
[----:B------:R-:W-:Y:S01]  /*4920*/  ISETP.GE.AND P6, PT, R146, RZ, PT ;  /* 0x000000ff9200720c */ /* 0x000fe20003fc6270 */
[----:B------:R-:W-:Y:S01]  /*4930*/  VIADD R167, R0, 0x20 ;  /* 0x0000002000a77836 */ /* 0x000fe20000000000 */
[----:B------:R-:W-:Y:S01]  /*4940*/  ISETP.GE.AND P3, PT, R152, RZ, PT ;  /* 0x000000ff9800720c */ /* 0x000fe20003f66270 */
[C---:B------:R-:W-:Y:S01]  /*4950*/  VIADD R194, R0.reuse, 0xffffffd7 ;  /* 0xffffffd700c27836 */ /* 0x040fe20000000000 */
[----:B------:R-:W-:Y:S01]  /*4960*/  @!P5 IADD3 R145, -R0, -0x3f, RZ ;  /* 0xffffffc10091d810 */ /* 0x000fe20007ffe1ff */
[----:B------:R-:W-:Y:S01]  /*4970*/  IMAD.WIDE.U32 R182, R182, -0x2daee0ad, RZ ;  /* 0xd2511f53b6b67825 */ /* 0x000fe200078e00ff */
[----:B------:R-:W-:Y:S02]  /*4980*/  ISETP.GE.AND P5, PT, R156, RZ, PT ;  /* 0x000000ff9c00720c */ /* 0x000fe40003fa6270 */
[----:B------:R-:W-:Y:S01]  /*4990*/  @!P0 IADD3 R154, -R0, 0x10, RZ ;  /* 0x00000010009a8810 */ /* 0x000fe20007ffe1ff */
[----:B------:R-:W-:Y:S01]  /*49a0*/  IMAD.WIDE.U32 R188, R188, -0x2daee0ad, RZ ;  /* 0xd2511f53bcbc7825 */ /* 0x000fe200078e00ff */
[----:B------:R-:W-:Y:S02]  /*49b0*/  ISETP.GE.AND P0, PT, R161, RZ, PT ;  /* 0x000000ffa100720c */ /* 0x000fe40003f06270 */
[--C-:B------:R-:W-:Y:S01]  /*49c0*/  LOP3.LUT R205, R183, UR25, R158.reuse, 0x96, !PT ;  /* 0x00000019b7cd7c12 */ /* 0x100fe2000f8e969e */
[C---:B------:R-:W-:Y:S01]  /*49d0*/  VIADD R183, R0.reuse, 0x18 ;  /* 0x0000001800b77836 */ /* 0x040fe20000000000 */
[----:B------:R-:W-:Y:S01]  /*49e0*/  LOP3.LUT R206, R189, UR25, R158, 0x96, !PT ;  /* 0x00000019bdce7c12 */ /* 0x000fe2000f8e969e */
[C---:B------:R-:W-:Y:S01]  /*49f0*/  VIADD R158, R0.reuse, 0x28 ;  /* 0x00000028009e7836 */ /* 0x040fe20000000000 */
[C---:B------:R-:W-:Y:S01]  /*4a00*/  @!P2 IADD3 R147, -R0.reuse, 0x8, RZ ;  /* 0x000000080093a810 */ /* 0x040fe20007ffe1ff */
[C---:B------:R-:W-:Y:S01]  /*4a10*/  VIADD R195, R0.reuse, 0xffffffd0 ;  /* 0xffffffd000c37836 */ /* 0x040fe20000000000 */
[C---:B------:R-:W-:Y:S01]  /*4a20*/  @!P1 IADD3 R153, -R0.reuse, -0x37, RZ ;  /* 0xffffffc900999810 */ /* 0x040fe20007ffe1ff */
[----:B------:R-:W-:Y:S01]  /*4a30*/  VIADD R197, R0, 0x10 ;  /* 0x0000001000c57836 */ /* 0x000fe20000000000 */
[----:B------:R-:W-:Y:S01]  /*4a40*/  ISETP.GE.AND P2, PT, R158, RZ, PT ;  /* 0x000000ff9e00720c */ /* 0x000fe20003f46270 */
[C---:B------:R-:W-:Y:S01]  /*4a50*/  VIADD R198, R0.reuse, 0xf ;  /* 0x0000000f00c67836 */ /* 0x040fe20000000000 */
[----:B------:R-:W-:Y:S01]  /*4a60*/  ISETP.GE.AND P1, PT, R159, RZ, PT ;  /* 0x000000ff9f00720c */ /* 0x000fe20003f26270 */
[C---:B------:R-:W-:Y:S01]  /*4a70*/  VIADD R196, R0.reuse, 0xffffffcf ;  /* 0xffffffcf00c47836 */ /* 0x040fe20000000000 */
[C---:B------:R-:W-:Y:S01]  /*4a80*/  @!P4 IADD3 R160, -R0.reuse, 0x18, RZ ;  /* 0x0000001800a0c810 */ /* 0x040fe20007ffe1ff */
[----:B------:R-:W-:Y:S01]  /*4a90*/  VIADD R200, R0, 0xffffffc7 ;  /* 0xffffffc700c87836 */ /* 0x000fe20000000000 */
[----:B------:R-:W-:Y:S01]  /*4aa0*/  ISETP.GE.AND P4, PT, R186, RZ, PT ;  /* 0x000000ffba00720c */ /* 0x000fe20003f86270 */
[----:B------:R-:W-:Y:S01]  /*4ab0*/  IMAD.WIDE.U32 R192, R135, -0x2daee0ad, RZ ;  /* 0xd2511f5387c07825 */ /* 0x000fe200078e00ff */
[C---:B------:R-:W-:Y:S02]  /*4ac0*/  @!P6 IADD3 R146, -R0.reuse, -0x38, RZ ;  /* 0xffffffc80092e810 */ /* 0x040fe40007ffe1ff */
[----:B------:R-:W-:Y:S01]  /*4ad0*/  @!P3 IADD3 R152, -R0, -0x30, RZ ;  /* 0xffffffd00098b810 */ /* 0x000fe20007ffe1ff */
[----:B------:R-:W-:Y:S01]  /*4ae0*/  IMAD.WIDE.U32 R190, R190, -0x2daee0ad, RZ ;  /* 0xd2511f53bebe7825 */ /* 0x000fe200078e00ff */
[----:B------:R-:W-:Y:S02]  /*4af0*/  ISETP.GE.AND P6, PT, R157, RZ, PT ;  /* 0x000000ff9d00720c */ /* 0x000fe40003fc6270 */
[----:B------:R-:W-:Y:S01]  /*4b00*/  ISETP.GE.AND P3, PT, R163, RZ, PT ;  /* 0x000000ffa300720c */ /* 0x000fe20003f66270 */
[----:B------:R-:W-:Y:S01]  /*4b10*/  IMAD.WIDE.U32 R184, R184, -0x2daee0ad, RZ ;  /* 0xd2511f53b8b87825 */ /* 0x000fe200078e00ff */
[----:B------:R-:W-:Y:S02]  /*4b20*/  @!P5 IADD3 R156, -R0, 0x11, RZ ;  /* 0x00000011009cd810 */ /* 0x000fe40007ffe1ff */
[----:B------:R-:W-:Y:S02]  /*4b30*/  ISETP.GE.AND P5, PT, R162, RZ, PT ;  /* 0x000000ffa200720c */ /* 0x000fe40003fa6270 */
[C---:B------:R-:W-:Y:S02]  /*4b40*/  @!P0 IADD3 R161, -R0.reuse, 0x19, RZ ;  /* 0x0000001900a18810 */ /* 0x040fe40007ffe1ff */
[----:B------:R-:W-:Y:S02]  /*4b50*/  ISETP.GE.AND P0, PT, R187, RZ, PT ;  /* 0x000000ffbb00720c */ /* 0x000fe40003f06270 */
[C---:B------:R-:W-:Y:S02]  /*4b60*/  @!P2 IADD3 R158, -R0.reuse, -0x28, RZ ;  /* 0xffffffd8009ea810 */ /* 0x040fe40007ffe1ff */
[C---:B------:R-:W-:Y:S02]  /*4b70*/  @!P1 IADD3 R159, -R0.reuse, -0x27, RZ ;  /* 0xffffffd9009f9810 */ /* 0x040fe40007ffe1ff */
[----:B------:R-:W-:Y:S02]  /*4b80*/  ISETP.GE.AND P2, PT, R165, RZ, PT ;  /* 0x000000ffa500720c */ /* 0x000fe40003f46270 */
[----:B------:R-:W-:Y:S02]  /*4b90*/  ISETP.GE.AND P1, PT, R183, RZ, PT ;  /* 0x000000ffb700720c */ /* 0x000fe40003f26270 */
[C---:B------:R-:W-:Y:S02]  /*4ba0*/  @!P4 IADD3 R186, -R0.reuse, 0x28, RZ ;  /* 0x0000002800bac810 */ /* 0x040fe40007ffe1ff */
[----:B------:R-:W-:Y:S02]  /*4bb0*/  ISETP.GE.AND P4, PT, R199, RZ, PT ;  /* 0x000000ffc700720c */ /* 0x000fe40003f86270 */
[C---:B------:R-:W-:Y:S02]  /*4bc0*/  @!P6 IADD3 R157, -R0.reuse, -0x2f, RZ ;  /* 0xffffffd1009de810 */ /* 0x040fe40007ffe1ff */
[----:B------:R-:W-:Y:S02]  /*4bd0*/  @!P3 IADD3 R163, -R0, 0x20, RZ ;  /* 0x0000002000a3b810 */ /* 0x000fe40007ffe1ff */
[----:B------:R-:W-:Y:S02]  /*4be0*/  ISETP.GE.AND P6, PT, R167, RZ, PT ;  /* 0x000000ffa700720c */ /* 0x000fe40003fc6270 */
[----:B------:R-:W-:Y:S02]  /*4bf0*/  ISETP.GE.AND P3, PT, R194, RZ, PT ;  /* 0x000000ffc200720c */ /* 0x000fe40003f66270 */
[C---:B------:R-:W-:Y:S02]  /*4c00*/  @!P5 IADD3 R162, -R0.reuse, 0x21, RZ ;  /* 0x0000002100a2d810 */ /* 0x040fe40007ffe1ff */
[----:B------:R-:W-:Y:S02]  /*4c10*/  ISETP.GE.AND P5, PT, R195, RZ, PT ;  /* 0x000000ffc300720c */ /* 0x000fe40003fa6270 */
[C---:B------:R-:W-:Y:S02]  /*4c20*/  @!P0 IADD3 R187, -R0.reuse, -0x17, RZ ;  /* 0xffffffe900bb8810 */ /* 0x040fe40007ffe1ff */
[----:B------:R-:W-:Y:S02]  /*4c30*/  PLOP3.LUT P0, PT, PT, PT, UP0, 0x80, 0x0 ;  /* 0x000000000000781c */ /* 0x000fe40003f0f008 */
[C---:B------:R-:W-:Y:S02]  /*4c40*/  @!P2 IADD3 R165, -R0.reuse, -0x1f, RZ ;  /* 0xffffffe100a5a810 */ /* 0x040fe40007ffe1ff */
[----:B------:R-:W-:Y:S02]  /*4c50*/  @!P1 IADD3 R183, -R0, -0x18, RZ ;  /* 0xffffffe800b79810 */ /* 0x000fe40007ffe1ff */
[----:B------:R-:W-:Y:S02]  /*4c60*/  ISETP.GE.AND P2, PT, R197, RZ, PT ;  /* 0x000000ffc500720c */ /* 0x000fe40003f46270 */
[----:B------:R-:W-:Y:S02]  /*4c70*/  ISETP.GE.AND P1, PT, R198, RZ, PT ;  /* 0x000000ffc600720c */ /* 0x000fe40003f26270 */
[C---:B------:R-:W-:Y:S02]  /*4c80*/  @!P4 IADD3 R199, -R0.reuse, 0x38, RZ ;  /* 0x0000003800c7c810 */ /* 0x040fe40007ffe1ff */
[----:B------:R-:W-:Y:S02]  /*4c90*/  PLOP3.LUT P4, PT, PT, PT, UP0, 0x80, 0x0 ;  /* 0x000000000000781c */ /* 0x000fe40003f8f008 */
[C---:B------:R-:W-:Y:S02]  /*4ca0*/  @!P6 IADD3 R167, -R0.reuse, -0x20, RZ ;  /* 0xffffffe000a7e810 */ /* 0x040fe40007ffe1ff */
[----:B------:R-:W-:Y:S02]  /*4cb0*/  @!P3 IADD3 R194, -R0, 0x29, RZ ;  /* 0x0000002900c2b810 */ /* 0x000fe40007ffe1ff */
[----:B------:R-:W-:Y:S02]  /*4cc0*/  ISETP.GE.AND P6, PT, R196, RZ, PT ;  /* 0x000000ffc400720c */ /* 0x000fe40003fc6270 */
[----:B------:R-:W-:Y:S02]  /*4cd0*/  ISETP.GE.AND P3, PT, R200, RZ, PT ;  /* 0x000000ffc800720c */ /* 0x000fe40003f66270 */
[----:B------:R-:W-:Y:S02]  /*4ce0*/  @!P5 IADD3 R195, -R0, 0x30, RZ ;  /* 0x0000003000c3d810 */ /* 0x000fe40007ffe1ff */
[----:B------:R-:W-:Y:S01]  /*4cf0*/  I2FP.F32.S32 R135, R132 ;  /* 0x0000008400877245 */ /* 0x000fe20000201400 */
[----:B------:R-:W-:Y:S01]  /*4d00*/  @P0 VIADD R132, R3, 0x1 ;  /* 0x0000000103840836 */ /* 0x000fe20000000000 */
[----:B------:R-:W-:Y:S02]  /*4d10*/  PLOP3.LUT P5, PT, PT, PT, UP0, 0x80, 0x0 ;  /* 0x000000000000781c */ /* 0x000fe40003faf008 */
[----:B------:R-:W-:Y:S01]  /*4d20*/  PLOP3.LUT P0, PT, PT, PT, UP0, 0x80, 0x0 ;  /* 0x000000000000781c */ /* 0x000fe20003f0f008 */
[----:B------:R-:W-:Y:S01]  /*4d30*/  FFMA.FTZ R10, R135, -UR6, R10 ;  /* 0x80000006870a7c23 */ /* 0x000fe2000801000a */
[----:B------:R-:W-:Y:S02]  /*4d40*/  I2FP.F32.S32 R204, R134 ;  /* 0x0000008600cc7245 */ /* 0x000fe40000201400 */
[--C-:B------:R-:W-:Y:S02]  /*4d50*/  LOP3.LUT R189, R185, UR25, R180.reuse, 0x96, !PT ;  /* 0x00000019b9bd7c12 */ /* 0x100fe4000f8e96b4 */
[----:B------:R-:W-:Y:S01]  /*4d60*/  LOP3.LUT R191, R191, UR25, R180, 0x96, !PT ;  /* 0x00000019bfbf7c12 */ /* 0x000fe2000f8e96b4 */
[----:B------:R-:W-:Y:S01]  /*4d70*/  FFMA.FTZ R6, R204, -UR6, R6 ;  /* 0x80000006cc067c23 */ /* 0x000fe20008010006 */
[C---:B------:R-:W-:Y:S02]  /*4d80*/  @!P2 IADD3 R197, -R0.reuse, -0x10, RZ ;  /* 0xfffffff000c5a810 */ /* 0x040fe40007ffe1ff */
[C---:B------:R-:W-:Y:S02]  /*4d90*/  @!P1 IADD3 R198, -R0.reuse, -0xf, RZ ;  /* 0xfffffff100c69810 */ /* 0x040fe40007ffe1ff */
[----:B------:R-:W-:Y:S02]  /*4da0*/  IABS R180, R0 ;  /* 0x0000000000b47213 */ /* 0x000fe40000000000 */
[----:B------:R-:W-:Y:S02]  /*4db0*/  PLOP3.LUT P2, PT, PT, PT, UP0, 0x80, 0x0 ;  /* 0x000000000000781c */ /* 0x000fe40003f4f008 */
[----:B------:R-:W-:Y:S02]  /*4dc0*/  PLOP3.LUT P1, PT, PT, PT, UP0, 0x80, 0x0 ;  /* 0x000000000000781c */ /* 0x000fe40003f2f008 */
[----:B------:R-:W-:Y:S02]  /*4dd0*/  @P4 ISETP.GE.AND P4, PT, R3, UR7, PT ;  /* 0x0000000703004c0c */ /* 0x000fe4000bf86270 */
[C---:B------:R-:W-:Y:S02]  /*4de0*/  @!P6 IADD3 R196, -R0.reuse, 0x31, RZ ;  /* 0x0000003100c4e810 */ /* 0x040fe40007ffe1ff */
[----:B------:R-:W-:Y:S02]  /*4df0*/  @!P3 IADD3 R200, -R0, 0x39, RZ ;  /* 0x0000003900c8b810 */ /* 0x000fe40007ffe1ff */
[----:B------:R-:W-:Y:S02]  /*4e00*/  @P5 ISETP.GE.AND P5, PT, R132, UR7, PT ;  /* 0x0000000784005c0c */ /* 0x000fe4000bfa6270 */
[----:B------:R-:W-:Y:S02]  /*4e10*/  I2FP.F32.S32 R180, R180 ;  /* 0x000000b400b47245 */ /* 0x000fe40000201400 */
[----:B------:R-:W-:Y:S02]  /*4e20*/  I2FP.F32.S32 R0, R133 ;  /* 0x0000008500007245 */ /* 0x000fe40000201400 */
[----:B------:R-:W-:Y:S01]  /*4e30*/  @P0 FSEL R6, R6, -INF , !P4 ;  /* 0xff80000006060808 */ /* 0x000fe20006000000 */
[----:B------:R-:W1:Y:S01]  /*4e40*/  LDSM.16.M88.4 R132, [R173+0x800] ;  /* 0x00080000ad84783b */ /* 0x000e620000000200 */
[----:B------:R-:W-:Y:S01]  /*4e50*/  PLOP3.LUT P0, PT, PT, PT, UP0, 0x80, 0x0 ;  /* 0x000000000000781c */ /* 0x000fe20003f0f008 */
[----:B------:R-:W-:Y:S01]  /*4e60*/  FFMA.FTZ R4, R180, -UR6, R4 ;  /* 0x80000006b4047c23 */ /* 0x000fe20008010004 */
[----:B------:R-:W-:Y:S01]  /*4e70*/  I2FP.F32.S32 R203, R141 ;  /* 0x0000008d00cb7245 */ /* 0x000fe20000201400 */
[C---:B------:R-:W-:Y:S01]  /*4e80*/  FFMA.FTZ R8, R0.reuse, -UR6, R8 ;  /* 0x8000000600087c23 */ /* 0x040fe20008010008 */
[----:B------:R-:W-:Y:S01]  /*4e90*/  PLOP3.LUT P3, PT, PT, PT, UP0, 0x80, 0x0 ;  /* 0x000000000000781c */ /* 0x000fe20003f6f008 */
[----:B------:R-:W-:Y:S01]  /*4ea0*/  FFMA.FTZ R14, R0, -UR6, R14 ;  /* 0x80000006000e7c23 */ /* 0x000fe2000801000e */
[----:B------:R-:W-:Y:S01]  /*4eb0*/  @P2 FSEL R4, R4, -INF , !P4 ;  /* 0xff80000004042808 */ /* 0x000fe20006000000 */
[----:B------:R-:W-:Y:S01]  /*4ec0*/  FFMA.FTZ R7, R203, -UR6, R7 ;  /* 0x80000006cb077c23 */ /* 0x000fe20008010007 */
[----:B------:R-:W-:Y:S01]  /*4ed0*/  @P1 FSEL R10, R10, -INF , !P4 ;  /* 0xff8000000a0a1808 */ /* 0x000fe20006000000 */
[----:B------:R-:W-:Y:S01]  /*4ee0*/  FFMA.FTZ R18, R180, -UR6, R18 ;  /* 0x80000006b4127c23 */ /* 0x000fe20008010012 */
[----:B------:R-:W-:Y:S01]  /*4ef0*/  PLOP3.LUT P2, PT, PT, PT, UP0, 0x80, 0x0 ;  /* 0x000000000000781c */ /* 0x000fe20003f4f008 */
[----:B------:R-:W-:Y:S01]  /*4f00*/  IMAD.WIDE.U32 R180, R181, -0x2daee0ad, RZ ;  /* 0xd2511f53b5b47825 */ /* 0x000fe200078e00ff */
[----:B------:R-:W-:Y:S02]  /*4f10*/  PLOP3.LUT P1, PT, PT, PT, UP0, 0x80, 0x0 ;  /* 0x000000000000781c */ /* 0x000fe40003f2f008 */
[----:B------:R-:W-:Y:S02]  /*4f20*/  I2FP.F32.S32 R144, R144 ;  /* 0x0000009000907245 */ /* 0x000fe40000201400 */
[----:B------:R-:W-:Y:S02]  /*4f30*/  I2FP.F32.S32 R145, R145 ;  /* 0x0000009100917245 */ /* 0x000fe40000201400 */
[----:B------:R-:W-:Y:S01]  /*4f40*/  @P0 FSEL R7, R7, -INF , !P5 ;  /* 0xff80000007070808 */ /* 0x000fe20006800000 */
[----:B------:R-:W-:Y:S01]  /*4f50*/  FFMA.FTZ R5, R144, -UR6, R5 ;  /* 0x8000000690057c23 */ /* 0x000fe20008010005 */
[----:B------:R-:W-:Y:S01]  /*4f60*/  PLOP3.LUT P6, PT, PT, PT, UP0, 0x80, 0x0 ;  /* 0x000000000000781c */ /* 0x000fe20003fcf008 */
[C---:B------:R-:W-:Y:S01]  /*4f70*/  FFMA.FTZ R9, R145.reuse, -UR6, R9 ;  /* 0x8000000691097c23 */ /* 0x040fe20008010009 */
[----:B------:R-:W-:Y:S01]  /*4f80*/  PLOP3.LUT P0, PT, PT, PT, UP0, 0x80, 0x0 ;  /* 0x000000000000781c */ /* 0x000fe20003f0f008 */
[----:B------:R-:W-:Y:S01]  /*4f90*/  FFMA.FTZ R15, R145, -UR6, R15 ;  /* 0x80000006910f7c23 */ /* 0x000fe2000801000f */
[----:B------:R-:W-:Y:S01]  /*4fa0*/  @P3 FSEL R8, R8, -INF , !P4 ;  /* 0xff80000008083808 */ /* 0x000fe20006000000 */
[----:B------:R-:W-:Y:S01]  /*4fb0*/  FFMA.FTZ R19, R144, -UR6, R19 ;  /* 0x8000000690137c23 */ /* 0x000fe20008010013 */
[----:B------:R-:W-:Y:S02]  /*4fc0*/  PLOP3.LUT P3, PT, PT, PT, UP0, 0x80, 0x0 ;  /* 0x000000000000781c */ /* 0x000fe40003f6f008 */
[----:B------:R-:W-:Y:S02]  /*4fd0*/  I2FP.F32.S32 R140, R140 ;  /* 0x0000008c008c7245 */ /* 0x000fe40000201400 */
[----:B------:R-:W-:Y:S02]  /*4fe0*/  @P2 FSEL R5, R5, -INF , !P5 ;  /* 0xff80000005052808 */ /* 0x000fe40006800000 */
[----:B------:R-:W-:Y:S01]  /*4ff0*/  @P1 FSEL R9, R9, -INF , !P5 ;  /* 0xff80000009091808 */ /* 0x000fe20006800000 */
[----:B------:R-:W-:Y:S01]  /*5000*/  FFMA.FTZ R11, R140, -UR6, R11 ;  /* 0x800000068c0b7c23 */ /* 0x000fe2000801000b */
[----:B------:R-:W-:Y:S01]  /*5010*/  PLOP3.LUT P2, PT, PT, PT, UP0, 0x80, 0x0 ;  /* 0x000000000000781c */ /* 0x000fe20003f4f008 */
[C---:B------:R-:W-:Y:S01]  /*5020*/  @P0 VIADD R142, R3.reuse, 0x11 ;  /* 0x00000011038e0836 */ /* 0x040fe20000000000 */
[----:B------:R-:W-:Y:S01]  /*5030*/  PLOP3.LUT P1, PT, PT, PT, UP0, 0x80, 0x0 ;  /* 0x000000000000781c */ /* 0x000fe20003f2f008 */
[----:B------:R-:W-:Y:S01]  /*5040*/  @P6 VIADD R140, R3, 0x8 ;  /* 0x00000008038c6836 */ /* 0x000fe20000000000 */
[----:B------:R-:W-:Y:S01]  /*5050*/  PLOP3.LUT P4, PT, PT, PT, UP0, 0x80, 0x0 ;  /* 0x000000000000781c */ /* 0x000fe20003f8f008 */
[-C--:B-1----:R-:W-:Y:S01]  /*5060*/  HMMA.16816.F32.BF16 R20, R136, R132.reuse, R20 ;  /* 0x000000848814723c */ /* 0x082fe20000041814 */
[----:B------:R-:W-:Y:S02]  /*5070*/  PLOP3.LUT P0, PT, PT, PT, UP0, 0x80, 0x0 ;  /* 0x000000000000781c */ /* 0x000fe40003f0f008 */
[----:B------:R-:W-:Y:S02]  /*5080*/  I2FP.F32.S32 R146, R146 ;  /* 0x0000009200927245 */ /* 0x000fe40000201400 */
[----:B------:R-:W-:Y:S01]  /*5090*/  I2FP.F32.S32 R147, R147 ;  /* 0x0000009300937245 */ /* 0x000fe20000201400 */
[C---:B------:R-:W-:Y:S01]  /*50a0*/  HMMA.16816.F32.BF16 R24, R148.reuse, R132, R24 ;  /* 0x000000849418723c */ /* 0x040fe20000041818 */
[----:B------:R-:W-:Y:S03]  /*50b0*/  PLOP3.LUT P6, PT, PT, PT, UP0, 0x80, 0x0 ;  /* 0x000000000000781c */ /* 0x000fe60003fcf008 */
[----:B------:R-:W-:Y:S01]  /*50c0*/  @P3 ISETP.GE.AND P3, PT, R140, UR7, PT ;  /* 0x000000078c003c0c */ /* 0x000fe2000bf66270 */
[----:B------:R-:W-:Y:S01]  /*50d0*/  FFMA.FTZ R12, R146, -UR6, R12 ;  /* 0x80000006920c7c23 */ /* 0x000fe2000801000c */
[----:B------:R-:W-:Y:S01]  /*50e0*/  @P4 FSEL R11, R11, -INF , !P5 ;  /* 0xff8000000b0b4808 */ /* 0x000fe20006800000 */
[----:B------:R-:W-:Y:S01]  /*50f0*/  @P2 VIADD R141, R3, 0x10 ;  /* 0x00000010038d2836 */ /* 0x000fe20000000000 */
[----:B------:R-:W-:Y:S01]  /*5100*/  PLOP3.LUT P2, PT, PT, PT, UP0, 0x80, 0x0 ;  /* 0x000000000000781c */ /* 0x000fe20003f4f008 */
[-C--:B------:R-:W-:Y:S01]  /*5110*/  HMMA.16816.F32.BF16 R28, R148, R134.reuse, R28 ;  /* 0x00000086941c723c */ /* 0x080fe2000004181c */
[----:B------:R-:W-:Y:S02]  /*5120*/  PLOP3.LUT P4, PT, PT, PT, UP0, 0x80, 0x0 ;  /* 0x000000000000781c */ /* 0x000fe40003f8f008 */
[----:B------:R-:W-:Y:S01]  /*5130*/  @P1 FSEL R12, R12, -INF , !P3 ;  /* 0xff8000000c0c1808 */ /* 0x000fe20005800000 */
[----:B------:R-:W-:Y:S01]  /*5140*/  FFMA.FTZ R16, R147, -UR6, R16 ;  /* 0x8000000693107c23 */ /* 0x000fe20008010010 */
[----:B------:R-:W-:Y:S01]  /*5150*/  PLOP3.LUT P1, PT, PT, PT, UP0, 0x80, 0x0 ;  /* 0x000000000000781c */ /* 0x000fe20003f2f008 */
[C---:B------:R-:W-:Y:S01]  /*5160*/  HMMA.16816.F32.BF16 R32, R136.reuse, R134, R32 ;  /* 0x000000868820723c */ /* 0x040fe20000041820 */
[----:B------:R-:W-:Y:S04]  /*5170*/  PLOP3.LUT P5, PT, PT, PT, UP0, 0x80, 0x0 ;  /* 0x000000000000781c */ /* 0x000fe80003faf008 */
[----:B------:R-:W-:Y:S01]  /*5180*/  @P0 FSEL R16, R16, -INF , !P3 ;  /* 0xff80000010100808 */ /* 0x000fe20005800000 */
[----:B------:R-:W-:Y:S01]  /*5190*/  @P6 VIADD R140, R3, 0x9 ;  /* 0x00000009038c6836 */ /* 0x000fe20000000000 */
[----:B------:R-:W-:Y:S01]  /*51a0*/  PLOP3.LUT P0, PT, PT, PT, UP0, 0x80, 0x0 ;  /* 0x000000000000781c */ /* 0x000fe20003f0f008 */
[----:B------:R-:W-:Y:S01]  /*51b0*/  FFMA.FTZ R22, R147, -UR6, R22 ;  /* 0x8000000693167c23 */ /* 0x000fe20008010016 */
[----:B------:R-:W-:Y:S02]  /*51c0*/  PLOP3.LUT P6, PT, PT, PT, UP0, 0x80, 0x0 ;  /* 0x000000000000781c */ /* 0x000fe40003fcf008 */
[----:B------:R-:W-:Y:S01]  /*51d0*/  @P2 FSEL R14, R14, -INF , !P3 ;  /* 0xff8000000e0e2808 */ /* 0x000fe20005800000 */
[----:B------:R-:W-:Y:S01]  /*51e0*/  FFMA.FTZ R26, R146, -UR6, R26 ;  /* 0x80000006921a7c23 */ /* 0x000fe2000801001a */
[----:B------:R-:W-:Y:S01]  /*51f0*/  @P1 FSEL R18, R18, -INF , !P3 ;  /* 0xff80000012121808 */ /* 0x000fe20005800000 */
[----:B------:R-:W-:Y:S01]  /*5200*/  IMAD.WIDE.U32 R146, R201, -0x2daee0ad, RZ ;  /* 0xd2511f53c9927825 */ /* 0x000fe200078e00ff */
[----:B------:R-:W-:Y:S02]  /*5210*/  @P4 ISETP.GE.AND P4, PT, R140, UR7, PT ;  /* 0x000000078c004c0c */ /* 0x000fe4000bf86270 */
[----:B------:R-:W-:Y:S02]  /*5220*/  PLOP3.LUT P2, PT, PT, PT, UP0, 0x80, 0x0 ;  /* 0x000000000000781c */ /* 0x000fe40003f4f008 */
[----:B------:R-:W-:Y:S02]  /*5230*/  PLOP3.LUT P1, PT, PT, PT, UP0, 0x80, 0x0 ;  /* 0x000000000000781c */ /* 0x000fe40003f2f008 */
[----:B------:R-:W-:Y:S02]  /*5240*/  PLOP3.LUT P3, PT, PT, PT, UP0, 0x80, 0x0 ;  /* 0x000000000000781c */ /* 0x000fe40003f6f008 */
[----:B------:R-:W-:Y:S02]  /*5250*/  I2FP.F32.S32 R153, R153 ;  /* 0x0000009900997245 */ /* 0x000fe40000201400 */
[----:B------:R-:W-:Y:S02]  /*5260*/  I2FP.F32.S32 R155, R155 ;  /* 0x0000009b009b7245 */ /* 0x000fe40000201400 */
[----:B------:R-:W-:Y:S01]  /*5270*/  @P0 FSEL R15, R15, -INF , !P4 ;  /* 0xff8000000f0f0808 */ /* 0x000fe20006000000 */
[----:B------:R-:W-:Y:S01]  /*5280*/  FFMA.FTZ R13, R153, -UR6, R13 ;  /* 0x80000006990d7c23 */ /* 0x000fe2000801000d */
[----:B------:R-:W-:Y:S01]  /*5290*/  PLOP3.LUT P0, PT, PT, PT, UP0, 0x80, 0x0 ;  /* 0x000000000000781c */ /* 0x000fe20003f0f008 */
[----:B------:R-:W-:Y:S01]  /*52a0*/  FFMA.FTZ R17, R155, -UR6, R17 ;  /* 0x800000069b117c23 */ /* 0x000fe20008010011 */
[----:B------:R-:W-:Y:S01]  /*52b0*/  @P5 ISETP.GE.AND P5, PT, R141, UR7, PT ;  /* 0x000000078d005c0c */ /* 0x000fe2000bfa6270 */
[----:B------:R-:W-:Y:S01]  /*52c0*/  FFMA.FTZ R23, R155, -UR6, R23 ;  /* 0x800000069b177c23 */ /* 0x000fe20008010017 */
[----:B------:R-:W-:Y:S01]  /*52d0*/  @P2 FSEL R13, R13, -INF , !P4 ;  /* 0xff8000000d0d2808 */ /* 0x000fe20006000000 */
[----:B------:R-:W-:Y:S01]  /*52e0*/  FFMA.FTZ R27, R153, -UR6, R27 ;  /* 0x80000006991b7c23 */ /* 0x000fe2000801001b */
[----:B------:R-:W-:Y:S02]  /*52f0*/  @P1 FSEL R17, R17, -INF , !P4 ;  /* 0xff80000011111808 */ /* 0x000fe40006000000 */
[----:B------:R-:W-:Y:S02]  /*5300*/  @P3 FSEL R19, R19, -INF , !P4 ;  /* 0xff80000013133808 */ /* 0x000fe40006000000 */
        /* <DEDUP_REMOVED lines=12> */
[----:B------:R-:W1:Y:S01]  /*53d0*/  LDSM.16.M88.4 R140, [R173+0x1000] ;  /* 0x00100000ad8c783b */ /* 0x000e620000000200 */
[----:B------:R-:W-:Y:S01]  /*53e0*/  @P1 FSEL R24, R24, -INF , !P5 ;  /* 0xff80000018181808 */ /* 0x000fe20006800000 */
[----:B------:R-:W-:Y:S01]  /*53f0*/  IMAD.WIDE.U32 R154, R202, -0x2daee0ad, RZ ;  /* 0xd2511f53ca9a7825 */ /* 0x000fe200078e00ff */
[----:B------:R-:W-:Y:S02]  /*5400*/  @P4 FSEL R26, R26, -INF , !P5 ;  /* 0xff8000001a1a4808 */ /* 0x000fe40006800000 */
[----:B------:R-:W-:Y:S01]  /*5410*/  PLOP3.LUT P5, PT, PT, PT, UP0, 0x80, 0x0 ;  /* 0x000000000000781c */ /* 0x000fe20003faf008 */
[----:B------:R-:W-:Y:S01]  /*5420*/  FFMA.FTZ R30, R152, -UR6, R30 ;  /* 0x80000006981e7c23 */ /* 0x000fe2000801001e */
[----:B------:R-:W-:Y:S01]  /*5430*/  PLOP3.LUT P3, PT, PT, PT, UP0, 0x80, 0x0 ;  /* 0x000000000000781c */ /* 0x000fe20003f6f008 */
[----:B------:R-:W-:Y:S01]  /*5440*/  @P0 VIADD R145, R3, 0x20 ;  /* 0x0000002003910836 */ /* 0x000fe20000000000 */
[----:B------:R-:W-:Y:S02]  /*5450*/  PLOP3.LUT P0, PT, PT, PT, UP0, 0x80, 0x0 ;  /* 0x000000000000781c */ /* 0x000fe40003f0f008 */
[----:B------:R-:W-:Y:S02]  /*5460*/  I2FP.F32.S32 R0, R157 ;  /* 0x0000009d00007245 */ /* 0x000fe40000201400 */
[----:B------:R-:W-:Y:S02]  /*5470*/  PLOP3.LUT P4, PT, PT, PT, UP0, 0x80, 0x0 ;  /* 0x000000000000781c */ /* 0x000fe40003f8f008 */
[----:B------:R-:W-:Y:S01]  /*5480*/  I2FP.F32.S32 R156, R156 ;  /* 0x0000009c009c7245 */ /* 0x000fe20000201400 */
[C---:B------:R-:W-:Y:S01]  /*5490*/  FFMA.FTZ R25, R0.reuse, -UR6, R25 ;  /* 0x8000000600197c23 */ /* 0x040fe20008010019 */
[----:B------:R-:W-:Y:S01]  /*54a0*/  I2FP.F32.S32 R134, R158 ;  /* 0x0000009e00867245 */ /* 0x000fe20000201400 */
[----:B------:R-:W-:Y:S01]  /*54b0*/  FFMA.FTZ R31, R0, -UR6, R31 ;  /* 0x80000006001f7c23 */ /* 0x000fe2000801001f */
[----:B------:R-:W-:Y:S01]  /*54c0*/  @P5 FSEL R23, R23, -INF , !P6 ;  /* 0xff80000017175808 */ /* 0x000fe20007000000 */
[C---:B------:R-:W-:Y:S01]  /*54d0*/  FFMA.FTZ R35, R156.reuse, -UR6, R35 ;  /* 0x800000069c237c23 */ /* 0x040fe20008010023 */
[----:B------:R-:W-:Y:S01]  /*54e0*/  PLOP3.LUT P5, PT, PT, PT, UP0, 0x80, 0x0 ;  /* 0x000000000000781c */ /* 0x000fe20003faf008 */
[----:B------:R-:W-:Y:S01]  /*54f0*/  @P3 VIADD R133, R3, 0x18 ;  /* 0x0000001803853836 */ /* 0x000fe20000000000 */
[----:B------:R-:W-:Y:S01]  /*5500*/  PLOP3.LUT P3, PT, PT, PT, UP0, 0x80, 0x0 ;  /* 0x000000000000781c */ /* 0x000fe20003f6f008 */
[----:B------:R-:W-:Y:S01]  /*5510*/  FFMA.FTZ R21, R156, -UR6, R21 ;  /* 0x800000069c157c23 */ /* 0x000fe20008010015 */
[----:B------:R-:W-:Y:S01]  /*5520*/  @P0 FSEL R25, R25, -INF , !P6 ;  /* 0xff80000019190808 */ /* 0x000fe20007000000 */
[----:B------:R-:W-:Y:S01]  /*5530*/  FFMA.FTZ R28, R134, -UR6, R28 ;  /* 0x80000006861c7c23 */ /* 0x000fe2000801001c */
[----:B------:R-:W-:Y:S02]  /*5540*/  PLOP3.LUT P0, PT, PT, PT, UP0, 0x80, 0x0 ;  /* 0x000000000000781c */ /* 0x000fe40003f0f008 */
[----:B------:R-:W-:Y:S02]  /*5550*/  PLOP3.LUT P2, PT, PT, PT, UP0, 0x80, 0x0 ;  /* 0x000000000000781c */ /* 0x000fe40003f4f008 */
[----:B------:R-:W-:Y:S02]  /*5560*/  @P4 FSEL R21, R21, -INF , !P6 ;  /* 0xff80000015154808 */ /* 0x000fe40007000000 */
[----:B------:R-:W-:Y:S02]  /*5570*/  PLOP3.LUT P1, PT, PT, PT, UP0, 0x80, 0x0 ;  /* 0x000000000000781c */ /* 0x000fe40003f2f008 */
[----:B------:R-:W-:Y:S02]  /*5580*/  @P5 FSEL R27, R27, -INF , !P6 ;  /* 0xff8000001b1b5808 */ /* 0x000fe40007000000 */
[----:B------:R-:W-:Y:S02]  /*5590*/  @P3 ISETP.GE.AND P3, PT, R133, UR7, PT ;  /* 0x0000000785003c0c */ /* 0x000fe4000bf66270 */
[----:B------:R-:W-:Y:S01]  /*55a0*/  PLOP3.LUT P6, PT, PT, PT, UP0, 0x80, 0x0 ;  /* 0x000000000000781c */ /* 0x000fe20003fcf008 */
[-C--:B-1----:R-:W-:Y:S01]  /*55b0*/  HMMA.16816.F32.BF16 R36, R136, R140.reuse, R36 ;  /* 0x0000008c8824723c */ /* 0x082fe20000041824 */
[----:B------:R-:W-:Y:S02]  /*55c0*/  PLOP3.LUT P5, PT, PT, PT, UP0, 0x80, 0x0 ;  /* 0x000000000000781c */ /* 0x000fe40003faf008 */
[----:B------:R-:W-:Y:S01]  /*55d0*/  I2FP.F32.S32 R133, R160 ;  /* 0x000000a000857245 */ /* 0x000fe20000201400 */
[----:B------:R-:W-:Y:S01]  /*55e0*/  @P2 VIADD R144, R3, 0x19 ;  /* 0x0000001903902836 */ /* 0x000fe20000000000 */
[----:B------:R-:W-:Y:S01]  /*55f0*/  @P0 FSEL R28, R28, -INF , !P3 ;  /* 0xff8000001c1c0808 */ /* 0x000fe20005800000 */
[C---:B------:R-:W-:Y:S01]  /*5600*/  HMMA.16816.F32.BF16 R40, R148.reuse, R140, R40 ;  /* 0x0000008c9428723c */ /* 0x040fe20000041828 */
[----:B------:R-:W-:Y:S02]  /*5610*/  PLOP3.LUT P4, PT, PT, PT, UP0, 0x80, 0x0 ;  /* 0x000000000000781c */ /* 0x000fe40003f8f008 */
[----:B------:R-:W-:Y:S02]  /*5620*/  PLOP3.LUT P0, PT, PT, PT, UP0, 0x80, 0x0 ;  /* 0x000000000000781c */ /* 0x000fe40003f0f008 */
[----:B------:R-:W-:Y:S01]  /*5630*/  PLOP3.LUT P2, PT, PT, PT, UP0, 0x80, 0x0 ;  /* 0x000000000000781c */ /* 0x000fe20003f4f008 */
[----:B------:R-:W-:Y:S01]  /*5640*/  FFMA.FTZ R32, R133, -UR6, R32 ;  /* 0x8000000685207c23 */ /* 0x000fe20008010020 */
[----:B------:R-:W-:Y:S01]  /*5650*/  LOP3.LUT R188, R181, UR23, R188, 0x96, !PT ;  /* 0x00000017b5bc7c12 */ /* 0x000fe2000f8e96bc */
[-C--:B------:R-:W-:Y:S03]  /*5660*/  HMMA.16816.F32.BF16 R44, R148, R142.reuse, R44 ;  /* 0x0000008e942c723c */ /* 0x080fe6000004182c */
[----:B------:R-:W-:Y:S01]  /*5670*/  @P6 FSEL R32, R32, -INF , !P3 ;  /* 0xff80000020206808 */ /* 0x000fe20005800000 */
[----:B------:R-:W-:Y:S01]  /*5680*/  @P1 VIADD R132, R3, 0x21 ;  /* 0x0000002103841836 */ /* 0x000fe20000000000 */
[----:B------:R-:W-:Y:S01]  /*5690*/  PLOP3.LUT P6, PT, PT, PT, UP0, 0x80, 0x0 ;  /* 0x000000000000781c */ /* 0x000fe20003fcf008 */
[C---:B------:R-:W-:Y:S01]  /*56a0*/  HMMA.16816.F32.BF16 R48, R136.reuse, R142, R48 ;  /* 0x0000008e8830723c */ /* 0x040fe20000041830 */
[----:B------:R-:W-:Y:S03]  /*56b0*/  PLOP3.LUT P1, PT, PT, PT, UP0, 0x80, 0x0 ;  /* 0x000000000000781c */ /* 0x000fe60003f2f008 */
[----:B------:R-:W-:Y:S01]  /*56c0*/  @P4 ISETP.GE.AND P4, PT, R132, UR7, PT ;  /* 0x0000000784004c0c */ /* 0x000fe2000bf86270 */
[----:B------:R-:W-:Y:S01]  /*56d0*/  IMAD.WIDE.U32 R140, R191, -0x326172a9, RZ ;  /* 0xcd9e8d57bf8c7825 */ /* 0x000fe200078e00ff */
[----:B------:R-:W-:Y:S02]  /*56e0*/  @P5 FSEL R30, R30, -INF , !P3 ;  /* 0xff8000001e1e5808 */ /* 0x000fe40005800000 */
[----:B------:R-:W-:Y:S02]  /*56f0*/  PLOP3.LUT P5, PT, PT, PT, UP0, 0x80, 0x0 ;  /* 0x000000000000781c */ /* 0x000fe40003faf008 */
[----:B------:R-:W-:Y:S01]  /*5700*/  @P2 ISETP.GE.AND P2, PT, R144, UR7, PT ;  /* 0x0000000790002c0c */ /* 0x000fe2000bf46270 */
[----:B------:R-:W-:Y:S01]  /*5710*/  FFMA.FTZ R38, R133, -UR6, R38 ;  /* 0x8000000685267c23 */ /* 0x000fe20008010026 */
[----:B------:R-:W-:Y:S01]  /*5720*/  @P0 FSEL R34, R34, -INF , !P3 ;  /* 0xff80000022220808 */ /* 0x000fe20005800000 */
[----:B------:R-:W-:Y:S01]  /*5730*/  FFMA.FTZ R42, R134, -UR6, R42 ;  /* 0x80000006862a7c23 */ /* 0x000fe2000801002a */
[----:B------:R-:W-:Y:S01]  /*5740*/  I2FP.F32.S32 R132, R159 ;  /* 0x0000009f00847245 */ /* 0x000fe20000201400 */
[----:B------:R-:W-:Y:S01]  /*5750*/  IMAD.WIDE.U32 R134, R206, -0x326172a9, RZ ;  /* 0xcd9e8d57ce867825 */ /* 0x000fe200078e00ff */
[----:B------:R-:W-:Y:S02]  /*5760*/  PLOP3.LUT P0, PT, PT, PT, UP0, 0x80, 0x0 ;  /* 0x000000000000781c */ /* 0x000fe40003f0f008 */
[----:B------:R-:W-:Y:S01]  /*5770*/  @P6 FSEL R31, R31, -INF , !P2 ;  /* 0xff8000001f1f6808 */ /* 0x000fe20005000000 */
[C---:B------:R-:W-:Y:S01]  /*5780*/  FFMA.FTZ R29, R132.reuse, -UR6, R29 ;  /* 0x80000006841d7c23 */ /* 0x040fe2000801001d */
[----:B------:R-:W-:Y:S01]  /*5790*/  PLOP3.LUT P6, PT, PT, PT, UP0, 0x80, 0x0 ;  /* 0x000000000000781c */ /* 0x000fe20003fcf008 */
[----:B------:R-:W-:Y:S01]  /*57a0*/  FFMA.FTZ R43, R132, -UR6, R43 ;  /* 0x80000006842b7c23 */ /* 0x000fe2000801002b */
[----:B------:R-:W-:Y:S01]  /*57b0*/  PLOP3.LUT P3, PT, PT, PT, UP0, 0x80, 0x0 ;  /* 0x000000000000781c */ /* 0x000fe20003f6f008 */
[----:B------:R-:W-:Y:S01]  /*57c0*/  IMAD.WIDE.U32 R132, R205, -0x326172a9, RZ ;  /* 0xcd9e8d57cd847825 */ /* 0x000fe200078e00ff */
[----:B------:R-:W-:Y:S02]  /*57d0*/  @P5 FSEL R29, R29, -INF , !P2 ;  /* 0xff8000001d1d5808 */ /* 0x000fe40005000000 */
[----:B------:R-:W-:Y:S02]  /*57e0*/  PLOP3.LUT P5, PT, PT, PT, UP0, 0x80, 0x0 ;  /* 0x000000000000781c */ /* 0x000fe40003faf008 */
[----:B------:R-:W-:Y:S02]  /*57f0*/  I2FP.F32.S32 R181, R163 ;  /* 0x000000a300b57245 */ /* 0x000fe40000201400 */
[----:B------:R-:W-:Y:S02]  /*5800*/  @P0 FSEL R35, R35, -INF , !P2 ;  /* 0xff80000023230808 */ /* 0x000fe40005000000 */
[----:B------:R-:W-:Y:S01]  /*5810*/  PLOP3.LUT P0, PT, PT, PT, UP0, 0x80, 0x0 ;  /* 0x000000000000781c */ /* 0x000fe20003f0f008 */
[C---:B------:R-:W-:Y:S01]  /*5820*/  FFMA.FTZ R36, R181.reuse, -UR6, R36 ;  /* 0x80000006b5247c23 */ /* 0x040fe20008010024 */
[----:B------:R-:W-:Y:S01]  /*5830*/  I2FP.F32.S32 R0, R161 ;  /* 0x000000a100007245 */ /* 0x000fe20000201400 */
[----:B------:R-:W-:Y:S01]  /*5840*/  FFMA.FTZ R50, R181, -UR6, R50 ;  /* 0x80000006b5327c23 */ /* 0x000fe20008010032 */
[----:B------:R-:W-:Y:S01]  /*5850*/  @P1 ISETP.GE.AND P1, PT, R145, UR7, PT ;  /* 0x0000000791001c0c */ /* 0x000fe2000bf26270 */
[----:B------:R-:W-:Y:S01]  /*5860*/  IMAD.WIDE.U32 R144, R189, -0x326172a9, RZ ;  /* 0xcd9e8d57bd907825 */ /* 0x000fe200078e00ff */
[----:B------:R-:W-:Y:S02]  /*5870*/  LOP3.LUT R193, R193, UR23, R182, 0x96, !PT ;  /* 0x00000017c1c17c12 */ /* 0x000fe4000f8e96b6 */
[----:B------:R-:W-:Y:S01]  /*5880*/  @P6 FSEL R38, R38, -INF , !P1 ;  /* 0xff80000026266808 */ /* 0x000fe20004800000 */
[----:B------:R-:W-:Y:S01]  /*5890*/  FFMA.FTZ R33, R0, -UR6, R33 ;  /* 0x8000000600217c23 */ /* 0x000fe20008010021 */
[----:B------:R-:W-:Y:S01]  /*58a0*/  PLOP3.LUT P6, PT, PT, PT, UP0, 0x80, 0x0 ;  /* 0x000000000000781c */ /* 0x000fe20003fcf008 */
[----:B------:R-:W-:Y:S01]  /*58b0*/  IMAD.WIDE.U32 R160, R193, -0x326172a9, RZ ;  /* 0xcd9e8d57c1a07825 */ /* 0x000fe200078e00ff */
[----:B------:R-:W-:Y:S02]  /*58c0*/  @P5 FSEL R36, R36, -INF , !P1 ;  /* 0xff80000024245808 */ /* 0x000fe40004800000 */
[----:B------:R-:W-:Y:S01]  /*58d0*/  PLOP3.LUT P5, PT, PT, PT, UP0, 0x80, 0x0 ;  /* 0x000000000000781c */ /* 0x000fe20003faf008 */
[----:B------:R-:W-:Y:S01]  /*58e0*/  FFMA.FTZ R39, R0, -UR6, R39 ;  /* 0x8000000600277c23 */ /* 0x000fe20008010027 */
[----:B------:R-:W-:Y:S02]  /*58f0*/  @P3 FSEL R33, R33, -INF , !P2 ;  /* 0xff80000021213808 */ /* 0x000fe40005000000 */
[----:B------:R-:W-:Y:S02]  /*5900*/  I2FP.F32.S32 R182, R165 ;  /* 0x000000a500b67245 */ /* 0x000fe40000201400 */
[----:B------:R-:W-:Y:S02]  /*5910*/  PLOP3.LUT P3, PT, PT, PT, UP0, 0x80, 0x0 ;  /* 0x000000000000781c */ /* 0x000fe40003f6f008 */
[----:B------:R-:W-:Y:S01]  /*5920*/  PLOP3.LUT P2, PT, PT, PT, UP0, 0x80, 0x0 ;  /* 0x000000000000781c */ /* 0x000fe20003f4f008 */
[----:B------:R-:W-:Y:S01]  /*5930*/  FFMA.FTZ R41, R182, -UR6, R41 ;  /* 0x80000006b6297c23 */ /* 0x000fe20008010029 */
[----:B------:R-:W-:Y:S01]  /*5940*/  @P0 FSEL R42, R42, -INF , !P1 ;  /* 0xff8000002a2a0808 */ /* 0x000fe20004800000 */
[----:B------:R-:W-:Y:S01]  /*5950*/  FFMA.FTZ R47, R182, -UR6, R47 ;  /* 0x80000006b62f7c23 */ /* 0x000fe2000801002f */
[----:B------:R-:W-:Y:S02]  /*5960*/  PLOP3.LUT P0, PT, PT, PT, UP0, 0x80, 0x0 ;  /* 0x000000000000781c */ /* 0x000fe40003f0f008 */
[----:B------:R-:W-:Y:S02]  /*5970*/  LOP3.LUT R185, R147, UR23, R184, 0x96, !PT ;  /* 0x0000001793b97c12 */ /* 0x000fe4000f8e96b8 */
[----:B------:R-:W-:Y:S01]  /*5980*/  I2FP.F32.S32 R184, R162 ;  /* 0x000000a200b87245 */ /* 0x000fe20000201400 */
[----:B------:R-:W-:Y:S01]  /*5990*/  IMAD.WIDE.U32 R162, R188, -0x326172a9, RZ ;  /* 0xcd9e8d57bca27825 */ /* 0x000fe200078e00ff */
[----:B------:R-:W-:Y:S02]  /*59a0*/  I2FP.F32.S32 R167, R167 ;  /* 0x000000a700a77245 */ /* 0x000fe40000201400 */
[----:B------:R-:W-:Y:S01]  /*59b0*/  @P6 FSEL R41, R41, -INF , !P4 ;  /* 0xff80000029296808 */ /* 0x000fe20006000000 */
[C---:B------:R-:W-:Y:S01]  /*59c0*/  FFMA.FTZ R37, R184.reuse, -UR6, R37 ;  /* 0x80000006b8257c23 */ /* 0x040fe20008010025 */
[----:B------:R-:W-:Y:S01]  /*59d0*/  PLOP3.LUT P6, PT, PT, PT, UP0, 0x80, 0x0 ;  /* 0x000000000000781c */ /* 0x000fe20003fcf008 */
[----:B------:R-:W-:Y:S01]  /*59e0*/  FFMA.FTZ R40, R167, -UR6, R40 ;  /* 0x80000006a7287c23 */ /* 0x000fe20008010028 */
[----:B------:R-:W-:Y:S01]  /*59f0*/  @P5 FSEL R39, R39, -INF , !P4 ;  /* 0xff80000027275808 */ /* 0x000fe20006000000 */
[----:B------:R-:W-:Y:S01]  /*5a00*/  FFMA.FTZ R46, R167, -UR6, R46 ;  /* 0x80000006a72e7c23 */ /* 0x000fe2000801002e */
[----:B------:R-:W-:Y:S01]  /*5a10*/  PLOP3.LUT P5, PT, PT, PT, UP0, 0x80, 0x0 ;  /* 0x000000000000781c */ /* 0x000fe20003faf008 */
[----:B------:R-:W-:Y:S01]  /*5a20*/  FFMA.FTZ R51, R184, -UR6, R51 ;  /* 0x80000006b8337c23 */ /* 0x000fe20008010033 */
[----:B------:R-:W-:Y:S01]  /*5a30*/  @P3 FSEL R40, R40, -INF , !P1 ;  /* 0xff80000028283808 */ /* 0x000fe20004800000 */
[----:B------:R-:W-:Y:S01]  /*5a40*/  @P0 VIADD R147, R3, 0x29 ;  /* 0x0000002903930836 */ /* 0x000fe20000000000 */
[----:B------:R-:W-:Y:S02]  /*5a50*/  @P2 FSEL R37, R37, -INF , !P4 ;  /* 0xff80000025252808 */ /* 0x000fe40006000000 */
[----:B------:R-:W-:Y:S02]  /*5a60*/  PLOP3.LUT P1, PT, PT, PT, UP0, 0x80, 0x0 ;  /* 0x000000000000781c */ /* 0x000fe40003f2f008 */
[----:B------:R-:W-:Y:S01]  /*5a70*/  PLOP3.LUT P2, PT, PT, PT, UP0, 0x80, 0x0 ;  /* 0x000000000000781c */ /* 0x000fe20003f4f008 */
[----:B------:R-:W-:Y:S01]  /*5a80*/  @P6 VIADD R156, R3, 0x38 ;  /* 0x00000038039c6836 */ /* 0x000fe20000000000 */
[----:B------:R-:W-:Y:S02]  /*5a90*/  PLOP3.LUT P3, PT, PT, PT, UP0, 0x80, 0x0 ;  /* 0x000000000000781c */ /* 0x000fe40003f6f008 */
[----:B------:R-:W-:Y:S02]  /*5aa0*/  PLOP3.LUT P0, PT, PT, PT, UP0, 0x80, 0x0 ;  /* 0x000000000000781c */ /* 0x000fe40003f0f008 */
[----:B------:R-:W-:Y:S01]  /*5ab0*/  LOP3.LUT R157, R155, UR23, R190, 0x96, !PT ;  /* 0x000000179b9d7c12 */ /* 0x000fe2000f8e96be */
[C---:B------:R-:W-:Y:S01]  /*5ac0*/  @P5 VIADD R155, R3.reuse, 0x31 ;  /* 0x00000031039b5836 */ /* 0x040fe20000000000 */
[----:B------:R-:W-:Y:S02]  /*5ad0*/  PLOP3.LUT P6, PT, PT, PT, UP0, 0x80, 0x0 ;  /* 0x000000000000781c */ /* 0x000fe40003fcf008 */
[----:B------:R-:W-:Y:S01]  /*5ae0*/  PLOP3.LUT P5, PT, PT, PT, UP0, 0x80, 0x0 ;  /* 0x000000000000781c */ /* 0x000fe20003faf008 */
[----:B------:R-:W-:Y:S01]  /*5af0*/  @P1 VIADD R0, R3, 0x28 ;  /* 0x0000002803001836 */ /* 0x000fe20000000000 */
[----:B------:R-:W-:Y:S01]  /*5b00*/  LOP3.LUT R153, R133, UR24, R166, 0x96, !PT ;  /* 0x0000001885997c12 */ /* 0x000fe2000f8e96a6 */
[----:B------:R-:W-:Y:S01]  /*5b10*/  @P2 VIADD R152, R3, 0x30 ;  /* 0x0000003003982836 */ /* 0x000fe20000000000 */
[--C-:B------:R-:W-:Y:S01]  /*5b20*/  LOP3.LUT R158, R145, UR24, R164.reuse, 0x96, !PT ;  /* 0x00000018919e7c12 */ /* 0x100fe2000f8e96a4 */
[----:B-----5:R-:W-:Y:S01]  /*5b30*/  FMUL.FTZ R133, R249, 1.4426950216293334961 ;  /* 0x3fb8aa3bf9857820 */ /* 0x020fe20000410000 */
[----:B------:R-:W-:Y:S01]  /*5b40*/  @P3 FSEL R43, R43, -INF , !P4 ;  /* 0xff8000002b2b3808 */ /* 0x000fe20006000000 */
[----:B------:R-:W-:Y:S01]  /*5b50*/  @P0 VIADD R3, R3, 0x39 ;  /* 0x0000003903030836 */ /* 0x000fe20000000000 */
[----:B------:R-:W-:Y:S01]  /*5b60*/  PLOP3.LUT P3, PT, PT, PT, UP0, 0x80, 0x0 ;  /* 0x000000000000781c */ /* 0x000fe20003f6f008 */
[----:B------:R-:W-:Y:S01]  /*5b70*/  IMAD.WIDE.U32 R158, R158, -0x2daee0ad, RZ ;  /* 0xd2511f539e9e7825 */ /* 0x000fe200078e00ff */
[----:B------:R-:W-:Y:S02]  /*5b80*/  FSETP.NEU.FTZ.AND P0, PT, R249, -INF , PT ;  /* 0xff800000f900780b */ /* 0x000fe40003f1d000 */
[----:B------:R-:W-:Y:S02]  /*5b90*/  LOP3.LUT R165, R141, UR24, R164, 0x96, !PT ;  /* 0x000000188da57c12 */ /* 0x000fe4000f8e96a4 */
[----:B------:R-:W-:Y:S01]  /*5ba0*/  LOP3.LUT R164, R161, UR22, R132, 0x96, !PT ;  /* 0x00000016a1a47c12 */ /* 0x000fe2000f8e9684 */
[C---:B------:R-:W-:Y:S01]  /*5bb0*/  FMUL.FTZ R132, R250.reuse, 1.4426950216293334961 ;  /* 0x3fb8aa3bfa847820 */ /* 0x040fe20000410000 */
[----:B------:R-:W-:Y:S02]  /*5bc0*/  FSEL R133, R133, RZ, P0 ;  /* 0x000000ff85857208 */ /* 0x000fe40000000000 */
[----:B------:R-:W-:Y:S02]  /*5bd0*/  FSETP.NEU.FTZ.AND P0, PT, R250, -INF , PT ;  /* 0xff800000fa00780b */ /* 0x000fe40003f1d000 */
[----:B------:R-:W-:Y:S01]  /*5be0*/  @P6 ISETP.GE.AND P6, PT, R3, UR7, PT ;  /* 0x0000000703006c0c */ /* 0x000fe2000bfc6270 */
[--C-:B------:R-:W-:Y:S01]  /*5bf0*/  FFMA.FTZ R32, R32, UR8, -R133.reuse ;  /* 0x0000000820207c23 */ /* 0x100fe20008010885 */
[----:B------:R-:W-:Y:S01]  /*5c00*/  PLOP3.LUT P2, PT, PT, PT, UP0, 0x80, 0x0 ;  /* 0x000000000000781c */ /* 0x000fe20003f4f008 */
[--C-:B------:R-:W-:Y:S01]  /*5c10*/  FFMA.FTZ R33, R33, UR8, -R133.reuse ;  /* 0x0000000821217c23 */ /* 0x100fe20008010885 */
[----:B------:R-:W-:Y:S01]  /*5c20*/  FSEL R132, R132, RZ, P0 ;  /* 0x000000ff84847208 */ /* 0x000fe20000000000 */
[C---:B------:R-:W-:Y:S01]  /*5c30*/  FMUL.FTZ R3, R245.reuse, 1.4426950216293334961 ;  /* 0x3fb8aa3bf5037820 */ /* 0x040fe20000410000 */
[----:B------:R-:W-:Y:S01]  /*5c40*/  @P5 ISETP.GE.AND P5, PT, R156, UR7, PT ;  /* 0x000000079c005c0c */ /* 0x000fe2000bfa6270 */
[--C-:B------:R-:W-:Y:S01]  /*5c50*/  FFMA.FTZ R4, R4, UR8, -R133.reuse ;  /* 0x0000000804047c23 */ /* 0x100fe20008010885 */
[----:B------:R-:W-:Y:S01]  /*5c60*/  FSETP.NEU.FTZ.AND P0, PT, R245, -INF , PT ;  /* 0xff800000f500780b */ /* 0x000fe20003f1d000 */
[----:B------:R-:W-:Y:S01]  /*5c70*/  IMAD.WIDE.U32 R156, R157, -0x326172a9, RZ ;  /* 0xcd9e8d579d9c7825 */ /* 0x000fe200078e00ff */
[----:B------:R-:W-:Y:S01]  /*5c80*/  @P3 ISETP.GE.AND P3, PT, R0, UR7, PT ;  /* 0x0000000700003c0c */ /* 0x000fe2000bf66270 */
[----:B------:R1:W-:Y:S01]  /*5c90*/  MUFU.EX2 R202, R4 ;  /* 0x0000000400ca7308 */ /* 0x0003e20000000800 */
[----:B------:R-:W-:Y:S01]  /*5ca0*/  PLOP3.LUT P1, PT, PT, PT, UP0, 0x80, 0x0 ;  /* 0x000000000000781c */ /* 0x000fe20003f2f008 */
        /* <DEDUP_REMOVED lines=8> */
[----:B------:R-:W-:Y:S01]  /*5d30*/  MUFU.EX2 R217, R6 ;  /* 0x0000000600d97308 */ /* 0x000fe20000000800 */
[----:B------:R-:W-:Y:S01]  /*5d40*/  PLOP3.LUT P0, PT, PT, PT, UP0, 0x80, 0x0 ;  /* 0x000000000000781c */ /* 0x000fe20003f0f008 */
[--C-:B------:R-:W-:Y:S01]  /*5d50*/  FFMA.FTZ R34, R34, UR8, -R132.reuse ;  /* 0x0000000822227c23 */ /* 0x100fe20008010884 */
[----:B------:R-:W-:Y:S01]  /*5d60*/  PLOP3.LUT P4, PT, PT, PT, UP0, 0x80, 0x0 ;  /* 0x000000000000781c */ /* 0x000fe20003f8f008 */
[----:B------:R-:W-:Y:S01]  /*5d70*/  FFMA.FTZ R35, R35, UR8, -R132 ;  /* 0x0000000823237c23 */ /* 0x000fe20008010884 */
[----:B------:R-:W-:Y:S01]  /*5d80*/  @P2 ISETP.GE.AND P2, PT, R155, UR7, PT ;  /* 0x000000079b002c0c */ /* 0x000fe2000bf46270 */
[----:B------:R-:W-:Y:S01]  /*5d90*/  IMAD.WIDE.U32 R188, R141, -0x2daee0ad, RZ ;  /* 0xd2511f538dbc7825 */ /* 0x000fe200078e00ff */
[----:B------:R-:W-:Y:S03]  /*5da0*/  I2FP.F32.S32 R155, R183 ;  /* 0x000000b7009b7245 */ /* 0x000fe60000201400 */
[----:B------:R2:W-:Y:S01]  /*5db0*/  MUFU.EX2 R210, R140 ;  /* 0x0000008c00d27308 */ /* 0x0005e20000000800 */
[----:B------:R-:W-:Y:S01]  /*5dc0*/  @P1 ISETP.GE.AND P1, PT, R152, UR7, PT ;  /* 0x0000000798001c0c */ /* 0x000fe2000bf26270 */
[----:B------:R-:W-:Y:S01]  /*5dd0*/  IMAD.WIDE.U32 R152, R153, -0x2daee0ad, RZ ;  /* 0xd2511f5399987825 */ /* 0x000fe200078e00ff */
[----:B------:R-:W-:Y:S02]  /*5de0*/  LOP3.LUT R135, R135, UR24, R166, 0x96, !PT ;  /* 0x0000001887877c12 */ /* 0x000fe4000f8e96a6 */
[----:B------:R-:W-:Y:S01]  /*5df0*/  LOP3.LUT R161, R163, UR22, R134, 0x96, !PT ;  /* 0x00000016a3a17c12 */ /* 0x000fe2000f8e9686 */
[----:B------:R-:W-:Y:S01]  /*5e00*/  FFMA.FTZ R44, R155, -UR6, R44 ;  /* 0x800000069b2c7c23 */ /* 0x000fe2000801002c */
[----:B------:R-:W-:Y:S03]  /*5e10*/  LOP3.LUT R192, R153, UR21, R192, 0x96, !PT ;  /* 0x0000001599c07c12 */ /* 0x000fe6000f8e96c0 */
[----:B------:R3:W4:Y:S01]  /*5e20*/  MUFU.EX2 R216, R7 ;  /* 0x0000000700d87308 */ /* 0x0007220000000800 */
[----:B------:R-:W-:Y:S01]  /*5e30*/  @P4 ISETP.GE.AND P4, PT, R147, UR7, PT ;  /* 0x0000000793004c0c */ /* 0x000fe2000bf86270 */
[----:B-1----:R-:W-:Y:S01]  /*5e40*/  IMAD.WIDE.U32 R4, R165, -0x2daee0ad, RZ ;  /* 0xd2511f53a5047825 */ /* 0x002fe200078e00ff */
[----:B------:R-:W-:Y:S02]  /*5e50*/  @P0 FSEL R44, R44, -INF , !P3 ;  /* 0xff8000002c2c0808 */ /* 0x000fe40005800000 */
[----:B------:R-:W-:Y:S01]  /*5e60*/  LOP3.LUT R153, R159, UR21, R146, 0x96, !PT ;  /* 0x000000159f997c12 */ /* 0x000fe2000f8e9692 */
[----:B------:R-:W-:Y:S01]  /*5e70*/  IMAD.WIDE.U32 R164, R164, -0x2daee0ad, RZ ;  /* 0xd2511f53a4a47825 */ /* 0x000fe200078e00ff */
[----:B------:R-:W-:Y:S03]  /*5e80*/  PLOP3.LUT P0, PT, PT, PT, UP0, 0x80, 0x0 ;  /* 0x000000000000781c */ /* 0x000fe60003f0f008 */
[----:B------:R-:W-:Y:S01]  /*5e90*/  MUFU.EX2 R166, R32 ;  /* 0x0000002000a67308 */ /* 0x000fe20000000800 */
[----:B------:R-:W-:Y:S01]  /*5ea0*/  LOP3.LUT R159, R5, UR21, R154, 0x96, !PT ;  /* 0x00000015059f7c12 */ /* 0x000fe2000f8e969a */
[----:B------:R-:W-:Y:S01]  /*5eb0*/  IMAD.WIDE.U32 R146, R185, -0x326172a9, RZ ;  /* 0xcd9e8d57b9927825 */ /* 0x000fe200078e00ff */
[----:B--2---:R-:W-:Y:S02]  /*5ec0*/  LOP3.LUT R140, R165, UR19, R152, 0x96, !PT ;  /* 0x00000013a58c7c12 */ /* 0x004fe4000f8e9698 */
[----:B------:R-:W-:Y:S01]  /*5ed0*/  LOP3.LUT R163, R189, UR19, R4, 0x96, !PT ;  /* 0x00000013bda37c12 */ /* 0x000fe2000f8e9604 */
[----:B------:R-:W-:Y:S01]  /*5ee0*/  IMAD.WIDE.U32 R134, R135, -0x2daee0ad, RZ ;  /* 0xd2511f5387867825 */ /* 0x000fe200078e00ff */
[----:B------:R-:W-:Y:S03]  /*5ef0*/  LOP3.LUT R147, R147, UR22, R144, 0x96, !PT ;  /* 0x0000001693937c12 */ /* 0x000fe6000f8e9690 */
[----:B------:R-:W-:Y:S01]  /*5f00*/  MUFU.EX2 R190, R34 ;  /* 0x0000002200be7308 */ /* 0x000fe20000000800 */
[----:B---3--:R-:W1:Y:S01]  /*5f10*/  LDSM.16.M88.4 R4, [R173+0x1800] ;  /* 0x00180000ad04783b */ /* 0x008e620000000200 */
[----:B------:R-:W-:Y:S01]  /*5f20*/  IMAD.WIDE.U32 R142, R192, -0x326172a9, RZ ;  /* 0xcd9e8d57c08e7825 */ /* 0x000fe200078e00ff */
[----:B------:R-:W-:Y:S02]  /*5f30*/  LOP3.LUT R144, R135, UR21, R180, 0x96, !PT ;  /* 0x0000001587907c12 */ /* 0x000fe4000f8e96b4 */
[----:B------:R-:W-:Y:S01]  /*5f40*/  @P0 FSEL R46, R46, -INF , !P3 ;  /* 0xff8000002e2e0808 */ /* 0x000fe20005800000 */
[----:B------:R-:W-:Y:S01]  /*5f50*/  IMAD.WIDE.U32 R152, R153, -0x326172a9, RZ ;  /* 0xcd9e8d5799987825 */ /* 0x000fe200078e00ff */
[----:B------:R-:W-:Y:S03]  /*5f60*/  LOP3.LUT R135, R143, UR20, R160, 0x96, !PT ;  /* 0x000000148f877c12 */ /* 0x000fe6000f8e96a0 */
[----:B------:R-:W-:Y:S01]  /*5f70*/  MUFU.EX2 R189, R35 ;  /* 0x0000002300bd7308 */ /* 0x000fe20000000800 */
[----:B------:R-:W-:Y:S01]  /*5f80*/  PLOP3.LUT P0, PT, PT, PT, UP0, 0x80, 0x0 ;  /* 0x000000000000781c */ /* 0x000fe20003f0f008 */
[--C-:B------:R-:W-:Y:S01]  /*5f90*/  FFMA.FTZ R8, R8, UR8, -R3.reuse ;  /* 0x0000000808087c23 */ /* 0x100fe20008010803 */
[----:B------:R-:W-:Y:S01]  /*5fa0*/  LOP3.LUT R143, R153, UR20, R146, 0x96, !PT ;  /* 0x00000014998f7c12 */ /* 0x000fe2000f8e9692 */
[----:B------:R-:W-:Y:S04]  /*5fb0*/  IMAD.WIDE.U32 R146, R147, -0x2daee0ad, RZ ;  /* 0xd2511f5393927825 */ /* 0x000fe800078e00ff */
[--C-:B------:R-:W-:Y:S01]  /*5fc0*/  FFMA.FTZ R9, R9, UR8, -R3.reuse ;  /* 0x0000000809097c23 */ /* 0x100fe20008010803 */
[--C-:B------:R-:W-:Y:S01]  /*5fd0*/  FFMA.FTZ R13, R13, UR8, -R3.reuse ;  /* 0x000000080d0d7c23 */ /* 0x100fe20008010803 */
[----:B------:R-:W-:Y:S01]  /*5fe0*/  MUFU.EX2 R165, R33 ;  /* 0x0000002100a57308 */ /* 0x000fe20000000800 */
[----:B------:R-:W-:Y:S01]  /*5ff0*/  LOP3.LUT R154, R147, UR19, R158, 0x96, !PT ;  /* 0x00000013939a7c12 */ /* 0x000fe2000f8e969e */
[----:B------:R-:W-:Y:S01]  /*6000*/  IMAD.WIDE.U32 R158, R159, -0x326172a9, RZ ;  /* 0xcd9e8d579f9e7825 */ /* 0x000fe200078e00ff */
[----:B------:R-:W-:Y:S03]  /*6010*/  I2FP.F32.S32 R147, R186 ;  /* 0x000000ba00937245 */ /* 0x000fe60000201400 */
[--C-:B------:R-:W-:Y:S01]  /*6020*/  FFMA.FTZ R10, R10, UR8, -R0.reuse ;  /* 0x000000080a0a7c23 */ /* 0x100fe20008010800 */
[----:B------:R-:W-:Y:S01]  /*6030*/  FFMA.FTZ R11, R11, UR8, -R0 ;  /* 0x000000080b0b7c23 */ /* 0x000fe20008010800 */
[----:B------:R-:W-:Y:S01]  /*6040*/  LOP3.LUT R192, R159, UR20, R156, 0x96, !PT ;  /* 0x000000149fc07c12 */ /* 0x000fe2000f8e969c */
[----:B------:R-:W-:Y:S01]  /*6050*/  FFMA.FTZ R48, R147, -UR6, R48 ;  /* 0x8000000693307c23 */ /* 0x000fe20008010030 */
[----:B------:R-:W-:Y:S01]  /*6060*/  FFMA.FTZ R12, R12, UR8, -R3 ;  /* 0x000000080c0c7c23 */ /* 0x000fe20008010803 */
[--C-:B------:R-:W-:Y:S01]  /*6070*/  FFMA.FTZ R14, R14, UR8, -R0.reuse ;  /* 0x000000080e0e7c23 */ /* 0x100fe20008010800 */
[----:B------:R-:W-:Y:S01]  /*6080*/  FFMA.FTZ R15, R15, UR8, -R0 ;  /* 0x000000080f0f7c23 */ /* 0x000fe20008010800 */
[--C-:B------:R-:W-:Y:S01]  /*6090*/  FFMA.FTZ R16, R16, UR8, -R133.reuse ;  /* 0x0000000810107c23 */ /* 0x100fe20008010885 */
[----:B------:R-:W-:Y:S01]  /*60a0*/  @P0 FSEL R48, R48, -INF , !P3 ;  /* 0xff80000030300808 */ /* 0x000fe20005800000 */
[----:B------:R-:W-:Y:S01]  /*60b0*/  MUFU.EX2 R221, R8 ;  /* 0x0000000800dd7308 */ /* 0x000fe20000000800 */
[----:B------:R-:W-:Y:S01]  /*60c0*/  PLOP3.LUT P0, PT, PT, PT, UP0, 0x80, 0x0 ;  /* 0x000000000000781c */ /* 0x000fe20003f0f008 */
[----:B------:R-:W-:Y:S04]  /*60d0*/  IMAD.WIDE.U32 R140, R140, -0x326172a9, RZ ;  /* 0xcd9e8d578c8c7825 */ /* 0x000fe800078e00ff */
[----:B------:R-:W-:Y:S01]  /*60e0*/  FFMA.FTZ R18, R18, UR8, -R132 ;  /* 0x0000000812127c23 */ /* 0x000fe20008010884 */
[--C-:B------:R-:W-:Y:S01]  /*60f0*/  FFMA.FTZ R48, R48, UR8, -R133.reuse ;  /* 0x0000000830307c23 */ /* 0x100fe20008010885 */
[--C-:B------:R-:W-:Y:S01]  /*6100*/  FFMA.FTZ R20, R20, UR8, -R133.reuse ;  /* 0x0000000814147c23 */ /* 0x100fe20008010885 */
[----:B------:R-:W-:Y:S01]  /*6110*/  SHF.R.U32.HI R156, RZ, 0x18, R140 ;  /* 0x00000018ff9c7819 */ /* 0x000fe2000001168c */
[----:B------:R2:W-:Y:S01]  /*6120*/  MUFU.EX2 R220, R9 ;  /* 0x0000000900dc7308 */ /* 0x0005e20000000800 */
[----:B------:R-:W-:Y:S01]  /*6130*/  LOP3.LUT R142, R141, UR18, R142, 0x96, !PT ;  /* 0x000000128d8e7c12 */ /* 0x000fe2000f8e968e */
[--C-:B------:R-:W-:Y:S01]  /*6140*/  FFMA.FTZ R19, R19, UR8, -R132.reuse ;  /* 0x0000000813137c23 */ /* 0x100fe20008010884 */
[-C--:B-1----:R-:W-:Y:S03]  /*6150*/  HMMA.16816.F32.BF16 R52, R136, R4.reuse, R52 ;  /* 0x000000048834723c */ /* 0x082fe60000041834 */
[----:B------:R-:W-:Y:S01]  /*6160*/  @P0 FSEL R50, R50, -INF , !P3 ;  /* 0xff80000032320808 */ /* 0x000fe20005800000 */
[----:B------:R-:W-:Y:S01]  /*6170*/  FFMA.FTZ R21, R21, UR8, -R133 ;  /* 0x0000000815157c23 */ /* 0x000fe20008010885 */
[----:B------:R-:W-:Y:S02]  /*6180*/  PLOP3.LUT P0, PT, PT, PT, UP0, 0x80, 0x0 ;  /* 0x000000000000781c */ /* 0x000fe40003f0f008 */
[----:B------:R1:W-:Y:S01]  /*6190*/  MUFU.EX2 R218, R13 ;  /* 0x0000000d00da7308 */ /* 0x0003e20000000800 */
[----:B------:R-:W-:Y:S03]  /*61a0*/  PLOP3.LUT P3, PT, PT, PT, UP0, 0x80, 0x0 ;  /* 0x000000000000781c */ /* 0x000fe60003f6f008 */
[----:B------:R-:W-:Y:S01]  /*61b0*/  FFMA.FTZ R50, R50, UR8, -R132 ;  /* 0x0000000832327c23 */ /* 0x000fe20008010884 */
[C---:B------:R-:W-:Y:S04]  /*61c0*/  HMMA.16816.F32.BF16 R56, R148.reuse, R4, R56 ;  /* 0x000000049438723c */ /* 0x040fe80000041838 */
[----:B------:R-:W-:Y:S01]  /*61d0*/  IMAD.WIDE.U32 R160, R161, -0x2daee0ad, RZ ;  /* 0xd2511f53a1a07825 */ /* 0x000fe200078e00ff */
[----:B------:R-:W-:Y:S01]  /*61e0*/  MUFU.EX2 R225, R10 ;  /* 0x0000000a00e17308 */ /* 0x000fe20000000800 */
[-C--:B------:R-:W-:Y:S05]  /*61f0*/  HMMA.16816.F32.BF16 R60, R148, R6.reuse, R60 ;  /* 0x00000006943c723c */ /* 0x080fea000004183c */
[----:B------:R-:W-:Y:S01]  /*6200*/  LOP3.LUT R153, R161, UR19, R134, 0x96, !PT ;  /* 0x00000013a1997c12 */ /* 0x000fe2000f8e9686 */
[----:B--2---:R-:W-:Y:S01]  /*6210*/  IMAD.WIDE.U32 R8, R143, -0x2daee0ad, RZ ;  /* 0xd2511f538f087825 */ /* 0x004fe200078e00ff */
[----:B------:R-:W-:Y:S02]  /*6220*/  I2FP.F32.S32 R143, R187 ;  /* 0x000000bb008f7245 */ /* 0x000fe40000201400 */
[----:B------:R2:W3:Y:S01]  /*6230*/  MUFU.EX2 R224, R11 ;  /* 0x0000000b00e07308 */ /* 0x0004e20000000800 */
[----:B------:R-:W-:Y:S04]  /*6240*/  HMMA.16816.F32.BF16 R64, R136, R6, R64 ;  /* 0x000000068840723c */ /* 0x000fe80000041840 */
[----:B-1----:R-:W-:Y:S01]  /*6250*/  I2FP.F32.S32 R13, R194 ;  /* 0x000000c2000d7245 */ /* 0x002fe20000201400 */
[----:B------:R-:W-:Y:S01]  /*6260*/  FFMA.FTZ R45, R143, -UR6, R45 ;  /* 0x800000068f2d7c23 */ /* 0x000fe2000801002d */
[----:B------:R-:W-:Y:S03]  /*6270*/  LOP3.LUT R161, R140, 0xffff, RZ, 0xc0, !PT ;  /* 0x0000ffff8ca17812 */ /* 0x000fe600078ec0ff */
[----:B------:R1:W-:Y:S02]  /*6280*/  MUFU.EX2 R219, R12 ;  /* 0x0000000c00db7308 */ /* 0x0003e40000000800 */
[----:B------:R-:W-:Y:S02]  /*6290*/  LOP3.LUT R141, R9, UR16, R146, 0x96, !PT ;  /* 0x00000010098d7c12 */ /* 0x000fe4000f8e9692 */
[----:B------:R-:W-:Y:S01]  /*62a0*/  @P0 FSEL R45, R45, -INF , !P4 ;  /* 0xff8000002d2d0808 */ /* 0x000fe20006000000 */
[----:B------:R-:W-:Y:S01]  /*62b0*/  IMAD.WIDE.U32 R144, R144, -0x326172a9, RZ ;  /* 0xcd9e8d5790907825 */ /* 0x000fe200078e00ff */
[----:B------:R-:W-:Y:S02]  /*62c0*/  PLOP3.LUT P0, PT, PT, PT, UP0, 0x80, 0x0 ;  /* 0x000000000000781c */ /* 0x000fe40003f0f008 */
[----:B------:R-:W-:Y:S02]  /*62d0*/  LOP3.LUT R157, R8, 0xff, RZ, 0xc0, !PT ;  /* 0x000000ff089d7812 */ /* 0x000fe400078ec0ff */
[----:B------:R-:W-:Y:S01]  /*62e0*/  MUFU.EX2 R223, R14 ;  /* 0x0000000e00df7308 */ /* 0x000fe20000000800 */
[----:B------:R-:W-:Y:S01]  /*62f0*/  LOP3.LUT R183, R145, UR20, R162, 0x96, !PT ;  /* 0x0000001491b77c12 */ /* 0x000fe2000f8e96a2 */
[----:B------:R-:W-:Y:S01]  /*6300*/  IMAD.WIDE.U32 R134, R135, -0x2daee0ad, RZ ;  /* 0xd2511f5387867825 */ /* 0x000fe200078e00ff */
[----:B------:R-:W-:Y:S02]  /*6310*/  LOP3.LUT R145, R140, 0xff, RZ, 0xc0, !PT ;  /* 0x000000ff8c917812 */ /* 0x000fe400078ec0ff */
[----:B------:R-:W-:Y:S01]  /*6320*/  SHF.R.U32.HI R162, RZ, 0x10, R140 ;  /* 0x00000010ffa27819 */ /* 0x000fe2000001168c */
[----:B------:R-:W-:Y:S01]  /*6330*/  FFMA.FTZ R59, R143, -UR6, R59 ;  /* 0x800000068f3b7c23 */ /* 0x000fe2000801003b */
[----:B------:R-:W-:Y:S03]  /*6340*/  LOP3.LUT R146, R134, 0xff, RZ, 0xc0, !PT ;  /* 0x000000ff86927812 */ /* 0x000fe600078ec0ff */
[----:B------:R4:W3:Y:S01]  /*6350*/  MUFU.EX2 R222, R15 ;  /* 0x0000000f00de7308 */ /* 0x0008e20000000800 */
[----:B------:R-:W-:Y:S01]  /*6360*/  LOP3.LUT R140, R135, UR16, R164, 0x96, !PT ;  /* 0x00000010878c7c12 */ /* 0x000fe2000f8e96a4 */
[----:B--2---:R-:W-:Y:S01]  /*6370*/  IMAD.WIDE.U32 R10, R154, -0x326172a9, RZ ;  /* 0xcd9e8d579a0a7825 */ /* 0x004fe200078e00ff */
[----:B------:R-:W-:Y:S02]  /*6380*/  SHF.R.U32.HI R159, RZ, 0x18, R8 ;  /* 0x00000018ff9f7819 */ /* 0x000fe40000011608 */
[----:B------:R-:W-:Y:S01]  /*6390*/  LOP3.LUT R164, R8, 0xffff, RZ, 0xc0, !PT ;  /* 0x0000ffff08a47812 */ /* 0x000fe200078ec0ff */
[----:B------:R-:W-:Y:S01]  /*63a0*/  FFMA.FTZ R58, R155, -UR6, R58 ;  /* 0x800000069b3a7c23 */ /* 0x000fe2000801003a */
[----:B------:R-:W-:Y:S03]  /*63b0*/  SHF.R.U32.HI R167, RZ, 0x10, R8 ;  /* 0x00000010ffa77819 */ /* 0x000fe60000011608 */
[----:B------:R2:W-:Y:S01]  /*63c0*/  MUFU.EX2 R201, R16 ;  /* 0x0000001000c97308 */ /* 0x0005e20000000800 */
[----:B------:R-:W-:Y:S01]  /*63d0*/  LOP3.LUT R180, R134, 0xffff, RZ, 0xc0, !PT ;  /* 0x0000ffff86b47812 */ /* 0x000fe200078ec0ff */
[----:B------:R-:W-:Y:S01]  /*63e0*/  IMAD.WIDE.U32 R8, R153, -0x326172a9, RZ ;  /* 0xcd9e8d5799087825 */ /* 0x000fe200078e00ff */
[--C-:B------:R-:W-:Y:S02]  /*63f0*/  SHF.R.U32.HI R153, RZ, 0x18, R134.reuse ;  /* 0x00000018ff997819 */ /* 0x100fe40000011686 */
[----:B------:R-:W-:Y:S01]  /*6400*/  SHF.R.U32.HI R181, RZ, 0x10, R134 ;  /* 0x00000010ffb57819 */ /* 0x000fe20000011686 */
[----:B------:R-:W-:Y:S01]  /*6410*/  FFMA.FTZ R49, R13, -UR6, R49 ;  /* 0x800000060d317c23 */ /* 0x000fe20008010031 */
[----:B-1----:R-:W-:Y:S03]  /*6420*/  LOP3.LUT R12, R9, UR18, R144, 0x96, !PT ;  /* 0x00000012090c7c12 */ /* 0x002fe6000f8e9690 */
[----:B------:R-:W-:Y:S01]  /*6430*/  MUFU.EX2 R154, R48 ;  /* 0x00000030009a7308 */ /* 0x000fe20000000800 */
[C---:B------:R-:W-:Y:S01]  /*6440*/  LOP3.LUT R134, R8.reuse, 0xff, RZ, 0xc0, !PT ;  /* 0x000000ff08867812 */ /* 0x040fe200078ec0ff */
[----:B------:R-:W-:Y:S01]  /*6450*/  FFMA.FTZ R54, R147, -UR6, R54 ;  /* 0x8000000693367c23 */ /* 0x000fe20008010036 */
[--C-:B------:R-:W-:Y:S01]  /*6460*/  SHF.R.U32.HI R144, RZ, 0x10, R8.reuse ;  /* 0x00000010ff907819 */ /* 0x100fe20000011608 */
[----:B------:R-:W-:Y:S01]  /*6470*/  FFMA.FTZ R61, R203, -UR6, R61 ;  /* 0x80000006cb3d7c23 */ /* 0x000fe2000801003d */
[----:B------:R-:W-:Y:S01]  /*6480*/  @P0 FSEL R49, R49, -INF , !P4 ;  /* 0xff80000031310808 */ /* 0x000fe20006000000 */
[--C-:B------:R-:W-:Y:S01]  /*6490*/  FFMA.FTZ R17, R17, UR8, -R133.reuse ;  /* 0x0000000811117c23 */ /* 0x100fe20008010885 */
[----:B------:R-:W-:Y:S03]  /*64a0*/  SHF.R.U32.HI R135, RZ, 0x18, R8 ;  /* 0x00000018ff877819 */ /* 0x000fe60000011608 */
[----:B------:R-:W1:Y:S01]  /*64b0*/  MUFU.EX2 R208, R18 ;  /* 0x0000001200d07308 */ /* 0x000e620000000800 */
[----:B------:R-:W-:Y:S01]  /*64c0*/  LOP3.LUT R226, R8, 0xffff, RZ, 0xc0, !PT ;  /* 0x0000ffff08e27812 */ /* 0x000fe200078ec0ff */
[----:B------:R-:W-:Y:S01]  /*64d0*/  FFMA.FTZ R49, R49, UR8, -R133 ;  /* 0x0000000831317c23 */ /* 0x000fe20008010885 */
[----:B------:R-:W-:Y:S01]  /*64e0*/  PLOP3.LUT P0, PT, PT, PT, UP0, 0x80, 0x0 ;  /* 0x000000000000781c */ /* 0x000fe20003f0f008 */
[----:B------:R-:W-:Y:S01]  /*64f0*/  FFMA.FTZ R22, R22, UR8, -R132 ;  /* 0x0000000816167c23 */ /* 0x000fe20008010884 */
[----:B------:R-:W-:Y:S01]  /*6500*/  LOP3.LUT R8, R11, UR18, R152, 0x96, !PT ;  /* 0x000000120b087c12 */ /* 0x000fe2000f8e9698 */
[--C-:B------:R-:W-:Y:S01]  /*6510*/  FFMA.FTZ R24, R24, UR8, -R3.reuse ;  /* 0x0000000818187c23 */ /* 0x100fe20008010803 */
[C---:B------:R-:W-:Y:S03]  /*6520*/  LOP3.LUT R11, R10.reuse, 0xffff, RZ, 0xc0, !PT ;  /* 0x0000ffff0a0b7812 */ /* 0x040fe600078ec0ff */
[----:B------:R-:W1:Y:S01]  /*6530*/  MUFU.EX2 R206, R19 ;  /* 0x0000001300ce7308 */ /* 0x000e620000000800 */
[----:B----4-:R-:W-:Y:S01]  /*6540*/  LOP3.LUT R15, R10, 0xff, RZ, 0xc0, !PT ;  /* 0x000000ff0a0f7812 */ /* 0x010fe200078ec0ff */
[----:B------:R-:W-:Y:S01]  /*6550*/  FFMA.FTZ R27, R27, UR8, -R0 ;  /* 0x000000081b1b7c23 */ /* 0x000fe20008010800 */
[--C-:B--2---:R-:W-:Y:S01]  /*6560*/  SHF.R.U32.HI R16, RZ, 0x10, R10.reuse ;  /* 0x00000010ff107819 */ /* 0x104fe2000001160a */
[--C-:B------:R-:W-:Y:S01]  /*6570*/  FFMA.FTZ R28, R28, UR8, -R3.reuse ;  /* 0x000000081c1c7c23 */ /* 0x100fe20008010803 */
[----:B------:R-:W-:Y:S01]  /*6580*/  SHF.R.U32.HI R14, RZ, 0x18, R10 ;  /* 0x00000018ff0e7819 */ /* 0x000fe2000001160a */
[----:B------:R-:W-:Y:S01]  /*6590*/  FFMA.FTZ R23, R23, UR8, -R132 ;  /* 0x0000000817177c23 */ /* 0x000fe20008010884 */
[----:B------:R-:W-:Y:S03]  /*65a0*/  I2FP.F32.S32 R10, R195 ;  /* 0x000000c3000a7245 */ /* 0x000fe60000201400 */
[----:B------:R-:W2:Y:S01]  /*65b0*/  MUFU.EX2 R193, R17 ;  /* 0x0000001100c17308 */ /* 0x000ea20000000800 */
[----:B------:R-:W-:Y:S01]  /*65c0*/  @P3 FSEL R47, R47, -INF , !P4 ;  /* 0xff8000002f2f3808 */ /* 0x000fe20006000000 */
[----:B------:R-:W-:Y:S01]  /*65d0*/  FFMA.FTZ R30, R30, UR8, -R0 ;  /* 0x000000081e1e7c23 */ /* 0x000fe20008010800 */
[----:B------:R-:W-:Y:S01]  /*65e0*/  PLOP3.LUT P3, PT, PT, PT, UP0, 0x80, 0x0 ;  /* 0x000000000000781c */ /* 0x000fe20003f6f008 */
[----:B------:R-:W-:Y:S01]  /*65f0*/  FFMA.FTZ R52, R10, -UR6, R52 ;  /* 0x800000060a347c23 */ /* 0x000fe20008010034 */
[----:B------:R-:W-:Y:S01]  /*6600*/  I2FP.F32.S32 R5, R197 ;  /* 0x000000c500057245 */ /* 0x000fe20000201400 */
[----:B------:R-:W-:Y:S01]  /*6610*/  FFMA.FTZ R31, R31, UR8, -R0 ;  /* 0x000000081f1f7c23 */ /* 0x000fe20008010800 */
[----:B------:R-:W-:Y:S01]  /*6620*/  I2FP.F32.S32 R4, R198 ;  /* 0x000000c600047245 */ /* 0x000fe20000201400 */
[----:B------:R-:W-:Y:S01]  /*6630*/  FFMA.FTZ R29, R29, UR8, -R3 ;  /* 0x000000081d1d7c23 */ /* 0x000fe20008010803 */
[----:B------:R-:W-:Y:S01]  /*6640*/  @P0 FSEL R52, R52, -INF , !P1 ;  /* 0xff80000034340808 */ /* 0x000fe20004800000 */
[----:B------:R-:W-:Y:S01]  /*6650*/  FFMA.FTZ R36, R36, UR8, -R133 ;  /* 0x0000000824247c23 */ /* 0x000fe20008010885 */
[----:B------:R-:W-:Y:S01]  /*6660*/  PLOP3.LUT P0, PT, PT, PT, UP0, 0x80, 0x0 ;  /* 0x000000000000781c */ /* 0x000fe20003f0f008 */
[----:B------:R-:W-:Y:S01]  /*6670*/  FFMA.FTZ R63, R4, -UR6, R63 ;  /* 0x80000006043f7c23 */ /* 0x000fe2000801003f */
[----:B------:R-:W-:Y:S01]  /*6680*/  LOP3.LUT R6, R142, 0xff, RZ, 0xc0, !PT ;  /* 0x000000ff8e067812 */ /* 0x000fe200078ec0ff */
[----:B------:R-:W-:Y:S01]  /*6690*/  FFMA.FTZ R37, R37, UR8, -R133 ;  /* 0x0000000825257c23 */ /* 0x000fe20008010885 */
[----:B------:R-:W-:Y:S01]  /*66a0*/  I2FP.F32.S32 R9, R196 ;  /* 0x000000c400097245 */ /* 0x000fe20000201400 */
[--C-:B------:R-:W-:Y:S01]  /*66b0*/  FFMA.FTZ R38, R38, UR8, -R132.reuse ;  /* 0x0000000826267c23 */ /* 0x100fe20008010884 */
[----:B------:R-:W-:Y:S01]  /*66c0*/  @P3 FSEL R51, R51, -INF , !P4 ;  /* 0xff80000033333808 */ /* 0x000fe20006000000 */
[--C-:B------:R-:W-:Y:S01]  /*66d0*/  FFMA.FTZ R39, R39, UR8, -R132.reuse ;  /* 0x0000000827277c23 */ /* 0x100fe20008010884 */
[----:B------:R-:W-:Y:S01]  /*66e0*/  PLOP3.LUT P4, PT, PT, PT, UP0, 0x80, 0x0 ;  /* 0x000000000000781c */ /* 0x000fe20003f8f008 */
[----:B------:R-:W-:Y:S01]  /*66f0*/  FFMA.FTZ R67, R9, -UR6, R67 ;  /* 0x8000000609437c23 */ /* 0x000fe20008010043 */
[----:B------:R-:W-:Y:S01]  /*6700*/  PLOP3.LUT P3, PT, PT, PT, UP0, 0x80, 0x0 ;  /* 0x000000000000781c */ /* 0x000fe20003f6f008 */
[----:B------:R-:W-:Y:S01]  /*6710*/  FFMA.FTZ R51, R51, UR8, -R132 ;  /* 0x0000000833337c23 */ /* 0x000fe20008010884 */
[----:B------:R-:W-:Y:S01]  /*6720*/  LOP3.LUT R7, R140, 0xff, RZ, 0xc0, !PT ;  /* 0x000000ff8c077812 */ /* 0x000fe200078ec0ff */
[--C-:B------:R-:W-:Y:S01]  /*6730*/  FFMA.FTZ R41, R41, UR8, -R3.reuse ;  /* 0x0000000829297c23 */ /* 0x100fe20008010803 */
[----:B------:R-:W-:Y:S01]  /*6740*/  @P0 FSEL R58, R58, -INF , !P1 ;  /* 0xff8000003a3a0808 */ /* 0x000fe20004800000 */
[----:B------:R-:W-:Y:S01]  /*6750*/  FFMA.FTZ R56, R5, -UR6, R56 ;  /* 0x8000000605387c23 */ /* 0x000fe20008010038 */
[----:B------:R-:W-:Y:S01]  /*6760*/  PLOP3.LUT P0, PT, PT, PT, UP0, 0x80, 0x0 ;  /* 0x000000000000781c */ /* 0x000fe20003f0f008 */
[--C-:B------:R-:W-:Y:S01]  /*6770*/  FFMA.FTZ R42, R42, UR8, -R0.reuse ;  /* 0x000000082a2a7c23 */ /* 0x100fe20008010800 */
[--C-:B------:R-:W-:Y:S01]  /*6780*/  FFMA.FTZ R40, R40, UR8, -R3.reuse ;  /* 0x0000000828287c23 */ /* 0x100fe20008010803 */
[----:B------:R-:W-:Y:S01]  /*6790*/  FFMA.FTZ R25, R25, UR8, -R3 ;  /* 0x0000000819197c23 */ /* 0x000fe20008010803 */
[--C-:B------:R-:W-:Y:S01]  /*67a0*/  FFMA.FTZ R43, R43, UR8, -R0.reuse ;  /* 0x000000082b2b7c23 */ /* 0x100fe20008010800 */
[----:B------:R-:W-:Y:S01]  /*67b0*/  @P4 FSEL R56, R56, -INF , !P1 ;  /* 0xff80000038384808 */ /* 0x000fe20004800000 */
[--C-:B------:R-:W-:Y:S01]  /*67c0*/  FFMA.FTZ R46, R46, UR8, -R0.reuse ;  /* 0x000000082e2e7c23 */ /* 0x100fe20008010800 */
[----:B------:R-:W-:Y:S01]  /*67d0*/  PLOP3.LUT P4, PT, PT, PT, UP0, 0x80, 0x0 ;  /* 0x000000000000781c */ /* 0x000fe20003f8f008 */
[--C-:B------:R-:W-:Y:S01]  /*67e0*/  FFMA.FTZ R47, R47, UR8, -R0.reuse ;  /* 0x000000082f2f7c23 */ /* 0x100fe20008010800 */
[----:B------:R-:W-:Y:S01]  /*67f0*/  @P3 FSEL R54, R54, -INF , !P1 ;  /* 0xff80000036363808 */ /* 0x000fe20004800000 */
[----:B------:R-:W-:Y:S01]  /*6800*/  FFMA.FTZ R52, R52, UR8, -R133 ;  /* 0x0000000834347c23 */ /* 0x000fe20008010885 */
[----:B------:R-:W-:Y:S01]  /*6810*/  PLOP3.LUT P3, PT, PT, PT, UP0, 0x80, 0x0 ;  /* 0x000000000000781c */ /* 0x000fe20003f6f008 */
[----:B------:R-:W-:Y:S01]  /*6820*/  FFMA.FTZ R26, R26, UR8, -R0 ;  /* 0x000000081a1a7c23 */ /* 0x000fe20008010800 */
[----:B------:R-:W-:Y:S01]  /*6830*/  PLOP3.LUT P1, PT, PT, PT, UP0, 0x80, 0x0 ;  /* 0x000000000000781c */ /* 0x000fe20003f2f008 */
[----:B------:R-:W-:Y:S01]  /*6840*/  FFMA.FTZ R57, R4, -UR6, R57 ;  /* 0x8000000604397c23 */ /* 0x000fe20008010039 */
[----:B------:R-:W-:Y:S01]  /*6850*/  I2FP.F32.S32 R4, R200 ;  /* 0x000000c800047245 */ /* 0x000fe20000201400 */
[----:B------:R-:W-:Y:S01]  /*6860*/  MUFU.EX2 R152, R52 ;  /* 0x0000003400987308 */ /* 0x000fe20000000800 */
[----:B------:R-:W-:Y:S01]  /*6870*/  FFMA.FTZ R44, R44, UR8, -R3 ;  /* 0x000000082c2c7c23 */ /* 0x000fe20008010803 */
[--C-:B------:R-:W-:Y:S01]  /*6880*/  FFMA.FTZ R54, R54, UR8, -R132.reuse ;  /* 0x0000000836367c23 */ /* 0x100fe20008010884 */
[----:B------:R-:W-:Y:S01]  /*6890*/  @P0 FSEL R57, R57, -INF , !P2 ;  /* 0xff80000039390808 */ /* 0x000fe20005000000 */
[----:B------:R-:W-:Y:S01]  /*68a0*/  FFMA.FTZ R55, R13, -UR6, R55 ;  /* 0x800000060d377c23 */ /* 0x000fe20008010037 */
[----:B------:R-:W-:Y:S01]  /*68b0*/  PLOP3.LUT P0, PT, PT, PT, UP0, 0x80, 0x0 ;  /* 0x000000000000781c */ /* 0x000fe20003f0f008 */
[----:B------:R-:W-:Y:S01]  /*68c0*/  FFMA.FTZ R65, R4, -UR6, R65 ;  /* 0x8000000604417c23 */ /* 0x000fe20008010041 */
[--C-:B------:R-:W-:Y:S01]  /*68d0*/  FFMA.FTZ R56, R56, UR8, -R3.reuse ;  /* 0x0000000838387c23 */ /* 0x100fe20008010803 */
[--C-:B------:R-:W-:Y:S01]  /*68e0*/  FFMA.FTZ R45, R45, UR8, -R3.reuse ;  /* 0x000000082d2d7c23 */ /* 0x100fe20008010803 */
[----:B------:R-:W-:Y:S01]  /*68f0*/  @P4 FSEL R55, R55, -INF , !P2 ;  /* 0xff80000037374808 */ /* 0x000fe20005000000 */
[--C-:B------:R-:W-:Y:S01]  /*6900*/  FFMA.FTZ R57, R57, UR8, -R3.reuse ;  /* 0x0000000839397c23 */ /* 0x100fe20008010803 */
[----:B------:R-:W-:Y:S01]  /*6910*/  PLOP3.LUT P4, PT, PT, PT, UP0, 0x80, 0x0 ;  /* 0x000000000000781c */ /* 0x000fe20003f8f008 */
[----:B------:R-:W-:Y:S01]  /*6920*/  MUFU.EX2 R182, R56 ;  /* 0x0000003800b67308 */ /* 0x000fe20000000800 */
[----:B------:R-:W-:Y:S01]  /*6930*/  @P1 FSEL R59, R59, -INF , !P2 ;  /* 0xff8000003b3b1808 */ /* 0x000fe20005000000 */
[----:B------:R-:W-:Y:S01]  /*6940*/  FFMA.FTZ R55, R55, UR8, -R132 ;  /* 0x0000000837377c23 */ /* 0x000fe20008010884 */
[----:B------:R-:W-:Y:S01]  /*6950*/  PLOP3.LUT P1, PT, PT, PT, UP0, 0x80, 0x0 ;  /* 0x000000000000781c */ /* 0x000fe20003f2f008 */
[----:B------:R-:W-:Y:S01]  /*6960*/  FFMA.FTZ R62, R5, -UR6, R62 ;  /* 0x80000006053e7c23 */ /* 0x000fe2000801003e */
[----:B------:R-:W-:Y:S01]  /*6970*/  I2FP.F32.S32 R5, R199 ;  /* 0x000000c700057245 */ /* 0x000fe20000201400 */
[--C-:B------:R-:W-:Y:S01]  /*6980*/  FFMA.FTZ R58, R58, UR8, -R0.reuse ;  /* 0x000000083a3a7c23 */ /* 0x100fe20008010800 */
[----:B------:R-:W-:Y:S01]  /*6990*/  FFMA.FTZ R59, R59, UR8, -R0 ;  /* 0x000000083b3b7c23 */ /* 0x000fe20008010800 */
[----:B------:R-:W-:Y:S01]  /*69a0*/  FFMA.FTZ R60, R204, -UR6, R60 ;  /* 0x80000006cc3c7c23 */ /* 0x000fe2000801003c */
[----:B------:R-:W-:Y:S01]  /*69b0*/  @P0 FSEL R62, R62, -INF , !P5 ;  /* 0xff8000003e3e0808 */ /* 0x000fe20006800000 */
[----:B------:R-:W-:Y:S01]  /*69c0*/  FFMA.FTZ R64, R5, -UR6, R64 ;  /* 0x8000000605407c23 */ /* 0x000fe20008010040 */
[----:B------:R-:W-:Y:S01]  /*69d0*/  PLOP3.LUT P0, PT, PT, PT, UP0, 0x80, 0x0 ;  /* 0x000000000000781c */ /* 0x000fe20003f0f008 */
[----:B------:R-:W-:Y:S01]  /*69e0*/  MUFU.EX2 R184, R58 ;  /* 0x0000003a00b87308 */ /* 0x000fe20000000800 */
[----:B------:R-:W-:Y:S01]  /*69f0*/  @P4 FSEL R60, R60, -INF , !P5 ;  /* 0xff8000003c3c4808 */ /* 0x000fe20006800000 */
[----:B------:R-:W-:Y:S01]  /*6a00*/  FFMA.FTZ R62, R62, UR8, -R0 ;  /* 0x000000083e3e7c23 */ /* 0x000fe20008010800 */
[----:B------:R-:W-:Y:S01]  /*6a10*/  PLOP3.LUT P4, PT, PT, PT, UP0, 0x80, 0x0 ;  /* 0x000000000000781c */ /* 0x000fe20003f8f008 */
[----:B------:R-:W-:Y:S01]  /*6a20*/  FFMA.FTZ R66, R10, -UR6, R66 ;  /* 0x800000060a427c23 */ /* 0x000fe20008010042 */
[----:B------:R-:W-:Y:S01]  /*6a30*/  @P1 FSEL R64, R64, -INF , !P5 ;  /* 0xff80000040401808 */ /* 0x000fe20006800000 */
[----:B------:R-:W-:Y:S01]  /*6a40*/  FFMA.FTZ R60, R60, UR8, -R3 ;  /* 0x000000083c3c7c23 */ /* 0x000fe20008010803 */
[----:B------:R-:W-:Y:S03]  /*6a50*/  PLOP3.LUT P1, PT, PT, PT, UP0, 0x80, 0x0 ;  /* 0x000000000000781c */ /* 0x000fe60003f2f008 */
[----:B------:R4:W-:Y:S01]  /*6a60*/  MUFU.EX2 R191, R20 ;  /* 0x0000001400bf7308 */ /* 0x0009e20000000800 */
[--C-:B------:R-:W-:Y:S01]  /*6a70*/  SHF.R.U32.HI R5, RZ, 0x18, R142.reuse ;  /* 0x00000018ff057819 */ /* 0x100fe2000001168e */
[----:B------:R-:W-:Y:S01]  /*6a80*/  FFMA.FTZ R64, R64, UR8, -R133 ;  /* 0x0000000840407c23 */ /* 0x000fe20008010885 */
[----:B------:R-:W-:Y:S01]  /*6a90*/  FFMA.FTZ R53, R9, -UR6, R53 ;  /* 0x8000000609357c23 */ /* 0x000fe20008010035 */
[----:B------:R-:W-:Y:S02]  /*6aa0*/  @P0 FSEL R61, R61, -INF , !P6 ;  /* 0xff8000003d3d0808 */ /* 0x000fe40007000000 */
[----:B------:R-:W-:Y:S02]  /*6ab0*/  PLOP3.LUT P0, PT, PT, PT, UP0, 0x80, 0x0 ;  /* 0x000000000000781c */ /* 0x000fe40003f0f008 */
[----:B------:R-:W-:Y:S02]  /*6ac0*/  @P4 FSEL R66, R66, -INF , !P5 ;  /* 0xff80000042424808 */ /* 0x000fe40006800000 */
[----:B------:R-:W-:Y:S01]  /*6ad0*/  MUFU.EX2 R150, R64 ;  /* 0x0000004000967308 */ /* 0x000fe20000000800 */
[----:B------:R-:W-:Y:S01]  /*6ae0*/  ISETP.LE.U32.AND P4, PT, R5, UR9, PT ;  /* 0x0000000905007c0c */ /* 0x000fe2000bf83070 */
[----:B------:R-:W-:Y:S01]  /*6af0*/  FFMA.FTZ R3, R61, UR8, -R3 ;  /* 0x000000083d037c23 */ /* 0x000fe20008010803 */
[----:B------:R-:W-:Y:S01]  /*6b00*/  SHF.R.U32.HI R5, RZ, 0x10, R142 ;  /* 0x00000010ff057819 */ /* 0x000fe2000001168e */
[----:B------:R-:W-:Y:S01]  /*6b10*/  FFMA.FTZ R66, R66, UR8, -R132 ;  /* 0x0000000842427c23 */ /* 0x000fe20008010884 */
[----:B------:R-:W-:Y:S02]  /*6b20*/  @P1 FSEL R63, R63, -INF , !P6 ;  /* 0xff8000003f3f1808 */ /* 0x000fe40007000000 */
[----:B------:R-:W-:Y:S03]  /*6b30*/  PLOP3.LUT P1, PT, PT, PT, UP0, 0x80, 0x0 ;  /* 0x000000000000781c */ /* 0x000fe60003f2f008 */
[----:B------:R-:W2:Y:S01]  /*6b40*/  MUFU.EX2 R187, R21 ;  /* 0x0000001500bb7308 */ /* 0x000ea20000000800 */
[----:B------:R-:W-:Y:S01]  /*6b50*/  ISETP.LE.U32.AND P5, PT, R6, UR9, PT ;  /* 0x0000000906007c0c */ /* 0x000fe2000bfa3070 */
[----:B------:R-:W-:Y:S01]  /*6b60*/  FFMA.FTZ R0, R63, UR8, -R0 ;  /* 0x000000083f007c23 */ /* 0x000fe20008010800 */
[----:B------:R-:W-:Y:S02]  /*6b70*/  LOP3.LUT R6, R142, 0xffff, RZ, 0xc0, !PT ;  /* 0x0000ffff8e067812 */ /* 0x000fe400078ec0ff */
[----:B------:R-:W-:Y:S01]  /*6b80*/  LOP3.LUT R5, R5, 0xff, RZ, 0xc0, !PT ;  /* 0x000000ff05057812 */ /* 0x000fe200078ec0ff */
[----:B------:R-:W-:Y:S01]  /*6b90*/  @!P4 FADD.FTZ R216, -R216, -RZ ;  /* 0x800000ffd8d8c221 */ /* 0x000fe20000010100 */
[----:B------:R-:W-:Y:S03]  /*6ba0*/  @P0 FSEL R65, R65, -INF , !P6 ;  /* 0xff80000041410808 */ /* 0x000fe60007000000 */
[----:B------:R2:W2:Y:S01]  /*6bb0*/  MUFU.EX2 R196, R22 ;  /* 0x0000001600c47308 */ /* 0x0004a20000000800 */
[----:B------:R-:W-:Y:S02]  /*6bc0*/  SHF.R.U32.HI R4, RZ, 0x8, R6 ;  /* 0x00000008ff047819 */ /* 0x000fe40000011606 */
[----:B------:R-:W-:Y:S02]  /*6bd0*/  ISETP.LE.U32.AND P0, PT, R5, UR9, PT ;  /* 0x0000000905007c0c */ /* 0x000fe4000bf03070 */
[----:B------:R-:W-:Y:S01]  /*6be0*/  LOP3.LUT R4, R4, 0xffff, RZ, 0xc0, !PT ;  /* 0x0000ffff04047812 */ /* 0x000fe200078ec0ff */
[----:B------:R-:W-:Y:S01]  /*6bf0*/  @!P5 FADD.FTZ R202, -R202, -RZ ;  /* 0x800000ffcacad221 */ /* 0x000fe20000010100 */
[----:B------:R-:W-:Y:S03]  /*6c00*/  @P1 FSEL R67, R67, -INF , !P6 ;  /* 0xff80000043431808 */ /* 0x000fe60007000000 */
[----:B------:R-:W2:Y:S01]  /*6c10*/  MUFU.EX2 R209, R24 ;  /* 0x0000001800d17308 */ /* 0x000ea20000000800 */
[----:B------:R-:W-:Y:S02]  /*6c20*/  ISETP.LE.U32.AND P6, PT, R4, UR9, PT ;  /* 0x0000000904007c0c */ /* 0x000fe4000bfc3070 */
[C---:B------:R-:W-:Y:S01]  /*6c30*/  LOP3.LUT R4, R8.reuse, 0xffff, RZ, 0xc0, !PT ;  /* 0x0000ffff08047812 */ /* 0x040fe200078ec0ff */
[----:B------:R-:W-:Y:S01]  /*6c40*/  FFMA.FTZ R132, R67, UR8, -R132 ;  /* 0x0000000843847c23 */ /* 0x000fe20008010884 */
[----:B------:R-:W-:Y:S02]  /*6c50*/  LOP3.LUT R6, R8, 0xff, RZ, 0xc0, !PT ;  /* 0x000000ff08067812 */ /* 0x000fe400078ec0ff */
[--C-:B------:R-:W-:Y:S03]  /*6c60*/  SHF.R.U32.HI R5, RZ, 0x10, R8.reuse ;  /* 0x00000010ff057819 */ /* 0x100fe60000011608 */
[----:B------:R-:W-:Y:S01]  /*6c70*/  MUFU.EX2 R155, R132 ;  /* 0x00000084009b7308 */ /* 0x000fe20000000800 */
[----:B------:R-:W-:Y:S01]  /*6c80*/  SHF.R.U32.HI R8, RZ, 0x18, R8 ;  /* 0x00000018ff087819 */ /* 0x000fe20000011608 */
[----:B------:R-:W-:Y:S01]  /*6c90*/  @!P0 FADD.FTZ R217, -R217, -RZ ;  /* 0x800000ffd9d98221 */ /* 0x000fe20000010100 */
[----:B------:R-:W-:Y:S02]  /*6ca0*/  SHF.R.U32.HI R4, RZ, 0x8, R4 ;  /* 0x00000008ff047819 */ /* 0x000fe40000011604 */
[----:B------:R-:W-:Y:S01]  /*6cb0*/  ISETP.LE.U32.AND P0, PT, R8, UR9, PT ;  /* 0x0000000908007c0c */ /* 0x000fe2000bf03070 */
[----:B------:R-:W-:Y:S01]  /*6cc0*/  @!P6 FADD.FTZ R210, -R210, -RZ ;  /* 0x800000ffd2d2e221 */ /* 0x000fe20000010100 */
[----:B------:R-:W-:Y:S03]  /*6cd0*/  ISETP.LE.U32.AND P1, PT, R6, UR9, PT ;  /* 0x0000000906007c0c */ /* 0x000fe6000bf23070 */
[----:B------:R-:W2:Y:S01]  /*6ce0*/  MUFU.EX2 R214, R27 ;  /* 0x0000001b00d67308 */ /* 0x000ea20000000800 */
[----:B------:R-:W-:Y:S02]  /*6cf0*/  LOP3.LUT R5, R5, 0xff, RZ, 0xc0, !PT ;  /* 0x000000ff05057812 */ /* 0x000fe400078ec0ff */
[----:B------:R-:W-:Y:S02]  /*6d00*/  LOP3.LUT R4, R4, 0xffff, RZ, 0xc0, !PT ;  /* 0x0000ffff04047812 */ /* 0x000fe400078ec0ff */
[----:B------:R-:W-:Y:S02]  /*6d10*/  ISETP.LE.U32.AND P5, PT, R5, UR9, PT ;  /* 0x0000000905007c0c */ /* 0x000fe4000bfa3070 */
[----:B------:R-:W-:Y:S03]  /*6d20*/  ISETP.LE.U32.AND P6, PT, R4, UR9, PT ;  /* 0x0000000904007c0c */ /* 0x000fe6000bfc3070 */
[----:B------:R-:W2:Y:S01]  /*6d30*/  MUFU.EX2 R205, R28 ;  /* 0x0000001c00cd7308 */ /* 0x000ea20000000800 */
[----:B------:R-:W-:Y:S01]  /*6d40*/  SHF.R.U32.HI R4, RZ, 0x8, R11 ;  /* 0x00000008ff047819 */ /* 0x000fe2000001160b */
[----:B---3--:R-:W-:Y:S01]  /*6d50*/  @!P0 FADD.FTZ R224, -R224, -RZ ;  /* 0x800000ffe0e08221 */ /* 0x008fe20000010100 */
[----:B------:R-:W-:Y:S01]  /*6d60*/  ISETP.LE.U32.AND P0, PT, R14, UR9, PT ;  /* 0x000000090e007c0c */ /* 0x000fe2000bf03070 */
[----:B------:R-:W-:Y:S01]  /*6d70*/  @!P1 FADD.FTZ R221, -R221, -RZ ;  /* 0x800000ffdddd9221 */ /* 0x000fe20000010100 */
[----:B------:R-:W-:Y:S02]  /*6d80*/  LOP3.LUT R4, R4, 0xffff, RZ, 0xc0, !PT ;  /* 0x0000ffff04047812 */ /* 0x000fe400078ec0ff */
[----:B------:R-:W-:Y:S03]  /*6d90*/  LOP3.LUT R5, R162, 0xff, RZ, 0xc0, !PT ;  /* 0x000000ffa2057812 */ /* 0x000fe600078ec0ff */
[----:B------:R-:W3:Y:S01]  /*6da0*/  MUFU.EX2 R197, R23 ;  /* 0x0000001700c57308 */ /* 0x000ee20000000800 */
[----:B------:R-:W-:Y:S01]  /*6db0*/  ISETP.LE.U32.AND P1, PT, R4, UR9, PT ;  /* 0x0000000904007c0c */ /* 0x000fe2000bf23070 */
[----:B------:R-:W-:Y:S01]  /*6dc0*/  @!P5 FADD.FTZ R225, -R225, -RZ ;  /* 0x800000ffe1e1d221 */ /* 0x000fe20000010100 */
[----:B------:R-:W-:Y:S01]  /*6dd0*/  LOP3.LUT R4, R16, 0xff, RZ, 0xc0, !PT ;  /* 0x000000ff10047812 */ /* 0x000fe200078ec0ff */
[----:B------:R-:W-:Y:S01]  /*6de0*/  @!P6 FADD.FTZ R220, -R220, -RZ ;  /* 0x800000ffdcdce221 */ /* 0x000fe20000010100 */
[----:B------:R-:W-:Y:S02]  /*6df0*/  LOP3.LUT R6, R140, 0xffff, RZ, 0xc0, !PT ;  /* 0x0000ffff8c067812 */ /* 0x000fe400078ec0ff */
[----:B------:R-:W-:Y:S01]  /*6e00*/  ISETP.LE.U32.AND P5, PT, R4, UR9, PT ;  /* 0x0000000904007c0c */ /* 0x000fe2000bfa3070 */
[----:B------:R-:W-:Y:S01]  /*6e10*/  @!P0 FADD.FTZ R222, -R222, -RZ ;  /* 0x800000ffdede8221 */ /* 0x000fe20000010100 */
[----:B------:R-:W-:Y:S01]  /*6e20*/  ISETP.LE.U32.AND P0, PT, R5, UR9, PT ;  /* 0x0000000905007c0c */ /* 0x000fe2000bf03070 */
[----:B------:R-:W-:Y:S01]  /*6e30*/  MUFU.EX2 R162, R57 ;  /* 0x0000003900a27308 */ /* 0x000fe20000000800 */
[----:B------:R-:W-:Y:S02]  /*6e40*/  SHF.R.U32.HI R4, RZ, 0x8, R161 ;  /* 0x00000008ff047819 */ /* 0x000fe400000116a1 */
[----:B------:R-:W-:Y:S01]  /*6e50*/  SHF.R.U32.HI R6, RZ, 0x8, R6 ;  /* 0x00000008ff067819 */ /* 0x000fe20000011606 */
[----:B------:R-:W-:Y:S01]  /*6e60*/  @!P1 FADD.FTZ R218, -R218, -RZ ;  /* 0x800000ffdada9221 */ /* 0x000fe20000010100 */
[----:B------:R-:W-:Y:S02]  /*6e70*/  ISETP.LE.U32.AND P1, PT, R146, UR9, PT ;  /* 0x0000000992007c0c */ /* 0x000fe4000bf23070 */
[----:B------:R-:W-:Y:S03]  /*6e80*/  @P3 FSEL R53, R53, -INF , !P2 ;  /* 0xff80000035353808 */ /* 0x000fe60005000000 */
[----:B------:R-:W-:Y:S01]  /*6e90*/  MUFU.EX2 R213, R30 ;  /* 0x0000001e00d57308 */ /* 0x000fe20000000800 */
[----:B------:R-:W-:Y:S01]  /*6ea0*/  ISETP.LE.U32.AND P3, PT, R145, UR9, PT ;  /* 0x0000000991007c0c */ /* 0x000fe2000bf63070 */
[----:B------:R-:W-:Y:S01]  /*6eb0*/  @!P5 FADD.FTZ R223, -R223, -RZ ;  /* 0x800000ffdfdfd221 */ /* 0x000fe20000010100 */
[----:B------:R-:W-:Y:S01]  /*6ec0*/  LOP3.LUT R4, R4, 0xffff, RZ, 0xc0, !PT ;  /* 0x0000ffff04047812 */ /* 0x000fe200078ec0ff */
[----:B------:R-:W-:Y:S01]  /*6ed0*/  IMAD.U32 R145, RZ, RZ, UR28 ;  /* 0x0000001cff917e24 */ /* 0x000fe2000f8e00ff */
[----:B------:R-:W-:Y:S01]  /*6ee0*/  ISETP.LE.U32.AND P2, PT, R156, UR9, PT ;  /* 0x000000099c007c0c */ /* 0x000fe2000bf43070 */
[----:B-1----:R-:W-:Y:S01]  /*6ef0*/  @!P0 FADD.FTZ R208, -R208, -RZ ;  /* 0x800000ffd0d08221 */ /* 0x002fe20000010100 */
[----:B------:R-:W-:Y:S03]  /*6f00*/  LOP3.LUT R6, R6, 0xffff, RZ, 0xc0, !PT ;  /* 0x0000ffff06067812 */ /* 0x000fe600078ec0ff */
[----:B------:R-:W-:Y:S01]  /*6f10*/  MUFU.EX2 R156, R66 ;  /* 0x00000042009c7308 */ /* 0x000fe20000000800 */
[----:B------:R-:W-:Y:S01]  /*6f20*/  ISETP.LE.U32.AND P5, PT, R4, UR9, PT ;  /* 0x0000000904007c0c */ /* 0x000fe2000bfa3070 */
[----:B------:R-:W-:Y:S01]  /*6f30*/  IMAD.WIDE.U32 R4, R163, -0x326172a9, RZ ;  /* 0xcd9e8d57a3047825 */ /* 0x000fe200078e00ff */
[----:B------:R-:W-:Y:S02]  /*6f40*/  ISETP.LE.U32.AND P0, PT, R6, UR9, PT ;  /* 0x0000000906007c0c */ /* 0x000fe4000bf03070 */
[----:B------:R-:W-:Y:S01]  /*6f50*/  SHF.R.U32.HI R6, RZ, 0x10, R140 ;  /* 0x00000010ff067819 */ /* 0x000fe2000001168c */
[----:B------:R-:W-:Y:S01]  /*6f60*/  @!P3 FADD.FTZ R201, -R201, -RZ ;  /* 0x800000ffc9c9b221 */ /* 0x000fe20000010100 */
[----:B------:R-:W-:Y:S01]  /*6f70*/  LOP3.LUT R10, R5, UR18, R158, 0x96, !PT ;  /* 0x00000012050a7c12 */ /* 0x000fe2000f8e969e */
[----:B------:R-:W-:Y:S01]  /*6f80*/  @!P1 FADD.FTZ R166, -R166, -RZ ;  /* 0x800000ffa6a69221 */ /* 0x000fe20000010100 */
[----:B----4-:R-:W-:Y:S01]  /*6f90*/  LOP3.LUT R20, R4, 0xffff, RZ, 0xc0, !PT ;  /* 0x0000ffff04147812 */ /* 0x010fe200078ec0ff */
[----:B------:R-:W-:Y:S01]  /*6fa0*/  MUFU.EX2 R158, R60 ;  /* 0x0000003c009e7308 */ /* 0x000fe20000000800 */
[----:B------:R-:W-:Y:S01]  /*6fb0*/  LOP3.LUT R5, R6, 0xff, RZ, 0xc0, !PT ;  /* 0x000000ff06057812 */ /* 0x000fe200078ec0ff */
[----:B------:R-:W-:Y:S01]  /*6fc0*/  @!P2 FADD.FTZ R206, -R206, -RZ ;  /* 0x800000ffcecea221 */ /* 0x000fe20000010100 */
[----:B------:R-:W-:Y:S01]  /*6fd0*/  ISETP.LE.U32.AND P4, PT, R15, UR9, PT ;  /* 0x000000090f007c0c */ /* 0x000fe2000bf83070 */
[----:B--2---:R-:W-:Y:S01]  /*6fe0*/  @!P5 FADD.FTZ R193, -R193, -RZ ;  /* 0x800000ffc1c1d221 */ /* 0x004fe20000010100 */
[----:B------:R-:W-:Y:S01]  /*6ff0*/  ISETP.LE.U32.AND P2, PT, R5, UR9, PT ;  /* 0x0000000905007c0c */ /* 0x000fe2000bf43070 */
[----:B------:R-:W-:Y:S01]  /*7000*/  @!P0 FADD.FTZ R187, -R187, -RZ ;  /* 0x800000ffbbbb8221 */ /* 0x000fe20000010100 */
[----:B------:R-:W-:Y:S03]  /*7010*/  LOP3.LUT R5, R141, 0xff, RZ, 0xc0, !PT ;  /* 0x000000ff8d057812 */ /* 0x000fe600078ec0ff */
[----:B------:R-:W-:Y:S01]  /*7020*/  MUFU.EX2 R212, R31 ;  /* 0x0000001f00d47308 */ /* 0x000fe20000000800 */
[----:B------:R-:W-:Y:S01]  /*7030*/  ISETP.LE.U32.AND P5, PT, R7, UR9, PT ;  /* 0x0000000907007c0c */ /* 0x000fe2000bfa3070 */
[----:B------:R-:W-:Y:S01]  /*7040*/  IMAD.WIDE.U32 R6, R183, -0x2daee0ad, RZ ;  /* 0xd2511f53b7067825 */ /* 0x000fe200078e00ff */
[----:B------:R-:W-:Y:S02]  /*7050*/  ISETP.LE.U32.AND P0, PT, R5, UR9, PT ;  /* 0x0000000905007c0c */ /* 0x000fe4000bf03070 */
[----:B------:R-:W-:Y:S01]  /*7060*/  LOP3.LUT R15, R4, 0xff, RZ, 0xc0, !PT ;  /* 0x000000ff040f7812 */ /* 0x000fe200078ec0ff */
[----:B------:R-:W-:Y:S01]  /*7070*/  FFMA.FTZ R53, R53, UR8, -R133 ;  /* 0x0000000835357c23 */ /* 0x000fe20008010885 */
[--C-:B------:R-:W-:Y:S01]  /*7080*/  SHF.R.U32.HI R22, RZ, 0x18, R4.reuse ;  /* 0x00000018ff167819 */ /* 0x100fe20000011604 */
[----:B------:R-:W-:Y:S01]  /*7090*/  @!P4 FADD.FTZ R219, -R219, -RZ ;  /* 0x800000ffdbdbc221 */ /* 0x000fe20000010100 */
[----:B------:R-:W-:Y:S01]  /*70a0*/  SHF.R.U32.HI R21, RZ, 0x10, R4 ;  /* 0x00000010ff157819 */ /* 0x000fe20000011604 */
[----:B------:R-:W-:Y:S01]  /*70b0*/  @!P2 FADD.FTZ R196, -R196, -RZ ;  /* 0x800000ffc4c4a221 */ /* 0x000fe20000010100 */
[----:B------:R-:W-:Y:S01]  /*70c0*/  LOP3.LUT R4, R141, 0xffff, RZ, 0xc0, !PT ;  /* 0x0000ffff8d047812 */ /* 0x000fe200078ec0ff */
[----:B------:R-:W1:Y:S01]  /*70d0*/  MUFU.EX2 R204, R29 ;  /* 0x0000001d00cc7308 */ /* 0x000e620000000800 */
[--C-:B------:R-:W-:Y:S01]  /*70e0*/  SHF.R.U32.HI R5, RZ, 0x10, R141.reuse ;  /* 0x00000010ff057819 */ /* 0x100fe2000001168d */
[----:B------:R-:W-:Y:S01]  /*70f0*/  @!P5 FADD.FTZ R191, -R191, -RZ ;  /* 0x800000ffbfbfd221 */ /* 0x000fe20000010100 */
[----:B------:R-:W-:Y:S01]  /*7100*/  SHF.R.U32.HI R141, RZ, 0x18, R141 ;  /* 0x00000018ff8d7819 */ /* 0x000fe2000001168d */
[----:B------:R-:W-:Y:S01]  /*7110*/  @!P0 FADD.FTZ R209, -R209, -RZ ;  /* 0x800000ffd1d18221 */ /* 0x000fe20000010100 */
[----:B------:R-:W-:Y:S01]  /*7120*/  SHF.R.U32.HI R140, RZ, 0x18, R140 ;  /* 0x00000018ff8c7819 */ /* 0x000fe2000001168c */
[----:B------:R-:W-:Y:S01]  /*7130*/  FFMA.FTZ R133, R65, UR8, -R133 ;  /* 0x0000000841857c23 */ /* 0x000fe20008010885 */
[----:B------:R-:W-:Y:S03]  /*7140*/  ISETP.LE.U32.AND P0, PT, R141, UR9, PT ;  /* 0x000000098d007c0c */ /* 0x000fe6000bf03070 */
[----:B------:R-:W2:Y:S01]  /*7150*/  MUFU.EX2 R163, R36 ;  /* 0x0000002400a37308 */ /* 0x000ea20000000800 */
[----:B------:R-:W-:Y:S02]  /*7160*/  ISETP.LE.U32.AND P6, PT, R157, UR9, PT ;  /* 0x000000099d007c0c */ /* 0x000fe4000bfc3070 */
[----:B------:R-:W-:Y:S02]  /*7170*/  SHF.R.U32.HI R11, RZ, 0x8, R164 ;  /* 0x00000008ff0b7819 */ /* 0x000fe400000116a4 */
[----:B------:R-:W-:Y:S02]  /*7180*/  ISETP.LE.U32.AND P5, PT, R140, UR9, PT ;  /* 0x000000098c007c0c */ /* 0x000fe4000bfa3070 */
[----:B------:R-:W-:Y:S03]  /*7190*/  SHF.R.U32.HI R4, RZ, 0x8, R4 ;  /* 0x00000008ff047819 */ /* 0x000fe60000011604 */
[----:B------:R-:W-:Y:S01]  /*71a0*/  MUFU.EX2 R161, R37 ;  /* 0x0000002500a17308 */ /* 0x000fe20000000800 */
[----:B------:R-:W-:Y:S02]  /*71b0*/  LOP3.LUT R11, R11, 0xffff, RZ, 0xc0, !PT ;  /* 0x0000ffff0b0b7812 */ /* 0x000fe400078ec0ff */
[----:B------:R-:W-:Y:S01]  /*71c0*/  LOP3.LUT R4, R4, 0xffff, RZ, 0xc0, !PT ;  /* 0x0000ffff04047812 */ /* 0x000fe200078ec0ff */
[----:B------:R-:W-:Y:S01]  /*71d0*/  @!P0 FADD.FTZ R214, -R214, -RZ ;  /* 0x800000ffd6d68221 */ /* 0x000fe20000010100 */
[----:B------:R-:W-:Y:S01]  /*71e0*/  ISETP.LE.U32.AND P0, PT, R11, UR9, PT ;  /* 0x000000090b007c0c */ /* 0x000fe2000bf03070 */
[----:B------:R-:W-:Y:S01]  /*71f0*/  @!P6 FADD.FTZ R205, -R205, -RZ ;  /* 0x800000ffcdcde221 */ /* 0x000fe20000010100 */
[----:B------:R-:W-:Y:S03]  /*7200*/  LOP3.LUT R11, R167, 0xff, RZ, 0xc0, !PT ;  /* 0x000000ffa70b7812 */ /* 0x000fe600078ec0ff */
[----:B------:R-:W-:Y:S01]  /*7210*/  MUFU.EX2 R186, R38 ;  /* 0x0000002600ba7308 */ /* 0x000fe20000000800 */
[----:B------:R-:W-:Y:S01]  /*7220*/  ISETP.LE.U32.AND P2, PT, R4, UR9, PT ;  /* 0x0000000904007c0c */ /* 0x000fe2000bf43070 */
[----:B---3--:R-:W-:Y:S01]  /*7230*/  @!P5 FADD.FTZ R197, -R197, -RZ ;  /* 0x800000ffc5c5d221 */ /* 0x008fe20000010100 */
[----:B------:R-:W-:Y:S02]  /*7240*/  LOP3.LUT R4, R5, 0xff, RZ, 0xc0, !PT ;  /* 0x000000ff05047812 */ /* 0x000fe400078ec0ff */
[----:B------:R-:W-:Y:S02]  /*7250*/  ISETP.LE.U32.AND P6, PT, R11, UR9, PT ;  /* 0x000000090b007c0c */ /* 0x000fe4000bfc3070 */
[----:B------:R-:W-:Y:S03]  /*7260*/  ISETP.LE.U32.AND P4, PT, R159, UR9, PT ;  /* 0x000000099f007c0c */ /* 0x000fe6000bf83070 */
[----:B------:R-:W3:Y:S01]  /*7270*/  MUFU.EX2 R185, R39 ;  /* 0x0000002700b97308 */ /* 0x000ee20000000800 */
[----:B------:R-:W-:Y:S01]  /*7280*/  ISETP.LE.U32.AND P5, PT, R4, UR9, PT ;  /* 0x0000000904007c0c */ /* 0x000fe2000bfa3070 */
[----:B------:R-:W-:Y:S01]  /*7290*/  IMAD.WIDE.U32 R4, R192, -0x2daee0ad, RZ ;  /* 0xd2511f53c0047825 */ /* 0x000fe200078e00ff */
[----:B------:R-:W-:Y:S02]  /*72a0*/  LOP3.LUT R17, R6, 0xffff, RZ, 0xc0, !PT ;  /* 0x0000ffff06117812 */ /* 0x000fe400078ec0ff */
[----:B------:R-:W-:Y:S01]  /*72b0*/  LOP3.LUT R9, R7, UR16, R160, 0x96, !PT ;  /* 0x0000001007097c12 */ /* 0x000fe2000f8e96a0 */
[----:B-1----:R-:W-:Y:S01]  /*72c0*/  @!P0 FADD.FTZ R204, -R204, -RZ ;  /* 0x800000ffcccc8221 */ /* 0x002fe20000010100 */
[----:B------:R-:W-:Y:S03]  /*72d0*/  LOP3.LUT R16, R4, 0xffff, RZ, 0xc0, !PT ;  /* 0x0000ffff04107812 */ /* 0x000fe600078ec0ff */
[----:B------:R-:W-:Y:S01]  /*72e0*/  MUFU.EX2 R194, R41 ;  /* 0x0000002900c27308 */ /* 0x000fe20000000800 */
[----:B------:R-:W-:Y:S01]  /*72f0*/  LOP3.LUT R8, R5, UR16, R188, 0x96, !PT ;  /* 0x0000001005087c12 */ /* 0x000fe2000f8e96bc */
[----:B------:R-:W-:Y:S01]  /*7300*/  @!P6 FADD.FTZ R213, -R213, -RZ ;  /* 0x800000ffd5d5e221 */ /* 0x000fe20000010100 */
[--C-:B------:R-:W-:Y:S01]  /*7310*/  SHF.R.U32.HI R19, RZ, 0x10, R4.reuse ;  /* 0x00000010ff137819 */ /* 0x100fe20000011604 */
[----:B------:R-:W-:Y:S01]  /*7320*/  @!P4 FADD.FTZ R212, -R212, -RZ ;  /* 0x800000ffd4d4c221 */ /* 0x000fe20000010100 */
[----:B------:R-:W-:Y:S02]  /*7330*/  LOP3.LUT R7, R4, 0xff, RZ, 0xc0, !PT ;  /* 0x000000ff04077812 */ /* 0x000fe400078ec0ff */
[----:B------:R-:W-:Y:S03]  /*7340*/  LOP3.LUT R5, R181, 0xff, RZ, 0xc0, !PT ;  /* 0x000000ffb5057812 */ /* 0x000fe600078ec0ff */
[----:B------:R-:W-:Y:S01]  /*7350*/  MUFU.EX2 R203, R42 ;  /* 0x0000002a00cb7308 */ /* 0x000fe20000000800 */
[----:B------:R-:W-:Y:S02]  /*7360*/  SHF.R.U32.HI R11, RZ, 0x18, R4 ;  /* 0x00000018ff0b7819 */ /* 0x000fe40000011604 */
[----:B------:R-:W-:Y:S02]  /*7370*/  LOP3.LUT R4, R12, 0xff, RZ, 0xc0, !PT ;  /* 0x000000ff0c047812 */ /* 0x000fe400078ec0ff */
[----:B------:R-:W-:Y:S02]  /*7380*/  ISETP.LE.U32.AND P6, PT, R5, UR9, PT ;  /* 0x0000000905007c0c */ /* 0x000fe4000bfc3070 */
[----:B------:R-:W-:Y:S03]  /*7390*/  ISETP.LE.U32.AND P4, PT, R4, UR9, PT ;  /* 0x0000000904007c0c */ /* 0x000fe6000bf83070 */
[----:B------:R-:W-:Y:S01]  /*73a0*/  MUFU.EX2 R195, R40 ;  /* 0x0000002800c37308 */ /* 0x000fe20000000800 */
[----:B------:R-:W-:Y:S02]  /*73b0*/  LOP3.LUT R4, R12, 0xffff, RZ, 0xc0, !PT ;  /* 0x0000ffff0c047812 */ /* 0x000fe400078ec0ff */
[----:B------:R-:W-:Y:S02]  /*73c0*/  ISETP.LE.U32.AND P3, PT, R153, UR9, PT ;  /* 0x0000000999007c0c */ /* 0x000fe4000bf63070 */
[----:B------:R-:W-:Y:S02]  /*73d0*/  SHF.R.U32.HI R5, RZ, 0x18, R12 ;  /* 0x00000018ff057819 */ /* 0x000fe4000001160c */
[----:B------:R-:W-:Y:S03]  /*73e0*/  SHF.R.U32.HI R4, RZ, 0x8, R4 ;  /* 0x00000008ff047819 */ /* 0x000fe60000011604 */
[----:B------:R-:W1:Y:S01]  /*73f0*/  MUFU.EX2 R211, R25 ;  /* 0x0000001900d37308 */ /* 0x000e620000000800 */
[----:B------:R-:W-:Y:S01]  /*7400*/  ISETP.LE.U32.AND P1, PT, R5, UR9, PT ;  /* 0x0000000905007c0c */ /* 0x000fe2000bf23070 */
[----:B------:R-:W-:Y:S01]  /*7410*/  @!P6 FADD.FTZ R190, -R190, -RZ ;  /* 0x800000ffbebee221 */ /* 0x000fe20000010100 */
[----:B------:R-:W-:Y:S01]  /*7420*/  LOP3.LUT R4, R4, 0xffff, RZ, 0xc0, !PT ;  /* 0x0000ffff04047812 */ /* 0x000fe200078ec0ff */
[----:B--2---:R-:W-:Y:S01]  /*7430*/  @!P4 FADD.FTZ R163, -R163, -RZ ;  /* 0x800000ffa3a3c221 */ /* 0x004fe20000010100 */
[----:B------:R-:W-:Y:S02]  /*7440*/  SHF.R.U32.HI R5, RZ, 0x10, R12 ;  /* 0x00000010ff057819 */ /* 0x000fe4000001160c */
[----:B------:R-:W-:Y:S01]  /*7450*/  ISETP.LE.U32.AND P6, PT, R4, UR9, PT ;  /* 0x0000000904007c0c */ /* 0x000fe2000bfc3070 */
[----:B------:R-:W-:Y:S01]  /*7460*/  @!P3 FADD.FTZ R189, -R189, -RZ ;  /* 0x800000ffbdbdb221 */ /* 0x000fe20000010100 */
[--C-:B------:R-:W-:Y:S01]  /*7470*/  SHF.R.U32.HI R18, RZ, 0x10, R6.reuse ;  /* 0x00000010ff127819 */ /* 0x100fe20000011606 */
[----:B------:R-:W2:Y:S01]  /*7480*/  MUFU.EX2 R200, R43 ;  /* 0x0000002b00c87308 */ /* 0x000ea20000000800 */
[----:B------:R-:W-:Y:S02]  /*7490*/  LOP3.LUT R13, R6, 0xff, RZ, 0xc0, !PT ;  /* 0x000000ff060d7812 */ /* 0x000fe400078ec0ff */
[----:B------:R-:W-:Y:S01]  /*74a0*/  SHF.R.U32.HI R14, RZ, 0x18, R6 ;  /* 0x00000018ff0e7819 */ /* 0x000fe20000011606 */
[----:B---3--:R-:W-:Y:S01]  /*74b0*/  @!P1 FADD.FTZ R185, -R185, -RZ ;  /* 0x800000ffb9b99221 */ /* 0x008fe20000010100 */
[----:B------:R-:W-:Y:S02]  /*74c0*/  LOP3.LUT R5, R5, 0xff, RZ, 0xc0, !PT ;  /* 0x000000ff05057812 */ /* 0x000fe400078ec0ff */
[----:B------:R-:W-:Y:S03]  /*74d0*/  SHF.R.U32.HI R6, RZ, 0x8, R180 ;  /* 0x00000008ff067819 */ /* 0x000fe600000116b4 */
[----:B------:R-:W-:Y:S01]  /*74e0*/  MUFU.EX2 R199, R46 ;  /* 0x0000002e00c77308 */ /* 0x000fe20000000800 */
[----:B------:R-:W-:Y:S01]  /*74f0*/  LOP3.LUT R4, R10, 0xffff, RZ, 0xc0, !PT ;  /* 0x0000ffff0a047812 */ /* 0x000fe200078ec0ff */
[----:B------:R-:W-:Y:S01]  /*7500*/  @!P6 FADD.FTZ R161, -R161, -RZ ;  /* 0x800000ffa1a1e221 */ /* 0x000fe20000010100 */
[----:B------:R-:W-:Y:S01]  /*7510*/  ISETP.LE.U32.AND P3, PT, R5, UR9, PT ;  /* 0x0000000905007c0c */ /* 0x000fe2000bf63070 */
[----:B-1----:R-:W-:Y:S01]  /*7520*/  @!P2 FADD.FTZ R211, -R211, -RZ ;  /* 0x800000ffd3d3a221 */ /* 0x002fe20000010100 */
[----:B------:R-:W-:Y:S02]  /*7530*/  LOP3.LUT R6, R6, 0xffff, RZ, 0xc0, !PT ;  /* 0x0000ffff06067812 */ /* 0x000fe400078ec0ff */
[----:B------:R-:W-:Y:S03]  /*7540*/  SHF.R.U32.HI R4, RZ, 0x8, R4 ;  /* 0x00000008ff047819 */ /* 0x000fe60000011604 */
[----:B------:R-:W-:Y:S01]  /*7550*/  MUFU.EX2 R198, R47 ;  /* 0x0000002f00c67308 */ /* 0x000fe20000000800 */
[----:B------:R-:W-:Y:S02]  /*7560*/  ISETP.LE.U32.AND P0, PT, R6, UR9, PT ;  /* 0x0000000906007c0c */ /* 0x000fe4000bf03070 */
[----:B------:R-:W-:Y:S02]  /*7570*/  LOP3.LUT R5, R10, 0xff, RZ, 0xc0, !PT ;  /* 0x000000ff0a057812 */ /* 0x000fe400078ec0ff */
[----:B------:R-:W-:Y:S02]  /*7580*/  LOP3.LUT R4, R4, 0xffff, RZ, 0xc0, !PT ;  /* 0x0000ffff04047812 */ /* 0x000fe400078ec0ff */
[----:B------:R-:W-:Y:S01]  /*7590*/  SHF.R.U32.HI R6, RZ, 0x10, R10 ;  /* 0x00000010ff067819 */ /* 0x000fe2000001160a */
[----:B------:R-:W-:Y:S01]  /*75a0*/  @!P3 FADD.FTZ R186, -R186, -RZ ;  /* 0x800000ffbabab221 */ /* 0x000fe20000010100 */
[----:B------:R-:W-:Y:S01]  /*75b0*/  ISETP.LE.U32.AND P6, PT, R4, UR9, PT ;  /* 0x0000000904007c0c */ /* 0x000fe2000bfc3070 */
[----:B------:R-:W-:Y:S01]  /*75c0*/  MUFU.EX2 R167, R50 ;  /* 0x0000003200a77308 */ /* 0x000fe20000000800 */
[----:B------:R-:W-:Y:S02]  /*75d0*/  ISETP.LE.U32.AND P4, PT, R5, UR9, PT ;  /* 0x0000000905007c0c */ /* 0x000fe4000bf83070 */
[----:B------:R-:W-:Y:S01]  /*75e0*/  LOP3.LUT R5, R6, 0xff, RZ, 0xc0, !PT ;  /* 0x000000ff06057812 */ /* 0x000fe200078ec0ff */
[----:B------:R-:W-:Y:S01]  /*75f0*/  @!P0 FADD.FTZ R165, -R165, -RZ ;  /* 0x800000ffa5a58221 */ /* 0x000fe20000010100 */
[----:B------:R-:W-:Y:S02]  /*7600*/  SHF.R.U32.HI R4, RZ, 0x8, R20 ;  /* 0x00000008ff047819 */ /* 0x000fe40000011614 */
[----:B------:R-:W-:Y:S03]  /*7610*/  ISETP.LE.U32.AND P3, PT, R5, UR9, PT ;  /* 0x0000000905007c0c */ /* 0x000fe6000bf63070 */
[----:B------:R-:W1:Y:S01]  /*7620*/  MUFU.EX2 R215, R26 ;  /* 0x0000001a00d77308 */ /* 0x000e620000000800 */
[----:B------:R-:W-:Y:S02]  /*7630*/  SHF.R.U32.HI R10, RZ, 0x18, R10 ;  /* 0x00000018ff0a7819 */ /* 0x000fe4000001160a */
[----:B------:R-:W-:Y:S01]  /*7640*/  LOP3.LUT R4, R4, 0xffff, RZ, 0xc0, !PT ;  /* 0x0000ffff04047812 */ /* 0x000fe200078ec0ff */
[----:B------:R-:W-:Y:S01]  /*7650*/  @!P6 FADD.FTZ R194, -R194, -RZ ;  /* 0x800000ffc2c2e221 */ /* 0x000fe20000010100 */
[----:B------:R-:W-:Y:S01]  /*7660*/  ISETP.LE.U32.AND P1, PT, R10, UR9, PT ;  /* 0x000000090a007c0c */ /* 0x000fe2000bf23070 */
[----:B------:R-:W-:Y:S01]  /*7670*/  @!P4 FADD.FTZ R195, -R195, -RZ ;  /* 0x800000ffc3c3c221 */ /* 0x000fe20000010100 */
[----:B------:R-:W-:Y:S03]  /*7680*/  ISETP.LE.U32.AND P6, PT, R4, UR9, PT ;  /* 0x0000000904007c0c */ /* 0x000fe6000bfc3070 */
[----:B------:R-:W-:Y:S01]  /*7690*/  MUFU.EX2 R192, R44 ;  /* 0x0000002c00c07308 */ /* 0x000fe20000000800 */
[----:B------:R-:W-:Y:S02]  /*76a0*/  LOP3.LUT R4, R21, 0xff, RZ, 0xc0, !PT ;  /* 0x000000ff15047812 */ /* 0x000fe400078ec0ff */
[----:B------:R-:W-:Y:S01]  /*76b0*/  LOP3.LUT R5, R144, 0xff, RZ, 0xc0, !PT ;  /* 0x000000ff90057812 */ /* 0x000fe200078ec0ff */
[----:B------:R-:W-:Y:S01]  /*76c0*/  @!P3 FADD.FTZ R203, -R203, -RZ ;  /* 0x800000ffcbcbb221 */ /* 0x000fe20000010100 */
[----:B------:R-:W-:Y:S01]  /*76d0*/  ISETP.LE.U32.AND P3, PT, R4, UR9, PT ;  /* 0x0000000904007c0c */ /* 0x000fe2000bf63070 */
[----:B------:R-:W-:Y:S01]  /*76e0*/  IMAD.U32 R144, RZ, RZ, UR29 ;  /* 0x0000001dff907e24 */ /* 0x000fe2000f8e00ff */
[----:B------:R-:W-:Y:S03]  /*76f0*/  ISETP.LE.U32.AND P4, PT, R22, UR9, PT ;  /* 0x0000000916007c0c */ /* 0x000fe6000bf83070 */
[----:B------:R-:W-:Y:S01]  /*7700*/  MUFU.EX2 R160, R54 ;  /* 0x0000003600a07308 */ /* 0x000fe20000000800 */
[----:B------:R-:W-:Y:S01]  /*7710*/  SHF.R.U32.HI R4, RZ, 0x8, R226 ;  /* 0x00000008ff047819 */ /* 0x000fe200000116e2 */
[----:B--2---:R-:W-:Y:S01]  /*7720*/  @!P1 FADD.FTZ R200, -R200, -RZ ;  /* 0x800000ffc8c89221 */ /* 0x004fe20000010100 */
[----:B------:R-:W-:Y:S01]  /*7730*/  ISETP.LE.U32.AND P2, PT, R134, UR9, PT ;  /* 0x0000000986007c0c */ /* 0x000fe2000bf43070 */
[----:B-1----:R-:W-:Y:S01]  /*7740*/  @!P5 FADD.FTZ R215, -R215, -RZ ;  /* 0x800000ffd7d7d221 */ /* 0x002fe20000010100 */
[----:B------:R-:W-:Y:S02]  /*7750*/  ISETP.LE.U32.AND P1, PT, R5, UR9, PT ;  /* 0x0000000905007c0c */ /* 0x000fe4000bf23070 */
[----:B------:R-:W-:Y:S03]  /*7760*/  LOP3.LUT R5, R4, 0xffff, RZ, 0xc0, !PT ;  /* 0x0000ffff04057812 */ /* 0x000fe600078ec0ff */
[----:B------:R-:W1:Y:S01]  /*7770*/  MUFU.EX2 R153, R49 ;  /* 0x0000003100997308 */ /* 0x000e620000000800 */
[----:B------:R-:W-:Y:S01]  /*7780*/  LOP3.LUT R4, R9, 0xffff, RZ, 0xc0, !PT ;  /* 0x0000ffff09047812 */ /* 0x000fe200078ec0ff */
[----:B------:R-:W-:Y:S01]  /*7790*/  @!P3 FADD.FTZ R199, -R199, -RZ ;  /* 0x800000ffc7c7b221 */ /* 0x000fe20000010100 */
[----:B------:R-:W-:Y:S01]  /*77a0*/  ISETP.LE.U32.AND P3, PT, R5, UR9, PT ;  /* 0x0000000905007c0c */ /* 0x000fe2000bf63070 */
[----:B------:R-:W-:Y:S01]  /*77b0*/  @!P4 FADD.FTZ R198, -R198, -RZ ;  /* 0x800000ffc6c6c221 */ /* 0x000fe20000010100 */
[----:B------:R-:W-:Y:S02]  /*77c0*/  LOP3.LUT R5, R9, 0xff, RZ, 0xc0, !PT ;  /* 0x000000ff09057812 */ /* 0x000fe400078ec0ff */
[----:B------:R-:W-:Y:S01]  /*77d0*/  SHF.R.U32.HI R4, RZ, 0x8, R4 ;  /* 0x00000008ff047819 */ /* 0x000fe20000011604 */
[----:B------:R-:W-:Y:S01]  /*77e0*/  @!P2 FADD.FTZ R154, -R154, -RZ ;  /* 0x800000ff9a9aa221 */ /* 0x000fe20000010100 */
[----:B------:R-:W-:Y:S01]  /*77f0*/  ISETP.LE.U32.AND P4, PT, R5, UR9, PT ;  /* 0x0000000905007c0c */ /* 0x000fe2000bf83070 */
[----:B------:R-:W-:Y:S01]  /*7800*/  @!P1 FADD.FTZ R167, -R167, -RZ ;  /* 0x800000ffa7a79221 */ /* 0x000fe20000010100 */
[----:B------:R-:W-:Y:S01]  /*7810*/  LOP3.LUT R4, R4, 0xffff, RZ, 0xc0, !PT ;  /* 0x0000ffff04047812 */ /* 0x000fe200078ec0ff */
[----:B------:R-:W2:Y:S01]  /*7820*/  MUFU.EX2 R164, R51 ;  /* 0x0000003300a47308 */ /* 0x000ea20000000800 */
[--C-:B------:R-:W-:Y:S02]  /*7830*/  SHF.R.U32.HI R5, RZ, 0x10, R9.reuse ;  /* 0x00000010ff057819 */ /* 0x100fe40000011609 */
[----:B------:R-:W-:Y:S02]  /*7840*/  ISETP.LE.U32.AND P2, PT, R4, UR9, PT ;  /* 0x0000000904007c0c */ /* 0x000fe4000bf43070 */
[----:B------:R-:W-:Y:S01]  /*7850*/  LOP3.LUT R4, R5, 0xff, RZ, 0xc0, !PT ;  /* 0x000000ff05047812 */ /* 0x000fe200078ec0ff */
[----:B-1----:R-:W-:Y:S01]  /*7860*/  @!P3 FADD.FTZ R153, -R153, -RZ ;  /* 0x800000ff9999b221 */ /* 0x002fe20000010100 */
[----:B------:R-:W-:Y:S03]  /*7870*/  ISETP.LE.U32.AND P0, PT, R15, UR9, PT ;  /* 0x000000090f007c0c */ /* 0x000fe6000bf03070 */
[----:B------:R-:W-:Y:S01]  /*7880*/  MUFU.EX2 R159, R55 ;  /* 0x00000037009f7308 */ /* 0x000fe20000000800 */
[----:B------:R-:W-:Y:S01]  /*7890*/  ISETP.LE.U32.AND P1, PT, R4, UR9, PT ;  /* 0x0000000904007c0c */ /* 0x000fe2000bf23070 */
[----:B------:R-:W-:Y:S01]  /*78a0*/  @!P4 FADD.FTZ R152, -R152, -RZ ;  /* 0x800000ff9898c221 */ /* 0x000fe20000010100 */
[----:B------:R-:W-:Y:S02]  /*78b0*/  LOP3.LUT R4, R8, 0xff, RZ, 0xc0, !PT ;  /* 0x000000ff08047812 */ /* 0x000fe400078ec0ff */
[----:B------:R-:W-:Y:S02]  /*78c0*/  ISETP.LE.U32.AND P5, PT, R135, UR9, PT ;  /* 0x0000000987007c0c */ /* 0x000fe4000bfa3070 */
[----:B------:R-:W-:Y:S03]  /*78d0*/  ISETP.LE.U32.AND P4, PT, R4, UR9, PT ;  /* 0x0000000904007c0c */ /* 0x000fe6000bf83070 */
[----:B------:R-:W1:Y:S01]  /*78e0*/  MUFU.EX2 R188, R45 ;  /* 0x0000002d00bc7308 */ /* 0x000e620000000800 */
[----:B------:R-:W-:Y:S02]  /*78f0*/  LOP3.LUT R4, R18, 0xff, RZ, 0xc0, !PT ;  /* 0x000000ff12047812 */ /* 0x000fe400078ec0ff */
[----:B------:R-:W-:Y:S01]  /*7900*/  SHF.R.U32.HI R9, RZ, 0x18, R9 ;  /* 0x00000018ff097819 */ /* 0x000fe20000011609 */
[----:B------:R-:W-:Y:S01]  /*7910*/  @!P0 FADD.FTZ R192, -R192, -RZ ;  /* 0x800000ffc0c08221 */ /* 0x000fe20000010100 */
[----:B------:R-:W-:Y:S01]  /*7920*/  ISETP.LE.U32.AND P0, PT, R13, UR9, PT ;  /* 0x000000090d007c0c */ /* 0x000fe2000bf03070 */
[----:B------:R-:W-:Y:S01]  /*7930*/  @!P1 FADD.FTZ R160, -R160, -RZ ;  /* 0x800000ffa0a09221 */ /* 0x000fe20000010100 */
[----:B------:R-:W-:Y:S03]  /*7940*/  ISETP.LE.U32.AND P1, PT, R4, UR9, PT ;  /* 0x0000000904007c0c */ /* 0x000fe6000bf23070 */
[----:B------:R-:W-:Y:S01]  /*7950*/  MUFU.EX2 R147, R133 ;  /* 0x0000008500937308 */ /* 0x000fe20000000800 */
[----:B------:R-:W-:Y:S01]  /*7960*/  SHF.R.U32.HI R4, RZ, 0x18, R8 ;  /* 0x00000018ff047819 */ /* 0x000fe20000011608 */
[----:B--2---:R-:W-:Y:S01]  /*7970*/  @!P5 FADD.FTZ R164, -R164, -RZ ;  /* 0x800000ffa4a4d221 */ /* 0x004fe20000010100 */
[----:B------:R-:W-:Y:S01]  /*7980*/  ISETP.LE.U32.AND P3, PT, R7, UR9, PT ;  /* 0x0000000907007c0c */ /* 0x000fe2000bf63070 */
[----:B------:R-:W-:Y:S01]  /*7990*/  @!P4 FADD.FTZ R182, -R182, -RZ ;  /* 0x800000ffb6b6c221 */ /* 0x000fe20000010100 */
[----:B------:R-:W-:Y:S02]  /*79a0*/  ISETP.LE.U32.AND P4, PT, R4, UR9, PT ;  /* 0x0000000904007c0c */ /* 0x000fe4000bf83070 */
[----:B------:R-:W-:Y:S03]  /*79b0*/  LOP3.LUT R4, R19, 0xff, RZ, 0xc0, !PT ;  /* 0x000000ff13047812 */ /* 0x000fe600078ec0ff */
[----:B------:R-:W2:Y:S01]  /*79c0*/  MUFU.EX2 R157, R3 ;  /* 0x00000003009d7308 */ /* 0x000ea20000000800 */
[----:B------:R-:W-:Y:S01]  /*79d0*/  SHF.R.U32.HI R7, RZ, 0x8, R16 ;  /* 0x00000008ff077819 */ /* 0x000fe20000011610 */
[----:B------:R-:W-:Y:S01]  /*79e0*/  @!P0 FADD.FTZ R150, -R150, -RZ ;  /* 0x800000ff96968221 */ /* 0x000fe20000010100 */
[----:B------:R-:W-:Y:S01]  /*79f0*/  ISETP.LE.U32.AND P5, PT, R9, UR9, PT ;  /* 0x0000000909007c0c */ /* 0x000fe2000bfa3070 */
[----:B------:R-:W-:Y:S01]  /*7a00*/  @!P1 FADD.FTZ R156, -R156, -RZ ;  /* 0x800000ff9c9c9221 */ /* 0x000fe20000010100 */
[----:B------:R-:W-:Y:S01]  /*7a10*/  ISETP.LE.U32.AND P0, PT, R4, UR9, PT ;  /* 0x0000000904007c0c */ /* 0x000fe2000bf03070 */
[----:B-1----:R-:W-:Y:S01]  /*7a20*/  @!P6 FADD.FTZ R188, -R188, -RZ ;  /* 0x800000ffbcbce221 */ /* 0x002fe20000010100 */
[----:B------:R-:W-:Y:S03]  /*7a30*/  LOP3.LUT R4, R7, 0xffff, RZ, 0xc0, !PT ;  /* 0x0000ffff07047812 */ /* 0x000fe600078ec0ff */
[----:B------:R-:W1:Y:S01]  /*7a40*/  MUFU.EX2 R151, R53 ;  /* 0x0000003500977308 */ /* 0x000e620000000800 */
[----:B------:R-:W-:Y:S01]  /*7a50*/  SHF.R.U32.HI R5, RZ, 0x8, R17 ;  /* 0x00000008ff057819 */ /* 0x000fe20000011611 */
[----:B------:R-:W-:Y:S01]  /*7a60*/  @!P3 FADD.FTZ R158, -R158, -RZ ;  /* 0x800000ff9e9eb221 */ /* 0x000fe20000010100 */
[----:B------:R-:W-:Y:S02]  /*7a70*/  ISETP.LE.U32.AND P1, PT, R4, UR9, PT ;  /* 0x0000000904007c0c */ /* 0x000fe4000bf23070 */
[----:B------:R-:W-:Y:S02]  /*7a80*/  F2FP.RELU.BF16.F32.PACK_AB R4, R210, R202 ;  /* 0x000000cad204723e */ /* 0x000fe400000018ff */
[----:B------:R-:W-:Y:S01]  /*7a90*/  LOP3.LUT R5, R5, 0xffff, RZ, 0xc0, !PT ;  /* 0x0000ffff05057812 */ /* 0x000fe200078ec0ff */
[----:B------:R-:W-:Y:S01]  /*7aa0*/  @!P5 FADD.FTZ R159, -R159, -RZ ;  /* 0x800000ff9f9fd221 */ /* 0x000fe20000010100 */
[----:B------:R-:W-:Y:S01]  /*7ab0*/  ISETP.LE.U32.AND P6, PT, R14, UR9, PT ;  /* 0x000000090e007c0c */ /* 0x000fe2000bfc3070 */
[----:B------:R3:W-:Y:S01]  /*7ac0*/  STS [R228+0x1c000], R4 ;  /* 0x01c00004e4007388 */ /* 0x0007e20000000800 */
[----:B------:R-:W-:Y:S01]  /*7ad0*/  ISETP.LE.U32.AND P5, PT, R5, UR9, PT ;  /* 0x0000000905007c0c */ /* 0x000fe2000bfa3070 */
[----:B------:R4:W-:Y:S01]  /*7ae0*/  MUFU.EX2 R180, R0 ;  /* 0x0000000000b47308 */ /* 0x0009e20000000800 */
[----:B------:R-:W-:Y:S02]  /*7af0*/  SHF.R.U32.HI R5, RZ, 0x10, R8 ;  /* 0x00000010ff057819 */ /* 0x000fe40000011608 */
[----:B------:R-:W-:Y:S01]  /*7b00*/  LOP3.LUT R6, R8, 0xffff, RZ, 0xc0, !PT ;  /* 0x0000ffff08067812 */ /* 0x000fe200078ec0ff */
[----:B--2---:R-:W-:Y:S01]  /*7b10*/  @!P1 FADD.FTZ R157, -R157, -RZ ;  /* 0x800000ff9d9d9221 */ /* 0x004fe20000010100 */
[----:B------:R-:W-:Y:S01]  /*7b20*/  LOP3.LUT R5, R5, 0xff, RZ, 0xc0, !PT ;  /* 0x000000ff05057812 */ /* 0x000fe200078ec0ff */
[----:B-1----:R-:W-:Y:S01]  /*7b30*/  @!P2 FADD.FTZ R151, -R151, -RZ ;  /* 0x800000ff9797a221 */ /* 0x002fe20000010100 */
[----:B------:R-:W-:Y:S03]  /*7b40*/  SHF.R.U32.HI R6, RZ, 0x8, R6 ;  /* 0x00000008ff067819 */ /* 0x000fe60000011606 */
[----:B------:R-:W1:Y:S01]  /*7b50*/  MUFU.EX2 R183, R59 ;  /* 0x0000003b00b77308 */ /* 0x000e620000000800 */
[----:B------:R-:W-:Y:S01]  /*7b60*/  F2FP.RELU.BF16.F32.PACK_AB R7, R185, R186 ;  /* 0x000000bab907723e */ /* 0x000fe200000018ff */
[----:B------:R-:W-:Y:S01]  /*7b70*/  @!P6 FADD.FTZ R155, -R155, -RZ ;  /* 0x800000ff9b9be221 */ /* 0x000fe20000010100 */
[----:B------:R-:W-:Y:S01]  /*7b80*/  F2FP.RELU.BF16.F32.PACK_AB R3, R164, R167 ;  /* 0x000000a7a403723e */ /* 0x000fe200000018ff */
[----:B------:R-:W-:Y:S01]  /*7b90*/  @!P5 FADD.FTZ R147, -R147, -RZ ;  /* 0x800000ff9393d221 */ /* 0x000fe20000010100 */
[----:B------:R-:W-:Y:S02]  /*7ba0*/  ISETP.LE.U32.AND P5, PT, R5, UR9, PT ;  /* 0x0000000905007c0c */ /* 0x000fe4000bfa3070 */
[----:B------:R-:W-:Y:S03]  /*7bb0*/  LOP3.LUT R5, R6, 0xffff, RZ, 0xc0, !PT ;  /* 0x0000ffff06057812 */ /* 0x000fe600078ec0ff */
[----:B------:R-:W2:Y:S01]  /*7bc0*/  MUFU.EX2 R181, R62 ;  /* 0x0000003e00b57308 */ /* 0x000ea20000000800 */
[----:B------:R-:W-:Y:S02]  /*7bd0*/  F2FP.RELU.BF16.F32.PACK_AB R6, R216, R217 ;  /* 0x000000d9d806723e */ /* 0x000fe400000018ff */
[----:B------:R-:W-:Y:S02]  /*7be0*/  ISETP.LE.U32.AND P6, PT, R5, UR9, PT ;  /* 0x0000000905007c0c */ /* 0x000fe4000bfc3070 */
[----:B------:R-:W-:Y:S01]  /*7bf0*/  F2FP.RELU.BF16.F32.PACK_AB R5, R193, R201 ;  /* 0x000000c9c105723e */ /* 0x000fe200000018ff */
[----:B------:R2:W-:Y:S01]  /*7c00*/  STS [R228+0x1c400], R6 ;  /* 0x01c40006e4007388 */ /* 0x0005e20000000800 */
[----:B---3--:R-:W-:Y:S02]  /*7c10*/  F2FP.RELU.BF16.F32.PACK_AB R4, R206, R208 ;  /* 0x000000d0ce04723e */ /* 0x008fe400000018ff */
[----:B----4-:R-:W-:Y:S01]  /*7c20*/  F2FP.RELU.BF16.F32.PACK_AB R0, R147, R150 ;  /* 0x000000969300723e */ /* 0x010fe200000018ff */
[----:B------:R3:W-:Y:S01]  /*7c30*/  STS [R230+0x1c000], R5 ;  /* 0x01c00005e6007388 */ /* 0x0007e20000000800 */
[----:B------:R-:W-:Y:S01]  /*7c40*/  ISETP.LE.U32.AND P2, PT, R11, UR9, PT ;  /* 0x000000090b007c0c */ /* 0x000fe2000bf43070 */
[----:B------:R-:W-:Y:S01]  /*7c50*/  @!P5 FADD.FTZ R184, -R184, -RZ ;  /* 0x800000ffb8b8d221 */ /* 0x000fe20000010100 */
[----:B-1----:R-:W-:Y:S01]  /*7c60*/  @!P4 FADD.FTZ R183, -R183, -RZ ;  /* 0x800000ffb7b7c221 */ /* 0x002fe20000010100 */
[----:B------:R1:W-:Y:S01]  /*7c70*/  STS [R230+0x1c400], R4 ;  /* 0x01c40004e6007388 */ /* 0x0003e20000000800 */
[----:B------:R-:W-:Y:S01]  /*7c80*/  FSETP.GE.FTZ.AND P3, PT, R201, RZ, PT ;  /* 0x000000ffc900720b */ /* 0x000fe20003f76000 */
[----:B------:R-:W-:Y:S01]  /*7c90*/  @!P6 FADD.FTZ R162, -R162, -RZ ;  /* 0x800000ffa2a2e221 */ /* 0x000fe20000010100 */
[----:B--2---:R-:W-:Y:S01]  /*7ca0*/  @!P0 FADD.FTZ R181, -R181, -RZ ;  /* 0x800000ffb5b58221 */ /* 0x004fe20000010100 */
[----:B------:R-:W-:Y:S02]  /*7cb0*/  LEA R148, P0, R251, R144, 0x2 ;  /* 0x00000090fb947211 */ /* 0x000fe400078010ff */
[----:B------:R-:W-:Y:S02]  /*7cc0*/  FSETP.GE.FTZ.AND P1, PT, R191, RZ, PT ;  /* 0x000000ffbf00720b */ /* 0x000fe40003f36000 */
[----:B------:R-:W-:Y:S02]  /*7cd0*/  LEA.HI.X.SX32 R149, R251, R145, 0x2, P0 ;  /* 0x00000091fb957211 */ /* 0x000fe400000f16ff */
[----:B------:R-:W-:Y:S01]  /*7ce0*/  @!P2 FADD.FTZ R180, -R180, -RZ ;  /* 0x800000ffb4b4a221 */ /* 0x000fe20000010100 */
[----:B------:R-:W-:Y:S02]  /*7cf0*/  FSETP.GE.FTZ.AND P0, PT, R202, RZ, PT ;  /* 0x000000ffca00720b */ /* 0x000fe40003f16000 */
[----:B------:R-:W2:Y:S01]  /*7d00*/  LDG.E R144, desc[UR10][R148.64] ;  /* 0x0000000a94907981 */ /* 0x000ea2000c1e1900 */
[----:B------:R-:W-:Y:S02]  /*7d10*/  FSETP.GE.FTZ.AND P2, PT, R193, RZ, PT ;  /* 0x000000ffc100720b */ /* 0x000fe40003f56000 */
[----:B------:R-:W-:Y:S02]  /*7d20*/  FSETP.GE.FTZ.AND P4, PT, R154, RZ, PT ;  /* 0x000000ff9a00720b */ /* 0x000fe40003f96000 */
[----:B------:R-:W-:Y:S02]  /*7d30*/  F2FP.RELU.BF16.F32.PACK_AB R6, R220, R221 ;  /* 0x000000dddc06723e */ /* 0x000fe400000018ff */
[----:B---3--:R-:W-:Y:S03]  /*7d40*/  F2FP.RELU.BF16.F32.PACK_AB R5, R224, R225 ;  /* 0x000000e1e005723e */ /* 0x008fe600000018ff */
[----:B------:R3:W-:Y:S01]  /*7d50*/  STS [R228+0x1e000], R6 ;  /* 0x01e00006e4007388 */ /* 0x0007e20000000800 */
[----:B-1----:R-:W-:Y:S03]  /*7d60*/  F2FP.RELU.BF16.F32.PACK_AB R4, R218, R219 ;  /* 0x000000dbda04723e */ /* 0x002fe600000018ff */
[----:B------:R1:W-:Y:S04]  /*7d70*/  STS [R228+0x1e400], R5 ;  /* 0x01e40005e4007388 */ /* 0x0003e80000000800 */
[----:B------:R4:W-:Y:S01]  /*7d80*/  STS [R230+0x1e000], R4 ;  /* 0x01e00004e6007388 */ /* 0x0009e20000000800 */
[----:B---3--:R-:W-:Y:S02]  /*7d90*/  F2FP.RELU.BF16.F32.PACK_AB R6, R222, R223 ;  /* 0x000000dfde06723e */ /* 0x008fe400000018ff */
[----:B-1----:R-:W-:Y:S03]  /*7da0*/  F2FP.RELU.BF16.F32.PACK_AB R5, R165, R166 ;  /* 0x000000a6a505723e */ /* 0x002fe600000018ff */
[----:B------:R1:W-:Y:S01]  /*7db0*/  STS [R230+0x1e400], R6 ;  /* 0x01e40006e6007388 */ /* 0x0003e20000000800 */
[----:B----4-:R-:W-:Y:S05]  /*7dc0*/  F2FP.RELU.BF16.F32.PACK_AB R4, R187, R191 ;  /* 0x000000bfbb04723e */ /* 0x010fea00000018ff */
[----:B------:R3:W-:Y:S01]  /*7dd0*/  STS [R234+0x1c000], R4 ;  /* 0x01c00004ea007388 */ /* 0x0007e20000000800 */
[----:B-1----:R-:W-:Y:S05]  /*7de0*/  F2FP.RELU.BF16.F32.PACK_AB R6, R197, R196 ;  /* 0x000000c4c506723e */ /* 0x002fea00000018ff */
[----:B------:R1:W-:Y:S01]  /*7df0*/  STS [R234+0x1c400], R6 ;  /* 0x01c40006ea007388 */ /* 0x0003e20000000800 */
[----:B---3--:R-:W-:Y:S03]  /*7e00*/  F2FP.RELU.BF16.F32.PACK_AB R4, R189, R190 ;  /* 0x000000bebd04723e */ /* 0x008fe600000018ff */
[----:B------:R3:W-:Y:S04]  /*7e10*/  STS [R233+0x1c000], R5 ;  /* 0x01c00005e9007388 */ /* 0x0007e80000000800 */
[----:B------:R4:W-:Y:S01]  /*7e20*/  STS [R233+0x1c400], R4 ;  /* 0x01c40004e9007388 */ /* 0x0009e20000000800 */
[----:B-1----:R-:W-:Y:S02]  /*7e30*/  F2FP.RELU.BF16.F32.PACK_AB R6, R211, R209 ;  /* 0x000000d1d306723e */ /* 0x002fe400000018ff */
[----:B---3--:R-:W-:Y:S03]  /*7e40*/  F2FP.RELU.BF16.F32.PACK_AB R5, R214, R215 ;  /* 0x000000d7d605723e */ /* 0x008fe600000018ff */
[----:B------:R1:W-:Y:S01]  /*7e50*/  STS [R234+0x1e000], R6 ;  /* 0x01e00006ea007388 */ /* 0x0003e20000000800 */
[----:B----4-:R-:W-:Y:S03]  /*7e60*/  F2FP.RELU.BF16.F32.PACK_AB R4, R204, R205 ;  /* 0x000000cdcc04723e */ /* 0x010fe600000018ff */
[----:B------:R3:W-:Y:S04]  /*7e70*/  STS [R234+0x1e400], R5 ;  /* 0x01e40005ea007388 */ /* 0x0007e80000000800 */
[----:B------:R4:W-:Y:S01]  /*7e80*/  STS [R233+0x1e000], R4 ;  /* 0x01e00004e9007388 */ /* 0x0009e20000000800 */
[----:B-1----:R-:W-:Y:S02]  /*7e90*/  F2FP.RELU.BF16.F32.PACK_AB R6, R212, R213 ;  /* 0x000000d5d406723e */ /* 0x002fe400000018ff */
[----:B---3--:R-:W-:Y:S03]  /*7ea0*/  F2FP.RELU.BF16.F32.PACK_AB R5, R200, R203 ;  /* 0x000000cbc805723e */ /* 0x008fe600000018ff */
[----:B------:R1:W-:Y:S01]  /*7eb0*/  STS [R233+0x1e400], R6 ;  /* 0x01e40006e9007388 */ /* 0x0003e20000000800 */
[----:B----4-:R-:W-:Y:S03]  /*7ec0*/  F2FP.RELU.BF16.F32.PACK_AB R4, R161, R163 ;  /* 0x000000a3a104723e */ /* 0x010fe600000018ff */
[----:B------:R-:W-:Y:S04]  /*7ed0*/  STS [R227+0x1c400], R7 ;  /* 0x01c40007e3007388 */ /* 0x000fe80000000800 */
[----:B------:R3:W-:Y:S04]  /*7ee0*/  STS [R227+0x1c000], R4 ;  /* 0x01c00004e3007388 */ /* 0x0007e80000000800 */
[----:B------:R4:W-:Y:S01]  /*7ef0*/  STS [R229+0x1c400], R3 ;  /* 0x01c40003e5007388 */ /* 0x0009e20000000800 */
[----:B-1----:R-:W-:Y:S02]  /*7f00*/  F2FP.RELU.BF16.F32.PACK_AB R6, R194, R195 ;  /* 0x000000c3c206723e */ /* 0x002fe400000018ff */
[----:B---3--:R-:W-:Y:S02]  /*7f10*/  F2FP.RELU.BF16.F32.PACK_AB R4, R153, R154 ;  /* 0x0000009a9904723e */ /* 0x008fe400000018ff */
[----:B----4-:R-:W-:Y:S03]  /*7f20*/  F2FP.RELU.BF16.F32.PACK_AB R3, R159, R160 ;  /* 0x000000a09f03723e */ /* 0x010fe600000018ff */
[----:B------:R1:W-:Y:S04]  /*7f30*/  STS [R229+0x1c000], R4 ;  /* 0x01c00004e5007388 */ /* 0x0003e80000000800 */
[----:B------:R3:W-:Y:S04]  /*7f40*/  STS [R227+0x1e000], R6 ;  /* 0x01e00006e3007388 */ /* 0x0007e80000000800 */
[----:B------:R4:W-:Y:S01]  /*7f50*/  STS [R227+0x1e400], R5 ;  /* 0x01e40005e3007388 */ /* 0x0009e20000000800 */
[----:B-1----:R-:W-:Y:S02]  /*7f60*/  F2FP.RELU.BF16.F32.PACK_AB R4, R151, R152 ;  /* 0x000000989704723e */ /* 0x002fe400000018ff */
        /* <DEDUP_REMOVED lines=8> */
[----:B---3--:R-:W-:Y:S02]  /*7ff0*/  F2FP.RELU.BF16.F32.PACK_AB R5, R183, R184 ;  /* 0x000000b8b705723e */ /* 0x008fe400000018ff */
        /* <DEDUP_REMOVED lines=14> */
[----:B---3--:R-:W3:Y:S04]  /*80e0*/  LDG.E R3, desc[UR10][R148.64+0x20] ;  /* 0x0000200a94037981 */ /* 0x008ee8000c1e1900 */
[----:B------:R-:W2:Y:S08]  /*80f0*/  LDSM.16.M88.4 R48, [R172+UR4+0x11000] ;  /* 0x01100004ac30783b */ /* 0x000eb00008000200 */
[----:B------:R-:W2:Y:S08]  /*8100*/  LDSM.16.M88.4 R132, [R172+UR4+0x11800] ;  /* 0x01180004ac84783b */ /* 0x000eb00008000200 */
        /* <DEDUP_REMOVED lines=13> */
[C---:B------:R-:W-:Y:S06]  /*81e0*/  HMMA.16816.F32.BF16 R48, R64.reuse, R50, RZ ;  /* 0x000000324030723c */ /* 0x040fec00000418ff */
[-C--:B------:R-:W-:Y:S06]  /*81f0*/  HMMA.16816.F32.BF16 R52, R64, R132.reuse, RZ ;  /* 0x000000844034723c */ /* 0x080fec00000418ff */
[C---:B------:R-:W-:Y:S06]  /*8200*/  HMMA.16816.F32.BF16 R56, R60.reuse, R132, RZ ;  /* 0x000000843c38723c */ /* 0x040fec00000418ff */
[-C--:B------:R-:W-:Y:S06]  /*8210*/  HMMA.16816.F32.BF16 R60, R60, R134.reuse, RZ ;  /* 0x000000863c3c723c */ /* 0x080fec00000418ff */
[----:B------:R-:W-:Y:S01]  /*8220*/  HMMA.16816.F32.BF16 R64, R64, R134, RZ ;  /* 0x000000864040723c */ /* 0x000fe200000418ff */
[----:B------:R-:W2:Y:S05]  /*8230*/  LDSM.16.M88.4 R132, [R146+0xa000] ;  /* 0x00a000009284783b */ /* 0x000eaa0000000200 */
        /* <DEDUP_REMOVED lines=44> */
[----:B------:R-:W-:Y:S04]  /*8500*/  LDSM.16.M88.4 R132, [R173+0x4000] ;  /* 0x00400000ad84783b */ /* 0x000fe80000000200 */
[----:B------:R-:W-:Y:S04]  /*8510*/  IMAD.IADD R136, R2, 0x1, R136 ;  /* 0x0000000102887824 */ /* 0x000fe800078e0288 */
[----:B------:R1:W5:Y:S04]  /*8520*/  LDG.E R2, desc[UR10][R148.64+0x100] ;  /* 0x0001000a94027981 */ /* 0x000368000c1e1900 */
[----:B------:R-:W2:Y:S08]  /*8530*/  LDSM.16.M88.4 R140, [R136+0x8000] ;  /* 0x00800000888c783b */ /* 0x000eb00000000200 */
[----:B------:R-:W4:Y:S01]  /*8540*/  LDSM.16.M88.4 R136, [R136+0xa000] ;  /* 0x00a000008888783b */ /* 0x000f220000000200 */
[-C--:B--2---:R-:W-:Y:S06]  /*8550*/  HMMA.16816.F32.BF16 R4, R140, R132.reuse, R4 ;  /* 0x000000848c04723c */ /* 0x084fec0000041804 */
[C---:B----4-:R-:W-:Y:S06]  /*8560*/  HMMA.16816.F32.BF16 R8, R136.reuse, R132, R8 ;  /* 0x000000848808723c */ /* 0x050fec0000041808 */
[-C--:B------:R-:W-:Y:S06]  /*8570*/  HMMA.16816.F32.BF16 R12, R136, R134.reuse, R12 ;  /* 0x00000086880c723c */ /* 0x080fec000004180c */
[C---:B------:R-:W-:Y:S01]  /*8580*/  HMMA.16816.F32.BF16 R16, R140.reuse, R134, R16 ;  /* 0x000000868c10723c */ /* 0x040fe20000041810 */
[----:B------:R-:W2:Y:S05]  /*8590*/  LDSM.16.M88.4 R132, [R173+0x4800] ;  /* 0x00480000ad84783b */ /* 0x000eaa0000000200 */
[----:B------:R-:W-:Y:S01]  /*85a0*/  FADD.FTZ R0, -R144, R4 ;  /* 0x0000000490007221 */ /* 0x000fe20000010100 */
[C---:B---3--:R-:W-:Y:S01]  /*85b0*/  FADD.FTZ R6, -R3.reuse, R6 ;  /* 0x0000000603067221 */ /* 0x048fe20000010100 */
[----:B------:R-:W-:Y:S03]  /*85c0*/  FADD.FTZ R7, -R3, R7 ;  /* 0x0000000703077221 */ /* 0x000fe60000010100 */
        /* <DEDUP_REMOVED lines=16> */
[-C--:B--2---:R-:W-:Y:S06]  /*86d0*/  HMMA.16816.F32.BF16 R20, R140, R132.reuse, R20 ;  /* 0x000000848c14723c */ /* 0x084fec0000041814 */
[C---:B------:R-:W-:Y:S06]  /*86e0*/  HMMA.16816.F32.BF16 R24, R136.reuse, R132, R24 ;  /* 0x000000848818723c */ /* 0x040fec0000041818 */
[-C--:B------:R-:W-:Y:S06]  /*86f0*/  HMMA.16816.F32.BF16 R28, R136, R134.reuse, R28 ;  /* 0x00000086881c723c */ /* 0x080fec000004181c */
[C---:B------:R-:W-:Y:S01]  /*8700*/  HMMA.16816.F32.BF16 R32, R140.reuse, R134, R32 ;  /* 0x000000868c20723c */ /* 0x040fe20000041820 */
[----:B------:R-:W2:Y:S05]  /*8710*/  LDSM.16.M88.4 R132, [R173+0x5000] ;  /* 0x00500000ad84783b */ /* 0x000eaa0000000200 */
        /* <DEDUP_REMOVED lines=11> */
[-C--:B--2---:R-:W-:Y:S06]  /*87d0*/  HMMA.16816.F32.BF16 R36, R140, R132.reuse, R36 ;  /* 0x000000848c24723c */ /* 0x084fec0000041824 */
[C---:B------:R-:W-:Y:S06]  /*87e0*/  HMMA.16816.F32.BF16 R40, R136.reuse, R132, R40 ;  /* 0x000000848828723c */ /* 0x040fec0000041828 */
[-C--:B------:R-:W-:Y:S06]  /*87f0*/  HMMA.16816.F32.BF16 R44, R136, R134.reuse, R44 ;  /* 0x00000086882c723c */ /* 0x080fec000004182c */
[C---:B------:R-:W-:Y:S01]  /*8800*/  HMMA.16816.F32.BF16 R48, R140.reuse, R134, R48 ;  /* 0x000000868c30723c */ /* 0x040fe20000041830 */
[----:B------:R-:W2:Y:S05]  /*8810*/  LDSM.16.M88.4 R132, [R173+0x5800] ;  /* 0x00580000ad84783b */ /* 0x000eaa0000000200 */
[----:B------:R-:W-:Y:S05]  /*8820*/  FADD.FTZ R5, -R144, R36 ;  /* 0x0000002490057221 */ /* 0x000fea0000010100 */
[----:B------:R-:W-:Y:S02]  /*8830*/  FSEL R5, R5, R144, P1 ;  /* 0x0000009005057208 */ /* 0x000fe40000800000 */
[----:B------:R-:W-:Y:S01]  /*8840*/  FSETP.GE.FTZ.AND P1, PT, R151, RZ, PT ;  /* 0x000000ff9700720b */ /* 0x000fe20003f36000 */
[-C--:B--2---:R-:W-:Y:S06]  /*8850*/  HMMA.16816.F32.BF16 R52, R140, R132.reuse, R52 ;  /* 0x000000848c34723c */ /* 0x084fec0000041834 */
[C---:B------:R-:W-:Y:S06]  /*8860*/  HMMA.16816.F32.BF16 R56, R136.reuse, R132, R56 ;  /* 0x000000848838723c */ /* 0x040fec0000041838 */
[-C--:B------:R-:W-:Y:S05]  /*8870*/  HMMA.16816.F32.BF16 R60, R136, R134.reuse, R60 ;  /* 0x00000086883c723c */ /* 0x080fea000004183c */
[----:B------:R-:W-:Y:S01]  /*8880*/  F2FP.BF16.F32.PACK_AB R133, R4, R16 ;  /* 0x000000100485723e */ /* 0x000fe200000010ff */
[----:B------:R-:W-:Y:S05]  /*8890*/  HMMA.16816.F32.BF16 R64, R140, R134, R64 ;  /* 0x000000868c40723c */ /* 0x000fea0000041840 */
[----:B------:R-:W-:Y:S01]  /*88a0*/  F2FP.BF16.F32.PACK_AB R136, R20, R21 ;  /* 0x000000151488723e */ /* 0x000fe200000010ff */
[C---:B------:R-:W-:Y:S01]  /*88b0*/  FADD.FTZ R4, -R144.reuse, R37 ;  /* 0x0000002590047221 */ /* 0x040fe20000010100 */
        /* <DEDUP_REMOVED lines=55> */
[----:B------:R-:W-:Y:S02]  /*8c30*/  @!P1 LEA R32, P2, R7, R241, 0x1 ;  /* 0x000000f107209211 */ /* 0x000fe400078408ff */
        /* <DEDUP_REMOVED lines=48> */
.L_x_2075:
        /* <DEDUP_REMOVED lines=8> */
[C---:B------:R-:W-:Y:S01]  /*8fc0*/  FADD.FTZ R35, -R3.reuse, R35 ;  /* 0x0000002303237221 */ /* 0x040fe20000010100 */
        /* <DEDUP_REMOVED lines=33> */
[----:B------:R-:W-:Y:S01]  /*91e0*/  FMUL.FTZ R18, R185, R16 ;  /* 0x00000010b9127220 */ /* 0x000fe20000410000 */
        /* <DEDUP_REMOVED lines=35> */
[C---:B------:R-:W-:Y:S01]  /*9420*/  FADD.FTZ R29, -R2.reuse, R29 ;  /* 0x0000001d021d7221 */ /* 0x040fe20000010100 */
[----:B------:R-:W-:Y:S01]  /*9430*/  FSETP.GE.FTZ.AND P1, PT, R209, RZ, PT ;  /* 0x000000ffd100720b */ /* 0x000fe20003f36000 */
[----:B------:R-:W-:Y:S01]  /*9440*/  FADD.FTZ R44, -R2, R44 ;  /* 0x0000002c022c7221 */ /* 0x000fe20000010100 */
[----:B------:R-:W-:Y:S01]  /*9450*/  FSETP.GE.FTZ.AND P2, PT, R219, RZ, PT ;  /* 0x000000ffdb00720b */ /* 0x000fe20003f56000 */
[----:B------:R-:W-:Y:S01]  /*9460*/  FMUL.FTZ R13, R218, R13 ;  /* 0x0000000dda0d7220 */ /* 0x000fe20000410000 */
[----:B------:R-:W-:Y:S01]  /*9470*/  FSETP.GE.FTZ.AND P5, PT, R211, RZ, PT ;  /* 0x000000ffd300720b */ /* 0x000fe20003fb6000 */
[----:B------:R-:W-:Y:S01]  /*9480*/  STS [R230+0x14000], R133 ;  /* 0x01400085e6007388 */ /* 0x000fe20000000800 */
[----:B------:R-:W-:Y:S01]  /*9490*/  F2FP.BF16.F32.PACK_AB R21, R18, R19 ;  /* 0x000000131215723e */ /* 0x000fe200000010ff */
[C---:B------:R-:W-:Y:S01]  /*94a0*/  FADD.FTZ R26, -R0.reuse, R26 ;  /* 0x0000001a001a7221 */ /* 0x040fe20000010100 */
        /* <DEDUP_REMOVED lines=20> */
[----:B------:R-:W-:Y:S01]  /*95f0*/  FSETP.GE.FTZ.AND P1, PT, R157, RZ, PT ;  /* 0x000000ff9d00720b */ /* 0x000fe20003f36000 */
[----:B------:R-:W-:Y:S01]  /*9600*/  FADD.FTZ R43, -R0, R43 ;  /* 0x0000002b002b7221 */ /* 0x000fe20000010100 */
[-C--:B------:R-:W-:Y:S01]  /*9610*/  FSEL R7, R7, R2.reuse, P4 ;  /* 0x0000000207077208 */ /* 0x080fe20002000000 */
[----:B------:R-:W-:Y:S01]  /*9620*/  IMAD.MOV.U32 R148, RZ, RZ, R238 ;  /* 0x000000ffff947224 */ /* 0x000fe200078e00ee */
[----:B------:R-:W-:Y:S01]  /*9630*/  FSEL R5, R5, R2, P2 ;  /* 0x0000000205057208 */ /* 0x000fe20001000000 */
[----:B------:R-:W-:Y:S01]  /*9640*/  IMAD.MOV.U32 R149, RZ, RZ, R235 ;  /* 0x000000ffff957224 */ /* 0x000fe200078e00eb */
        /* <DEDUP_REMOVED lines=141> */
[----:B------:R-:W4:Y:S05]  /*9f20*/  LDSM.16.MT88.4 R32, [R0+0x800] ;  /* 0x000800000020783b */ /* 0x000f2a0000004200 */
        /* <DEDUP_REMOVED lines=11> */
[----:B------:R-:W2:Y:S05]  /*9fe0*/  LDSM.16.MT88.4 R4, [R0+0x1000] ;  /* 0x001000000004783b */ /* 0x000eaa0000004200 */
[-C--:B----4-:R-:W-:Y:S01]  /*9ff0*/  HMMA.16816.F32.BF16 R68, R20, R24.reuse, R68 ;  /* 0x000000181444723c */ /* 0x090fe20000041844 */
[----:B------:R-:W-:Y:S05]  /*a000*/  LDSM.16.MT88.4 R16, [R168+0x1d800] ;  /* 0x01d80000a810783b */ /* 0x000fea0000004200 */
        /* <DEDUP_REMOVED lines=10> */
[-C--:B-1----:R-:W-:Y:S01]  /*a0b0*/  HMMA.16816.F32.BF16 R68, R8, R12.reuse, R68 ;  /* 0x0000000c0844723c */ /* 0x082fe20000041844 */
[----:B------:R-:W-:Y:S05]  /*a0c0*/  LDSM.16.MT88.4 R32, [R3+0x2000] ;  /* 0x002000000320783b */ /* 0x000fea0000004200 */
        /* <DEDUP_REMOVED lines=9> */
[----:B------:R-:W2:Y:S05]  /*a160*/  LDSM.16.MT88.4 R4, [R0+0x2000] ;  /* 0x002000000004783b */ /* 0x000eaa0000004200 */
[-C--:B---3--:R-:W-:Y:S01]  /*a170*/  HMMA.16816.F32.BF16 R68, R16, R24.reuse, R68 ;  /* 0x000000181044723c */ /* 0x088fe20000041844 */
[----:B------:R-:W-:Y:S05]  /*a180*/  LDSM.16.MT88.4 R8, [R168+0x1e800] ;  /* 0x01e80000a808783b */ /* 0x000fea0000004200 */
        /* <DEDUP_REMOVED lines=34> */
[----:B------:R4:W3:Y:S05]  /*a3b0*/  LDSM.16.MT88.4 R8, [R0+0x3800] ;  /* 0x003800000008783b */ /* 0x0008ea0000004200 */
[-C--:B-1----:R-:W-:Y:S01]  /*a3c0*/  HMMA.16816.F32.BF16 R68, R20, R32.reuse, R68 ;  /* 0x000000201444723c */ /* 0x082fe20000041844 */
[----:B------:R-:W-:Y:S05]  /*a3d0*/  BAR.SYNC.DEFER_BLOCKING 0x0 ;  /* 0x0000000000007b1d */ /* 0x000fea0000010000 */
[C---:B--2---:R-:W-:Y:S06]  /*a3e0*/  HMMA.16816.F32.BF16 R72, R36.reuse, R32, R72 ;  /* 0x000000202448723c */ /* 0x044fec0000041848 */
[-C--:B------:R-:W-:Y:S06]  /*a3f0*/  HMMA.16816.F32.BF16 R76, R36, R34.reuse, R76 ;  /* 0x00000022244c723c */ /* 0x080fec000004184c */
[C---:B------:R-:W-:Y:S05]  /*a400*/  HMMA.16816.F32.BF16 R80, R20.reuse, R34, R80 ;  /* 0x000000221450723c */ /* 0x040fea0000041850 */
[----:B----4-:R-:W-:Y:S01]  /*a410*/  IMAD.SHL.U32 R0, R244, 0x40, RZ ;  /* 0x00000040f4007824 */ /* 0x010fe200078e00ff */
[-C--:B------:R-:W-:Y:S05]  /*a420*/  HMMA.16816.F32.BF16 R84, R20, R4.reuse, R84 ;  /* 0x000000041454723c */ /* 0x080fea0000041854 */
[----:B------:R-:W-:Y:S01]  /*a430*/  LOP3.LUT R0, R0, 0x1c0, RZ, 0xc0, !PT ;  /* 0x000001c000007812 */ /* 0x000fe200078ec0ff */
[C---:B------:R-:W-:Y:S06]  /*a440*/  HMMA.16816.F32.BF16 R88, R36.reuse, R4, R88 ;  /* 0x000000042458723c */ /* 0x040fec0000041858 */
[-C--:B------:R-:W-:Y:S05]  /*a450*/  HMMA.16816.F32.BF16 R92, R36, R6.reuse, R92 ;  /* 0x00000006245c723c */ /* 0x080fea000004185c */
[----:B------:R-:W-:Y:S01]  /*a460*/  SHF.R.S32.HI R4, RZ, 0x1f, R16 ;  /* 0x0000001fff047819 */ /* 0x000fe20000011410 */
[----:B------:R-:W-:Y:S05]  /*a470*/  HMMA.16816.F32.BF16 R96, R20, R6, R96 ;  /* 0x000000061460723c */ /* 0x000fea0000041860 */
[----:B------:R-:W-:Y:S01]  /*a480*/  LEA.HI R4, R4, R16, RZ, 0x6 ;  /* 0x0000001004047211 */ /* 0x000fe200078f30ff */
[-C--:B---3--:R-:W-:Y:S05]  /*a490*/  HMMA.16816.F32.BF16 R68, R12, R24.reuse, R68 ;  /* 0x000000180c44723c */ /* 0x088fea0000041844 */
[----:B------:R-:W-:Y:S01]  /*a4a0*/  LOP3.LUT R5, R0, 0x38, R236, 0xf8, !PT ;  /* 0x0000003800057812 */ /* 0x000fe200078ef8ec */
[C---:B------:R-:W-:Y:S05]  /*a4b0*/  HMMA.16816.F32.BF16 R72, R28.reuse, R24, R72 ;  /* 0x000000181c48723c */ /* 0x040fea0000041848 */
[----:B------:R-:W-:Y:S01]  /*a4c0*/  SHF.R.U32.HI R0, RZ, 0x3, R0 ;  /* 0x00000003ff007819 */ /* 0x000fe20000011600 */
[-C--:B------:R-:W-:Y:S05]  /*a4d0*/  HMMA.16816.F32.BF16 R76, R28, R26.reuse, R76 ;  /* 0x0000001a1c4c723c */ /* 0x080fea000004184c */
[----:B------:R-:W-:Y:S01]  /*a4e0*/  IMAD.SHL.U32 R4, R4, 0x8, RZ ;  /* 0x0000000804047824 */ /* 0x000fe200078e00ff */
[C---:B------:R-:W-:Y:S05]  /*a4f0*/  HMMA.16816.F32.BF16 R80, R12.reuse, R26, R80 ;  /* 0x0000001a0c50723c */ /* 0x040fea0000041850 */
[----:B------:R-:W-:Y:S01]  /*a500*/  LOP3.LUT R0, R5, R0, RZ, 0x3c, !PT ;  /* 0x0000000005007212 */ /* 0x000fe200078e3cff */
        /* <DEDUP_REMOVED lines=55> */
.L_x_2076:
        /* <DEDUP_REMOVED lines=10> */
[----:B------:R-:W-:Y:S01]  /*a920*/  IMAD.MOV.U32 R150, RZ, RZ, 0x4 ;  /* 0x00000004ff967424 */ /* 0x000fe200078e00ff */
[----:B------:R-:W-:Y:S02]  /*a930*/  @UP2 UIADD3 UR31, UP1, UR14, -0x200, URZ ;  /* 0xfffffe000e1f2890 */ /* 0x000fe4000ff3e03f */
[----:B------:R-:W3:Y:S01]  /*a940*/  LDSM.16.MT88.4 R36, [R2] ;  /* 0x000000000224783b */ /* 0x000ee20000004200 */
[----:B------:R-:W-:Y:S02]  /*a950*/  UIADD3 UR32, UR12, -0x1, URZ ;  /* 0xffffffff0c207890 */ /* 0x000fe4000fffe03f */
[----:B------:R-:W-:Y:S01]  /*a960*/  @UP2 UIADD3.X UR13, UR15, -0x1, URZ, UP1, !UPT ;  /* 0xffffffff0f0d2890 */ /* 0x000fe20008ffe43f */
        /* <DEDUP_REMOVED lines=405> */
[----:B------:R-:W-:Y:S01]  /*c2c0*/  UISETP.NE.AND UP0, UPT, UR37, -0x1, UPT ;  /* 0xffffffff2500788c */ /* 0x000fe2000bf05270 */
        /* <DEDUP_REMOVED lines=31> */
[----:B------:R-:W-:Y:S01]  /*c4c0*/  PLOP3.LUT P0, PT, PT, PT, UP0, 0x80, 0x0 ;  /* 0x000000000000781c */ /* 0x000fe20003f0f008 */
[----:B------:R-:W-:Y:S01]  /*c4d0*/  FMUL.FTZ R0, R93, UR12 ;  /* 0x0000000c5d007c20 */ /* 0x000fe20008410000 */
[----:B------:R-:W-:Y:S01]  /*c4e0*/  F2FP.BF16.F32.PACK_AB R6, R6, R86 ;  /* 0x000000560606723e */ /* 0x000fe200000010ff */
[----:B------:R-:W-:Y:S01]  /*c4f0*/  @UP0 UIADD3 UR6, UR33, UR37, URZ ;  /* 0x0000002521060290 */ /* 0x000fe2000fffe03f */
[----:B------:R-:W-:Y:S01]  /*c500*/  F2FP.BF16.F32.PACK_AB R3, R3, R96 ;  /* 0x000000600303723e */ /* 0x000fe200000010ff */
[----:B------:R-:W-:Y:S01]  /*c510*/  @UP0 ULDC.64 UR8, c[0x0][0x450] ;  /* 0x0001140000080ab9 */ /* 0x000fe20000000a00 */
[----:B------:R-:W-:Y:S01]  /*c520*/  F2FP.BF16.F32.PACK_AB R2, R2, R98 ;  /* 0x000000620202723e */ /* 0x000fe200000010ff */
[----:B------:R-:W-:Y:S01]  /*c530*/  @UP0 UIMAD.WIDE.U32 UR14, UR6, UR8, URZ ;  /* 0x00000008060e02a5 */ /* 0x000fe2000f8e003f */
[----:B------:R-:W-:-:S02]  /*c540*/  F2FP.BF16.F32.PACK_AB R5, R5, R88 ;  /* 0x000000580505723e */ /* 0x000fc400000010ff */
[----:B------:R-:W-:Y:S02]  /*c550*/  F2FP.BF16.F32.PACK_AB R4, R4, R90 ;  /* 0x0000005a0404723e */ /* 0x000fe400000010ff */
[----:B------:R-:W-:Y:S01]  /*c560*/  F2FP.BF16.F32.PACK_AB R0, R0, R92 ;  /* 0x0000005c0000723e */ /* 0x000fe200000010ff */
[----:B------:R-:W-:Y:S01]  /*c570*/  @UP0 UIMAD UR6, UR6, UR9, URZ ;  /* 0x00000009060602a4 */ /* 0x000fe2000f8e023f */
[----:B------:R-:W-:Y:S01]  /*c580*/  FMUL.FTZ R94, R94, UR12 ;  /* 0x0000000c5e5e7c20 */ /* 0x000fe20008410000 */
[----:B------:R-:W-:Y:S02]  /*c590*/  @UP0 UMOV UR21, UR14 ;  /* 0x0000000e00150c82 */ /* 0x000fe40008000000 */
[----:B------:R-:W-:Y:S01]  /*c5a0*/  @UP0 UIADD3 UR22, UR15, UR6, URZ ;  /* 0x000000060f160290 */ /* 0x000fe2000fffe03f */
        /* <DEDUP_REMOVED lines=31> */
[----:B-1----:R-:W-:Y:S01]  /*c7a0*/  FMUL.FTZ R0, R95, UR12 ;  /* 0x0000000c5f007c20 */ /* 0x002fe20008410000 */
        /* <DEDUP_REMOVED lines=14> */
.L_x_2078:
[----:B------:R-:W-:Y:S01]  /*c890*/  @UP0 UIADD3 UR16, UR33, UR37, URZ ;  /* 0x0000002521100290 */ /* 0x000fe2000fffe03f */
[----:B------:R-:W-:Y:S01]  /*c8a0*/  F2FP.BF16.F32.PACK_AB R0, R0, R94 ;  /* 0x0000005e0000723e */ /* 0x000fe200000010ff */
[----:B------:R-:W-:Y:S01]  /*c8b0*/  @UP0 ULDC.64 UR12, c[0x0][0x458] ;  /* 0x00011600000c0ab9 */ /* 0x000fe20000000a00 */
[----:B------:R-:W-:Y:S02]  /*c8c0*/  USHF.L.U32 UR6, UR17, 0x7, URZ ;  /* 0x0000000711067899 */ /* 0x000fe4000800063f */
        /* <DEDUP_REMOVED lines=16> */
[----:B------:R-:W-:-:S03]  /*c9d0*/  UIADD3 UR20, UR15, UR16, URZ ;  /* 0x000000100f147290 */ /* 0x000fc6000fffe03f */
[----:B------:R-:W-:-:S09]  /*c9e0*/  UMOV UR16, UR14 ;  /* 0x0000000e00107c82 */ /* 0x000fd20008000000 */
.L_x_2079:
[----:B------:R1:W-:Y:S01]  /*c9f0*/  STS [R54+0x4000], R0 ;  /* 0x0040000036007388 */ /* 0x0003e20000000800 */
[----:B------:R-:W-:Y:S01]  /*ca00*/  USHF.R.S32.HI UR14, URZ, 0x1f, UR6 ;  /* 0x0000001f3f0e7899 */ /* 0x000fe20008011406 */
[--C-:B------:R-:W-:Y:S01]  /*ca10*/  SHF.R.S32.HI R9, RZ, 0x1f, R236.reuse ;  /* 0x0000001fff097819 */ /* 0x100fe200000114ec */
[----:B------:R-:W-:Y:S01]  /*ca20*/  UIMAD UR7, UR17, -0x80, UR7 ;  /* 0xffffff80110778a4 */ /* 0x000fe2000f8e0207 */
[----:B------:R-:W-:Y:S01]  /*ca30*/  BAR.SYNC.DEFER_BLOCKING 0x0 ;  /* 0x0000000000007b1d */ /* 0x000fe20000010000 */
[----:B------:R-:W-:Y:S01]  /*ca40*/  UIMAD UR15, UR14, UR8, URZ ;  /* 0x000000080e0f72a4 */ /* 0x000fe2000f8e023f */
[----:B------:R-:W-:Y:S01]  /*ca50*/  VIADD R4, R244, 0x40 ;  /* 0x00000040f4047836 */ /* 0x000fe20000000000 */
[----:B------:R-:W-:Y:S01]  /*ca60*/  USHF.R.S32.HI UR23, URZ, 0x1f, UR57 ;  /* 0x0000001f3f177899 */ /* 0x000fe20008011439 */
[----:B------:R-:W-:Y:S01]  /*ca70*/  IMAD.U32 R2, RZ, RZ, UR8 ;  /* 0x00000008ff027e24 */ /* 0x000fe2000f8e00ff */
[----:B------:R-:W-:Y:S01]  /*ca80*/  UIMAD UR15, UR6, UR9, UR15 ;  /* 0x00000009060f72a4 */ /* 0x000fe2000f8e020f */
[----:B------:R-:W-:Y:S01]  /*ca90*/  IMAD.MOV.U32 R8, RZ, RZ, R236 ;  /* 0x000000ffff087224 */ /* 0x000fe200078e00ec */
[----:B------:R-:W-:Y:S01]  /*caa0*/  ULDC UR18, c[0x0][0x2d0] ;  /* 0x0000b40000127ab9 */ /* 0x000fe20000000800 */
[----:B------:R-:W-:Y:S01]  /*cab0*/  BSSY B0, `(.L_x_2080) ;  /* 0x0000023000007945 */ /* 0x000fe20003800000 */
[----:B------:R-:W-:Y:S01]  /*cac0*/  ISETP.GE.AND P4, PT, R236, UR18, PT ;  /* 0x00000012ec007c0c */ /* 0x000fe2000bf86270 */
[----:B------:R-:W-:Y:S01]  /*cad0*/  IMAD.WIDE.U32 R2, R2, UR6, R8 ;  /* 0x0000000602027c25 */ /* 0x000fe2000f8e0008 */
[----:B------:R-:W-:Y:S01]  /*cae0*/  ULDC.64 UR18, c[0x0][0x468] ;  /* 0x00011a0000127ab9 */ /* 0x000fe20000000a00 */
[----:B------:R-:W-:-:S02]  /*caf0*/  SHF.R.S32.HI R11, RZ, 0x1f, R244 ;  /* 0x0000001fff0b7819 */ /* 0x000fc400000114f4 */
[----:B------:R-:W-:Y:S01]  /*cb00*/  ISETP.GE.OR P2, PT, R4, UR7, P4 ;  /* 0x0000000704007c0c */ /* 0x000fe2000a746670 */
[----:B------:R-:W-:Y:S01]  /*cb10*/  VIADD R4, R244, 0x60 ;  /* 0x00000060f4047836 */ /* 0x000fe20000000000 */
[----:B------:R-:W-:-:S04]  /*cb20*/  IADD3 R2, P0, R2, UR21, RZ ;  /* 0x0000001502027c10 */ /* 0x000fc8000ff1e0ff */
[----:B------:R-:W-:Y:S01]  /*cb30*/  ISETP.GE.OR P1, PT, R4, UR7, P4 ;  /* 0x0000000704007c0c */ /* 0x000fe2000a726670 */
[----:B-1----:R-:W-:Y:S01]  /*cb40*/  VIADD R0, R244, 0x20 ;  /* 0x00000020f4007836 */ /* 0x002fe20000000000 */
[----:B------:R1:W2:Y:S04]  /*cb50*/  LDS.128 R16, [R147+0xd000] ;  /* 0x00d0000093107984 */ /* 0x0002a80000000c00 */
[----:B------:R-:W-:Y:S01]  /*cb60*/  ISETP.GE.OR P3, PT, R0, UR7, P4 ;  /* 0x0000000700007c0c */ /* 0x000fe2000a766670 */
[----:B------:R1:W3:Y:S01]  /*cb70*/  LDS.128 R20, [R147+0x11000] ;  /* 0x0110000093147984 */ /* 0x0002e20000000c00 */
[----:B------:R-:W-:Y:S01]  /*cb80*/  MOV R0, UR15 ;  /* 0x0000000f00007c02 */ /* 0x000fe20008000f00 */
[----:B------:R-:W-:Y:S01]  /*cb90*/  UIMAD UR15, UR23, UR18, URZ ;  /* 0x00000012170f72a4 */ /* 0x000fe2000f8e023f */
[----:B------:R-:W-:Y:S01]  /*cba0*/  ISETP.GE.OR P4, PT, R244, UR7, P4 ;  /* 0x00000007f4007c0c */ /* 0x000fe2000a786670 */
[----:B------:R1:W4:Y:S01]  /*cbb0*/  LDS.128 R24, [R147+0x12000] ;  /* 0x0120000093187984 */ /* 0x0003220000000c00 */
[----:B------:R-:W-:Y:S01]  /*cbc0*/  IADD3.X R3, R3, UR22, R0, P0, !PT ;  /* 0x0000001603037c10 */ /* 0x000fe200087fe400 */
[----:B------:R-:W-:Y:S01]  /*cbd0*/  IMAD.U32 R0, RZ, RZ, UR18 ;  /* 0x00000012ff007e24 */ /* 0x000fe2000f8e00ff */
[----:B------:R-:W-:Y:S01]  /*cbe0*/  UIMAD UR19, UR57, UR19, UR15 ;  /* 0x00000013391372a4 */ /* 0x000fe2000f8e020f */
[----:B------:R1:W1:Y:S02]  /*cbf0*/  LDS.128 R28, [R147+0x13000] ;  /* 0x01300000931c7984 */ /* 0x0002640000000c00 */
[----:B------:R-:W-:-:S05]  /*cc00*/  IMAD.WIDE.U32 R2, R0, UR57, R2 ;  /* 0x0000003900027c25 */ /* 0x000fca000f8e0002 */
[----:B------:R-:W-:Y:S01]  /*cc10*/  IADD3 R10, R3, UR19, RZ ;  /* 0x00000013030a7c10 */ /* 0x000fe2000fffe0ff */
        /* <DEDUP_REMOVED lines=12> */
.L_x_2081:
[----:B------:R-:W-:Y:S05]  /*cce0*/  BSYNC B0 ;  /* 0x0000000000007941 */ /* 0x000fea0003800000 */
.L_x_2080:
        /* <DEDUP_REMOVED lines=14> */
.L_x_2083:
[----:B------:R-:W-:Y:S05]  /*cdd0*/  BSYNC B0 ;  /* 0x0000000000007941 */ /* 0x000fea0003800000 */
.L_x_2082:
        /* <DEDUP_REMOVED lines=15> */
.L_x_2085:
[----:B------:R-:W-:Y:S05]  /*ced0*/  BSYNC B0 ;  /* 0x0000000000007941 */ /* 0x000fea0003800000 */
.L_x_2084:
        /* <DEDUP_REMOVED lines=14> */
.L_x_2087:
[----:B------:R-:W-:Y:S05]  /*cfc0*/  BSYNC B0 ;  /* 0x0000000000007941 */ /* 0x000fea0003800000 */
.L_x_2086:
        /* <DEDUP_REMOVED lines=27> */
.L_x_2089:
[----:B------:R-:W-:Y:S05]  /*d180*/  BSYNC B0 ;  /* 0x0000000000007941 */ /* 0x000fea0003800000 */
.L_x_2088:
        /* <DEDUP_REMOVED lines=14> */
.L_x_2091:
[----:B------:R-:W-:Y:S05]  /*d270*/  BSYNC B0 ;  /* 0x0000000000007941 */ /* 0x000fea0003800000 */
.L_x_2090:
        /* <DEDUP_REMOVED lines=14> */
.L_x_2093:
[----:B------:R-:W-:Y:S05]  /*d360*/  BSYNC B0 ;  /* 0x0000000000007941 */ /* 0x000fea0003800000 */
.L_x_2092:
        /* <DEDUP_REMOVED lines=13> */
.L_x_2042:
        /* <DEDUP_REMOVED lines=24> */
.L_x_2095:
        /* <DEDUP_REMOVED lines=21> */
.L_x_2096:
        /* <DEDUP_REMOVED lines=36> */
.L_x_2098:
[----:B------:R-:W-:Y:S05]  /*d950*/  BSYNC B0 ;  /* 0x0000000000007941 */ /* 0x000fea0003800000 */
.L_x_2097:
        /* <DEDUP_REMOVED lines=14> */
.L_x_2100:
[----:B------:R-:W-:Y:S05]  /*da40*/  BSYNC B0 ;  /* 0x0000000000007941 */ /* 0x000fea0003800000 */
.L_x_2099:
        /* <DEDUP_REMOVED lines=14> */
.L_x_2102:
[----:B------:R-:W-:Y:S05]  /*db30*/  BSYNC B0 ;  /* 0x0000000000007941 */ /* 0x000fea0003800000 */
.L_x_2101:
        /* <DEDUP_REMOVED lines=14> */
.L_x_2104:
[----:B------:R-:W-:Y:S05]  /*dc20*/  BSYNC B0 ;  /* 0x0000000000007941 */ /* 0x000fea0003800000 */
.L_x_2103:
        /* <DEDUP_REMOVED lines=26> */
.L_x_2106:
[----:B------:R-:W-:Y:S05]  /*ddd0*/  BSYNC B0 ;  /* 0x0000000000007941 */ /* 0x000fea0003800000 */
.L_x_2105:
        /* <DEDUP_REMOVED lines=14> */
.L_x_2108:
[----:B------:R-:W-:Y:S05]  /*dec0*/  BSYNC B0 ;  /* 0x0000000000007941 */ /* 0x000fea0003800000 */
.L_x_2107:
        /* <DEDUP_REMOVED lines=14> */
.L_x_2110:
[----:B------:R-:W-:Y:S05]  /*dfb0*/  BSYNC B0 ;  /* 0x0000000000007941 */ /* 0x000fea0003800000 */
.L_x_2109:
        /* <DEDUP_REMOVED lines=13> */
.L_x_2094:
[----:B------:R-:W-:Y:S05]  /*e090*/  BSYNC B1 ;  /* 0x0000000000017941 */ /* 0x000fea0003800000 */
.L_x_2037:
        /* <DEDUP_REMOVED lines=11> */
.L_x_2111:
[----:B------:R-:W-:Y:S05]  /*e150*/  EXIT ;  /* 0x000000000000794d */ /* 0x000fea0003800000 */
.L_x_2113:
        /* <DEDUP_REMOVED lines=10> */
.L_x_2495:


//--------------------- .text._ZN5flash44flash_bwd_dq_dk_dv_loop_seqk_parallel_kernelI23Flash_bwd_kernel_traitsILi64ELi128ELi128ELi8ELi4ELi4ELi4ELb0ELb0EN7cutlass10bfloat16_tE19Flash_kernel_traitsILi64ELi128ELi128ELi8ES3_EELb0ELb0ELb0ELb1ELb0ELb0ELb1EEEvNS_16Flash_bwd_paramsE --------------------------
	.section	.text._ZN5flash44flash_bwd_dq_dk_dv_loop_seqk_parallel_kernelI23Flash_bwd_kernel_traitsILi64ELi128ELi128ELi8ELi4ELi4ELi4ELb0ELb0EN7cutlass10bfloat16_tE19Flash_kernel_traitsILi64ELi128ELi128ELi8ES3_EELb0ELb0ELb0ELb1ELb0ELb0ELb1EEEvNS_16Flash_bwd_paramsE,"ax",@progbits
	.align	128
        .global         _ZN5flash44flash_bwd_dq_dk_dv_loop_seqk_parallel_kernelI23Flash_bwd_kernel_traitsILi64ELi128ELi128ELi8ELi4ELi4ELi4ELb0ELb0EN7cutlass10bfloat16_tE19Flash_kernel_traitsILi64ELi128ELi128ELi8ES3_EELb0ELb0ELb0ELb1ELb0ELb0ELb1EEEvNS_16Flash_bwd_paramsE
        .type           _ZN5flash44flash_bwd_dq_dk_dv_loop_seqk_parallel_kernelI23Flash_bwd_kernel_traitsILi64ELi128ELi128ELi8ELi4ELi4ELi4ELb0ELb0EN7cutlass10bfloat16_tE19Flash_kernel_traitsILi64ELi128ELi128ELi8ES3_EELb0ELb0ELb0ELb1ELb0ELb0ELb1EEEvNS_16Flash_bwd_paramsE,@function
        .size           _ZN5flash44flash_bwd_dq_dk_dv_loop_seqk_parallel_kernelI23Flash_bwd_kernel_traitsILi64ELi128ELi128ELi8ELi4ELi4ELi4ELb0ELb0EN7cutlass10bfloat16_tE19Flash_kernel_traitsILi64ELi128ELi128ELi8ES3_EELb0ELb0ELb0ELb1ELb0ELb0ELb1EEEvNS_16Flash_bwd_paramsE,(.L_x_2496 - _ZN5flash44flash_bwd_dq_dk_dv_loop_seqk_parallel_kernelI23Flash_bwd_kernel_traitsILi64ELi128ELi128ELi8ELi4ELi4ELi4ELb0ELb0EN7cutlass10bfloat16_tE19Flash_kernel_traitsILi64ELi128ELi128ELi8ES3_EELb0ELb0ELb0ELb1ELb0ELb0ELb1EEEvNS_16Flash_bwd_paramsE)
        .other          _ZN5flash44flash_bwd_dq_dk_dv_loop_seqk_parallel_kernelI23Flash_bwd_kernel_traitsILi64ELi128ELi128ELi8ELi4ELi4ELi4ELb0ELb0EN7cutlass10bfloat16_tE19Flash_kernel_traitsILi64ELi128ELi128ELi8ES3_EELb0ELb0ELb0ELb1ELb0ELb0ELb1EEEvNS_16Flash_bwd_paramsE,@"STO_CUDA_ENTRY STV_DEFAULT"
_ZN5flash44flash_bwd_dq_dk_dv_loop_seqk_parallel_kernelI23Flash_bwd_kernel_traitsILi64ELi128ELi128ELi8ELi4ELi4ELi4ELb0ELb0EN7cutlass10bfloat16_tE19Flash_kernel_traitsILi64ELi128ELi128ELi8ES3_EELb0ELb0ELb0ELb1ELb0ELb0ELb1EEEvNS_16Flash_bwd_paramsE:
.text._ZN5flash44flash_bwd_dq_dk_dv_loop_seqk_parallel_kernelI23Flash_bwd_kernel_traitsILi64ELi128ELi128ELi8ELi4ELi4ELi4ELb0ELb0EN7cutlass10bfloat16_tE19Flash_kernel_traitsILi64ELi128ELi128ELi8ES3_EELb0ELb0ELb0ELb1ELb0ELb0ELb1EEEvNS_16Flash_bwd_paramsE:
        /* <DEDUP_REMOVED lines=14> */
[----:B------:R-:W-:Y:S01]  /*00e0*/  ULDC.64 UR10, c[0x0][0x208] ;  /* 0x00008200000a7ab9 */ /* 0x000fe20000000a00 */
[----:B------:R-:W-:-:S05]  /*00f0*/  UMOV UR59, 0xffffc000 ;  /* 0xffffc000003b7882 */ /* 0x000fca0000000000 */
        /* <DEDUP_REMOVED lines=41> */
[----:B------:R-:W-:-:S02]  /*0390*/  LOP3.LUT R4, R2, R4, RZ, 0x3c, !PT ;  /* 0x0000000402047212 */ /* 0x000fc400078e3cff */
[----:B------:R-:W-:Y:S02]  /*03a0*/  LOP3.LUT R2, R6, 0xfffffff8, RZ, 0xc0, !PT ;  /* 0xfffffff806027812 */ /* 0x000fe400078ec0ff */
[C---:B------:R-:W-:Y:S02]  /*03b0*/  LOP3.LUT P4, RZ, R0.reuse, 0x2, RZ, 0xc0, !PT ;  /* 0x0000000200ff7812 */ /* 0x040fe4000788c0ff */
[----:B------:R-:W-:Y:S01]  /*03c0*/  LOP3.LUT P3, RZ, R0, 0x4, RZ, 0xc0, !PT ;  /* 0x0000000400ff7812 */ /* 0x000fe2000786c0ff */
[----:B------:R-:W-:Y:S01]  /*03d0*/  IMAD.IADD R3, R7, 0x1, -R2 ;  /* 0x0000000107037824 */ /* 0x000fe200078e0a02 */
[----:B------:R-:W-:Y:S01]  /*03e0*/  LOP3.LUT R2, R4, 0xfffffe00, R5, 0xf8, !PT ;  /* 0xfffffe0004027812 */ /* 0x000fe200078ef805 */
[----:B------:R-:W-:Y:S01]  /*03f0*/  IMAD.SHL.U32 R0, R0, 0x40, RZ ;  /* 0x0000004000007824 */ /* 0x000fe200078e00ff */
[----:B------:R-:W-:Y:S02]  /*0400*/  SHF.R.S32.HI R4, RZ, 0x1f, R9 ;  /* 0x0000001fff047819 */ /* 0x000fe40000011409 */
[----:B------:R-:W-:Y:S01]  /*0410*/  SHF.R.S32.HI R7, RZ, 0x7, R16 ;  /* 0x00000007ff077819 */ /* 0x000fe20000011410 */
[----:B------:R1:W-:Y:S01]  /*0420*/  STL [R1+0x70], R2 ;  /* 0x0000700201007387 */ /* 0x0003e20000100800 */
[----:B------:R-:W-:-:S02]  /*0430*/  LOP3.LUT R0, R0, 0x1c0, RZ, 0xc0, !PT ;  /* 0x000001c000007812 */ /* 0x000fc400078ec0ff */
[----:B------:R-:W-:Y:S02]  /*0440*/  LEA.HI R10, R4, R9, RZ, 0x3 ;  /* 0x00000009040a7211 */ /* 0x000fe400078f18ff */
[----:B------:R-:W-:Y:S02]  /*0450*/  LOP3.LUT R187, R0, 0x8, R14, 0xf8, !PT ;  /* 0x0000000800bb7812 */ /* 0x000fe400078ef80e */
[----:B------:R-:W-:Y:S02]  /*0460*/  LOP3.LUT R6, R3, 0x1, RZ, 0xc0, !PT ;  /* 0x0000000103067812 */ /* 0x000fe400078ec0ff */
[----:B------:R-:W-:Y:S02]  /*0470*/  LOP3.LUT R8, R10, 0xfffffff8, RZ, 0xc0, !PT ;  /* 0xfffffff80a087812 */ /* 0x000fe400078ec0ff */
[----:B------:R-:W-:Y:S01]  /*0480*/  ISETP.NE.U32.AND P0, PT, R6, 0x1, PT ;  /* 0x000000010600780c */ /* 0x000fe20003f05070 */
[----:B------:R-:W-:Y:S02]  /*0490*/  IMAD.SHL.U32 R6, R11, 0x10, RZ ;  /* 0x000000100b067824 */ /* 0x000fe400078e00ff */
[----:B------:R-:W-:Y:S01]  /*04a0*/  IMAD.IADD R15, R9, 0x1, -R8 ;  /* 0x00000001090f7824 */ /* 0x000fe200078e0a08 */
[----:B------:R-:W-:Y:S01]  /*04b0*/  R2P PR, R3, 0x6 ;  /* 0x0000000603007804 */ /* 0x000fe20000000000 */
[----:B------:R-:W-:-:S02]  /*04c0*/  IMAD.SHL.U32 R8, R10, 0x40, RZ ;  /* 0x000000400a087824 */ /* 0x000fc400078e00ff */
[----:B-1----:R-:W-:-:S05]  /*04d0*/  IMAD.SHL.U32 R2, R12, 0x10, RZ ;  /* 0x000000100c027824 */ /* 0x002fca00078e00ff */
[----:B------:R-:W-:Y:S02]  /*04e0*/  LEA.HI.SX32 R5, R13, R2, 0x1e ;  /* 0x000000020d057211 */ /* 0x000fe400078ff2ff */
[----:B------:R-:W-:Y:S02]  /*04f0*/  LOP3.LUT R4, R0, 0x30, R2, 0xf8, !PT ;  /* 0x0000003000047812 */ /* 0x000fe400078ef802 */
[----:B------:R-:W-:Y:S01]  /*0500*/  SHF.R.U32.HI R0, RZ, 0x3, R0 ;  /* 0x00000003ff007819 */ /* 0x000fe20000011600 */
[----:B------:R1:W-:Y:S01]  /*0510*/  STL [R1+0x78], R5 ;  /* 0x0000780501007387 */ /* 0x0003e20000100800 */
[----:B------:R-:W-:Y:S02]  /*0520*/  LOP3.LUT R4, R4, 0x8, R14, 0xf8, !PT ;  /* 0x0000000804047812 */ /* 0x000fe400078ef80e */
[----:B------:R-:W-:Y:S01]  /*0530*/  LOP3.LUT R187, R187, R0, RZ, 0x3c, !PT ;  /* 0x00000000bbbb7212 */ /* 0x000fe200078e3cff */
[----:B------:R-:W-:Y:S01]  /*0540*/  STL [R1+0x74], R15 ;  /* 0x0000740f01007387 */ /* 0x000fe20000100800 */
[----:B-1----:R-:W-:-:S04]  /*0550*/  IMAD.SHL.U32 R5, R11, 0x200, RZ ;  /* 0x000002000b057824 */ /* 0x002fc800078e00ff */
[----:B------:R-:W-:Y:S01]  /*0560*/  IMAD R2, R7, 0x1000, R5 ;  /* 0x0000100007027824 */ /* 0x000fe200078e0205 */
[----:B------:R-:W-:Y:S01]  /*0570*/  LOP3.LUT R5, R5, R4, R0, 0xf6, !PT ;  /* 0x0000000405057212 */ /* 0x000fe200078ef600 */
[----:B------:R-:W-:Y:S02]  /*0580*/  IMAD.SHL.U32 R0, R3, 0x40, RZ ;  /* 0x0000004003007824 */ /* 0x000fe400078e00ff */
[----:B------:R-:W-:Y:S02]  /*0590*/  IMAD.IADD R187, R2, 0x1, R187 ;  /* 0x0000000102bb7824 */ /* 0x000fe400078e02bb */
[----:B------:R-:W-:Y:S01]  /*05a0*/  IMAD.SHL.U32 R2, R7, 0x8, RZ ;  /* 0x0000000807027824 */ /* 0x000fe200078e00ff */
[----:B------:R-:W-:Y:S01]  /*05b0*/  LOP3.LUT R0, R0, 0x1c0, RZ, 0xc0, !PT ;  /* 0x000001c000007812 */ /* 0x000fe200078ec0ff */
[----:B------:R-:W-:Y:S02]  /*05c0*/  IMAD.SHL.U32 R4, R17, 0x2, RZ ;  /* 0x0000000211047824 */ /* 0x000fe400078e00ff */
[----:B------:R-:W-:Y:S01]  /*05d0*/  IMAD.SHL.U32 R187, R187, 0x2, RZ ;  /* 0x00000002bbbb7824 */ /* 0x000fe200078e00ff */
[----:B------:R-:W-:Y:S01]  /*05e0*/  LOP3.LUT R2, R2, 0x8, RZ, 0xc0, !PT ;  /* 0x0000000802027812 */ /* 0x000fe200078ec0ff */
[----:B------:R-:W-:Y:S01]  /*05f0*/  IMAD R7, R7, 0x2000, R4 ;  /* 0x0000200007077824 */ /* 0x000fe200078e0204 */
[----:B------:R-:W-:Y:S01]  /*0600*/  SHF.R.U32.HI R3, RZ, 0x3, R0 ;  /* 0x00000003ff037819 */ /* 0x000fe20000011600 */
[----:B------:R-:W-:Y:S01]  /*0610*/  IMAD R4, R12, 0x400, R4 ;  /* 0x000004000c047824 */ /* 0x000fe200078e0204 */
[----:B------:R-:W-:-:S02]  /*0620*/  LOP3.LUT R13, R2, 0x10, R6, 0xf8, !PT ;  /* 0x00000010020d7812 */ /* 0x000fc400078ef806 */
[-C--:B------:R-:W-:Y:S01]  /*0630*/  LOP3.LUT R9, R3, R0.reuse, R2, 0x1e, !PT ;  /* 0x0000000003097212 */ /* 0x080fe200078e1e02 */
[----:B------:R-:W-:Y:S01]  /*0640*/  IMAD.SHL.U32 R2, R15, 0x40, RZ ;  /* 0x000000400f027824 */ /* 0x000fe200078e00ff */
[----:B------:R-:W-:Y:S01]  /*0650*/  LOP3.LUT R6, R3, R0, RZ, 0xfc, !PT ;  /* 0x0000000003067212 */ /* 0x000fe200078efcff */
[----:B------:R-:W-:Y:S02]  /*0660*/  IMAD R0, R12, 0x400, R7 ;  /* 0x000004000c007824 */ /* 0x000fe400078e0207 */
[----:B------:R-:W-:Y:S01]  /*0670*/  IMAD.SHL.U32 R3, R11, 0x8, RZ ;  /* 0x000000080b037824 */ /* 0x000fe200078e00ff */
[----:B------:R-:W-:Y:S01]  /*0680*/  LOP3.LUT R2, R2, 0x1c0, RZ, 0xc0, !PT ;  /* 0x000001c002027812 */ /* 0x000fe200078ec0ff */
[----:B------:R-:W-:Y:S01]  /*0690*/  IMAD.IADD R7, R6, 0x1, R0 ;  /* 0x0000000106077824 */ /* 0x000fe200078e0200 */
[----:B------:R-:W-:Y:S01]  /*06a0*/  LOP3.LUT R0, R8, 0xfffffe00, RZ, 0xc0, !PT ;  /* 0xfffffe0008007812 */ /* 0x000fe200078ec0ff */
[----:B------:R-:W-:Y:S01]  /*06b0*/  IMAD.IADD R9, R4, 0x1, R9 ;  /* 0x0000000104097824 */ /* 0x000fe200078e0209 */
[----:B------:R-:W-:-:S02]  /*06c0*/  SHF.R.U32.HI R6, RZ, 0x3, R2 ;  /* 0x00000003ff067819 */ /* 0x000fc40000011602 */
[----:B------:R-:W-:Y:S01]  /*06d0*/  LOP3.LUT R3, R2, 0x8, R3, 0xf8, !PT ;  /* 0x0000000802037812 */ /* 0x000fe200078ef803 */
[----:B------:R-:W-:Y:S01]  /*06e0*/  IMAD R4, R12, 0x400, R0 ;  /* 0x000004000c047824 */ /* 0x000fe200078e0200 */
[----:B------:R-:W-:Y:S02]  /*06f0*/  LOP3.LUT R2, R6, R13, R2, 0x1e, !PT ;  /* 0x0000000d06027212 */ /* 0x000fe400078e1e02 */
[----:B------:R-:W-:Y:S01]  /*0700*/  LOP3.LUT R3, R3, R6, RZ, 0x3c, !PT ;  /* 0x0000000603037212 */ /* 0x000fe200078e3cff */
[----:B------:R-:W-:Y:S01]  /*0710*/  IMAD.MOV.U32 R6, RZ, RZ, 0x40 ;  /* 0x00000040ff067424 */ /* 0x000fe200078e00ff */
        /* <DEDUP_REMOVED lines=8> */
[C---:B------:R-:W-:Y:S01]  /*07a0*/  SEL R186, R6.reuse, 0xffffffc0, !P3 ;  /* 0xffffffc006ba7807 */ /* 0x040fe20005800000 */
[----:B------:R-:W-:Y:S01]  /*07b0*/  IMAD.U32 R0, RZ, RZ, UR5 ;  /* 0x00000005ff007e24 */ /* 0x000fe2000f8e00ff */
[----:B------:R-:W-:Y:S01]  /*07c0*/  SEL R6, R6, 0xffffffc0, !P2 ;  /* 0xffffffc006067807 */ /* 0x000fe20005000000 */
[----:B------:R-:W-:Y:S01]  /*07d0*/  IMAD.MOV.U32 R0, RZ, RZ, -0x10 ;  /* 0xfffffff0ff007424 */ /* 0x000fe200078e00ff */
[C---:B------:R-:W-:Y:S01]  /*07e0*/  SEL R188, R4.reuse, 0xffffffe0, !P4 ;  /* 0xffffffe004bc7807 */ /* 0x040fe20006000000 */
[----:B------:R-:W-:Y:S01]  /*07f0*/  IMAD.U32 R2, RZ, RZ, UR6 ;  /* 0x00000006ff027e24 */ /* 0x000fe2000f8e00ff */
[----:B------:R-:W-:Y:S01]  /*0800*/  UIADD3 UR6, UR4, 0xc000, URZ ;  /* 0x0000c00004067890 */ /* 0x000fe2000fffe03f */
[----:B------:R-:W-:Y:S01]  /*0810*/  SEL R4, R4, 0xffffffe0, !P1 ;  /* 0xffffffe004047807 */ /* 0x000fe20004800000 */
[----:B------:R-:W-:Y:S01]  /*0820*/  IMAD.MOV.U32 R2, RZ, RZ, 0x440 ;  /* 0x00000440ff027424 */ /* 0x000fe200078e00ff */
[----:B------:R-:W-:Y:S01]  /*0830*/  SEL R0, R0, 0x10, !P0 ;  /* 0x0000001000007807 */ /* 0x000fe20004000000 */
[----:B------:R-:W-:Y:S01]  /*0840*/  IMAD.U32 R3, RZ, RZ, UR5 ;  /* 0x00000005ff037e24 */ /* 0x000fe2000f8e00ff */
[----:B------:R-:W-:Y:S01]  /*0850*/  LEA R3, R5, UR4, 0x1 ;  /* 0x0000000405037c11 */ /* 0x000fe2000f8e08ff */
[----:B------:R-:W-:Y:S01]  /*0860*/  IMAD.IADD R5, R7, 0x1, R4 ;  /* 0x0000000107057824 */ /* 0x000fe200078e0204 */
[----:B------:R-:W-:Y:S01]  /*0870*/  LEA R9, R9, UR6, 0x1 ;  /* 0x0000000609097c11 */ /* 0x000fe2000f8e08ff */
[C---:B------:R-:W-:Y:S01]  /*0880*/  IMAD.IADD R11, R7.reuse, 0x1, R0 ;  /* 0x00000001070b7824 */ /* 0x040fe200078e0200 */
[----:B------:R-:W-:Y:S01]  /*0890*/  SEL R2, R2, 0x3c0, !P2 ;  /* 0x000003c002027807 */ /* 0x000fe20005000000 */
[----:B------:R-:W-:Y:S01]  /*08a0*/  IMAD.IADD R252, R7, 0x1, R6 ;  /* 0x0000000107fc7824 */ /* 0x000fe200078e0206 */
[----:B------:R-:W-:Y:S01]  /*08b0*/  UIADD3 UR5, UR4, 0xc000, URZ ;  /* 0x0000c00004057890 */ /* 0x000fe2000fffe03f */
[----:B------:R-:W-:Y:S01]  /*08c0*/  STL [R1+0x7c], R9 ;  /* 0x00007c0901007387 */ /* 0x000fe20000100800 */
[----:B------:R-:W-:-:S02]  /*08d0*/  IMAD.IADD R10, R6, 0x1, R9 ;  /* 0x00000001060a7824 */ /* 0x000fc400078e0209 */
[C---:B------:R-:W-:Y:S01]  /*08e0*/  VIADD R14, R9.reuse, 0x420 ;  /* 0x00000420090e7836 */ /* 0x040fe20000000000 */
[----:B------:R1:W-:Y:S01]  /*08f0*/  STL [R1], R7 ;  /* 0x0000000701007387 */ /* 0x0003e20000100800 */
[C---:B------:R-:W-:Y:S02]  /*0900*/  VIADD R8, R9.reuse, 0x2020 ;  /* 0x0000202009087836 */ /* 0x040fe40000000000 */
[C---:B------:R-:W-:Y:S01]  /*0910*/  @P1 VIADD R14, R9.reuse, 0x3e0 ;  /* 0x000003e0090e1836 */ /* 0x040fe20000000000 */
[----:B------:R-:W-:Y:S01]  /*0920*/  STL [R1+0x8], R11 ;  /* 0x0000080b01007387 */ /* 0x000fe20000100800 */
[C---:B------:R-:W-:Y:S02]  /*0930*/  VIADD R13, R9.reuse, 0x2420 ;  /* 0x00002420090d7836 */ /* 0x040fe40000000000 */
[C---:B------:R-:W-:Y:S01]  /*0940*/  @P1 VIADD R8, R9.reuse, 0x1fe0 ;  /* 0x00001fe009081836 */ /* 0x040fe20000000000 */
[----:B------:R2:W-:Y:S01]  /*0950*/  STL [R1+0x18], R5 ;  /* 0x0000180501007387 */ /* 0x0005e20000100800 */
[----:B------:R-:W-:-:S02]  /*0960*/  @P1 VIADD R13, R9, 0x23e0 ;  /* 0x000023e0090d1836 */ /* 0x000fc40000000000 */
[C---:B------:R-:W-:Y:S01]  /*0970*/  VIADD R12, R9.reuse, 0x2040 ;  /* 0x00002040090c7836 */ /* 0x040fe20000000000 */
[----:B------:R-:W-:Y:S01]  /*0980*/  STL [R1+0x98], R10 ;  /* 0x0000980a01007387 */ /* 0x000fe20000100800 */
[----:B------:R-:W-:Y:S02]  /*0990*/  IMAD.IADD R0, R0, 0x1, R252 ;  /* 0x0000000100007824 */ /* 0x000fe400078e02fc */
[----:B------:R-:W-:Y:S02]  /*09a0*/  @P2 VIADD R12, R9, 0x1fc0 ;  /* 0x00001fc0090c2836 */ /* 0x000fe40000000000 */
[----:B------:R-:W-:-:S04]  /*09b0*/  VIADD R189, R187, UR6 ;  /* 0x00000006bbbd7c36 */ /* 0x000fc80008000000 */
[C---:B------:R-:W-:Y:S02]  /*09c0*/  IMAD.IADD R186, R189.reuse, 0x1, R186 ;  /* 0x00000001bdba7824 */ /* 0x040fe400078e02ba */
[----:B------:R-:W-:Y:S02]  /*09d0*/  IMAD.IADD R189, R189, 0x1, R188 ;  /* 0x00000001bdbd7824 */ /* 0x000fe400078e02bc */
[----:B-1----:R-:W-:Y:S02]  /*09e0*/  IMAD.IADD R7, R4, 0x1, R9 ;  /* 0x0000000104077824 */ /* 0x002fe400078e0209 */
[----:B------:R-:W-:-:S03]  /*09f0*/  IMAD.IADD R188, R188, 0x1, R186 ;  /* 0x00000001bcbc7824 */ /* 0x000fc600078e02ba */
[----:B------:R1:W-:Y:S01]  /*0a00*/  STL [R1+0xb4], R7 ;  /* 0x0000b40701007387 */ /* 0x0003e20000100800 */
[----:B--2---:R-:W-:-:S05]  /*0a10*/  IMAD.IADD R5, R9, 0x1, R2 ;  /* 0x0000000109057824 */ /* 0x004fca00078e0202 */
[----:B------:R-:W-:Y:S04]  /*0a20*/  STL [R1+0x94], R5 ;  /* 0x0000940501007387 */ /* 0x000fe80000100800 */
[----:B------:R-:W-:Y:S04]  /*0a30*/  STL [R1+0xa0], R14 ;  /* 0x0000a00e01007387 */ /* 0x000fe80000100800 */
[----:B------:R-:W-:Y:S04]  /*0a40*/  STL [R1+0x88], R8 ;  /* 0x0000880801007387 */ /* 0x000fe80000100800 */
[----:B------:R-:W-:Y:S04]  /*0a50*/  STL [R1+0x9c], R13 ;  /* 0x00009c0d01007387 */ /* 0x000fe80000100800 */
[----:B------:R-:W-:Y:S01]  /*0a60*/  STL [R1+0x4], R0 ;  /* 0x0000040001007387 */ /* 0x000fe20000100800 */
[----:B-1----:R-:W-:-:S02]  /*0a70*/  VIADD R7, R9, 0x2440 ;  /* 0x0000244009077836 */ /* 0x002fc40000000000 */
[----:B------:R-:W-:Y:S01]  /*0a80*/  @P2 VIADD R7, R9, 0x23c0 ;  /* 0x000023c009072836 */ /* 0x000fe20000000000 */
[----:B------:R-:W-:Y:S01]  /*0a90*/  STL [R1+0x90], R12 ;  /* 0x0000900c01007387 */ /* 0x000fe20000100800 */
[----:B------:R-:W-:-:S03]  /*0aa0*/  IMAD.IADD R9, R4, 0x1, R10 ;  /* 0x0000000104097824 */ /* 0x000fc600078e020a */
[----:B------:R1:W-:Y:S02]  /*0ab0*/  STL [R1+0x8c], R7 ;  /* 0x00008c0701007387 */ /* 0x0003e40000100800 */
[----:B-1----:R-:W-:Y:S02]  /*0ac0*/  IMAD.IADD R7, R11, 0x1, R4 ;  /* 0x000000010b077824 */ /* 0x002fe400078e0204 */
[----:B------:R-:W-:-:S03]  /*0ad0*/  IMAD.IADD R11, R4, 0x1, R252 ;  /* 0x00000001040b7824 */ /* 0x000fc600078e02fc */
        /* <DEDUP_REMOVED lines=11> */
.L_x_2190:
        /* <DEDUP_REMOVED lines=16> */
[----:B-12---:R-:W-:Y:S01]  /*0c90*/  IMAD.U32 R4, RZ, RZ, UR8 ;  /* 0x00000008ff047e24 */ /* 0x006fe2000f8e00ff */
        /* <DEDUP_REMOVED lines=50> */
.L_x_2114:
        /* <DEDUP_REMOVED lines=18> */
[----:B------:R-:W-:Y:S01]  /*10e0*/  USHF.L.U64.HI UR22, UR45, 0x7, UR57 ;  /* 0x000000072d167899 */ /* 0x000fe20008010239 */
[----:B------:R-:W-:Y:S01]  /*10f0*/  ULDC UR58, c[0x0][0x2d4] ;  /* 0x0000b500003a7ab9 */ /* 0x000fe20000000800 */
[----:B------:R-:W-:Y:S01]  /*1100*/  ULDC.64 UR24, c[0x0][0x240] ;  /* 0x0000900000187ab9 */ /* 0x000fe20000000a00 */
[----:B------:R-:W-:Y:S01]  /*1110*/  ULDC.U8 UR44, c[0x0][0x480] ;  /* 0x00012000002c7ab9 */ /* 0x000fe20000000000 */
[----:B------:R-:W-:Y:S02]  /*1120*/  USHF.R.S32.HI UR37, URZ, 0x1f, UR58 ;  /* 0x0000001f3f257899 */ /* 0x000fe4000801143a */
[----:B------:R-:W-:Y:S01]  /*1130*/  USEL UR33, UR9, URZ, UP2 ;  /* 0x0000003f09217287 */ /* 0x000fe20009000000 */
[----:B-1----:R-:W-:Y:S01]  /*1140*/  IABS R6, R7 ;  /* 0x0000000700067213 */ /* 0x002fe20000000000 */
[----:B------:R-:W-:Y:S01]  /*1150*/  UIMAD.WIDE.U32 UR16, UR6, UR24, URZ ;  /* 0x00000018061072a5 */ /* 0x000fe2000f8e003f */
[----:B------:R-:W-:Y:S01]  /*1160*/  ISETP.NE.AND P3, PT, R7, RZ, PT ;  /* 0x000000ff0700720c */ /* 0x000fe20003f65270 */
[----:B------:R-:W-:Y:S01]  /*1170*/  @UP0 UIADD3 UR9, UR19, UR28, URZ ;  /* 0x0000001c13090290 */ /* 0x000fe2000fffe03f */
[----:B------:R-:W1:Y:S01]  /*1180*/  I2F.RP R4, R6 ;  /* 0x0000000600047306 */ /* 0x000e620000209400 */
[----:B------:R-:W-:-:S02]  /*1190*/  UISETP.NE.AND UP4, UPT, UR44, URZ, UPT ;  /* 0x0000003f2c00728c */ /* 0x000fc4000bf85270 */
[----:B------:R-:W-:Y:S02]  /*11a0*/  USEL UR38, UR22, URZ, UP2 ;  /* 0x0000003f16267287 */ /* 0x000fe40009000000 */
[----:B--2---:R-:W-:Y:S02]  /*11b0*/  UIMAD.WIDE.U32 UR30, UR7, UR14, URZ ;  /* 0x0000000e071e72a5 */ /* 0x004fe4000f8e003f */
[----:B------:R-:W-:Y:S02]  /*11c0*/  USEL UR56, UR20, UR16, !UP1 ;  /* 0x0000001014387287 */ /* 0x000fe4000c800000 */
[----:B------:R-:W-:Y:S02]  /*11d0*/  UIMAD UR50, UR7, UR15, UR31 ;  /* 0x0000000f073272a4 */ /* 0x000fe4000f8e021f */
[----:B------:R-:W-:Y:S01]  /*11e0*/  @!UP1 UIMAD UR7, UR57, UR12, URZ ;  /* 0x0000000c390792a4 */ /* 0x000fe2000f8e023f */
[----:B------:R-:W-:Y:S01]  /*11f0*/  @UP1 ULDC.64 UR14, c[0x0][0x420] ;  /* 0x00010800000e1ab9 */ /* 0x000fe20000000a00 */
[----:B------:R-:W-:Y:S01]  /*1200*/  UIADD3 UR48, UR21, UR27, URZ ;  /* 0x0000001b15307290 */ /* 0x000fe2000fffe03f */
[----:B-1----:R-:W1:Y:S01]  /*1210*/  MUFU.RCP R4, R4 ;  /* 0x0000000400047308 */ /* 0x002e620000001000 */
[----:B------:R-:W-:-:S02]  /*1220*/  @!UP1 UIMAD UR32, UR45, UR13, UR7 ;  /* 0x0000000d2d2092a4 */ /* 0x000fc4000f8e0207 */
[----:B------:R-:W-:Y:S02]  /*1230*/  UIADD3 UR7, UR36, 0x7f, URZ ;  /* 0x0000007f24077890 */ /* 0x000fe4000fffe03f */
[----:B------:R-:W-:Y:S02]  /*1240*/  @UP1 UIMAD.WIDE.U32 UR42, UR6, UR14, URZ ;  /* 0x0000000e062a12a5 */ /* 0x000fe4000f8e003f */
[----:B------:R-:W-:Y:S01]  /*1250*/  USHF.R.S32.HI UR23, URZ, 0x1f, UR7 ;  /* 0x0000001f3f177899 */ /* 0x000fe20008011407 */
[----:B------:R-:W-:Y:S01]  /*1260*/  ULDC UR61, c[0x0][0x2dc] ;  /* 0x0000b700003d7ab9 */ /* 0x000fe20000000800 */
[----:B------:R-:W-:Y:S02]  /*1270*/  ULDC UR60, c[0x0][0x270] ;  /* 0x00009c00003c7ab9 */ /* 0x000fe40000000800 */
[----:B------:R-:W-:Y:S02]  /*1280*/  ULEA.HI UR44, UR23, UR7, URZ, 0x7 ;  /* 0x00000007172c7291 */ /* 0x000fe4000f8f383f */
[----:B------:R-:W-:Y:S01]  /*1290*/  UIMAD UR7, UR37, UR45, URZ ;  /* 0x0000002d250772a4 */ /* 0x000fe2000f8e023f */
[----:B------:R-:W-:Y:S01]  /*12a0*/  @UP0 ULDC.64 UR22, c[0x0][0x248] ;  /* 0x0000920000160ab9 */ /* 0x000fe20000000a00 */
[----:B------:R-:W-:Y:S01]  /*12b0*/  @UP1 UIMAD UR47, UR6, UR15, UR43 ;  /* 0x0000000f062f12a4 */ /* 0x000fe2000f8e022b */
[----:B-1----:R-:W-:Y:S01]  /*12c0*/  VIADD R4, R4, 0xffffffe ;  /* 0x0ffffffe04047836 */ /* 0x002fe20000000000 */
[----:B------:R-:W-:-:S02]  /*12d0*/  @UP0 UIMAD.WIDE.U32 UR20, UR9, UR22, URZ ;  /* 0x00000016091402a5 */ /* 0x000fc4000f8e003f */
[----:B------:R-:W-:Y:S01]  /*12e0*/  @!UP1 UIMAD.WIDE.U32 UR34, UR45, UR12, URZ ;  /* 0x0000000c2d2292a5 */ /* 0x000fe2000f8e003f */
[----:B------:R-:W1:Y:S01]  /*12f0*/  F2I.FTZ.U32.TRUNC.NTZ R5, R4 ;  /* 0x0000000400057305 */ /* 0x000e62000021f000 */
[----:B------:R-:W-:Y:S01]  /*1300*/  ULDC.U8 UR40, c[0x0][0x3d8] ;  /* 0x0000f60000287ab9 */ /* 0x000fe20000000000 */
[----:B------:R-:W-:Y:S02]  /*1310*/  @UP0 UIMAD UR9, UR9, UR23, URZ ;  /* 0x00000017090902a4 */ /* 0x000fe4000f8e023f */
[----:B------:R-:W-:Y:S02]  /*1320*/  UIMAD.WIDE UR12, UR61, UR60, URZ ;  /* 0x0000003c3d0c72a5 */ /* 0x000fe4000f8e023f */
[----:B------:R-:W-:Y:S02]  /*1330*/  UIMAD.WIDE.U32 UR14, UR45, UR58, URZ ;  /* 0x0000003a2d0e72a5 */ /* 0x000fe4000f8e003f */
[----:B------:R-:W-:Y:S02]  /*1340*/  UIMAD UR7, UR57, UR58, UR7 ;  /* 0x0000003a390772a4 */ /* 0x000fe4000f8e0207 */
[----:B------:R-:W-:-:S02]  /*1350*/  UISETP.NE.AND UP3, UPT, UR40, URZ, UPT ;  /* 0x0000003f2800728c */ /* 0x000fc4000bf65270 */
[----:B------:R-:W-:Y:S02]  /*1360*/  UIMAD UR26, UR6, UR25, URZ ;  /* 0x00000019061a72a4 */ /* 0x000fe4000f8e023f */
[----:B------:R-:W-:Y:S01]  /*1370*/  @UP0 UIADD3 UR40, UR21, UR9, URZ ;  /* 0x0000000915280290 */ /* 0x000fe2000fffe03f */
[--C-:B-1----:R-:W-:Y:S01]  /*1380*/  IMAD.MOV R0, RZ, RZ, -R5.reuse ;  /* 0x000000ffff007224 */ /* 0x102fe200078e0a05 */
[----:B------:R-:W-:Y:S01]  /*1390*/  UIMAD UR9, UR13, UR14, URZ ;  /* 0x0000000e0d0972a4 */ /* 0x000fe2000f8e023f */
[----:B------:R-:W-:Y:S01]  /*13a0*/  IMAD.MOV.U32 R4, RZ, RZ, RZ ;  /* 0x000000ffff047224 */ /* 0x000fe200078e00ff */
[----:B------:R-:W-:Y:S01]  /*13b0*/  UIADD3 UR7, UR15, UR7, URZ ;  /* 0x000000070f077290 */ /* 0x000fe2000fffe03f */
[----:B------:R-:W-:Y:S01]  /*13c0*/  IMAD R0, R0, R6, RZ ;  /* 0x0000000600007224 */ /* 0x000fe200078e02ff */
[----:B------:R-:W-:Y:S02]  /*13d0*/  @UP1 UIADD3 UR48, UR17, UR26, URZ ;  /* 0x0000001a11301290 */ /* 0x000fe4000fffe03f */
[----:B------:R-:W-:Y:S01]  /*13e0*/  UIMAD.WIDE.U32 UR16, UR12, UR14, URZ ;  /* 0x0000000e0c1072a5 */ /* 0x000fe2000f8e003f */
[----:B------:R-:W-:Y:S01]  /*13f0*/  IMAD.HI.U32 R0, R5, R0, R4 ;  /* 0x0000000005007227 */ /* 0x000fe200078e0004 */
[----:B------:R-:W-:Y:S01]  /*1400*/  UIMAD UR7, UR12, UR7, UR9 ;  /* 0x000000070c0772a4 */ /* 0x000fe2000f8e0209 */
[----:B------:R-:W-:Y:S01]  /*1410*/  ULDC UR39, c[0x0][0x2c4] ;  /* 0x0000b10000277ab9 */ /* 0x000fe20000000800 */
[----:B------:R-:W-:-:S03]  /*1420*/  UIMAD.WIDE.U32 UR14, UR12, UR6, URZ ;  /* 0x000000060c0e72a5 */ /* 0x000fc6000f8e003f */
[----:B------:R-:W-:Y:S01]  /*1430*/  IMAD.HI.U32 R0, R0, R2, RZ ;  /* 0x0000000200007227 */ /* 0x000fe200078e00ff */
[----:B------:R-:W-:Y:S02]  /*1440*/  @UP3 UIMAD UR9, UR45, UR39, URZ ;  /* 0x000000272d0932a4 */ /* 0x000fe4000f8e023f */
[----:B------:R-:W-:Y:S02]  /*1450*/  UIADD3 UR46, UR17, UR7, URZ ;  /* 0x00000007112e7290 */ /* 0x000fe4000fffe03f */
[----:B------:R-:W-:Y:S01]  /*1460*/  IADD3 R4, -R0, RZ, RZ ;  /* 0x000000ff00047210 */ /* 0x000fe20007ffe1ff */
[----:B------:R-:W-:Y:S02]  /*1470*/  ULOP3.LUT UR7, UR44, 0xffffff80, URZ, 0xc0, !UPT ;  /* 0xffffff802c077892 */ /* 0x000fe4000f8ec03f */
[----:B------:R-:W-:Y:S02]  /*1480*/  @UP3 USEL UR9, UR9, UR6, !UP1 ;  /* 0x0000000609093287 */ /* 0x000fe4000c800000 */
[----:B------:R-:W-:Y:S01]  /*1490*/  IMAD R2, R6, R4, R2 ;  /* 0x0000000406027224 */ /* 0x000fe200078e0202 */
[----:B------:R-:W-:Y:S01]  /*14a0*/  @UP0 UMOV UR37, UR20 ;  /* 0x0000001400250c82 */ /* 0x000fe20008000000 */
[----:B------:R-:W-:Y:S01]  /*14b0*/  UIADD3 UR7, UR7, -0x80, URZ ;  /* 0xffffff8007077890 */ /* 0x000fe2000fffe03f */
[----:B------:R-:W-:-:S02]  /*14c0*/  @UP3 ULDC UR20, c[0x0][0x2e4] ;  /* 0x0000b90000143ab9 */ /* 0x000fc40000000800 */
[----:B------:R-:W-:Y:S01]  /*14d0*/  ISETP.GT.U32.AND P1, PT, R6, R2, PT ;  /* 0x000000020600720c */ /* 0x000fe20003f24070 */
[----:B------:R-:W-:Y:S02]  /*14e0*/  USEL UR54, UR16, UR14, !UP1 ;  /* 0x0000000e10367287 */ /* 0x000fe4000c800000 */
[----:B------:R-:W-:Y:S02]  /*14f0*/  @!UP3 UIMAD UR14, UR45, UR60, UR55 ;  /* 0x0000003c2d0eb2a4 */ /* 0x000fe4000f8e0237 */
[----:B------:R-:W-:Y:S02]  /*1500*/  @UP3 UIMAD UR17, UR55, UR20, UR9 ;  /* 0x00000014371132a4 */ /* 0x000fe4000f8e0209 */
[----:B------:R-:W-:Y:S02]  /*1510*/  USHF.R.S32.HI UR26, URZ, 0x1f, UR7 ;  /* 0x0000001f3f1a7899 */ /* 0x000fe40008011407 */
[----:B------:R-:W-:Y:S02]  /*1520*/  UIADD3 UR9, UP2, UR7, UR33, URZ ;  /* 0x0000002107097290 */ /* 0x000fe4000ff5e03f */
[----:B------:R-:W-:-:S02]  /*1530*/  @!UP3 UIMAD UR17, UR14, UR39, URZ ;  /* 0x000000270e11b2a4 */ /* 0x000fc4000f8e023f */
[----:B------:R-:W-:Y:S01]  /*1540*/  @!P1 IMAD.IADD R2, R2, 0x1, -R6 ;  /* 0x0000000102029824 */ /* 0x000fe200078e0a06 */
[----:B------:R-:W-:Y:S01]  /*1550*/  UIMAD UR14, UR13, UR6, URZ ;  /* 0x000000060d0e72a4 */ /* 0x000fe2000f8e023f */
[----:B------:R-:W-:Y:S01]  /*1560*/  @!P1 VIADD R0, R0, 0x1 ;  /* 0x0000000100009836 */ /* 0x000fe20000000000 */
[----:B------:R-:W-:Y:S01]  /*1570*/  UIADD3.X UR16, UR26, UR38, URZ, UP2, !UPT ;  /* 0x000000261a107290 */ /* 0x000fe200097fe43f */
[----:B------:R-:W-:Y:S01]  /*1580*/  PLOP3.LUT P1, PT, PT, PT, UP0, 0x80, 0x0 ;  /* 0x000000000000781c */ /* 0x000fe20003f2f008 */
[----:B------:R-:W-:Y:S01]  /*1590*/  UIMAD UR13, UR13, UR9, URZ ;  /* 0x000000090d0d72a4 */ /* 0x000fe2000f8e023f */
[----:B------:R-:W-:Y:S01]  /*15a0*/  ISETP.GE.U32.AND P0, PT, R2, R6, PT ;  /* 0x000000060200720c */ /* 0x000fe20003f06070 */
[----:B------:R-:W-:Y:S01]  /*15b0*/  @UP0 UIADD3 UR31, UR19, UR28, URZ ;  /* 0x0000001c131f0290 */ /* 0x000fe2000fffe03f */
[----:B------:R-:W-:Y:S01]  /*15c0*/  LOP3.LUT R2, R7, UR55, RZ, 0x3c, !PT ;  /* 0x0000003707027c12 */ /* 0x000fe2000f8e3cff */
[----:B------:R-:W-:Y:S01]  /*15d0*/  @UP0 ULDC.64 UR20, c[0x0][0x250] ;  /* 0x0000940000140ab9 */ /* 0x000fe20000000a00 */
[----:B------:R-:W-:-:S02]  /*15e0*/  UIMAD.WIDE.U32 UR38, UR12, UR9, URZ ;  /* 0x000000090c2672a5 */ /* 0x000fc4000f8e003f */
[----:B------:R-:W-:Y:S01]  /*15f0*/  ISETP.GE.AND P2, PT, R2, RZ, PT ;  /* 0x000000ff0200720c */ /* 0x000fe20003f46270 */
[----:B------:R-:W-:Y:S02]  /*1600*/  UIMAD UR9, UR12, UR16, UR13 ;  /* 0x000000100c0972a4 */ /* 0x000fe4000f8e020d */
[----:B------:R-:W-:Y:S02]  /*1610*/  @UP0 UIMAD.WIDE.U32 UR12, UR31, UR20, URZ ;  /* 0x000000141f0c02a5 */ /* 0x000fe4000f8e003f */
[----:B------:R-:W-:Y:S02]  /*1620*/  @UP1 UIADD3 UR46, UR15, UR14, URZ ;  /* 0x0000000e0f2e1290 */ /* 0x000fe4000fffe03f */
[----:B------:R-:W-:Y:S01]  /*1630*/  @P0 IADD3 R0, R0, 0x1, RZ ;  /* 0x0000000100000810 */ /* 0x000fe20007ffe0ff */
[----:B------:R-:W-:Y:S01]  /*1640*/  UIMAD UR49, UR55, UR61, URZ ;  /* 0x0000003d373172a4 */ /* 0x000fe2000f8e023f */
[----:B------:R-:W-:Y:S01]  /*1650*/  PLOP3.LUT P0, PT, PT, PT, UP3, 0x80, 0x0 ;  /* 0x000000000000781c */ /* 0x000fe20003f0f038 */
[----:B------:R-:W-:-:S02]  /*1660*/  @UP0 UIMAD UR14, UR31, UR21, URZ ;  /* 0x000000151f0e02a4 */ /* 0x000fc4000f8e023f */
[----:B------:R-:W-:Y:S01]  /*1670*/  IMAD.MOV.U32 R14, RZ, RZ, R0 ;  /* 0x000000ffff0e7224 */ /* 0x000fe200078e0000 */
[----:B------:R-:W-:Y:S02]  /*1680*/  @!UP1 UIADD3 UR47, UR35, UR32, URZ ;  /* 0x00000020232f9290 */ /* 0x000fe4000fffe03f */
[----:B------:R-:W-:Y:S02]  /*1690*/  USEL UR52, UR50, URZ, UP4 ;  /* 0x0000003f32347287 */ /* 0x000fe4000a000000 */
[----:B------:R-:W-:Y:S01]  /*16a0*/  USHF.R.S32.HI UR41, URZ, 0x1f, UR29 ;  /* 0x0000001f3f297899 */ /* 0x000fe2000801141d */
        /* <DEDUP_REMOVED lines=20> */
.L_x_2116:
        /* <DEDUP_REMOVED lines=13> */
.L_x_2117:
        /* <DEDUP_REMOVED lines=11> */
.L_x_2118:
[----:B------:R-:W-:-:S04]  /*1970*/  UIMAD UR6, UR45, UR60, UR55 ;  /* 0x0000003c2d0672a4 */ /* 0x000fc8000f8e0237 */
[----:B------:R-:W-:-:S12]  /*1980*/  UIMAD UR6, UR6, UR58, URZ ;  /* 0x0000003a060672a4 */ /* 0x000fd8000f8e023f */
.L_x_2119:
[----:B------:R-:W1:Y:S01]  /*1990*/  S2R R23, SR_TID.X ;  /* 0x0000000000177919 */ /* 0x000e620000002100 */
[----:B------:R-:W2:Y:S01]  /*19a0*/  LDC.64 R4, c[0x0][0x420] ;  /* 0x00010800ff047b82 */ /* 0x000ea20000000a00 */
[--C-:B------:R-:W-:Y:S01]  /*19b0*/  SHF.R.S32.HI R27, RZ, 0x1f, R195.reuse ;  /* 0x0000001fff1b7819 */ /* 0x100fe200000114c3 */
[----:B------:R-:W-:Y:S01]  /*19c0*/  USHF.R.S32.HI UR58, URZ, 0x1f, UR55 ;  /* 0x0000001f3f3a7899 */ /* 0x000fe20008011437 */
[----:B------:R-:W-:Y:S01]  /*19d0*/  IADD3 R6, P0, R195, UR9, RZ ;  /* 0x00000009c3067c10 */ /* 0x000fe2000ff1e0ff */
[----:B------:R-:W-:Y:S01]  /*19e0*/  UIMAD UR12, UR61, UR60, URZ ;  /* 0x0000003c3d0c72a4 */ /* 0x000fe2000f8e023f */
[----:B------:R-:W-:Y:S01]  /*19f0*/  IMAD.MOV.U32 R26, RZ, RZ, R195 ;  /* 0x000000ffff1a7224 */ /* 0x000fe200078e00c3 */
[----:B------:R-:W-:Y:S01]  /*1a00*/  ULDC.64 UR14, c[0x0][0x428] ;  /* 0x00010a00000e7ab9 */ /* 0x000fe20000000a00 */
[----:B------:R-:W-:Y:S01]  /*1a10*/  IADD3.X R7, R27, UR47, RZ, P0, !PT ;  /* 0x0000002f1b077c10 */ /* 0x000fe200087fe4ff */
[----:B------:R-:W-:Y:S01]  /*1a20*/  UIADD3 UR27, UR7, UR6, URZ ;  /* 0x00000006071b7290 */ /* 0x000fe2000fffe03f */
[----:B------:R-:W-:Y:S01]  /*1a30*/  BSSY B1, `(.L_x_2115) ;  /* 0x0000c1b000017945 */ /* 0x000fe20003800000 */
[----:B------:R-:W-:Y:S01]  /*1a40*/  UIMAD UR6, UR58, UR14, URZ ;  /* 0x0000000e3a0672a4 */ /* 0x000fe2000f8e023f */
[----:B------:R3:W-:Y:S01]  /*1a50*/  STL.64 [R1+0x80], R26 ;  /* 0x0000801a01007387 */ /* 0x0007e20000100a00 */
[----:B------:R-:W-:-:S02]  /*1a60*/  UIADD3 UR13, UR7, UR17, URZ ;  /* 0x00000011070d7290 */ /* 0x000fc4000fffe03f */
[----:B------:R-:W-:Y:S01]  /*1a70*/  USHF.L.U32 UR9, UR12, 0x7, URZ ;  /* 0x000000070c097899 */ /* 0x000fe2000800063f */
[----:B------:R-:W-:Y:S01]  /*1a80*/  ULDC.64 UR30, c[0x0][0x2b0] ;  /* 0x0000ac00001e7ab9 */ /* 0x000fe20000000a00 */
[----:B------:R-:W-:Y:S01]  /*1a90*/  UIMAD UR15, UR55, UR15, UR6 ;  /* 0x0000000f370f72a4 */ /* 0x000fe2000f8e0206 */
[----:B------:R-:W-:Y:S01]  /*1aa0*/  ULDC.64 UR16, c[0x0][0x258] ;  /* 0x0000960000107ab9 */ /* 0x000fe20000000a00 */
[----:B------:R-:W-:Y:S01]  /*1ab0*/  UISETP.GE.AND UP2, UPT, UR36, 0x1, UPT ;  /* 0x000000012400788c */ /* 0x000fe2000bf46270 */
[----:B------:R-:W-:Y:S01]  /*1ac0*/  ULDC.64 UR42, c[0x0][0x210] ;  /* 0x00008400002a7ab9 */ /* 0x000fe20000000a00 */
[----:B------:R-:W-:Y:S01]  /*1ad0*/  ULDC.64 UR34, c[0x0][0x3e0] ;  /* 0x0000f80000227ab9 */ /* 0x000fe20000000a00 */
[C---:B--2---:R-:W-:Y:S01]  /*1ae0*/  IMAD R9, R4.reuse, UR26, RZ ;  /* 0x0000001a04097c24 */ /* 0x044fe2000f8e02ff */
[----:B------:R-:W-:Y:S01]  /*1af0*/  ULDC.64 UR60, c[0x0][0x478] ;  /* 0x00011e00003c7ab9 */ /* 0x000fe20000000a00 */
[----:B------:R-:W-:Y:S01]  /*1b00*/  IMAD.WIDE.U32 R6, R4, UR7, R6 ;  /* 0x0000000704067c25 */ /* 0x000fe2000f8e0006 */
[----:B------:R-:W-:Y:S01]  /*1b10*/  ULEA.HI.SX32 UR39, UR44, 0xffffffff, 0x19 ;  /* 0xffffffff2c277891 */ /* 0x000fe2000f8fca3f */
        /* <DEDUP_REMOVED lines=11> */
[----:B------:R-:W-:-:S02]  /*1bd0*/  UIMAD.WIDE UR6, UR13, 0x4, UR30 ;  /* 0x000000040d0678a5 */ /* 0x000fc4000f8e021e */
[----:B------:R-:W-:Y:S01]  /*1be0*/  IMAD.IADD R7, R7, 0x1, R0 ;  /* 0x0000000107077824 */ /* 0x000fe200078e0200 */
[----:B------:R-:W-:Y:S01]  /*1bf0*/  UIADD3 UR13, UP1, UP0, UR38, UR9, UR49 ;  /* 0x00000009260d7290 */ /* 0x000fe2000f83e031 */
[----:B------:R-:W-:Y:S01]  /*1c00*/  IMAD R9, R9, UR24, RZ ;  /* 0x0000001809097c24 */ /* 0x000fe2000f8e02ff */
[----:B------:R-:W-:Y:S01]  /*1c10*/  USHF.R.S32.HI UR9, URZ, 0x1f, UR9 ;  /* 0x0000001f3f097899 */ /* 0x000fe20008011409 */
[----:B------:R-:W-:Y:S01]  /*1c20*/  IMAD R11, R11, UR12, R10 ;  /* 0x0000000c0b0b7c24 */ /* 0x000fe2000f8e020a */
[----:B------:R-:W-:Y:S01]  /*1c30*/  UIMAD UR12, UR58, UR16, URZ ;  /* 0x000000103a0c72a4 */ /* 0x000fe2000f8e023f */
[C---:B------:R-:W-:Y:S01]  /*1c40*/  IMAD R0, R8.reuse, UR25, R9 ;  /* 0x0000001908007c24 */ /* 0x040fe2000f8e0209 */
[----:B------:R-:W-:Y:S01]  /*1c50*/  UIADD3.X UR9, UR50, UR9, UR53, UP1, UP0 ;  /* 0x0000000932097290 */ /* 0x000fe20008fe0435 */
[----:B------:R-:W-:Y:S01]  /*1c60*/  IMAD.WIDE.U32 R8, R8, UR24, R26 ;  /* 0x0000001808087c25 */ /* 0x000fe2000f8e001a */
[----:B------:R-:W-:Y:S02]  /*1c70*/  UIMAD UR17, UR55, UR17, UR12 ;  /* 0x00000011371172a4 */ /* 0x000fe4000f8e020c */
[----:B------:R-:W-:Y:S01]  /*1c80*/  UIADD3 UR12, UP1, UP0, UR51, UR13, UR54 ;  /* 0x0000000d330c7290 */ /* 0x000fe2000f83e036 */
[----:B------:R-:W-:Y:S01]  /*1c90*/  IMAD.U32 R10, RZ, RZ, UR14 ;  /* 0x0000000eff0a7e24 */ /* 0x000fe2000f8e00ff */
[----:B------:R-:W-:Y:S01]  /*1ca0*/  IADD3 R8, P0, R8, UR56, RZ ;  /* 0x0000003808087c10 */ /* 0x000fe2000ff1e0ff */
[----:B------:R-:W-:Y:S01]  /*1cb0*/  ULDC.64 UR30, c[0x0][0x400] ;  /* 0x00010000001e7ab9 */ /* 0x000fe20000000a00 */
[----:B------:R-:W-:Y:S01]  /*1cc0*/  UIADD3.X UR9, UR52, UR9, UR46, UP1, UP0 ;  /* 0x0000000934097290 */ /* 0x000fe20008fe042e */
[----:B------:R-:W-:Y:S01]  /*1cd0*/  IMAD.WIDE.U32 R6, R10, UR55, R6 ;  /* 0x000000370a067c25 */ /* 0x000fe2000f8e0006 */
[----:B------:R-:W-:Y:S01]  /*1ce0*/  IADD3.X R9, R9, UR48, R0, P0, !PT ;  /* 0x0000003009097c10 */ /* 0x000fe200087fe400 */
[----:B------:R-:W-:Y:S01]  /*1cf0*/  UIMAD.WIDE UR26, UR27, 0x4, UR60 ;  /* 0x000000041b1a78a5 */ /* 0x000fe2000f8e023c */
[----:B------:R-:W-:Y:S01]  /*1d00*/  PLOP3.LUT P0, PT, PT, PT, UP2, 0x80, 0x0 ;  /* 0x000000000000781c */ /* 0x000fe20003f0f028 */
[----:B------:R-:W-:-:S02]  /*1d10*/  IMAD.U32 R0, RZ, RZ, UR16 ;  /* 0x00000010ff007e24 */ /* 0x000fc4000f8e00ff */
[----:B------:R-:W-:Y:S02]  /*1d20*/  VIADD R7, R7, UR15 ;  /* 0x0000000f07077c36 */ /* 0x000fe40008000000 */
[----:B------:R-:W-:Y:S02]  /*1d30*/  IMAD R10, R22, R4, RZ ;  /* 0x00000004160a7224 */ /* 0x000fe400078e02ff */
        /* <DEDUP_REMOVED lines=14> */
[----:B------:R-:W2:Y:S01]  /*1e20*/  LDL R25, [R1+0x70] ;  /* 0x0000700001197983 */ /* 0x000ea20000100800 */
[----:B------:R-:W-:Y:S01]  /*1e30*/  PLOP3.LUT P1, PT, PT, PT, UP4, 0x80, 0x0 ;  /* 0x000000000000781c */ /* 0x000fe20003f2f048 */
[----:B------:R-:W-:Y:S01]  /*1e40*/  UMOV UR12, UR39 ;  /* 0x00000027000c7c82 */ /* 0x000fe20008000000 */
[----:B------:R-:W-:Y:S01]  /*1e50*/  UMOV UR15, UR6 ;  /* 0x00000006000f7c82 */ /* 0x000fe20008000000 */
[----:B------:R-:W-:Y:S01]  /*1e60*/  UIMAD UR6, UR12, -0x80, UR36 ;  /* 0xffffff800c0678a4 */ /* 0x000fe2000f8e0224 */
[----:B------:R-:W-:Y:S01]  /*1e70*/  IMAD.MOV.U32 R10, RZ, RZ, R12 ;  /* 0x000000ffff0a7224 */ /* 0x000fe200078e000c */
[----:B------:R-:W-:Y:S01]  /*1e80*/  UMOV UR14, UR7 ;  /* 0x00000007000e7c82 */ /* 0x000fe20008000000 */
[----:B------:R-:W-:Y:S01]  /*1e90*/  IMAD.MOV.U32 R11, RZ, RZ, R13 ;  /* 0x000000ffff0b7224 */ /* 0x000fe200078e000d */
[----:B------:R-:W-:Y:S01]  /*1ea0*/  ULEA.HI UR7, UR12, UR12, URZ, 0x1 ;  /* 0x0000000c0c077291 */ /* 0x000fe2000f8f083f */
[----:B------:R-:W-:Y:S01]  /*1eb0*/  IMAD.MOV.U32 R16, RZ, RZ, R7 ;  /* 0x000000ffff107224 */ /* 0x000fe200078e0007 */
[C---:B------:R-:W-:Y:S01]  /*1ec0*/  ISETP.GE.AND P5, PT, R2.reuse, UR6, PT ;  /* 0x0000000602007c0c */ /* 0x040fe2000bfa6270 */
[----:B------:R1:W-:Y:S01]  /*1ed0*/  STL [R1+0x3c], R10 ;  /* 0x00003c0a01007387 */ /* 0x0003e20000100800 */
[----:B------:R-:W-:Y:S01]  /*1ee0*/  ULOP3.LUT UR7, UR7, 0xfffffffe, URZ, 0xc0, !UPT ;  /* 0xfffffffe07077892 */ /* 0x000fe2000f8ec03f */
[C---:B------:R-:W-:Y:S01]  /*1ef0*/  VIADD R17, R2.reuse, 0x20 ;  /* 0x0000002002117836 */ /* 0x040fe20000000000 */
[----:B------:R-:W-:Y:S01]  /*1f00*/  UMOV UR17, UR26 ;  /* 0x0000001a00117c82 */ /* 0x000fe20008000000 */
[----:B------:R1:W-:Y:S01]  /*1f10*/  STL [R1+0x40], R11 ;  /* 0x0000400b01007387 */ /* 0x0003e20000100800 */
[----:B------:R-:W-:Y:S01]  /*1f20*/  UIADD3 UR7, UR12, -UR7, URZ ;  /* 0x800000070c077290 */ /* 0x000fe2000fffe03f */
[C---:B------:R-:W-:Y:S01]  /*1f30*/  VIADD R18, R2.reuse, 0x40 ;  /* 0x0000004002127836 */ /* 0x040fe20000000000 */
[----:B------:R-:W-:Y:S01]  /*1f40*/  UMOV UR16, UR27 ;  /* 0x0000001b00107c82 */ /* 0x000fe20008000000 */
[----:B------:R1:W-:Y:S01]  /*1f50*/  STL [R1+0x44], R16 ;  /* 0x0000441001007387 */ /* 0x0003e20000100800 */
[----:B------:R-:W-:Y:S01]  /*1f60*/  UISETP.NE.AND UP0, UPT, UR7, 0x1, UPT ;  /* 0x000000010700788c */ /* 0x000fe2000bf05270 */
[----:B------:R-:W-:Y:S01]  /*1f70*/  VIADD R21, R2, 0x60 ;  /* 0x0000006002157836 */ /* 0x000fe20000000000 */
[----:B------:R-:W-:Y:S01]  /*1f80*/  BSSY B0, `(.L_x_2121) ;  /* 0x0000015000007945 */ /* 0x000fe20003800000 */
[----:B------:R-:W-:Y:S01]  /*1f90*/  @P1 BAR.SYNC.DEFER_BLOCKING 0x0 ;  /* 0x0000000000001b1d */ /* 0x000fe20000010000 */
[----:B------:R-:W-:-:S02]  /*1fa0*/  ISETP.GE.AND P4, PT, R17, UR6, PT ;  /* 0x0000000611007c0c */ /* 0x000fc4000bf86270 */
[----:B------:R-:W-:Y:S02]  /*1fb0*/  PLOP3.LUT P0, PT, PT, PT, UP0, 0x80, 0x0 ;  /* 0x000000000000781c */ /* 0x000fe40003f0f008 */
[----:B------:R-:W-:Y:S02]  /*1fc0*/  ISETP.GE.AND P3, PT, R18, UR6, PT ;  /* 0x0000000612007c0c */ /* 0x000fe4000bf66270 */
[----:B------:R-:W-:Y:S02]  /*1fd0*/  ISETP.GE.AND P2, PT, R21, UR6, PT ;  /* 0x0000000615007c0c */ /* 0x000fe4000bf46270 */
        /* <DEDUP_REMOVED lines=15> */
.L_x_2122:
[----:B------:R-:W-:Y:S05]  /*20d0*/  BSYNC B0 ;  /* 0x0000000000007941 */ /* 0x000fea0003800000 */
.L_x_2121:
        /* <DEDUP_REMOVED lines=14> */
.L_x_2124:
[----:B------:R-:W-:Y:S05]  /*21c0*/  BSYNC B0 ;  /* 0x0000000000007941 */ /* 0x000fea0003800000 */
.L_x_2123:
        /* <DEDUP_REMOVED lines=13> */
.L_x_2126:
[----:B------:R-:W-:Y:S05]  /*22a0*/  BSYNC B0 ;  /* 0x0000000000007941 */ /* 0x000fea0003800000 */
.L_x_2125:
        /* <DEDUP_REMOVED lines=16> */
.L_x_2128:
[----:B------:R-:W-:Y:S05]  /*23b0*/  BSYNC B0 ;  /* 0x0000000000007941 */ /* 0x000fea0003800000 */
.L_x_2127:
[----:B------:R-:W-:Y:S01]  /*23c0*/  MOV R8, R9 ;  /* 0x0000000900087202 */ /* 0x000fe20000000f00 */
[----:B------:R1:W-:Y:S01]  /*23d0*/  @P5 STS [R196], RZ ;  /* 0x000000ffc4005388 */ /* 0x0003e20000000800 */
[----:B------:R-:W-:Y:S01]  /*23e0*/  BSSY B0, `(.L_x_2129) ;  /* 0x0000014000007945 */ /* 0x000fe20003800000 */
[----:B---3--:R-:W-:Y:S02]  /*23f0*/  MOV R6, UR22 ;  /* 0x0000001600067c02 */ /* 0x008fe40008000f00 */
        /* <DEDUP_REMOVED lines=18> */
.L_x_2130:
[----:B------:R-:W-:Y:S05]  /*2520*/  BSYNC B0 ;  /* 0x0000000000007941 */ /* 0x000fea0003800000 */
.L_x_2129:
        /* <DEDUP_REMOVED lines=21> */
.L_x_2132:
[----:B------:R-:W-:Y:S05]  /*2680*/  BSYNC B0 ;  /* 0x0000000000007941 */ /* 0x000fea0003800000 */
.L_x_2131:
        /* <DEDUP_REMOVED lines=21> */
.L_x_2134:
[----:B------:R-:W-:Y:S05]  /*27e0*/  BSYNC B0 ;  /* 0x0000000000007941 */ /* 0x000fea0003800000 */
.L_x_2133:
        /* <DEDUP_REMOVED lines=23> */
.L_x_2136:
[----:B------:R-:W-:Y:S05]  /*2960*/  BSYNC B0 ;  /* 0x0000000000007941 */ /* 0x000fea0003800000 */
.L_x_2135:
[----:B------:R-:W5:Y:S01]  /*2970*/  LDL R25, [R1+0x78] ;  /* 0x0000780001197983 */ /* 0x000f620000100800 */
[----:B------:R-:W-:Y:S01]  /*2980*/  UIMAD UR7, UR41, UR22, URZ ;  /* 0x00000016290772a4 */ /* 0x000fe2000f8e023f */
[----:B-1----:R-:W-:Y:S01]  /*2990*/  IMAD.WIDE.U32 R4, R6, UR29, R26 ;  /* 0x0000001d06047c25 */ /* 0x002fe2000f8e001a */
        /* <DEDUP_REMOVED lines=41> */
.L_x_2138:
[----:B------:R-:W-:Y:S05]  /*2c30*/  BSYNC B0 ;  /* 0x0000000000007941 */ /* 0x000fea0003800000 */
.L_x_2137:
        /* <DEDUP_REMOVED lines=23> */
.L_x_2140:
[----:B------:R-:W-:Y:S05]  /*2db0*/  BSYNC B0 ;  /* 0x0000000000007941 */ /* 0x000fea0003800000 */
.L_x_2139:
        /* <DEDUP_REMOVED lines=23> */
.L_x_2142:
[----:B------:R-:W-:Y:S05]  /*2f30*/  BSYNC B0 ;  /* 0x0000000000007941 */ /* 0x000fea0003800000 */
.L_x_2141:
        /* <DEDUP_REMOVED lines=23> */
.L_x_2144:
[----:B------:R-:W-:Y:S05]  /*30b0*/  BSYNC B0 ;  /* 0x0000000000007941 */ /* 0x000fea0003800000 */
.L_x_2143:
        /* <DEDUP_REMOVED lines=32> */
.L_x_2146:
[----:B------:R-:W-:Y:S05]  /*32c0*/  BSYNC B0 ;  /* 0x0000000000007941 */ /* 0x000fea0003800000 */
.L_x_2145:
        /* <DEDUP_REMOVED lines=22> */
.L_x_2148:
[----:B------:R-:W-:Y:S05]  /*3430*/  BSYNC B0 ;  /* 0x0000000000007941 */ /* 0x000fea0003800000 */
.L_x_2147:
        /* <DEDUP_REMOVED lines=22> */
.L_x_2150:
[----:B------:R-:W-:Y:S05]  /*35a0*/  BSYNC B0 ;  /* 0x0000000000007941 */ /* 0x000fea0003800000 */
.L_x_2149:
        /* <DEDUP_REMOVED lines=22> */
.L_x_2152:
[----:B------:R-:W-:Y:S05]  /*3710*/  BSYNC B0 ;  /* 0x0000000000007941 */ /* 0x000fea0003800000 */
.L_x_2151:
[----:B------:R-:W-:Y:S01]  /*3720*/  ULDC.64 UR20, c[0x0][0x3c8] ;  /* 0x0000f20000147ab9 */ /* 0x000fe20000000a00 */
[----:B------:R-:W-:Y:S01]  /*3730*/  USHF.R.S32.HI UR6, URZ, 0x1f, UR55 ;  /* 0x0000001f3f067899 */ /* 0x000fe20008011437 */
[----:B------:R-:W-:Y:S01]  /*3740*/  ISETP.NE.AND P5, PT, R13, RZ, PT ;  /* 0x000000ff0d00720c */ /* 0x000fe20003fa5270 */
[----:B------:R-:W-:Y:S01]  /*3750*/  UISETP.NE.U32.AND UP1, UPT, UR20, URZ, UPT ;  /* 0x0000003f1400728c */ /* 0x000fe2000bf25070 */
[----:B------:R-:W-:Y:S01]  /*3760*/  ISETP.NE.AND P4, PT, R16, RZ, PT ;  /* 0x000000ff1000720c */ /* 0x000fe20003f85270 */
[----:B------:R-:W0:Y:S01]  /*3770*/  LDGDEPBAR ;  /* 0x00000000000079af */ /* 0x000e220000000000 */
[----:B------:R-:W-:Y:S01]  /*3780*/  ISETP.NE.AND P3, PT, R12, RZ, PT ;  /* 0x000000ff0c00720c */ /* 0x000fe20003f65270 */
[----:B------:R-:W-:-:S06]  /*3790*/  UISETP.NE.AND.EX UP1, UPT, UR21, URZ, UPT, UP1 ;  /* 0x0000003f1500728c */ /* 0x000fcc000bf25310 */
[----:B------:R-:W-:-:S05]  /*37a0*/  PLOP3.LUT P1, PT, PT, PT, UP1, 0x80, 0x0 ;  /* 0x000000000000781c */ /* 0x000fca0003f2f018 */
[----:B------:R-:W-:Y:S01]  /*37b0*/  @UP1 ULDC.64 UR22, c[0x0][0x3d0] ;  /* 0x0000f40000161ab9 */ /* 0x000fe20000000a00 */
[----:B------:R-:W-:Y:S01]  /*37c0*/  @UP1 UMOV UR7, UR6 ;  /* 0x0000000600071c82 */ /* 0x000fe20008000000 */
[----:B------:R-:W-:Y:S01]  /*37d0*/  @UP1 UIMAD UR9, UR57, UR22, URZ ;  /* 0x00000016390912a4 */ /* 0x000fe2000f8e023f */
[----:B------:R-:W-:Y:S02]  /*37e0*/  @UP1 UMOV UR6, UR55 ;  /* 0x0000003700061c82 */ /* 0x000fe40008000000 */
[----:B------:R-:W-:Y:S02]  /*37f0*/  @UP1 UIMAD.WIDE.U32 UR6, UR45, UR22, UR6 ;  /* 0x000000162d0612a5 */ /* 0x000fe4000f8e0006 */
[----:B------:R-:W-:Y:S02]  /*3800*/  @UP1 UIMAD UR23, UR45, UR23, UR9 ;  /* 0x000000172d1712a4 */ /* 0x000fe4000f8e0209 */
[----:B------:R-:W-:Y:S02]  /*3810*/  @UP1 ULEA UR20, UP0, UR6, UR20, 0x2 ;  /* 0x0000001406141291 */ /* 0x000fe4000f80103f */
[----:B------:R-:W-:Y:S01]  /*3820*/  @UP1 UIADD3 UR7, UR7, UR23, URZ ;  /* 0x0000001707071290 */ /* 0x000fe2000fffe03f */
[----:B-1----:R-:W-:Y:S01]  /*3830*/  SHF.R.S32.HI R9, RZ, 0x1f, R25 ;  /* 0x0000001fff097819 */ /* 0x002fe20000011419 */
[----:B------:R-:W-:Y:S01]  /*3840*/  IMAD.MOV.U32 R17, RZ, RZ, 0x7f800000 ;  /* 0x7f800000ff117424 */ /* 0x000fe200078e00ff */
[----:B------:R-:W-:Y:S01]  /*3850*/  SHF.R.S32.HI R2, RZ, 0x1f, R11 ;  /* 0x0000001fff027819 */ /* 0x000fe2000001140b */
[----:B------:R-:W-:Y:S01]  /*3860*/  @UP1 ULEA.HI.X UR21, UR6, UR21, UR7, 0x2, UP0 ;  /* 0x0000001506151291 */ /* 0x000fe200080f1407 */
[----:B------:R-:W-:Y:S01]  /*3870*/  IMAD.U32 R4, RZ, RZ, UR20 ;  /* 0x00000014ff047e24 */ /* 0x000fe2000f8e00ff */
[----:B--2-4-:R-:W-:Y:S01]  /*3880*/  SHF.L.U64.HI R0, R25, 0x2, R9 ;  /* 0x0000000219007819 */ /* 0x014fe20000010209 */
[----:B------:R-:W-:Y:S01]  /*3890*/  IMAD.MOV.U32 R15, RZ, RZ, 0x7f800000 ;  /* 0x7f800000ff0f7424 */ /* 0x000fe200078e00ff */
[----:B------:R-:W-:Y:S01]  /*38a0*/  @UP1 ULDC UR6, c[0x0][0x2e8] ;  /* 0x0000ba0000061ab9 */ /* 0x000fe20000000800 */
[----:B------:R-:W-:-:S02]  /*38b0*/  IMAD.MOV.U32 R14, RZ, RZ, 0x7f800000 ;  /* 0x7f800000ff0e7424 */ /* 0x000fc400078e00ff */
[----:B------:R-:W-:Y:S01]  /*38c0*/  IMAD.MOV.U32 R10, RZ, RZ, 0x7f800000 ;  /* 0x7f800000ff0a7424 */ /* 0x000fe200078e00ff */
[----:B------:R-:W-:Y:S01]  /*38d0*/  STL [R1+0x30], R20 ;  /* 0x0000301401007387 */ /* 0x000fe20000100800 */
[----:B------:R-:W-:Y:S02]  /*38e0*/  IMAD.U32 R5, RZ, RZ, UR21 ;  /* 0x00000015ff057e24 */ /* 0x000fe4000f8e00ff */
[----:B------:R-:W-:Y:S01]  /*38f0*/  VIADD R184, R191, 0x2000 ;  /* 0x00002000bfb87836 */ /* 0x000fe20000000000 */
[----:B------:R-:W-:Y:S01]  /*3900*/  STL [R1+0x2c], R19 ;  /* 0x00002c1301007387 */ /* 0x000fe20000100800 */
[----:B------:R-:W-:Y:S01]  /*3910*/  VIADD R190, R192, 0x2000 ;  /* 0x00002000c0be7836 */ /* 0x000fe20000000000 */
        /* <DEDUP_REMOVED lines=35> */
[----:B------:R-:W-:-:S02]  /*3b50*/  CS2R R70, SRZ ;  /* 0x0000000000467805 */ /* 0x000fc4000001ff00 */
[----:B------:R-:W-:Y:S02]  /*3b60*/  IADD3.X R5, R0, UR14, RZ, P2, !PT ;  /* 0x0000000e00057c10 */ /* 0x000fe400097fe4ff */
[----:B------:R-:W-:Y:S02]  /*3b70*/  CS2R R68, SRZ ;  /* 0x0000000000447805 */ /* 0x000fe4000001ff00 */
[C---:B------:R-:W-:Y:S01]  /*3b80*/  @!P6 LEA R6, P2, R11.reuse, UR15, 0x2 ;  /* 0x0000000f0b06ec11 */ /* 0x040fe2000f8410ff */
[----:B------:R-:W-:Y:S01]  /*3b90*/  ULDC UR20, c[0x0][0x2d0] ;  /* 0x0000b40000147ab9 */ /* 0x000fe20000000800 */
[----:B------:R-:W-:Y:S01]  /*3ba0*/  ULDC UR21, c[0x0][0x2dc] ;  /* 0x0000b70000157ab9 */ /* 0x000fe20000000800 */
[----:B------:R-:W4:Y:S01]  /*3bb0*/  @!P5 LDG.E R17, desc[UR10][R4.64] ;  /* 0x0000000a0411d981 */ /* 0x000f22000c1e1900 */
[----:B------:R-:W-:Y:S01]  /*3bc0*/  @!P6 LEA.HI.X R7, R11, UR14, R2, 0x2, P2 ;  /* 0x0000000e0b07ec11 */ /* 0x000fe200090f1402 */
[----:B------:R-:W-:Y:S02]  /*3bd0*/  ULDC UR9, c[0x0][0x2ec] ;  /* 0x0000bb0000097ab9 */ /* 0x000fe40000000800 */
[----:B------:R-:W5:Y:S04]  /*3be0*/  @!P4 LDG.E R15, desc[UR10][R4.64+0x20] ;  /* 0x0000200a040fc981 */ /* 0x000f68000c1e1900 */
[----:B------:R1:W3:Y:S04]  /*3bf0*/  @!P3 LDG.E R14, desc[UR10][R4.64+0x100] ;  /* 0x0001000a040eb981 */ /* 0x0002e8000c1e1900 */
[----:B------:R1:W3:Y:S01]  /*3c00*/  @!P6 LDG.E R10, desc[UR10][R6.64] ;  /* 0x0000000a060ae981 */ /* 0x0002e2000c1e1900 */
[----:B------:R-:W2:Y:S01]  /*3c10*/  @P1 MUFU.RCP R0, UR6 ;  /* 0x0000000600001d08 */ /* 0x000ea20008001000 */
[----:B------:R-:W-:-:S04]  /*3c20*/  LEA.HI R2, R24, R23, RZ, 0x7 ;  /* 0x0000001718027211 */ /* 0x000fc800078f38ff */
[----:B------:R-:W-:Y:S01]  /*3c30*/  SHF.R.S32.HI R2, RZ, 0x7, R2 ;  /* 0x00000007ff027819 */ /* 0x000fe20000011402 */
[----:B-1----:R-:W-:-:S05]  /*3c40*/  IMAD.SHL.U32 R4, R23, 0x2, RZ ;  /* 0x0000000217047824 */ /* 0x002fca00078e00ff */
[----:B------:R-:W-:-:S05]  /*3c50*/  LOP3.LUT R4, R4, 0x6, RZ, 0xc0, !PT ;  /* 0x0000000604047812 */ /* 0x000fca00078ec0ff */
[----:B------:R-:W-:Y:S02]  /*3c60*/  IMAD R5, R2, 0x40, R4 ;  /* 0x0000004002057824 */ /* 0x000fe400078e0204 */
[----:B------:R-:W-:Y:S02]  /*3c70*/  IMAD.U32 R2, RZ, RZ, UR18 ;  /* 0x00000012ff027e24 */ /* 0x000fe4000f8e00ff */
[C---:B------:R-:W-:Y:S02]  /*3c80*/  IMAD.SHL.U32 R4, R25.reuse, 0x4, RZ ;  /* 0x0000000419047824 */ /* 0x040fe400078e00ff */
[----:B------:R-:W-:Y:S01]  /*3c90*/  IMAD R2, R2, 0x80, R5 ;  /* 0x0000008002027824 */ /* 0x000fe200078e0205 */
[----:B------:R-:W-:Y:S04]  /*3ca0*/  STL [R1+0x58], R5 ;  /* 0x0000580501007387 */ /* 0x000fe80000100800 */
[----:B------:R1:W-:Y:S01]  /*3cb0*/  STL [R1+0x6c], R4 ;  /* 0x00006c0401007387 */ /* 0x0003e20000100800 */
[----:B------:R-:W-:-:S02]  /*3cc0*/  IADD3 R2, R25, -UR36, -R2 ;  /* 0x8000002419027c10 */ /* 0x000fc4000fffe802 */
[----:B------:R-:W-:Y:S02]  /*3cd0*/  SHF.L.U64.HI R6, R25, 0x2, R9 ;  /* 0x0000000219067819 */ /* 0x000fe40000010209 */
[----:B------:R-:W-:Y:S02]  /*3ce0*/  SEL R184, R184, R191, !P0 ;  /* 0x000000bfb8b87207 */ /* 0x000fe40004000000 */
[----:B------:R-:W-:Y:S01]  /*3cf0*/  SEL R190, R190, R192, !P0 ;  /* 0x000000c0bebe7207 */ /* 0x000fe20004000000 */
[----:B------:R-:W-:Y:S01]  /*3d00*/  UMOV UR6, URZ ;  /* 0x0000003f00067c82 */ /* 0x000fe20008000000 */
[----:B------:R-:W-:Y:S02]  /*3d10*/  LEA R184, R184, UR4, 0x1 ;  /* 0x00000004b8b87c11 */ /* 0x000fe4000f8e08ff */
[----:B------:R-:W-:Y:S01]  /*3d20*/  LEA R190, R190, UR4, 0x1 ;  /* 0x00000004bebe7c11 */ /* 0x000fe2000f8e08ff */
[----:B--2---:R-:W-:-:S05]  /*3d30*/  @P1 FMUL.FTZ R0, R8, R0 ;  /* 0x0000000008001220 */ /* 0x004fca0000410000 */
[----:B------:R-:W-:Y:S01]  /*3d40*/  @P1 R2UR UR7, R0 ;  /* 0x00000000000712ca */ /* 0x000fe200000e0000 */
[----:B------:R-:W-:-:S05]  /*3d50*/  VIADD R0, R25, 0xffffff80 ;  /* 0xffffff8019007836 */ /* 0x000fca0000000000 */
[----:B-1----:R-:W-:-:S04]  /*3d60*/  SHF.R.S32.HI R4, RZ, 0x1f, R0 ;  /* 0x0000001fff047819 */ /* 0x002fc80000011400 */
[C---:B------:R-:W-:Y:S01]  /*3d70*/  SHF.L.U64.HI R5, R0.reuse, 0x2, R4 ;  /* 0x0000000200057819 */ /* 0x040fe20000010204 */
[----:B------:R-:W-:Y:S02]  /*3d80*/  IMAD.SHL.U32 R4, R0, 0x4, RZ ;  /* 0x0000000400047824 */ /* 0x000fe400078e00ff */
[----:B------:R-:W-:Y:S01]  /*3d90*/  VIADD R0, R2, UR8 ;  /* 0x0000000802007c36 */ /* 0x000fe20008000000 */
[----:B----4-:R1:W-:Y:S04]  /*3da0*/  STL [R1+0x50], R17 ;  /* 0x0000501101007387 */ /* 0x0103e80000100800 */
[----:B-----5:R1:W-:Y:S04]  /*3db0*/  STL [R1+0x54], R15 ;  /* 0x0000540f01007387 */ /* 0x0203e80000100800 */
[----:B---3--:R1:W-:Y:S04]  /*3dc0*/  STL [R1+0x48], R14 ;  /* 0x0000480e01007387 */ /* 0x0083e80000100800 */
[----:B------:R1:W-:Y:S04]  /*3dd0*/  STL [R1+0x4c], R10 ;  /* 0x00004c0a01007387 */ /* 0x0003e80000100800 */
[----:B------:R1:W-:Y:S04]  /*3de0*/  STL [R1+0x68], R6 ;  /* 0x0000680601007387 */ /* 0x0003e80000100800 */
[----:B------:R1:W-:Y:S04]  /*3df0*/  STL [R1+0x64], R5 ;  /* 0x0000640501007387 */ /* 0x0003e80000100800 */
[----:B------:R1:W-:Y:S04]  /*3e00*/  STL [R1+0x60], R4 ;  /* 0x0000600401007387 */ /* 0x0003e80000100800 */
[----:B------:R1:W-:Y:S04]  /*3e10*/  STL [R1+0x5c], R0 ;  /* 0x00005c0001007387 */ /* 0x0003e80000100800 */
[----:B------:R1:W-:Y:S01]  /*3e20*/  STL [R1+0x34], R196 ;  /* 0x000034c401007387 */ /* 0x0003e20000100800 */
[----:B------:R-:W-:Y:S01]  /*3e30*/  @UP1 UMOV UR6, UR7 ;  /* 0x0000000700061c82 */ /* 0x000fe20008000000 */
[----:B------:R-:W-:-:S05]  /*3e40*/  ULDC UR7, c[0x0][0x39c] ;  /* 0x0000e70000077ab9 */ /* 0x000fca0000000800 */
.L_x_2155:
[----:B-1----:R-:W2:Y:S01]  /*3e50*/  LDL R0, [R1+0x74] ;  /* 0x0000740001007983 */ /* 0x002ea20000100800 */
[----:B------:R-:W-:Y:S03]  /*3e60*/  USHF.L.U32 UR13, UR18, 0x7, URZ ;  /* 0x00000007120d7899 */ /* 0x000fe6000800063f */
[----:B------:R-:W0:Y:S01]  /*3e70*/  LDGDEPBAR ;  /* 0x00000000000079af */ /* 0x000e220000000000 */
[----:B------:R-:W-:Y:S07]  /*3e80*/  UIADD3 UR13, UR13, 0x80, URZ ;  /* 0x000000800d0d7890 */ /* 0x000fee000fffe03f */
[----:B------:R-:W-:Y:S01]  /*3e90*/  STL [R1+0x13c], R100 ;  /* 0x00013c6401007387 */ /* 0x000fe20000100800 */
[----:B------:R-:W-:Y:S03]  /*3ea0*/  UISETP.GE.AND UP0, UPT, UR13, UR8, UPT ;  /* 0x000000080d00728c */ /* 0x000fe6000bf06270 */
        /* <DEDUP_REMOVED lines=33> */
[----:B-1----:R-:W2:Y:S04]  /*40c0*/  LDL R76, [R1+0x58] ;  /* 0x00005800014c7983 */ /* 0x002ea80000100800 */
[----:B---3--:R-:W3:Y:S04]  /*40d0*/  LDL R75, [R1+0x5c] ;  /* 0x00005c00014b7983 */ /* 0x008ee80000100800 */
[----:B----4-:R-:W4:Y:S04]  /*40e0*/  LDL R74, [R1+0x50] ;  /* 0x00005000014a7983 */ /* 0x010f280000100800 */
[----:B------:R-:W3:Y:S01]  /*40f0*/  LDL R73, [R1+0x54] ;  /* 0x0000540001497983 */ /* 0x000ee20000100800 */
        /* <DEDUP_REMOVED lines=11> */
[----:B------:R-:W-:Y:S01]  /*41b0*/  LDSM.16.M88.4 R148, [R189+0x800] ;  /* 0x00080000bd94783b */ /* 0x000fe20000000200 */
[-C--:B------:R-:W-:Y:S07]  /*41c0*/  HMMA.16816.F32.BF16 R12, R60, R18.reuse, RZ ;  /* 0x000000123c0c723c */ /* 0x080fee00000418ff */
[----:B------:R-:W-:Y:S01]  /*41d0*/  LDSM.16.M88.4 R152, [R189+0x1800] ;  /* 0x00180000bd98783b */ /* 0x000fe20000000200 */
[C---:B------:R-:W-:Y:S07]  /*41e0*/  HMMA.16816.F32.BF16 R16, R64.reuse, R18, RZ ;  /* 0x000000124010723c */ /* 0x040fee00000418ff */
        /* <DEDUP_REMOVED lines=9> */
[C---:B------:R-:W-:Y:S06]  /*4280*/  HMMA.16816.F32.BF16 R40, R60.reuse, R48, RZ ;  /* 0x000000303c28723c */ /* 0x040fec00000418ff */
[-C--:B------:R-:W-:Y:S01]  /*4290*/  HMMA.16816.F32.BF16 R44, R60, R50.reuse, RZ ;  /* 0x000000323c2c723c */ /* 0x080fe200000418ff */
[----:B--2---:R-:W-:Y:S05]  /*42a0*/  R2P PR, R0, 0x6 ;  /* 0x0000000600007804 */ /* 0x004fea0000000000 */
[C---:B------:R-:W-:Y:S01]  /*42b0*/  HMMA.16816.F32.BF16 R48, R64.reuse, R50, RZ ;  /* 0x000000324030723c */ /* 0x040fe200000418ff */
[----:B------:R-:W-:Y:S02]  /*42c0*/  PLOP3.LUT P0, PT, PT, PT, UP0, 0x80, 0x0 ;  /* 0x000000000000781c */ /* 0x000fe40003f0f008 */
[----:B------:R-:W-:Y:S02]  /*42d0*/  PLOP3.LUT P5, PT, PT, PT, UP0, 0x80, 0x0 ;  /* 0x000000000000781c */ /* 0x000fe40003faf008 */
[----:B------:R-:W-:Y:S01]  /*42e0*/  SEL R2, R194, 0xffffffe0, !P1 ;  /* 0xffffffe0c2027807 */ /* 0x000fe20004800000 */
[-C--:B------:R-:W-:Y:S01]  /*42f0*/  HMMA.16816.F32.BF16 R52, R64, R132.reuse, RZ ;  /* 0x000000844034723c */ /* 0x080fe200000418ff */
[----:B------:R-:W-:Y:S02]  /*4300*/  SEL R185, R193, 0xffffffc0, !P2 ;  /* 0xffffffc0c1b97807 */ /* 0x000fe40005000000 */
[----:B------:R-:W-:Y:S02]  /*4310*/  PLOP3.LUT P4, PT, PT, PT, UP0, 0x80, 0x0 ;  /* 0x000000000000781c */ /* 0x000fe40003f8f008 */
[C---:B------:R-:W-:Y:S01]  /*4320*/  IMAD.IADD R0, R190.reuse, 0x1, R2 ;  /* 0x00000001be007824 */ /* 0x040fe200078e0202 */
[C---:B------:R-:W-:Y:S01]  /*4330*/  HMMA.16816.F32.BF16 R56, R60.reuse, R132, RZ ;  /* 0x000000843c38723c */ /* 0x040fe200000418ff */
[----:B------:R-:W-:Y:S01]  /*4340*/  PLOP3.LUT P1, PT, PT, PT, UP0, 0x80, 0x0 ;  /* 0x000000000000781c */ /* 0x000fe20003f2f008 */
[--C-:B------:R-:W-:Y:S02]  /*4350*/  IMAD.IADD R164, R190, 0x1, R185.reuse ;  /* 0x00000001bea47824 */ /* 0x100fe400078e02b9 */
[----:B------:R-:W1:Y:S02]  /*4360*/  LDSM.16.M88.4 R136, [R0] ;  /* 0x000000000088783b */ /* 0x000e640000000200 */
[-C--:B------:R-:W-:Y:S06]  /*4370*/  HMMA.16816.F32.BF16 R60, R60, R134.reuse, RZ ;  /* 0x000000863c3c723c */ /* 0x080fec00000418ff */
[----:B------:R2:W1:Y:S01]  /*4380*/  LDSM.16.M88.4 R144, [R0+0x2000] ;  /* 0x002000000090783b */ /* 0x0004620000000200 */
[----:B------:R-:W-:Y:S07]  /*4390*/  HMMA.16816.F32.BF16 R64, R64, R134, RZ ;  /* 0x000000864040723c */ /* 0x000fee00000418ff */
[----:B------:R-:W1:Y:S08]  /*43a0*/  LDSM.16.M88.4 R132, [R189+0x1000] ;  /* 0x00100000bd84783b */ /* 0x000e700000000200 */
[----:B------:R-:W4:Y:S01]  /*43b0*/  LDSM.16.M88.4 R156, [R164] ;  /* 0x00000000a49c783b */ /* 0x000f220000000200 */
[----:B--2---:R-:W-:Y:S07]  /*43c0*/  IMAD.IADD R0, R0, 0x1, R185 ;  /* 0x0000000100007824 */ /* 0x004fee00078e02b9 */
[----:B------:R-:W2:Y:S01]  /*43d0*/  LDSM.16.M88.4 R164, [R164+0x2000] ;  /* 0x00200000a4a4783b */ /* 0x000ea20000000200 */
[-C--:B-1----:R-:W-:Y:S07]  /*43e0*/  HMMA.16816.F32.BF16 R4, R136, R140.reuse, R4 ;  /* 0x0000008c8804723c */ /* 0x082fee0000041804 */
[----:B------:R-:W-:Y:S01]  /*43f0*/  LDSM.16.M88.4 R176, [R0] ;  /* 0x0000000000b0783b */ /* 0x000fe20000000200 */
[C---:B------:R-:W-:Y:S06]  /*4400*/  HMMA.16816.F32.BF16 R8, R144.reuse, R140, R8 ;  /* 0x0000008c9008723c */ /* 0x040fec0000041808 */
[-C--:B------:R-:W-:Y:S06]  /*4410*/  HMMA.16816.F32.BF16 R12, R144, R142.reuse, R12 ;  /* 0x0000008e900c723c */ /* 0x080fec000004180c */
[C---:B------:R-:W-:Y:S01]  /*4420*/  HMMA.16816.F32.BF16 R16, R136.reuse, R142, R16 ;  /* 0x0000008e8810723c */ /* 0x040fe20000041810 */
[----:B------:R-:W1:Y:S05]  /*4430*/  LDSM.16.M88.4 R140, [R186+0x800] ;  /* 0x00080000ba8c783b */ /* 0x000e6a0000000200 */
[-C--:B------:R-:W-:Y:S06]  /*4440*/  HMMA.16816.F32.BF16 R20, R136, R148.reuse, R20 ;  /* 0x000000948814723c */ /* 0x080fec0000041814 */
[C---:B------:R-:W-:Y:S06]  /*4450*/  HMMA.16816.F32.BF16 R24, R144.reuse, R148, R24 ;  /* 0x000000949018723c */ /* 0x040fec0000041818 */
[-C--:B------:R-:W-:Y:S05]  /*4460*/  HMMA.16816.F32.BF16 R28, R144, R150.reuse, R28 ;  /* 0x00000096901c723c */ /* 0x080fea000004181c */
[----:B------:R-:W-:Y:S01]  /*4470*/  LEA R148, R192, UR4, 0x1 ;  /* 0x00000004c0947c11 */ /* 0x000fe2000f8e08ff */
[C---:B------:R-:W-:Y:S05]  /*4480*/  HMMA.16816.F32.BF16 R32, R136.reuse, R150, R32 ;  /* 0x000000968820723c */ /* 0x040fea0000041820 */
[----:B------:R-:W-:Y:S01]  /*4490*/  IMAD.IADD R149, R185, 0x1, R148 ;  /* 0x00000001b9957824 */ /* 0x000fe200078e0294 */
[-C--:B------:R-:W-:Y:S05]  /*44a0*/  HMMA.16816.F32.BF16 R36, R136, R132.reuse, R36 ;  /* 0x000000848824723c */ /* 0x080fea0000041824 */
[----:B------:R-:W-:Y:S01]  /*44b0*/  IADD3 R150, R2, R148, RZ ;  /* 0x0000009402967210 */ /* 0x000fe20007ffe0ff */
[C---:B------:R-:W-:Y:S06]  /*44c0*/  HMMA.16816.F32.BF16 R40, R144.reuse, R132, R40 ;  /* 0x000000849028723c */ /* 0x040fec0000041828 */
[-C--:B------:R-:W-:Y:S06]  /*44d0*/  HMMA.16816.F32.BF16 R44, R144, R134.reuse, R44 ;  /* 0x00000086902c723c */ /* 0x080fec000004182c */
[C---:B------:R-:W-:Y:S01]  /*44e0*/  HMMA.16816.F32.BF16 R48, R136.reuse, R134, R48 ;  /* 0x000000868830723c */ /* 0x040fe20000041830 */
[----:B------:R1:W3:Y:S05]  /*44f0*/  LDSM.16.M88.4 R132, [R0+0x2000] ;  /* 0x002000000084783b */ /* 0x0002ea0000000200 */
[-C--:B------:R-:W-:Y:S06]  /*4500*/  HMMA.16816.F32.BF16 R52, R136, R152.reuse, R52 ;  /* 0x000000988834723c */ /* 0x080fec0000041834 */
[C---:B------:R-:W-:Y:S06]  /*4510*/  HMMA.16816.F32.BF16 R56, R144.reuse, R152, R56 ;  /* 0x000000989038723c */ /* 0x040fec0000041838 */
[-C--:B------:R-:W-:Y:S06]  /*4520*/  HMMA.16816.F32.BF16 R60, R144, R154.reuse, R60 ;  /* 0x0000009a903c723c */ /* 0x080fec000004183c */
[----:B------:R-:W-:Y:S01]  /*4530*/  HMMA.16816.F32.BF16 R64, R136, R154, R64 ;  /* 0x0000009a8840723c */ /* 0x000fe20000041840 */
[----:B-1----:R-:W-:Y:S04]  /*4540*/  IMAD.U32 R0, RZ, RZ, UR18 ;  /* 0x00000012ff007e24 */ /* 0x002fe8000f8e00ff */
[----:B------:R-:W-:Y:S01]  /*4550*/  IMAD R0, R0, 0x80, R76 ;  /* 0x0000008000007824 */ /* 0x000fe200078e024c */
[-C--:B----4-:R-:W-:Y:S05]  /*4560*/  HMMA.16816.F32.BF16 R4, R156, R160.reuse, R4 ;  /* 0x000000a09c04723c */ /* 0x090fea0000041804 */
[----:B------:R-:W-:Y:S01]  /*4570*/  @P4 ISETP.GE.AND P4, PT, R0, UR8, PT ;  /* 0x0000000800004c0c */ /* 0x000fe2000bf86270 */
[C---:B--2---:R-:W-:Y:S04]  /*4580*/  HMMA.16816.F32.BF16 R8, R164.reuse, R160, R8 ;  /* 0x000000a0a408723c */ /* 0x044fe80000041808 */
[----:B---3--:R-:W-:Y:S02]  /*4590*/  FSETP.NEU.FTZ.AND P3, PT, R73, -INF , PT ;  /* 0xff8000004900780b */ /* 0x008fe40003f7d000 */
        /* <DEDUP_REMOVED lines=38> */
[----:B-1----:R-:W-:Y:S09]  /*4800*/  STL [R1+0x28], R72 ;  /* 0x0000284801007387 */ /* 0x002ff20000100800 */
[----:B------:R-:W1:Y:S01]  /*4810*/  MUFU.TANH R69, R15 ;  /* 0x0000000f00457308 */ /* 0x000e620000002400 */
[----:B--2---:R-:W-:Y:S01]  /*4820*/  STL [R1+0x24], R71 ;  /* 0x0000244701007387 */ /* 0x004fe20000100800 */
[----:B------:R-:W-:Y:S05]  /*4830*/  FMUL.FTZ R11, R73, 1.4426950216293334961 ;  /* 0x3fb8aa3b490b7820 */ /* 0x000fea0000410000 */
[----:B------:R-:W-:Y:S03]  /*4840*/  FSEL R11, R11, RZ, P3 ;  /* 0x000000ff0b0b7208 */ /* 0x000fe60001800000 */
[----:B------:R-:W-:Y:S01]  /*4850*/  MUFU.TANH R97, R5 ;  /* 0x0000000500617308 */ /* 0x000fe20000002400 */
[----:B---3--:R-:W-:Y:S09]  /*4860*/  STL [R1+0x20], R70 ;  /* 0x0000204601007387 */ /* 0x008ff20000100800 */
[----:B------:R-:W2:Y:S01]  /*4870*/  MUFU.TANH R68, R6 ;  /* 0x0000000600447308 */ /* 0x000ea20000002400 */
[----:B-1----:R-:W-:Y:S04]  /*4880*/  STL [R1+0x1c], R69 ;  /* 0x00001c4501007387 */ /* 0x002fe80000100800 */
[----:B------:R-:W3:Y:S05]  /*4890*/  LDL R14, [R1+0x48] ;  /* 0x00004800010e7983 */ /* 0x000eea0000100800 */
[----:B------:R1:W4:Y:S01]  /*48a0*/  MUFU.TANH R3, R7 ;  /* 0x0000000700037308 */ /* 0x0003220000002400 */
[----:B------:R-:W3:Y:S09]  /*48b0*/  LDL R15, [R1+0x4c] ;  /* 0x00004c00010f7983 */ /* 0x000ef20000100800 */
[----:B------:R2:W3:Y:S10]  /*48c0*/  MUFU.TANH R247, R8 ;  /* 0x0000000800f77308 */ /* 0x0004f40000002400 */
[----:B------:R4:W3:Y:S01]  /*48d0*/  MUFU.TANH R246, R9 ;  /* 0x0000000900f67308 */ /* 0x0008e20000002400 */
[----:B-1----:R-:W1:Y:S09]  /*48e0*/  LDSM.16.M88.4 R4, [R188+0x800] ;  /* 0x00080000bc04783b */ /* 0x002e720000000200 */
[----:B------:R4:W3:Y:S01]  /*48f0*/  MUFU.TANH R245, R12 ;  /* 0x0000000c00f57308 */ /* 0x0008e20000002400 */
[----:B--2---:R-:W-:Y:S01]  /*4900*/  @P0 VIADD R8, R0, 0x1 ;  /* 0x0000000100080836 */ /* 0x004fe20000000000 */
[----:B------:R-:W-:Y:S04]  /*4910*/  FSETP.NEU.FTZ.AND P0, PT, R74, -INF , PT ;  /* 0xff8000004a00780b */ /* 0x000fe80003f1d000 */
[----:B------:R-:W-:Y:S04]  /*4920*/  @P5 ISETP.GE.AND P5, PT, R8, UR8, PT ;  /* 0x0000000808005c0c */ /* 0x000fe8000bfa6270 */
[----:B------:R2:W3:Y:S01]  /*4930*/  MUFU.TANH R242, R13 ;  /* 0x0000000d00f27308 */ /* 0x0004e20000002400 */
[----:B----4-:R-:W-:Y:S05]  /*4940*/  IMAD.U32 R9, RZ, RZ, UR12 ;  /* 0x0000000cff097e24 */ /* 0x010fea000f8e00ff */
[----:B------:R-:W-:Y:S04]  /*4950*/  LEA R8, R9, R75, 0x7 ;  /* 0x0000004b09087211 */ /* 0x000fe800078e38ff */
[----:B------:R-:W-:Y:S01]  /*4960*/  MUFU.TANH R91, R17 ;  /* 0x00000011005b7308 */ /* 0x000fe20000002400 */
[----:B------:R-:W-:Y:S01]  /*4970*/  FMUL.FTZ R12, R74, 1.4426950216293334961 ;  /* 0x3fb8aa3b4a0c7820 */ /* 0x000fe20000410000 */
[C---:B------:R-:W-:Y:S02]  /*4980*/  VIADD R9, R8.reuse, 0x8 ;  /* 0x0000000808097836 */ /* 0x040fe40000000000 */
[----:B------:R-:W-:Y:S02]  /*4990*/  VIADD R10, R8, 0xffffffff ;  /* 0xffffffff080a7836 */ /* 0x000fe40000000000 */
[----:B------:R-:W-:Y:S04]  /*49a0*/  FSEL R12, R12, RZ, P0 ;  /* 0x000000ff0c0c7208 */ /* 0x000fe80000000000 */
[----:B------:R-:W4:Y:S01]  /*49b0*/  MUFU.TANH R92, R16 ;  /* 0x00000010005c7308 */ /* 0x000f220000002400 */
[----:B------:R-:W-:Y:S01]  /*49c0*/  ISETP.GE.AND P2, PT, R9, RZ, PT ;  /* 0x000000ff0900720c */ /* 0x000fe20003f46270 */
[----:B--2---:R-:W-:Y:S01]  /*49d0*/  VIADD R13, R8, 0x3f ;  /* 0x0000003f080d7836 */ /* 0x004fe20000000000 */
[----:B------:R-:W-:Y:S07]  /*49e0*/  ISETP.GE.AND P0, PT, R10, RZ, PT ;  /* 0x000000ff0a00720c */ /* 0x000fee0003f06270 */
[----:B------:R-:W-:Y:S01]  /*49f0*/  MUFU.TANH R222, R19 ;  /* 0x0000001300de7308 */ /* 0x000fe20000002400 */
[-C--:B-1----:R-:W-:Y:S03]  /*4a00*/  HMMA.16816.F32.BF16 R20, R176, R4.reuse, R20 ;  /* 0x00000004b014723c */ /* 0x082fe60000041814 */
[C---:B------:R-:W-:Y:S03]  /*4a10*/  @!P2 IADD3 R9, -R8.reuse, -0x8, RZ ;  /* 0xfffffff80809a810 */ /* 0x040fe60007ffe1ff */
[C---:B------:R-:W-:Y:S03]  /*4a20*/  HMMA.16816.F32.BF16 R24, R132.reuse, R4, R24 ;  /* 0x000000048418723c */ /* 0x040fe60000041818 */
[----:B------:R-:W1:Y:S01]  /*4a30*/  MUFU.TANH R227, R18 ;  /* 0x0000001200e37308 */ /* 0x000e620000002400 */
[----:B------:R-:W-:Y:S02]  /*4a40*/  PLOP3.LUT P2, PT, PT, PT, UP0, 0x80, 0x0 ;  /* 0x000000000000781c */ /* 0x000fe40003f4f008 */
[----:B------:R-:W-:Y:S01]  /*4a50*/  I2FP.F32.S32 R136, R9 ;  /* 0x0000000900887245 */ /* 0x000fe20000201400 */
[-C--:B------:R-:W-:Y:S04]  /*4a60*/  HMMA.16816.F32.BF16 R28, R132, R6.reuse, R28 ;  /* 0x00000006841c723c */ /* 0x080fe8000004181c */
[----:B------:R-:W-:Y:S01]  /*4a70*/  VIADD R5, R8, 0x7 ;  /* 0x0000000708057836 */ /* 0x000fe20000000000 */
[----:B------:R-:W-:Y:S01]  /*4a80*/  IABS R4, R8 ;  /* 0x0000000800047213 */ /* 0x000fe20000000000 */
[C---:B------:R-:W-:Y:S04]  /*4a90*/  HMMA.16816.F32.BF16 R32, R176.reuse, R6, R32 ;  /* 0x00000006b020723c */ /* 0x040fe80000041820 */
[----:B------:R-:W-:Y:S01]  /*4aa0*/  ISETP.GE.AND P6, PT, R5, RZ, PT ;  /* 0x000000ff0500720c */ /* 0x000fe20003fc6270 */
[----:B------:R-:W-:Y:S01]  /*4ab0*/  FMUL.FTZ R21, R21, UR7 ;  /* 0x0000000715157c20 */ /* 0x000fe20008410000 */
[----:B------:R-:W-:Y:S01]  /*4ac0*/  FMUL.FTZ R20, R20, UR7 ;  /* 0x0000000714147c20 */ /* 0x000fe20008410000 */
[----:B------:R-:W-:Y:S01]  /*4ad0*/  @!P0 IADD3 R10, -R8, 0x1, RZ ;  /* 0x00000001080a8810 */ /* 0x000fe20007ffe1ff */
[----:B------:R-:W-:Y:S01]  /*4ae0*/  FMUL.FTZ R22, R22, UR7 ;  /* 0x0000000716167c20 */ /* 0x000fe20008410000 */
[----:B------:R2:W-:Y:S01]  /*4af0*/  MUFU.TANH R89, R21 ;  /* 0x0000001500597308 */ /* 0x0005e20000002400 */
[----:B------:R-:W-:Y:S01]  /*4b00*/  PLOP3.LUT P0, PT, PT, PT, UP0, 0x80, 0x0 ;  /* 0x000000000000781c */ /* 0x000fe20003f0f008 */
[----:B------:R-:W-:Y:S01]  /*4b10*/  FMUL.FTZ R24, R24, UR7 ;  /* 0x0000000718187c20 */ /* 0x000fe20008410000 */
[----:B------:R-:W-:Y:S01]  /*4b20*/  FMUL.FTZ R26, R26, UR7 ;  /* 0x000000071a1a7c20 */ /* 0x000fe20008410000 */
[----:B------:R-:W-:Y:S01]  /*4b30*/  FMUL.FTZ R25, R25, UR7 ;  /* 0x0000000719197c20 */ /* 0x000fe20008410000 */
[C---:B------:R-:W-:Y:S01]  /*4b40*/  IADD3 R9, R8.reuse, 0x47, RZ ;  /* 0x0000004708097810 */ /* 0x040fe20007ffe0ff */
[----:B------:R-:W-:Y:S01]  /*4b50*/  FMUL.FTZ R23, R23, UR7 ;  /* 0x0000000717177c20 */ /* 0x000fe20008410000 */
[----:B------:R-:W-:Y:S03]  /*4b60*/  FMUL.FTZ R27, R27, UR7 ;  /* 0x000000071b1b7c20 */ /* 0x000fe60008410000 */
[----:B------:R4:W-:Y:S01]  /*4b70*/  MUFU.TANH R238, R24 ;  /* 0x0000001800ee7308 */ /* 0x0009e20000002400 */
[----:B------:R-:W-:Y:S01]  /*4b80*/  @!P6 IADD3 R5, -R8, -0x7, RZ ;  /* 0xfffffff90805e810 */ /* 0x000fe20007ffe1ff */
[----:B------:R-:W-:Y:S01]  /*4b90*/  FMUL.FTZ R28, R28, UR7 ;  /* 0x000000071c1c7c20 */ /* 0x000fe20008410000 */
[----:B------:R-:W-:Y:S01]  /*4ba0*/  ISETP.GE.AND P6, PT, R9, RZ, PT ;  /* 0x000000ff0900720c */ /* 0x000fe20003fc6270 */
[----:B------:R-:W-:Y:S01]  /*4bb0*/  FMUL.FTZ R31, R31, UR7 ;  /* 0x000000071f1f7c20 */ /* 0x000fe20008410000 */
[----:B------:R-:W-:Y:S01]  /*4bc0*/  I2FP.F32.S32 R137, R5 ;  /* 0x0000000500897245 */ /* 0x000fe20000201400 */
[----:B------:R-:W-:Y:S01]  /*4bd0*/  FFMA.FTZ R5, R136, -UR6, R68 ;  /* 0x8000000688057c23 */ /* 0x000fe20008010044 */
[----:B------:R-:W-:Y:S03]  /*4be0*/  FMUL.FTZ R32, R32, UR7 ;  /* 0x0000000720207c20 */ /* 0x000fe60008410000 */
[----:B------:R1:W-:Y:S01]  /*4bf0*/  MUFU.TANH R90, R20 ;  /* 0x00000014005a7308 */ /* 0x0003e20000002400 */
[----:B--2---:R-:W-:Y:S01]  /*4c00*/  I2FP.F32.S32 R21, R4 ;  /* 0x0000000400157245 */ /* 0x004fe20000201400 */
[----:B------:R-:W-:Y:S01]  /*4c10*/  FMUL.FTZ R34, R34, UR7 ;  /* 0x0000000722227c20 */ /* 0x000fe20008410000 */
[----:B------:R-:W-:Y:S01]  /*4c20*/  @P2 FSEL R5, R5, -INF , !P4 ;  /* 0xff80000005052808 */ /* 0x000fe20006000000 */
[----:B------:R-:W-:Y:S01]  /*4c30*/  FMUL.FTZ R35, R35, UR7 ;  /* 0x0000000723237c20 */ /* 0x000fe20008410000 */
[----:B------:R-:W-:Y:S01]  /*4c40*/  FMUL.FTZ R33, R33, UR7 ;  /* 0x0000000721217c20 */ /* 0x000fe20008410000 */
[----:B------:R-:W-:Y:S01]  /*4c50*/  FFMA.FTZ R4, R21, -UR6, R98 ;  /* 0x8000000615047c23 */ /* 0x000fe20008010062 */
[----:B------:R-:W-:Y:S03]  /*4c60*/  FMUL.FTZ R30, R30, UR7 ;  /* 0x000000071e1e7c20 */ /* 0x000fe60008410000 */
[----:B------:R2:W-:Y:S01]  /*4c70*/  MUFU.TANH R251, R26 ;  /* 0x0000001a00fb7308 */ /* 0x0005e20000002400 */
[----:B------:R-:W-:Y:S01]  /*4c80*/  FFMA.FTZ R5, R5, UR9, -R11 ;  /* 0x0000000905057c23 */ /* 0x000fe2000801080b */
[----:B----4-:R-:W4:Y:S01]  /*4c90*/  LDL R24, [R1+0x18] ;  /* 0x0000180001187983 */ /* 0x010f220000100800 */
[----:B------:R-:W-:Y:S01]  /*4ca0*/  @P1 FSEL R4, R4, -INF , !P4 ;  /* 0xff80000004041808 */ /* 0x000fe20006000000 */
[----:B------:R-:W-:Y:S01]  /*4cb0*/  FMUL.FTZ R29, R29, UR7 ;  /* 0x000000071d1d7c20 */ /* 0x000fe20008410000 */
[----:B------:R-:W-:Y:S02]  /*4cc0*/  PLOP3.LUT P1, PT, PT, PT, UP0, 0x80, 0x0 ;  /* 0x000000000000781c */ /* 0x000fe40003f2f008 */
[----:B------:R-:W-:Y:S03]  /*4cd0*/  @!P6 IADD3 R9, -R8, -0x47, RZ ;  /* 0xffffffb90809e810 */ /* 0x000fe60007ffe1ff */
[----:B------:R-:W-:Y:S01]  /*4ce0*/  MUFU.EX2 R193, R5 ;  /* 0x0000000500c17308 */ /* 0x000fe20000000800 */
[--C-:B------:R-:W-:Y:S01]  /*4cf0*/  FFMA.FTZ R4, R4, UR9, -R12.reuse ;  /* 0x0000000904047c23 */ /* 0x100fe2000801080c */
[----:B-1----:R-:W-:Y:S05]  /*4d00*/  I2FP.F32.S32 R20, R10 ;  /* 0x0000000a00147245 */ /* 0x002fea0000201400 */
[----:B------:R-:W-:Y:S03]  /*4d10*/  FFMA.FTZ R10, R20, -UR6, R97 ;  /* 0x80000006140a7c23 */ /* 0x000fe60008010061 */
[----:B------:R1:W-:Y:S01]  /*4d20*/  MUFU.EX2 R100, R4 ;  /* 0x0000000400647308 */ /* 0x0003e20000000800 */
[----:B--2---:R-:W2:Y:S01]  /*4d30*/  LDL R26, [R1] ;  /* 0x00000000011a7983 */ /* 0x004ea20000100800 */
[----:B------:R-:W-:Y:S02]  /*4d40*/  @P0 FSEL R10, R10, -INF , !P5 ;  /* 0xff8000000a0a0808 */ /* 0x000fe40006800000 */
[----:B------:R-:W-:Y:S06]  /*4d50*/  ISETP.GE.AND P0, PT, R13, RZ, PT ;  /* 0x000000ff0d00720c */ /* 0x000fec0003f06270 */
[----:B------:R-:W3:Y:S01]  /*4d60*/  MUFU.TANH R221, R22 ;  /* 0x0000001600dd7308 */ /* 0x000ee20000002400 */
[----:B------:R-:W-:Y:S09]  /*4d70*/  FFMA.FTZ R10, R10, UR9, -R12 ;  /* 0x000000090a0a7c23 */ /* 0x000ff2000801080c */
[----:B------:R-:W-:Y:S01]  /*4d80*/  MUFU.TANH R250, R27 ;  /* 0x0000001b00fa7308 */ /* 0x000fe20000002400 */
[----:B-1----:R-:W-:Y:S01]  /*4d90*/  FFMA.FTZ R4, R137, -UR6, R3 ;  /* 0x8000000689047c23 */ /* 0x002fe20008010003 */
[----:B------:R-:W-:Y:S02]  /*4da0*/  @!P0 IADD3 R13, -R8, -0x3f, RZ ;  /* 0xffffffc1080d8810 */ /* 0x000fe40007ffe1ff */
[----:B------:R-:W-:Y:S02]  /*4db0*/  PLOP3.LUT P0, PT, PT, PT, UP0, 0x80, 0x0 ;  /* 0x000000000000781c */ /* 0x000fe40003f0f008 */
[----:B------:R-:W-:Y:S04]  /*4dc0*/  @P1 FSEL R4, R4, -INF , !P5 ;  /* 0xff80000004041808 */ /* 0x000fe80006800000 */
[----:B------:R-:W-:Y:S01]  /*4dd0*/  MUFU.EX2 R99, R10 ;  /* 0x0000000a00637308 */ /* 0x000fe20000000800 */
[----:B------:R-:W-:Y:S01]  /*4de0*/  FFMA.FTZ R5, R4, UR9, -R11 ;  /* 0x0000000904057c23 */ /* 0x000fe2000801080b */
[----:B------:R-:W-:Y:S08]  /*4df0*/  VIADD R4, R8, 0x40 ;  /* 0x0000004008047836 */ /* 0x000ff00000000000 */
[----:B------:R1:W-:Y:S01]  /*4e00*/  MUFU.TANH R237, R25 ;  /* 0x0000001900ed7308 */ /* 0x0003e20000002400 */
[----:B------:R-:W-:Y:S09]  /*4e10*/  ISETP.GE.AND P1, PT, R4, RZ, PT ;  /* 0x000000ff0400720c */ /* 0x000ff20003f26270 */
[----:B------:R1:W-:Y:S04]  /*4e20*/  MUFU.EX2 R194, R5 ;  /* 0x0000000500c27308 */ /* 0x0003e80000000800 */
[C---:B------:R-:W-:Y:S06]  /*4e30*/  @!P1 IADD3 R4, -R8.reuse, -0x40, RZ ;  /* 0xffffffc008049810 */ /* 0x040fec0007ffe1ff */
[----:B------:R-:W-:Y:S01]  /*4e40*/  MUFU.TANH R234, R28 ;  /* 0x0000001c00ea7308 */ /* 0x000fe20000002400 */
[----:B------:R-:W-:Y:S01]  /*4e50*/  PLOP3.LUT P1, PT, PT, PT, UP0, 0x80, 0x0 ;  /* 0x000000000000781c */ /* 0x000fe20003f2f008 */
[----:B-1----:R-:W4:Y:S08]  /*4e60*/  LDL R25, [R1+0x8] ;  /* 0x0000080001197983 */ /* 0x002f300000100800 */
[----:B------:R-:W1:Y:S01]  /*4e70*/  MUFU.TANH R220, R23 ;  /* 0x0000001700dc7308 */ /* 0x000e620000002400 */
[C---:B------:R-:W-:Y:S05]  /*4e80*/  VIADD R5, R8.reuse, 0x48 ;  /* 0x0000004808057836 */ /* 0x040fea0000000000 */
[----:B------:R-:W-:Y:S04]  /*4e90*/  ISETP.GE.AND P2, PT, R5, RZ, PT ;  /* 0x000000ff0500720c */ /* 0x000fe80003f46270 */
[----:B------:R-:W-:Y:S10]  /*4ea0*/  MUFU.TANH R248, R31 ;  /* 0x0000001f00f87308 */ /* 0x000ff40000002400 */
[----:B------:R-:W-:Y:S01]  /*4eb0*/  MUFU.TANH R86, R32 ;  /* 0x0000002000567308 */ /* 0x000fe20000002400 */
[----:B------:R-:W-:Y:S02]  /*4ec0*/  @!P2 IADD3 R5, -R8, -0x48, RZ ;  /* 0xffffffb80805a810 */ /* 0x000fe40007ffe1ff */
[----:B------:R-:W-:Y:S02]  /*4ed0*/  PLOP3.LUT P2, PT, PT, PT, UP0, 0x80, 0x0 ;  /* 0x000000000000781c */ /* 0x000fe40003f4f008 */
[----:B------:R-:W-:Y:S05]  /*4ee0*/  I2FP.F32.S32 R5, R5 ;  /* 0x0000000500057245 */ /* 0x000fea0000201400 */
[----:B------:R-:W1:Y:S01]  /*4ef0*/  MUFU.TANH R249, R30 ;  /* 0x0000001e00f97308 */ /* 0x000e620000002400 */
[----:B------:R-:W-:Y:S09]  /*4f00*/  FFMA.FTZ R5, R5, -UR6, R72 ;  /* 0x8000000605057c23 */ /* 0x000ff20008010048 */
[----:B------:R-:W-:Y:S01]  /*4f10*/  MUFU.TANH R207, R34 ;  /* 0x0000002200cf7308 */ /* 0x000fe20000002400 */
[----:B------:R-:W-:Y:S02]  /*4f20*/  @P2 FSEL R5, R5, -INF , !P4 ;  /* 0xff80000005052808 */ /* 0x000fe40006000000 */
[----:B------:R-:W-:Y:S07]  /*4f30*/  PLOP3.LUT P2, PT, PT, PT, UP0, 0x80, 0x0 ;  /* 0x000000000000781c */ /* 0x000fee0003f4f008 */
[----:B------:R-:W2:Y:S10]  /*4f40*/  MUFU.TANH R233, R29 ;  /* 0x0000001d00e97308 */ /* 0x000eb40000002400 */
[----:B------:R-:W-:Y:S10]  /*4f50*/  MUFU.TANH R206, R35 ;  /* 0x0000002300ce7308 */ /* 0x000ff40000002400 */
[----:B------:R-:W2:Y:S01]  /*4f60*/  MUFU.TANH R85, R33 ;  /* 0x0000002100557308 */ /* 0x000ea20000002400 */
[C---:B---3--:R-:W-:Y:S01]  /*4f70*/  FSETP.NEU.FTZ.AND P3, PT, R14.reuse, -INF , PT ;  /* 0xff8000000e00780b */ /* 0x048fe20003f7d000 */
[----:B------:R-:W-:Y:S01]  /*4f80*/  FMUL.FTZ R10, R14, 1.4426950216293334961 ;  /* 0x3fb8aa3b0e0a7820 */ /* 0x000fe20000410000 */
[----:B------:R-:W-:Y:S01]  /*4f90*/  I2FP.F32.S32 R14, R4 ;  /* 0x00000004000e7245 */ /* 0x000fe20000201400 */
[C---:B------:R-:W-:Y:S03]  /*4fa0*/  FMUL.FTZ R17, R15.reuse, 1.4426950216293334961 ;  /* 0x3fb8aa3b0f117820 */ /* 0x040fe60000410000 */
[----:B------:R-:W-:Y:S01]  /*4fb0*/  FSEL R10, R10, RZ, P3 ;  /* 0x000000ff0a0a7208 */ /* 0x000fe20001800000 */
[C---:B------:R-:W-:Y:S01]  /*4fc0*/  FFMA.FTZ R4, R14.reuse, -UR6, R247 ;  /* 0x800000060e047c23 */ /* 0x040fe200080100f7 */
[----:B------:R-:W-:Y:S01]  /*4fd0*/  FSETP.NEU.FTZ.AND P3, PT, R15, -INF , PT ;  /* 0xff8000000f00780b */ /* 0x000fe20003f7d000 */
[----:B------:R-:W-:Y:S01]  /*4fe0*/  FFMA.FTZ R14, R14, -UR6, R70 ;  /* 0x800000060e0e7c23 */ /* 0x000fe20008010046 */
[----:B------:R-:W-:Y:S02]  /*4ff0*/  I2FP.F32.S32 R15, R13 ;  /* 0x0000000d000f7245 */ /* 0x000fe40000201400 */
[----:B------:R-:W-:Y:S02]  /*5000*/  @P1 FSEL R4, R4, -INF , !P4 ;  /* 0xff80000004041808 */ /* 0x000fe40006000000 */
[----:B------:R-:W-:Y:S01]  /*5010*/  PLOP3.LUT P1, PT, PT, PT, UP0, 0x80, 0x0 ;  /* 0x000000000000781c */ /* 0x000fe20003f2f008 */
[----:B------:R-:W-:Y:S01]  /*5020*/  FFMA.FTZ R13, R15, -UR6, R246 ;  /* 0x800000060f0d7c23 */ /* 0x000fe200080100f6 */
[----:B------:R-:W-:Y:S01]  /*5030*/  PLOP3.LUT P4, PT, PT, PT, UP0, 0x80, 0x0 ;  /* 0x000000000000781c */ /* 0x000fe20003f8f008 */
[--C-:B------:R-:W-:Y:S01]  /*5040*/  FFMA.FTZ R16, R4, UR9, -R10.reuse ;  /* 0x0000000904107c23 */ /* 0x100fe2000801080a */
[----:B------:R-:W-:Y:S02]  /*5050*/  I2FP.F32.S32 R4, R9 ;  /* 0x0000000900047245 */ /* 0x000fe40000201400 */
[----:B------:R-:W-:Y:S01]  /*5060*/  FSEL R9, R17, RZ, P3 ;  /* 0x000000ff11097208 */ /* 0x000fe20001800000 */
[----:B------:R-:W-:Y:S01]  /*5070*/  MUFU.EX2 R231, R16 ;  /* 0x0000001000e77308 */ /* 0x000fe20000000800 */
[----:B------:R-:W-:Y:S01]  /*5080*/  @P0 FSEL R13, R13, -INF , !P5 ;  /* 0xff8000000d0d0808 */ /* 0x000fe20006800000 */
[----:B------:R-:W-:Y:S01]  /*5090*/  FFMA.FTZ R4, R4, -UR6, R71 ;  /* 0x8000000604047c23 */ /* 0x000fe20008010047 */
[----:B------:R-:W-:Y:S01]  /*50a0*/  PLOP3.LUT P3, PT, PT, PT, UP0, 0x80, 0x0 ;  /* 0x000000000000781c */ /* 0x000fe20003f6f008 */
[--C-:B------:R-:W-:Y:S02]  /*50b0*/  FFMA.FTZ R5, R5, UR9, -R9.reuse ;  /* 0x0000000905057c23 */ /* 0x100fe40008010809 */
[--C-:B------:R-:W-:Y:S01]  /*50c0*/  FFMA.FTZ R13, R13, UR9, -R10.reuse ;  /* 0x000000090d0d7c23 */ /* 0x100fe2000801080a */
[----:B------:R-:W-:Y:S03]  /*50d0*/  @P1 FSEL R4, R4, -INF , !P5 ;  /* 0xff80000004041808 */ /* 0x000fe60006800000 */
[----:B------:R3:W-:Y:S01]  /*50e0*/  MUFU.EX2 R244, R5 ;  /* 0x0000000500f47308 */ /* 0x0007e20000000800 */
[----:B------:R-:W-:Y:S02]  /*50f0*/  PLOP3.LUT P5, PT, PT, PT, UP0, 0x80, 0x0 ;  /* 0x000000000000781c */ /* 0x000fe40003faf008 */
[----:B------:R-:W-:Y:S07]  /*5100*/  PLOP3.LUT P1, PT, PT, PT, UP0, 0x80, 0x0 ;  /* 0x000000000000781c */ /* 0x000fee0003f2f008 */
[----:B------:R1:W-:Y:S01]  /*5110*/  MUFU.EX2 R230, R13 ;  /* 0x0000000d00e67308 */ /* 0x0003e20000000800 */
[----:B---3--:R-:W-:Y:S01]  /*5120*/  FFMA.FTZ R5, R4, UR9, -R9 ;  /* 0x0000000904057c23 */ /* 0x008fe20008010809 */
[----:B------:R-:W-:Y:S08]  /*5130*/  VIADD R4, R8, 0x38 ;  /* 0x0000003808047836 */ /* 0x000ff00000000000 */
[----:B------:R3:W-:Y:S01]  /*5140*/  MUFU.EX2 R243, R5 ;  /* 0x0000000500f37308 */ /* 0x0007e20000000800 */
[----:B------:R-:W-:Y:S01]  /*5150*/  ISETP.GE.AND P0, PT, R4, RZ, PT ;  /* 0x000000ff0400720c */ /* 0x000fe20003f06270 */
[C---:B-1----:R-:W-:Y:S01]  /*5160*/  @P3 VIADD R13, R0.reuse, 0x8 ;  /* 0x00000008000d3836 */ /* 0x042fe20000000000 */
[----:B------:R-:W-:Y:S04]  /*5170*/  PLOP3.LUT P3, PT, PT, PT, UP0, 0x80, 0x0 ;  /* 0x000000000000781c */ /* 0x000fe80003f6f008 */
[----:B------:R-:W-:Y:S01]  /*5180*/  @P2 ISETP.GE.AND P2, PT, R13, UR8, PT ;  /* 0x000000080d002c0c */ /* 0x000fe2000bf46270 */
[----:B------:R-:W-:Y:S06]  /*5190*/  @P5 VIADD R13, R0, 0x9 ;  /* 0x00000009000d5836 */ /* 0x000fec0000000000 */
[C---:B------:R-:W-:Y:S02]  /*51a0*/  @!P0 IADD3 R4, -R8.reuse, -0x38, RZ ;  /* 0xffffffc808048810 */ /* 0x040fe40007ffe1ff */
[----:B------:R-:W-:Y:S01]  /*51b0*/  @P4 ISETP.GE.AND P4, PT, R13, UR8, PT ;  /* 0x000000080d004c0c */ /* 0x000fe2000bf86270 */
[----:B------:R-:W-:Y:S01]  /*51c0*/  FFMA.FTZ R13, R15, -UR6, R69 ;  /* 0x800000060f0d7c23 */ /* 0x000fe20008010045 */
[----:B------:R-:W-:Y:S01]  /*51d0*/  I2FP.F32.S32 R19, R4 ;  /* 0x0000000400137245 */ /* 0x000fe20000201400 */
[C---:B------:R-:W-:Y:S01]  /*51e0*/  VIADD R15, R8.reuse, 0xfffffff8 ;  /* 0xfffffff8080f7836 */ /* 0x040fe20000000000 */
[----:B------:R-:W-:Y:S01]  /*51f0*/  PLOP3.LUT P0, PT, PT, PT, UP0, 0x80, 0x0 ;  /* 0x000000000000781c */ /* 0x000fe20003f0f008 */
[----:B---3--:R-:W-:Y:S01]  /*5200*/  VIADD R5, R8, 0x37 ;  /* 0x0000003708057836 */ /* 0x008fe20000000000 */
[----:B------:R-:W-:Y:S01]  /*5210*/  @P3 FSEL R13, R13, -INF , !P4 ;  /* 0xff8000000d0d3808 */ /* 0x000fe20006000000 */
[----:B------:R-:W-:Y:S01]  /*5220*/  FFMA.FTZ R4, R19, -UR6, R245 ;  /* 0x8000000613047c23 */ /* 0x000fe200080100f5 */
[----:B------:R-:W-:Y:S02]  /*5230*/  PLOP3.LUT P3, PT, PT, PT, UP0, 0x80, 0x0 ;  /* 0x000000000000781c */ /* 0x000fe40003f6f008 */
[----:B------:R-:W-:Y:S01]  /*5240*/  ISETP.GE.AND P6, PT, R5, RZ, PT ;  /* 0x000000ff0500720c */ /* 0x000fe20003fc6270 */
[--C-:B------:R-:W-:Y:S01]  /*5250*/  FFMA.FTZ R13, R13, UR9, -R9.reuse ;  /* 0x000000090d0d7c23 */ /* 0x100fe20008010809 */
[----:B------:R-:W-:Y:S02]  /*5260*/  @P1 FSEL R4, R4, -INF , !P2 ;  /* 0xff80000004041808 */ /* 0x000fe40005000000 */
[----:B------:R-:W-:Y:S01]  /*5270*/  PLOP3.LUT P1, PT, PT, PT, UP0, 0x80, 0x0 ;  /* 0x000000000000781c */ /* 0x000fe20003f2f008 */
[----:B------:R1:W-:Y:S02]  /*5280*/  MUFU.EX2 R240, R13 ;  /* 0x0000000d00f07308 */ /* 0x0003e40000000800 */
[----:B------:R-:W-:Y:S08]  /*5290*/  FFMA.FTZ R4, R4, UR9, -R10 ;  /* 0x0000000904047c23 */ /* 0x000ff0000801080a */
[----:B------:R-:W-:Y:S01]  /*52a0*/  MUFU.EX2 R226, R4 ;  /* 0x0000000400e27308 */ /* 0x000fe20000000800 */
[----:B------:R-:W-:Y:S02]  /*52b0*/  @!P6 IADD3 R5, -R8, -0x37, RZ ;  /* 0xffffffc90805e810 */ /* 0x000fe40007ffe1ff */
[----:B------:R-:W-:Y:S02]  /*52c0*/  @P1 FSEL R14, R14, -INF , !P2 ;  /* 0xff8000000e0e1808 */ /* 0x000fe40005000000 */
[----:B------:R-:W-:Y:S02]  /*52d0*/  ISETP.GE.AND P1, PT, R15, RZ, PT ;  /* 0x000000ff0f00720c */ /* 0x000fe40003f26270 */
[----:B------:R-:W-:Y:S01]  /*52e0*/  I2FP.F32.S32 R18, R5 ;  /* 0x0000000500127245 */ /* 0x000fe20000201400 */
[----:B------:R-:W-:Y:S04]  /*52f0*/  FFMA.FTZ R14, R14, UR9, -R9 ;  /* 0x000000090e0e7c23 */ /* 0x000fe80008010809 */
[----:B------:R3:W-:Y:S01]  /*5300*/  MUFU.EX2 R241, R14 ;  /* 0x0000000e00f17308 */ /* 0x0007e20000000800 */
[----:B------:R-:W-:Y:S05]  /*5310*/  FFMA.FTZ R5, R18, -UR6, R242 ;  /* 0x8000000612057c23 */ /* 0x000fea00080100f2 */
[C---:B------:R-:W-:Y:S02]  /*5320*/  @!P1 IADD3 R15, -R8.reuse, 0x8, RZ ;  /* 0x00000008080f9810 */ /* 0x040fe40007ffe1ff */
[----:B------:R-:W-:Y:S02]  /*5330*/  PLOP3.LUT P1, PT, PT, PT, UP0, 0x80, 0x0 ;  /* 0x000000000000781c */ /* 0x000fe40003f2f008 */
[----:B------:R-:W-:Y:S02]  /*5340*/  I2FP.F32.S32 R17, R15 ;  /* 0x0000000f00117245 */ /* 0x000fe40000201400 */
[----:B------:R-:W-:Y:S03]  /*5350*/  @P0 FSEL R5, R5, -INF , !P4 ;  /* 0xff80000005050808 */ /* 0x000fe60006000000 */
[----:B-1----:R-:W-:Y:S01]  /*5360*/  FFMA.FTZ R13, R17, -UR6, R92 ;  /* 0x80000006110d7c23 */ /* 0x002fe2000801005c */
[----:B---3--:R-:W-:Y:S02]  /*5370*/  VIADD R14, R8, 0xfffffff7 ;  /* 0xfffffff7080e7836 */ /* 0x008fe40000000000 */
[----:B------:R-:W-:Y:S03]  /*5380*/  FFMA.FTZ R5, R5, UR9, -R10 ;  /* 0x0000000905057c23 */ /* 0x000fe6000801080a */
[----:B------:R-:W-:Y:S01]  /*5390*/  @P1 FSEL R13, R13, -INF , !P2 ;  /* 0xff8000000d0d1808 */ /* 0x000fe20005000000 */
[----:B------:R1:W-:Y:S01]  /*53a0*/  MUFU.EX2 R223, R5 ;  /* 0x0000000500df7308 */ /* 0x0003e20000000800 */
[----:B------:R-:W-:Y:S02]  /*53b0*/  ISETP.GE.AND P0, PT, R14, RZ, PT ;  /* 0x000000ff0e00720c */ /* 0x000fe40003f06270 */
[----:B------:R-:W-:Y:S01]  /*53c0*/  PLOP3.LUT P1, PT, PT, PT, UP0, 0x80, 0x0 ;  /* 0x000000000000781c */ /* 0x000fe20003f2f008 */
[----:B------:R-:W-:Y:S06]  /*53d0*/  FFMA.FTZ R13, R13, UR9, -R12 ;  /* 0x000000090d0d7c23 */ /* 0x000fec000801080c */
[----:B------:R3:W-:Y:S04]  /*53e0*/  MUFU.EX2 R96, R13 ;  /* 0x0000000d00607308 */ /* 0x0007e80000000800 */
[----:B------:R-:W-:Y:S02]  /*53f0*/  @!P0 IADD3 R14, -R8, 0x9, RZ ;  /* 0x00000009080e8810 */ /* 0x000fe40007ffe1ff */
[----:B------:R-:W-:Y:S01]  /*5400*/  PLOP3.LUT P0, PT, PT, PT, UP0, 0x80, 0x0 ;  /* 0x000000000000781c */ /* 0x000fe20003f0f008 */
[----:B-1----:R-:W1:Y:S01]  /*5410*/  LDSM.16.M88.4 R4, [R188+0x1000] ;  /* 0x00100000bc04783b */ /* 0x002e620000000200 */
[----:B------:R-:W-:Y:S01]  /*5420*/  I2FP.F32.S32 R16, R14 ;  /* 0x0000000e00107245 */ /* 0x000fe20000201400 */
[----:B------:R-:W-:Y:S04]  /*5430*/  FFMA.FTZ R14, R21, -UR6, R227 ;  /* 0x80000006150e7c23 */ /* 0x000fe800080100e3 */
[----:B------:R-:W-:Y:S01]  /*5440*/  FFMA.FTZ R15, R16, -UR6, R91 ;  /* 0x80000006100f7c23 */ /* 0x000fe2000801005b */
[----:B------:R-:W-:Y:S01]  /*5450*/  @P3 FSEL R14, R14, -INF , !P2 ;  /* 0xff8000000e0e3808 */ /* 0x000fe20005000000 */
[----:B---3--:R-:W-:Y:S01]  /*5460*/  FFMA.FTZ R13, R20, -UR6, R222 ;  /* 0x80000006140d7c23 */ /* 0x008fe200080100de */
[----:B------:R-:W-:Y:S02]  /*5470*/  PLOP3.LUT P2, PT, PT, PT, UP0, 0x80, 0x0 ;  /* 0x000000000000781c */ /* 0x000fe40003f4f008 */
[----:B------:R-:W-:Y:S01]  /*5480*/  PLOP3.LUT P3, PT, PT, PT, UP0, 0x80, 0x0 ;  /* 0x000000000000781c */ /* 0x000fe20003f6f008 */
[--C-:B------:R-:W-:Y:S01]  /*5490*/  FFMA.FTZ R14, R14, UR9, -R11.reuse ;  /* 0x000000090e0e7c23 */ /* 0x100fe2000801080b */
[----:B------:R-:W-:Y:S02]  /*54a0*/  @P1 FSEL R13, R13, -INF , !P4 ;  /* 0xff8000000d0d1808 */ /* 0x000fe40006000000 */
[----:B------:R-:W-:Y:S01]  /*54b0*/  @P0 FSEL R15, R15, -INF , !P4 ;  /* 0xff8000000f0f0808 */ /* 0x000fe20006000000 */
[----:B------:R3:W-:Y:S01]  /*54c0*/  MUFU.EX2 R199, R14 ;  /* 0x0000000e00c77308 */ /* 0x0007e20000000800 */
[----:B------:R-:W-:Y:S01]  /*54d0*/  PLOP3.LUT P1, PT, PT, PT, UP0, 0x80, 0x0 ;  /* 0x000000000000781c */ /* 0x000fe20003f2f008 */
[----:B------:R-:W-:Y:S01]  /*54e0*/  FFMA.FTZ R13, R13, UR9, -R11 ;  /* 0x000000090d0d7c23 */ /* 0x000fe2000801080b */
[----:B------:R-:W-:Y:S01]  /*54f0*/  PLOP3.LUT P4, PT, PT, PT, UP0, 0x80, 0x0 ;  /* 0x000000000000781c */ /* 0x000fe20003f8f008 */
[----:B------:R-:W-:Y:S01]  /*5500*/  FFMA.FTZ R15, R15, UR9, -R12 ;  /* 0x000000090f0f7c23 */ /* 0x000fe2000801080c */
[----:B------:R-:W-:Y:S05]  /*5510*/  PLOP3.LUT P0, PT, PT, PT, UP0, 0x80, 0x0 ;  /* 0x000000000000781c */ /* 0x000fea0003f0f008 */
[----:B------:R2:W-:Y:S10]  /*5520*/  MUFU.EX2 R198, R13 ;  /* 0x0000000d00c67308 */ /* 0x0005f40000000800 */
[----:B------:R2:W-:Y:S01]  /*5530*/  MUFU.EX2 R95, R15 ;  /* 0x0000000f005f7308 */ /* 0x0005e20000000800 */
[----:B---3--:R-:W-:Y:S04]  /*5540*/  IADD3 R14, R8, -0x10, RZ ;  /* 0xfffffff0080e7810 */ /* 0x008fe80007ffe0ff */
[----:B------:R-:W-:Y:S01]  /*5550*/  ISETP.GE.AND P6, PT, R14, RZ, PT ;  /* 0x000000ff0e00720c */ /* 0x000fe20003fc6270 */
[-C--:B-1----:R-:W-:Y:S03]  /*5560*/  HMMA.16816.F32.BF16 R36, R176, R4.reuse, R36 ;  /* 0x00000004b024723c */ /* 0x082fe60000041824 */
[----:B--2---:R-:W-:Y:S03]  /*5570*/  VIADD R13, R8, 0xffffffef ;  /* 0xffffffef080d7836 */ /* 0x004fe60000000000 */
[C---:B------:R-:W-:Y:S04]  /*5580*/  HMMA.16816.F32.BF16 R40, R132.reuse, R4, R40 ;  /* 0x000000048428723c */ /* 0x040fe80000041828 */
[----:B------:R-:W-:Y:S01]  /*5590*/  ISETP.GE.AND P5, PT, R13, RZ, PT ;  /* 0x000000ff0d00720c */ /* 0x000fe20003fa6270 */
[----:B------:R-:W-:Y:S01]  /*55a0*/  @P2 VIADD R15, R0, 0x10 ;  /* 0x00000010000f2836 */ /* 0x000fe20000000000 */
[----:B------:R-:W-:Y:S01]  /*55b0*/  @!P6 IADD3 R14, -R8, 0x10, RZ ;  /* 0x00000010080ee810 */ /* 0x000fe20007ffe1ff */
[----:B------:R-:W-:Y:S01]  /*55c0*/  FFMA.FTZ R5, R17, -UR6, R221 ;  /* 0x8000000611057c23 */ /* 0x000fe200080100dd */
[----:B------:R-:W-:Y:S01]  /*55d0*/  PLOP3.LUT P2, PT, PT, PT, UP0, 0x80, 0x0 ;  /* 0x000000000000781c */ /* 0x000fe20003f4f008 */
[-C--:B------:R-:W-:Y:S03]  /*55e0*/  HMMA.16816.F32.BF16 R44, R132, R6.reuse, R44 ;  /* 0x00000006842c723c */ /* 0x080fe6000004182c */
[----:B------:R-:W-:Y:S01]  /*55f0*/  I2FP.F32.S32 R21, R14 ;  /* 0x0000000e00157245 */ /* 0x000fe20000201400 */
[----:B------:R-:W-:Y:S02]  /*5600*/  FFMA.FTZ R4, R16, -UR6, R220 ;  /* 0x8000000610047c23 */ /* 0x000fe400080100dc */
[C---:B------:R-:W-:Y:S05]  /*5610*/  HMMA.16816.F32.BF16 R48, R176.reuse, R6, R48 ;  /* 0x00000006b030723c */ /* 0x040fea0000041830 */
[----:B------:R-:W-:Y:S01]  /*5620*/  @!P5 IADD3 R13, -R8, 0x11, RZ ;  /* 0x00000011080dd810 */ /* 0x000fe20007ffe1ff */
[----:B------:R-:W-:Y:S01]  /*5630*/  FMUL.FTZ R36, R36, UR7 ;  /* 0x0000000724247c20 */ /* 0x000fe20008410000 */
[----:B------:R-:W-:Y:S01]  /*5640*/  @P1 ISETP.GE.AND P5, PT, R15, UR8, PT ;  /* 0x000000080f001c0c */ /* 0x000fe2000bfa6270 */
[----:B------:R-:W-:Y:S01]  /*5650*/  @P4 VIADD R15, R0, 0x11 ;  /* 0x00000011000f4836 */ /* 0x000fe20000000000 */
[----:B------:R-:W-:Y:S01]  /*5660*/  PLOP3.LUT P1, PT, PT, PT, UP0, 0x80, 0x0 ;  /* 0x000000000000781c */ /* 0x000fe20003f2f008 */
[----:B------:R-:W-:Y:S01]  /*5670*/  MUFU.TANH R82, R36 ;  /* 0x0000002400527308 */ /* 0x000fe20000002400 */
[----:B------:R-:W-:Y:S01]  /*5680*/  I2FP.F32.S32 R20, R13 ;  /* 0x0000000d00147245 */ /* 0x000fe20000201400 */
[----:B------:R-:W-:Y:S01]  /*5690*/  FFMA.FTZ R13, R21, -UR6, R90 ;  /* 0x80000006150d7c23 */ /* 0x000fe2000801005a */
[----:B------:R-:W-:Y:S01]  /*56a0*/  @P2 FSEL R5, R5, -INF , !P5 ;  /* 0xff80000005052808 */ /* 0x000fe20006800000 */
[----:B------:R-:W-:Y:S01]  /*56b0*/  FMUL.FTZ R38, R38, UR7 ;  /* 0x0000000726267c20 */ /* 0x000fe20008410000 */
[----:B------:R-:W-:Y:S01]  /*56c0*/  @P3 ISETP.GE.AND P3, PT, R15, UR8, PT ;  /* 0x000000080f003c0c */ /* 0x000fe2000bf66270 */
[----:B------:R-:W-:Y:S01]  /*56d0*/  FFMA.FTZ R14, R20, -UR6, R89 ;  /* 0x80000006140e7c23 */ /* 0x000fe20008010059 */
[----:B------:R-:W-:Y:S03]  /*56e0*/  @P0 FSEL R13, R13, -INF , !P5 ;  /* 0xff8000000d0d0808 */ /* 0x000fe60006800000 */
[----:B------:R-:W1:Y:S01]  /*56f0*/  MUFU.TANH R203, R38 ;  /* 0x0000002600cb7308 */ /* 0x000e620000002400 */
[----:B------:R-:W-:Y:S01]  /*5700*/  PLOP3.LUT P0, PT, PT, PT, UP0, 0x80, 0x0 ;  /* 0x000000000000781c */ /* 0x000fe20003f0f008 */
[--C-:B------:R-:W-:Y:S01]  /*5710*/  FFMA.FTZ R5, R5, UR9, -R11.reuse ;  /* 0x0000000905057c23 */ /* 0x100fe2000801080b */
[----:B------:R-:W-:Y:S01]  /*5720*/  FMUL.FTZ R37, R37, UR7 ;  /* 0x0000000725257c20 */ /* 0x000fe20008410000 */
[--C-:B------:R-:W-:Y:S01]  /*5730*/  FFMA.FTZ R13, R13, UR9, -R12.reuse ;  /* 0x000000090d0d7c23 */ /* 0x100fe2000801080c */
[----:B------:R-:W-:Y:S01]  /*5740*/  @P1 FSEL R14, R14, -INF , !P3 ;  /* 0xff8000000e0e1808 */ /* 0x000fe20005800000 */
[----:B------:R-:W-:Y:S01]  /*5750*/  FMUL.FTZ R48, R48, UR7 ;  /* 0x0000000730307c20 */ /* 0x000fe20008410000 */
[----:B------:R-:W-:Y:S03]  /*5760*/  FMUL.FTZ R50, R50, UR7 ;  /* 0x0000000732327c20 */ /* 0x000fe60008410000 */
[----:B------:R2:W-:Y:S01]  /*5770*/  MUFU.EX2 R182, R5 ;  /* 0x0000000500b67308 */ /* 0x0005e20000000800 */
[----:B------:R-:W-:Y:S01]  /*5780*/  PLOP3.LUT P2, PT, PT, PT, UP0, 0x80, 0x0 ;  /* 0x000000000000781c */ /* 0x000fe20003f4f008 */
[----:B------:R-:W-:Y:S01]  /*5790*/  FFMA.FTZ R14, R14, UR9, -R12 ;  /* 0x000000090e0e7c23 */ /* 0x000fe2000801080c */
[----:B------:R-:W-:Y:S01]  /*57a0*/  FMUL.FTZ R49, R49, UR7 ;  /* 0x0000000731317c20 */ /* 0x000fe20008410000 */
[----:B------:R-:W-:Y:S01]  /*57b0*/  FMUL.FTZ R51, R51, UR7 ;  /* 0x0000000733337c20 */ /* 0x000fe20008410000 */
[----:B------:R-:W-:Y:S01]  /*57c0*/  FMUL.FTZ R40, R40, UR7 ;  /* 0x0000000728287c20 */ /* 0x000fe20008410000 */
[----:B------:R-:W-:Y:S01]  /*57d0*/  @P0 FSEL R4, R4, -INF , !P3 ;  /* 0xff80000004040808 */ /* 0x000fe20005800000 */
[----:B------:R-:W-:Y:S03]  /*57e0*/  FMUL.FTZ R39, R39, UR7 ;  /* 0x0000000727277c20 */ /* 0x000fe60008410000 */
[----:B------:R-:W-:Y:S01]  /*57f0*/  MUFU.TANH R81, R37 ;  /* 0x0000002500517308 */ /* 0x000fe20000002400 */
[----:B------:R-:W-:Y:S01]  /*5800*/  FMUL.FTZ R42, R42, UR7 ;  /* 0x000000072a2a7c20 */ /* 0x000fe20008410000 */
[----:B------:R-:W-:Y:S01]  /*5810*/  FMUL.FTZ R43, R43, UR7 ;  /* 0x000000072b2b7c20 */ /* 0x000fe20008410000 */
[----:B------:R-:W-:Y:S01]  /*5820*/  FFMA.FTZ R4, R4, UR9, -R11 ;  /* 0x0000000904047c23 */ /* 0x000fe2000801080b */
[----:B------:R-:W-:Y:S01]  /*5830*/  FMUL.FTZ R41, R41, UR7 ;  /* 0x0000000729297c20 */ /* 0x000fe20008410000 */
[----:B------:R-:W-:Y:S01]  /*5840*/  FMUL.FTZ R44, R44, UR7 ;  /* 0x000000072c2c7c20 */ /* 0x000fe20008410000 */
[----:B------:R-:W-:Y:S01]  /*5850*/  FMUL.FTZ R45, R45, UR7 ;  /* 0x000000072d2d7c20 */ /* 0x000fe20008410000 */
[----:B------:R-:W-:Y:S03]  /*5860*/  FMUL.FTZ R46, R46, UR7 ;  /* 0x000000072e2e7c20 */ /* 0x000fe60008410000 */
[----:B------:R3:W-:Y:S01]  /*5870*/  MUFU.EX2 R181, R4 ;  /* 0x0000000400b57308 */ /* 0x0007e20000000800 */
[C---:B--2---:R-:W-:Y:S02]  /*5880*/  VIADD R5, R8.reuse, 0x30 ;  /* 0x0000003008057836 */ /* 0x044fe40000000000 */
[----:B------:R-:W-:Y:S01]  /*5890*/  FMUL.FTZ R47, R47, UR7 ;  /* 0x000000072f2f7c20 */ /* 0x000fe20008410000 */
[----:B------:R-:W-:Y:S02]  /*58a0*/  PLOP3.LUT P4, PT, PT, PT, UP0, 0x80, 0x0 ;  /* 0x000000000000781c */ /* 0x000fe40003f8f008 */
[----:B------:R-:W-:Y:S04]  /*58b0*/  ISETP.GE.AND P1, PT, R5, RZ, PT ;  /* 0x000000ff0500720c */ /* 0x000fe80003f26270 */
[----:B------:R-:W2:Y:S10]  /*58c0*/  MUFU.TANH R202, R39 ;  /* 0x0000002700ca7308 */ /* 0x000eb40000002400 */
[----:B------:R4:W-:Y:S01]  /*58d0*/  MUFU.EX2 R93, R14 ;  /* 0x0000000e005d7308 */ /* 0x0009e20000000800 */
[C---:B---3--:R-:W-:Y:S01]  /*58e0*/  VIADD R4, R8.reuse, 0x2f ;  /* 0x0000002f08047836 */ /* 0x048fe20000000000 */
[----:B------:R-:W-:Y:S02]  /*58f0*/  @!P1 IADD3 R5, -R8, -0x30, RZ ;  /* 0xffffffd008059810 */ /* 0x000fe40007ffe1ff */
[----:B------:R-:W-:Y:S02]  /*5900*/  PLOP3.LUT P1, PT, PT, PT, UP0, 0x80, 0x0 ;  /* 0x000000000000781c */ /* 0x000fe40003f2f008 */
[----:B------:R-:W-:Y:S04]  /*5910*/  ISETP.GE.AND P0, PT, R4, RZ, PT ;  /* 0x000000ff0400720c */ /* 0x000fe80003f06270 */
[----:B------:R-:W-:Y:S10]  /*5920*/  MUFU.TANH R78, R48 ;  /* 0x00000030004e7308 */ /* 0x000ff40000002400 */
[----:B------:R3:W-:Y:S01]  /*5930*/  MUFU.EX2 R94, R13 ;  /* 0x0000000d005e7308 */ /* 0x0007e20000000800 */
[----:B----4-:R-:W-:Y:S02]  /*5940*/  I2FP.F32.S32 R14, R5 ;  /* 0x00000005000e7245 */ /* 0x010fe40000201400 */
[----:B------:R-:W-:Y:S03]  /*5950*/  @!P0 IADD3 R4, -R8, -0x2f, RZ ;  /* 0xffffffd108048810 */ /* 0x000fe60007ffe1ff */
[C---:B------:R-:W-:Y:S01]  /*5960*/  FFMA.FTZ R5, R14.reuse, -UR6, R238 ;  /* 0x800000060e057c23 */ /* 0x040fe200080100ee */
[----:B------:R-:W-:Y:S03]  /*5970*/  PLOP3.LUT P0, PT, PT, PT, UP0, 0x80, 0x0 ;  /* 0x000000000000781c */ /* 0x000fe60003f0f008 */
[----:B------:R-:W-:Y:S01]  /*5980*/  MUFU.TANH R174, R50 ;  /* 0x0000003200ae7308 */ /* 0x000fe20000002400 */
[----:B------:R-:W-:Y:S01]  /*5990*/  I2FP.F32.S32 R15, R4 ;  /* 0x00000004000f7245 */ /* 0x000fe20000201400 */
[----:B------:R-:W-:Y:S01]  /*59a0*/  FFMA.FTZ R14, R14, -UR6, R249 ;  /* 0x800000060e0e7c23 */ /* 0x000fe200080100f9 */
[----:B------:R-:W-:Y:S02]  /*59b0*/  @P1 FSEL R5, R5, -INF , !P5 ;  /* 0xff80000005051808 */ /* 0x000fe40006800000 */
[----:B------:R-:W-:Y:S05]  /*59c0*/  PLOP3.LUT P1, PT, PT, PT, UP0, 0x80, 0x0 ;  /* 0x000000000000781c */ /* 0x000fea0003f2f008 */
[----:B------:R-:W4:Y:S01]  /*59d0*/  MUFU.TANH R219, R40 ;  /* 0x0000002800db7308 */ /* 0x000f220000002400 */
[--C-:B------:R-:W-:Y:S01]  /*59e0*/  FFMA.FTZ R4, R5, UR9, -R10.reuse ;  /* 0x0000000905047c23 */ /* 0x100fe2000801080a */
[----:B------:R-:W-:Y:S01]  /*59f0*/  FFMA.FTZ R5, R19, -UR6, R251 ;  /* 0x8000000613057c23 */ /* 0x000fe200080100fb */
[----:B---3--:R-:W-:Y:S04]  /*5a00*/  FFMA.FTZ R13, R15, -UR6, R237 ;  /* 0x800000060f0d7c23 */ /* 0x008fe800080100ed */
[----:B------:R-:W-:Y:S03]  /*5a10*/  @P2 FSEL R5, R5, -INF , !P5 ;  /* 0xff80000005052808 */ /* 0x000fe60006800000 */
[----:B------:R-:W-:Y:S01]  /*5a20*/  MUFU.TANH R77, R49 ;  /* 0x00000031004d7308 */ /* 0x000fe20000002400 */
[----:B------:R-:W-:Y:S02]  /*5a30*/  @P0 FSEL R13, R13, -INF , !P3 ;  /* 0xff8000000d0d0808 */ /* 0x000fe40005800000 */
[----:B------:R-:W-:Y:S01]  /*5a40*/  PLOP3.LUT P5, PT, PT, PT, UP0, 0x80, 0x0 ;  /* 0x000000000000781c */ /* 0x000fe20003faf008 */
[--C-:B------:R-:W-:Y:S01]  /*5a50*/  FFMA.FTZ R5, R5, UR9, -R9.reuse ;  /* 0x0000000905057c23 */ /* 0x100fe20008010809 */
[----:B------:R-:W-:Y:S01]  /*5a60*/  PLOP3.LUT P2, PT, PT, PT, UP0, 0x80, 0x0 ;  /* 0x000000000000781c */ /* 0x000fe20003f4f008 */
[----:B------:R-:W-:Y:S04]  /*5a70*/  FFMA.FTZ R13, R13, UR9, -R10 ;  /* 0x000000090d0d7c23 */ /* 0x000fe8000801080a */
[----:B------:R3:W-:Y:S10]  /*5a80*/  MUFU.EX2 R211, R4 ;  /* 0x0000000400d37308 */ /* 0x0007f40000000800 */
[----:B------:R-:W-:Y:S10]  /*5a90*/  MUFU.TANH R173, R51 ;  /* 0x0000003300ad7308 */ /* 0x000ff40000002400 */
[----:B------:R1:W-:Y:S01]  /*5aa0*/  MUFU.EX2 R229, R5 ;  /* 0x0000000500e57308 */ /* 0x0003e20000000800 */
[----:B---3--:R-:W-:Y:S05]  /*5ab0*/  FFMA.FTZ R4, R18, -UR6, R250 ;  /* 0x8000000612047c23 */ /* 0x008fea00080100fa */
[----:B------:R-:W-:Y:S04]  /*5ac0*/  @P1 FSEL R4, R4, -INF , !P3 ;  /* 0xff80000004041808 */ /* 0x000fe80005800000 */
[----:B------:R3:W-:Y:S01]  /*5ad0*/  MUFU.EX2 R210, R13 ;  /* 0x0000000d00d27308 */ /* 0x0007e20000000800 */
[----:B------:R-:W-:Y:S02]  /*5ae0*/  PLOP3.LUT P3, PT, PT, PT, UP0, 0x80, 0x0 ;  /* 0x000000000000781c */ /* 0x000fe40003f6f008 */
[----:B------:R-:W-:Y:S07]  /*5af0*/  PLOP3.LUT P1, PT, PT, PT, UP0, 0x80, 0x0 ;  /* 0x000000000000781c */ /* 0x000fee0003f2f008 */
[----:B------:R-:W4:Y:S01]  /*5b00*/  MUFU.TANH R239, R42 ;  /* 0x0000002a00ef7308 */ /* 0x000f220000002400 */
[--C-:B-1----:R-:W-:Y:S01]  /*5b10*/  FFMA.FTZ R5, R4, UR9, -R9.reuse ;  /* 0x0000000904057c23 */ /* 0x102fe20008010809 */
[----:B------:R-:W-:Y:S05]  /*5b20*/  VIADD R4, R8, 0x28 ;  /* 0x0000002808047836 */ /* 0x000fea0000000000 */
[----:B------:R-:W-:Y:S03]  /*5b30*/  ISETP.GE.AND P0, PT, R4, RZ, PT ;  /* 0x000000ff0400720c */ /* 0x000fe60003f06270 */
[----:B------:R1:W-:Y:S01]  /*5b40*/  MUFU.EX2 R228, R5 ;  /* 0x0000000500e47308 */ /* 0x0003e20000000800 */
[C---:B---3--:R-:W-:Y:S01]  /*5b50*/  @P3 VIADD R13, R0.reuse, 0x18 ;  /* 0x00000018000d3836 */ /* 0x048fe20000000000 */
[----:B------:R-:W-:Y:S04]  /*5b60*/  PLOP3.LUT P3, PT, PT, PT, UP0, 0x80, 0x0 ;  /* 0x000000000000781c */ /* 0x000fe80003f6f008 */
[----:B------:R-:W-:Y:S01]  /*5b70*/  @P2 ISETP.GE.AND P2, PT, R13, UR8, PT ;  /* 0x000000080d002c0c */ /* 0x000fe2000bf46270 */
[----:B------:R-:W-:Y:S03]  /*5b80*/  @P5 VIADD R13, R0, 0x19 ;  /* 0x00000019000d5836 */ /* 0x000fe60000000000 */
[----:B------:R-:W-:Y:S01]  /*5b90*/  MUFU.TANH R236, R43 ;  /* 0x0000002b00ec7308 */ /* 0x000fe20000002400 */
[C---:B------:R-:W-:Y:S02]  /*5ba0*/  @!P0 IADD3 R4, -R8.reuse, -0x28, RZ ;  /* 0xffffffd808048810 */ /* 0x040fe40007ffe1ff */
[----:B------:R-:W-:Y:S01]  /*5bb0*/  @P4 ISETP.GE.AND P4, PT, R13, UR8, PT ;  /* 0x000000080d004c0c */ /* 0x000fe2000bf86270 */
[----:B------:R-:W-:Y:S01]  /*5bc0*/  FFMA.FTZ R13, R15, -UR6, R248 ;  /* 0x800000060f0d7c23 */ /* 0x000fe200080100f8 */
[----:B------:R-:W-:Y:S01]  /*5bd0*/  I2FP.F32.S32 R19, R4 ;  /* 0x0000000400137245 */ /* 0x000fe20000201400 */
[C---:B------:R-:W-:Y:S01]  /*5be0*/  VIADD R15, R8.reuse, 0xffffffe8 ;  /* 0xffffffe8080f7836 */ /* 0x040fe20000000000 */
[----:B-1----:R-:W-:Y:S03]  /*5bf0*/  IADD3 R5, R8, 0x27, RZ ;  /* 0x0000002708057810 */ /* 0x002fe60007ffe0ff */
[----:B------:R-:W1:Y:S01]  /*5c00*/  MUFU.TANH R218, R41 ;  /* 0x0000002900da7308 */ /* 0x000e620000002400 */
[----:B------:R-:W-:Y:S01]  /*5c10*/  @P3 FSEL R13, R13, -INF , !P4 ;  /* 0xff8000000d0d3808 */ /* 0x000fe20006000000 */
[----:B------:R-:W-:Y:S01]  /*5c20*/  FFMA.FTZ R4, R19, -UR6, R234 ;  /* 0x8000000613047c23 */ /* 0x000fe200080100ea */
[----:B------:R-:W-:Y:S02]  /*5c30*/  ISETP.GE.AND P6, PT, R5, RZ, PT ;  /* 0x000000ff0500720c */ /* 0x000fe40003fc6270 */
[----:B------:R-:W-:Y:S01]  /*5c40*/  PLOP3.LUT P0, PT, PT, PT, UP0, 0x80, 0x0 ;  /* 0x000000000000781c */ /* 0x000fe20003f0f008 */
[----:B------:R-:W-:Y:S01]  /*5c50*/  FFMA.FTZ R13, R13, UR9, -R9 ;  /* 0x000000090d0d7c23 */ /* 0x000fe20008010809 */
[----:B------:R-:W-:Y:S03]  /*5c60*/  @P1 FSEL R4, R4, -INF , !P2 ;  /* 0xff80000004041808 */ /* 0x000fe60005000000 */
[----:B------:R-:W3:Y:S01]  /*5c70*/  MUFU.TANH R215, R44 ;  /* 0x0000002c00d77308 */ /* 0x000ee20000002400 */
[----:B------:R-:W-:Y:S02]  /*5c80*/  PLOP3.LUT P1, PT, PT, PT, UP0, 0x80, 0x0 ;  /* 0x000000000000781c */ /* 0x000fe40003f2f008 */
[----:B------:R-:W-:Y:S01]  /*5c90*/  PLOP3.LUT P3, PT, PT, PT, UP0, 0x80, 0x0 ;  /* 0x000000000000781c */ /* 0x000fe20003f6f008 */
[--C-:B------:R-:W-:Y:S06]  /*5ca0*/  FFMA.FTZ R4, R4, UR9, -R10.reuse ;  /* 0x0000000904047c23 */ /* 0x100fec000801080a */
[----:B------:R2:W-:Y:S01]  /*5cb0*/  MUFU.EX2 R224, R13 ;  /* 0x0000000d00e07308 */ /* 0x0005e20000000800 */
[----:B------:R-:W-:Y:S04]  /*5cc0*/  @!P6 IADD3 R5, -R8, -0x27, RZ ;  /* 0xffffffd90805e810 */ /* 0x000fe80007ffe1ff */
[----:B------:R-:W-:Y:S02]  /*5cd0*/  I2FP.F32.S32 R18, R5 ;  /* 0x0000000500127245 */ /* 0x000fe40000201400 */
[----:B------:R-:W-:Y:S03]  /*5ce0*/  @P1 FSEL R14, R14, -INF , !P2 ;  /* 0xff8000000e0e1808 */ /* 0x000fe60005000000 */
[----:B------:R-:W-:Y:S01]  /*5cf0*/  MUFU.EX2 R205, R4 ;  /* 0x0000000400cd7308 */ /* 0x000fe20000000800 */
[----:B------:R-:W-:Y:S01]  /*5d00*/  ISETP.GE.AND P1, PT, R15, RZ, PT ;  /* 0x000000ff0f00720c */ /* 0x000fe20003f26270 */
[----:B------:R-:W-:Y:S01]  /*5d10*/  FFMA.FTZ R5, R18, -UR6, R233 ;  /* 0x8000000612057c23 */ /* 0x000fe200080100e9 */
[----:B------:R-:W-:Y:S04]  /*5d20*/  FFMA.FTZ R14, R14, UR9, -R9 ;  /* 0x000000090e0e7c23 */ /* 0x000fe80008010809 */
[----:B------:R-:W-:Y:S03]  /*5d30*/  @P0 FSEL R5, R5, -INF , !P4 ;  /* 0xff80000005050808 */ /* 0x000fe60006000000 */
[----:B------:R4:W-:Y:S02]  /*5d40*/  MUFU.EX2 R225, R14 ;  /* 0x0000000e00e17308 */ /* 0x0009e40000000800 */
[----:B------:R-:W-:Y:S02]  /*5d50*/  FFMA.FTZ R5, R5, UR9, -R10 ;  /* 0x0000000905057c23 */ /* 0x000fe4000801080a */
[C---:B------:R-:W-:Y:S02]  /*5d60*/  @!P1 IADD3 R15, -R8.reuse, 0x18, RZ ;  /* 0x00000018080f9810 */ /* 0x040fe40007ffe1ff */
[----:B------:R-:W-:Y:S04]  /*5d70*/  PLOP3.LUT P1, PT, PT, PT, UP0, 0x80, 0x0 ;  /* 0x000000000000781c */ /* 0x000fe80003f2f008 */
[----:B------:R1:W-:Y:S01]  /*5d80*/  MUFU.EX2 R204, R5 ;  /* 0x0000000500cc7308 */ /* 0x0003e20000000800 */
[----:B------:R-:W-:Y:S05]  /*5d90*/  I2FP.F32.S32 R17, R15 ;  /* 0x0000000f00117245 */ /* 0x000fea0000201400 */
[----:B--2---:R-:W-:Y:S01]  /*5da0*/  FFMA.FTZ R13, R17, -UR6, R86 ;  /* 0x80000006110d7c23 */ /* 0x004fe20008010056 */
[----:B----4-:R-:W-:Y:S03]  /*5db0*/  VIADD R14, R8, 0xffffffe7 ;  /* 0xffffffe7080e7836 */ /* 0x010fe60000000000 */
[----:B------:R-:W2:Y:S01]  /*5dc0*/  MUFU.TANH R214, R45 ;  /* 0x0000002d00d67308 */ /* 0x000ea20000002400 */
[----:B------:R-:W-:Y:S02]  /*5dd0*/  @P1 FSEL R13, R13, -INF , !P2 ;  /* 0xff8000000d0d1808 */ /* 0x000fe40005000000 */
[----:B------:R-:W-:Y:S02]  /*5de0*/  ISETP.GE.AND P0, PT, R14, RZ, PT ;  /* 0x000000ff0e00720c */ /* 0x000fe40003f06270 */
[----:B------:R-:W-:Y:S01]  /*5df0*/  PLOP3.LUT P1, PT, PT, PT, UP0, 0x80, 0x0 ;  /* 0x000000000000781c */ /* 0x000fe20003f2f008 */
[----:B-1----:R-:W1:Y:S01]  /*5e00*/  LDSM.16.M88.4 R4, [R188+0x1800] ;  /* 0x00180000bc04783b */ /* 0x002e620000000200 */
[----:B------:R-:W-:Y:S03]  /*5e10*/  FFMA.FTZ R13, R13, UR9, -R12 ;  /* 0x000000090d0d7c23 */ /* 0x000fe6000801080c */
[----:B------:R-:W4:Y:S10]  /*5e20*/  MUFU.TANH R235, R46 ;  /* 0x0000002e00eb7308 */ /* 0x000f340000002400 */
[----:B------:R3:W-:Y:S01]  /*5e30*/  MUFU.EX2 R88, R13 ;  /* 0x0000000d00587308 */ /* 0x0007e20000000800 */
[----:B------:R-:W-:Y:S02]  /*5e40*/  @!P0 IADD3 R14, -R8, 0x19, RZ ;  /* 0x00000019080e8810 */ /* 0x000fe40007ffe1ff */
[----:B------:R-:W-:Y:S02]  /*5e50*/  PLOP3.LUT P0, PT, PT, PT, UP0, 0x80, 0x0 ;  /* 0x000000000000781c */ /* 0x000fe40003f0f008 */
[----:B------:R-:W-:Y:S01]  /*5e60*/  I2FP.F32.S32 R16, R14 ;  /* 0x0000000e00107245 */ /* 0x000fe20000201400 */
[----:B------:R-:W-:Y:S04]  /*5e70*/  FFMA.FTZ R14, R21, -UR6, R207 ;  /* 0x80000006150e7c23 */ /* 0x000fe800080100cf */
[----:B------:R-:W4:Y:S01]  /*5e80*/  MUFU.TANH R232, R47 ;  /* 0x0000002f00e87308 */ /* 0x000f220000002400 */
[----:B------:R-:W-:Y:S01]  /*5e90*/  FFMA.FTZ R15, R16, -UR6, R85 ;  /* 0x80000006100f7c23 */ /* 0x000fe20008010055 */
[----:B------:R-:W-:Y:S02]  /*5ea0*/  @P3 FSEL R14, R14, -INF , !P2 ;  /* 0xff8000000e0e3808 */ /* 0x000fe40005000000 */
[----:B------:R-:W-:Y:S02]  /*5eb0*/  PLOP3.LUT P2, PT, PT, PT, UP0, 0x80, 0x0 ;  /* 0x000000000000781c */ /* 0x000fe40003f4f008 */
[----:B------:R-:W-:Y:S01]  /*5ec0*/  PLOP3.LUT P3, PT, PT, PT, UP0, 0x80, 0x0 ;  /* 0x000000000000781c */ /* 0x000fe20003f6f008 */
[--C-:B------:R-:W-:Y:S01]  /*5ed0*/  FFMA.FTZ R14, R14, UR9, -R11.reuse ;  /* 0x000000090e0e7c23 */ /* 0x100fe2000801080b */
[----:B---3--:R-:W-:Y:S01]  /*5ee0*/  FFMA.FTZ R13, R20, -UR6, R206 ;  /* 0x80000006140d7c23 */ /* 0x008fe200080100ce */
[----:B------:R-:W-:Y:S02]  /*5ef0*/  @P0 FSEL R15, R15, -INF , !P4 ;  /* 0xff8000000f0f0808 */ /* 0x000fe40006000000 */
[----:B------:R3:W-:Y:S01]  /*5f00*/  MUFU.EX2 R166, R14 ;  /* 0x0000000e00a67308 */ /* 0x0007e20000000800 */
[----:B------:R-:W-:Y:S02]  /*5f10*/  PLOP3.LUT P0, PT, PT, PT, UP0, 0x80, 0x0 ;  /* 0x000000000000781c */ /* 0x000fe40003f0f008 */
[----:B------:R-:W-:Y:S01]  /*5f20*/  @P1 FSEL R13, R13, -INF , !P4 ;  /* 0xff8000000d0d1808 */ /* 0x000fe20006000000 */
[----:B------:R-:W-:Y:S01]  /*5f30*/  FFMA.FTZ R15, R15, UR9, -R12 ;  /* 0x000000090f0f7c23 */ /* 0x000fe2000801080c */
[----:B------:R-:W-:Y:S02]  /*5f40*/  PLOP3.LUT P1, PT, PT, PT, UP0, 0x80, 0x0 ;  /* 0x000000000000781c */ /* 0x000fe40003f2f008 */
[----:B------:R-:W-:Y:S01]  /*5f50*/  PLOP3.LUT P4, PT, PT, PT, UP0, 0x80, 0x0 ;  /* 0x000000000000781c */ /* 0x000fe20003f8f008 */
[----:B------:R-:W-:Y:S02]  /*5f60*/  FFMA.FTZ R13, R13, UR9, -R11 ;  /* 0x000000090d0d7c23 */ /* 0x000fe4000801080b */
[----:B------:R2:W-:Y:S01]  /*5f70*/  MUFU.EX2 R87, R15 ;  /* 0x0000000f00577308 */ /* 0x0005e20000000800 */
[-C--:B-1----:R-:W-:Y:S06]  /*5f80*/  HMMA.16816.F32.BF16 R52, R176, R4.reuse, R52 ;  /* 0x00000004b034723c */ /* 0x082fec0000041834 */
[C---:B------:R-:W-:Y:S03]  /*5f90*/  HMMA.16816.F32.BF16 R56, R132.reuse, R4, R56 ;  /* 0x000000048438723c */ /* 0x040fe60000041838 */
[----:B------:R1:W-:Y:S02]  /*5fa0*/  MUFU.EX2 R165, R13 ;  /* 0x0000000d00a57308 */ /* 0x0003e40000000800 */
[----:B---3--:R-:W-:Y:S01]  /*5fb0*/  VIADD R14, R8, 0xffffffe0 ;  /* 0xffffffe0080e7836 */ /* 0x008fe20000000000 */
[-C--:B------:R-:W-:Y:S04]  /*5fc0*/  HMMA.16816.F32.BF16 R60, R132, R6.reuse, R60 ;  /* 0x00000006843c723c */ /* 0x080fe8000004183c */
[----:B------:R-:W-:Y:S01]  /*5fd0*/  ISETP.GE.AND P6, PT, R14, RZ, PT ;  /* 0x000000ff0e00720c */ /* 0x000fe20003fc6270 */
[----:B------:R-:W-:Y:S01]  /*5fe0*/  FFMA.FTZ R5, R17, -UR6, R203 ;  /* 0x8000000611057c23 */ /* 0x000fe200080100cb */
[----:B--2---:R-:W-:Y:S01]  /*5ff0*/  @P2 IADD3 R15, R0, 0x20, RZ ;  /* 0x00000020000f2810 */ /* 0x004fe20007ffe0ff */
[----:B------:R-:W-:Y:S01]  /*6000*/  FFMA.FTZ R4, R16, -UR6, R202 ;  /* 0x8000000610047c23 */ /* 0x000fe200080100ca */
[----:B------:R-:W-:Y:S01]  /*6010*/  PLOP3.LUT P2, PT, PT, PT, UP0, 0x80, 0x0 ;  /* 0x000000000000781c */ /* 0x000fe20003f4f008 */
[----:B------:R-:W-:Y:S04]  /*6020*/  HMMA.16816.F32.BF16 R64, R176, R6, R64 ;  /* 0x00000006b040723c */ /* 0x000fe80000041840 */
[C---:B-1----:R-:W-:Y:S01]  /*6030*/  VIADD R13, R8.reuse, 0xffffffdf ;  /* 0xffffffdf080d7836 */ /* 0x042fe20000000000 */
[----:B------:R-:W-:Y:S01]  /*6040*/  IADD3 R17, R8, -0x38, RZ ;  /* 0xffffffc808117810 */ /* 0x000fe20007ffe0ff */
[----:B------:R-:W-:Y:S01]  /*6050*/  FMUL.FTZ R52, R52, UR7 ;  /* 0x0000000734347c20 */ /* 0x000fe20008410000 */
[C---:B------:R-:W-:Y:S01]  /*6060*/  VIADD R6, R8.reuse, 0xffffffd8 ;  /* 0xffffffd808067836 */ /* 0x040fe20000000000 */
[C---:B------:R-:W-:Y:S02]  /*6070*/  @!P6 IADD3 R14, -R8.reuse, 0x20, RZ ;  /* 0x00000020080ee810 */ /* 0x040fe40007ffe1ff */
[----:B------:R-:W-:Y:S01]  /*6080*/  ISETP.GE.AND P5, PT, R13, RZ, PT ;  /* 0x000000ff0d00720c */ /* 0x000fe20003fa6270 */
[----:B------:R-:W-:Y:S01]  /*6090*/  VIADD R7, R8, 0xffffffd7 ;  /* 0xffffffd708077836 */ /* 0x000fe20000000000 */
[----:B------:R-:W-:Y:S01]  /*60a0*/  I2FP.F32.S32 R23, R14 ;  /* 0x0000000e00177245 */ /* 0x000fe20000201400 */
[----:B------:R-:W1:Y:S01]  /*60b0*/  MUFU.TANH R72, R52 ;  /* 0x0000003400487308 */ /* 0x000e620000002400 */
[----:B------:R-:W-:Y:S01]  /*60c0*/  FMUL.FTZ R53, R53, UR7 ;  /* 0x0000000735357c20 */ /* 0x000fe20008410000 */
[----:B------:R-:W-:Y:S01]  /*60d0*/  FMUL.FTZ R55, R55, UR7 ;  /* 0x0000000737377c20 */ /* 0x000fe20008410000 */
[----:B------:R-:W-:Y:S01]  /*60e0*/  FMUL.FTZ R54, R54, UR7 ;  /* 0x0000000736367c20 */ /* 0x000fe20008410000 */
[----:B------:R-:W-:Y:S01]  /*60f0*/  FMUL.FTZ R56, R56, UR7 ;  /* 0x0000000738387c20 */ /* 0x000fe20008410000 */
[----:B------:R-:W-:Y:S01]  /*6100*/  FMUL.FTZ R57, R57, UR7 ;  /* 0x0000000739397c20 */ /* 0x000fe20008410000 */
[----:B------:R-:W-:Y:S01]  /*6110*/  FMUL.FTZ R58, R58, UR7 ;  /* 0x000000073a3a7c20 */ /* 0x000fe20008410000 */
[----:B------:R-:W-:Y:S03]  /*6120*/  FMUL.FTZ R59, R59, UR7 ;  /* 0x000000073b3b7c20 */ /* 0x000fe60008410000 */
[----:B------:R-:W2:Y:S01]  /*6130*/  MUFU.TANH R71, R53 ;  /* 0x0000003500477308 */ /* 0x000ea20000002400 */
[----:B------:R-:W-:Y:S01]  /*6140*/  FMUL.FTZ R60, R60, UR7 ;  /* 0x000000073c3c7c20 */ /* 0x000fe20008410000 */
[----:B------:R-:W-:Y:S01]  /*6150*/  @!P5 IADD3 R13, -R8, 0x21, RZ ;  /* 0x00000021080dd810 */ /* 0x000fe20007ffe1ff */
[----:B------:R-:W-:Y:S01]  /*6160*/  FMUL.FTZ R61, R61, UR7 ;  /* 0x000000073d3d7c20 */ /* 0x000fe20008410000 */
[----:B------:R-:W-:Y:S01]  /*6170*/  @P1 ISETP.GE.AND P5, PT, R15, UR8, PT ;  /* 0x000000080f001c0c */ /* 0x000fe2000bfa6270 */
[----:B------:R-:W-:Y:S01]  /*6180*/  @P4 VIADD R15, R0, 0x21 ;  /* 0x00000021000f4836 */ /* 0x000fe20000000000 */
[----:B------:R-:W-:Y:S01]  /*6190*/  I2FP.F32.S32 R22, R13 ;  /* 0x0000000d00167245 */ /* 0x000fe20000201400 */
[----:B------:R-:W-:Y:S01]  /*61a0*/  FFMA.FTZ R13, R23, -UR6, R82 ;  /* 0x80000006170d7c23 */ /* 0x000fe20008010052 */
[----:B------:R-:W-:Y:S02]  /*61b0*/  @P2 FSEL R5, R5, -INF , !P5 ;  /* 0xff80000005052808 */ /* 0x000fe40006800000 */
[----:B------:R-:W-:Y:S01]  /*61c0*/  MUFU.TANH R170, R55 ;  /* 0x0000003700aa7308 */ /* 0x000fe20000002400 */
[----:B------:R-:W-:Y:S01]  /*61d0*/  PLOP3.LUT P1, PT, PT, PT, UP0, 0x80, 0x0 ;  /* 0x000000000000781c */ /* 0x000fe20003f2f008 */
[----:B------:R-:W-:Y:S01]  /*61e0*/  FFMA.FTZ R14, R22, -UR6, R81 ;  /* 0x80000006160e7c23 */ /* 0x000fe20008010051 */
[----:B------:R-:W-:Y:S01]  /*61f0*/  @P0 FSEL R13, R13, -INF , !P5 ;  /* 0xff8000000d0d0808 */ /* 0x000fe20006800000 */
[--C-:B------:R-:W-:Y:S01]  /*6200*/  FFMA.FTZ R5, R5, UR9, -R11.reuse ;  /* 0x0000000905057c23 */ /* 0x100fe2000801080b */
[----:B------:R-:W-:Y:S01]  /*6210*/  PLOP3.LUT P0, PT, PT, PT, UP0, 0x80, 0x0 ;  /* 0x000000000000781c */ /* 0x000fe20003f0f008 */
[----:B------:R-:W-:Y:S01]  /*6220*/  FMUL.FTZ R64, R64, UR7 ;  /* 0x0000000740407c20 */ /* 0x000fe20008410000 */
[----:B------:R-:W-:Y:S03]  /*6230*/  @P3 ISETP.GE.AND P3, PT, R15, UR8, PT ;  /* 0x000000080f003c0c */ /* 0x000fe6000bf66270 */
[----:B------:R3:W-:Y:S01]  /*6240*/  MUFU.EX2 R162, R5 ;  /* 0x0000000500a27308 */ /* 0x0007e20000000800 */
[----:B------:R-:W-:Y:S01]  /*6250*/  PLOP3.LUT P2, PT, PT, PT, UP0, 0x80, 0x0 ;  /* 0x000000000000781c */ /* 0x000fe20003f4f008 */
[--C-:B------:R-:W-:Y:S01]  /*6260*/  FFMA.FTZ R13, R13, UR9, -R12.reuse ;  /* 0x000000090d0d7c23 */ /* 0x100fe2000801080c */
[----:B------:R-:W-:Y:S01]  /*6270*/  PLOP3.LUT P4, PT, PT, PT, UP0, 0x80, 0x0 ;  /* 0x000000000000781c */ /* 0x000fe20003f8f008 */
[----:B------:R-:W-:Y:S02]  /*6280*/  VIADD R15, R8, 0x10 ;  /* 0x00000010080f7836 */ /* 0x000fe40000000000 */
[----:B------:R-:W-:Y:S01]  /*6290*/  FMUL.FTZ R66, R66, UR7 ;  /* 0x0000000742427c20 */ /* 0x000fe20008410000 */
[----:B------:R-:W-:Y:S01]  /*62a0*/  @P1 FSEL R14, R14, -INF , !P3 ;  /* 0xff8000000e0e1808 */ /* 0x000fe20005800000 */
[----:B------:R-:W-:Y:S02]  /*62b0*/  FMUL.FTZ R62, R62, UR7 ;  /* 0x000000073e3e7c20 */ /* 0x000fe40008410000 */
[----:B------:R-:W-:Y:S01]  /*62c0*/  MUFU.EX2 R84, R13 ;  /* 0x0000000d00547308 */ /* 0x000fe20000000800 */
[----:B------:R-:W-:Y:S01]  /*62d0*/  FMUL.FTZ R65, R65, UR7 ;  /* 0x0000000741417c20 */ /* 0x000fe20008410000 */
[----:B------:R-:W-:Y:S01]  /*62e0*/  @P0 FSEL R4, R4, -INF , !P3 ;  /* 0xff80000004040808 */ /* 0x000fe20005800000 */
[----:B------:R-:W-:Y:S01]  /*62f0*/  FFMA.FTZ R14, R14, UR9, -R12 ;  /* 0x000000090e0e7c23 */ /* 0x000fe2000801080c */
[----:B------:R-:W-:Y:S01]  /*6300*/  FMUL.FTZ R67, R67, UR7 ;  /* 0x0000000743437c20 */ /* 0x000fe20008410000 */
[----:B------:R-:W-:Y:S02]  /*6310*/  FMUL.FTZ R63, R63, UR7 ;  /* 0x000000073f3f7c20 */ /* 0x000fe40008410000 */
[----:B------:R-:W-:Y:S03]  /*6320*/  FFMA.FTZ R4, R4, UR9, -R11 ;  /* 0x0000000904047c23 */ /* 0x000fe6000801080b */
[----:B------:R4:W-:Y:S01]  /*6330*/  MUFU.EX2 R83, R14 ;  /* 0x0000000e00537308 */ /* 0x0009e20000000800 */
[C---:B---3--:R-:W-:Y:S05]  /*6340*/  VIADD R5, R8.reuse, 0x20 ;  /* 0x0000002008057836 */ /* 0x048fea0000000000 */
[----:B------:R-:W-:Y:S04]  /*6350*/  ISETP.GE.AND P1, PT, R5, RZ, PT ;  /* 0x000000ff0500720c */ /* 0x000fe80003f26270 */
[----:B------:R3:W-:Y:S10]  /*6360*/  MUFU.EX2 R161, R4 ;  /* 0x0000000400a17308 */ /* 0x0007f40000000800 */
[----:B------:R-:W2:Y:S01]  /*6370*/  MUFU.TANH R172, R54 ;  /* 0x0000003600ac7308 */ /* 0x000ea20000002400 */
[C---:B------:R-:W-:Y:S02]  /*6380*/  @!P1 IADD3 R5, -R8.reuse, -0x20, RZ ;  /* 0xffffffe008059810 */ /* 0x040fe40007ffe1ff */
[----:B------:R-:W-:Y:S02]  /*6390*/  PLOP3.LUT P1, PT, PT, PT, UP0, 0x80, 0x0 ;  /* 0x000000000000781c */ /* 0x000fe40003f2f008 */
[----:B----4-:R-:W-:Y:S05]  /*63a0*/  I2FP.F32.S32 R14, R5 ;  /* 0x00000005000e7245 */ /* 0x010fea0000201400 */
[----:B------:R-:W4:Y:S01]  /*63b0*/  MUFU.TANH R200, R56 ;  /* 0x0000003800c87308 */ /* 0x000f220000002400 */
[----:B---3--:R-:W-:Y:S02]  /*63c0*/  VIADD R4, R8, 0x1f ;  /* 0x0000001f08047836 */ /* 0x008fe40000000000 */
[----:B------:R-:W-:Y:S03]  /*63d0*/  FFMA.FTZ R5, R14, -UR6, R219 ;  /* 0x800000060e057c23 */ /* 0x000fe600080100db */
[----:B------:R-:W-:Y:S04]  /*63e0*/  ISETP.GE.AND P0, PT, R4, RZ, PT ;  /* 0x000000ff0400720c */ /* 0x000fe80003f06270 */
[----:B------:R-:W3:Y:S01]  /*63f0*/  MUFU.TANH R201, R57 ;  /* 0x0000003900c97308 */ /* 0x000ee20000002400 */
[----:B------:R-:W-:Y:S02]  /*6400*/  @P1 FSEL R5, R5, -INF , !P5 ;  /* 0xff80000005051808 */ /* 0x000fe40006800000 */
[----:B------:R-:W-:Y:S07]  /*6410*/  PLOP3.LUT P1, PT, PT, PT, UP0, 0x80, 0x0 ;  /* 0x000000000000781c */ /* 0x000fee0003f2f008 */
[----:B------:R-:W3:Y:S01]  /*6420*/  MUFU.TANH R217, R58 ;  /* 0x0000003a00d97308 */ /* 0x000ee20000002400 */
[----:B------:R-:W-:Y:S02]  /*6430*/  @!P0 IADD3 R4, -R8, -0x1f, RZ ;  /* 0xffffffe108048810 */ /* 0x000fe40007ffe1ff */
[----:B------:R-:W-:Y:S02]  /*6440*/  PLOP3.LUT P0, PT, PT, PT, UP0, 0x80, 0x0 ;  /* 0x000000000000781c */ /* 0x000fe40003f0f008 */
[----:B------:R-:W-:Y:S01]  /*6450*/  I2FP.F32.S32 R16, R4 ;  /* 0x0000000400107245 */ /* 0x000fe20000201400 */
[----:B------:R-:W-:Y:S01]  /*6460*/  FFMA.FTZ R4, R5, UR9, -R10 ;  /* 0x0000000905047c23 */ /* 0x000fe2000801080a */
[----:B------:R-:W-:Y:S03]  /*6470*/  FFMA.FTZ R5, R19, -UR6, R239 ;  /* 0x8000000613057c23 */ /* 0x000fe600080100ef */
[----:B------:R-:W3:Y:S01]  /*6480*/  MUFU.TANH R216, R59 ;  /* 0x0000003b00d87308 */ /* 0x000ee20000002400 */
[----:B------:R-:W-:Y:S01]  /*6490*/  FFMA.FTZ R13, R16, -UR6, R218 ;  /* 0x80000006100d7c23 */ /* 0x000fe200080100da */
[----:B------:R-:W-:Y:S08]  /*64a0*/  @P2 FSEL R5, R5, -INF , !P5 ;  /* 0xff80000005052808 */ /* 0x000ff00006800000 */
[----:B------:R1:W-:Y:S01]  /*64b0*/  MUFU.EX2 R180, R4 ;  /* 0x0000000400b47308 */ /* 0x0003e20000000800 */
[--C-:B------:R-:W-:Y:S01]  /*64c0*/  FFMA.FTZ R5, R5, UR9, -R9.reuse ;  /* 0x0000000905057c23 */ /* 0x100fe20008010809 */
[----:B------:R-:W-:Y:S02]  /*64d0*/  @P0 FSEL R13, R13, -INF , !P3 ;  /* 0xff8000000d0d0808 */ /* 0x000fe40005800000 */
[----:B------:R-:W-:Y:S03]  /*64e0*/  PLOP3.LUT P0, PT, PT, PT, UP0, 0x80, 0x0 ;  /* 0x000000000000781c */ /* 0x000fe60003f0f008 */
[----:B------:R-:W-:Y:S03]  /*64f0*/  FFMA.FTZ R13, R13, UR9, -R10 ;  /* 0x000000090d0d7c23 */ /* 0x000fe6000801080a */
[----:B------:R2:W-:Y:S10]  /*6500*/  MUFU.EX2 R209, R5 ;  /* 0x0000000500d17308 */ /* 0x0005f40000000800 */
[----:B------:R4:W-:Y:S01]  /*6510*/  MUFU.EX2 R175, R13 ;  /* 0x0000000d00af7308 */ /* 0x0009e20000000800 */
[----:B-1----:R-:W-:Y:S01]  /*6520*/  FFMA.FTZ R4, R18, -UR6, R236 ;  /* 0x8000000612047c23 */ /* 0x002fe200080100ec */
[----:B------:R-:W-:Y:S04]  /*6530*/  VIADD R18, R8, 0xffffffc7 ;  /* 0xffffffc708127836 */ /* 0x000fe80000000000 */
[----:B------:R-:W-:Y:S02]  /*6540*/  @P1 FSEL R4, R4, -INF , !P3 ;  /* 0xff80000004041808 */ /* 0x000fe40005800000 */
[----:B------:R-:W-:Y:S01]  /*6550*/  PLOP3.LUT P1, PT, PT, PT, UP0, 0x80, 0x0 ;  /* 0x000000000000781c */ /* 0x000fe20003f2f008 */
[----:B--2---:R-:W-:Y:S01]  /*6560*/  VIADD R5, R8, 0x18 ;  /* 0x0000001808057836 */ /* 0x004fe20000000000 */
[----:B------:R-:W-:Y:S01]  /*6570*/  PLOP3.LUT P3, PT, PT, PT, UP0, 0x80, 0x0 ;  /* 0x000000000000781c */ /* 0x000fe20003f6f008 */
[----:B------:R-:W-:Y:S01]  /*6580*/  FFMA.FTZ R4, R4, UR9, -R9 ;  /* 0x0000000904047c23 */ /* 0x000fe20008010809 */
[----:B------:R-:W1:Y:S02]  /*6590*/  MUFU.TANH R197, R60 ;  /* 0x0000003c00c57308 */ /* 0x000e640000002400 */
[----:B------:R-:W-:Y:S01]  /*65a0*/  ISETP.GE.AND P2, PT, R5, RZ, PT ;  /* 0x000000ff0500720c */ /* 0x000fe20003f46270 */
[C---:B----4-:R-:W-:Y:S01]  /*65b0*/  @P0 VIADD R13, R0.reuse, 0x28 ;  /* 0x00000028000d0836 */ /* 0x050fe20000000000 */
[----:B------:R-:W-:Y:S06]  /*65c0*/  PLOP3.LUT P0, PT, PT, PT, UP0, 0x80, 0x0 ;  /* 0x000000000000781c */ /* 0x000fec0003f0f008 */
[----:B------:R2:W-:Y:S01]  /*65d0*/  MUFU.EX2 R208, R4 ;  /* 0x0000000400d07308 */ /* 0x0005e20000000800 */
[----:B------:R-:W-:Y:S02]  /*65e0*/  @P1 ISETP.GE.AND P1, PT, R13, UR8, PT ;  /* 0x000000080d001c0c */ /* 0x000fe4000bf26270 */
[----:B------:R-:W-:Y:S02]  /*65f0*/  @P3 IADD3 R13, R0, 0x29, RZ ;  /* 0x00000029000d3810 */ /* 0x000fe40007ffe0ff */
[----:B------:R-:W-:Y:S02]  /*6600*/  PLOP3.LUT P3, PT, PT, PT, UP0, 0x80, 0x0 ;  /* 0x000000000000781c */ /* 0x000fe40003f6f008 */
[C---:B------:R-:W-:Y:S03]  /*6610*/  @!P2 IADD3 R5, -R8.reuse, -0x18, RZ ;  /* 0xffffffe80805a810 */ /* 0x040fe60007ffe1ff */
[----:B------:R-:W-:Y:S01]  /*6620*/  MUFU.TANH R183, R61 ;  /* 0x0000003d00b77308 */ /* 0x000fe20000002400 */
[----:B------:R-:W-:Y:S02]  /*6630*/  PLOP3.LUT P2, PT, PT, PT, UP0, 0x80, 0x0 ;  /* 0x000000000000781c */ /* 0x000fe40003f4f008 */
[----:B------:R-:W-:Y:S02]  /*6640*/  I2FP.F32.S32 R21, R5 ;  /* 0x0000000500157245 */ /* 0x000fe40000201400 */
[----:B------:R-:W-:Y:S01]  /*6650*/  @P4 ISETP.GE.AND P4, PT, R13, UR8, PT ;  /* 0x000000080d004c0c */ /* 0x000fe2000bf86270 */
[C---:B------:R-:W-:Y:S02]  /*6660*/  VIADD R13, R8.reuse, 0xffffffd0 ;  /* 0xffffffd0080d7836 */ /* 0x040fe40000000000 */
[----:B--2---:R-:W-:Y:S02]  /*6670*/  VIADD R4, R8, 0x17 ;  /* 0x0000001708047836 */ /* 0x004fe40000000000 */
[----:B------:R-:W-:Y:S01]  /*6680*/  FFMA.FTZ R5, R21, -UR6, R215 ;  /* 0x8000000615057c23 */ /* 0x000fe200080100d7 */
[----:B------:R-:W2:Y:S02]  /*6690*/  MUFU.TANH R70, R64 ;  /* 0x0000004000467308 */ /* 0x000ea40000002400 */
[----:B------:R-:W-:Y:S02]  /*66a0*/  ISETP.GE.AND P5, PT, R4, RZ, PT ;  /* 0x000000ff0400720c */ /* 0x000fe40003fa6270 */
[----:B------:R-:W-:Y:S02]  /*66b0*/  @P2 FSEL R5, R5, -INF , !P1 ;  /* 0xff80000005052808 */ /* 0x000fe40004800000 */
[----:B------:R-:W-:Y:S04]  /*66c0*/  ISETP.GE.AND P2, PT, R6, RZ, PT ;  /* 0x000000ff0600720c */ /* 0x000fe80003f46270 */
[----:B------:R-:W-:Y:S01]  /*66d0*/  MUFU.TANH R158, R66 ;  /* 0x00000042009e7308 */ /* 0x000fe20000002400 */
[----:B------:R-:W-:Y:S04]  /*66e0*/  FFMA.FTZ R5, R5, UR9, -R10 ;  /* 0x0000000905057c23 */ /* 0x000fe8000801080a */
[C---:B------:R-:W-:Y:S05]  /*66f0*/  @!P5 IADD3 R4, -R8.reuse, -0x17, RZ ;  /* 0xffffffe90804d810 */ /* 0x040fea0007ffe1ff */
[----:B------:R4:W-:Y:S01]  /*6700*/  MUFU.EX2 R169, R5 ;  /* 0x0000000500a97308 */ /* 0x0009e20000000800 */
[----:B------:R-:W-:Y:S02]  /*6710*/  ISETP.GE.AND P5, PT, R7, RZ, PT ;  /* 0x000000ff0700720c */ /* 0x000fe40003fa6270 */
[----:B------:R-:W-:Y:S02]  /*6720*/  I2FP.F32.S32 R20, R4 ;  /* 0x0000000400147245 */ /* 0x000fe40000201400 */
[----:B------:R-:W-:Y:S03]  /*6730*/  @!P2 IADD3 R6, -R8, 0x28, RZ ;  /* 0x000000280806a810 */ /* 0x000fe60007ffe1ff */
[----:B------:R-:W-:Y:S02]  /*6740*/  FFMA.FTZ R4, R20, -UR6, R214 ;  /* 0x8000000614047c23 */ /* 0x000fe400080100d6 */
[----:B------:R-:W-:Y:S03]  /*6750*/  MUFU.TANH R213, R62 ;  /* 0x0000003e00d57308 */ /* 0x000fe60000002400 */
[----:B------:R-:W-:Y:S02]  /*6760*/  @P0 FSEL R4, R4, -INF , !P4 ;  /* 0xff80000004040808 */ /* 0x000fe40006000000 */
[----:B------:R-:W-:Y:S01]  /*6770*/  PLOP3.LUT P0, PT, PT, PT, UP0, 0x80, 0x0 ;  /* 0x000000000000781c */ /* 0x000fe20003f0f008 */
[----:B----4-:R-:W-:Y:S02]  /*6780*/  FFMA.FTZ R5, R14, -UR6, R235 ;  /* 0x800000060e057c23 */ /* 0x010fe400080100eb */
[----:B------:R-:W-:Y:S01]  /*6790*/  FFMA.FTZ R4, R4, UR9, -R10 ;  /* 0x0000000904047c23 */ /* 0x000fe2000801080a */
[C---:B------:R-:W-:Y:S01]  /*67a0*/  VIADD R14, R8.reuse, 0xffffffcf ;  /* 0xffffffcf080e7836 */ /* 0x040fe20000000000 */
[----:B------:R-:W-:Y:S01]  /*67b0*/  @!P5 IADD3 R7, -R8, 0x29, RZ ;  /* 0x000000290807d810 */ /* 0x000fe20007ffe1ff */
[----:B------:R-:W4:Y:S01]  /*67c0*/  MUFU.TANH R69, R65 ;  /* 0x0000004100457308 */ /* 0x000f220000002400 */
[----:B------:R-:W-:Y:S02]  /*67d0*/  @P3 FSEL R5, R5, -INF , !P1 ;  /* 0xff80000005053808 */ /* 0x000fe40004800000 */
[----:B------:R-:W-:Y:S02]  /*67e0*/  ISETP.GE.AND P3, PT, R13, RZ, PT ;  /* 0x000000ff0d00720c */ /* 0x000fe40003f66270 */
[----:B------:R-:W-:Y:S01]  /*67f0*/  ISETP.GE.AND P5, PT, R17, RZ, PT ;  /* 0x000000ff1100720c */ /* 0x000fe20003fa6270 */
[--C-:B------:R-:W-:Y:S01]  /*6800*/  FFMA.FTZ R5, R5, UR9, -R9.reuse ;  /* 0x0000000905057c23 */ /* 0x100fe20008010809 */
[----:B------:R-:W-:Y:S03]  /*6810*/  ISETP.GE.AND P6, PT, R14, RZ, PT ;  /* 0x000000ff0e00720c */ /* 0x000fe60003fc6270 */
[----:B------:R3:W-:Y:S01]  /*6820*/  MUFU.EX2 R167, R4 ;  /* 0x0000000400a77308 */ /* 0x0007e20000000800 */
[----:B------:R-:W-:Y:S05]  /*6830*/  I2FP.F32.S32 R7, R7 ;  /* 0x0000000700077245 */ /* 0x000fea0000201400 */
[----:B------:R-:W-:Y:S04]  /*6840*/  @!P3 IADD3 R13, -R8, 0x30, RZ ;  /* 0x00000030080db810 */ /* 0x000fe80007ffe1ff */
[----:B------:R1:W-:Y:S01]  /*6850*/  MUFU.EX2 R179, R5 ;  /* 0x0000000500b37308 */ /* 0x0003e20000000800 */
[----:B------:R-:W-:Y:S02]  /*6860*/  ISETP.GE.AND P3, PT, R18, RZ, PT ;  /* 0x000000ff1200720c */ /* 0x000fe40003f66270 */
[C---:B------:R-:W-:Y:S02]  /*6870*/  @!P5 IADD3 R17, -R8.reuse, 0x38, RZ ;  /* 0x000000380811d810 */ /* 0x040fe40007ffe1ff */
[----:B------:R-:W-:Y:S02]  /*6880*/  @!P6 IADD3 R14, -R8, 0x31, RZ ;  /* 0x00000031080ee810 */ /* 0x000fe40007ffe1ff */
[----:B------:R-:W-:Y:S01]  /*6890*/  PLOP3.LUT P6, PT, PT, PT, UP0, 0x80, 0x0 ;  /* 0x000000000000781c */ /* 0x000fe20003fcf008 */
[----:B---3--:R-:W-:Y:S01]  /*68a0*/  FFMA.FTZ R4, R16, -UR6, R232 ;  /* 0x8000000610047c23 */ /* 0x008fe200080100e8 */
[----:B------:R-:W-:Y:S01]  /*68b0*/  VIADD R16, R8, 0xf ;  /* 0x0000000f08107836 */ /* 0x000fe20000000000 */
[----:B------:R-:W-:Y:S01]  /*68c0*/  PLOP3.LUT P5, PT, PT, PT, UP0, 0x80, 0x0 ;  /* 0x000000000000781c */ /* 0x000fe20003faf008 */
[----:B------:R-:W3:Y:S01]  /*68d0*/  MUFU.TANH R157, R67 ;  /* 0x00000043009d7308 */ /* 0x000ee20000002400 */
[----:B------:R-:W-:Y:S02]  /*68e0*/  I2FP.F32.S32 R13, R13 ;  /* 0x0000000d000d7245 */ /* 0x000fe40000201400 */
[----:B------:R-:W-:Y:S02]  /*68f0*/  @P0 FSEL R4, R4, -INF , !P4 ;  /* 0xff80000004040808 */ /* 0x000fe40006000000 */
[----:B------:R-:W-:Y:S01]  /*6900*/  ISETP.GE.AND P0, PT, R15, RZ, PT ;  /* 0x000000ff0f00720c */ /* 0x000fe20003f06270 */
[----:B-1----:R-:W-:Y:S01]  /*6910*/  FFMA.FTZ R5, R23, -UR6, R174 ;  /* 0x8000000617057c23 */ /* 0x002fe200080100ae */
[----:B------:R-:W-:Y:S01]  /*6920*/  ISETP.GE.AND P2, PT, R16, RZ, PT ;  /* 0x000000ff1000720c */ /* 0x000fe20003f46270 */
[----:B------:R-:W-:Y:S01]  /*6930*/  FFMA.FTZ R4, R4, UR9, -R9 ;  /* 0x0000000904047c23 */ /* 0x000fe20008010809 */
[----:B------:R-:W-:Y:S01]  /*6940*/  @!P3 IADD3 R18, -R8, 0x39, RZ ;  /* 0x000000390812b810 */ /* 0x000fe20007ffe1ff */
[----:B------:R-:W-:Y:S01]  /*6950*/  @P6 VIADD R19, R0, 0x30 ;  /* 0x0000003000136836 */ /* 0x000fe20000000000 */
[----:B------:R-:W-:Y:S01]  /*6960*/  PLOP3.LUT P3, PT, PT, PT, UP0, 0x80, 0x0 ;  /* 0x000000000000781c */ /* 0x000fe20003f6f008 */
[----:B------:R1:W-:Y:S01]  /*6970*/  MUFU.EX2 R178, R4 ;  /* 0x0000000400b27308 */ /* 0x0003e20000000800 */
[----:B------:R-:W-:Y:S02]  /*6980*/  PLOP3.LUT P6, PT, PT, PT, UP0, 0x80, 0x0 ;  /* 0x000000000000781c */ /* 0x000fe40003fcf008 */
[----:B------:R-:W-:Y:S02]  /*6990*/  @P5 ISETP.GE.AND P5, PT, R19, UR8, PT ;  /* 0x0000000813005c0c */ /* 0x000fe4000bfa6270 */
[----:B------:R-:W3:Y:S01]  /*69a0*/  LDL R19, [R1+0x4] ;  /* 0x0000040001137983 */ /* 0x000ee20000100800 */
[C---:B------:R-:W-:Y:S02]  /*69b0*/  @!P0 IADD3 R15, -R8.reuse, -0x10, RZ ;  /* 0xfffffff0080f8810 */ /* 0x040fe40007ffe1ff */
[----:B------:R-:W-:Y:S02]  /*69c0*/  PLOP3.LUT P0, PT, PT, PT, UP0, 0x80, 0x0 ;  /* 0x000000000000781c */ /* 0x000fe40003f0f008 */
[----:B------:R-:W3:Y:S01]  /*69d0*/  MUFU.TANH R212, R63 ;  /* 0x0000003f00d47308 */ /* 0x000ee20000002400 */
[----:B------:R-:W-:Y:S02]  /*69e0*/  @!P2 IADD3 R16, -R8, -0xf, RZ ;  /* 0xfffffff10810a810 */ /* 0x000fe40007ffe1ff */
[----:B------:R-:W-:Y:S01]  /*69f0*/  I2FP.F32.S32 R8, R6 ;  /* 0x0000000600087245 */ /* 0x000fe20000201400 */
[----:B------:R-:W-:Y:S01]  /*6a00*/  FFMA.FTZ R6, R7, -UR6, R77 ;  /* 0x8000000607067c23 */ /* 0x000fe2000801004d */
[----:B------:R-:W-:Y:S02]  /*6a10*/  PLOP3.LUT P2, PT, PT, PT, UP0, 0x80, 0x0 ;  /* 0x000000000000781c */ /* 0x000fe40003f4f008 */
[----:B------:R-:W-:Y:S01]  /*6a20*/  I2FP.F32.S32 R14, R14 ;  /* 0x0000000e000e7245 */ /* 0x000fe20000201400 */
[----:B-1----:R-:W-:Y:S01]  /*6a30*/  FFMA.FTZ R4, R8, -UR6, R78 ;  /* 0x8000000608047c23 */ /* 0x002fe2000801004e */
[----:B------:R-:W-:Y:S02]  /*6a40*/  I2FP.F32.S32 R15, R15 ;  /* 0x0000000f000f7245 */ /* 0x000fe40000201400 */
[----:B------:R-:W-:Y:S02]  /*6a50*/  I2FP.F32.S32 R16, R16 ;  /* 0x0000001000107245 */ /* 0x000fe40000201400 */
[----:B------:R-:W-:Y:S02]  /*6a60*/  @P0 FSEL R4, R4, -INF , !P1 ;  /* 0xff80000004040808 */ /* 0x000fe40004800000 */
[----:B------:R-:W-:Y:S03]  /*6a70*/  PLOP3.LUT P0, PT, PT, PT, UP0, 0x80, 0x0 ;  /* 0x000000000000781c */ /* 0x000fe60003f0f008 */
[--C-:B------:R-:W-:Y:S01]  /*6a80*/  FFMA.FTZ R4, R4, UR9, -R12.reuse ;  /* 0x0000000904047c23 */ /* 0x100fe2000801080c */
[----:B------:R-:W-:Y:S02]  /*6a90*/  @P2 FSEL R6, R6, -INF , !P4 ;  /* 0xff80000006062808 */ /* 0x000fe40006000000 */
[----:B------:R-:W-:Y:S01]  /*6aa0*/  PLOP3.LUT P2, PT, PT, PT, UP0, 0x80, 0x0 ;  /* 0x000000000000781c */ /* 0x000fe20003f4f008 */
[----:B------:R1:W-:Y:S02]  /*6ab0*/  MUFU.EX2 R80, R4 ;  /* 0x0000000400507308 */ /* 0x0003e40000000800 */
[----:B------:R-:W-:Y:S04]  /*6ac0*/  FFMA.FTZ R6, R6, UR9, -R12 ;  /* 0x0000000906067c23 */ /* 0x000fe8000801080c */
[----:B------:R-:W-:Y:S02]  /*6ad0*/  @P0 FSEL R5, R5, -INF , !P1 ;  /* 0xff80000005050808 */ /* 0x000fe40004800000 */
[----:B------:R-:W-:Y:S02]  /*6ae0*/  PLOP3.LUT P1, PT, PT, PT, UP0, 0x80, 0x0 ;  /* 0x000000000000781c */ /* 0x000fe40003f2f008 */
[----:B------:R2:W3:Y:S01]  /*6af0*/  MUFU.EX2 R79, R6 ;  /* 0x00000006004f7308 */ /* 0x0004e20000000800 */
[----:B------:R-:W-:Y:S01]  /*6b00*/  PLOP3.LUT P0, PT, PT, PT, UP0, 0x80, 0x0 ;  /* 0x000000000000781c */ /* 0x000fe20003f0f008 */
[----:B------:R-:W-:Y:S08]  /*6b10*/  FFMA.FTZ R5, R5, UR9, -R11 ;  /* 0x0000000905057c23 */ /* 0x000ff0000801080b */
[----:B------:R4:W-:Y:S01]  /*6b20*/  MUFU.EX2 R156, R5 ;  /* 0x00000005009c7308 */ /* 0x0009e20000000800 */
[----:B-1----:R-:W-:Y:S01]  /*6b30*/  @P3 VIADD R4, R0, 0x31 ;  /* 0x0000003100043836 */ /* 0x002fe20000000000 */
[----:B------:R-:W-:Y:S04]  /*6b40*/  PLOP3.LUT P3, PT, PT, PT, UP0, 0x80, 0x0 ;  /* 0x000000000000781c */ /* 0x000fe80003f6f008 */
[----:B------:R-:W-:Y:S01]  /*6b50*/  @P6 ISETP.GE.AND P6, PT, R4, UR8, PT ;  /* 0x0000000804006c0c */ /* 0x000fe2000bfc6270 */
[----:B------:R-:W-:Y:S05]  /*6b60*/  FFMA.FTZ R4, R22, -UR6, R173 ;  /* 0x8000000616047c23 */ /* 0x000fea00080100ad */
[----:B------:R-:W-:Y:S02]  /*6b70*/  @P2 FSEL R4, R4, -INF , !P4 ;  /* 0xff80000004042808 */ /* 0x000fe40006000000 */
[----:B------:R-:W-:Y:S01]  /*6b80*/  PLOP3.LUT P4, PT, PT, PT, UP0, 0x80, 0x0 ;  /* 0x000000000000781c */ /* 0x000fe20003f8f008 */
[----:B--2---:R-:W-:Y:S01]  /*6b90*/  @P3 VIADD R6, R0, 0x38 ;  /* 0x0000003800063836 */ /* 0x004fe20000000000 */
[----:B------:R-:W-:Y:S01]  /*6ba0*/  PLOP3.LUT P3, PT, PT, PT, UP0, 0x80, 0x0 ;  /* 0x000000000000781c */ /* 0x000fe20003f6f008 */
[----:B----4-:R-:W-:Y:S01]  /*6bb0*/  FFMA.FTZ R5, R13, -UR6, R72 ;  /* 0x800000060d057c23 */ /* 0x010fe20008010048 */
[----:B------:R-:W-:Y:S01]  /*6bc0*/  FFMA.FTZ R4, R4, UR9, -R11 ;  /* 0x0000000904047c23 */ /* 0x000fe2000801080b */
[----:B------:R-:W-:Y:S03]  /*6bd0*/  PLOP3.LUT P2, PT, PT, PT, UP0, 0x80, 0x0 ;  /* 0x000000000000781c */ /* 0x000fe60003f4f008 */
[----:B------:R-:W-:Y:S01]  /*6be0*/  @P1 FSEL R5, R5, -INF , !P5 ;  /* 0xff80000005051808 */ /* 0x000fe20006800000 */
[----:B------:R1:W2:Y:S01]  /*6bf0*/  MUFU.EX2 R155, R4 ;  /* 0x00000004009b7308 */ /* 0x0002a20000000800 */
[----:B------:R-:W-:Y:S03]  /*6c00*/  PLOP3.LUT P1, PT, PT, PT, UP0, 0x80, 0x0 ;  /* 0x000000000000781c */ /* 0x000fe60003f2f008 */
[----:B------:R-:W-:Y:S06]  /*6c10*/  FFMA.FTZ R5, R5, UR9, -R12 ;  /* 0x0000000905057c23 */ /* 0x000fec000801080c */
[----:B------:R4:W-:Y:S01]  /*6c20*/  MUFU.EX2 R76, R5 ;  /* 0x00000005004c7308 */ /* 0x0009e20000000800 */
[----:B------:R-:W-:Y:S02]  /*6c30*/  @P2 ISETP.GE.AND P2, PT, R6, UR8, PT ;  /* 0x0000000806002c0c */ /* 0x000fe4000bf46270 */
[----:B------:R-:W-:Y:S01]  /*6c40*/  F2FP.BF16.F32.PACK_AB R6, R230, R231 ;  /* 0x000000e7e606723e */ /* 0x000fe200000010ff */
[----:B-1----:R-:W-:Y:S05]  /*6c50*/  FFMA.FTZ R4, R14, -UR6, R71 ;  /* 0x800000060e047c23 */ /* 0x002fea0008010047 */
[----:B------:R-:W-:Y:S02]  /*6c60*/  @P0 FSEL R4, R4, -INF , !P6 ;  /* 0xff80000004040808 */ /* 0x000fe40007000000 */
[----:B------:R-:W-:Y:S01]  /*6c70*/  PLOP3.LUT P0, PT, PT, PT, UP0, 0x80, 0x0 ;  /* 0x000000000000781c */ /* 0x000fe20003f0f008 */
[----:B----4-:R-:W-:Y:S02]  /*6c80*/  @P4 VIADD R5, R0, 0x39 ;  /* 0x0000003900054836 */ /* 0x010fe40000000000 */
[----:B------:R-:W-:Y:S01]  /*6c90*/  FFMA.FTZ R0, R8, -UR6, R172 ;  /* 0x8000000608007c23 */ /* 0x000fe200080100ac */
[----:B------:R-:W-:Y:S01]  /*6ca0*/  FFMA.FTZ R4, R4, UR9, -R12 ;  /* 0x0000000904047c23 */ /* 0x000fe2000801080c */
[----:B------:R-:W4:Y:S01]  /*6cb0*/  LDL R8, [R1+0xc] ;  /* 0x00000c0001087983 */ /* 0x000f220000100800 */
[----:B------:R-:W-:Y:S02]  /*6cc0*/  PLOP3.LUT P4, PT, PT, PT, UP0, 0x80, 0x0 ;  /* 0x000000000000781c */ /* 0x000fe40003f8f008 */
[----:B------:R-:W-:Y:S01]  /*6cd0*/  @P3 ISETP.GE.AND P3, PT, R5, UR8, PT ;  /* 0x0000000805003c0c */ /* 0x000fe2000bf66270 */
[----:B------:R1:W2:Y:S01]  /*6ce0*/  MUFU.EX2 R75, R4 ;  /* 0x00000004004b7308 */ /* 0x0002a20000000800 */
[----:B------:R-:W-:Y:S02]  /*6cf0*/  F2FP.BF16.F32.PACK_AB R5, R99, R100 ;  /* 0x000000646305723e */ /* 0x000fe400000010ff */
[----:B------:R-:W-:Y:S02]  /*6d00*/  @P1 FSEL R0, R0, -INF , !P5 ;  /* 0xff80000000001808 */ /* 0x000fe40006800000 */
[----:B------:R-:W-:Y:S01]  /*6d10*/  PLOP3.LUT P1, PT, PT, PT, UP0, 0x80, 0x0 ;  /* 0x000000000000781c */ /* 0x000fe20003f2f008 */
[----:B------:R2:W-:Y:S02]  /*6d20*/  STS [R26+0x1c000], R5 ;  /* 0x01c000051a007388 */ /* 0x0005e40000000800 */
[--C-:B------:R-:W-:Y:S04]  /*6d30*/  FFMA.FTZ R0, R0, UR9, -R11.reuse ;  /* 0x0000000900007c23 */ /* 0x100fe8000801080b */
[----:B------:R2:W-:Y:S01]  /*6d40*/  MUFU.EX2 R154, R0 ;  /* 0x00000000009a7308 */ /* 0x0005e20000000800 */
[----:B-1----:R-:W-:Y:S02]  /*6d50*/  FFMA.FTZ R4, R7, -UR6, R170 ;  /* 0x8000000607047c23 */ /* 0x002fe400080100aa */
[----:B------:R-:W4:Y:S03]  /*6d60*/  LDL R7, [R1+0x14] ;  /* 0x0000140001077983 */ /* 0x000f260000100800 */
[----:B------:R-:W-:Y:S02]  /*6d70*/  @P0 FSEL R4, R4, -INF , !P6 ;  /* 0xff80000004040808 */ /* 0x000fe40007000000 */
[----:B------:R-:W-:Y:S01]  /*6d80*/  PLOP3.LUT P0, PT, PT, PT, UP0, 0x80, 0x0 ;  /* 0x000000000000781c */ /* 0x000fe20003f0f008 */
[----:B--2---:R-:W-:Y:S01]  /*6d90*/  FFMA.FTZ R0, R15, -UR6, R200 ;  /* 0x800000060f007c23 */ /* 0x004fe200080100c8 */
[----:B------:R-:W-:Y:S04]  /*6da0*/  F2FP.BF16.F32.PACK_AB R5, R194, R193 ;  /* 0x000000c1c205723e */ /* 0x000fe800000010ff */
[----:B------:R-:W-:Y:S01]  /*6db0*/  @P1 FSEL R0, R0, -INF , !P5 ;  /* 0xff80000000001808 */ /* 0x000fe20006800000 */
[----:B------:R1:W-:Y:S01]  /*6dc0*/  STS [R26+0x1c400], R5 ;  /* 0x01c400051a007388 */ /* 0x0003e20000000800 */
[----:B------:R-:W-:Y:S01]  /*6dd0*/  PLOP3.LUT P1, PT, PT, PT, UP0, 0x80, 0x0 ;  /* 0x000000000000781c */ /* 0x000fe20003f2f008 */
[----:B-1----:R-:W-:Y:S01]  /*6de0*/  FFMA.FTZ R5, R4, UR9, -R11 ;  /* 0x0000000904057c23 */ /* 0x002fe2000801080b */
[----:B------:R-:W-:Y:S03]  /*6df0*/  F2FP.BF16.F32.PACK_AB R4, R95, R96 ;  /* 0x000000605f04723e */ /* 0x000fe600000010ff */
[----:B------:R1:W2:Y:S02]  /*6e00*/  MUFU.EX2 R153, R5 ;  /* 0x0000000500997308 */ /* 0x0002a40000000800 */
[----:B------:R2:W-:Y:S01]  /*6e10*/  STS [R25+0x1c000], R4 ;  /* 0x01c0000419007388 */ /* 0x0005e20000000800 */
[----:B-1----:R-:W-:Y:S05]  /*6e20*/  FFMA.FTZ R5, R16, -UR6, R201 ;  /* 0x8000000610057c23 */ /* 0x002fea00080100c9 */
[----:B------:R-:W-:Y:S02]  /*6e30*/  @P0 FSEL R5, R5, -INF , !P6 ;  /* 0xff80000005050808 */ /* 0x000fe40007000000 */
[----:B------:R-:W-:Y:S01]  /*6e40*/  PLOP3.LUT P0, PT, PT, PT, UP0, 0x80, 0x0 ;  /* 0x000000000000781c */ /* 0x000fe20003f0f008 */
[--C-:B--2---:R-:W-:Y:S01]  /*6e50*/  FFMA.FTZ R4, R0, UR9, -R10.reuse ;  /* 0x0000000900047c23 */ /* 0x104fe2000801080a */
[----:B------:R-:W-:Y:S03]  /*6e60*/  F2FP.BF16.F32.PACK_AB R0, R198, R199 ;  /* 0x000000c7c600723e */ /* 0x000fe600000010ff */
[----:B------:R1:W-:Y:S02]  /*6e70*/  MUFU.EX2 R164, R4 ;  /* 0x0000000400a47308 */ /* 0x0003e40000000800 */
[----:B------:R2:W-:Y:S04]  /*6e80*/  STS [R25+0x1c400], R0 ;  /* 0x01c4000019007388 */ /* 0x0005e80000000800 */
[----:B------:R2:W-:Y:S01]  /*6e90*/  STS [R26+0x1e000], R6 ;  /* 0x01e000061a007388 */ /* 0x0005e20000000800 */
[----:B-1----:R-:W-:Y:S05]  /*6ea0*/  FFMA.FTZ R4, R21, -UR6, R217 ;  /* 0x8000000615047c23 */ /* 0x002fea00080100d9 */
[----:B------:R-:W-:Y:S02]  /*6eb0*/  @P1 FSEL R4, R4, -INF , !P5 ;  /* 0xff80000004041808 */ /* 0x000fe40006800000 */
[----:B------:R-:W-:Y:S01]  /*6ec0*/  PLOP3.LUT P1, PT, PT, PT, UP0, 0x80, 0x0 ;  /* 0x000000000000781c */ /* 0x000fe20003f2f008 */
[----:B--2---:R-:W-:Y:S01]  /*6ed0*/  FFMA.FTZ R0, R5, UR9, -R10 ;  /* 0x0000000905007c23 */ /* 0x004fe2000801080a */
[----:B------:R-:W-:Y:S01]  /*6ee0*/  F2FP.BF16.F32.PACK_AB R5, R243, R244 ;  /* 0x000000f4f305723e */ /* 0x000fe200000010ff */
[----:B------:R-:W-:Y:S02]  /*6ef0*/  FFMA.FTZ R4, R4, UR9, -R9 ;  /* 0x0000000904047c23 */ /* 0x000fe40008010809 */
[----:B------:R1:W-:Y:S01]  /*6f00*/  MUFU.EX2 R163, R0 ;  /* 0x0000000000a37308 */ /* 0x0003e20000000800 */
[----:B------:R-:W-:Y:S01]  /*6f10*/  F2FP.BF16.F32.PACK_AB R6, R223, R226 ;  /* 0x000000e2df06723e */ /* 0x000fe200000010ff */
[----:B------:R2:W-:Y:S04]  /*6f20*/  STS [R26+0x1e400], R5 ;  /* 0x01e400051a007388 */ /* 0x0005e80000000800 */
[----:B------:R2:W-:Y:S04]  /*6f30*/  STS [R25+0x1e000], R6 ;  /* 0x01e0000619007388 */ /* 0x0005e80000000800 */
[----:B------:R2:W-:Y:S01]  /*6f40*/  MUFU.EX2 R177, R4 ;  /* 0x0000000400b17308 */ /* 0x0005e20000000800 */
[----:B-1----:R-:W-:Y:S05]  /*6f50*/  FFMA.FTZ R0, R20, -UR6, R216 ;  /* 0x8000000614007c23 */ /* 0x002fea00080100d8 */
[----:B------:R-:W-:Y:S02]  /*6f60*/  @P0 FSEL R0, R0, -INF , !P6 ;  /* 0xff80000000000808 */ /* 0x000fe40007000000 */
[----:B------:R-:W-:Y:S01]  /*6f70*/  PLOP3.LUT P0, PT, PT, PT, UP0, 0x80, 0x0 ;  /* 0x000000000000781c */ /* 0x000fe20003f0f008 */
[----:B--2---:R-:W-:Y:S02]  /*6f80*/  FFMA.FTZ R4, R136, -UR6, R197 ;  /* 0x8000000688047c23 */ /* 0x004fe400080100c5 */
[----:B------:R-:W-:Y:S01]  /*6f90*/  FFMA.FTZ R0, R0, UR9, -R9 ;  /* 0x0000000900007c23 */ /* 0x000fe20008010809 */
[----:B------:R-:W-:Y:S02]  /*6fa0*/  F2FP.BF16.F32.PACK_AB R5, R240, R241 ;  /* 0x000000f1f005723e */ /* 0x000fe400000010ff */
[----:B------:R-:W-:Y:S01]  /*6fb0*/  @P1 FSEL R4, R4, -INF , !P2 ;  /* 0xff80000004041808 */ /* 0x000fe20005000000 */
[----:B------:R1:W-:Y:S01]  /*6fc0*/  MUFU.EX2 R176, R0 ;  /* 0x0000000000b07308 */ /* 0x0003e20000000800 */
[----:B------:R-:W-:Y:S01]  /*6fd0*/  PLOP3.LUT P1, PT, PT, PT, UP0, 0x80, 0x0 ;  /* 0x000000000000781c */ /* 0x000fe20003f2f008 */
[----:B------:R2:W-:Y:S02]  /*6fe0*/  STS [R25+0x1e400], R5 ;  /* 0x01e4000519007388 */ /* 0x0005e40000000800 */
[----:B------:R-:W-:Y:S01]  /*6ff0*/  FFMA.FTZ R6, R4, UR9, -R10 ;  /* 0x0000000904067c23 */ /* 0x000fe2000801080a */
[----:B------:R-:W-:Y:S05]  /*7000*/  I2FP.F32.S32 R4, R17 ;  /* 0x0000001100047245 */ /* 0x000fea0000201400 */
[----:B------:R2:W-:Y:S01]  /*7010*/  MUFU.EX2 R160, R6 ;  /* 0x0000000600a07308 */ /* 0x0005e20000000800 */
[----:B------:R-:W-:Y:S05]  /*7020*/  FFMA.FTZ R4, R4, -UR6, R70 ;  /* 0x8000000604047c23 */ /* 0x000fea0008010046 */
[----:B------:R-:W-:Y:S01]  /*7030*/  @P1 FSEL R4, R4, -INF , !P2 ;  /* 0xff80000004041808 */ /* 0x000fe20005000000 */
[----:B-1----:R-:W-:Y:S01]  /*7040*/  FFMA.FTZ R0, R137, -UR6, R183 ;  /* 0x8000000689007c23 */ /* 0x002fe200080100b7 */
[----:B------:R-:W-:Y:S03]  /*7050*/  PLOP3.LUT P1, PT, PT, PT, UP0, 0x80, 0x0 ;  /* 0x000000000000781c */ /* 0x000fe60003f2f008 */
[----:B------:R-:W-:Y:S01]  /*7060*/  FFMA.FTZ R4, R4, UR9, -R12 ;  /* 0x0000000904047c23 */ /* 0x000fe2000801080c */
[----:B------:R-:W-:Y:S03]  /*7070*/  @P0 FSEL R0, R0, -INF , !P3 ;  /* 0xff80000000000808 */ /* 0x000fe60005800000 */
[----:B------:R1:W-:Y:S01]  /*7080*/  MUFU.EX2 R74, R4 ;  /* 0x00000004004a7308 */ /* 0x0003e20000000800 */
[----:B--2---:R-:W-:Y:S01]  /*7090*/  F2FP.BF16.F32.PACK_AB R6, R210, R211 ;  /* 0x000000d3d206723e */ /* 0x004fe200000010ff */
[----:B------:R-:W-:Y:S01]  /*70a0*/  FFMA.FTZ R10, R0, UR9, -R10 ;  /* 0x00000009000a7c23 */ /* 0x000fe2000801080a */
[----:B------:R-:W-:Y:S02]  /*70b0*/  F2FP.BF16.F32.PACK_AB R5, R93, R94 ;  /* 0x0000005e5d05723e */ /* 0x000fe400000010ff */
[----:B------:R-:W-:Y:S05]  /*70c0*/  I2FP.F32.S32 R0, R18 ;  /* 0x0000001200007245 */ /* 0x000fea0000201400 */
[----:B------:R2:W-:Y:S01]  /*70d0*/  MUFU.EX2 R159, R10 ;  /* 0x0000000a009f7308 */ /* 0x0005e20000000800 */
[----:B------:R3:W-:Y:S01]  /*70e0*/  STS [R24+0x1c000], R5 ;  /* 0x01c0000518007388 */ /* 0x0007e20000000800 */
[----:B------:R-:W-:Y:S01]  /*70f0*/  PLOP3.LUT P0, PT, PT, PT, UP0, 0x80, 0x0 ;  /* 0x000000000000781c */ /* 0x000fe20003f0f008 */
[----:B------:R-:W-:Y:S01]  /*7100*/  FFMA.FTZ R0, R0, -UR6, R69 ;  /* 0x8000000600007c23 */ /* 0x000fe20008010045 */
[----:B-1----:R-:W-:Y:S05]  /*7110*/  FFMA.FTZ R4, R13, -UR6, R158 ;  /* 0x800000060d047c23 */ /* 0x002fea000801009e */
[----:B------:R-:W-:Y:S06]  /*7120*/  @P1 FSEL R4, R4, -INF , !P2 ;  /* 0xff80000004041808 */ /* 0x000fec0005000000 */
[----:B------:R-:W-:Y:S01]  /*7130*/  @P0 FSEL R0, R0, -INF , !P3 ;  /* 0xff80000000000808 */ /* 0x000fe20005800000 */
[----:B--2---:R-:W2:Y:S01]  /*7140*/  LDL R10, [R1+0x10] ;  /* 0x00001000010a7983 */ /* 0x004ea20000100800 */
[----:B------:R-:W-:Y:S01]  /*7150*/  PLOP3.LUT P0, PT, PT, PT, UP0, 0x80, 0x0 ;  /* 0x000000000000781c */ /* 0x000fe20003f0f008 */
[----:B------:R-:W-:Y:S01]  /*7160*/  FFMA.FTZ R4, R4, UR9, -R11 ;  /* 0x0000000904047c23 */ /* 0x000fe2000801080b */
[----:B------:R-:W-:Y:S01]  /*7170*/  PLOP3.LUT P1, PT, PT, PT, UP0, 0x80, 0x0 ;  /* 0x000000000000781c */ /* 0x000fe20003f2f008 */
[----:B------:R-:W-:Y:S01]  /*7180*/  FFMA.FTZ R12, R0, UR9, -R12 ;  /* 0x00000009000c7c23 */ /* 0x000fe2000801080c */
[----:B---3--:R-:W-:Y:S01]  /*7190*/  FFMA.FTZ R0, R14, -UR6, R157 ;  /* 0x800000060e007c23 */ /* 0x008fe2000801009d */
[----:B------:R1:W-:Y:S01]  /*71a0*/  MUFU.EX2 R152, R4 ;  /* 0x0000000400987308 */ /* 0x0003e20000000800 */
[----:B------:R-:W-:Y:S01]  /*71b0*/  UISETP.GE.AND UP0, UPT, UR12, 0x1, UPT ;  /* 0x000000010c00788c */ /* 0x000fe2000bf06270 */
[----:B------:R-:W-:Y:S05]  /*71c0*/  F2FP.BF16.F32.PACK_AB R5, R181, R182 ;  /* 0x000000b6b505723e */ /* 0x000fea00000010ff */
[----:B------:R3:W-:Y:S01]  /*71d0*/  STS [R24+0x1c400], R5 ;  /* 0x01c4000518007388 */ /* 0x0007e20000000800 */
[----:B------:R-:W-:Y:S02]  /*71e0*/  @P0 FSEL R0, R0, -INF , !P3 ;  /* 0xff80000000000808 */ /* 0x000fe40005800000 */
[----:B------:R-:W4:Y:S03]  /*71f0*/  MUFU.EX2 R73, R12 ;  /* 0x0000000c00497308 */ /* 0x000f260000000800 */
[----:B------:R-:W-:Y:S01]  /*7200*/  FFMA.FTZ R11, R0, UR9, -R11 ;  /* 0x00000009000b7c23 */ /* 0x000fe2000801080b */
[----:B------:R-:W-:Y:S01]  /*7210*/  FFMA.FTZ R0, R16, -UR6, R212 ;  /* 0x8000000610007c23 */ /* 0x000fe200080100d4 */
[----:B-1----:R-:W-:Y:S05]  /*7220*/  FFMA.FTZ R4, R15, -UR6, R213 ;  /* 0x800000060f047c23 */ /* 0x002fea00080100d5 */
[----:B------:R-:W1:Y:S01]  /*7230*/  MUFU.EX2 R151, R11 ;  /* 0x0000000b00977308 */ /* 0x000e620000000800 */
[----:B------:R-:W-:Y:S02]  /*7240*/  @P1 FSEL R0, R0, -INF , !P3 ;  /* 0xff80000000001808 */ /* 0x000fe40005800000 */
[----:B------:R-:W-:Y:S02]  /*7250*/  @P4 FSEL R4, R4, -INF , !P2 ;  /* 0xff80000004044808 */ /* 0x000fe40005000000 */
[----:B---3--:R-:W-:Y:S05]  /*7260*/  F2FP.BF16.F32.PACK_AB R5, R87, R88 ;  /* 0x000000585705723e */ /* 0x008fea00000010ff */
[----:B----4-:R3:W-:Y:S02]  /*7270*/  STS [R7+0x1c000], R5 ;  /* 0x01c0000507007388 */ /* 0x0107e40000000800 */
[----:B---3--:R-:W-:Y:S05]  /*7280*/  F2FP.BF16.F32.PACK_AB R5, R165, R166 ;  /* 0x000000a6a505723e */ /* 0x008fea00000010ff */
[----:B------:R3:W-:Y:S04]  /*7290*/  STS [R7+0x1c400], R5 ;  /* 0x01c4000507007388 */ /* 0x0007e80000000800 */
[----:B------:R4:W-:Y:S01]  /*72a0*/  STS [R24+0x1e000], R6 ;  /* 0x01e0000618007388 */ /* 0x0009e20000000800 */
[----:B---3--:R-:W-:Y:S02]  /*72b0*/  F2FP.BF16.F32.PACK_AB R5, R204, R205 ;  /* 0x000000cdcc05723e */ /* 0x008fe400000010ff */
[----:B----4-:R-:W-:Y:S05]  /*72c0*/  F2FP.BF16.F32.PACK_AB R6, R228, R229 ;  /* 0x000000e5e406723e */ /* 0x010fea00000010ff */
[----:B------:R3:W-:Y:S04]  /*72d0*/  STS [R24+0x1e400], R6 ;  /* 0x01e4000618007388 */ /* 0x0007e80000000800 */
[----:B------:R4:W-:Y:S01]  /*72e0*/  STS [R7+0x1e000], R5 ;  /* 0x01e0000507007388 */ /* 0x0009e20000000800 */
[----:B---3--:R-:W-:Y:S02]  /*72f0*/  F2FP.BF16.F32.PACK_AB R6, R83, R84 ;  /* 0x000000545306723e */ /* 0x008fe400000010ff */
[----:B----4-:R-:W-:Y:S05]  /*7300*/  F2FP.BF16.F32.PACK_AB R5, R224, R225 ;  /* 0x000000e1e005723e */ /* 0x010fea00000010ff */
[----:B------:R3:W-:Y:S04]  /*7310*/  STS [R7+0x1e400], R5 ;  /* 0x01e4000507007388 */ /* 0x0007e80000000800 */
[----:B------:R4:W-:Y:S01]  /*7320*/  STS [R252+0x1c000], R6 ;  /* 0x01c00006fc007388 */ /* 0x0009e20000000800 */
[----:B---3--:R-:W-:Y:S01]  /*7330*/  F2FP.BF16.F32.PACK_AB R5, R161, R162 ;  /* 0x000000a2a105723e */ /* 0x008fe200000010ff */
[--C-:B------:R-:W-:Y:S01]  /*7340*/  FFMA.FTZ R7, R4, UR9, -R9.reuse ;  /* 0x0000000904077c23 */ /* 0x100fe20008010809 */
[----:B------:R-:W-:Y:S01]  /*7350*/  F2FP.BF16.F32.PACK_AB R4, R79, R80 ;  /* 0x000000504f04723e */ /* 0x000fe200000010ff */
[----:B------:R-:W-:Y:S01]  /*7360*/  FFMA.FTZ R9, R0, UR9, -R9 ;  /* 0x0000000900097c23 */ /* 0x000fe20008010809 */
[----:B----4-:R-:W-:Y:S01]  /*7370*/  F2FP.BF16.F32.PACK_AB R6, R155, R156 ;  /* 0x0000009c9b06723e */ /* 0x010fe200000010ff */
[----:B------:R3:W-:Y:S01]  /*7380*/  STS [R252+0x1c400], R5 ;  /* 0x01c40005fc007388 */ /* 0x0007e20000000800 */
[----:B------:R-:W-:Y:S01]  /*7390*/  F2FP.BF16.F32.PACK_AB R0, R167, R169 ;  /* 0x000000a9a700723e */ /* 0x000fe200000010ff */
[----:B------:R4:W-:Y:S02]  /*73a0*/  MUFU.EX2 R171, R7 ;  /* 0x0000000700ab7308 */ /* 0x0009e40000000800 */
[----:B------:R1:W-:Y:S04]  /*73b0*/  STS [R19+0x1c000], R4 ;  /* 0x01c0000413007388 */ /* 0x0003e80000000800 */
[----:B------:R1:W-:Y:S04]  /*73c0*/  STS [R19+0x1c400], R6 ;  /* 0x01c4000613007388 */ /* 0x0003e80000000800 */
[----:B------:R-:W2:Y:S01]  /*73d0*/  MUFU.EX2 R168, R9 ;  /* 0x0000000900a87308 */ /* 0x000ea20000000800 */
[----:B----4-:R-:W-:Y:S02]  /*73e0*/  F2FP.BF16.F32.PACK_AB R7, R178, R179 ;  /* 0x000000b3b207723e */ /* 0x010fe400000010ff */
[----:B---3--:R-:W-:Y:S02]  /*73f0*/  F2FP.BF16.F32.PACK_AB R5, R175, R180 ;  /* 0x000000b4af05723e */ /* 0x008fe400000010ff */
[----:B-1----:R-:W-:Y:S03]  /*7400*/  F2FP.BF16.F32.PACK_AB R4, R208, R209 ;  /* 0x000000d1d004723e */ /* 0x002fe600000010ff */
[----:B------:R1:W-:Y:S01]  /*7410*/  STS [R252+0x1e000], R5 ;  /* 0x01e00005fc007388 */ /* 0x0003e20000000800 */
[----:B------:R-:W-:Y:S03]  /*7420*/  F2FP.BF16.F32.PACK_AB R6, R75, R76 ;  /* 0x0000004c4b06723e */ /* 0x000fe600000010ff */
[----:B------:R3:W-:Y:S04]  /*7430*/  STS [R252+0x1e400], R4 ;  /* 0x01e40004fc007388 */ /* 0x0007e80000000800 */
[----:B------:R4:W-:Y:S04]  /*7440*/  STS [R19+0x1e000], R0 ;  /* 0x01e0000013007388 */ /* 0x0009e80000000800 */
[----:B------:R-:W-:Y:S01]  /*7450*/  STS [R19+0x1e400], R7 ;  /* 0x01e4000713007388 */ /* 0x000fe20000000800 */
[----:B-1----:R-:W-:Y:S02]  /*7460*/  F2FP.BF16.F32.PACK_AB R5, R153, R154 ;  /* 0x0000009a9905723e */ /* 0x002fe400000010ff */
[----:B---3--:R-:W-:Y:S01]  /*7470*/  F2FP.BF16.F32.PACK_AB R4, R73, R74 ;  /* 0x0000004a4904723e */ /* 0x008fe200000010ff */
[----:B--2---:R1:W-:Y:S01]  /*7480*/  STS [R10+0x1c000], R6 ;  /* 0x01c000060a007388 */ /* 0x0043e20000000800 */
[----:B----4-:R-:W-:Y:S03]  /*7490*/  F2FP.BF16.F32.PACK_AB R0, R151, R152 ;  /* 0x000000989700723e */ /* 0x010fe600000010ff */
        /* <DEDUP_REMOVED lines=12> */
[----:B------:R-:W2:Y:S08]  /*7560*/  LDSM.16.M88.4 R16, [R187+UR4+0x10000] ;  /* 0x01000004bb10783b */ /* 0x000eb00008000200 */
[----:B------:R-:W3:Y:S08]  /*7570*/  LDSM.16.M88.4 R60, [R148+0xa000] ;  /* 0x00a00000943c783b */ /* 0x000ef00000000200 */
[----:B------:R-:W4:Y:S08]  /*7580*/  LDSM.16.M88.4 R32, [R187+UR4+0x10800] ;  /* 0x01080004bb20783b */ /* 0x000f300008000200 */
[----:B-1----:R-:W4:Y:S04]  /*7590*/  LDL R0, [R1+0x68] ;  /* 0x0000680001007983 */ /* 0x002f280000100800 */
[----:B------:R-:W1:Y:S08]  /*75a0*/  LDSM.16.M88.4 R48, [R187+UR4+0x11000] ;  /* 0x01100004bb30783b */ /* 0x000e700008000200 */
[----:B------:R-:W1:Y:S01]  /*75b0*/  LDSM.16.M88.4 R132, [R187+UR4+0x11800] ;  /* 0x01180004bb84783b */ /* 0x000e620008000200 */
[-C--:B--2---:R-:W-:Y:S07]  /*75c0*/  HMMA.16816.F32.BF16 R4, R64, R16.reuse, RZ ;  /* 0x000000104004723c */ /* 0x084fee00000418ff */
[----:B------:R-:W-:Y:S01]  /*75d0*/  LDSM.16.M88.4 R136, [R150+0x8000] ;  /* 0x008000009688783b */ /* 0x000fe20000000200 */
[C---:B---3--:R-:W-:Y:S07]  /*75e0*/  HMMA.16816.F32.BF16 R8, R60.reuse, R16, RZ ;  /* 0x000000103c08723c */ /* 0x048fee00000418ff */
[----:B------:R-:W2:Y:S01]  /*75f0*/  LDSM.16.M88.4 R140, [R189+0x4000] ;  /* 0x00400000bd8c783b */ /* 0x000ea20000000200 */
[-C--:B------:R-:W-:Y:S06]  /*7600*/  HMMA.16816.F32.BF16 R12, R60, R18.reuse, RZ ;  /* 0x000000123c0c723c */ /* 0x080fec00000418ff */
[C---:B------:R-:W-:Y:S01]  /*7610*/  HMMA.16816.F32.BF16 R16, R64.reuse, R18, RZ ;  /* 0x000000124010723c */ /* 0x040fe200000418ff */
[----:B------:R-:W3:Y:S05]  /*7620*/  LDSM.16.M88.4 R144, [R150+0xa000] ;  /* 0x00a000009690783b */ /* 0x000eea0000000200 */
[-C--:B----4-:R-:W-:Y:S06]  /*7630*/  HMMA.16816.F32.BF16 R20, R64, R32.reuse, RZ ;  /* 0x000000204014723c */ /* 0x090fec00000418ff */
        /* <DEDUP_REMOVED lines=54> */
[----:B--2---:R-:W-:Y:S06]  /*79a0*/  IADD3 R146, P0, R147, UR17, RZ ;  /* 0x0000001193927c10 */ /* 0x004fec000ff1e0ff */
[----:B------:R-:W-:Y:S01]  /*79b0*/  IADD3.X R147, R0, UR16, RZ, P0, !PT ;  /* 0x0000001000937c10 */ /* 0x000fe200087fe4ff */
[----:B------:R-:W-:Y:S01]  /*79c0*/  IMAD.IADD R0, R2, 0x1, R149 ;  /* 0x0000000102007824 */ /* 0x000fe200078e0295 */
[----:B------:R-:W-:Y:S03]  /*79d0*/  PLOP3.LUT P0, PT, PT, PT, UP0, 0x80, 0x0 ;  /* 0x000000000000781c */ /* 0x000fe60003f0f008 */
[----:B------:R-:W2:Y:S04]  /*79e0*/  LDG.E R144, desc[UR10][R146.64] ;  /* 0x0000000a92907981 */ /* 0x000ea8000c1e1900 */
[----:B------:R-:W1:Y:S08]  /*79f0*/  LDSM.16.M88.4 R136, [R0+0x8000] ;  /* 0x008000000088783b */ /* 0x000e700000000200 */
[----:B------:R3:W4:Y:S08]  /*7a00*/  LDSM.16.M88.4 R140, [R0+0xa000] ;  /* 0x00a00000008c783b */ /* 0x0007300000000200 */
[----:B------:R2:W5:Y:S04]  /*7a10*/  LDG.E R2, desc[UR10][R146.64+0x100] ;  /* 0x0001000a92027981 */ /* 0x000568000c1e1900 */
[----:B---3--:R3:W5:Y:S01]  /*7a20*/  LDG.E R0, desc[UR10][R146.64+0x120] ;  /* 0x0001200a92007981 */ /* 0x008762000c1e1900 */
[-C--:B-1----:R-:W-:Y:S06]  /*7a30*/  HMMA.16816.F32.BF16 R4, R136, R132.reuse, R4 ;  /* 0x000000848804723c */ /* 0x082fec0000041804 */
        /* <DEDUP_REMOVED lines=18> */
[----:B------:R-:W-:Y:S05]  /*7b60*/  HMMA.16816.F32.BF16 R64, R136, R134, R64 ;  /* 0x000000868840723c */ /* 0x000fea0000041840 */
[----:B------:R-:W-:Y:S01]  /*7b70*/  FFMA.FTZ R132, -R97, R97, 1 ;  /* 0x3f80000061847423 */ /* 0x000fe20000010161 */
[----:B------:R-:W-:Y:S05]  /*7b80*/  FMUL.FTZ R133, R133, UR7 ;  /* 0x0000000785857c20 */ /* 0x000fea0008410000 */
[----:B------:R-:W-:Y:S01]  /*7b90*/  FMUL.FTZ R132, R132, UR7 ;  /* 0x0000000784847c20 */ /* 0x000fe20008410000 */
[C---:B--2---:R-:W-:Y:S01]  /*7ba0*/  FADD.FTZ R4, -R144.reuse, R4 ;  /* 0x0000000490047221 */ /* 0x044fe20000010100 */
[C---:B------:R-:W-:Y:S01]  /*7bb0*/  FADD.FTZ R5, -R144.reuse, R5 ;  /* 0x0000000590057221 */ /* 0x040fe20000010100 */
[C---:B------:R-:W-:Y:S01]  /*7bc0*/  FADD.FTZ R16, -R144.reuse, R16 ;  /* 0x0000001090107221 */ /* 0x040fe20000010100 */
[----:B------:R-:W-:Y:S01]  /*7bd0*/  FADD.FTZ R136, -R144, R21 ;  /* 0x0000001590887221 */ /* 0x000fe20000010100 */
[----:B------:R-:W-:Y:S01]  /*7be0*/  FMUL.FTZ R145, R100, R4 ;  /* 0x0000000464917220 */ /* 0x000fe20000410000 */
[----:B------:R-:W-:Y:S01]  /*7bf0*/  FMUL.FTZ R5, R99, R5 ;  /* 0x0000000563057220 */ /* 0x000fe20000410000 */
[----:B------:R-:W2:Y:S01]  /*7c00*/  LDG.E R4, desc[UR10][R146.64+0x20] ;  /* 0x0000200a92047981 */ /* 0x000ea2000c1e1900 */
[----:B------:R-:W-:Y:S01]  /*7c10*/  FMUL.FTZ R21, R96, R16 ;  /* 0x0000001060157220 */ /* 0x000fe20000410000 */
[----:B------:R-:W-:Y:S01]  /*7c20*/  FMUL.FTZ R136, R93, R136 ;  /* 0x000000885d887220 */ /* 0x000fe20000410000 */
[----:B------:R-:W-:Y:S01]  /*7c30*/  FFMA.FTZ R16, -R90, R90, 1 ;  /* 0x3f8000005a107423 */ /* 0x000fe2000001015a */
[----:B------:R3:W5:Y:S01]  /*7c40*/  LDL.LU R100, [R1+0x13c] ;  /* 0x00013c0001647983 */ /* 0x0007620000300800 */
[C---:B------:R-:W-:Y:S01]  /*7c50*/  FADD.FTZ R17, -R144.reuse, R17 ;  /* 0x0000001190117221 */ /* 0x040fe20000010100 */
[----:B------:R-:W-:Y:S01]  /*7c60*/  FADD.FTZ R20, -R144, R20 ;  /* 0x0000001490147221 */ /* 0x000fe20000010100 */
[----:B------:R-:W-:Y:S01]  /*7c70*/  FMUL.FTZ R132, R132, R5 ;  /* 0x0000000584847220 */ /* 0x000fe20000410000 */
[----:B------:R3:W5:Y:S01]  /*7c80*/  LDL.LU R99, [R1+0x138] ;  /* 0x0001380001637983 */ /* 0x0007620000300800 */
[----:B------:R-:W-:Y:S01]  /*7c90*/  FMUL.FTZ R134, R95, R17 ;  /* 0x000000115f867220 */ /* 0x000fe20000410000 */
[----:B------:R-:W-:Y:S01]  /*7ca0*/  FMUL.FTZ R135, R94, R20 ;  /* 0x000000145e877220 */ /* 0x000fe20000410000 */
[----:B------:R-:W-:Y:S01]  /*7cb0*/  FFMA.FTZ R20, -R92, R92, 1 ;  /* 0x3f8000005c147423 */ /* 0x000fe2000001015c */
[----:B------:R3:W5:Y:S01]  /*7cc0*/  LDL.LU R98, [R1+0x134] ;  /* 0x0001340001627983 */ /* 0x0007620000300800 */
[----:B------:R-:W-:Y:S01]  /*7cd0*/  FFMA.FTZ R5, -R89, R89, 1 ;  /* 0x3f80000059057423 */ /* 0x000fe20000010159 */
[----:B------:R-:W-:Y:S01]  /*7ce0*/  FFMA.FTZ R17, -R91, R91, 1 ;  /* 0x3f8000005b117423 */ /* 0x000fe2000001015b */
[C---:B------:R-:W-:Y:S01]  /*7cf0*/  FADD.FTZ R32, -R144.reuse, R32 ;  /* 0x0000002090207221 */ /* 0x040fe20000010100 */
[----:B------:R3:W5:Y:S01]  /*7d00*/  LDL.LU R97, [R1+0x130] ;  /* 0x0001300001617983 */ /* 0x0007620000300800 */
[C---:B------:R-:W-:Y:S01]  /*7d10*/  FADD.FTZ R33, -R144.reuse, R33 ;  /* 0x0000002190217221 */ /* 0x040fe20000010100 */
[C---:B------:R-:W-:Y:S01]  /*7d20*/  FADD.FTZ R52, -R144.reuse, R52 ;  /* 0x0000003490347221 */ /* 0x040fe20000010100 */
[----:B------:R-:W-:Y:S01]  /*7d30*/  FADD.FTZ R53, -R144, R53 ;  /* 0x0000003590357221 */ /* 0x000fe20000010100 */
[----:B------:R3:W5:Y:S01]  /*7d40*/  LDL.LU R96, [R1+0x12c] ;  /* 0x00012c0001607983 */ /* 0x0007620000300800 */
[----:B------:R-:W-:Y:S01]  /*7d50*/  FMUL.FTZ R16, R16, UR7 ;  /* 0x0000000710107c20 */ /* 0x000fe20008410000 */
        /* <DEDUP_REMOVED lines=9> */
[----:B------:R-:W-:Y:S01]  /*7df0*/  FMUL.FTZ R20, R20, R21 ;  /* 0x0000001514147220 */ /* 0x000fe20000410000 */
[----:B------:R3:W5:Y:S01]  /*7e00*/  LDL.LU R93, [R1+0x120] ;  /* 0x00012000015d7983 */ /* 0x0007620000300800 */
[----:B------:R-:W-:Y:S01]  /*7e10*/  FFMA.FTZ R21, -R77, R77, 1 ;  /* 0x3f8000004d157423 */ /* 0x000fe2000001014d */
[----:B------:R-:W-:Y:S01]  /*7e20*/  FMUL.FTZ R17, R17, R134 ;  /* 0x0000008611117220 */ /* 0x000fe20000410000 */
[----:B------:R-:W-:Y:S01]  /*7e30*/  FFMA.FTZ R134, -R86, R86, 1 ;  /* 0x3f80000056867423 */ /* 0x000fe20000010156 */
[----:B------:R3:W5:Y:S01]  /*7e40*/  LDL.LU R92, [R1+0x11c] ;  /* 0x00011c00015c7983 */ /* 0x0007620000300800 */
[----:B------:R-:W-:Y:S01]  /*7e50*/  F2FP.BF16.F32.PACK_AB R135, R5, R16 ;  /* 0x000000100587723e */ /* 0x000fe200000010ff */
[----:B------:R-:W-:Y:S01]  /*7e60*/  FMUL.FTZ R5, R88, R32 ;  /* 0x0000002058057220 */ /* 0x000fe20000410000 */
[----:B------:R-:W-:Y:S01]  /*7e70*/  FMUL.FTZ R16, R87, R33 ;  /* 0x0000002157107220 */ /* 0x000fe20000410000 */
[----:B------:R3:W5:Y:S01]  /*7e80*/  LDL.LU R91, [R1+0x118] ;  /* 0x00011800015b7983 */ /* 0x0007620000300800 */
[----:B------:R-:W-:Y:S01]  /*7e90*/  FFMA.FTZ R33, -R81, R81, 1 ;  /* 0x3f80000051217423 */ /* 0x000fe20000010151 */
[----:B------:R-:W-:Y:S01]  /*7ea0*/  FFMA.FTZ R32, -R78, R78, 1 ;  /* 0x3f8000004e207423 */ /* 0x000fe2000001014e */
[----:B------:R-:W-:Y:S01]  /*7eb0*/  FMUL.FTZ R21, R21, UR7 ;  /* 0x0000000715157c20 */ /* 0x000fe20008410000 */
[----:B------:R3:W5:Y:S01]  /*7ec0*/  LDL.LU R90, [R1+0x114] ;  /* 0x00011400015a7983 */ /* 0x0007620000300800 */
[----:B------:R-:W-:Y:S01]  /*7ed0*/  FMUL.FTZ R33, R33, UR7 ;  /* 0x0000000721217c20 */ /* 0x000fe20008410000 */
[----:B------:R-:W-:Y:S01]  /*7ee0*/  FMUL.FTZ R32, R32, UR7 ;  /* 0x0000000720207c20 */ /* 0x000fe20008410000 */
[----:B------:R-:W-:Y:S01]  /*7ef0*/  FMUL.FTZ R133, R133, R145 ;  /* 0x0000009185857220 */ /* 0x000fe20000410000 */
[----:B------:R3:W5:Y:S01]  /*7f00*/  LDL.LU R89, [R1+0x110] ;  /* 0x0001100001597983 */ /* 0x0007620000300800 */
[----:B------:R-:W-:Y:S03]  /*7f10*/  FMUL.FTZ R134, R134, UR7 ;  /* 0x0000000786867c20 */ /* 0x000fe60008410000 */
[----:B------:R3:W5:Y:S01]  /*7f20*/  LDL.LU R88, [R1+0x10c] ;  /* 0x00010c0001587983 */ /* 0x0007620000300800 */
[----:B------:R-:W-:Y:S01]  /*7f30*/  FMUL.FTZ R134, R134, R5 ;  /* 0x0000000586867220 */ /* 0x000fe20000410000 */
[C---:B------:R-:W-:Y:S01]  /*7f40*/  FADD.FTZ R5, -R144.reuse, R48 ;  /* 0x0000003090057221 */ /* 0x040fe20000010100 */
[----:B------:R-:W-:Y:S01]  /*7f50*/  FADD.FTZ R48, -R144, R64 ;  /* 0x0000004090307221 */ /* 0x000fe20000010100 */
[----:B------:R3:W5:Y:S01]  /*7f60*/  LDL.LU R87, [R1+0x108] ;  /* 0x0001080001577983 */ /* 0x0007620000300800 */
[----:B------:R-:W-:Y:S01]  /*7f70*/  F2FP.BF16.F32.PACK_AB R132, R132, R133 ;  /* 0x000000858484723e */ /* 0x000fe200000010ff */
[----:B------:R-:W-:Y:S01]  /*7f80*/  FMUL.FTZ R5, R80, R5 ;  /* 0x0000000550057220 */ /* 0x000fe20000410000 */
[----:B------:R-:W-:Y:S01]  /*7f90*/  FMUL.FTZ R48, R74, R48 ;  /* 0x000000304a307220 */ /* 0x000fe20000410000 */
        /* <DEDUP_REMOVED lines=11> */
[----:B------:R-:W-:Y:S01]  /*8050*/  FFMA.FTZ R5, -R69, R69, 1 ;  /* 0x3f80000045057423 */ /* 0x000fe20000010145 */
[----:B------:R-:W-:Y:S01]  /*8060*/  FMUL.FTZ R33, R33, R20 ;  /* 0x0000001421217220 */ /* 0x000fe20000410000 */
[----:B------:R-:W-:Y:S01]  /*8070*/  FFMA.FTZ R20, -R72, R72, 1 ;  /* 0x3f80000048147423 */ /* 0x000fe20000010148 */
[----:B------:R3:W5:Y:S01]  /*8080*/  LDL.LU R83, [R1+0xf8] ;  /* 0x0000f80001537983 */ /* 0x0007620000300800 */
[----:B------:R-:W-:Y:S01]  /*8090*/  FMUL.FTZ R36, R36, UR7 ;  /* 0x0000000724247c20 */ /* 0x000fe20008410000 */
[----:B------:R-:W-:Y:S01]  /*80a0*/  FMUL.FTZ R37, R37, UR7 ;  /* 0x0000000725257c20 */ /* 0x000fe20008410000 */
[----:B------:R-:W-:Y:S01]  /*80b0*/  FMUL.FTZ R20, R20, UR7 ;  /* 0x0000000714147c20 */ /* 0x000fe20008410000 */
[----:B------:R3:W5:Y:S01]  /*80c0*/  LDL.LU R82, [R1+0xf4] ;  /* 0x0000f40001527983 */ /* 0x0007620000300800 */
[----:B------:R-:W-:Y:S01]  /*80d0*/  FMUL.FTZ R36, R36, R17 ;  /* 0x0000001124247220 */ /* 0x000fe20000410000 */
[----:B------:R-:W-:Y:S01]  /*80e0*/  FFMA.FTZ R17, -R71, R71, 1 ;  /* 0x3f80000047117423 */ /* 0x000fe20000010147 */
[----:B------:R-:W-:Y:S01]  /*80f0*/  FMUL.FTZ R37, R37, R16 ;  /* 0x0000001025257220 */ /* 0x000fe20000410000 */
[----:B------:R3:W5:Y:S01]  /*8100*/  LDL.LU R81, [R1+0xf0] ;  /* 0x0000f00001517983 */ /* 0x0007620000300800 */
[C---:B------:R-:W-:Y:S01]  /*8110*/  FADD.FTZ R16, -R144.reuse, R49 ;  /* 0x0000003190107221 */ /* 0x040fe20000010100 */
[----:B------:R-:W-:Y:S01]  /*8120*/  FADD.FTZ R49, -R144, R65 ;  /* 0x0000004190317221 */ /* 0x000fe20000010100 */
[----:B------:R-:W-:Y:S01]  /*8130*/  F2FP.BF16.F32.PACK_AB R64, R33, R36 ;  /* 0x000000242140723e */ /* 0x000fe200000010ff */
[----:B------:R3:W5:Y:S01]  /*8140*/  LDL.LU R80, [R1+0xec] ;  /* 0x0000ec0001507983 */ /* 0x0007620000300800 */
[----:B------:R-:W-:Y:S01]  /*8150*/  FMUL.FTZ R16, R79, R16 ;  /* 0x000000104f107220 */ /* 0x000fe20000410000 */
[----:B------:R-:W-:Y:S01]  /*8160*/  FMUL.FTZ R49, R73, R49 ;  /* 0x0000003149317220 */ /* 0x000fe20000410000 */
[----:B------:R-:W-:Y:S01]  /*8170*/  FFMA.FTZ R33, -R68, R68, 1 ;  /* 0x3f80000044217423 */ /* 0x000fe20000010144 */
        /* <DEDUP_REMOVED lines=26> */
[----:B------:R3:W5:Y:S04]  /*8320*/  LDL.LU R69, [R1+0xc0] ;  /* 0x0000c00001457983 */ /* 0x0007680000300800 */
[----:B------:R3:W5:Y:S04]  /*8330*/  LDL.LU R68, [R1+0xbc] ;  /* 0x0000bc0001447983 */ /* 0x0007680000300800 */
[----:B------:R3:W5:Y:S01]  /*8340*/  LDL.LU R3, [R1+0xb8] ;  /* 0x0000b80001037983 */ /* 0x0007620000300800 */
[C---:B--2---:R-:W-:Y:S01]  /*8350*/  FADD.FTZ R6, -R4.reuse, R6 ;  /* 0x0000000604067221 */ /* 0x044fe20000010100 */
[----:B------:R-:W-:Y:S03]  /*8360*/  FADD.FTZ R7, -R4, R7 ;  /* 0x0000000704077221 */ /* 0x000fe60000010100 */
[----:B------:R-:W-:Y:S01]  /*8370*/  FMUL.FTZ R48, R193, R6 ;  /* 0x00000006c1307220 */ /* 0x000fe20000410000 */
[----:B------:R-:W-:Y:S02]  /*8380*/  IMAD.MOV.U32 R193, RZ, RZ, 0x40 ;  /* 0x00000040ffc17424 */ /* 0x000fe400078e00ff */
[----:B------:R-:W-:Y:S01]  /*8390*/  FMUL.FTZ R37, R194, R7 ;  /* 0x00000007c2257220 */ /* 0x000fe20000410000 */
[----:B------:R-:W-:Y:S01]  /*83a0*/  IMAD.MOV.U32 R194, RZ, RZ, 0x20 ;  /* 0x00000020ffc27424 */ /* 0x000fe200078e00ff */
[----:B---3--:R-:W-:Y:S06]  /*83b0*/  @!P0 BRA `(.L_x_2153) ;  /* 0x0000000400188947 */ /* 0x008fec0003800000 */
[----:B------:R-:W2:Y:S01]  /*83c0*/  LDL.LU R138, [R1+0x3c] ;  /* 0x00003c00018a7983 */ /* 0x000ea20000300800 */
[----:B------:R-:W1:Y:S01]  /*83d0*/  LDC R65, c[0x0][0x240] ;  /* 0x00009000ff417b82 */ /* 0x000e620000000800 */
[----:B------:R-:W-:Y:S01]  /*83e0*/  ISETP.GE.AND P1, PT, R195, UR20, PT ;  /* 0x00000014c3007c0c */ /* 0x000fe2000bf26270 */
[----:B------:R-:W-:Y:S01]  /*83f0*/  ULOP3.LUT UR13, UR12, 0x1, URZ, 0xc0, !UPT ;  /* 0x000000010c0d7892 */ /* 0x000fe2000f8ec03f */
[----:B------:R-:W3:Y:S03]  /*8400*/  LDL.LU R137, [R1+0x38] ;  /* 0x0000380001897983 */ /* 0x000ee60000300800 */
[----:B------:R-:W-:Y:S01]  /*8410*/  UISETP.NE.U32.AND UP1, UPT, UR13, 0x1, UPT ;  /* 0x000000010d00788c */ /* 0x000fe2000bf25070 */
[----:B------:R-:W4:Y:S03]  /*8420*/  LDL.LU R136, [R1+0x34] ;  /* 0x0000340001887983 */ /* 0x000f260000300800 */
[----:B------:R-:W-:Y:S04]  /*8430*/  USEL UR13, UR59, 0x4000, !UP1 ;  /* 0x000040003b0d7887 */ /* 0x000fe8000c800000 */
[----:B------:R-:W3:Y:S02]  /*8440*/  @!P1 LDC R21, c[0x0][0x244] ;  /* 0x00009100ff159b82 */ /* 0x000ee40000000800 */
[----:B------:R-:W-:Y:S02]  /*8450*/  VIADD R196, R196, UR13 ;  /* 0x0000000dc4c47c36 */ /* 0x000fe40008000000 */
[----:B------:R-:W-:Y:S03]  /*8460*/  VIADD R190, R190, UR13 ;  /* 0x0000000dbebe7c36 */ /* 0x000fe60008000000 */
[----:B------:R1:W-:Y:S04]  /*8470*/  @P1 STS [R196], RZ ;  /* 0x000000ffc4001388 */ /* 0x0003e80000000800 */
[----:B------:R1:W-:Y:S04]  /*8480*/  @P1 STS [R196+0x4], RZ ;  /* 0x000004ffc4001388 */ /* 0x0003e80000000800 */
[----:B------:R1:W-:Y:S04]  /*8490*/  @P1 STS [R196+0x8], RZ ;  /* 0x000008ffc4001388 */ /* 0x0003e80000000800 */
[----:B------:R1:W-:Y:S01]  /*84a0*/  @P1 STS [R196+0xc], RZ ;  /* 0x00000cffc4001388 */ /* 0x0003e20000000800 */
[----:B----4-:R-:W-:Y:S02]  /*84b0*/  VIADD R32, R136, UR13 ;  /* 0x0000000d88207c36 */ /* 0x010fe40008000000 */
[C---:B-1----:R-:W-:Y:S03]  /*84c0*/  IMAD.U32 R6, R65.reuse, -0x80, RZ ;  /* 0xffffff8041067824 */ /* 0x042fe600078e00ff */
[----:B------:R1:W-:Y:S02]  /*84d0*/  STL [R1+0x34], R32 ;  /* 0x0000342001007387 */ /* 0x0003e40000100800 */
[C---:B--2---:R-:W-:Y:S02]  /*84e0*/  LEA R16, P2, R6.reuse, R138, 0x1 ;  /* 0x0000008a06107211 */ /* 0x044fe400078408ff */
[--C-:B------:R-:W-:Y:S02]  /*84f0*/  SHF.R.S32.HI R7, RZ, 0x1f, R6.reuse ;  /* 0x0000001fff077819 */ /* 0x100fe40000011406 */
[----:B------:R-:W-:Y:S02]  /*8500*/  @!P1 LEA R5, P3, R65, R6, 0x5 ;  /* 0x0000000641059211 */ /* 0x000fe400078628ff */
[----:B---3--:R-:W-:Y:S02]  /*8510*/  LEA.HI.X R17, R6, R137, R7, 0x1, P2 ;  /* 0x0000008906117211 */ /* 0x008fe400010f0c07 */
[----:B------:R-:W-:Y:S02]  /*8520*/  @!P1 LEA R20, P2, R5, R138, 0x1 ;  /* 0x0000008a05149211 */ /* 0x000fe400078408ff */
[----:B------:R-:W-:Y:S01]  /*8530*/  @!P1 LEA.HI.X R21, R65, R7, R21, 0x5, P3 ;  /* 0x0000000741159211 */ /* 0x000fe200018f2c15 */
[----:B------:R-:W-:Y:S01]  /*8540*/  @!PT LDS RZ, [RZ] ;  /* 0x00000000fffff984 */ /* 0x000fe20000000800 */
[----:B------:R-:W-:Y:S01]  /*8550*/  @!PT LDS RZ, [RZ] ;  /* 0x00000000fffff984 */ /* 0x000fe20000000800 */
[----:B------:R-:W-:Y:S01]  /*8560*/  @!PT LDS RZ, [RZ] ;  /* 0x00000000fffff984 */ /* 0x000fe20000000800 */
[----:B------:R-:W-:Y:S03]  /*8570*/  @!P1 LDGSTS.E.BYPASS.LTC128B.128 [R32], desc[UR10][R16.64] ;  /* 0x0000000010209fae */ /* 0x000fe6000b901d4a */
[----:B------:R-:W-:Y:S01]  /*8580*/  @!P1 LEA.HI.X R21, R5, R137, R21, 0x1, P2 ;  /* 0x0000008905159211 */ /* 0x000fe200010f0c15 */
[----:B------:R1:W-:Y:S01]  /*8590*/  @P1 STS [R196+0x1000], RZ ;  /* 0x001000ffc4001388 */ /* 0x0003e20000000800 */
[C---:B------:R-:W-:Y:S03]  /*85a0*/  @!P1 VIADD R5, R136.reuse, UR13 ;  /* 0x0000000d88059c36 */ /* 0x040fe60008000000 */
        /* <DEDUP_REMOVED lines=39> */
.L_x_2153:
[----:B------:R-:W2:Y:S01]  /*8820*/  LDL.LU R138, [R1+0x28] ;  /* 0x00002800018a7983 */ /* 0x000ea20000300800 */
[C---:B------:R-:W-:Y:S01]  /*8830*/  FADD.FTZ R22, -R4.reuse, R22 ;  /* 0x0000001604167221 */ /* 0x040fe20000010100 */
[----:B------:R-:W-:Y:S01]  /*8840*/  FFMA.FTZ R7, -R221, R221, 1 ;  /* 0x3f800000dd077423 */ /* 0x000fe200000101dd */
[----:B-1----:R-:W-:Y:S01]  /*8850*/  FADD.FTZ R5, -R4, R23 ;  /* 0x0000001704057221 */ /* 0x002fe20000010100 */
[----:B------:R-:W3:Y:S01]  /*8860*/  LDL.LU R137, [R1+0x24] ;  /* 0x0000240001897983 */ /* 0x000ee20000300800 */
[----:B------:R-:W-:Y:S01]  /*8870*/  FFMA.FTZ R6, -R220, R220, 1 ;  /* 0x3f800000dc067423 */ /* 0x000fe200000101dc */
[----:B------:R-:W-:Y:S01]  /*8880*/  FMUL.FTZ R22, R182, R22 ;  /* 0x00000016b6167220 */ /* 0x000fe20000410000 */
[----:B------:R-:W-:Y:S01]  /*8890*/  FMUL.FTZ R7, R7, UR7 ;  /* 0x0000000707077c20 */ /* 0x000fe20008410000 */
[----:B------:R-:W4:Y:S01]  /*88a0*/  LDL.LU R136, [R1+0x20] ;  /* 0x0000200001887983 */ /* 0x000f220000300800 */
[----:B------:R-:W-:Y:S01]  /*88b0*/  FMUL.FTZ R5, R181, R5 ;  /* 0x00000005b5057220 */ /* 0x000fe20000410000 */
[----:B------:R-:W-:Y:S01]  /*88c0*/  FMUL.FTZ R6, R6, UR7 ;  /* 0x0000000706067c20 */ /* 0x000fe20008410000 */
[C---:B------:R-:W-:Y:S01]  /*88d0*/  FADD.FTZ R18, -R4.reuse, R18 ;  /* 0x0000001204127221 */ /* 0x040fe20000010100 */
[----:B------:R-:W2:Y:S01]  /*88e0*/  LDL.LU R65, [R1+0x1c] ;  /* 0x00001c0001417983 */ /* 0x000ea20000300800 */
[----:B------:R-:W-:Y:S01]  /*88f0*/  FADD.FTZ R19, -R4, R19 ;  /* 0x0000001304137221 */ /* 0x000fe20000010100 */
[----:B------:R-:W-:Y:S01]  /*8900*/  FFMA.FTZ R17, -R227, R227, 1 ;  /* 0x3f800000e3117423 */ /* 0x000fe200000101e3 */
[----:B------:R-:W-:Y:S01]  /*8910*/  FFMA.FTZ R16, -R222, R222, 1 ;  /* 0x3f800000de107423 */ /* 0x000fe200000101de */
[----:B------:R-:W3:Y:S01]  /*8920*/  LDL R141, [R1] ;  /* 0x00000000018d7983 */ /* 0x000ee20000100800 */
[----:B------:R-:W-:Y:S01]  /*8930*/  FMUL.FTZ R22, R7, R22 ;  /* 0x0000001607167220 */ /* 0x000fe20000410000 */
[----:B------:R-:W-:Y:S01]  /*8940*/  FMUL.FTZ R7, R6, R5 ;  /* 0x0000000506077220 */ /* 0x000fe20000410000 */
[----:B------:R-:W-:Y:S01]  /*8950*/  FMUL.FTZ R18, R199, R18 ;  /* 0x00000012c7127220 */ /* 0x000fe20000410000 */
[----:B------:R-:W4:Y:S01]  /*8960*/  LDL R140, [R1+0x8] ;  /* 0x00000800018c7983 */ /* 0x000f220000100800 */
[----:B------:R-:W-:Y:S01]  /*8970*/  FMUL.FTZ R19, R198, R19 ;  /* 0x00000013c6137220 */ /* 0x000fe20000410000 */
[----:B------:R-:W-:Y:S01]  /*8980*/  FMUL.FTZ R17, R17, UR7 ;  /* 0x0000000711117c20 */ /* 0x000fe20008410000 */
[----:B------:R-:W-:Y:S01]  /*8990*/  FMUL.FTZ R16, R16, UR7 ;  /* 0x0000000710107c20 */ /* 0x000fe20008410000 */
[----:B------:R-:W-:Y:S01]  /*89a0*/  FMUL.FTZ R20, R36, R37 ;  /* 0x0000002524147220 */ /* 0x000fe20000410000 */
[----:B------:R-:W-:Y:S01]  /*89b0*/  F2FP.BF16.F32.PACK_AB R36, R7, R22 ;  /* 0x000000160724723e */ /* 0x000fe200000010ff */
[----:B------:R-:W-:Y:S01]  /*89c0*/  FMUL.FTZ R18, R17, R18 ;  /* 0x0000001211127220 */ /* 0x000fe20000410000 */
[----:B------:R-:W-:Y:S01]  /*89d0*/  FMUL.FTZ R19, R16, R19 ;  /* 0x0000001310137220 */ /* 0x000fe20000410000 */
[----:B------:R-:W-:Y:S01]  /*89e0*/  FFMA.FTZ R16, -R207, R207, 1 ;  /* 0x3f800000cf107423 */ /* 0x000fe200000101cf */
[----:B------:R-:W-:Y:S01]  /*89f0*/  FFMA.FTZ R7, -R206, R206, 1 ;  /* 0x3f800000ce077423 */ /* 0x000fe200000101ce */
[----:B------:R-:W-:Y:S01]  /*8a00*/  FMUL.FTZ R21, R33, R48 ;  /* 0x0000003021157220 */ /* 0x000fe20000410000 */
[----:B------:R-:W-:Y:S01]  /*8a10*/  FADD.FTZ R39, -R4, R39 ;  /* 0x0000002704277221 */ /* 0x000fe20000010100 */
[----:B------:R-:W-:Y:S01]  /*8a20*/  F2FP.BF16.F32.PACK_AB R5, R19, R18 ;  /* 0x000000121305723e */ /* 0x000fe200000010ff */
[----:B------:R-:W-:Y:S01]  /*8a30*/  FMUL.FTZ R18, R16, UR7 ;  /* 0x0000000710127c20 */ /* 0x000fe20008410000 */
[----:B------:R-:W-:Y:S01]  /*8a40*/  FMUL.FTZ R17, R7, UR7 ;  /* 0x0000000707117c20 */ /* 0x000fe20008410000 */
[----:B------:R-:W-:Y:S01]  /*8a50*/  FADD.FTZ R38, -R4, R38 ;  /* 0x0000002604267221 */ /* 0x000fe20000010100 */
[----:B------:R-:W-:Y:S01]  /*8a60*/  FFMA.FTZ R16, -R203, R203, 1 ;  /* 0x3f800000cb107423 */ /* 0x000fe200000101cb */
[----:B------:R-:W-:Y:S01]  /*8a70*/  FFMA.FTZ R7, -R202, R202, 1 ;  /* 0x3f800000ca077423 */ /* 0x000fe200000101ca */
[----:B------:R-:W-:Y:S01]  /*8a80*/  F2FP.BF16.F32.PACK_AB R6, R20, R21 ;  /* 0x000000151406723e */ /* 0x000fe200000010ff */
        /* <DEDUP_REMOVED lines=8> */
[----:B------:R-:W-:Y:S01]  /*8b10*/  FFMA.FTZ R16, -R174, R174, 1 ;  /* 0x3f800000ae107423 */ /* 0x000fe200000101ae */
[----:B------:R-:W-:Y:S01]  /*8b20*/  FFMA.FTZ R7, -R173, R173, 1 ;  /* 0x3f800000ad077423 */ /* 0x000fe200000101ad */
        /* <DEDUP_REMOVED lines=9> */
[C---:B------:R-:W-:Y:S01]  /*8bc0*/  FADD.FTZ R55, -R4.reuse, R55 ;  /* 0x0000003704377221 */ /* 0x040fe20000010100 */
[C---:B------:R-:W-:Y:S01]  /*8bd0*/  FADD.FTZ R66, -R4.reuse, R66 ;  /* 0x0000004204427221 */ /* 0x040fe20000010100 */
[----:B------:R-:W-:Y:S01]  /*8be0*/  FADD.FTZ R4, -R4, R67 ;  /* 0x0000004304047221 */ /* 0x000fe20000010100 */
[----:B------:R-:W-:Y:S01]  /*8bf0*/  FFMA.FTZ R16, -R158, R158, 1 ;  /* 0x3f8000009e107423 */ /* 0x000fe2000001019e */
[----:B------:R-:W-:Y:S01]  /*8c00*/  FFMA.FTZ R7, -R157, R157, 1 ;  /* 0x3f8000009d077423 */ /* 0x000fe2000001019d */
[----:B------:R-:W-:Y:S01]  /*8c10*/  FMUL.FTZ R66, R152, R66 ;  /* 0x0000004298427220 */ /* 0x000fe20000410000 */
[----:B------:R-:W-:Y:S01]  /*8c20*/  FMUL.FTZ R4, R151, R4 ;  /* 0x0000000497047220 */ /* 0x000fe20000410000 */
[----:B------:R-:W-:Y:S01]  /*8c30*/  FMUL.FTZ R16, R16, UR7 ;  /* 0x0000000710107c20 */ /* 0x000fe20008410000 */
[----:B------:R-:W-:Y:S01]  /*8c40*/  FMUL.FTZ R7, R7, UR7 ;  /* 0x0000000707077c20 */ /* 0x000fe20008410000 */
[C---:B-----5:R-:W-:Y:S01]  /*8c50*/  FADD.FTZ R8, -R2.reuse, R8 ;  /* 0x0000000802087221 */ /* 0x060fe20000010100 */
[----:B------:R-:W-:Y:S01]  /*8c60*/  FADD.FTZ R9, -R2, R9 ;  /* 0x0000000902097221 */ /* 0x000fe20000010100 */
[----:B------:R-:W-:Y:S01]  /*8c70*/  FMUL.FTZ R33, R16, R66 ;  /* 0x0000004210217220 */ /* 0x000fe20000410000 */
[----:B------:R-:W-:Y:S01]  /*8c80*/  FMUL.FTZ R4, R7, R4 ;  /* 0x0000000407047220 */ /* 0x000fe20000410000 */
[----:B------:R-:W-:Y:S01]  /*8c90*/  FMUL.FTZ R34, R166, R34 ;  /* 0x00000022a6227220 */ /* 0x000fe20000410000 */
[----:B------:R-:W-:Y:S01]  /*8ca0*/  FMUL.FTZ R16, R231, R8 ;  /* 0x00000008e7107220 */ /* 0x000fe20000410000 */
[----:B------:R-:W-:Y:S01]  /*8cb0*/  FFMA.FTZ R8, -R246, R246, 1 ;  /* 0x3f800000f6087423 */ /* 0x000fe200000101f6 */
[----:B------:R-:W-:Y:S01]  /*8cc0*/  FMUL.FTZ R54, R154, R54 ;  /* 0x000000369a367220 */ /* 0x000fe20000410000 */
[----:B------:R-:W-:Y:S01]  /*8cd0*/  F2FP.BF16.F32.PACK_AB R33, R4, R33 ;  /* 0x000000210421723e */ /* 0x000fe200000010ff */
[----:B------:R-:W-:Y:S01]  /*8ce0*/  FADD.FTZ R4, -R2, R13 ;  /* 0x0000000d02047221 */ /* 0x000fe20000010100 */
[----:B------:R-:W-:Y:S01]  /*8cf0*/  FMUL.FTZ R13, R230, R9 ;  /* 0x00000009e60d7220 */ /* 0x000fe20000410000 */
[----:B------:R-:W-:Y:S01]  /*8d00*/  FFMA.FTZ R9, -R247, R247, 1 ;  /* 0x3f800000f7097423 */ /* 0x000fe200000101f7 */
[----:B------:R-:W-:Y:S01]  /*8d10*/  FMUL.FTZ R34, R18, R34 ;  /* 0x0000002212227220 */ /* 0x000fe20000410000 */
[----:B------:R-:W-:Y:S01]  /*8d20*/  FMUL.FTZ R4, R223, R4 ;  /* 0x00000004df047220 */ /* 0x000fe20000410000 */
[----:B------:R-:W-:Y:S01]  /*8d30*/  FFMA.FTZ R18, -R172, R172, 1 ;  /* 0x3f800000ac127423 */ /* 0x000fe200000101ac */
[----:B------:R-:W-:Y:S01]  /*8d40*/  FMUL.FTZ R9, R9, UR7 ;  /* 0x0000000709097c20 */ /* 0x000fe20008410000 */
[----:B------:R-:W-:Y:S01]  /*8d50*/  FMUL.FTZ R8, R8, UR7 ;  /* 0x0000000708087c20 */ /* 0x000fe20008410000 */
[----:B------:R-:W-:Y:S01]  /*8d60*/  FADD.FTZ R12, -R2, R12 ;  /* 0x0000000c020c7221 */ /* 0x000fe20000010100 */
[----:B------:R-:W-:Y:S01]  /*8d70*/  FMUL.FTZ R18, R18, UR7 ;  /* 0x0000000712127c20 */ /* 0x000fe20008410000 */
[----:B------:R-:W-:Y:S01]  /*8d80*/  FMUL.FTZ R16, R9, R16 ;  /* 0x0000001009107220 */ /* 0x000fe20000410000 */
[----:B------:R-:W-:Y:S01]  /*8d90*/  FMUL.FTZ R13, R8, R13 ;  /* 0x0000000d080d7220 */ /* 0x000fe20000410000 */
[----:B------:R-:W-:Y:S01]  /*8da0*/  FFMA.FTZ R7, -R245, R245, 1 ;  /* 0x3f800000f5077423 */ /* 0x000fe200000101f5 */
[----:B------:R-:W-:Y:S01]  /*8db0*/  FMUL.FTZ R54, R18, R54 ;  /* 0x0000003612367220 */ /* 0x000fe20000410000 */
[----:B------:R-:W2:Y:S01]  /*8dc0*/  LDL R139, [R1+0x18] ;  /* 0x00001800018b7983 */ /* 0x000ea20000100800 */
        /* <DEDUP_REMOVED lines=8> */
[C---:B------:R-:W-:Y:S01]  /*8e50*/  FADD.FTZ R24, -R2.reuse, R24 ;  /* 0x0000001802187221 */ /* 0x040fe20000010100 */
[----:B------:R-:W-:Y:S01]  /*8e60*/  FMUL.FTZ R44, R169, R44 ;  /* 0x0000002ca92c7220 */ /* 0x000fe20000410000 */
[----:B------:R-:W-:Y:S01]  /*8e70*/  FMUL.FTZ R7, R7, UR7 ;  /* 0x0000000707077c20 */ /* 0x000fe20008410000 */
[C---:B------:R-:W-:Y:S01]  /*8e80*/  FADD.FTZ R40, -R2.reuse, R40 ;  /* 0x0000002802287221 */ /* 0x040fe20000010100 */
[C---:B------:R-:W-:Y:S01]  /*8e90*/  FADD.FTZ R41, -R2.reuse, R41 ;  /* 0x0000002902297221 */ /* 0x040fe20000010100 */
[C---:B------:R-:W-:Y:S01]  /*8ea0*/  FADD.FTZ R56, -R2.reuse, R56 ;  /* 0x0000003802387221 */ /* 0x040fe20000010100 */
[----:B------:R-:W-:Y:S01]  /*8eb0*/  FMUL.FTZ R28, R7, R28 ;  /* 0x0000001c071c7220 */ /* 0x000fe20000410000 */
[----:B------:R-:W-:Y:S01]  /*8ec0*/  FFMA.FTZ R7, -R215, R215, 1 ;  /* 0x3f800000d7077423 */ /* 0x000fe200000101d7 */
[C---:B------:R-:W-:Y:S01]  /*8ed0*/  FADD.FTZ R57, -R2.reuse, R57 ;  /* 0x0000003902397221 */ /* 0x040fe20000010100 */
        /* <DEDUP_REMOVED lines=9> */
[----:B------:R-:W-:Y:S01]  /*8f70*/  FMUL.FTZ R57, R163, R57 ;  /* 0x00000039a3397220 */ /* 0x000fe20000410000 */
[----:B------:R-:W-:Y:S01]  /*8f80*/  FMUL.FTZ R60, R160, R60 ;  /* 0x0000003ca03c7220 */ /* 0x000fe20000410000 */
[----:B------:R-:W-:Y:S01]  /*8f90*/  FFMA.FTZ R9, -R238, R238, 1 ;  /* 0x3f800000ee097423 */ /* 0x000fe200000101ee */
[----:B------:R-:W-:Y:S01]  /*8fa0*/  FMUL.FTZ R17, R17, UR7 ;  /* 0x0000000711117c20 */ /* 0x000fe20008410000 */
[----:B------:R-:W-:Y:S01]  /*8fb0*/  FFMA.FTZ R8, -R237, R237, 1 ;  /* 0x3f800000ed087423 */ /* 0x000fe200000101ed */
[----:B------:R-:W-:Y:S01]  /*8fc0*/  FMUL.FTZ R25, R210, R25 ;  /* 0x00000019d2197220 */ /* 0x000fe20000410000 */
[----:B------:R-:W-:Y:S01]  /*8fd0*/  FMUL.FTZ R24, R211, R24 ;  /* 0x00000018d3187220 */ /* 0x000fe20000410000 */
[----:B------:R-:W-:Y:S01]  /*8fe0*/  FMUL.FTZ R32, R17, R55 ;  /* 0x0000003711207220 */ /* 0x000fe20000410000 */
[----:B------:R-:W-:Y:S01]  /*8ff0*/  FMUL.FTZ R9, R9, UR7 ;  /* 0x0000000709097c20 */ /* 0x000fe20008410000 */
[----:B------:R-:W-:Y:S01]  /*9000*/  FMUL.FTZ R8, R8, UR7 ;  /* 0x0000000708087c20 */ /* 0x000fe20008410000 */
[----:B------:R-:W-:Y:S01]  /*9010*/  FMUL.FTZ R40, R180, R40 ;  /* 0x00000028b4287220 */ /* 0x000fe20000410000 */
[----:B------:R-:W-:Y:S01]  /*9020*/  FMUL.FTZ R41, R175, R41 ;  /* 0x00000029af297220 */ /* 0x000fe20000410000 */
[----:B------:R-:W-:Y:S01]  /*9030*/  FMUL.FTZ R24, R9, R24 ;  /* 0x0000001809187220 */ /* 0x000fe20000410000 */
[----:B------:R-:W-:Y:S01]  /*9040*/  FMUL.FTZ R19, R8, R25 ;  /* 0x0000001908137220 */ /* 0x000fe20000410000 */
[----:B------:R-:W-:Y:S01]  /*9050*/  FFMA.FTZ R9, -R219, R219, 1 ;  /* 0x3f800000db097423 */ /* 0x000fe200000101db */
[----:B------:R-:W-:Y:S01]  /*9060*/  FFMA.FTZ R8, -R218, R218, 1 ;  /* 0x3f800000da087423 */ /* 0x000fe200000101da */
[C---:B------:R-:W-:Y:S01]  /*9070*/  FADD.FTZ R11, -R0.reuse, R11 ;  /* 0x0000000b000b7221 */ /* 0x040fe20000010100 */
[----:B------:R-:W-:Y:S01]  /*9080*/  FADD.FTZ R10, -R0, R10 ;  /* 0x0000000a000a7221 */ /* 0x000fe20000010100 */
[----:B------:R-:W-:Y:S01]  /*9090*/  FMUL.FTZ R9, R9, UR7 ;  /* 0x0000000709097c20 */ /* 0x000fe20008410000 */
[----:B------:R-:W-:Y:S01]  /*90a0*/  FMUL.FTZ R8, R8, UR7 ;  /* 0x0000000708087c20 */ /* 0x000fe20008410000 */
[----:B------:R-:W-:Y:S01]  /*90b0*/  FMUL.FTZ R11, R243, R11 ;  /* 0x0000000bf30b7220 */ /* 0x000fe20000410000 */
[----:B------:R-:W-:Y:S01]  /*90c0*/  FMUL.FTZ R10, R244, R10 ;  /* 0x0000000af40a7220 */ /* 0x000fe20000410000 */
[----:B------:R-:W-:Y:S01]  /*90d0*/  FMUL.FTZ R9, R9, R40 ;  /* 0x0000002809097220 */ /* 0x000fe20000410000 */
        /* <DEDUP_REMOVED lines=15> */
[----:B------:R-:W-:Y:S01]  /*91d0*/  F2FP.BF16.F32.PACK_AB R23, R23, R34 ;  /* 0x000000221717723e */ /* 0x000fe200000010ff */
[----:B------:R-:W-:Y:S01]  /*91e0*/  FMUL.FTZ R42, R209, R42 ;  /* 0x0000002ad12a7220 */ /* 0x000fe20000410000 */
[----:B------:R-:W-:Y:S01]  /*91f0*/  F2FP.BF16.F32.PACK_AB R19, R19, R24 ;  /* 0x000000181313723e */ /* 0x000fe200000010ff */
[C---:B------:R-:W-:Y:S01]  /*9200*/  FADD.FTZ R62, -R0.reuse, R62 ;  /* 0x0000003e003e7221 */ /* 0x040fe20000010100 */
[----:B------:R-:W-:Y:S01]  /*9210*/  FADD.FTZ R43, -R0, R43 ;  /* 0x0000002b002b7221 */ /* 0x000fe20000010100 */
[----:B------:R-:W-:Y:S01]  /*9220*/  F2FP.BF16.F32.PACK_AB R22, R22, R38 ;  /* 0x000000261616723e */ /* 0x000fe200000010ff */
[----:B------:R-:W-:Y:S01]  /*9230*/  FADD.FTZ R46, -R0, R46 ;  /* 0x0000002e002e7221 */ /* 0x000fe20000010100 */
[----:B------:R-:W-:Y:S01]  /*9240*/  FMUL.FTZ R62, R171, R62 ;  /* 0x0000003eab3e7220 */ /* 0x000fe20000410000 */
[----:B------:R-:W-:Y:S01]  /*9250*/  FMUL.FTZ R43, R208, R43 ;  /* 0x0000002bd02b7220 */ /* 0x000fe20000410000 */
[C---:B------:R-:W-:Y:S01]  /*9260*/  FADD.FTZ R58, -R0.reuse, R58 ;  /* 0x0000003a003a7221 */ /* 0x040fe20000010100 */
[----:B------:R-:W-:Y:S01]  /*9270*/  FADD.FTZ R59, -R0, R59 ;  /* 0x0000003b003b7221 */ /* 0x000fe20000010100 */
[----:B------:R-:W-:Y:S01]  /*9280*/  F2FP.BF16.F32.PACK_AB R21, R21, R50 ;  /* 0x000000321515723e */ /* 0x000fe200000010ff */
[----:B------:R-:W-:Y:S01]  /*9290*/  FMUL.FTZ R46, R179, R46 ;  /* 0x0000002eb32e7220 */ /* 0x000fe20000410000 */
[----:B------:R-:W-:Y:S01]  /*92a0*/  FMUL.FTZ R58, R177, R58 ;  /* 0x0000003ab13a7220 */ /* 0x000fe20000410000 */
[----:B------:R-:W-:Y:S01]  /*92b0*/  F2FP.BF16.F32.PACK_AB R32, R32, R54 ;  /* 0x000000362020723e */ /* 0x000fe200000010ff */
[----:B------:R-:W-:Y:S01]  /*92c0*/  FMUL.FTZ R59, R176, R59 ;  /* 0x0000003bb03b7220 */ /* 0x000fe20000410000 */
[----:B------:R-:W3:Y:S02]  /*92d0*/  LDL R39, [R1+0x70] ;  /* 0x0000700001277983 */ /* 0x000ee40000100800 */
[----:B---3--:R-:W-:Y:S02]  /*92e0*/  LEA R145, R39, UR4, 0x1 ;  /* 0x0000000427917c11 */ /* 0x008fe4000f8e08ff */
[----:B------:R-:W-:Y:S04]  /*92f0*/  STS [R141+0x14000], R132 ;  /* 0x014000848d007388 */ /* 0x000fe80000000800 */
[----:B------:R1:W-:Y:S04]  /*9300*/  STS [R141+0x14400], R6 ;  /* 0x014400068d007388 */ /* 0x0003e80000000800 */
[----:B----4-:R-:W-:Y:S04]  /*9310*/  STS [R140+0x14000], R133 ;  /* 0x014000858c007388 */ /* 0x010fe80000000800 */
[----:B------:R3:W-:Y:S01]  /*9320*/  STS [R140+0x14400], R5 ;  /* 0x014400058c007388 */ /* 0x0007e20000000800 */
[----:B-1----:R-:W-:Y:S04]  /*9330*/  FFMA.FTZ R6, -R242, R242, 1 ;  /* 0x3f800000f2067423 */ /* 0x002fe800000101f2 */
[----:B------:R-:W-:Y:S04]  /*9340*/  FMUL.FTZ R6, R6, UR7 ;  /* 0x0000000706067c20 */ /* 0x000fe80008410000 */
[----:B------:R-:W-:Y:S01]  /*9350*/  FMUL.FTZ R20, R6, R4 ;  /* 0x0000000406147220 */ /* 0x000fe20000410000 */
[C---:B------:R-:W-:Y:S01]  /*9360*/  FADD.FTZ R4, -R2.reuse, R29 ;  /* 0x0000001d02047221 */ /* 0x040fe20000010100 */
[----:B------:R-:W-:Y:S01]  /*9370*/  FFMA.FTZ R6, -R233, R233, 1 ;  /* 0x3f800000e9067423 */ /* 0x000fe200000101e9 */
[----:B---3--:R-:W-:Y:S01]  /*9380*/  FADD.FTZ R5, -R2, R45 ;  /* 0x0000002d02057221 */ /* 0x008fe20000010100 */
[----:B------:R-:W-:Y:S01]  /*9390*/  FFMA.FTZ R2, -R200, R200, 1 ;  /* 0x3f800000c8027423 */ /* 0x000fe200000101c8 */
[----:B------:R-:W-:Y:S01]  /*93a0*/  FMUL.FTZ R4, R204, R4 ;  /* 0x00000004cc047220 */ /* 0x000fe20000410000 */
[----:B------:R-:W-:Y:S01]  /*93b0*/  FMUL.FTZ R6, R6, UR7 ;  /* 0x0000000706067c20 */ /* 0x000fe20008410000 */
[----:B------:R-:W-:Y:S01]  /*93c0*/  FMUL.FTZ R5, R167, R5 ;  /* 0x00000005a7057220 */ /* 0x000fe20000410000 */
[----:B------:R-:W-:Y:S01]  /*93d0*/  FMUL.FTZ R7, R2, UR7 ;  /* 0x0000000702077c20 */ /* 0x000fe20008410000 */
[----:B------:R-:W-:Y:S01]  /*93e0*/  FFMA.FTZ R2, -R183, R183, 1 ;  /* 0x3f800000b7027423 */ /* 0x000fe200000101b7 */
[----:B------:R-:W-:Y:S01]  /*93f0*/  FMUL.FTZ R18, R6, R4 ;  /* 0x0000000406127220 */ /* 0x000fe20000410000 */
[----:B------:R-:W-:Y:S01]  /*9400*/  F2FP.BF16.F32.PACK_AB R4, R13, R16 ;  /* 0x000000100d04723e */ /* 0x000fe200000010ff */
[----:B------:R-:W-:Y:S01]  /*9410*/  FFMA.FTZ R6, -R214, R214, 1 ;  /* 0x3f800000d6067423 */ /* 0x000fe200000101d6 */
[----:B------:R-:W-:Y:S01]  /*9420*/  FMUL.FTZ R2, R2, UR7 ;  /* 0x0000000702027c20 */ /* 0x000fe20008410000 */
[----:B------:R-:W-:Y:S01]  /*9430*/  F2FP.BF16.F32.PACK_AB R20, R20, R12 ;  /* 0x0000000c1414723e */ /* 0x000fe200000010ff */
[----:B------:R-:W-:Y:S01]  /*9440*/  FMUL.FTZ R56, R7, R56 ;  /* 0x0000003807387220 */ /* 0x000fe20000410000 */
[----:B------:R1:W-:Y:S01]  /*9450*/  STS [R141+0x16000], R4 ;  /* 0x016000048d007388 */ /* 0x0003e20000000800 */
[----:B------:R-:W-:Y:S01]  /*9460*/  FMUL.FTZ R16, R2, R61 ;  /* 0x0000003d02107220 */ /* 0x000fe20000410000 */
[----:B------:R-:W-:Y:S01]  /*9470*/  FFMA.FTZ R2, -R137, R137, 1 ;  /* 0x3f80000089027423 */ /* 0x000fe20000010189 */
[----:B------:R-:W-:Y:S01]  /*9480*/  FMUL.FTZ R6, R6, UR7 ;  /* 0x0000000706067c20 */ /* 0x000fe20008410000 */
[----:B------:R-:W3:Y:S01]  /*9490*/  LDL R137, [R1+0x4] ;  /* 0x0000040001897983 */ /* 0x000ee20000100800 */
[----:B------:R-:W-:Y:S02]  /*94a0*/  F2FP.BF16.F32.PACK_AB R13, R8, R9 ;  /* 0x00000009080d723e */ /* 0x000fe400000010ff */
[----:B------:R-:W-:Y:S01]  /*94b0*/  FMUL.FTZ R12, R6, R5 ;  /* 0x00000005060c7220 */ /* 0x000fe20000410000 */
[----:B------:R-:W-:Y:S01]  /*94c0*/  FFMA.FTZ R6, -R201, R201, 1 ;  /* 0x3f800000c9067423 */ /* 0x000fe200000101c9 */
[----:B------:R-:W-:Y:S01]  /*94d0*/  FFMA.FTZ R5, -R197, R197, 1 ;  /* 0x3f800000c5057423 */ /* 0x000fe200000101c5 */
[----:B------:R-:W-:Y:S02]  /*94e0*/  F2FP.BF16.F32.PACK_AB R18, R18, R28 ;  /* 0x0000001c1212723e */ /* 0x000fe400000010ff */
[----:B------:R-:W-:Y:S01]  /*94f0*/  FMUL.FTZ R6, R6, UR7 ;  /* 0x0000000706067c20 */ /* 0x000fe20008410000 */
[----:B------:R-:W-:Y:S01]  /*9500*/  FMUL.FTZ R5, R5, UR7 ;  /* 0x0000000705057c20 */ /* 0x000fe20008410000 */
[----:B------:R-:W-:Y:S02]  /*9510*/  F2FP.BF16.F32.PACK_AB R12, R12, R44 ;  /* 0x0000002c0c0c723e */ /* 0x000fe400000010ff */
[----:B------:R-:W-:Y:S01]  /*9520*/  FMUL.FTZ R17, R6, R57 ;  /* 0x0000003906117220 */ /* 0x000fe20000410000 */
[----:B------:R-:W-:Y:S01]  /*9530*/  FMUL.FTZ R60, R5, R60 ;  /* 0x0000003c053c7220 */ /* 0x000fe20000410000 */
[----:B------:R-:W-:Y:S01]  /*9540*/  FMUL.FTZ R5, R2, UR7 ;  /* 0x0000000702057c20 */ /* 0x000fe20008410000 */
[----:B--2---:R-:W-:Y:S02]  /*9550*/  FFMA.FTZ R2, -R65, R65, 1 ;  /* 0x3f80000041027423 */ /* 0x004fe40000010141 */
[----:B------:R-:W2:Y:S01]  /*9560*/  LDL R65, [R1+0xc] ;  /* 0x00000c0001417983 */ /* 0x000ea20000100800 */
[----:B------:R-:W-:Y:S01]  /*9570*/  FMUL.FTZ R9, R5, R11 ;  /* 0x0000000b05097220 */ /* 0x000fe20000410000 */
[----:B------:R-:W-:Y:S01]  /*9580*/  FMUL.FTZ R2, R2, UR7 ;  /* 0x0000000702027c20 */ /* 0x000fe20008410000 */
[----:B------:R-:W-:Y:S01]  /*9590*/  F2FP.BF16.F32.PACK_AB R17, R17, R56 ;  /* 0x000000381111723e */ /* 0x000fe200000010ff */
[----:B-1----:R-:W-:Y:S01]  /*95a0*/  FFMA.FTZ R4, -R138, R138, 1 ;  /* 0x3f8000008a047423 */ /* 0x002fe2000001018a */
[----:B------:R-:W-:Y:S01]  /*95b0*/  F2FP.BF16.F32.PACK_AB R16, R16, R60 ;  /* 0x0000003c1010723e */ /* 0x000fe200000010ff */
[----:B------:R-:W4:Y:S01]  /*95c0*/  LDL R138, [R1+0x14] ;  /* 0x00001400018a7983 */ /* 0x000f220000100800 */
[----:B------:R-:W-:Y:S01]  /*95d0*/  FMUL.FTZ R8, R2, R15 ;  /* 0x0000000f02087220 */ /* 0x000fe20000410000 */
[----:B------:R-:W-:Y:S01]  /*95e0*/  FMUL.FTZ R6, R4, UR7 ;  /* 0x0000000704067c20 */ /* 0x000fe20008410000 */
[----:B------:R-:W-:Y:S01]  /*95f0*/  FFMA.FTZ R4, -R136, R136, 1 ;  /* 0x3f80000088047423 */ /* 0x000fe20000010188 */
[----:B------:R-:W-:Y:S01]  /*9600*/  FFMA.FTZ R2, -R250, R250, 1 ;  /* 0x3f800000fa027423 */ /* 0x000fe200000101fa */
[----:B------:R-:W2:Y:S01]  /*9610*/  LDL R136, [R1+0x10] ;  /* 0x0000100001887983 */ /* 0x000ea20000100800 */
[----:B------:R-:W-:Y:S01]  /*9620*/  FMUL.FTZ R6, R6, R10 ;  /* 0x0000000a06067220 */ /* 0x000fe20000410000 */
[----:B------:R-:W-:Y:S01]  /*9630*/  FMUL.FTZ R4, R4, UR7 ;  /* 0x0000000704047c20 */ /* 0x000fe20008410000 */
[----:B------:R-:W-:Y:S01]  /*9640*/  FMUL.FTZ R7, R2, UR7 ;  /* 0x0000000702077c20 */ /* 0x000fe20008410000 */
[----:B------:R-:W-:Y:S01]  /*9650*/  FFMA.FTZ R2, -R248, R248, 1 ;  /* 0x3f800000f8027423 */ /* 0x000fe200000101f8 */
[----:B------:R-:W-:Y:S01]  /*9660*/  FFMA.FTZ R10, -R239, R239, 1 ;  /* 0x3f800000ef0a7423 */ /* 0x000fe200000101ef */
[----:B------:R-:W-:Y:S01]  /*9670*/  F2FP.BF16.F32.PACK_AB R9, R9, R6 ;  /* 0x000000060909723e */ /* 0x000fe200000010ff */
[----:B------:R-:W-:Y:S01]  /*9680*/  FMUL.FTZ R14, R4, R14 ;  /* 0x0000000e040e7220 */ /* 0x000fe20000410000 */
[----:B------:R-:W-:Y:S01]  /*9690*/  FFMA.FTZ R4, -R251, R251, 1 ;  /* 0x3f800000fb047423 */ /* 0x000fe200000101fb */
[----:B------:R-:W-:Y:S01]  /*96a0*/  FMUL.FTZ R2, R2, UR7 ;  /* 0x0000000702027c20 */ /* 0x000fe20008410000 */
[----:B------:R-:W-:Y:S01]  /*96b0*/  FMUL.FTZ R10, R10, UR7 ;  /* 0x000000070a0a7c20 */ /* 0x000fe20008410000 */
[----:B------:R-:W-:Y:S01]  /*96c0*/  STS [R141+0x16400], R9 ;  /* 0x016400098d007388 */ /* 0x000fe20000000800 */
[----:B------:R-:W-:Y:S01]  /*96d0*/  F2FP.BF16.F32.PACK_AB R8, R8, R14 ;  /* 0x0000000e0808723e */ /* 0x000fe200000010ff */
[----:B------:R-:W-:Y:S01]  /*96e0*/  FMUL.FTZ R5, R4, UR7 ;  /* 0x0000000704057c20 */ /* 0x000fe20008410000 */
[----:B------:R-:W-:Y:S01]  /*96f0*/  FFMA.FTZ R4, -R249, R249, 1 ;  /* 0x3f800000f9047423 */ /* 0x000fe200000101f9 */
[----:B------:R-:W-:Y:S01]  /*9700*/  STS [R140+0x16000], R20 ;  /* 0x016000148c007388 */ /* 0x000fe20000000800 */
[----:B------:R-:W-:Y:S01]  /*9710*/  FMUL.FTZ R31, R2, R31 ;  /* 0x0000001f021f7220 */ /* 0x000fe20000410000 */
[----:B------:R-:W-:Y:S01]  /*9720*/  FADD.FTZ R2, -R0, R47 ;  /* 0x0000002f00027221 */ /* 0x000fe20000010100 */
[----:B------:R-:W-:Y:S01]  /*9730*/  FMUL.FTZ R4, R4, UR7 ;  /* 0x0000000704047c20 */ /* 0x000fe20008410000 */
[----:B------:R-:W-:Y:S01]  /*9740*/  STS [R140+0x16400], R8 ;  /* 0x016400088c007388 */ /* 0x000fe20000000800 */
[----:B------:R-:W-:Y:S01]  /*9750*/  FMUL.FTZ R26, R5, R26 ;  /* 0x0000001a051a7220 */ /* 0x000fe20000410000 */
[----:B------:R-:W-:Y:S01]  /*9760*/  FMUL.FTZ R2, R178, R2 ;  /* 0x00000002b2027220 */ /* 0x000fe20000410000 */
[----:B------:R-:W-:Y:S01]  /*9770*/  FMUL.FTZ R30, R4, R30 ;  /* 0x0000001e041e7220 */ /* 0x000fe20000410000 */
[----:B------:R-:W-:Y:S01]  /*9780*/  STS [R139+0x14000], R135 ;  /* 0x014000878b007388 */ /* 0x000fe20000000800 */
[----:B------:R-:W-:Y:S01]  /*9790*/  FFMA.FTZ R4, -R232, R232, 1 ;  /* 0x3f800000e8047423 */ /* 0x000fe200000101e8 */
[----:B------:R-:W-:Y:S01]  /*97a0*/  FMUL.FTZ R7, R7, R27 ;  /* 0x0000001b07077220 */ /* 0x000fe20000410000 */
[----:B------:R-:W-:Y:S01]  /*97b0*/  FMUL.FTZ R42, R10, R42 ;  /* 0x0000002a0a2a7220 */ /* 0x000fe20000410000 */
[----:B------:R1:W-:Y:S01]  /*97c0*/  STS [R139+0x14400], R36 ;  /* 0x014400248b007388 */ /* 0x0003e20000000800 */
[----:B------:R-:W-:Y:S01]  /*97d0*/  FMUL.FTZ R4, R4, UR7 ;  /* 0x0000000704047c20 */ /* 0x000fe20008410000 */
[----:B------:R-:W-:Y:S01]  /*97e0*/  FFMA.FTZ R6, -R236, R236, 1 ;  /* 0x3f800000ec067423 */ /* 0x000fe200000101ec */
[----:B------:R-:W-:Y:S01]  /*97f0*/  F2FP.BF16.F32.PACK_AB R7, R7, R26 ;  /* 0x0000001a0707723e */ /* 0x000fe200000010ff */
[----:B------:R-:W-:Y:S01]  /*9800*/  FADD.FTZ R0, -R0, R63 ;  /* 0x0000003f00007221 */ /* 0x000fe20000010100 */
[----:B------:R-:W-:Y:S01]  /*9810*/  FMUL.FTZ R10, R4, R2 ;  /* 0x00000002040a7220 */ /* 0x000fe20000410000 */
[----:B------:R-:W-:Y:S01]  /*9820*/  FFMA.FTZ R4, -R213, R213, 1 ;  /* 0x3f800000d5047423 */ /* 0x000fe200000101d5 */
[----:B------:R-:W-:Y:S01]  /*9830*/  FMUL.FTZ R6, R6, UR7 ;  /* 0x0000000706067c20 */ /* 0x000fe20008410000 */
[----:B------:R-:W-:Y:S01]  /*9840*/  FFMA.FTZ R2, -R212, R212, 1 ;  /* 0x3f800000d4027423 */ /* 0x000fe200000101d4 */
[----:B------:R-:W-:Y:S01]  /*9850*/  FMUL.FTZ R0, R168, R0 ;  /* 0x00000000a8007220 */ /* 0x000fe20000410000 */
[----:B------:R-:W-:Y:S01]  /*9860*/  FMUL.FTZ R4, R4, UR7 ;  /* 0x0000000704047c20 */ /* 0x000fe20008410000 */
[----:B------:R-:W-:Y:S01]  /*9870*/  FMUL.FTZ R43, R6, R43 ;  /* 0x0000002b062b7220 */ /* 0x000fe20000410000 */
[----:B------:R-:W-:Y:S01]  /*9880*/  FFMA.FTZ R6, -R217, R217, 1 ;  /* 0x3f800000d9067423 */ /* 0x000fe200000101d9 */
[----:B------:R-:W-:Y:S01]  /*9890*/  FMUL.FTZ R2, R2, UR7 ;  /* 0x0000000702027c20 */ /* 0x000fe20008410000 */
[----:B------:R-:W-:Y:S01]  /*98a0*/  FMUL.FTZ R62, R4, R62 ;  /* 0x0000003e043e7220 */ /* 0x000fe20000410000 */
[----:B------:R-:W-:Y:S01]  /*98b0*/  F2FP.BF16.F32.PACK_AB R4, R31, R30 ;  /* 0x0000001e1f04723e */ /* 0x000fe200000010ff */
[----:B------:R-:W-:Y:S01]  /*98c0*/  FMUL.FTZ R6, R6, UR7 ;  /* 0x0000000706067c20 */ /* 0x000fe20008410000 */
[----:B------:R-:W-:Y:S01]  /*98d0*/  FFMA.FTZ R5, -R235, R235, 1 ;  /* 0x3f800000eb057423 */ /* 0x000fe200000101eb */
[----:B------:R-:W2:Y:S02]  /*98e0*/  LDL.LU R38, [R1+0x2c] ;  /* 0x00002c0001267983 */ /* 0x000ea40000300800 */
[----:B------:R-:W-:Y:S01]  /*98f0*/  FMUL.FTZ R58, R6, R58 ;  /* 0x0000003a063a7220 */ /* 0x000fe20000410000 */
[----:B------:R-:W-:Y:S01]  /*9900*/  FMUL.FTZ R6, R2, R0 ;  /* 0x0000000002067220 */ /* 0x000fe20000410000 */
[----:B------:R-:W-:Y:S01]  /*9910*/  FMUL.FTZ R5, R5, UR7 ;  /* 0x0000000705057c20 */ /* 0x000fe20008410000 */
[----:B------:R-:W-:Y:S01]  /*9920*/  F2FP.BF16.F32.PACK_AB R2, R43, R42 ;  /* 0x0000002a2b02723e */ /* 0x000fe200000010ff */
[----:B------:R-:W2:Y:S01]  /*9930*/  LDL.LU R37, [R1+0x30] ;  /* 0x0000300001257983 */ /* 0x000ea20000300800 */
[----:B-1----:R-:W-:Y:S01]  /*9940*/  SHF.L.U32 R36, R191, 0x1, RZ ;  /* 0x00000001bf247819 */ /* 0x002fe200000006ff */
[----:B------:R-:W-:Y:S01]  /*9950*/  FMUL.FTZ R46, R5, R46 ;  /* 0x0000002e052e7220 */ /* 0x000fe20000410000 */
[----:B------:R-:W-:Y:S01]  /*9960*/  FFMA.FTZ R5, -R216, R216, 1 ;  /* 0x3f800000d8057423 */ /* 0x000fe200000101d8 */
[----:B------:R-:W-:Y:S03]  /*9970*/  F2FP.BF16.F32.PACK_AB R6, R6, R62 ;  /* 0x0000003e0606723e */ /* 0x000fe600000010ff */
[----:B------:R-:W-:Y:S01]  /*9980*/  F2FP.BF16.F32.PACK_AB R0, R10, R46 ;  /* 0x0000002e0a00723e */ /* 0x000fe200000010ff */
[----:B------:R-:W-:Y:S04]  /*9990*/  FMUL.FTZ R5, R5, UR7 ;  /* 0x0000000705057c20 */ /* 0x000fe80008410000 */
[----:B------:R-:W-:Y:S05]  /*99a0*/  FMUL.FTZ R5, R5, R59 ;  /* 0x0000003b05057220 */ /* 0x000fea0000410000 */
[----:B------:R-:W-:Y:S01]  /*99b0*/  F2FP.BF16.F32.PACK_AB R5, R5, R58 ;  /* 0x0000003a0505723e */ /* 0x000fe200000010ff */
[----:B----4-:R-:W-:Y:S04]  /*99c0*/  STS [R138+0x14000], R134 ;  /* 0x014000868a007388 */ /* 0x010fe80000000800 */
[----:B------:R-:W-:Y:S04]  /*99d0*/  STS [R138+0x14400], R23 ;  /* 0x014400178a007388 */ /* 0x000fe80000000800 */
[----:B------:R-:W-:Y:S04]  /*99e0*/  STS [R139+0x16000], R19 ;  /* 0x016000138b007388 */ /* 0x000fe80000000800 */
[----:B------:R-:W-:Y:S04]  /*99f0*/  STS [R139+0x16400], R7 ;  /* 0x016400078b007388 */ /* 0x000fe80000000800 */
[----:B------:R-:W-:Y:S04]  /*9a00*/  STS [R138+0x16000], R18 ;  /* 0x016000128a007388 */ /* 0x000fe80000000800 */
[----:B------:R-:W-:Y:S04]  /*9a10*/  STS [R138+0x16400], R4 ;  /* 0x016400048a007388 */ /* 0x000fe80000000800 */
[----:B------:R-:W-:Y:S04]  /*9a20*/  STS [R252+0x14000], R64 ;  /* 0x01400040fc007388 */ /* 0x000fe80000000800 */
[----:B------:R-:W-:Y:S04]  /*9a30*/  STS [R252+0x14400], R22 ;  /* 0x01440016fc007388 */ /* 0x000fe80000000800 */
[----:B---3--:R-:W-:Y:S04]  /*9a40*/  STS [R137+0x14000], R53 ;  /* 0x0140003589007388 */ /* 0x008fe80000000800 */
[----:B------:R-:W-:Y:S04]  /*9a50*/  STS [R137+0x14400], R21 ;  /* 0x0144001589007388 */ /* 0x000fe80000000800 */
[----:B------:R-:W-:Y:S04]  /*9a60*/  STS [R252+0x16000], R13 ;  /* 0x0160000dfc007388 */ /* 0x000fe80000000800 */
[----:B------:R1:W-:Y:S04]  /*9a70*/  STS [R252+0x16400], R2 ;  /* 0x01640002fc007388 */ /* 0x0003e80000000800 */
[----:B------:R-:W-:Y:S01]  /*9a80*/  STS [R137+0x16000], R12 ;  /* 0x0160000c89007388 */ /* 0x000fe20000000800 */
[----:B--2---:R-:W-:Y:S03]  /*9a90*/  MOV R147, R38 ;  /* 0x0000002600937202 */ /* 0x004fe60000000f00 */
[----:B------:R2:W-:Y:S04]  /*9aa0*/  STS [R137+0x16400], R0 ;  /* 0x0164000089007388 */ /* 0x0005e80000000800 */
[----:B------:R-:W-:Y:S01]  /*9ab0*/  STS [R136+0x14000], R52 ;  /* 0x0140003488007388 */ /* 0x000fe20000000800 */
[----:B------:R-:W-:Y:S03]  /*9ac0*/  MOV R146, R37 ;  /* 0x0000002500927202 */ /* 0x000fe60000000f00 */
[----:B------:R-:W-:Y:S04]  /*9ad0*/  STS [R136+0x14400], R32 ;  /* 0x0144002088007388 */ /* 0x000fe80000000800 */
[----:B------:R-:W-:Y:S04]  /*9ae0*/  STS [R65+0x14000], R49 ;  /* 0x0140003141007388 */ /* 0x000fe80000000800 */
[----:B------:R-:W-:Y:S01]  /*9af0*/  STS [R65+0x14400], R33 ;  /* 0x0144002141007388 */ /* 0x000fe20000000800 */
[----:B-1----:R-:W-:Y:S03]  /*9b00*/  MOV R2, UR4 ;  /* 0x0000000400027c02 */ /* 0x002fe60008000f00 */
[----:B------:R-:W-:Y:S01]  /*9b10*/  STS [R136+0x16000], R17 ;  /* 0x0160001188007388 */ /* 0x000fe20000000800 */
[----:B------:R-:W-:Y:S03]  /*9b20*/  IADD3 R2, R36, 0x8000, R2 ;  /* 0x0000800024027810 */ /* 0x000fe60007ffe002 */
[----:B------:R-:W-:Y:S01]  /*9b30*/  STS [R136+0x16400], R5 ;  /* 0x0164000588007388 */ /* 0x000fe20000000800 */
[----:B--2---:R-:W-:Y:S03]  /*9b40*/  IADD3 R0, R2, R185, RZ ;  /* 0x000000b902007210 */ /* 0x004fe60007ffe0ff */
        /* <DEDUP_REMOVED lines=150> */
.L_x_2154:
        /* <DEDUP_REMOVED lines=145> */
[CC--:B------:R-:W-:Y:S04]  /*adc0*/  LEA R40, P0, R2.reuse, R36.reuse, 0x2 ;  /* 0x0000002402287211 */ /* 0x0c0fe800078010ff */
        /* <DEDUP_REMOVED lines=8> */
[C---:B--2---:R-:W-:Y:S02]  /*ae50*/  IMAD R8, R44.reuse, 0x38, RZ ;  /* 0x000000382c087824 */ /* 0x044fe400078e02ff */
[----:B------:R1:W-:Y:S04]  /*ae60*/  REDG.E.ADD.F32.FTZ.RN.STRONG.GPU desc[UR10][R6.64], R9 ;  /* 0x00000009060079a6 */ /* 0x0003e8000c10f38a */
[----:B------:R2:W-:Y:S01]  /*ae70*/  REDG.E.ADD.F32.FTZ.RN.STRONG.GPU desc[UR10][R4.64], R10 ;  /* 0x0000000a040079a6 */ /* 0x0005e2000c10f38a */
[----:B-1----:R-:W-:Y:S01]  /*ae80*/  IMAD.SHL.U32 R7, R44, 0x40, RZ ;  /* 0x000000402c077824 */ /* 0x002fe200078e00ff */
[-C--:B--2---:R-:W-:Y:S01]  /*ae90*/  LEA R4, P0, R8, R36.reuse, 0x2 ;  /* 0x0000002408047211 */ /* 0x084fe200078010ff */
        /* <DEDUP_REMOVED lines=15> */
[----:B--2---:R-:W-:Y:S02]  /*af90*/  IMAD.IADD R38, R0, 0x1, R2 ;  /* 0x0000000100267824 */ /* 0x004fe400078e0202 */
[C---:B---3--:R-:W-:Y:S02]  /*afa0*/  IMAD R9, R44.reuse, 0x60, RZ ;  /* 0x000000602c097824 */ /* 0x048fe400078e02ff */
[----:B------:R1:W-:Y:S01]  /*afb0*/  REDG.E.ADD.F32.FTZ.RN.STRONG.GPU desc[UR10][R4.64], R19 ;  /* 0x00000013040079a6 */ /* 0x0003e2000c10f38a */
[----:B----4-:R-:W-:Y:S02]  /*afc0*/  IMAD R7, R44, 0x68, RZ ;  /* 0x000000682c077824 */ /* 0x010fe400078e02ff */
        /* <DEDUP_REMOVED lines=19> */
[----:B--2---:R-:W-:Y:S01]  /*b100*/  IMAD.IADD R10, R0, 0x1, R5 ;  /* 0x00000001000a7824 */ /* 0x004fe200078e0205 */
[-C--:B------:R-:W-:Y:S01]  /*b110*/  LEA.HI.X.SX32 R51, R2, R37.reuse, 0x2, P0 ;  /* 0x0000002502337211 */ /* 0x080fe200000f16ff */
[----:B------:R2:W-:Y:S01]  /*b120*/  REDG.E.ADD.F32.FTZ.RN.STRONG.GPU desc[UR10][R18.64], R15 ;  /* 0x0000000f120079a6 */ /* 0x0005e2000c10f38a */
[CC--:B------:R-:W-:Y:S01]  /*b130*/  LEA R44, P0, R5.reuse, R36.reuse, 0x2 ;  /* 0x00000024052c7211 */ /* 0x0c0fe200078010ff */
[----:B---3--:R-:W-:Y:S01]  /*b140*/  IMAD.IADD R9, R0, 0x1, R10 ;  /* 0x0000000100097824 */ /* 0x008fe200078e020a */
        /* <DEDUP_REMOVED lines=22> */
[-C--:B--2---:R-:W-:Y:S01]  /*b2b0*/  LEA R18, P2, R8, R36.reuse, 0x2 ;  /* 0x0000002408127211 */ /* 0x084fe200078410ff */
        /* <DEDUP_REMOVED lines=52> */
[C---:B-----5:R-:W-:Y:S06]  /*b600*/  HMMA.16816.F32.BF16 R104, R32.reuse, R24, R104 ;  /* 0x000000182068723c */ /* 0x060fec0000041868 */
[-C--:B------:R-:W-:Y:S06]  /*b610*/  HMMA.16816.F32.BF16 R108, R32, R26.reuse, R108 ;  /* 0x0000001a206c723c */ /* 0x080fec000004186c */
[C---:B------:R-:W-:Y:S01]  /*b620*/  HMMA.16816.F32.BF16 R112, R20.reuse, R26, R112 ;  /* 0x0000001a1470723c */ /* 0x040fe20000041870 */
[----:B------:R-:W4:Y:S05]  /*b630*/  LDSM.16.MT88.4 R24, [R3+0x19800] ;  /* 0x019800000318783b */ /* 0x000f2a0000004200 */
[-C--:B------:R-:W-:Y:S06]  /*b640*/  HMMA.16816.F32.BF16 R116, R20, R28.reuse, R116 ;  /* 0x0000001c1474723c */ /* 0x080fec0000041874 */
[C---:B------:R-:W-:Y:S06]  /*b650*/  HMMA.16816.F32.BF16 R120, R32.reuse, R28, R120 ;  /* 0x0000001c2078723c */ /* 0x040fec0000041878 */
[-C--:B------:R-:W-:Y:S01]  /*b660*/  HMMA.16816.F32.BF16 R124, R32, R30.reuse, R124 ;  /* 0x0000001e207c723c */ /* 0x080fe2000004187c */
[----:B------:R-:W5:Y:S05]  /*b670*/  LDSM.16.MT88.4 R32, [R0+0x1800] ;  /* 0x001800000020783b */ /* 0x000f6a0000004200 */
[----:B------:R-:W-:Y:S01]  /*b680*/  HMMA.16816.F32.BF16 R128, R20, R30, R128 ;  /* 0x0000001e1480723c */ /* 0x000fe20000041880 */
[----:B------:R-:W-:Y:S04]  /*b690*/  LDSM.16.MT88.4 R20, [R3+0x16000] ;  /* 0x016000000314783b */ /* 0x000fe80000004200 */
[----:B------:R-:W5:Y:S01]  /*b6a0*/  LDSM.16.MT88.4 R28, [R184+0x2000] ;  /* 0x00200000b81c783b */ /* 0x000f620000004200 */
        /* <DEDUP_REMOVED lines=44> */
[----:B------:R4:W5:Y:S05]  /*b970*/  LDSM.16.MT88.4 R16, [R0+0x3800] ;  /* 0x003800000010783b */ /* 0x00096a0000004200 */
        /* <DEDUP_REMOVED lines=157> */
.L_x_2156:
        /* <DEDUP_REMOVED lines=23> */
.L_x_2157:
        /* <DEDUP_REMOVED lines=11> */
[----:B------:R-:W-:Y:S01]  /*c570*/  VIADD R6, R0, 0x20 ;  /* 0x0000002000067836 */ /* 0x000fe20000000000 */
[----:B------:R-:W-:Y:S01]  /*c580*/  UIMAD UR15, UR9, UR7, UR15 ;  /* 0x00000007090f72a4 */ /* 0x000fe2000f8e020f */
[----:B------:R-:W-:Y:S01]  /*c590*/  IMAD.WIDE.U32 R4, R2, UR9, R20 ;  /* 0x0000000902047c25 */ /* 0x000fe2000f8e0014 */
[----:B------:R-:W-:Y:S01]  /*c5a0*/  IADD3 R7, R0, 0x40, RZ ;  /* 0x0000004000077810 */ /* 0x000fe20007ffe0ff */
[----:B------:R-:W-:Y:S01]  /*c5b0*/  USHF.R.S32.HI UR19, URZ, 0x1f, UR55 ;  /* 0x0000001f3f137899 */ /* 0x000fe20008011437 */
[----:B------:R-:W-:Y:S01]  /*c5c0*/  ISETP.GE.OR P3, PT, R6, UR8, P4 ;  /* 0x0000000806007c0c */ /* 0x000fe2000a766670 */
[----:B------:R-:W-:Y:S01]  /*c5d0*/  VIADD R6, R0, 0x60 ;  /* 0x0000006000067836 */ /* 0x000fe20000000000 */
[----:B------:R-:W-:Y:S01]  /*c5e0*/  IADD3 R4, P0, R4, UR22, RZ ;  /* 0x0000001604047c10 */ /* 0x000fe2000ff1e0ff */
[----:B------:R-:W-:Y:S01]  /*c5f0*/  IMAD.U32 R2, RZ, RZ, UR15 ;  /* 0x0000000fff027e24 */ /* 0x000fe2000f8e00ff */
[----:B------:R-:W-:Y:S01]  /*c600*/  ISETP.GE.OR P2, PT, R7, UR8, P4 ;  /* 0x0000000807007c0c */ /* 0x000fe2000a746670 */
[----:B------:R-:W-:Y:S01]  /*c610*/  ULDC.64 UR16, c[0x0][0x468] ;  /* 0x00011a0000107ab9 */ /* 0x000fe20000000a00 */
[----:B------:R-:W-:Y:S01]  /*c620*/  ISETP.GE.OR P1, PT, R6, UR8, P4 ;  /* 0x0000000806007c0c */ /* 0x000fe2000a726670 */
[----:B------:R-:W-:Y:S01]  /*c630*/  UIMAD UR15, UR19, UR16, URZ ;  /* 0x00000010130f72a4 */ /* 0x000fe2000f8e023f */
[----:B------:R1:W2:Y:S01]  /*c640*/  LDS.128 R16, [R145+0xd000] ;  /* 0x00d0000091107984 */ /* 0x0002a20000000c00 */
[----:B------:R-:W-:Y:S01]  /*c650*/  ISETP.GE.OR P4, PT, R0, UR8, P4 ;  /* 0x0000000800007c0c */ /* 0x000fe2000a786670 */
[----:B------:R-:W-:Y:S01]  /*c660*/  BSSY B0, `(.L_x_2158) ;  /* 0x0000016000007945 */ /* 0x000fe20003800000 */
        /* <DEDUP_REMOVED lines=21> */
.L_x_2159:
[----:B------:R-:W-:Y:S05]  /*c7c0*/  BSYNC B0 ;  /* 0x0000000000007941 */ /* 0x000fea0003800000 */
.L_x_2158:
        /* <DEDUP_REMOVED lines=14> */
.L_x_2161:
[----:B------:R-:W-:Y:S05]  /*c8b0*/  BSYNC B0 ;  /* 0x0000000000007941 */ /* 0x000fea0003800000 */
.L_x_2160:
        /* <DEDUP_REMOVED lines=15> */
.L_x_2163:
[----:B------:R-:W-:Y:S05]  /*c9b0*/  BSYNC B0 ;  /* 0x0000000000007941 */ /* 0x000fea0003800000 */
.L_x_2162:
        /* <DEDUP_REMOVED lines=15> */
.L_x_2165:
[----:B------:R-:W-:Y:S05]  /*cab0*/  BSYNC B0 ;  /* 0x0000000000007941 */ /* 0x000fea0003800000 */
.L_x_2164:
[----:B-1----:R1:W1:Y:S01]  /*cac0*/  LDS.128 R12, [R145+0x10000] ;  /* 0x01000000910c7984 */ /* 0x0022620000000c00 */
        /* <DEDUP_REMOVED lines=26> */
.L_x_2167:
[----:B------:R-:W-:Y:S05]  /*cc70*/  BSYNC B0 ;  /* 0x0000000000007941 */ /* 0x000fea0003800000 */
.L_x_2166:
        /* <DEDUP_REMOVED lines=14> */
.L_x_2169:
[----:B------:R-:W-:Y:S05]  /*cd60*/  BSYNC B0 ;  /* 0x0000000000007941 */ /* 0x000fea0003800000 */
.L_x_2168:
        /* <DEDUP_REMOVED lines=14> */
.L_x_2171:
[----:B------:R-:W-:Y:S05]  /*ce50*/  BSYNC B0 ;  /* 0x0000000000007941 */ /* 0x000fea0003800000 */
.L_x_2170:
        /* <DEDUP_REMOVED lines=14> */
.L_x_2120:
        /* <DEDUP_REMOVED lines=26> */
.L_x_2173:
        /* <DEDUP_REMOVED lines=23> */
.L_x_2174:
[----:B------:R-:W2:Y:S01]  /*d250*/  LDL.64 R12, [R1+0x80] ;  /* 0x00008000010c7983 */ /* 0x000ea20000100a00 */
[----:B------:R-:W-:Y:S01]  /*d260*/  ULDC UR13, c[0x0][0x2d0] ;  /* 0x0000b400000d7ab9 */ /* 0x000fe20000000800 */
[----:B------:R-:W-:Y:S01]  /*d270*/  UIMAD UR12, UR23, UR6, URZ ;  /* 0x00000006170c72a4 */ /* 0x000fe2000f8e023f */
[C---:B------:R-:W-:Y:S01]  /*d280*/  VIADD R6, R0.reuse, 0x40 ;  /* 0x0000004000067836 */ /* 0x040fe20000000000 */
[----:B------:R-:W-:Y:S01]  /*d290*/  ISETP.GE.AND P4, PT, R195, UR13, PT ;  /* 0x0000000dc3007c0c */ /* 0x000fe2000bf86270 */
[----:B------:R-:W-:Y:S01]  /*d2a0*/  IMAD.U32 R4, RZ, RZ, UR6 ;  /* 0x00000006ff047e24 */ /* 0x000fe2000f8e00ff */
[----:B------:R-:W-:Y:S01]  /*d2b0*/  UIMAD UR12, UR17, UR7, UR12 ;  /* 0x00000007110c72a4 */ /* 0x000fe2000f8e020c */
[----:B------:R-:W-:Y:S01]  /*d2c0*/  VIADD R2, R0, 0x20 ;  /* 0x0000002000027836 */ /* 0x000fe20000000000 */
        /* <DEDUP_REMOVED lines=29> */
.L_x_2176:
[----:B------:R-:W-:Y:S05]  /*d4a0*/  BSYNC B0 ;  /* 0x0000000000007941 */ /* 0x000fea0003800000 */
.L_x_2175:
        /* <DEDUP_REMOVED lines=14> */
.L_x_2178:
[----:B------:R-:W-:Y:S05]  /*d590*/  BSYNC B0 ;  /* 0x0000000000007941 */ /* 0x000fea0003800000 */
.L_x_2177:
        /* <DEDUP_REMOVED lines=14> */
.L_x_2180:
[----:B------:R-:W-:Y:S05]  /*d680*/  BSYNC B0 ;  /* 0x0000000000007941 */ /* 0x000fea0003800000 */
.L_x_2179:
        /* <DEDUP_REMOVED lines=14> */
.L_x_2182:
[----:B------:R-:W-:Y:S05]  /*d770*/  BSYNC B0 ;  /* 0x0000000000007941 */ /* 0x000fea0003800000 */
.L_x_2181:
        /* <DEDUP_REMOVED lines=26> */
.L_x_2184:
[----:B------:R-:W-:Y:S05]  /*d920*/  BSYNC B0 ;  /* 0x0000000000007941 */ /* 0x000fea0003800000 */
.L_x_2183:
        /* <DEDUP_REMOVED lines=14> */
.L_x_2186:
[----:B------:R-:W-:Y:S05]  /*da10*/  BSYNC B0 ;  /* 0x0000000000007941 */ /* 0x000fea0003800000 */
.L_x_2185:
        /* <DEDUP_REMOVED lines=14> */
.L_x_2188:
[----:B------:R-:W-:Y:S05]  /*db00*/  BSYNC B0 ;  /* 0x0000000000007941 */ /* 0x000fea0003800000 */
.L_x_2187:
        /* <DEDUP_REMOVED lines=13> */
.L_x_2172:
[----:B------:R-:W-:Y:S05]  /*dbe0*/  BSYNC B1 ;  /* 0x0000000000017941 */ /* 0x000fea0003800000 */
.L_x_2115:
        /* <DEDUP_REMOVED lines=11> */
.L_x_2189:
[----:B------:R-:W-:Y:S05]  /*dca0*/  EXIT ;  /* 0x000000000000794d */ /* 0x000fea0003800000 */
.L_x_2191:
        /* <DEDUP_REMOVED lines=13> */
.L_x_2496:


//--------------------- .text._ZN5flash44flash_bwd_dq_dk_dv_loop_seqk_parallel_kernelI23Flash_bwd_kernel_traitsILi64ELi128ELi128ELi8ELi4ELi4ELi4ELb0ELb0EN7cutlass10bfloat16_tE19Flash_kernel_traitsILi64ELi128ELi128ELi8ES3_EELb1ELb0ELb1ELb0ELb0ELb1ELb0EEEvNS_16Flash_bwd_paramsE --------------------------
	.section	.text._ZN5flash44flash_bwd_dq_dk_dv_loop_seqk_parallel_kernelI23Flash_bwd_kernel_traitsILi64ELi128ELi128ELi8ELi4ELi4ELi4ELb0ELb0EN7cutlass10bfloat16_tE19Flash_kernel_traitsILi64ELi128ELi128ELi8ES3_EELb1ELb0ELb1ELb0ELb0ELb1ELb0EEEvNS_16Flash_bwd_paramsE,"ax",@progbits
	.align	128
        .global         _ZN5flash44flash_bwd_dq_dk_dv_loop_seqk_parallel_kernelI23Flash_bwd_kernel_traitsILi64ELi128ELi128ELi8ELi4ELi4ELi4ELb0ELb0EN7cutlass10bfloat16_tE19Flash_kernel_traitsILi64ELi128ELi128ELi8ES3_EELb1ELb0ELb1ELb0ELb0ELb1ELb0EEEvNS_16Flash_bwd_paramsE
        .type           _ZN5flash44flash_bwd_dq_dk_dv_loop_seqk_parallel_kernelI23Flash_bwd_kernel_traitsILi64ELi128ELi128ELi8ELi4ELi4ELi4ELb0ELb0EN7cutlass10bfloat16_tE19Flash_kernel_traitsILi64ELi128ELi128ELi8ES3_EELb1ELb0ELb1ELb0ELb0ELb1ELb0EEEvNS_16Flash_bwd_paramsE,@function
        .size           _ZN5flash44flash_bwd_dq_dk_dv_loop_seqk_parallel_kernelI23Flash_bwd_kernel_traitsILi64ELi128ELi128ELi8ELi4ELi4ELi4ELb0ELb0EN7cutlass10bfloat16_tE19Flash_kernel_traitsILi64ELi128ELi128ELi8ES3_EELb1ELb0ELb1ELb0ELb0ELb1ELb0EEEvNS_16Flash_bwd_paramsE,(.L_x_2497 - _ZN5flash44flash_bwd_dq_dk_dv_loop_seqk_parallel_kernelI23Flash_bwd_kernel_traitsILi64ELi128ELi128ELi8ELi4ELi4ELi4ELb0ELb0EN7cutlass10bfloat16_tE19Flash_kernel_traitsILi64ELi128ELi128ELi8ES3_EELb1ELb0ELb1ELb0ELb0ELb1ELb0EEEvNS_16Flash_bwd_paramsE)
        .other          _ZN5flash44flash_bwd_dq_dk_dv_loop_seqk_parallel_kernelI23Flash_bwd_kernel_traitsILi64ELi128ELi128ELi8ELi4ELi4ELi4ELb0ELb0EN7cutlass10bfloat16_tE19Flash_kernel_traitsILi64ELi128ELi128ELi8ES3_EELb1ELb0ELb1ELb0ELb0ELb1ELb0EEEvNS_16Flash_bwd_paramsE,@"STO_CUDA_ENTRY STV_DEFAULT"
_ZN5flash44flash_bwd_dq_dk_dv_loop_seqk_parallel_kernelI23Flash_bwd_kernel_traitsILi64ELi128ELi128ELi8ELi4ELi4ELi4ELb0ELb0EN7cutlass10bfloat16_tE19Flash_kernel_traitsILi64ELi128ELi128ELi8ES3_EELb1ELb0ELb1ELb0ELb0ELb1ELb0EEEvNS_16Flash_bwd_paramsE:
.text._ZN5flash44flash_bwd_dq_dk_dv_loop_seqk_parallel_kernelI23Flash_bwd_kernel_traitsILi64ELi128ELi128ELi8ELi4ELi4ELi4ELb0ELb0EN7cutlass10bfloat16_tE19Flash_kernel_traitsILi64ELi128ELi128ELi8ES3_EELb1ELb0ELb1ELb0ELb0ELb1ELb0EEEvNS_16Flash_bwd_paramsE:
        /* <DEDUP_REMOVED lines=14> */
[----:B------:R-:W3:Y:S01]  /*00e0*/  S2UR UR55, SR_CTAID.Z ;  /* 0x00000000003779c3 */ /* 0x000ee20000002700 */
[----:B------:R-:W-:Y:S01]  /*00f0*/  UMOV UR5, 0x400 ;  /* 0x0000040000057882 */ /* 0x000fe20000000000 */
[----:B------:R-:W-:Y:S01]  /*0100*/  IMAD.MOV.U32 R229, RZ, RZ, 0x20 ;  /* 0x00000020ffe57424 */ /* 0x000fe200078e00ff */
[----:B------:R-:W-:Y:S01]  /*0110*/  ULDC.64 UR14, c[0x0][0x208] ;  /* 0x00008200000e7ab9 */ /* 0x000fe20000000a00 */
[----:B------:R-:W-:Y:S01]  /*0120*/  IMAD.MOV.U32 R227, RZ, RZ, -0x10 ;  /* 0xfffffff0ffe37424 */ /* 0x000fe200078e00ff */
[----:B------:R-:W-:Y:S01]  /*0130*/  ULDC UR58, c[0x0][0x394] ;  /* 0x0000e500003a7ab9 */ /* 0x000fe20000000800 */
[----:B------:R-:W-:Y:S02]  /*0140*/  UMOV UR59, 0xffffc000 ;  /* 0xffffc000003b7882 */ /* 0x000fe40000000000 */
[----:B------:R-:W4:Y:S08]  /*0150*/  S2UR UR4, SR_CgaCtaId ;  /* 0x00000000000479c3 */ /* 0x000f300000008800 */
[----:B------:R-:W5:Y:S01]  /*0160*/  S2UR UR47, SR_CTAID.Y ;  /* 0x00000000002f79c3 */ /* 0x000f620000002600 */
[----:B---3--:R-:W-:Y:S01]  /*0170*/  USHF.R.S32.HI UR6, URZ, 0x1f, UR55 ;  /* 0x0000001f3f067899 */ /* 0x008fe20008011437 */
[----:B--2---:R-:W-:Y:S01]  /*0180*/  SHF.R.S32.HI R4, RZ, 0x1f, R11 ;  /* 0x0000001fff047819 */ /* 0x004fe2000001140b */
[----:B----4-:R-:W-:-:S03]  /*0190*/  ULEA UR4, UR4, UR5, 0x18 ;  /* 0x0000000504047291 */ /* 0x010fc6000f8ec03f */
[CC--:B------:R-:W-:Y:S02]  /*01a0*/  LEA.HI R2, R4.reuse, R11.reuse, RZ, 0x5 ;  /* 0x0000000b04027211 */ /* 0x0c0fe400078f28ff */
[----:B------:R-:W-:Y:S02]  /*01b0*/  LEA.HI R10, R4, R11, RZ, 0x3 ;  /* 0x0000000b040a7211 */ /* 0x000fe400078f18ff */
[--C-:B------:R-:W-:Y:S01]  /*01c0*/  SHF.R.S32.HI R3, RZ, 0x5, R2.reuse ;  /* 0x00000005ff037819 */ /* 0x100fe20000011402 */
[----:B-----5:R-:W-:Y:S01]  /*01d0*/  USHF.L.U32 UR5, UR47, 0x7, URZ ;  /* 0x000000072f057899 */ /* 0x020fe2000800063f */
        /* <DEDUP_REMOVED lines=47> */
[----:B------:R-:W-:Y:S02]  /*04d0*/  LOP3.LUT R184, R0, 0x8, R10, 0xf8, !PT ;  /* 0x0000000800b87812 */ /* 0x000fe400078ef80a */
[----:B------:R-:W-:-:S02]  /*04e0*/  SHF.R.U32.HI R0, RZ, 0x3, R0 ;  /* 0x00000003ff007819 */ /* 0x000fc40000011600 */
[----:B------:R-:W-:Y:S02]  /*04f0*/  LOP3.LUT R3, R3, 0x8, R10, 0xf8, !PT ;  /* 0x0000000803037812 */ /* 0x000fe400078ef80a */
[----:B------:R-:W-:Y:S01]  /*0500*/  LEA.HI.SX32 R233, R8, R2, 0x1e ;  /* 0x0000000208e97211 */ /* 0x000fe200078ff2ff */
[----:B------:R-:W-:Y:S01]  /*0510*/  IMAD R2, R244, 0x1000, R180 ;  /* 0x00001000f4027824 */ /* 0x000fe200078e02b4 */
        /* <DEDUP_REMOVED lines=35> */
[----:B------:R-:W-:Y:S01]  /*0750*/  SEL R229, R229, 0xffffffe0, !P1 ;  /* 0xffffffe0e5e57807 */ /* 0x000fe20004800000 */
[----:B------:R-:W-:Y:S01]  /*0760*/  IMAD.U32 R0, RZ, RZ, UR6 ;  /* 0x00000006ff007e24 */ /* 0x000fe2000f8e00ff */
[----:B------:R-:W-:Y:S01]  /*0770*/  USHF.R.S32.HI UR6, URZ, 0x1f, UR47 ;  /* 0x0000001f3f067899 */ /* 0x000fe2000801142f */
[----:B------:R-:W-:Y:S01]  /*0780*/  IMAD.U32 R2, RZ, RZ, UR5 ;  /* 0x00000005ff027e24 */ /* 0x000fe2000f8e00ff */
[----:B------:R-:W-:Y:S01]  /*0790*/  USHF.R.S32.HI UR5, URZ, 0x1f, UR55 ;  /* 0x0000001f3f057899 */ /* 0x000fe20008011437 */
[----:B------:R-:W-:Y:S01]  /*07a0*/  IMAD.MOV.U32 R0, RZ, RZ, 0x40 ;  /* 0x00000040ff007424 */ /* 0x000fe200078e00ff */
[----:B------:R-:W-:Y:S01]  /*07b0*/  LEA R226, R226, UR4, 0x1 ;  /* 0x00000004e2e27c11 */ /* 0x000fe2000f8e08ff */
[----:B------:R-:W-:Y:S01]  /*07c0*/  IMAD.IADD R190, R4, 0x1, R3 ;  /* 0x0000000104be7824 */ /* 0x000fe200078e0203 */
        /* <DEDUP_REMOVED lines=14> */
[----:B------:R-:W-:Y:S01]  /*08b0*/  UIADD3 UR5, UR4, 0xc000, URZ ;  /* 0x0000c00004057890 */ /* 0x000fe2000fffe03f */
        /* <DEDUP_REMOVED lines=10> */
[C---:B------:R-:W-:Y:S01]  /*0960*/  @P2 VIADD R6, R250.reuse, 0x1fc0 ;  /* 0x00001fc0fa062836 */ /* 0x040fe20000000000 */
[----:B------:R-:W-:Y:S01]  /*0970*/  STL [R1+0x14], R9 ;  /* 0x0000140901007387 */ /* 0x000fe20000100800 */
[C---:B------:R-:W-:Y:S02]  /*0980*/  VIADD R252, R250.reuse, 0x2020 ;  /* 0x00002020fafc7836 */ /* 0x040fe40000000000 */
[----:B------:R-:W-:Y:S01]  /*0990*/  @P1 VIADD R252, R250, 0x1fe0 ;  /* 0x00001fe0fafc1836 */ /* 0x000fe20000000000 */
[----:B------:R-:W-:Y:S01]  /*09a0*/  STL [R1+0x10], R7 ;  /* 0x0000100701007387 */ /* 0x000fe20000100800 */
[C---:B------:R-:W-:Y:S02]  /*09b0*/  IMAD.IADD R183, R186.reuse, 0x1, R183 ;  /* 0x00000001bab77824 */ /* 0x040fe400078e02b7 */
[----:B------:R-:W-:Y:S01]  /*09c0*/  IMAD.IADD R227, R227, 0x1, R225 ;  /* 0x00000001e3e37824 */ /* 0x000fe200078e02e1 */
[----:B------:R-:W-:Y:S01]  /*09d0*/  STL [R1+0x4], R6 ;  /* 0x0000040601007387 */ /* 0x000fe20000100800 */
[----:B------:R-:W-:-:S02]  /*09e0*/  IMAD.IADD R186, R186, 0x1, R185 ;  /* 0x00000001baba7824 */ /* 0x000fc400078e02b9 */
[--C-:B------:R-:W-:Y:S02]  /*09f0*/  IMAD.IADD R232, R226, 0x1, R229.reuse ;  /* 0x00000001e2e87824 */ /* 0x100fe400078e02e5 */
[----:B------:R-:W-:Y:S02]  /*0a00*/  IMAD.IADD R231, R228, 0x1, R229 ;  /* 0x00000001e4e77824 */ /* 0x000fe400078e02e5 */
[----:B------:R-:W-:Y:S02]  /*0a10*/  IMAD.IADD R230, R229, 0x1, R225 ;  /* 0x00000001e5e67824 */ /* 0x000fe400078e02e1 */
[C---:B-1----:R-:W-:Y:S02]  /*0a20*/  VIADD R5, R250.reuse, 0x2440 ;  /* 0x00002440fa057836 */ /* 0x042fe40000000000 */
[----:B------:R-:W-:Y:S02]  /*0a30*/  @P2 VIADD R5, R250, 0x23c0 ;  /* 0x000023c0fa052836 */ /* 0x000fe40000000000 */
[----:B------:R-:W-:-:S03]  /*0a40*/  IMAD.IADD R185, R185, 0x1, R183 ;  /* 0x00000001b9b97824 */ /* 0x000fc600078e02b7 */
[----:B------:R1:W-:Y:S02]  /*0a50*/  STL [R1], R5 ;  /* 0x0000000501007387 */ /* 0x0003e40000100800 */
        /* <DEDUP_REMOVED lines=9> */
.L_x_2238:
        /* <DEDUP_REMOVED lines=16> */
[----:B------:R-:W-:Y:S01]  /*0bf0*/  IMAD.U32 R2, RZ, RZ, UR8 ;  /* 0x00000008ff027e24 */ /* 0x000fe2000f8e00ff */
        /* <DEDUP_REMOVED lines=50> */
.L_x_2192:
        /* <DEDUP_REMOVED lines=17> */
[----:B------:R-:W-:Y:S01]  /*1030*/  ULDC UR57, c[0x0][0x2d4] ;  /* 0x0000b50000397ab9 */ /* 0x000fe20000000800 */
[----:B------:R-:W-:Y:S02]  /*1040*/  @!UP0 UIMAD UR7, UR56, UR8, URZ ;  /* 0x00000008380782a4 */ /* 0x000fe4000f8e023f */
[----:B------:R-:W-:Y:S02]  /*1050*/  USHF.L.U32 UR16, UR47, 0x7, URZ ;  /* 0x000000072f107899 */ /* 0x000fe4000800063f */
[----:B------:R-:W-:Y:S02]  /*1060*/  @!UP0 UIMAD UR44, UR47, UR9, UR7 ;  /* 0x000000092f2c82a4 */ /* 0x000fe4000f8e0207 */
[----:B------:R-:W-:Y:S01]  /*1070*/  UIADD3 UR7, UR19, 0x80, UR30 ;  /* 0x0000008013077890 */ /* 0x000fe2000fffe01e */
[----:B------:R-:W-:Y:S01]  /*1080*/  ULDC UR61, c[0x0][0x2dc] ;  /* 0x0000b700003d7ab9 */ /* 0x000fe20000000800 */
[----:B------:R-:W-:Y:S01]  /*1090*/  ULDC UR60, c[0x0][0x270] ;  /* 0x00009c00003c7ab9 */ /* 0x000fe20000000800 */
[----:B-1----:R-:W-:Y:S01]  /*10a0*/  IABS R5, R6 ;  /* 0x0000000600057213 */ /* 0x002fe20000000000 */
[----:B------:R-:W-:-:S02]  /*10b0*/  UIADD3 UR28, UR7, UR28, -UR12 ;  /* 0x0000001c071c7290 */ /* 0x000fc4000fffe80c */
[----:B------:R-:W-:Y:S01]  /*10c0*/  USHF.R.S32.HI UR7, URZ, 0x1f, UR57 ;  /* 0x0000001f3f077899 */ /* 0x000fe20008011439 */
[----:B------:R-:W1:Y:S01]  /*10d0*/  I2F.RP R2, R5 ;  /* 0x0000000500027306 */ /* 0x000e620000209400 */
[----:B------:R-:W-:Y:S02]  /*10e0*/  USEL UR36, UR16, URZ, UP4 ;  /* 0x0000003f10247287 */ /* 0x000fe4000a000000 */
[----:B------:R-:W-:Y:S02]  /*10f0*/  UIMAD UR7, UR7, UR47, URZ ;  /* 0x0000002f070772a4 */ /* 0x000fe4000f8e023f */
[----:B--2---:R-:W-:Y:S02]  /*1100*/  UIMAD.WIDE.U32 UR38, UR13, UR10, URZ ;  /* 0x0000000a0d2672a5 */ /* 0x004fe4000f8e003f */
[----:B------:R-:W-:Y:S02]  /*1110*/  @!UP0 UIMAD.WIDE.U32 UR40, UR47, UR8, URZ ;  /* 0x000000082f2882a5 */ /* 0x000fe4000f8e003f */
[----:B------:R-:W-:-:S02]  /*1120*/  UIMAD UR52, UR13, UR11, UR39 ;  /* 0x0000000b0d3472a4 */ /* 0x000fc4000f8e0227 */
[----:B------:R-:W-:Y:S01]  /*1130*/  UIADD3 UR13, UR19, 0x7f, URZ ;  /* 0x0000007f130d7890 */ /* 0x000fe2000fffe03f */
[----:B------:R-:W-:Y:S01]  /*1140*/  @UP0 ULDC.64 UR10, c[0x0][0x420] ;  /* 0x00010800000a0ab9 */ /* 0x000fe20000000a00 */
[----:B------:R-:W-:Y:S01]  /*1150*/  UIMAD.WIDE UR8, UR61, UR60, URZ ;  /* 0x0000003c3d0872a5 */ /* 0x000fe2000f8e023f */
[----:B-1----:R-:W1:Y:S01]  /*1160*/  MUFU.RCP R2, R2 ;  /* 0x0000000200027308 */ /* 0x002e620000001000 */
[----:B------:R-:W-:Y:S02]  /*1170*/  @UP0 UIMAD.WIDE.U32 UR42, UR6, UR10, URZ ;  /* 0x0000000a062a02a5 */ /* 0x000fe4000f8e003f */
[----:B------:R-:W-:Y:S02]  /*1180*/  USHF.R.S32.HI UR16, URZ, 0x1f, UR13 ;  /* 0x0000001f3f107899 */ /* 0x000fe4000801140d */
[----:B------:R-:W-:Y:S02]  /*1190*/  @UP0 UIMAD UR50, UR6, UR11, UR43 ;  /* 0x0000000b063202a4 */ /* 0x000fe4000f8e022b */
[----:B------:R-:W-:Y:S01]  /*11a0*/  UIMAD.WIDE.U32 UR10, UR47, UR57, URZ ;  /* 0x000000392f0a72a5 */ /* 0x000fe2000f8e003f */
[----:B------:R-:W-:Y:S01]  /*11b0*/  ULDC.U8 UR17, c[0x0][0x3d8] ;  /* 0x0000f60000117ab9 */ /* 0x000fe20000000000 */
[----:B------:R-:W-:-:S02]  /*11c0*/  UIMAD UR7, UR56, UR57, UR7 ;  /* 0x00000039380772a4 */ /* 0x000fc4000f8e0207 */
[----:B------:R-:W-:Y:S02]  /*11d0*/  UISETP.NE.AND UP2, UPT, UR17, URZ, UPT ;  /* 0x0000003f1100728c */ /* 0x000fe4000bf45270 */
[----:B------:R-:W-:Y:S02]  /*11e0*/  ULEA.HI UR32, UR16, UR13, URZ, 0x7 ;  /* 0x0000000d10207291 */ /* 0x000fe4000f8f383f */
[----:B------:R-:W-:Y:S01]  /*11f0*/  UIMAD.WIDE.U32 UR16, UR8, UR10, URZ ;  /* 0x0000000a081072a5 */ /* 0x000fe2000f8e003f */
[----:B-1----:R-:W-:Y:S01]  /*1200*/  VIADD R2, R2, 0xffffffe ;  /* 0x0ffffffe02027836 */ /* 0x002fe20000000000 */
[----:B------:R-:W-:Y:S02]  /*1210*/  UIMAD UR10, UR9, UR10, URZ ;  /* 0x0000000a090a72a4 */ /* 0x000fe4000f8e023f */
[----:B------:R-:W-:Y:S01]  /*1220*/  UIADD3 UR7, UR11, UR7, URZ ;  /* 0x000000070b077290 */ /* 0x000fe2000fffe03f */
[----:B------:R-:W1:Y:S01]  /*1230*/  F2I.FTZ.U32.TRUNC.NTZ R3, R2 ;  /* 0x0000000200037305 */ /* 0x000e62000021f000 */
[----:B------:R-:W-:-:S02]  /*1240*/  UISETP.NE.AND UP1, UPT, UR31, -0x1, UPT ;  /* 0xffffffff1f00788c */ /* 0x000fc4000bf25270 */
[----:B------:R-:W-:Y:S01]  /*1250*/  UIMAD UR7, UR8, UR7, UR10 ;  /* 0x00000007080772a4 */ /* 0x000fe2000f8e020a */
[----:B------:R-:W-:Y:S01]  /*1260*/  ULDC.64 UR34, c[0x0][0x240] ;  /* 0x0000900000227ab9 */ /* 0x000fe20000000a00 */
[----:B------:R-:W-:Y:S02]  /*1270*/  UIADD3 UR46, UR25, UR23, URZ ;  /* 0x00000017192e7290 */ /* 0x000fe4000fffe03f */
[----:B------:R-:W-:Y:S01]  /*1280*/  PLOP3.LUT P1, PT, PT, PT, UP1, 0x80, 0x0 ;  /* 0x000000000000781c */ /* 0x000fe20003f2f018 */
[----:B------:R-:W-:Y:S02]  /*1290*/  UIADD3 UR51, UR17, UR7, URZ ;  /* 0x0000000711337290 */ /* 0x000fe4000fffe03f */
[----:B------:R-:W-:Y:S02]  /*12a0*/  UIADD3 UR7, UR28, 0x7f, URZ ;  /* 0x0000007f1c077890 */ /* 0x000fe4000fffe03f */
[----:B------:R-:W-:Y:S02]  /*12b0*/  UIMAD.WIDE.U32 UR20, UR6, UR34, URZ ;  /* 0x00000022061472a5 */ /* 0x000fe4000f8e003f */
[----:B------:R-:W-:Y:S01]  /*12c0*/  USHF.R.S32.HI UR23, URZ, 0x1f, UR7 ;  /* 0x0000001f3f177899 */ /* 0x000fe20008011407 */
[----:B-1----:R-:W-:Y:S01]  /*12d0*/  IMAD.MOV R0, RZ, RZ, -R3 ;  /* 0x000000ffff007224 */ /* 0x002fe200078e0a03 */
[----:B------:R-:W-:Y:S01]  /*12e0*/  MOV R2, RZ ;  /* 0x000000ff00027202 */ /* 0x000fe20000000f00 */
[----:B------:R-:W-:-:S02]  /*12f0*/  USEL UR53, UR24, UR20, !UP0 ;  /* 0x0000001418357287 */ /* 0x000fc4000c000000 */
[----:B------:R-:W-:Y:S01]  /*1300*/  IMAD R0, R0, R5, RZ ;  /* 0x0000000500007224 */ /* 0x000fe200078e02ff */
[----:B------:R-:W-:Y:S02]  /*1310*/  UIMAD UR29, UR6, UR35, URZ ;  /* 0x00000023061d72a4 */ /* 0x000fe4000f8e023f */
[----:B------:R-:W-:Y:S01]  /*1320*/  UIMAD.WIDE.U32 UR24, UR8, UR6, URZ ;  /* 0x00000006081872a5 */ /* 0x000fe2000f8e003f */
[----:B------:R-:W-:Y:S01]  /*1330*/  IMAD.HI.U32 R0, R3, R0, R2 ;  /* 0x0000000003007227 */ /* 0x000fe200078e0002 */
[----:B------:R-:W-:Y:S02]  /*1340*/  UIMAD UR13, UR9, UR6, URZ ;  /* 0x00000006090d72a4 */ /* 0x000fe4000f8e023f */
[----:B------:R-:W-:Y:S01]  /*1350*/  @UP1 UIADD3 UR18, UR27, UR31, URZ ;  /* 0x0000001f1b121290 */ /* 0x000fe2000fffe03f */
[----:B------:R-:W-:Y:S01]  /*1360*/  IMAD.MOV.U32 R2, RZ, RZ, R4 ;  /* 0x000000ffff027224 */ /* 0x000fe200078e0004 */
[----:B------:R-:W-:Y:S01]  /*1370*/  ULEA.HI UR7, UR23, UR7, URZ, 0x7 ;  /* 0x0000000717077291 */ /* 0x000fe2000f8f383f */
[----:B------:R-:W-:-:S02]  /*1380*/  @UP1 ULDC.64 UR10, c[0x0][0x248] ;  /* 0x00009200000a1ab9 */ /* 0x000fc40000000a00 */
[----:B------:R-:W-:Y:S01]  /*1390*/  IMAD.HI.U32 R0, R0, R2, RZ ;  /* 0x0000000200007227 */ /* 0x000fe200078e00ff */
[----:B------:R-:W-:Y:S02]  /*13a0*/  @UP0 UIADD3 UR46, UR21, UR29, URZ ;  /* 0x0000001d152e0290 */ /* 0x000fe4000fffe03f */
[----:B------:R-:W-:Y:S02]  /*13b0*/  @UP0 UIADD3 UR51, UR25, UR13, URZ ;  /* 0x0000000d19330290 */ /* 0x000fe4000fffe03f */
[----:B------:R-:W-:Y:S01]  /*13c0*/  IADD3 R3, -R0, RZ, RZ ;  /* 0x000000ff00037210 */ /* 0x000fe20007ffe1ff */
[----:B------:R-:W-:Y:S02]  /*13d0*/  @UP1 UIMAD.WIDE.U32 UR20, UR18, UR10, URZ ;  /* 0x0000000a121412a5 */ /* 0x000fe4000f8e003f */
[----:B------:R-:W-:Y:S02]  /*13e0*/  USHF.R.S32.HI UR13, URZ, 0x7, UR32 ;  /* 0x000000073f0d7899 */ /* 0x000fe40008011420 */
[----:B------:R-:W-:Y:S01]  /*13f0*/  IMAD R2, R5, R3, R2 ;  /* 0x0000000305027224 */ /* 0x000fe200078e0202 */
[----:B------:R-:W-:Y:S01]  /*1400*/  USHF.R.S32.HI UR7, URZ, 0x7, UR7 ;  /* 0x000000073f077899 */ /* 0x000fe20008011407 */
[----:B------:R-:W-:Y:S01]  /*1410*/  ULDC UR45, c[0x0][0x2c4] ;  /* 0x0000b100002d7ab9 */ /* 0x000fe20000000800 */
[----:B------:R-:W-:-:S02]  /*1420*/  @UP1 UIMAD UR18, UR18, UR11, URZ ;  /* 0x0000000b121212a4 */ /* 0x000fc4000f8e023f */
[----:B------:R-:W-:Y:S01]  /*1430*/  ISETP.GT.U32.AND P2, PT, R5, R2, PT ;  /* 0x000000020500720c */ /* 0x000fe20003f44070 */
[----:B------:R-:W-:Y:S02]  /*1440*/  @UP2 UIMAD UR23, UR47, UR45, URZ ;  /* 0x0000002d2f1722a4 */ /* 0x000fe4000f8e023f */
[----:B------:R-:W-:Y:S01]  /*1450*/  UISETP.LT.AND UP3, UPT, UR13, UR7, UPT ;  /* 0x000000070d00728c */ /* 0x000fe2000bf61270 */
[----:B------:R-:W-:Y:S01]  /*1460*/  @UP1 UMOV UR48, UR20 ;  /* 0x0000001400301c82 */ /* 0x000fe20008000000 */
[----:B------:R-:W-:Y:S02]  /*1470*/  @UP2 USEL UR20, UR23, UR6, !UP0 ;  /* 0x0000000617142287 */ /* 0x000fe4000c000000 */
[----:B------:R-:W-:Y:S02]  /*1480*/  USEL UR37, UR13, UR7, UP3 ;  /* 0x000000070d257287 */ /* 0x000fe40009800000 */
[----:B------:R-:W-:Y:S02]  /*1490*/  @UP1 UIADD3 UR26, UR27, UR31, URZ ;  /* 0x0000001f1b1a1290 */ /* 0x000fe4000fffe03f */
[----:B------:R-:W-:-:S02]  /*14a0*/  @UP1 UIADD3 UR49, UR21, UR18, URZ ;  /* 0x0000001215311290 */ /* 0x000fc4000fffe03f */
[----:B------:R-:W-:Y:S01]  /*14b0*/  @!P2 IMAD.IADD R2, R2, 0x1, -R5 ;  /* 0x000000010202a824 */ /* 0x000fe200078e0a05 */
[----:B------:R-:W-:Y:S01]  /*14c0*/  USEL UR54, UR16, UR24, !UP0 ;  /* 0x0000001810367287 */ /* 0x000fe2000c000000 */
[----:B------:R-:W-:Y:S02]  /*14d0*/  @UP2 ULDC UR18, c[0x0][0x2e4] ;  /* 0x0000b90000122ab9 */ /* 0x000fe40000000800 */
[----:B------:R-:W-:Y:S01]  /*14e0*/  @UP1 ULDC.64 UR16, c[0x0][0x250] ;  /* 0x0000940000101ab9 */ /* 0x000fe20000000a00 */
[----:B------:R-:W-:Y:S01]  /*14f0*/  @!UP2 UIMAD UR23, UR47, UR60, UR55 ;  /* 0x0000003c2f17a2a4 */ /* 0x000fe2000f8e0237 */
[----:B------:R-:W-:Y:S01]  /*1500*/  ISETP.GE.U32.AND P3, PT, R2, R5, PT ;  /* 0x000000050200720c */ /* 0x000fe20003f66070 */
[----:B------:R-:W-:Y:S01]  /*1510*/  USHF.L.U64.HI UR33, UR47, 0x7, UR56 ;  /* 0x000000072f217899 */ /* 0x000fe20008010238 */
[----:B------:R-:W-:Y:S01]  /*1520*/  LOP3.LUT R2, R6, UR55, RZ, 0x3c, !PT ;  /* 0x0000003706027c12 */ /* 0x000fe2000f8e3cff */
[----:B------:R-:W-:Y:S02]  /*1530*/  @UP2 UIMAD UR28, UR55, UR18, UR20 ;  /* 0x00000012371c22a4 */ /* 0x000fe4000f8e0214 */
[----:B------:R-:W-:-:S02]  /*1540*/  ULEA UR7, UR37, 0xffffff80, 0x7 ;  /* 0xffffff8025077891 */ /* 0x000fc4000f8e383f */
[----:B------:R-:W-:Y:S02]  /*1550*/  @UP1 UIMAD.WIDE.U32 UR20, UR26, UR16, URZ ;  /* 0x000000101a1412a5 */ /* 0x000fe4000f8e003f */
[----:B------:R-:W-:Y:S02]  /*1560*/  @UP1 UIMAD UR13, UR26, UR17, URZ ;  /* 0x000000111a0d12a4 */ /* 0x000fe4000f8e023f */
[----:B------:R-:W-:Y:S02]  /*1570*/  @!UP2 UIMAD UR28, UR23, UR45, URZ ;  /* 0x0000002d171ca2a4 */ /* 0x000fe4000f8e023f */
[----:B------:R-:W-:Y:S02]  /*1580*/  USEL UR18, UR33, URZ, UP4 ;  /* 0x0000003f21127287 */ /* 0x000fe4000a000000 */
[----:B------:R-:W-:Y:S02]  /*1590*/  USHF.R.S32.HI UR26, URZ, 0x1f, UR7 ;  /* 0x0000001f3f1a7899 */ /* 0x000fe40008011407 */
[----:B------:R-:W-:-:S02]  /*15a0*/  UIADD3 UR23, UP3, UR7, UR36, URZ ;  /* 0x0000002407177290 */ /* 0x000fc4000ff7e03f */
        /* <DEDUP_REMOVED lines=17> */
.L_x_2194:
        /* <DEDUP_REMOVED lines=13> */
.L_x_2195:
        /* <DEDUP_REMOVED lines=30> */
.L_x_2196:
[----:B------:R-:W-:-:S04]  /*1970*/  UIMAD UR6, UR47, UR60, UR55 ;  /* 0x0000003c2f0672a4 */ /* 0x000fc8000f8e0237 */
[----:B------:R-:W-:-:S12]  /*1980*/  UIMAD UR6, UR6, UR57, URZ ;  /* 0x00000039060672a4 */ /* 0x000fd8000f8e023f */
.L_x_2197:
[----:B------:R-:W1:Y:S01]  /*1990*/  S2R R46, SR_TID.X ;  /* 0x00000000002e7919 */ /* 0x000e620000002100 */
[----:B------:R-:W2:Y:S01]  /*19a0*/  LDC.64 R6, c[0x0][0x420] ;  /* 0x00010800ff067b82 */ /* 0x000ea20000000a00 */
[----:B------:R-:W-:Y:S01]  /*19b0*/  UIMAD UR21, UR61, UR60, URZ ;  /* 0x0000003c3d1572a4 */ /* 0x000fe2000f8e023f */
[----:B------:R-:W-:Y:S01]  /*19c0*/  BSSY B1, `(.L_x_2193) ;  /* 0x0000af4000017945 */ /* 0x000fe20003800000 */
[----:B------:R-:W-:Y:S02]  /*19d0*/  UIADD3 UR39, UR7, UR6, URZ ;  /* 0x0000000607277290 */ /* 0x000fe4000fffe03f */
[----:B------:R-:W-:Y:S02]  /*19e0*/  USHF.L.U32 UR20, UR21, 0x7, URZ ;  /* 0x0000000715147899 */ /* 0x000fe4000800063f */
[----:B------:R-:W-:Y:S02]  /*19f0*/  UIADD3 UR6, -UR12, UR19, UR30 ;  /* 0x000000130c067290 */ /* 0x000fe4000fffe11e */
[----:B------:R-:W-:-:S02]  /*1a00*/  USHF.R.S32.HI UR32, URZ, 0x1f, UR55 ;  /* 0x0000001f3f207899 */ /* 0x000fc40008011437 */
[----:B------:R-:W-:Y:S02]  /*1a10*/  UIADD3 UR24, UP2, UP0, UR8, UR20, UR18 ;  /* 0x0000001408187290 */ /* 0x000fe4000f85e012 */
[----:B------:R-:W-:Y:S01]  /*1a20*/  UIADD3 UR40, UR7, UR28, URZ ;  /* 0x0000001c07287290 */ /* 0x000fe2000fffe03f */
[----:B------:R-:W-:Y:S01]  /*1a30*/  ULDC.64 UR8, c[0x0][0x428] ;  /* 0x00010a0000087ab9 */ /* 0x000fe20000000a00 */
[----:B------:R-:W-:Y:S01]  /*1a40*/  USHF.L.U64.HI UR42, UR34, 0x5, UR35 ;  /* 0x00000005222a7899 */ /* 0x000fe20008010223 */
[----:B------:R-:W-:Y:S01]  /*1a50*/  IMAD.U32 R12, RZ, RZ, UR8 ;  /* 0x00000008ff0c7e24 */ /* 0x000fe2000f8e00ff */
[----:B------:R-:W-:Y:S01]  /*1a60*/  USHF.L.U32 UR43, UR34, 0x5, URZ ;  /* 0x00000005222b7899 */ /* 0x000fe2000800063f */
[----:B--2---:R-:W-:-:S04]  /*1a70*/  IMAD R10, R6, UR26, RZ ;  /* 0x0000001a060a7c24 */ /* 0x004fc8000f8e02ff */
[----:B------:R-:W-:Y:S01]  /*1a80*/  IMAD R11, R7, UR7, R10 ;  /* 0x00000007070b7c24 */ /* 0x000fe2000f8e020a */
[----:B-1----:R-:W-:-:S04]  /*1a90*/  SHF.R.S32.HI R13, RZ, 0x1f, R46 ;  /* 0x0000001fff0d7819 */ /* 0x002fc8000001142e */
[CC--:B------:R-:W-:Y:S02]  /*1aa0*/  LEA.HI R0, R13.reuse, R46.reuse, RZ, 0x3 ;  /* 0x0000002e0d007211 */ /* 0x0c0fe400078f18ff */
[----:B------:R-:W-:Y:S02]  /*1ab0*/  LEA.HI R10, R13, R46, RZ, 0x5 ;  /* 0x0000002e0d0a7211 */ /* 0x000fe400078f28ff */
[----:B------:R-:W-:Y:S02]  /*1ac0*/  LOP3.LUT R4, R0, 0xfffffff8, RZ, 0xc0, !PT ;  /* 0xfffffff800047812 */ /* 0x000fe400078ec0ff */
[----:B------:R-:W-:Y:S02]  /*1ad0*/  SHF.R.S32.HI R0, RZ, 0x3, R0 ;  /* 0x00000003ff007819 */ /* 0x000fe40000011400 */
[----:B------:R-:W-:Y:S01]  /*1ae0*/  LOP3.LUT R13, R10, 0xffffffe0, RZ, 0xc0, !PT ;  /* 0xffffffe00a0d7812 */ /* 0x000fe200078ec0ff */
[----:B------:R-:W-:Y:S01]  /*1af0*/  IMAD.IADD R4, R46, 0x1, -R4 ;  /* 0x000000012e047824 */ /* 0x000fe200078e0a04 */
[----:B------:R-:W-:-:S02]  /*1b00*/  SHF.R.S32.HI R36, RZ, 0x1f, R0 ;  /* 0x0000001fff247819 */ /* 0x000fc40000011400 */
[----:B------:R-:W-:Y:S01]  /*1b10*/  IADD3 R8, P0, R0, UR7, RZ ;  /* 0x0000000700087c10 */ /* 0x000fe2000ff1e0ff */
[----:B------:R-:W-:Y:S02]  /*1b20*/  IMAD.SHL.U32 R4, R4, 0x8, RZ ;  /* 0x0000000804047824 */ /* 0x000fe400078e00ff */
[----:B------:R-:W-:Y:S01]  /*1b30*/  IMAD.IADD R46, R46, 0x1, -R13 ;  /* 0x000000012e2e7824 */ /* 0x000fe200078e0a0d */
[----:B------:R-:W-:Y:S02]  /*1b40*/  IADD3.X R2, R36, UR26, RZ, P0, !PT ;  /* 0x0000001a24027c10 */ /* 0x000fe400087fe4ff */
[----:B------:R-:W-:-:S03]  /*1b50*/  SHF.R.S32.HI R5, RZ, 0x1f, R4 ;  /* 0x0000001fff057819 */ /* 0x000fc60000011404 */
[----:B------:R-:W-:Y:S02]  /*1b60*/  IMAD R9, R2, UR34, RZ ;  /* 0x0000002202097c24 */ /* 0x000fe4000f8e02ff */
[----:B------:R-:W-:-:S04]  /*1b70*/  IMAD.WIDE.U32 R2, R8, UR34, R4 ;  /* 0x0000002208027c25 */ /* 0x000fc8000f8e0004 */
[----:B------:R-:W-:Y:S01]  /*1b80*/  IMAD R9, R8, UR35, R9 ;  /* 0x0000002308097c24 */ /* 0x000fe2000f8e0209 */
[----:B------:R-:W-:Y:S01]  /*1b90*/  IADD3 R8, P0, R2, UR53, RZ ;  /* 0x0000003502087c10 */ /* 0x000fe2000ff1e0ff */
[----:B------:R-:W-:-:S03]  /*1ba0*/  ULDC.64 UR52, c[0x0][0x478] ;  /* 0x00011e0000347ab9 */ /* 0x000fc60000000a00 */
[----:B------:R-:W-:Y:S01]  /*1bb0*/  IADD3.X R9, R3, UR46, R9, P0, !PT ;  /* 0x0000002e03097c10 */ /* 0x000fe200087fe409 */
[----:B------:R-:W-:Y:S01]  /*1bc0*/  ULDC UR46, c[0x0][0x398] ;  /* 0x0000e600002e7ab9 */ /* 0x000fe20000000800 */
[----:B------:R-:W-:Y:S01]  /*1bd0*/  IADD3 R2, P0, R4, UR13, RZ ;  /* 0x0000000d04027c10 */ /* 0x000fe2000ff1e0ff */
[----:B------:R-:W-:Y:S02]  /*1be0*/  UIADD3 UR6, UR6, -UR46, URZ ;  /* 0x8000002e06067290 */ /* 0x000fe4000fffe03f */
[----:B------:R-:W-:Y:S01]  /*1bf0*/  UIMAD UR13, UR32, UR8, URZ ;  /* 0x00000008200d72a4 */ /* 0x000fe2000f8e023f */
[----:B------:R-:W-:Y:S01]  /*1c00*/  IADD3.X R3, R5, UR50, RZ, P0, !PT ;  /* 0x0000003205037c10 */ /* 0x000fe200087fe4ff */
[----:B------:R-:W-:Y:S02]  /*1c10*/  USHF.R.S32.HI UR18, URZ, 0x1f, UR6 ;  /* 0x0000001f3f127899 */ /* 0x000fe40008011406 */
[----:B------:R-:W-:Y:S02]  /*1c20*/  UIMAD UR23, UR55, UR9, UR13 ;  /* 0x00000009371772a4 */ /* 0x000fe4000f8e020d */
[----:B------:R-:W-:Y:S01]  /*1c30*/  ULEA.HI UR18, UR18, UR6, URZ, 0x7 ;  /* 0x0000000612127291 */ /* 0x000fe2000f8f383f */
[----:B------:R-:W-:Y:S01]  /*1c40*/  IMAD.WIDE.U32 R2, R6, UR7, R2 ;  /* 0x0000000706027c25 */ /* 0x000fe2000f8e0002 */
[----:B------:R-:W-:Y:S01]  /*1c50*/  ULDC.64 UR8, c[0x0][0x258] ;  /* 0x0000960000087ab9 */ /* 0x000fe20000000a00 */
[----:B------:R-:W-:-:S02]  /*1c60*/  UIADD3 UR13, UR37, -0x1, URZ ;  /* 0xffffffff250d7890 */ /* 0x000fc4000fffe03f */
[----:B------:R-:W-:Y:S01]  /*1c70*/  UIMAD UR6, UR32, UR8, URZ ;  /* 0x00000008200672a4 */ /* 0x000fe2000f8e023f */
[----:B------:R-:W-:Y:S01]  /*1c80*/  IMAD.IADD R3, R3, 0x1, R11 ;  /* 0x0000000103037824 */ /* 0x000fe200078e020b */
[----:B------:R-:W-:Y:S01]  /*1c90*/  USHF.R.S32.HI UR26, URZ, 0x7, UR18 ;  /* 0x000000073f1a7899 */ /* 0x000fe20008011412 */
[----:B------:R-:W-:Y:S01]  /*1ca0*/  SHF.R.S32.HI R11, RZ, 0x5, R10 ;  /* 0x00000005ff0b7819 */ /* 0x000fe2000001140a */
[----:B------:R-:W-:Y:S01]  /*1cb0*/  UIMAD UR9, UR55, UR9, UR6 ;  /* 0x00000009370972a4 */ /* 0x000fe2000f8e0206 */
[----:B------:R-:W-:Y:S01]  /*1cc0*/  IMAD.WIDE.U32 R2, R12, UR55, R2 ;  /* 0x000000370c027c25 */ /* 0x000fe2000f8e0002 */
[----:B------:R-:W-:Y:S01]  /*1cd0*/  USHF.R.S32.HI UR6, URZ, 0x1f, UR20 ;  /* 0x0000001f3f067899 */ /* 0x000fe20008011414 */
[----:B------:R-:W-:Y:S02]  /*1ce0*/  ULDC.64 UR32, c[0x0][0x210] ;  /* 0x0000840000207ab9 */ /* 0x000fe40000000a00 */
[----:B------:R-:W-:Y:S01]  /*1cf0*/  IMAD R11, R11, UR21, R46 ;  /* 0x000000150b0b7c24 */ /* 0x000fe2000f8e022e */
[----:B------:R-:W-:Y:S01]  /*1d00*/  UIADD3.X UR6, UR25, UR6, UR29, UP2, UP0 ;  /* 0x0000000619067290 */ /* 0x000fe200097e041d */
[----:B------:R-:W-:Y:S01]  /*1d10*/  IMAD.U32 R12, RZ, RZ, UR8 ;  /* 0x00000008ff0c7e24 */ /* 0x000fe2000f8e00ff */
[----:B------:R-:W-:Y:S01]  /*1d20*/  UISETP.LT.AND UP0, UPT, URZ, UR26, UPT ;  /* 0x0000001a3f00728c */ /* 0x000fe2000bf01270 */
[----:B------:R-:W-:Y:S01]  /*1d30*/  VIADD R3, R3, UR23 ;  /* 0x0000001703037c36 */ /* 0x000fe20008000000 */
[----:B------:R-:W-:Y:S01]  /*1d40*/  UIADD3 UR7, UP3, UP2, UR38, UR24, UR54 ;  /* 0x0000001826077290 */ /* 0x000fe2000fa7e036 */
[----:B------:R-:W-:Y:S01]  /*1d50*/  IMAD.WIDE.U32 R8, R12, UR55, R8 ;  /* 0x000000370c087c25 */ /* 0x000fe2000f8e0008 */
[----:B------:R-:W-:-:S02]  /*1d60*/  USEL UR26, URZ, UR26, !UP0 ;  /* 0x0000001a3f1a7287 */ /* 0x000fc4000c000000 */
[----:B------:R-:W-:Y:S01]  /*1d70*/  UIADD3.X UR8, UR41, UR6, UR51, UP3, UP2 ;  /* 0x0000000629087290 */ /* 0x000fe20009fe4433 */
[-C--:B------:R-:W-:Y:S01]  /*1d80*/  IMAD R12, R36, R6.reuse, RZ ;  /* 0x00000006240c7224 */ /* 0x080fe200078e02ff */
[----:B------:R-:W-:Y:S01]  /*1d90*/  UISETP.GT.AND UP0, UPT, UR37, UR26, UPT ;  /* 0x0000001a2500728c */ /* 0x000fe2000bf04270 */
[C---:B------:R-:W-:Y:S01]  /*1da0*/  IADD3 R10, P0, R11.reuse, UR7, RZ ;  /* 0x000000070b0a7c10 */ /* 0x040fe2000ff1e0ff */
[C---:B------:R-:W-:Y:S01]  /*1db0*/  IMAD.WIDE.U32 R2, R0.reuse, R6, R2 ;  /* 0x0000000600027225 */ /* 0x040fe200078e0002 */
[----:B------:R-:W-:Y:S01]  /*1dc0*/  ULDC.64 UR24, c[0x0][0x400] ;  /* 0x0001000000187ab9 */ /* 0x000fe20000000a00 */
[----:B------:R-:W-:Y:S01]  /*1dd0*/  UIMAD.WIDE UR6, UR39, 0x4, UR52 ;  /* 0x00000004270678a5 */ /* 0x000fe2000f8e0234 */
[----:B------:R-:W-:Y:S01]  /*1de0*/  LEA.HI.X.SX32 R11, R11, UR8, 0x1, P0 ;  /* 0x000000080b0b7c11 */ /* 0x000fe200080f0eff */
[----:B------:R-:W-:Y:S01]  /*1df0*/  IMAD R12, R0, R7, R12 ;  /* 0x00000007000c7224 */ /* 0x000fe200078e020c */
[----:B------:R-:W-:Y:S01]  /*1e00*/  PLOP3.LUT P0, PT, PT, PT, UP0, 0x80, 0x0 ;  /* 0x000000000000781c */ /* 0x000fe20003f0f008 */
[----:B------:R-:W-:Y:S01]  /*1e10*/  ULDC.64 UR28, c[0x0][0x3e0] ;  /* 0x0000f800001c7ab9 */ /* 0x000fe20000000a00 */
[----:B------:R-:W-:Y:S01]  /*1e20*/  VIADD R13, R9, UR9 ;  /* 0x00000009090d7c36 */ /* 0x000fe20008000000 */
[----:B------:R-:W-:Y:S01]  /*1e30*/  LEA R196, P2, R10, UR24, 0x2 ;  /* 0x000000180ac47c11 */ /* 0x000fe2000f8410ff */
[----:B------:R-:W-:Y:S01]  /*1e40*/  IMAD.IADD R9, R3, 0x1, R12 ;  /* 0x0000000103097824 */ /* 0x000fe200078e020c */
[----:B------:R-:W-:Y:S01]  /*1e50*/  LEA R243, P4, R8, UR32, 0x1 ;  /* 0x0000002008f37c11 */ /* 0x000fe2000f8808ff */
[----:B------:R-:W-:Y:S01]  /*1e60*/  ULDC.64 UR52, c[0x0][0x2b0] ;  /* 0x0000ac0000347ab9 */ /* 0x000fe20000000a00 */
[----:B------:R-:W-:Y:S01]  /*1e70*/  LEA R242, P3, R2, UR28, 0x1 ;  /* 0x0000001c02f27c11 */ /* 0x000fe2000f8608ff */
[----:B------:R-:W-:Y:S01]  /*1e80*/  UIMAD.WIDE UR20, UR40, 0x4, UR52 ;  /* 0x00000004281478a5 */ /* 0x000fe2000f8e0234 */
[----:B------:R-:W-:Y:S01]  /*1e90*/  LEA.HI.X R3, R10, UR25, R11, 0x2, P2 ;  /* 0x000000190a037c11 */ /* 0x000fe200090f140b */
[----:B------:R-:W-:Y:S01]  /*1ea0*/  UMOV UR25, UR6 ;  /* 0x0000000600197c82 */ /* 0x000fe20008000000 */
[----:B------:R-:W-:Y:S01]  /*1eb0*/  LEA.HI.X R241, R8, UR33, R13, 0x1, P4 ;  /* 0x0000002108f17c11 */ /* 0x000fe2000a0f0c0d */
[----:B------:R-:W-:Y:S01]  /*1ec0*/  UMOV UR24, UR7 ;  /* 0x0000000700187c82 */ /* 0x000fe20008000000 */
[----:B------:R-:W-:Y:S01]  /*1ed0*/  LEA.HI.X R236, R2, UR29, R9, 0x1, P3 ;  /* 0x0000001d02ec7c11 */ /* 0x000fe200098f0c09 */
[C---:B------:R-:W-:Y:S01]  /*1ee0*/  IMAD.SHL.U32 R11, R6.reuse, 0x20, RZ ;  /* 0x00000020060b7824 */ /* 0x040fe200078e00ff */
[----:B------:R-:W-:Y:S01]  /*1ef0*/  SHF.L.U64.HI R13, R6, 0x5, R7 ;  /* 0x00000005060d7819 */ /* 0x000fe20000010207 */
        /* <DEDUP_REMOVED lines=20> */
.L_x_2199:
        /* <DEDUP_REMOVED lines=19> */
.L_x_2200:
        /* <DEDUP_REMOVED lines=8> */
[----:B------:R-:W-:Y:S01]  /*21f0*/  BSSY B0, `(.L_x_2201) ;  /* 0x000001a000007945 */ /* 0x000fe20003800000 */
[----:B------:R-:W-:Y:S01]  /*2200*/  ISETP.GE.AND P2, PT, R6, UR12, PT ;  /* 0x0000000c06007c0c */ /* 0x000fe2000bf46270 */
[----:B------:R-:W-:Y:S01]  /*2210*/  IMAD.U32 R6, RZ, RZ, UR10 ;  /* 0x0000000aff067e24 */ /* 0x000fe2000f8e00ff */
[----:B------:R-:W-:Y:S01]  /*2220*/  IADD3 R2, P0, R2, UR18, RZ ;  /* 0x0000001202027c10 */ /* 0x000fe2000ff1e0ff */
[----:B------:R-:W-:Y:S01]  /*2230*/  ULDC.64 UR10, c[0x0][0x468] ;  /* 0x00011a00000a7ab9 */ /* 0x000fe20000000a00 */
[C---:B------:R-:W-:Y:S01]  /*2240*/  ISETP.GE.AND P3, PT, R0.reuse, UR12, PT ;  /* 0x0000000c00007c0c */ /* 0x040fe2000bf66270 */
[----:B------:R-:W-:Y:S01]  /*2250*/  UIMAD UR13, UR13, UR10, URZ ;  /* 0x0000000a0d0d72a4 */ /* 0x000fe2000f8e023f */
[----:B------:R-:W-:Y:S01]  /*2260*/  IADD3.X R3, R3, UR19, R6, P0, !PT ;  /* 0x0000001303037c10 */ /* 0x000fe200087fe406 */
[----:B------:R-:W-:Y:S01]  /*2270*/  IMAD.U32 R6, RZ, RZ, UR10 ;  /* 0x0000000aff067e24 */ /* 0x000fe2000f8e00ff */
[----:B------:R-:W-:Y:S01]  /*2280*/  ISETP.GE.AND P1, PT, R7, UR12, PT ;  /* 0x0000000c07007c0c */ /* 0x000fe2000bf26270 */
[----:B------:R-:W-:Y:S01]  /*2290*/  UIMAD UR11, UR55, UR11, UR13 ;  /* 0x0000000b370b72a4 */ /* 0x000fe2000f8e020d */
[----:B------:R-:W-:Y:S01]  /*22a0*/  IADD3 R7, R0, 0x60, RZ ;  /* 0x0000006000077810 */ /* 0x000fe20007ffe0ff */
        /* <DEDUP_REMOVED lines=14> */
.L_x_2202:
[----:B------:R-:W-:Y:S05]  /*2390*/  BSYNC B0 ;  /* 0x0000000000007941 */ /* 0x000fea0003800000 */
.L_x_2201:
        /* <DEDUP_REMOVED lines=14> */
.L_x_2204:
[----:B------:R-:W-:Y:S05]  /*2480*/  BSYNC B0 ;  /* 0x0000000000007941 */ /* 0x000fea0003800000 */
.L_x_2203:
        /* <DEDUP_REMOVED lines=14> */
.L_x_2206:
[----:B------:R-:W-:Y:S05]  /*2570*/  BSYNC B0 ;  /* 0x0000000000007941 */ /* 0x000fea0003800000 */
.L_x_2205:
        /* <DEDUP_REMOVED lines=14> */
.L_x_2208:
[----:B------:R-:W-:Y:S05]  /*2660*/  BSYNC B0 ;  /* 0x0000000000007941 */ /* 0x000fea0003800000 */
.L_x_2207:
        /* <DEDUP_REMOVED lines=26> */
.L_x_2210:
[----:B------:R-:W-:Y:S05]  /*2810*/  BSYNC B0 ;  /* 0x0000000000007941 */ /* 0x000fea0003800000 */
.L_x_2209:
        /* <DEDUP_REMOVED lines=14> */
.L_x_2212:
[----:B------:R-:W-:Y:S05]  /*2900*/  BSYNC B0 ;  /* 0x0000000000007941 */ /* 0x000fea0003800000 */
.L_x_2211:
        /* <DEDUP_REMOVED lines=14> */
.L_x_2214:
[----:B------:R-:W-:Y:S05]  /*29f0*/  BSYNC B0 ;  /* 0x0000000000007941 */ /* 0x000fea0003800000 */
.L_x_2213:
        /* <DEDUP_REMOVED lines=14> */
.L_x_2198:
[----:B------:R-:W-:Y:S01]  /*2ae0*/  PLOP3.LUT P1, PT, PT, PT, UP4, 0x80, 0x0 ;  /* 0x000000000000781c */ /* 0x000fe20003f2f048 */
[----:B------:R-:W-:Y:S01]  /*2af0*/  UIMAD UR6, UR13, -0x80, UR19 ;  /* 0xffffff800d0678a4 */ /* 0x000fe2000f8e0213 */
[C---:B------:R-:W-:Y:S01]  /*2b00*/  VIADD R8, R0.reuse, 0x20 ;  /* 0x0000002000087836 */ /* 0x040fe20000000000 */
[----:B------:R-:W-:Y:S01]  /*2b10*/  UIMAD UR7, UR22, -0x80, UR12 ;  /* 0xffffff80160778a4 */ /* 0x000fe2000f8e020c */
[C---:B------:R-:W-:Y:S01]  /*2b20*/  VIADD R17, R0.reuse, 0x40 ;  /* 0x0000004000117836 */ /* 0x040fe20000000000 */
[----:B------:R-:W-:Y:S01]  /*2b30*/  ULEA.HI UR8, UR13, UR13, URZ, 0x1 ;  /* 0x0000000d0d087291 */ /* 0x000fe2000f8f083f */
[C---:B------:R-:W-:Y:S01]  /*2b40*/  VIADD R18, R0.reuse, 0x60 ;  /* 0x0000006000127836 */ /* 0x040fe20000000000 */
[----:B------:R-:W-:Y:S01]  /*2b50*/  ISETP.GE.AND P2, PT, R0, UR6, PT ;  /* 0x0000000600007c0c */ /* 0x000fe2000bf46270 */
[----:B------:R-:W-:Y:S01]  /*2b60*/  VIADD R15, R248, 0x2000 ;  /* 0x00002000f80f7836 */ /* 0x000fe20000000000 */
[----:B------:R-:W-:Y:S01]  /*2b70*/  ISETP.GE.AND P5, PT, R8, UR6, PT ;  /* 0x0000000608007c0c */ /* 0x000fe2000bfa6270 */
[----:B------:R-:W-:Y:S01]  /*2b80*/  ULOP3.LUT UR8, UR8, 0xfffffffe, URZ, 0xc0, !UPT ;  /* 0xfffffffe08087892 */ /* 0x000fe2000f8ec03f */
[----:B------:R-:W-:Y:S01]  /*2b90*/  ISETP.GE.AND P0, PT, R17, UR6, PT ;  /* 0x0000000611007c0c */ /* 0x000fe2000bf06270 */
[----:B------:R-:W-:Y:S01]  /*2ba0*/  ULDC.64 UR28, c[0x0][0x260] ;  /* 0x00009800001c7ab9 */ /* 0x000fe20000000a00 */
[----:B------:R-:W-:Y:S01]  /*2bb0*/  @P1 BAR.SYNC.DEFER_BLOCKING 0x0 ;  /* 0x0000000000001b1d */ /* 0x000fe20000010000 */
[----:B------:R-:W-:Y:S01]  /*2bc0*/  ISETP.GE.AND P6, PT, R18, UR6, PT ;  /* 0x0000000612007c0c */ /* 0x000fe2000bfc6270 */
[----:B------:R-:W-:Y:S01]  /*2bd0*/  UIADD3 UR8, UR13, -UR8, URZ ;  /* 0x800000080d087290 */ /* 0x000fe2000fffe03f */
[----:B------:R-:W-:-:S02]  /*2be0*/  LEA R2, R248, UR4, 0x1 ;  /* 0x00000004f8027c11 */ /* 0x000fc4000f8e08ff */
[----:B------:R-:W-:Y:S01]  /*2bf0*/  ISETP.GE.AND P4, PT, R8, UR7, PT ;  /* 0x0000000708007c0c */ /* 0x000fe2000bf86270 */
[----:B------:R-:W-:Y:S01]  /*2c00*/  UISETP.NE.AND UP0, UPT, UR8, 0x1, UPT ;  /* 0x000000010800788c */ /* 0x000fe2000bf05270 */
[----:B------:R-:W-:Y:S01]  /*2c10*/  @!P2 IMAD.MOV.U32 R8, RZ, RZ, R242 ;  /* 0x000000ffff08a224 */ /* 0x000fe200078e00f2 */
[----:B------:R-:W-:Y:S01]  /*2c20*/  UIMAD UR8, UR36, UR10, URZ ;  /* 0x0000000a240872a4 */ /* 0x000fe2000f8e023f */
[----:B------:R-:W-:Y:S01]  /*2c30*/  @!P2 IMAD.MOV.U32 R9, RZ, RZ, R236 ;  /* 0x000000ffff09a224 */ /* 0x000fe200078e00ec */
[CC--:B------:R-:W-:Y:S02]  /*2c40*/  @!P5 LEA R12, P3, R11.reuse, R242.reuse, 0x1 ;  /* 0x000000f20b0cd211 */ /* 0x0c0fe400078608ff */
[C---:B------:R-:W-:Y:S01]  /*2c50*/  @!P0 LEA R10, P1, R6.reuse, R242, 0x7 ;  /* 0x000000f2060a8211 */ /* 0x040fe200078238ff */
[----:B------:R-:W-:Y:S01]  /*2c60*/  UIMAD UR8, UR30, UR11, UR8 ;  /* 0x0000000b1e0872a4 */ /* 0x000fe2000f8e0208 */
[-C--:B------:R-:W-:Y:S01]  /*2c70*/  @!P5 LEA.HI.X R13, R11, R236.reuse, R13, 0x1, P3 ;  /* 0x000000ec0b0dd211 */ /* 0x080fe200018f0c0d */
[----:B------:R-:W-:Y:S01]  /*2c80*/  @!P6 IMAD R16, R7, 0xc0, RZ ;  /* 0x000000c00710e824 */ /* 0x000fe200078e02ff */
[----:B------:R-:W-:-:S02]  /*2c90*/  @!P0 LEA.HI.X R11, R6, R236, R7, 0x7, P1 ;  /* 0x000000ec060b8211 */ /* 0x000fc400008f3c07 */
[----:B------:R-:W-:Y:S02]  /*2ca0*/  PLOP3.LUT P1, PT, PT, PT, UP0, 0x80, 0x0 ;  /* 0x000000000000781c */ /* 0x000fe40003f2f008 */
[----:B------:R-:W-:Y:S01]  /*2cb0*/  ISETP.GE.AND P3, PT, R17, UR7, PT ;  /* 0x0000000711007c0c */ /* 0x000fe2000bf66270 */
[----:B------:R-:W-:Y:S01]  /*2cc0*/  VOTEU.ALL UP0, P6 ;  /* 0x00000000003f7886 */ /* 0x000fe20003000000 */
[----:B------:R-:W-:Y:S04]  /*2cd0*/  @P2 STS.128 [R2+0x8000], RZ ;  /* 0x008000ff02002388 */ /* 0x000fe80000000c00 */
[----:B------:R-:W-:Y:S01]  /*2ce0*/  @!UP0 UIMAD UR18, UR35, 0xc0, URZ ;  /* 0x000000c0231288a4 */ /* 0x000fe2000f8e023f */
[----:B------:R-:W-:Y:S01]  /*2cf0*/  @!PT LDS RZ, [RZ] ;  /* 0x00000000fffff984 */ /* 0x000fe20000000800 */
[----:B------:R-:W-:Y:S01]  /*2d00*/  @!PT LDS RZ, [RZ] ;  /* 0x00000000fffff984 */ /* 0x000fe20000000800 */
[----:B------:R-:W-:Y:S01]  /*2d10*/  @!PT LDS RZ, [RZ] ;  /* 0x00000000fffff984 */ /* 0x000fe20000000800 */
[----:B------:R1:W-:Y:S04]  /*2d20*/  @!P2 LDGSTS.E.BYPASS.LTC128B.128 [R2+0x8000], desc[UR14][R8.64] ;  /* 0x080000000802afae */ /* 0x0003e8000b901d4e */
[----:B------:R-:W-:Y:S02]  /*2d30*/  @P5 STS.128 [R2+0x9000], RZ ;  /* 0x009000ff02005388 */ /* 0x000fe40000000c00 */
[----:B------:R-:W2:Y:S02]  /*2d40*/  @!P3 LDC.64 R38, c[0x0][0x218] ;  /* 0x00008600ff26bb82 */ /* 0x000ea40000000a00 */
        /* <DEDUP_REMOVED lines=13> */
[----:B------:R-:W-:Y:S02]  /*2e20*/  @!P6 IMAD.IADD R7, R9, 0x1, R16 ;  /* 0x000000010907e824 */ /* 0x000fe400078e0210 */
[----:B------:R-:W-:Y:S01]  /*2e30*/  @!P6 IMAD.MOV.U32 R6, RZ, RZ, R8 ;  /* 0x000000ffff06e224 */ /* 0x000fe200078e0008 */
[----:B------:R-:W-:Y:S01]  /*2e40*/  SEL R8, R15, R248, !P1 ;  /* 0x000000f80f087207 */ /* 0x000fe20004800000 */
[----:B------:R-:W-:Y:S02]  /*2e50*/  IMAD.U32 R9, RZ, RZ, UR43 ;  /* 0x0000002bff097e24 */ /* 0x000fe4000f8e00ff */
[----:B---3--:R-:W-:Y:S01]  /*2e60*/  IMAD.U32 R11, RZ, RZ, UR34 ;  /* 0x00000022ff0b7e24 */ /* 0x008fe2000f8e00ff */
[----:B------:R-:W-:Y:S01]  /*2e70*/  LEA R224, R8, UR4, 0x1 ;  /* 0x0000000408e07c11 */ /* 0x000fe2000f8e08ff */
[----:B------:R-:W-:Y:S01]  /*2e80*/  @!PT LDS RZ, [RZ] ;  /* 0x00000000fffff984 */ /* 0x000fe20000000800 */
[----:B------:R-:W-:Y:S01]  /*2e90*/  @!PT LDS RZ, [RZ] ;  /* 0x00000000fffff984 */ /* 0x000fe20000000800 */
[----:B------:R-:W-:Y:S01]  /*2ea0*/  @!PT LDS RZ, [RZ] ;  /* 0x00000000fffff984 */ /* 0x000fe20000000800 */
[----:B------:R1:W-:Y:S01]  /*2eb0*/  @!P6 LDGSTS.E.BYPASS.LTC128B.128 [R2+0xb000], desc[UR14][R6.64] ;  /* 0x0b0000000602efae */ /* 0x0003e2000b901d4e */
[----:B------:R-:W-:-:S03]  /*2ec0*/  MOV R10, UR35 ;  /* 0x00000023000a7c02 */ /* 0x000fc60008000f00 */
[----:B------:R-:W-:Y:S04]  /*2ed0*/  @P2 STS [R224], RZ ;  /* 0x000000ffe0002388 */ /* 0x000fe80000000800 */
[----:B------:R-:W-:Y:S04]  /*2ee0*/  @P2 STS [R224+0x4], RZ ;  /* 0x000004ffe0002388 */ /* 0x000fe80000000800 */
[----:B------:R-:W-:Y:S04]  /*2ef0*/  @P2 STS [R224+0x8], RZ ;  /* 0x000008ffe0002388 */ /* 0x000fe80000000800 */
[----:B------:R-:W-:Y:S01]  /*2f00*/  @P2 STS [R224+0xc], RZ ;  /* 0x00000cffe0002388 */ /* 0x000fe20000000800 */
[----:B-1----:R-:W-:-:S02]  /*2f10*/  @!P2 IMAD.MOV.U32 R6, RZ, RZ, R243 ;  /* 0x000000ffff06a224 */ /* 0x002fc400078e00f3 */
        /* <DEDUP_REMOVED lines=10> */
[----:B-1----:R-:W-:-:S02]  /*2fc0*/  IMAD.U32 R7, RZ, RZ, UR42 ;  /* 0x0000002aff077e24 */ /* 0x002fc4000f8e00ff */
[----:B------:R-:W-:-:S03]  /*2fd0*/  IMAD.U32 R6, RZ, RZ, UR10 ;  /* 0x0000000aff067e24 */ /* 0x000fc6000f8e00ff */
[----:B------:R-:W-:Y:S01]  /*2fe0*/  @!P5 LEA.HI.X R9, R9, R241, R7, 0x1, P2 ;  /* 0x000000f10909d211 */ /* 0x000fe200010f0c07 */
[----:B------:R-:W-:Y:S01]  /*2ff0*/  IMAD.WIDE.U32 R6, R6, UR30, R4 ;  /* 0x0000001e06067c25 */ /* 0x000fe2000f8e0004 */
[----:B------:R-:W-:-:S03]  /*3000*/  @!P0 LEA R16, P2, R11, R243, 0x7 ;  /* 0x000000f30b108211 */ /* 0x000fc600078438ff */
[----:B------:R-:W-:Y:S01]  /*3010*/  @!PT LDS RZ, [RZ] ;  /* 0x00000000fffff984 */ /* 0x000fe20000000800 */
[----:B------:R-:W-:Y:S01]  /*3020*/  @!PT LDS RZ, [RZ] ;  /* 0x00000000fffff984 */ /* 0x000fe20000000800 */
[----:B------:R-:W-:Y:S01]  /*3030*/  @!PT LDS RZ, [RZ] ;  /* 0x00000000fffff984 */ /* 0x000fe20000000800 */
[----:B------:R1:W-:Y:S01]  /*3040*/  @!P5 LDGSTS.E.BYPASS.LTC128B.128 [R224+0x1000], desc[UR14][R8.64] ;  /* 0x0100000008e0dfae */ /* 0x0003e2000b901d4e */
[----:B------:R-:W-:Y:S02]  /*3050*/  @!P0 LEA.HI.X R17, R11, R241, R10, 0x7, P2 ;  /* 0x000000f10b118211 */ /* 0x000fe400010f3c0a */
[----:B------:R-:W-:Y:S01]  /*3060*/  ISETP.GE.AND P2, PT, R18, UR7, PT ;  /* 0x0000000712007c0c */ /* 0x000fe2000bf46270 */
[----:B------:R-:W-:Y:S04]  /*3070*/  @P0 STS [R224+0x2000], RZ ;  /* 0x002000ffe0000388 */ /* 0x000fe80000000800 */
[----:B------:R-:W-:Y:S04]  /*3080*/  @P0 STS [R224+0x2004], RZ ;  /* 0x002004ffe0000388 */ /* 0x000fe80000000800 */
[----:B------:R-:W-:Y:S04]  /*3090*/  @P0 STS [R224+0x2008], RZ ;  /* 0x002008ffe0000388 */ /* 0x000fe80000000800 */
[----:B------:R-:W-:Y:S01]  /*30a0*/  @P0 STS [R224+0x200c], RZ ;  /* 0x00200cffe0000388 */ /* 0x000fe20000000800 */
[----:B------:R-:W3:Y:S03]  /*30b0*/  @!P2 LDC.64 R34, c[0x0][0x218] ;  /* 0x00008600ff22ab82 */ /* 0x000ee60000000a00 */
[----:B------:R-:W-:Y:S01]  /*30c0*/  @!PT LDS RZ, [RZ] ;  /* 0x00000000fffff984 */ /* 0x000fe20000000800 */
[----:B------:R-:W-:Y:S01]  /*30d0*/  @!PT LDS RZ, [RZ] ;  /* 0x00000000fffff984 */ /* 0x000fe20000000800 */
[----:B------:R-:W-:Y:S01]  /*30e0*/  @!PT LDS RZ, [RZ] ;  /* 0x00000000fffff984 */ /* 0x000fe20000000800 */
[----:B------:R4:W-:Y:S04]  /*30f0*/  @!P0 LDGSTS.E.BYPASS.LTC128B.128 [R224+0x2000], desc[UR14][R16.64] ;  /* 0x0200000010e08fae */ /* 0x0009e8000b901d4e */
[----:B------:R-:W-:Y:S01]  /*3100*/  @P6 STS [R224+0x3000], RZ ;  /* 0x003000ffe0006388 */ /* 0x000fe20000000800 */
[----:B-1----:R-:W-:Y:S01]  /*3110*/  IMAD.U32 R9, RZ, RZ, UR8 ;  /* 0x00000008ff097e24 */ /* 0x002fe2000f8e00ff */
[----:B------:R-:W-:Y:S01]  /*3120*/  IADD3 R8, P5, R6, UR48, RZ ;  /* 0x0000003006087c10 */ /* 0x000fe2000ffbe0ff */
[----:B------:R-:W-:Y:S01]  /*3130*/  IMAD.U32 R6, RZ, RZ, UR16 ;  /* 0x00000010ff067e24 */ /* 0x000fe2000f8e00ff */
[----:B------:R-:W-:Y:S01]  /*3140*/  UIMAD UR8, UR36, UR16, URZ ;  /* 0x00000010240872a4 */ /* 0x000fe2000f8e023f */
[----:B------:R-:W-:Y:S01]  /*3150*/  @P6 STS [R224+0x3004], RZ ;  /* 0x003004ffe0006388 */ /* 0x000fe20000000800 */
[----:B------:R-:W-:Y:S01]  /*3160*/  IADD3.X R9, R7, UR49, R9, P5, !PT ;  /* 0x0000003107097c10 */ /* 0x000fe2000affe409 */
[----:B------:R-:W-:Y:S01]  /*3170*/  IMAD.WIDE.U32 R4, R6, UR30, R4 ;  /* 0x0000001e06047c25 */ /* 0x000fe2000f8e0004 */
[C---:B------:R-:W-:Y:S01]  /*3180*/  @!P4 IADD3 R22, P5, R0.reuse, 0x20, RZ ;  /* 0x000000200016c810 */ /* 0x040fe20007fbe0ff */
[----:B------:R-:W-:Y:S01]  /*3190*/  UIMAD UR8, UR30, UR17, UR8 ;  /* 0x000000111e0872a4 */ /* 0x000fe2000f8e0208 */
[----:B------:R-:W-:Y:S03]  /*31a0*/  @P6 STS [R224+0x3008], RZ ;  /* 0x003008ffe0006388 */ /* 0x000fe60000000800 */
[--C-:B------:R-:W-:Y:S01]  /*31b0*/  @!P4 IMAD.X R18, RZ, RZ, R36.reuse, P5 ;  /* 0x000000ffff12c224 */ /* 0x100fe200028e0624 */
[C---:B------:R-:W-:Y:S01]  /*31c0*/  @!P3 IADD3 R29, P5, R0.reuse, 0x40, RZ ;  /* 0x00000040001db810 */ /* 0x040fe20007fbe0ff */
[----:B------:R-:W-:Y:S04]  /*31d0*/  @P6 STS [R224+0x300c], RZ ;  /* 0x00300cffe0006388 */ /* 0x000fe80000000800 */
[----:B------:R-:W-:Y:S01]  /*31e0*/  @!P3 IMAD.X R23, RZ, RZ, R36, P5 ;  /* 0x000000ffff17b224 */ /* 0x000fe200028e0624 */
[----:B------:R-:W-:-:S02]  /*31f0*/  @!P2 IADD3 R28, P5, R0, 0x60, RZ ;  /* 0x00000060001ca810 */ /* 0x000fc40007fbe0ff */
[----:B----4-:R-:W-:Y:S01]  /*3200*/  @!P3 IADD3 R16, P0, R0, 0x40, RZ ;  /* 0x000000400010b810 */ /* 0x010fe20007f1e0ff */
[----:B------:R-:W-:Y:S02]  /*3210*/  @!P3 IMAD R23, R23, UR10, RZ ;  /* 0x0000000a1717bc24 */ /* 0x000fe4000f8e02ff */
[----:B------:R-:W-:Y:S01]  /*3220*/  @!P2 IMAD.X R32, RZ, RZ, R36, P5 ;  /* 0x000000ffff20a224 */ /* 0x000fe200028e0624 */
[----:B------:R-:W-:Y:S01]  /*3230*/  IADD3 R6, P5, R4, UR44, RZ ;  /* 0x0000002c04067c10 */ /* 0x000fe2000ffbe0ff */
[----:B------:R-:W-:Y:S01]  /*3240*/  IMAD.U32 R4, RZ, RZ, UR8 ;  /* 0x00000008ff047e24 */ /* 0x000fe2000f8e00ff */
[----:B------:R-:W-:Y:S01]  /*3250*/  ULDC.64 UR8, c[0x0][0x268] ;  /* 0x00009a0000087ab9 */ /* 0x000fe20000000a00 */
[----:B------:R-:W-:Y:S01]  /*3260*/  @!P3 IMAD R43, R29, UR11, R23 ;  /* 0x0000000b1d2bbc24 */ /* 0x000fe2000f8e0217 */
[----:B------:R-:W-:Y:S01]  /*3270*/  @!P3 IADD3.X R17, RZ, R36, RZ, P0, !PT ;  /* 0x00000024ff11b210 */ /* 0x000fe200007fe4ff */
[----:B------:R-:W-:Y:S01]  /*3280*/  IMAD R12, R19, UR8, RZ ;  /* 0x00000008130c7c24 */ /* 0x000fe2000f8e02ff */
[----:B------:R-:W-:Y:S01]  /*3290*/  IADD3.X R7, R5, UR45, R4, P5, !PT ;  /* 0x0000002d05077c10 */ /* 0x000fe2000affe404 */
[----:B------:R-:W-:Y:S01]  /*32a0*/  @!P6 IMAD.MOV.U32 R4, RZ, RZ, R243 ;  /* 0x000000ffff04e224 */ /* 0x000fe200078e00f3 */
[----:B------:R-:W-:Y:S01]  /*32b0*/  @!P4 IADD3 R25, P5, R0, 0x20, RZ ;  /* 0x000000200019c810 */ /* 0x000fe20007fbe0ff */
[----:B------:R-:W-:-:S02]  /*32c0*/  @!P6 IMAD.MOV.U32 R5, RZ, RZ, R241 ;  /* 0x000000ffff05e224 */ /* 0x000fc400078e00f1 */
[----:B------:R-:W-:Y:S02]  /*32d0*/  IMAD R12, R14, UR9, R12 ;  /* 0x000000090e0c7c24 */ /* 0x000fe4000f8e020c */
[----:B------:R-:W-:-:S04]  /*32e0*/  @!P6 IMAD.WIDE.U32 R10, R11, 0xc0, R4 ;  /* 0x000000c00b0ae825 */ /* 0x000fc800078e0004 */
[----:B------:R-:W-:Y:S02]  /*32f0*/  IMAD R4, R19, UR28, RZ ;  /* 0x0000001c13047c24 */ /* 0x000fe4000f8e02ff */
[----:B------:R-:W-:Y:S01]  /*3300*/  @!P4 IMAD.X R24, RZ, RZ, R36, P5 ;  /* 0x000000ffff18c224 */ /* 0x000fe200028e0624 */
[----:B------:R-:W-:Y:S01]  /*3310*/  ISETP.GE.AND P5, PT, R0, UR7, PT ;  /* 0x0000000700007c0c */ /* 0x000fe2000bfa6270 */
[----:B------:R-:W-:Y:S02]  /*3320*/  IMAD R13, R14, UR29, R4 ;  /* 0x0000001d0e0d7c24 */ /* 0x000fe4000f8e0204 */
[----:B------:R-:W-:Y:S02]  /*3330*/  IMAD.MOV.U32 R239, RZ, RZ, 0x7f800000 ;  /* 0x7f800000ffef7424 */ /* 0x000fe400078e00ff */
        /* <DEDUP_REMOVED lines=9> */
[----:B------:R-:W-:Y:S01]  /*33d0*/  IMAD.WIDE.U32 R4, R14, UR28, R8 ;  /* 0x0000001c0e047c25 */ /* 0x000fe2000f8e0008 */
[----:B------:R-:W-:-:S02]  /*33e0*/  CS2R R124, SRZ ;  /* 0x00000000007c7805 */ /* 0x000fc4000001ff00 */
[----:B------:R-:W-:Y:S02]  /*33f0*/  CS2R R130, SRZ ;  /* 0x0000000000827805 */ /* 0x000fe4000001ff00 */
[----:B------:R-:W-:Y:S01]  /*3400*/  CS2R R128, SRZ ;  /* 0x0000000000807805 */ /* 0x000fe2000001ff00 */
[----:B------:R-:W-:Y:S01]  /*3410*/  IMAD.WIDE.U32 R6, R14, UR8, R6 ;  /* 0x000000080e067c25 */ /* 0x000fe2000f8e0006 */
[----:B------:R-:W-:Y:S02]  /*3420*/  CS2R R122, SRZ ;  /* 0x00000000007a7805 */ /* 0x000fe4000001ff00 */
[----:B------:R-:W-:Y:S02]  /*3430*/  CS2R R120, SRZ ;  /* 0x0000000000787805 */ /* 0x000fe4000001ff00 */
[----:B------:R-:W-:Y:S01]  /*3440*/  CS2R R118, SRZ ;  /* 0x0000000000767805 */ /* 0x000fe2000001ff00 */
[----:B------:R-:W-:Y:S01]  /*3450*/  @!P4 IMAD R8, R18, UR10, RZ ;  /* 0x0000000a1208cc24 */ /* 0x000fe2000f8e02ff */
[----:B------:R-:W-:Y:S01]  /*3460*/  IADD3 R7, R7, R12, RZ ;  /* 0x0000000c07077210 */ /* 0x000fe20007ffe0ff */
[----:B------:R-:W-:Y:S01]  /*3470*/  IMAD.IADD R5, R5, 0x1, R13 ;  /* 0x0000000105057824 */ /* 0x000fe200078e020d */
[----:B------:R-:W-:Y:S01]  /*3480*/  CS2R R116, SRZ ;  /* 0x0000000000747805 */ /* 0x000fe2000001ff00 */
[C---:B------:R-:W-:Y:S01]  /*3490*/  @!P4 IMAD R42, R22.reuse, UR11, R8 ;  /* 0x0000000b162acc24 */ /* 0x040fe2000f8e0208 */
[----:B------:R-:W-:Y:S01]  /*34a0*/  CS2R R110, SRZ ;  /* 0x00000000006e7805 */ /* 0x000fe2000001ff00 */
[----:B------:R-:W-:Y:S01]  /*34b0*/  @!P6 VIADD R15, R11, UR18 ;  /* 0x000000120b0fec36 */ /* 0x000fe20008000000 */
[----:B------:R-:W-:Y:S01]  /*34c0*/  CS2R R108, SRZ ;  /* 0x00000000006c7805 */ /* 0x000fe2000001ff00 */
[----:B------:R-:W-:Y:S01]  /*34d0*/  @!P6 IMAD.MOV.U32 R14, RZ, RZ, R10 ;  /* 0x000000ffff0ee224 */ /* 0x000fe200078e000a */
[----:B------:R-:W-:Y:S01]  /*34e0*/  CS2R R114, SRZ ;  /* 0x0000000000727805 */ /* 0x000fe2000001ff00 */
[----:B------:R-:W-:Y:S01]  /*34f0*/  @!P4 IMAD.WIDE.U32 R8, R22, UR10, R4 ;  /* 0x0000000a1608cc25 */ /* 0x000fe2000f8e0004 */
[----:B------:R-:W-:-:S02]  /*3500*/  CS2R R112, SRZ ;  /* 0x0000000000707805 */ /* 0x000fc4000001ff00 */
[----:B------:R-:W-:Y:S01]  /*3510*/  CS2R R106, SRZ ;  /* 0x00000000006a7805 */ /* 0x000fe2000001ff00 */
[----:B------:R-:W-:Y:S01]  /*3520*/  @!PT LDS RZ, [RZ] ;  /* 0x00000000fffff984 */ /* 0x000fe20000000800 */
[----:B------:R-:W-:Y:S01]  /*3530*/  @!PT LDS RZ, [RZ] ;  /* 0x00000000fffff984 */ /* 0x000fe20000000800 */
[----:B------:R-:W-:Y:S01]  /*3540*/  @!PT LDS RZ, [RZ] ;  /* 0x00000000fffff984 */ /* 0x000fe20000000800 */
[----:B------:R1:W-:Y:S01]  /*3550*/  @!P6 LDGSTS.E.BYPASS.LTC128B.128 [R224+0x3000], desc[UR14][R14.64] ;  /* 0x030000000ee0efae */ /* 0x0003e2000b901d4e */
[--C-:B------:R-:W-:Y:S01]  /*3560*/  @!P3 IMAD.MOV.U32 R10, RZ, RZ, R4.reuse ;  /* 0x000000ffff0ab224 */ /* 0x100fe200078e0004 */
[----:B------:R-:W-:Y:S01]  /*3570*/  CS2R R104, SRZ ;  /* 0x0000000000687805 */ /* 0x000fe2000001ff00 */
[--C-:B------:R-:W-:Y:S01]  /*3580*/  @!P3 IMAD.MOV.U32 R11, RZ, RZ, R5.reuse ;  /* 0x000000ffff0bb224 */ /* 0x100fe200078e0005 */
[----:B------:R-:W-:Y:S01]  /*3590*/  @P5 STS.128 [R2+0xc000], RZ ;  /* 0x00c000ff02005388 */ /* 0x000fe20000000c00 */
[--C-:B------:R-:W-:Y:S01]  /*35a0*/  @!P2 IMAD.MOV.U32 R12, RZ, RZ, R4.reuse ;  /* 0x000000ffff0ca224 */ /* 0x100fe200078e0004 */
[----:B------:R-:W-:Y:S01]  /*35b0*/  CS2R R102, SRZ ;  /* 0x0000000000667805 */ /* 0x000fe2000001ff00 */
[--C-:B------:R-:W-:Y:S01]  /*35c0*/  @!P2 IMAD.MOV.U32 R13, RZ, RZ, R5.reuse ;  /* 0x000000ffff0da224 */ /* 0x100fe200078e0005 */
[----:B------:R-:W-:Y:S01]  /*35d0*/  CS2R R100, SRZ ;  /* 0x0000000000647805 */ /* 0x000fe2000001ff00 */
[----:B------:R-:W-:Y:S01]  /*35e0*/  @!P2 IMAD R22, R32, UR10, RZ ;  /* 0x0000000a2016ac24 */ /* 0x000fe2000f8e02ff */
[----:B------:R-:W-:Y:S01]  /*35f0*/  CS2R R94, SRZ ;  /* 0x00000000005e7805 */ /* 0x000fe2000001ff00 */
[----:B------:R-:W-:Y:S01]  /*3600*/  @!P5 IMAD.MOV.U32 R20, RZ, RZ, R4 ;  /* 0x000000ffff14d224 */ /* 0x000fe200078e0004 */
[----:B------:R-:W4:Y:S01]  /*3610*/  @!P4 LDC.64 R32, c[0x0][0x218] ;  /* 0x00008600ff20cb82 */ /* 0x000f220000000a00 */
[----:B------:R-:W-:Y:S01]  /*3620*/  @!P5 IMAD.MOV.U32 R21, RZ, RZ, R5 ;  /* 0x000000ffff15d224 */ /* 0x000fe200078e0005 */
[----:B------:R-:W-:Y:S01]  /*3630*/  CS2R R92, SRZ ;  /* 0x00000000005c7805 */ /* 0x000fe2000001ff00 */
[----:B------:R-:W-:Y:S01]  /*3640*/  @!P3 IMAD.WIDE.U32 R4, R29, UR10, R10 ;  /* 0x0000000a1d04bc25 */ /* 0x000fe2000f8e000a */
[----:B------:R-:W-:-:S02]  /*3650*/  CS2R R98, SRZ ;  /* 0x0000000000627805 */ /* 0x000fc4000001ff00 */
[----:B------:R-:W-:Y:S02]  /*3660*/  CS2R R96, SRZ ;  /* 0x0000000000607805 */ /* 0x000fe4000001ff00 */
[----:B------:R-:W-:Y:S01]  /*3670*/  CS2R R90, SRZ ;  /* 0x00000000005a7805 */ /* 0x000fe2000001ff00 */
[C---:B------:R-:W-:Y:S01]  /*3680*/  @!P2 IMAD R44, R28.reuse, UR11, R22 ;  /* 0x0000000b1c2cac24 */ /* 0x040fe2000f8e0216 */
[----:B------:R-:W-:Y:S01]  /*3690*/  CS2R R88, SRZ ;  /* 0x0000000000587805 */ /* 0x000fe2000001ff00 */
[----:B------:R-:W-:Y:S01]  /*36a0*/  @!P2 IMAD.WIDE.U32 R12, R28, UR10, R12 ;  /* 0x0000000a1c0cac25 */ /* 0x000fe2000f8e000c */
[----:B------:R-:W-:Y:S01]  /*36b0*/  CS2R R86, SRZ ;  /* 0x0000000000567805 */ /* 0x000fe2000001ff00 */
[----:B------:R-:W2:Y:S01]  /*36c0*/  @!P5 LDC.64 R28, c[0x0][0x218] ;  /* 0x00008600ff1cdb82 */ /* 0x000ea20000000a00 */
[----:B------:R-:W-:Y:S01]  /*36d0*/  CS2R R84, SRZ ;  /* 0x0000000000547805 */ /* 0x000fe2000001ff00 */
[----:B------:R-:W-:Y:S01]  /*36e0*/  @!P4 IMAD R24, R24, UR16, RZ ;  /* 0x000000101818cc24 */ /* 0x000fe2000f8e02ff */
[----:B------:R-:W-:Y:S01]  /*36f0*/  CS2R R78, SRZ ;  /* 0x00000000004e7805 */ /* 0x000fe2000001ff00 */
[C---:B------:R-:W-:Y:S01]  /*3700*/  @!P5 IMAD R10, R36.reuse, UR10, RZ ;  /* 0x0000000a240adc24 */ /* 0x040fe2000f8e02ff */
[----:B------:R-:W-:Y:S01]  /*3710*/  CS2R R76, SRZ ;  /* 0x00000000004c7805 */ /* 0x000fe2000001ff00 */
[----:B------:R-:W-:Y:S01]  /*3720*/  @!P5 IMAD R22, R36, UR16, RZ ;  /* 0x000000102416dc24 */ /* 0x000fe2000f8e02ff */
[----:B------:R-:W-:Y:S01]  /*3730*/  CS2R R82, SRZ ;  /* 0x0000000000527805 */ /* 0x000fe2000001ff00 */
[----:B------:R-:W-:Y:S01]  /*3740*/  @!P4 IMAD R45, R25, UR17, R24 ;  /* 0x00000011192dcc24 */ /* 0x000fe2000f8e0218 */
[----:B------:R-:W-:Y:S01]  /*3750*/  CS2R R80, SRZ ;  /* 0x0000000000507805 */ /* 0x000fe2000001ff00 */
[--C-:B------:R-:W-:Y:S01]  /*3760*/  @!P4 IMAD.MOV.U32 R18, RZ, RZ, R6.reuse ;  /* 0x000000ffff12c224 */ /* 0x100fe200078e0006 */
[----:B------:R-:W-:Y:S01]  /*3770*/  CS2R R74, SRZ ;  /* 0x00000000004a7805 */ /* 0x000fe2000001ff00 */
[--C-:B------:R-:W-:Y:S01]  /*3780*/  @!P4 IMAD.MOV.U32 R19, RZ, RZ, R7.reuse ;  /* 0x000000ffff13c224 */ /* 0x100fe200078e0007 */
[----:B------:R-:W-:Y:S01]  /*3790*/  CS2R R72, SRZ ;  /* 0x0000000000487805 */ /* 0x000fe2000001ff00 */
[--C-:B------:R-:W-:Y:S01]  /*37a0*/  @!P3 IMAD.MOV.U32 R26, RZ, RZ, R6.reuse ;  /* 0x000000ffff1ab224 */ /* 0x100fe200078e0006 */
[----:B------:R-:W-:Y:S01]  /*37b0*/  CS2R R70, SRZ ;  /* 0x0000000000467805 */ /* 0x000fe2000001ff00 */
[--C-:B------:R-:W-:Y:S01]  /*37c0*/  @!P3 IMAD.MOV.U32 R27, RZ, RZ, R7.reuse ;  /* 0x000000ffff1bb224 */ /* 0x100fe200078e0007 */
[----:B------:R-:W-:Y:S01]  /*37d0*/  CS2R R68, SRZ ;  /* 0x0000000000447805 */ /* 0x000fe2000001ff00 */
[----:B------:R-:W-:Y:S01]  /*37e0*/  @!P2 IMAD.MOV.U32 R30, RZ, RZ, R6 ;  /* 0x000000ffff1ea224 */ /* 0x000fe200078e0006 */
[----:B------:R-:W-:Y:S01]  /*37f0*/  ULDC UR23, c[0x0][0x394] ;  /* 0x0000e50000177ab9 */ /* 0x000fe20000000800 */
[----:B------:R-:W-:Y:S01]  /*3800*/  @!P2 IMAD.MOV.U32 R31, RZ, RZ, R7 ;  /* 0x000000ffff1fa224 */ /* 0x000fe200078e0007 */
[----:B------:R-:W-:Y:S01]  /*3810*/  ULDC UR29, c[0x0][0x2dc] ;  /* 0x0000b700001d7ab9 */ /* 0x000fe20000000800 */
[----:B------:R-:W-:-:S02]  /*3820*/  @!P5 IMAD R24, R0, UR11, R10 ;  /* 0x0000000b0018dc24 */ /* 0x000fc4000f8e020a */
[----:B------:R-:W-:Y:S01]  /*3830*/  @!P3 IMAD R17, R17, UR16, RZ ;  /* 0x000000101111bc24 */ /* 0x000fe2000f8e02ff */
[----:B------:R-:W-:Y:S01]  /*3840*/  SEL R187, R187, R190, !P1 ;  /* 0x000000bebbbb7207 */ /* 0x000fe20004800000 */
[C---:B------:R-:W-:Y:S01]  /*3850*/  @!P5 IMAD.WIDE.U32 R10, R0.reuse, UR10, R20 ;  /* 0x0000000a000adc25 */ /* 0x040fe2000f8e0014 */
[----:B------:R-:W-:Y:S01]  /*3860*/  SEL R181, R181, R191, !P1 ;  /* 0x000000bfb5b57207 */ /* 0x000fe20004800000 */
[----:B------:R-:W-:Y:S02]  /*3870*/  ULDC.U8 UR11, c[0x0][0x388] ;  /* 0x0000e200000b7ab9 */ /* 0x000fe40000000000 */
[C---:B------:R-:W-:Y:S02]  /*3880*/  @!P5 IMAD R40, R0.reuse, UR17, R22 ;  /* 0x000000110028dc24 */ /* 0x040fe4000f8e0216 */
[C---:B------:R-:W-:Y:S01]  /*3890*/  @!P5 IMAD.WIDE.U32 R6, R0.reuse, UR16, R6 ;  /* 0x000000100006dc25 */ /* 0x040fe2000f8e0006 */
[----:B------:R-:W-:Y:S01]  /*38a0*/  @!P2 IADD3 R0, P0, R0, 0x60, RZ ;  /* 0x000000600000a810 */ /* 0x000fe20007f1e0ff */
[----:B------:R-:W-:-:S02]  /*38b0*/  ULDC UR10, c[0x0][0x2ec] ;  /* 0x0000bb00000a7ab9 */ /* 0x000fc40000000800 */
[----:B------:R-:W-:Y:S02]  /*38c0*/  @!P4 IMAD.IADD R23, R9, 0x1, R42 ;  /* 0x000000010917c824 */ /* 0x000fe400078e022a */
[----:B------:R-:W-:Y:S01]  /*38d0*/  @!P2 IMAD.X R20, RZ, RZ, R36, P0 ;  /* 0x000000ffff14a224 */ /* 0x000fe200000e0624 */
[----:B----4-:R-:W-:Y:S01]  /*38e0*/  @!P4 LEA R22, P0, R8, R32, 0x1 ;  /* 0x000000200816c211 */ /* 0x010fe200078008ff */
[----:B------:R-:W4:Y:S01]  /*38f0*/  @!P5 LDC.64 R36, c[0x0][0x220] ;  /* 0x00008800ff24db82 */ /* 0x000f220000000a00 */
[----:B------:R-:W-:Y:S02]  /*3900*/  @!P5 IMAD.IADD R9, R11, 0x1, R24 ;  /* 0x000000010b09d824 */ /* 0x000fe400078e0218 */
[----:B-1----:R-:W-:Y:S01]  /*3910*/  @!P2 IMAD R14, R20, UR16, RZ ;  /* 0x00000010140eac24 */ /* 0x002fe2000f8e02ff */
[----:B--2---:R-:W-:Y:S01]  /*3920*/  @!P5 LEA R20, P6, R10, R28, 0x1 ;  /* 0x0000001c0a14d211 */ /* 0x004fe200078c08ff */
[----:B------:R-:W-:Y:S01]  /*3930*/  @!P4 IMAD.WIDE.U32 R18, R25, UR16, R18 ;  /* 0x000000101912cc25 */ /* 0x000fe2000f8e0012 */
[----:B------:R-:W-:-:S02]  /*3940*/  @!P4 LEA.HI.X R23, R8, R33, R23, 0x1, P0 ;  /* 0x000000210817c211 */ /* 0x000fc400000f0c17 */
[----:B------:R-:W-:Y:S01]  /*3950*/  @!P5 LEA.HI.X R21, R10, R29, R9, 0x1, P6 ;  /* 0x0000001d0a15d211 */ /* 0x000fe200030f0c09 */
[----:B------:R-:W1:Y:S01]  /*3960*/  @!P4 LDC.64 R24, c[0x0][0x220] ;  /* 0x00008800ff18cb82 */ /* 0x000e620000000a00 */
[----:B------:R-:W-:Y:S01]  /*3970*/  @!P2 IMAD R28, R0, UR17, R14 ;  /* 0x00000011001cac24 */ /* 0x000fe2000f8e020e */
[----:B------:R-:W-:Y:S01]  /*3980*/  @!P3 LEA R8, P0, R4, R38, 0x1 ;  /* 0x000000260408b211 */ /* 0x000fe200078008ff */
[----:B------:R-:W-:Y:S01]  /*3990*/  @!P2 IMAD.WIDE.U32 R14, R0, UR16, R30 ;  /* 0x00000010000eac25 */ /* 0x000fe2000f8e001e */
[----:B------:R-:W-:Y:S01]  /*39a0*/  @!PT LDS RZ, [RZ] ;  /* 0x00000000fffff984 */ /* 0x000fe20000000800 */
[----:B------:R-:W-:Y:S01]  /*39b0*/  @!PT LDS RZ, [RZ] ;  /* 0x00000000fffff984 */ /* 0x000fe20000000800 */
[----:B------:R-:W-:Y:S01]  /*39c0*/  @!PT LDS RZ, [RZ] ;  /* 0x00000000fffff984 */ /* 0x000fe20000000800 */
[----:B------:R2:W-:Y:S03]  /*39d0*/  @!P5 LDGSTS.E.BYPASS.LTC128B.128 [R2+0xc000], desc[UR14][R20.64] ;  /* 0x0c0000001402dfae */ /* 0x0005e6000b901d4e */
[----:B------:R-:W-:Y:S01]  /*39e0*/  @!P3 IMAD.IADD R0, R5, 0x1, R43 ;  /* 0x000000010500b824 */ /* 0x000fe200078e022b */
[----:B------:R-:W-:Y:S01]  /*39f0*/  @P4 STS.128 [R2+0xd000], RZ ;  /* 0x00d000ff02004388 */ /* 0x000fe20000000c00 */
[----:B------:R-:W-:-:S02]  /*3a00*/  @!P3 IMAD R41, R16, UR17, R17 ;  /* 0x000000111029bc24 */ /* 0x000fc4000f8e0211 */
[----:B------:R-:W-:Y:S01]  /*3a10*/  @!P3 IMAD.WIDE.U32 R16, R16, UR16, R26 ;  /* 0x000000101010bc25 */ /* 0x000fe2000f8e001a */
[----:B------:R-:W-:Y:S01]  /*3a20*/  @!P3 LEA.HI.X R9, R4, R39, R0, 0x1, P0 ;  /* 0x000000270409b211 */ /* 0x000fe200000f0c00 */
[----:B------:R-:W1:Y:S01]  /*3a30*/  @!P2 LDC.64 R26, c[0x0][0x220] ;  /* 0x00008800ff1aab82 */ /* 0x000e620000000a00 */
[C---:B---3--:R-:W-:Y:S01]  /*3a40*/  @!P2 LEA R4, P0, R12.reuse, R34, 0x1 ;  /* 0x000000220c04a211 */ /* 0x048fe200078008ff */
[----:B------:R-:W-:Y:S01]  /*3a50*/  @!P2 IMAD.IADD R0, R13, 0x1, R44 ;  /* 0x000000010d00a824 */ /* 0x000fe200078e022c */
[----:B------:R-:W-:Y:S01]  /*3a60*/  @!PT LDS RZ, [RZ] ;  /* 0x00000000fffff984 */ /* 0x000fe20000000800 */
[----:B------:R-:W-:Y:S01]  /*3a70*/  @!PT LDS RZ, [RZ] ;  /* 0x00000000fffff984 */ /* 0x000fe20000000800 */
[----:B------:R-:W-:Y:S01]  /*3a80*/  @!PT LDS RZ, [RZ] ;  /* 0x00000000fffff984 */ /* 0x000fe20000000800 */
[----:B------:R-:W-:Y:S04]  /*3a90*/  @!P4 LDGSTS.E.BYPASS.LTC128B.128 [R2+0xd000], desc[UR14][R22.64] ;  /* 0x0d0000001602cfae */ /* 0x000fe8000b901d4e */
[----:B------:R-:W-:Y:S01]  /*3aa0*/  @!P2 LEA.HI.X R5, R12, R35, R0, 0x1, P0 ;  /* 0x000000230c05a211 */ /* 0x000fe200000f0c00 */
[----:B------:R-:W-:Y:S01]  /*3ab0*/  @!P5 IMAD.IADD R0, R7, 0x1, R40 ;  /* 0x000000010700d824 */ /* 0x000fe200078e0228 */
[C---:B----4-:R-:W-:Y:S01]  /*3ac0*/  @!P5 LEA R10, P0, R6.reuse, R36, 0x1 ;  /* 0x00000024060ad211 */ /* 0x050fe200078008ff */
[----:B------:R-:W3:Y:S01]  /*3ad0*/  LDC.64 R12, c[0x0][0x3b8] ;  /* 0x0000ee00ff0c7b82 */ /* 0x000ee20000000a00 */
[----:B------:R-:W-:Y:S02]  /*3ae0*/  @P3 STS.128 [R2+0xe000], RZ ;  /* 0x00e000ff02003388 */ /* 0x000fe40000000c00 */
[----:B------:R-:W-:Y:S01]  /*3af0*/  @!P5 LEA.HI.X R11, R6, R37, R0, 0x1, P0 ;  /* 0x00000025060bd211 */ /* 0x000fe200000f0c00 */
[----:B------:R-:W-:Y:S01]  /*3b00*/  @!P4 IMAD.IADD R0, R19, 0x1, R45 ;  /* 0x000000011300c824 */ /* 0x000fe200078e022d */
[----:B------:R-:W-:Y:S01]  /*3b10*/  @!PT LDS RZ, [RZ] ;  /* 0x00000000fffff984 */ /* 0x000fe20000000800 */
[----:B------:R-:W-:Y:S01]  /*3b20*/  @!PT LDS RZ, [RZ] ;  /* 0x00000000fffff984 */ /* 0x000fe20000000800 */
[----:B------:R-:W-:Y:S01]  /*3b30*/  @!PT LDS RZ, [RZ] ;  /* 0x00000000fffff984 */ /* 0x000fe20000000800 */
[----:B------:R1:W-:Y:S03]  /*3b40*/  @!P3 LDGSTS.E.BYPASS.LTC128B.128 [R2+0xe000], desc[UR14][R8.64] ;  /* 0x0e0000000802bfae */ /* 0x0003e6000b901d4e */
[----:B--2---:R-:W2:Y:S01]  /*3b50*/  @!P3 LDC.64 R20, c[0x0][0x220] ;  /* 0x00008800ff14bb82 */ /* 0x004ea20000000a00 */
        /* <DEDUP_REMOVED lines=10> */
[----:B------:R-:W-:Y:S01]  /*3c00*/  @P4 STS.128 [R2+0x11000], RZ ;  /* 0x011000ff02004388 */ /* 0x000fe20000000c00 */
[----:B--2---:R-:W-:-:S02]  /*3c10*/  @!P3 LEA R6, P5, R16, R20, 0x1 ;  /* 0x000000141006b211 */ /* 0x004fc400078a08ff */
[----:B-1----:R-:W-:-:S04]  /*3c20*/  @!P4 LEA R8, P0, R18, R24, 0x1 ;  /* 0x000000181208c211 */ /* 0x002fc800078008ff */
[----:B------:R-:W-:Y:S01]  /*3c30*/  @!P4 LEA.HI.X R9, R18, R25, R0, 0x1, P0 ;  /* 0x000000191209c211 */ /* 0x000fe200000f0c00 */
[----:B------:R-:W-:Y:S01]  /*3c40*/  @!P3 IMAD.IADD R0, R17, 0x1, R41 ;  /* 0x000000011100b824 */ /* 0x000fe200078e0229 */
[----:B----4-:R-:W-:Y:S01]  /*3c50*/  @!P2 LEA R4, P0, R14, R26, 0x1 ;  /* 0x0000001a0e04a211 */ /* 0x010fe200078008ff */
[----:B------:R-:W-:Y:S02]  /*3c60*/  @!P2 IMAD.IADD R5, R15, 0x1, R28 ;  /* 0x000000010f05a824 */ /* 0x000fe400078e021c */
[----:B------:R-:W-:Y:S01]  /*3c70*/  @!PT LDS RZ, [RZ] ;  /* 0x00000000fffff984 */ /* 0x000fe20000000800 */
[----:B------:R-:W-:Y:S01]  /*3c80*/  @!PT LDS RZ, [RZ] ;  /* 0x00000000fffff984 */ /* 0x000fe20000000800 */
[----:B------:R-:W-:Y:S01]  /*3c90*/  @!PT LDS RZ, [RZ] ;  /* 0x00000000fffff984 */ /* 0x000fe20000000800 */
[----:B------:R-:W-:Y:S01]  /*3ca0*/  @!P4 LDGSTS.E.BYPASS.LTC128B.128 [R2+0x11000], desc[UR14][R8.64] ;  /* 0x110000000802cfae */ /* 0x000fe2000b901d4e */
[----:B------:R-:W-:Y:S02]  /*3cb0*/  @!P3 LEA.HI.X R7, R16, R21, R0, 0x1, P5 ;  /* 0x000000151007b211 */ /* 0x000fe400028f0c00 */
[----:B------:R-:W-:Y:S01]  /*3cc0*/  @!P2 LEA.HI.X R5, R14, R27, R5, 0x1, P0 ;  /* 0x0000001b0e05a211 */ /* 0x000fe200000f0c05 */
[----:B------:R-:W-:Y:S04]  /*3cd0*/  @P3 STS.128 [R2+0x12000], RZ ;  /* 0x012000ff02003388 */ /* 0x000fe80000000c00 */
        /* <DEDUP_REMOVED lines=9> */
[----:B------:R-:W0:Y:S01]  /*3d70*/  LDGDEPBAR ;  /* 0x00000000000079af */ /* 0x000e220000000000 */
[----:B------:R-:W-:-:S03]  /*3d80*/  ISETP.GE.AND P4, PT, R233, UR6, PT ;  /* 0x00000006e9007c0c */ /* 0x000fc6000bf86270 */
[----:B---3--:R-:W3:Y:S04]  /*3d90*/  LDG.E.64 R10, desc[UR14][R12.64] ;  /* 0x0000000e0c0a7981 */ /* 0x008ee8000c1e1b00 */
[----:B------:R-:W4:Y:S01]  /*3da0*/  LDG.E.64 R6, desc[UR14][R12.64+0x8] ;  /* 0x0000080e0c067981 */ /* 0x000f22000c1e1b00 */
[----:B--2---:R-:W-:-:S05]  /*3db0*/  VIADD R4, R233, 0x8 ;  /* 0x00000008e9047836 */ /* 0x004fca0000000000 */
[----:B------:R-:W-:Y:S02]  /*3dc0*/  ISETP.GE.AND P3, PT, R4, UR6, PT ;  /* 0x0000000604007c0c */ /* 0x000fe4000bf66270 */
[----:B------:R-:W-:-:S05]  /*3dd0*/  MOV R4, 0x4 ;  /* 0x0000000400047802 */ /* 0x000fca0000000f00 */
[----:B------:R-:W-:-:S05]  /*3de0*/  IMAD.WIDE R4, R233, R4, UR20 ;  /* 0x00000014e9047e25 */ /* 0x000fca000f8e0204 */
[----:B------:R2:W5:Y:S01]  /*3df0*/  @!P4 LDG.E R239, desc[UR14][R4.64] ;  /* 0x0000000e04efc981 */ /* 0x000562000c1e1900 */
[C---:B------:R-:W-:Y:S02]  /*3e00*/  VIADD R0, R233.reuse, 0x48 ;  /* 0x00000048e9007836 */ /* 0x040fe40000000000 */
[----:B-1----:R-:W-:Y:S01]  /*3e10*/  VIADD R2, R233, 0x40 ;  /* 0x00000040e9027836 */ /* 0x002fe20000000000 */
[----:B------:R2:W5:Y:S02]  /*3e20*/  @!P3 LDG.E R240, desc[UR14][R4.64+0x20] ;  /* 0x0000200e04f0b981 */ /* 0x000564000c1e1900 */
[----:B------:R-:W-:Y:S02]  /*3e30*/  ISETP.GE.AND P0, PT, R0, UR6, PT ;  /* 0x0000000600007c0c */ /* 0x000fe4000bf06270 */
[----:B------:R-:W-:Y:S01]  /*3e40*/  ISETP.GE.AND P2, PT, R2, UR6, PT ;  /* 0x0000000602007c0c */ /* 0x000fe2000bf46270 */
[----:B------:R-:W-:Y:S01]  /*3e50*/  IMAD.MOV.U32 R8, RZ, RZ, 0x4 ;  /* 0x00000004ff087424 */ /* 0x000fe200078e00ff */
[----:B------:R-:W-:-:S04]  /*3e60*/  UIMAD UR6, UR47, UR60, UR55 ;  /* 0x0000003c2f0672a4 */ /* 0x000fc8000f8e0237 */
[----:B------:R-:W-:-:S05]  /*3e70*/  USHF.L.U32 UR6, UR6, 0x5, URZ ;  /* 0x0000000506067899 */ /* 0x000fca000800063f */
[----:B------:R-:W-:Y:S01]  /*3e80*/  @!P0 IMAD.WIDE R8, R0, R8, UR20 ;  /* 0x0000001400088e25 */ /* 0x000fe2000f8e0208 */
[----:B------:R-:W-:Y:S01]  /*3e90*/  USHF.R.S32.HI UR7, URZ, 0x1f, UR6 ;  /* 0x0000001f3f077899 */ /* 0x000fe20008011406 */
[----:B------:R2:W5:Y:S01]  /*3ea0*/  @!P2 LDG.E R237, desc[UR14][R4.64+0x100] ;  /* 0x0001000e04eda981 */ /* 0x000562000c1e1900 */
[----:B------:R-:W-:-:S03]  /*3eb0*/  SHF.R.S32.HI R0, RZ, 0x1f, R46 ;  /* 0x0000001fff007819 */ /* 0x000fc6000001142e */
[----:B------:R2:W5:Y:S01]  /*3ec0*/  @!P0 LDG.E R238, desc[UR14][R8.64] ;  /* 0x0000000e08ee8981 */ /* 0x000562000c1e1900 */
[----:B------:R-:W-:Y:S01]  /*3ed0*/  LOP3.LUT P3, RZ, R251, 0x4, RZ, 0xc0, !PT ;  /* 0x00000004fbff7812 */ /* 0x000fe2000786c0ff */
[----:B------:R-:W-:Y:S01]  /*3ee0*/  IMAD.SHL.U32 R188, R190, 0x2, RZ ;  /* 0x00000002bebc7824 */ /* 0x000fe200078e00ff */
[----:B------:R-:W-:Y:S02]  /*3ef0*/  LEA R187, R187, UR4, 0x1 ;  /* 0x00000004bbbb7c11 */ /* 0x000fe4000f8e08ff */
[----:B------:R-:W-:Y:S02]  /*3f00*/  SEL R182, R182, 0xffffffc0, !P3 ;  /* 0xffffffc0b6b67807 */ /* 0x000fe40005800000 */
[----:B------:R-:W-:Y:S02]  /*3f10*/  LEA R181, R181, UR4, 0x1 ;  /* 0x00000004b5b57c11 */ /* 0x000fe4000f8e08ff */
[----:B---3--:R-:W-:Y:S02]  /*3f20*/  R2UR UR16, R11 ;  /* 0x000000000b1072ca */ /* 0x008fe400000e0000 */
[----:B------:R-:W-:-:S02]  /*3f30*/  R2UR UR17, R10 ;  /* 0x000000000a1172ca */ /* 0x000fc400000e0000 */
[----:B----4-:R-:W-:Y:S01]  /*3f40*/  IADD3 R245, P2, P0, R6, UR6, R46 ;  /* 0x0000000606f57c10 */ /* 0x010fe2000f85e02e */
[----:B------:R-:W-:-:S03]  /*3f50*/  UIADD3 UR6, UR30, UR19, URZ ;  /* 0x000000131e067290 */ /* 0x000fc6000fffe03f */
[----:B------:R-:W-:Y:S01]  /*3f60*/  IADD3.X R247, R7, UR7, R0, P2, P0 ;  /* 0x0000000707f77c10 */ /* 0x000fe200097e0400 */
[----:B------:R-:W-:Y:S01]  /*3f70*/  ULDC UR30, c[0x0][0x398] ;  /* 0x0000e600001e7ab9 */ /* 0x000fe20000000800 */
[C---:B------:R-:W-:Y:S02]  /*3f80*/  LOP3.LUT P0, RZ, R251.reuse, 0x2, RZ, 0xc0, !PT ;  /* 0x00000002fbff7812 */ /* 0x040fe4000780c0ff */
[----:B------:R-:W-:Y:S01]  /*3f90*/  LOP3.LUT P2, RZ, R251, 0x4, RZ, 0xc0, !PT ;  /* 0x00000004fbff7812 */ /* 0x000fe2000784c0ff */
[----:B------:R-:W-:Y:S01]  /*3fa0*/  UIADD3 UR6, -UR12, 0x80, UR6 ;  /* 0x000000800c067890 */ /* 0x000fe2000fffe106 */
[----:B------:R-:W-:Y:S02]  /*3fb0*/  SEL R189, R189, 0xffffffe0, !P0 ;  /* 0xffffffe0bdbd7807 */ /* 0x000fe40004000000 */
[----:B------:R-:W-:Y:S01]  /*3fc0*/  SEL R246, R246, 0xffffffc0, !P2 ;  /* 0xffffffc0f6f67807 */ /* 0x000fe20005000000 */
[----:B--2---:R-:W-:-:S12]  /*3fd0*/  UIADD3 UR28, UR6, -UR46, URZ ;  /* 0x8000002e061c7290 */ /* 0x004fd8000fffe03f */
.L_x_2220:
[----:B------:R-:W0:Y:S01]  /*3fe0*/  LDGDEPBAR ;  /* 0x00000000000079af */ /* 0x000e220000000000 */
[----:B------:R-:W-:Y:S01]  /*3ff0*/  IMAD.U32 R4, RZ, RZ, UR25 ;  /* 0x00000019ff047e24 */ /* 0x000fe2000f8e00ff */
[----:B------:R-:W-:Y:S01]  /*4000*/  IADD3 R0, R187, R189, RZ ;  /* 0x000000bdbb007210 */ /* 0x000fe20007ffe0ff */
[----:B------:R-:W-:Y:S01]  /*4010*/  IMAD.U32 R5, RZ, RZ, UR24 ;  /* 0x00000018ff057e24 */ /* 0x000fe2000f8e00ff */
[----:B------:R-:W-:Y:S01]  /*4020*/  MOV R235, R3 ;  /* 0x0000000300eb7202 */ /* 0x000fe20000000f00 */
[----:B------:R-:W-:Y:S01]  /*4030*/  USHF.L.U32 UR6, UR13, 0x7, URZ ;  /* 0x000000070d067899 */ /* 0x000fe2000800063f */
[C---:B------:R-:W-:Y:S01]  /*4040*/  LEA R4, P0, R233.reuse, R4, 0x2 ;  /* 0x00000004e9047211 */ /* 0x040fe200078010ff */
[----:B------:R-:W-:Y:S01]  /*4050*/  UMOV UR8, UR58 ;  /* 0x0000003a00087c82 */ /* 0x000fe20008000000 */
[----:B------:R-:W-:Y:S01]  /*4060*/  IMAD.MOV.U32 R234, RZ, RZ, R196 ;  /* 0x000000ffffea7224 */ /* 0x000fe200078e00c4 */
[----:B------:R-:W-:Y:S01]  /*4070*/  UISETP.GE.AND UP0, UPT, UR6, UR28, UPT ;  /* 0x0000001c0600728c */ /* 0x000fe2000bf06270 */
[----:B------:R-:W-:Y:S05]  /*4080*/  LEA.HI.X.SX32 R5, R233, R5, 0x2, P0 ;  /* 0x00000005e9057211 */ /* 0x000fea00000f16ff */
        /* <DEDUP_REMOVED lines=112> */
.L_x_2216:
        /* <DEDUP_REMOVED lines=17> */
[C---:B------:R-:W-:Y:S02]  /*48a0*/  VIADDMNMX R136, R137.reuse, R136, UR12, PT ;  /* 0x0000000c89887e46 */ /* 0x040fe4000b800188 */
        /* <DEDUP_REMOVED lines=218> */
.L_x_2217:
        /* <DEDUP_REMOVED lines=24> */
[----:B------:R-:W-:Y:S01]  /*57d0*/  FFMA.FTZ R153, R14, UR10, -R0 ;  /* 0x0000000a0e997c23 */ /* 0x000fe20008010800 */
[--C-:B------:R-:W-:Y:S01]  /*57e0*/  FFMA.FTZ R18, R18, UR10, -R3.reuse ;  /* 0x0000000a12127c23 */ /* 0x100fe20008010803 */
        /* <DEDUP_REMOVED lines=8> */
[----:B------:R-:W-:Y:S01]  /*5870*/  FFMA.FTZ R50, R50, UR10, -R3 ;  /* 0x0000000a32327c23 */ /* 0x000fe20008010803 */
        /* <DEDUP_REMOVED lines=645> */
[----:B------:R-:W-:Y:S01]  /*80d0*/  FMUL.FTZ R4, R147, R4 ;  /* 0x0000000493047220 */ /* 0x000fe20000410000 */
[----:B------:R-:W-:Y:S01]  /*80e0*/  FSETP.GE.FTZ.AND P1, PT, R153, RZ, PT ;  /* 0x000000ff9900720b */ /* 0x000fe20003f36000 */
[-C--:B-1----:R-:W-:Y:S03]  /*80f0*/  HMMA.16816.F32.BF16 R20, R132, R136.reuse, R20 ;  /* 0x000000888414723c */ /* 0x082fe60000041814 */
[----:B------:R-:W-:Y:S01]  /*8100*/  FSETP.GE.FTZ.AND P0, PT, R199, RZ, PT ;  /* 0x000000ffc700720b */ /* 0x000fe20003f16000 */
[----:B------:R-:W-:Y:S01]  /*8110*/  FMUL.FTZ R10, R150, R0 ;  /* 0x00000000960a7220 */ /* 0x000fe20000410000 */
[----:B------:R-:W-:Y:S01]  /*8120*/  F2FP.BF16.F32.PACK_AB R150, R7, R6 ;  /* 0x000000060796723e */ /* 0x000fe200000010ff */
[C---:B------:R-:W-:Y:S04]  /*8130*/  HMMA.16816.F32.BF16 R24, R140.reuse, R136, R24 ;  /* 0x000000888c18723c */ /* 0x040fe80000041818 */
[----:B------:R-:W-:Y:S01]  /*8140*/  FSETP.GE.FTZ.AND P3, PT, R207, RZ, PT ;  /* 0x000000ffcf00720b */ /* 0x000fe20003f76000 */
[C---:B------:R-:W-:Y:S01]  /*8150*/  FADD.FTZ R7, -R194.reuse, R18 ;  /* 0x00000012c2077221 */ /* 0x040fe20000010100 */
[----:B------:R-:W-:Y:S01]  /*8160*/  FSEL R0, R15, R192, P0 ;  /* 0x000000c00f007208 */ /* 0x000fe20000000000 */
[----:B------:R-:W-:Y:S01]  /*8170*/  FADD.FTZ R6, -R194, R19 ;  /* 0x00000013c2067221 */ /* 0x000fe20000010100 */
[----:B------:R-:W-:Y:S01]  /*8180*/  FSETP.GE.FTZ.AND P0, PT, R208, RZ, PT ;  /* 0x000000ffd000720b */ /* 0x000fe20003f16000 */
[-C--:B------:R-:W-:Y:S03]  /*8190*/  HMMA.16816.F32.BF16 R28, R140, R138.reuse, R28 ;  /* 0x0000008a8c1c723c */ /* 0x080fe6000004181c */
[----:B------:R-:W-:Y:S01]  /*81a0*/  FSEL R6, R6, R194, P0 ;  /* 0x000000c206067208 */ /* 0x000fe20000000000 */
[----:B------:R-:W-:Y:S01]  /*81b0*/  FMUL.FTZ R146, R146, R3 ;  /* 0x0000000392927220 */ /* 0x000fe20000410000 */
[----:B------:R-:W-:Y:S01]  /*81c0*/  FSEL R3, R14, R192, P1 ;  /* 0x000000c00e037208 */ /* 0x000fe20000800000 */
[C---:B------:R-:W-:Y:S04]  /*81d0*/  HMMA.16816.F32.BF16 R32, R132.reuse, R138, R32 ;  /* 0x0000008a8420723c */ /* 0x040fe80000041820 */
[----:B------:R-:W-:Y:S01]  /*81e0*/  FSETP.GE.FTZ.AND P1, PT, R205, RZ, PT ;  /* 0x000000ffcd00720b */ /* 0x000fe20003f36000 */
[----:B------:R-:W-:Y:S01]  /*81f0*/  FMUL.FTZ R14, R208, R6 ;  /* 0x00000006d00e7220 */ /* 0x000fe20000410000 */
[----:B------:R-:W-:Y:S01]  /*8200*/  FSETP.GE.FTZ.AND P2, PT, R169, RZ, PT ;  /* 0x000000ffa900720b */ /* 0x000fe20003f56000 */
[----:B------:R-:W-:Y:S01]  /*8210*/  FADD.FTZ R20, -R195, R20 ;  /* 0x00000014c3147221 */ /* 0x000fe20000010100 */
[----:B------:R-:W-:Y:S02]  /*8220*/  FSEL R7, R7, R194, P1 ;  /* 0x000000c207077208 */ /* 0x000fe40000800000 */
[----:B------:R-:W-:Y:S01]  /*8230*/  FSETP.GE.FTZ.AND P1, PT, R160, RZ, PT ;  /* 0x000000ffa000720b */ /* 0x000fe20003f36000 */
[----:B------:R-:W-:Y:S01]  /*8240*/  FADD.FTZ R9, -R195, R16 ;  /* 0x00000010c3097221 */ /* 0x000fe20000010100 */
[----:B------:R-:W-:Y:S01]  /*8250*/  F2FP.BF16.F32.PACK_AB R154, R145, R154 ;  /* 0x0000009a919a723e */ /* 0x000fe200000010ff */
[----:B------:R-:W-:Y:S01]  /*8260*/  FMUL.FTZ R15, R205, R7 ;  /* 0x00000007cd0f7220 */ /* 0x000fe20000410000 */
[----:B------:R-:W-:Y:S01]  /*8270*/  F2FP.BF16.F32.PACK_AB R145, R4, R5 ;  /* 0x000000050491723e */ /* 0x000fe200000010ff */
[----:B------:R-:W-:Y:S01]  /*8280*/  FADD.FTZ R8, -R195, R17 ;  /* 0x00000011c3087221 */ /* 0x000fe20000010100 */
[-C--:B------:R-:W-:Y:S01]  /*8290*/  FSEL R9, R9, R195.reuse, P3 ;  /* 0x000000c309097208 */ /* 0x080fe20001800000 */
[----:B------:R-:W1:Y:S01]  /*82a0*/  LDSM.16.M88.4 R4, [R185+0x5000] ;  /* 0x00500000b904783b */ /* 0x000e620000000200 */
[----:B------:R-:W-:Y:S01]  /*82b0*/  FSETP.GE.FTZ.AND P3, PT, R206, RZ, PT ;  /* 0x000000ffce00720b */ /* 0x000fe20003f76000 */
[C---:B------:R-:W-:Y:S01]  /*82c0*/  FADD.FTZ R28, -R193.reuse, R28 ;  /* 0x0000001cc11c7221 */ /* 0x040fe20000010100 */
[----:B------:R-:W-:Y:S01]  /*82d0*/  FSEL R8, R8, R195, P2 ;  /* 0x000000c308087208 */ /* 0x000fe20001000000 */
        /* <DEDUP_REMOVED lines=21> */
[----:B------:R-:W-:Y:S01]  /*8430*/  F2FP.BF16.F32.PACK_AB R137, R8, R9 ;  /* 0x000000090889723e */ /* 0x000fe200000010ff */
[----:B------:R-:W-:Y:S01]  /*8440*/  FADD.FTZ R22, -R194, R22 ;  /* 0x00000016c2167221 */ /* 0x000fe20000010100 */
[----:B------:R-:W-:Y:S01]  /*8450*/  FSEL R8, R28, R193, P3 ;  /* 0x000000c11c087208 */ /* 0x000fe20001800000 */
[----:B------:R-:W-:Y:S01]  /*8460*/  FADD.FTZ R23, -R194, R23 ;  /* 0x00000017c2177221 */ /* 0x000fe20000010100 */
[----:B------:R-:W-:Y:S01]  /*8470*/  F2FP.BF16.F32.PACK_AB R144, R0, R3 ;  /* 0x000000030090723e */ /* 0x000fe200000010ff */
        /* <DEDUP_REMOVED lines=9> */
[-C--:B------:R-:W-:Y:S01]  /*8510*/  FSEL R11, R11, R192.reuse, P1 ;  /* 0x000000c00b0b7208 */ /* 0x080fe20000800000 */
[-C--:B-1----:R-:W-:Y:S03]  /*8520*/  HMMA.16816.F32.BF16 R36, R132, R4.reuse, R36 ;  /* 0x000000048424723c */ /* 0x082fe60000041824 */
[----:B------:R-:W-:Y:S01]  /*8530*/  FSEL R10, R10, R192, P0 ;  /* 0x000000c00a0a7208 */ /* 0x000fe20000000000 */
[----:B------:R-:W-:Y:S01]  /*8540*/  FMUL.FTZ R11, R159, R11 ;  /* 0x0000000b9f0b7220 */ /* 0x000fe20000410000 */
[----:B------:R-:W-:Y:S01]  /*8550*/  FSEL R12, R12, R193, P2 ;  /* 0x000000c10c0c7208 */ /* 0x000fe20001000000 */
[----:B------:R-:W-:Y:S01]  /*8560*/  FADD.FTZ R33, -R195, R33 ;  /* 0x00000021c3217221 */ /* 0x000fe20000010100 */
[----:B------:R-:W-:Y:S01]  /*8570*/  FSETP.GE.FTZ.AND P2, PT, R163, RZ, PT ;  /* 0x000000ffa300720b */ /* 0x000fe20003f56000 */
[----:B------:R-:W-:Y:S01]  /*8580*/  FMUL.FTZ R10, R201, R10 ;  /* 0x0000000ac90a7220 */ /* 0x000fe20000410000 */
[----:B------:R-:W-:Y:S01]  /*8590*/  FSETP.GE.FTZ.AND P1, PT, R204, RZ, PT ;  /* 0x000000ffcc00720b */ /* 0x000fe20003f36000 */
[C---:B------:R-:W-:Y:S04]  /*85a0*/  HMMA.16816.F32.BF16 R40, R140.reuse, R4, R40 ;  /* 0x000000048c28723c */ /* 0x040fe80000041828 */
[----:B------:R-:W-:Y:S01]  /*85b0*/  F2FP.BF16.F32.PACK_AB R136, R0, R3 ;  /* 0x000000030088723e */ /* 0x000fe200000010ff */
[----:B------:R-:W-:Y:S01]  /*85c0*/  FADD.FTZ R34, -R194, R34 ;  /* 0x00000022c2227221 */ /* 0x000fe20000010100 */
[----:B------:R-:W-:Y:S01]  /*85d0*/  F2FP.BF16.F32.PACK_AB R138, R14, R15 ;  /* 0x0000000f0e8a723e */ /* 0x000fe200000010ff */
[----:B------:R-:W-:Y:S01]  /*85e0*/  FMUL.FTZ R15, R214, R8 ;  /* 0x00000008d60f7220 */ /* 0x000fe20000410000 */
[----:B------:R-:W-:Y:S01]  /*85f0*/  FSEL R3, R29, R193, P2 ;  /* 0x000000c11d037208 */ /* 0x000fe20001000000 */
[-C--:B------:R-:W-:Y:S03]  /*8600*/  HMMA.16816.F32.BF16 R44, R140, R6.reuse, R44 ;  /* 0x000000068c2c723c */ /* 0x080fe6000004182c */
[----:B------:R-:W-:Y:S01]  /*8610*/  F2FP.BF16.F32.PACK_AB R29, R10, R11 ;  /* 0x0000000b0a1d723e */ /* 0x000fe200000010ff */
[----:B------:R-:W-:Y:S01]  /*8620*/  FADD.FTZ R35, -R194, R35 ;  /* 0x00000023c2237221 */ /* 0x000fe20000010100 */
[----:B------:R-:W-:Y:S01]  /*8630*/  FSETP.GE.FTZ.AND P0, PT, R215, RZ, PT ;  /* 0x000000ffd700720b */ /* 0x000fe20003f16000 */
[----:B------:R-:W1:Y:S01]  /*8640*/  LDSM.16.M88.4 R8, [R185+0x5800] ;  /* 0x00580000b908783b */ /* 0x000e620000000200 */
[----:B------:R-:W-:Y:S01]  /*8650*/  F2FP.BF16.F32.PACK_AB R139, R16, R17 ;  /* 0x00000011108b723e */ /* 0x000fe200000010ff */
[C---:B------:R-:W-:Y:S04]  /*8660*/  HMMA.16816.F32.BF16 R48, R132.reuse, R6, R48 ;  /* 0x000000068430723c */ /* 0x040fe80000041830 */
[----:B------:R-:W-:Y:S01]  /*8670*/  FSEL R0, R30, R192, P1 ;  /* 0x000000c01e007208 */ /* 0x000fe20000800000 */
[----:B------:R-:W-:Y:S01]  /*8680*/  FMUL.FTZ R16, R149, R12 ;  /* 0x0000000c95107220 */ /* 0x000fe20000410000 */
[----:B------:R-:W-:Y:S01]  /*8690*/  FSEL R12, R31, R192, P0 ;  /* 0x000000c01f0c7208 */ /* 0x000fe20000000000 */
[----:B------:R-:W-:Y:S01]  /*86a0*/  FADD.FTZ R32, -R195, R32 ;  /* 0x00000020c3207221 */ /* 0x000fe20000010100 */
[----:B------:R-:W-:Y:S02]  /*86b0*/  FSETP.GE.FTZ.AND P2, PT, R172, RZ, PT ;  /* 0x000000ffac00720b */ /* 0x000fe40003f56000 */
        /* <DEDUP_REMOVED lines=16> */
[----:B------:R-:W-:Y:S01]  /*87c0*/  FSETP.GE.FTZ.AND P1, PT, R171, RZ, PT ;  /* 0x000000ffab00720b */ /* 0x000fe20003f36000 */
[----:B------:R-:W-:Y:S01]  /*87d0*/  FMUL.FTZ R18, R172, R4 ;  /* 0x00000004ac127220 */ /* 0x000fe20000410000 */
[----:B------:R-:W-:Y:S01]  /*87e0*/  FSETP.GE.FTZ.AND P0, PT, R209, RZ, PT ;  /* 0x000000ffd100720b */ /* 0x000fe20003f16000 */
[----:B------:R-:W-:Y:S01]  /*87f0*/  FADD.FTZ R41, -R193, R41 ;  /* 0x00000029c1297221 */ /* 0x000fe20000010100 */
[----:B------:R-:W-:Y:S01]  /*8800*/  F2FP.BF16.F32.PACK_AB R30, R16, R17 ;  /* 0x00000011101e723e */ /* 0x000fe200000010ff */
[----:B------:R-:W-:Y:S01]  /*8810*/  FMUL.FTZ R17, R211, R3 ;  /* 0x00000003d3117220 */ /* 0x000fe20000410000 */
[----:B------:R-:W-:Y:S01]  /*8820*/  FSETP.GE.FTZ.AND P3, PT, R210, RZ, PT ;  /* 0x000000ffd200720b */ /* 0x000fe20003f76000 */
[----:B------:R-:W-:Y:S01]  /*8830*/  FMUL.FTZ R16, R220, R0 ;  /* 0x00000000dc107220 */ /* 0x000fe20000410000 */
[----:B------:R-:W-:Y:S01]  /*8840*/  FSEL R4, R37, R195, P2 ;  /* 0x000000c325047208 */ /* 0x000fe20001000000 */
[----:B------:R-:W-:Y:S01]  /*8850*/  FMUL.FTZ R19, R218, R5 ;  /* 0x00000005da137220 */ /* 0x000fe20000410000 */
[-C--:B------:R-:W-:Y:S01]  /*8860*/  FSEL R3, R38, R194.reuse, P1 ;  /* 0x000000c226037208 */ /* 0x080fe20000800000 */
[C---:B------:R-:W-:Y:S01]  /*8870*/  FADD.FTZ R42, -R192.reuse, R42 ;  /* 0x0000002ac02a7221 */ /* 0x040fe20000010100 */
[----:B------:R-:W-:Y:S01]  /*8880*/  FSEL R0, R39, R194, P0 ;  /* 0x000000c227007208 */ /* 0x000fe20000000000 */
[-C--:B-1----:R-:W-:Y:S03]  /*8890*/  HMMA.16816.F32.BF16 R52, R132, R8.reuse, R52 ;  /* 0x000000088434723c */ /* 0x082fe60000041834 */
[----:B------:R-:W-:Y:S01]  /*88a0*/  FSETP.GE.FTZ.AND P2, PT, R151, RZ, PT ;  /* 0x000000ff9700720b */ /* 0x000fe20003f56000 */
[----:B------:R-:W-:Y:S01]  /*88b0*/  FADD.FTZ R43, -R192, R43 ;  /* 0x0000002bc02b7221 */ /* 0x000fe20000010100 */
[----:B------:R-:W-:Y:S01]  /*88c0*/  FSEL R5, R36, R195, P3 ;  /* 0x000000c324057208 */ /* 0x000fe20001800000 */
[C---:B------:R-:W-:Y:S04]  /*88d0*/  HMMA.16816.F32.BF16 R56, R140.reuse, R8, R56 ;  /* 0x000000088c38723c */ /* 0x040fe80000041838 */
[----:B------:R-:W-:Y:S01]  /*88e0*/  FSETP.GE.FTZ.AND P0, PT, R175, RZ, PT ;  /* 0x000000ffaf00720b */ /* 0x000fe20003f16000 */
[----:B------:R-:W-:Y:S01]  /*88f0*/  FADD.FTZ R40, -R193, R40 ;  /* 0x00000028c1287221 */ /* 0x000fe20000010100 */
[----:B------:R-:W-:Y:S01]  /*8900*/  FSETP.GE.FTZ.AND P1, PT, R162, RZ, PT ;  /* 0x000000ffa200720b */ /* 0x000fe20003f36000 */
[----:B------:R-:W-:Y:S01]  /*8910*/  FMUL.FTZ R7, R171, R3 ;  /* 0x00000003ab077220 */ /* 0x000fe20000410000 */
[----:B------:R-:W-:Y:S01]  /*8920*/  F2FP.BF16.F32.PACK_AB R27, R12, R13 ;  /* 0x0000000d0c1b723e */ /* 0x000fe200000010ff */
[-C--:B------:R-:W-:Y:S03]  /*8930*/  HMMA.16816.F32.BF16 R60, R140, R10.reuse, R60 ;  /* 0x0000000a8c3c723c */ /* 0x080fe6000004183c */
[----:B------:R-:W-:Y:S01]  /*8940*/  FSETP.GE.FTZ.AND P3, PT, R174, RZ, PT ;  /* 0x000000ffae00720b */ /* 0x000fe20003f76000 */
[----:B------:R-:W-:Y:S01]  /*8950*/  FMUL.FTZ R12, R156, R4 ;  /* 0x000000049c0c7220 */ /* 0x000fe20000410000 */
[----:B------:R-:W-:Y:S01]  /*8960*/  FSEL R4, R41, R193, P2 ;  /* 0x000000c129047208 */ /* 0x000fe20001000000 */
[----:B------:R-:W-:Y:S01]  /*8970*/  FMUL.FTZ R6, R209, R0 ;  /* 0x00000000d1067220 */ /* 0x000fe20000410000 */
[-C--:B------:R-:W-:Y:S01]  /*8980*/  FSEL R3, R42, R192.reuse, P1 ;  /* 0x000000c02a037208 */ /* 0x080fe20000800000 */
[----:B------:R-:W-:Y:S01]  /*8990*/  FADD.FTZ R45, -R193, R45 ;  /* 0x0000002dc12d7221 */ /* 0x000fe20000010100 */
[----:B------:R-:W-:Y:S01]  /*89a0*/  FSETP.GE.FTZ.AND P2, PT, R167, RZ, PT ;  /* 0x000000ffa700720b */ /* 0x000fe20003f56000 */
[----:B------:R-:W-:Y:S04]  /*89b0*/  HMMA.16816.F32.BF16 R64, R132, R10, R64 ;  /* 0x0000000a8440723c */ /* 0x000fe80000041840 */
[----:B------:R-:W-:Y:S01]  /*89c0*/  FSEL R0, R43, R192, P0 ;  /* 0x000000c02b007208 */ /* 0x000fe20000000000 */
[----:B------:R-:W-:Y:S01]  /*89d0*/  FMUL.FTZ R13, R210, R5 ;  /* 0x00000005d20d7220 */ /* 0x000fe20000410000 */
[----:B------:R-:W-:Y:S01]  /*89e0*/  FSEL R5, R40, R193, P3 ;  /* 0x000000c128057208 */ /* 0x000fe20001800000 */
[----:B------:R-:W-:Y:S01]  /*89f0*/  FADD.FTZ R46, -R192, R46 ;  /* 0x0000002ec02e7221 */ /* 0x000fe20000010100 */
[----:B------:R-:W-:Y:S02]  /*8a00*/  FSETP.GE.FTZ.AND P1, PT, R176, RZ, PT ;  /* 0x000000ffb000720b */ /* 0x000fe40003f36000 */
[----:B------:R-:W-:Y:S01]  /*8a10*/  FSETP.GE.FTZ.AND P0, PT, R212, RZ, PT ;  /* 0x000000ffd400720b */ /* 0x000fe20003f16000 */
[----:B------:R-:W-:Y:S01]  /*8a20*/  FADD.FTZ R47, -R192, R47 ;  /* 0x0000002fc02f7221 */ /* 0x000fe20000010100 */
[----:B------:R-:W-:Y:S01]  /*8a30*/  F2FP.BF16.F32.PACK_AB R28, R14, R15 ;  /* 0x0000000f0e1c723e */ /* 0x000fe200000010ff */
[----:B------:R-:W-:Y:S01]  /*8a40*/  FADD.FTZ R44, -R193, R44 ;  /* 0x0000002cc12c7221 */ /* 0x000fe20000010100 */
[----:B------:R-:W-:Y:S01]  /*8a50*/  FSETP.GE.FTZ.AND P3, PT, R213, RZ, PT ;  /* 0x000000ffd500720b */ /* 0x000fe20003f76000 */
[----:B------:R-:W-:Y:S01]  /*8a60*/  FMUL.FTZ R22, R151, R4 ;  /* 0x0000000497167220 */ /* 0x000fe20000410000 */
[----:B------:R-:W-:Y:S01]  /*8a70*/  FSEL R4, R45, R193, P2 ;  /* 0x000000c12d047208 */ /* 0x000fe20001000000 */
[----:B------:R-:W-:Y:S01]  /*8a80*/  FMUL.FTZ R14, R162, R3 ;  /* 0x00000003a20e7220 */ /* 0x000fe20000410000 */
[----:B------:R-:W-:Y:S01]  /*8a90*/  FSEL R3, R46, R192, P1 ;  /* 0x000000c02e037208 */ /* 0x000fe20000800000 */
[----:B------:R-:W-:Y:S01]  /*8aa0*/  FMUL.FTZ R21, R175, R0 ;  /* 0x00000000af157220 */ /* 0x000fe20000410000 */
[----:B------:R-:W-:Y:S01]  /*8ab0*/  FSEL R0, R47, R192, P0 ;  /* 0x000000c02f007208 */ /* 0x000fe20000000000 */
[----:B------:R-:W-:Y:S01]  /*8ac0*/  FADD.FTZ R49, -R195, R49 ;  /* 0x00000031c3317221 */ /* 0x000fe20000010100 */
[----:B------:R-:W-:Y:S01]  /*8ad0*/  FSETP.GE.FTZ.AND P2, PT, R179, RZ, PT ;  /* 0x000000ffb300720b */ /* 0x000fe20003f56000 */
[----:B------:R-:W-:Y:S01]  /*8ae0*/  FMUL.FTZ R15, R174, R5 ;  /* 0x00000005ae0f7220 */ /* 0x000fe20000410000 */
[----:B------:R-:W-:Y:S01]  /*8af0*/  FSEL R5, R44, R193, P3 ;  /* 0x000000c12c057208 */ /* 0x000fe20001800000 */
[C---:B------:R-:W-:Y:S01]  /*8b00*/  FADD.FTZ R50, -R194.reuse, R50 ;  /* 0x00000032c2327221 */ /* 0x040fe20000010100 */
        /* <DEDUP_REMOVED lines=15> */
[----:B------:R-:W-:Y:S01]  /*8c00*/  FADD.FTZ R52, -R195, R52 ;  /* 0x00000034c3347221 */ /* 0x000fe20000010100 */
[----:B------:R-:W-:Y:S01]  /*8c10*/  FSEL R0, R51, R194, P0 ;  /* 0x000000c233007208 */ /* 0x000fe20000000000 */
        /* <DEDUP_REMOVED lines=14> */
[----:B------:R-:W-:Y:S01]  /*8d00*/  FADD.FTZ R64, -R195, R64 ;  /* 0x00000040c3407221 */ /* 0x000fe20000010100 */
[----:B------:R-:W-:Y:S01]  /*8d10*/  FSEL R18, R18, R195, P2 ;  /* 0x000000c312127208 */ /* 0x000fe20001000000 */
[----:B------:R-:W-:Y:S01]  /*8d20*/  FMUL.FTZ R16, R178, R16 ;  /* 0x00000010b2107220 */ /* 0x000fe20000410000 */
        /* <DEDUP_REMOVED lines=10> */
[----:B------:R-:W-:Y:S02]  /*8dd0*/  FSEL R8, R8, R194, P1 ;  /* 0x000000c208087208 */ /* 0x000fe40000800000 */
[----:B------:R-:W-:Y:S02]  /*8de0*/  FSETP.GE.FTZ.AND P2, PT, R161, RZ, PT ;  /* 0x000000ffa100720b */ /* 0x000fe40003f56000 */
[----:B------:R-:W-:Y:S01]  /*8df0*/  FSETP.GE.FTZ.AND P1, PT, R158, RZ, PT ;  /* 0x000000ff9e00720b */ /* 0x000fe20003f36000 */
[----:B------:R-:W-:Y:S01]  /*8e00*/  FMUL.FTZ R8, R173, R8 ;  /* 0x00000008ad087220 */ /* 0x000fe20000410000 */
[----:B------:R-:W-:Y:S01]  /*8e10*/  F2FP.BF16.F32.PACK_AB R18, R18, R0 ;  /* 0x000000001212723e */ /* 0x000fe200000010ff */
[----:B------:R-:W-:Y:S01]  /*8e20*/  FADD.FTZ R0, -R192, R62 ;  /* 0x0000003ec0007221 */ /* 0x000fe20000010100 */
[----:B------:R-:W-:Y:S02]  /*8e30*/  FSEL R6, R6, R193, P2 ;  /* 0x000000c106067208 */ /* 0x000fe40001000000 */
        /* <DEDUP_REMOVED lines=10> */
[----:B------:R-:W-:Y:S01]  /*8ee0*/  F2FP.BF16.F32.PACK_AB R21, R21, R14 ;  /* 0x0000000e1515723e */ /* 0x000fe200000010ff */
[----:B------:R-:W-:Y:S01]  /*8ef0*/  FMUL.FTZ R14, R164, R4 ;  /* 0x00000004a40e7220 */ /* 0x000fe20000410000 */
[----:B------:R-:W-:Y:S01]  /*8f00*/  FSETP.GE.FTZ.AND P0, PT, R219, RZ, PT ;  /* 0x000000ffdb00720b */ /* 0x000fe20003f16000 */
[----:B------:R-:W-:Y:S01]  /*8f10*/  FADD.FTZ R4, -R193, R60 ;  /* 0x0000003cc1047221 */ /* 0x000fe20000010100 */
        /* <DEDUP_REMOVED lines=40> */
[----:B------:R-:W-:Y:S03]  /*91a0*/  IMAD.SHL.U32 R10, R6, 0x40, RZ ;  /* 0x00000040060a7824 */ /* 0x000fe600078e00ff */
[C---:B------:R-:W-:Y:S04]  /*91b0*/  LEA R243, P1, R0.reuse, R4, 0x1 ;  /* 0x0000000400f37211 */ /* 0x040fe800078208ff */
[----:B------:R-:W-:Y:S01]  /*91c0*/  LEA.HI.X.SX32 R241, R0, R5, 0x1, P1 ;  /* 0x0000000500f17211 */ /* 0x000fe200008f0eff */
[----:B------:R-:W-:Y:S01]  /*91d0*/  IMAD.MOV.U32 R8, RZ, RZ, R243 ;  /* 0x000000ffff087224 */ /* 0x000fe200078e00f3 */
[----:B--2---:R-:W-:Y:S02]  /*91e0*/  SHF.L.U64.HI R0, R6, 0x6, R7 ;  /* 0x0000000606007819 */ /* 0x004fe40000010207 */
        /* <DEDUP_REMOVED lines=15> */
.L_x_2218:
[----:B------:R-:W-:Y:S01]  /*92e0*/  STS [R226+0x14000], R154 ;  /* 0x0140009ae2007388 */ /* 0x000fe20000000800 */
[----:B------:R-:W-:Y:S02]  /*92f0*/  F2FP.BF16.F32.PACK_AB R0, R195, R64 ;  /* 0x00000040c300723e */ /* 0x000fe400000010ff */
[----:B-1----:R-:W-:Y:S01]  /*9300*/  F2FP.BF16.F32.PACK_AB R4, R194, R66 ;  /* 0x00000042c204723e */ /* 0x002fe200000010ff */
        /* <DEDUP_REMOVED lines=26> */
[----:B-1----:R-:W-:Y:S03]  /*94b0*/  IMAD.SHL.U32 R3, R191, 0x2, RZ ;  /* 0x00000002bf037824 */ /* 0x002fe600078e00ff */
        /* <DEDUP_REMOVED lines=134> */
.L_x_2219:
        /* <DEDUP_REMOVED lines=9> */
[----:B------:R-:W-:Y:S02]  /*9db0*/  UISETP.GT.AND UP2, UPT, UR13, UR26, UPT ;  /* 0x0000001a0d00728c */ /* 0x000fe4000bf44270 */
[--C-:B------:R-:W-:Y:S01]  /*9dc0*/  IMAD.IADD R144, R189, 0x1, R0.reuse ;  /* 0x00000001bd907824 */ /* 0x100fe200078e0200 */
[----:B------:R-:W3:Y:S01]  /*9dd0*/  LDSM.16.MT88.4 R36, [R3] ;  /* 0x000000000324783b */ /* 0x000ee20000004200 */
[C---:B------:R-:W-:Y:S01]  /*9de0*/  IMAD.IADD R0, R182.reuse, 0x1, R0 ;  /* 0x00000001b6007824 */ /* 0x040fe200078e0200 */
[----:B------:R-:W-:Y:S01]  /*9df0*/  @UP3 UIADD3 UR7, UP1, UR20, -0x200, URZ ;  /* 0xfffffe0014073890 */ /* 0x000fe2000ff3e03f */
[----:B------:R-:W-:Y:S01]  /*9e00*/  IMAD.IADD R145, R182, 0x1, R144 ;  /* 0x00000001b6917824 */ /* 0x000fe200078e0290 */
[----:B------:R-:W-:Y:S01]  /*9e10*/  LDSM.16.MT88.4 R44, [R2+0x4800] ;  /* 0x00480000022c783b */ /* 0x000fe20000004200 */
[----:B------:R-:W-:Y:S01]  /*9e20*/  IMAD.MOV.U32 R182, RZ, RZ, R246 ;  /* 0x000000ffffb67224 */ /* 0x000fe200078e00f6 */
[----:B------:R-:W-:Y:S02]  /*9e30*/  @UP3 UIADD3.X UR6, UR21, -0x1, URZ, UP1, !UPT ;  /* 0xffffffff15063890 */ /* 0x000fe40008ffe43f */
[----:B------:R-:W4:Y:S01]  /*9e40*/  LDSM.16.M88.4 R40, [R144+0x14000] ;  /* 0x014000009028783b */ /* 0x000f220000000200 */
[----:B------:R-:W-:Y:S03]  /*9e50*/  UIADD3 UR13, UR13, -0x1, URZ ;  /* 0xffffffff0d0d7890 */ /* 0x000fe6000fffe03f */
        /* <DEDUP_REMOVED lines=86> */
[C---:B------:R-:W-:Y:S01]  /*a3c0*/  IMAD.U32 R3, R38.reuse, -0x80, RZ ;  /* 0xffffff8026037824 */ /* 0x040fe200078e00ff */
[-C--:B------:R-:W-:Y:S05]  /*a3d0*/  HMMA.16816.F32.BF16 R12, R56, R54.reuse, R12 ;  /* 0x00000036380c723c */ /* 0x080fea000004180c */
[----:B------:R-:W-:Y:S01]  /*a3e0*/  LEA R196, P1, R3, R234, 0x2 ;  /* 0x000000ea03c47211 */ /* 0x000fe200078210ff */
[C---:B------:R-:W-:Y:S05]  /*a3f0*/  HMMA.16816.F32.BF16 R16, R40.reuse, R54, R16 ;  /* 0x000000362810723c */ /* 0x040fea0000041810 */
[----:B------:R-:W-:Y:S01]  /*a400*/  @P0 VIADD R36, R233, 0xffffff80 ;  /* 0xffffff80e9240836 */ /* 0x000fe20000000000 */
[-C--:B------:R-:W-:Y:S05]  /*a410*/  HMMA.16816.F32.BF16 R20, R40, R60.reuse, R20 ;  /* 0x0000003c2814723c */ /* 0x080fea0000041814 */
[----:B------:R-:W-:Y:S01]  /*a420*/  IMAD.MOV.U32 R2, RZ, RZ, R196 ;  /* 0x000000ffff027224 */ /* 0x000fe200078e00c4 */
[C---:B------:R-:W-:Y:S05]  /*a430*/  HMMA.16816.F32.BF16 R24, R56.reuse, R60, R24 ;  /* 0x0000003c3818723c */ /* 0x040fea0000041818 */
[----:B------:R-:W-:Y:S01]  /*a440*/  IMAD.SHL.U32 R0, R38, 0x8, RZ ;  /* 0x0000000826007824 */ /* 0x000fe200078e00ff */
[-C--:B------:R-:W-:Y:S05]  /*a450*/  HMMA.16816.F32.BF16 R28, R56, R62.reuse, R28 ;  /* 0x0000003e381c723c */ /* 0x080fea000004181c */
[----:B------:R-:W-:Y:S01]  /*a460*/  @P0 IMAD.WIDE R36, R36, R147, UR20 ;  /* 0x0000001424240e25 */ /* 0x000fe2000f8e0293 */
[----:B------:R-:W-:Y:S01]  /*a470*/  HMMA.16816.F32.BF16 R32, R40, R62, R32 ;  /* 0x0000003e2820723c */ /* 0x000fe20000041820 */
[----:B------:R-:W-:Y:S01]  /*a480*/  @UP3 UMOV UR20, UR7 ;  /* 0x0000000700143c82 */ /* 0x000fe20008000000 */
[----:B------:R-:W-:Y:S02]  /*a490*/  @UP3 UMOV UR21, UR6 ;  /* 0x0000000600153c82 */ /* 0x000fe40008000000 */
[----:B------:R-:W5:Y:S01]  /*a4a0*/  @P0 LDG.E R239, desc[UR14][R36.64] ;  /* 0x0000000e24ef0981 */ /* 0x000f62000c1e1900 */
[----:B------:R-:W-:Y:S01]  /*a4b0*/  LEA.HI.X.SX32 R3, R3, R235, 0x2, P1 ;  /* 0x000000eb03037211 */ /* 0x000fe200008f16ff */
[----:B------:R-:W-:Y:S01]  /*a4c0*/  IMAD.SHL.U32 R44, R38, 0x10, RZ ;  /* 0x00000010262c7824 */ /* 0x000fe200078e00ff */
[CC--:B------:R-:W-:Y:S01]  /*a4d0*/  LEA R52, P1, R0.reuse, R2.reuse, 0x2 ;  /* 0x0000000200347211 */ /* 0x0c0fe200078210ff */
[----:B------:R-:W5:Y:S03]  /*a4e0*/  @P0 LDG.E R240, desc[UR14][R36.64+0x20] ;  /* 0x0000200e24f00981 */ /* 0x000f66000c1e1900 */
[-C--:B------:R-:W-:Y:S01]  /*a4f0*/  LEA.HI.X.SX32 R53, R0, R3.reuse, 0x2, P1 ;  /* 0x0000000300357211 */ /* 0x080fe200008f16ff */
[----:B------:R-:W5:Y:S01]  /*a500*/  @P0 LDG.E R237, desc[UR14][R36.64+0x100] ;  /* 0x0001000e24ed0981 */ /* 0x000f62000c1e1900 */
[C---:B------:R-:W-:Y:S02]  /*a510*/  IMAD.SHL.U32 R43, R38.reuse, 0x20, RZ ;  /* 0x00000020262b7824 */ /* 0x040fe400078e00ff */
[C---:B------:R-:W-:Y:S01]  /*a520*/  IMAD R42, R38.reuse, 0x28, RZ ;  /* 0x00000028262a7824 */ /* 0x040fe200078e02ff */
[----:B------:R1:W5:Y:S01]  /*a530*/  @P0 LDG.E R238, desc[UR14][R36.64+0x120] ;  /* 0x0001200e24ee0981 */ /* 0x000362000c1e1900 */
[C---:B------:R-:W-:Y:S03]  /*a540*/  IMAD R39, R38.reuse, 0x30, RZ ;  /* 0x0000003026277824 */ /* 0x040fe600078e02ff */
        /* <DEDUP_REMOVED lines=229> */
[----:B------:R-:W4:Y:S04]  /*b3a0*/  LDL R60, [R1] ;  /* 0x00000000013c7983 */ /* 0x000f280000100800 */
        /* <DEDUP_REMOVED lines=114> */
[----:B------:R-:W-:Y:S04]  /*bad0*/  STS [R252], R24 ;  /* 0x00000018fc007388 */ /* 0x000fe80000000800 */
        /* <DEDUP_REMOVED lines=41> */
.L_x_2221:
        /* <DEDUP_REMOVED lines=23> */
.L_x_2222:
        /* <DEDUP_REMOVED lines=14> */
[----:B------:R-:W-:Y:S01]  /*bfc0*/  ULDC.64 UR16, c[0x0][0x468] ;  /* 0x00011a0000107ab9 */ /* 0x000fe20000000a00 */
[----:B------:R-:W-:Y:S01]  /*bfd0*/  ISETP.GE.AND P4, PT, R0, UR12, PT ;  /* 0x0000000c00007c0c */ /* 0x000fe2000bf86270 */
[----:B------:R-:W-:Y:S01]  /*bfe0*/  BSSY B0, `(.L_x_2223) ;  /* 0x000001d000007945 */ /* 0x000fe20003800000 */
[----:B------:R-:W-:Y:S01]  /*bff0*/  MOV R4, UR11 ;  /* 0x0000000b00047c02 */ /* 0x000fe20008000f00 */
[----:B------:R-:W-:Y:S01]  /*c000*/  UIMAD UR11, UR13, UR16, URZ ;  /* 0x000000100d0b72a4 */ /* 0x000fe2000f8e023f */
[----:B------:R-:W-:-:S02]  /*c010*/  IADD3 R2, P0, R2, UR21, RZ ;  /* 0x0000001502027c10 */ /* 0x000fc4000ff1e0ff */
[----:B------:R-:W-:Y:S01]  /*c020*/  ISETP.GE.AND P2, PT, R5, UR12, PT ;  /* 0x0000000c05007c0c */ /* 0x000fe2000bf46270 */
[----:B------:R-:W-:Y:S01]  /*c030*/  UIMAD UR17, UR55, UR17, UR11 ;  /* 0x00000011371172a4 */ /* 0x000fe2000f8e020b */
[----:B------:R-:W-:Y:S01]  /*c040*/  IADD3.X R3, R3, UR23, R4, P0, !PT ;  /* 0x0000001703037c10 */ /* 0x000fe200087fe404 */
[----:B------:R1:W2:Y:S01]  /*c050*/  LDS.128 R16, [R146+0xd000] ;  /* 0x00d0000092107984 */ /* 0x0002a20000000c00 */
[----:B------:R-:W-:Y:S01]  /*c060*/  IMAD.U32 R4, RZ, RZ, UR16 ;  /* 0x00000010ff047e24 */ /* 0x000fe2000f8e00ff */
[----:B------:R-:W-:Y:S01]  /*c070*/  SHF.R.S32.HI R11, RZ, 0x1f, R0 ;  /* 0x0000001fff0b7819 */ /* 0x000fe20000011400 */
[----:B------:R-:W-:Y:S01]  /*c080*/  VIADD R5, R0, 0x60 ;  /* 0x0000006000057836 */ /* 0x000fe20000000000 */
[----:B------:R1:W3:Y:S01]  /*c090*/  LDS.128 R20, [R146+0x11000] ;  /* 0x0110000092147984 */ /* 0x0002e20000000c00 */
[----:B------:R-:W-:-:S03]  /*c0a0*/  IMAD.WIDE.U32 R2, R4, UR55, R2 ;  /* 0x0000003704027c25 */ /* 0x000fc6000f8e0002 */
[----:B------:R1:W4:Y:S01]  /*c0b0*/  LDS.128 R24, [R146+0x12000] ;  /* 0x0120000092187984 */ /* 0x0003220000000c00 */
[----:B------:R-:W-:Y:S02]  /*c0c0*/  ISETP.GE.AND P1, PT, R5, UR12, PT ;  /* 0x0000000c05007c0c */ /* 0x000fe4000bf26270 */
[----:B------:R-:W-:Y:S01]  /*c0d0*/  IADD3 R10, R3, UR17, RZ ;  /* 0x00000011030a7c10 */ /* 0x000fe2000fffe0ff */
[----:B------:R1:W1:Y:S01]  /*c0e0*/  LDS.128 R28, [R146+0x13000] ;  /* 0x01300000921c7984 */ /* 0x0002620000000c00 */
[----:B------:R-:W-:Y:S09]  /*c0f0*/  @P4 BRA `(.L_x_2224) ;  /* 0x00000000002c4947 */ /* 0x000ff20003800000 */
        /* <DEDUP_REMOVED lines=11> */
.L_x_2224:
[----:B------:R-:W-:Y:S05]  /*c1b0*/  BSYNC B0 ;  /* 0x0000000000007941 */ /* 0x000fea0003800000 */
.L_x_2223:
        /* <DEDUP_REMOVED lines=14> */
.L_x_2226:
[----:B------:R-:W-:Y:S05]  /*c2a0*/  BSYNC B0 ;  /* 0x0000000000007941 */ /* 0x000fea0003800000 */
.L_x_2225:
        /* <DEDUP_REMOVED lines=15> */
.L_x_2228:
[----:B------:R-:W-:Y:S05]  /*c3a0*/  BSYNC B0 ;  /* 0x0000000000007941 */ /* 0x000fea0003800000 */
.L_x_2227:
        /* <DEDUP_REMOVED lines=14> */
.L_x_2230:
[----:B------:R-:W-:Y:S05]  /*c490*/  BSYNC B0 ;  /* 0x0000000000007941 */ /* 0x000fea0003800000 */
.L_x_2229:
        /* <DEDUP_REMOVED lines=27> */
.L_x_2232:
[----:B------:R-:W-:Y:S05]  /*c650*/  BSYNC B0 ;  /* 0x0000000000007941 */ /* 0x000fea0003800000 */
.L_x_2231:
        /* <DEDUP_REMOVED lines=14> */
.L_x_2234:
[----:B------:R-:W-:Y:S05]  /*c740*/  BSYNC B0 ;  /* 0x0000000000007941 */ /* 0x000fea0003800000 */
.L_x_2233:
        /* <DEDUP_REMOVED lines=14> */
.L_x_2236:
[----:B------:R-:W-:Y:S05]  /*c830*/  BSYNC B0 ;  /* 0x0000000000007941 */ /* 0x000fea0003800000 */
.L_x_2235:
        /* <DEDUP_REMOVED lines=11> */
[----:B------:R1:W-:Y:S02]  /*c8f0*/  STG.E.128 desc[UR14][R2.64], R28 ;  /* 0x0000001c02007986 */ /* 0x0003e4000c101d0e */
.L_x_2215:
[----:B------:R-:W-:Y:S05]  /*c900*/  BSYNC B1 ;  /* 0x0000000000017941 */ /* 0x000fea0003800000 */
.L_x_2193:
        /* <DEDUP_REMOVED lines=8> */
.L_x_2237:
[----:B------:R-:W-:Y:S05]  /*c990*/  EXIT ;  /* 0x000000000000794d */ /* 0x000fea0003800000 */
.L_x_2239:
        /* <DEDUP_REMOVED lines=14> */
.L_x_2497:


//--------------------- .text._ZN5flash44flash_bwd_dq_dk_dv_loop_seqk_parallel_kernelI23Flash_bwd_kernel_traitsILi64ELi128ELi128ELi8ELi4ELi4ELi4ELb0ELb0EN7cutlass10bfloat16_tE19Flash_kernel_traitsILi64ELi128ELi128ELi8ES3_EELb0ELb0ELb1ELb0ELb0ELb1ELb1EEEvNS_16Flash_bwd_paramsE --------------------------
	.section	.text._ZN5flash44flash_bwd_dq_dk_dv_loop_seqk_parallel_kernelI23Flash_bwd_kernel_traitsILi64ELi128ELi128ELi8ELi4ELi4ELi4ELb0ELb0EN7cutlass10bfloat16_tE19Flash_kernel_traitsILi64ELi128ELi128ELi8ES3_EELb0ELb0ELb1ELb0ELb0ELb1ELb1EEEvNS_16Flash_bwd_paramsE,"ax",@progbits
	.align	128
        .global         _ZN5flash44flash_bwd_dq_dk_dv_loop_seqk_parallel_kernelI23Flash_bwd_kernel_traitsILi64ELi128ELi128ELi8ELi4ELi4ELi4ELb0ELb0EN7cutlass10bfloat16_tE19Flash_kernel_traitsILi64ELi128ELi128ELi8ES3_EELb0ELb0ELb1ELb0ELb0ELb1ELb1EEEvNS_16Flash_bwd_paramsE
        .type           _ZN5flash44flash_bwd_dq_dk_dv_loop_seqk_parallel_kernelI23Flash_bwd_kernel_traitsILi64ELi128ELi128ELi8ELi4ELi4ELi4ELb0ELb0EN7cutlass10bfloat16_tE19Flash_kernel_traitsILi64ELi128ELi128ELi8ES3_EELb0ELb0ELb1ELb0ELb0ELb1ELb1EEEvNS_16Flash_bwd_paramsE,@function
        .size           _ZN5flash44flash_bwd_dq_dk_dv_loop_seqk_parallel_kernelI23Flash_bwd_kernel_traitsILi64ELi128ELi128ELi8ELi4ELi4ELi4ELb0ELb0EN7cutlass10bfloat16_tE19Flash_kernel_traitsILi64ELi128ELi128ELi8ES3_EELb0ELb0ELb1ELb0ELb0ELb1ELb1EEEvNS_16Flash_bwd_paramsE,(.L_x_2498 - _ZN5flash44flash_bwd_dq_dk_dv_loop_seqk_parallel_kernelI23Flash_bwd_kernel_traitsILi64ELi128ELi128ELi8ELi4ELi4ELi4ELb0ELb0EN7cutlass10bfloat16_tE19Flash_kernel_traitsILi64ELi128ELi128ELi8ES3_EELb0ELb0ELb1ELb0ELb0ELb1ELb1EEEvNS_16Flash_bwd_paramsE)
        .other          _ZN5flash44flash_bwd_dq_dk_dv_loop_seqk_parallel_kernelI23Flash_bwd_kernel_traitsILi64ELi128ELi128ELi8ELi4ELi4ELi4ELb0ELb0EN7cutlass10bfloat16_tE19Flash_kernel_traitsILi64ELi128ELi128ELi8ES3_EELb0ELb0ELb1ELb0ELb0ELb1ELb1EEEvNS_16Flash_bwd_paramsE,@"STO_CUDA_ENTRY STV_DEFAULT"
_ZN5flash44flash_bwd_dq_dk_dv_loop_seqk_parallel_kernelI23Flash_bwd_kernel_traitsILi64ELi128ELi128ELi8ELi4ELi4ELi4ELb0ELb0EN7cutlass10bfloat16_tE19Flash_kernel_traitsILi64ELi128ELi128ELi8ES3_EELb0ELb0ELb1ELb0ELb0ELb1ELb1EEEvNS_16Flash_bwd_paramsE:
.text._ZN5flash44flash_bwd_dq_dk_dv_loop_seqk_parallel_kernelI23Flash_bwd_kernel_traitsILi64ELi128ELi128ELi8ELi4ELi4ELi4ELb0ELb0EN7cutlass10bfloat16_tE19Flash_kernel_traitsILi64ELi128ELi128ELi8ES3_EELb0ELb0ELb1ELb0ELb0ELb1ELb1EEEvNS_16Flash_bwd_paramsE:
        /* <DEDUP_REMOVED lines=83> */
[----:B------:R-:W-:Y:S02]  /*0530*/  LOP3.LUT R7, R8, 0x1, RZ, 0xc0, !PT ;  /* 0x0000000108077812 */ /* 0x000fe400078ec0ff */
[----:B------:R-:W-:Y:S02]  /*0540*/  SEL R188, R237, 0xffffffe0, !P4 ;  /* 0xffffffe0edbc7807 */ /* 0x000fe40006000000 */
[----:B------:R-:W-:Y:S01]  /*0550*/  ISETP.NE.U32.AND P0, PT, R7, 0x1, PT ;  /* 0x000000010700780c */ /* 0x000fe20003f05070 */
[----:B------:R-:W-:-:S03]  /*0560*/  IMAD.SHL.U32 R7, R18, 0x40, RZ ;  /* 0x0000004012077824 */ /* 0x000fc600078e00ff */
[----:B------:R-:W-:Y:S02]  /*0570*/  R2P PR, R8, 0x6 ;  /* 0x0000000608007804 */ /* 0x000fe40000000000 */
[----:B------:R-:W-:-:S03]  /*0580*/  SEL R235, R235, 0x10, !P0 ;  /* 0x00000010ebeb7807 */ /* 0x000fc60004000000 */
[----:B------:R-:W-:Y:S01]  /*0590*/  SEL R237, R237, 0xffffffe0, !P1 ;  /* 0xffffffe0eded7807 */ /* 0x000fe20004800000 */
[----:B-1----:R-:W-:-:S04]  /*05a0*/  IMAD.SHL.U32 R5, R12, 0x200, RZ ;  /* 0x000002000c057824 */ /* 0x002fc800078e00ff */
[----:B------:R-:W-:Y:S01]  /*05b0*/  IMAD R2, R3, 0x1000, R5 ;  /* 0x0000100003027824 */ /* 0x000fe200078e0205 */
[----:B------:R-:W-:Y:S01]  /*05c0*/  LOP3.LUT R5, R5, R4, R0, 0xf6, !PT ;  /* 0x0000000405057212 */ /* 0x000fe200078ef600 */
[----:B------:R-:W-:Y:S02]  /*05d0*/  IMAD.SHL.U32 R4, R15, 0x2, RZ ;  /* 0x000000020f047824 */ /* 0x000fe400078e00ff */
[----:B------:R-:W-:Y:S01]  /*05e0*/  IMAD.IADD R187, R2, 0x1, R187 ;  /* 0x0000000102bb7824 */ /* 0x000fe200078e02bb */
[----:B------:R-:W-:Y:S01]  /*05f0*/  LOP3.LUT R2, R17, 0x7ffffffc, RZ, 0xc0, !PT ;  /* 0x7ffffffc11027812 */ /* 0x000fe200078ec0ff */
[----:B--2---:R-:W-:Y:S01]  /*0600*/  IMAD.SHL.U32 R9, R12, 0x10, RZ ;  /* 0x000000100c097824 */ /* 0x004fe200078e00ff */
[----:B------:R-:W-:Y:S01]  /*0610*/  LOP3.LUT R4, R4, 0x6, RZ, 0xc0, !PT ;  /* 0x0000000604047812 */ /* 0x000fe200078ec0ff */
[----:B------:R-:W-:Y:S02]  /*0620*/  IMAD.SHL.U32 R187, R187, 0x2, RZ ;  /* 0x00000002bbbb7824 */ /* 0x000fe400078e00ff */
[----:B------:R-:W-:-:S02]  /*0630*/  IMAD.IADD R0, R15, 0x1, -R2 ;  /* 0x000000010f007824 */ /* 0x000fc400078e0a02 */
[----:B------:R-:W-:Y:S02]  /*0640*/  IMAD.SHL.U32 R2, R8, 0x40, RZ ;  /* 0x0000004008027824 */ /* 0x000fe400078e00ff */
[----:B------:R-:W-:Y:S02]  /*0650*/  IMAD.SHL.U32 R8, R0, 0x2, RZ ;  /* 0x0000000200087824 */ /* 0x000fe400078e00ff */
[C---:B------:R-:W-:Y:S01]  /*0660*/  IMAD R6, R3.reuse, 0x40, R4 ;  /* 0x0000004003067824 */ /* 0x040fe200078e0204 */
[----:B------:R-:W-:Y:S01]  /*0670*/  LOP3.LUT R0, R2, 0x1c0, RZ, 0xc0, !PT ;  /* 0x000001c002007812 */ /* 0x000fe200078ec0ff */
[C---:B------:R-:W-:Y:S02]  /*0680*/  IMAD.SHL.U32 R2, R3.reuse, 0x8, RZ ;  /* 0x0000000803027824 */ /* 0x040fe400078e00ff */
[----:B------:R-:W-:Y:S01]  /*0690*/  IMAD R4, R3, 0x2000, R8 ;  /* 0x0000200003047824 */ /* 0x000fe200078e0208 */
[----:B------:R-:W-:Y:S01]  /*06a0*/  SHF.R.U32.HI R3, RZ, 0x3, R0 ;  /* 0x00000003ff037819 */ /* 0x000fe20000011600 */
[----:B------:R1:W-:Y:S01]  /*06b0*/  STL [R1+0x3c], R6 ;  /* 0x00003c0601007387 */ /* 0x0003e20000100800 */
[----:B------:R-:W-:Y:S01]  /*06c0*/  LOP3.LUT R2, R2, 0x8, RZ, 0xc0, !PT ;  /* 0x0000000802027812 */ /* 0x000fe200078ec0ff */
[----:B------:R-:W-:-:S03]  /*06d0*/  IMAD R4, R11, 0x400, R4 ;  /* 0x000004000b047824 */ /* 0x000fc600078e0204 */
[----:B------:R-:W-:Y:S02]  /*06e0*/  LOP3.LUT R10, R2, 0x10, R9, 0xf8, !PT ;  /* 0x00000010020a7812 */ /* 0x000fe400078ef809 */
[-C--:B------:R-:W-:Y:S02]  /*06f0*/  LOP3.LUT R9, R3, R0.reuse, R2, 0x1e, !PT ;  /* 0x0000000003097212 */ /* 0x080fe400078e1e02 */
[----:B------:R-:W-:Y:S02]  /*0700*/  LOP3.LUT R2, R7, 0x1c0, RZ, 0xc0, !PT ;  /* 0x000001c007027812 */ /* 0x000fe400078ec0ff */
[----:B-1----:R-:W-:Y:S01]  /*0710*/  LOP3.LUT R6, R3, R0, RZ, 0xfc, !PT ;  /* 0x0000000003067212 */ /* 0x002fe200078efcff */
[----:B------:R-:W-:Y:S01]  /*0720*/  IMAD R0, R11, 0x400, R8 ;  /* 0x000004000b007824 */ /* 0x000fe200078e0208 */
[----:B------:R-:W-:-:S03]  /*0730*/  SHF.R.U32.HI R3, RZ, 0x3, R2 ;  /* 0x00000003ff037819 */ /* 0x000fc60000011602 */
[----:B------:R-:W-:Y:S02]  /*0740*/  IMAD.IADD R234, R6, 0x1, R4 ;  /* 0x0000000106ea7824 */ /* 0x000fe400078e0204 */
[----:B------:R-:W-:Y:S02]  /*0750*/  IMAD.SHL.U32 R6, R12, 0x8, RZ ;  /* 0x000000080c067824 */ /* 0x000fe400078e00ff */
[----:B------:R-:W-:Y:S01]  /*0760*/  IMAD.SHL.U32 R4, R13, 0x40, RZ ;  /* 0x000000400d047824 */ /* 0x000fe200078e00ff */
[----:B------:R-:W-:Y:S01]  /*0770*/  LEA R234, R234, UR4, 0x1 ;  /* 0x00000004eaea7c11 */ /* 0x000fe2000f8e08ff */
[----:B------:R-:W-:Y:S01]  /*0780*/  IMAD.IADD R9, R0, 0x1, R9 ;  /* 0x0000000100097824 */ /* 0x000fe200078e0209 */
[----:B------:R-:W-:Y:S02]  /*0790*/  LOP3.LUT R6, R2, 0x8, R6, 0xf8, !PT ;  /* 0x0000000802067812 */ /* 0x000fe400078ef806 */
[----:B------:R-:W-:Y:S01]  /*07a0*/  LOP3.LUT R0, R4, 0xfffffe00, RZ, 0xc0, !PT ;  /* 0xfffffe0004007812 */ /* 0x000fe200078ec0ff */
[C---:B------:R-:W-:Y:S01]  /*07b0*/  IMAD.IADD R236, R234.reuse, 0x1, R235 ;  /* 0x00000001eaec7824 */ /* 0x040fe200078e02eb */
        /* <DEDUP_REMOVED lines=41> */
[----:B------:R-:W-:Y:S02]  /*0a50*/  IMAD.IADD R186, R189, 0x1, R186 ;  /* 0x00000001bdba7824 */ /* 0x000fe400078e02ba */
[--C-:B------:R-:W-:Y:S01]  /*0a60*/  IMAD.IADD R235, R235, 0x1, R233.reuse ;  /* 0x00000001ebeb7824 */ /* 0x100fe200078e02e9 */
        /* <DEDUP_REMOVED lines=17> */
.L_x_2286:
        /* <DEDUP_REMOVED lines=67> */
.L_x_2240:
        /* <DEDUP_REMOVED lines=40> */
[----:B------:R-:W-:-:S02]  /*1230*/  UIMAD.WIDE.U32 UR16, UR45, UR57, URZ ;  /* 0x000000392d1072a5 */ /* 0x000fc4000f8e003f */
[----:B------:R-:W-:Y:S02]  /*1240*/  UIMAD UR7, UR56, UR57, UR7 ;  /* 0x00000039380772a4 */ /* 0x000fe4000f8e0207 */
[----:B------:R-:W-:Y:S02]  /*1250*/  ULEA.HI UR35, UR14, UR9, URZ, 0x7 ;  /* 0x000000090e237291 */ /* 0x000fe4000f8f383f */
[----:B------:R-:W-:Y:S02]  /*1260*/  UIMAD UR9, UR13, UR16, URZ ;  /* 0x000000100d0972a4 */ /* 0x000fe4000f8e023f */
[----:B------:R-:W-:Y:S01]  /*1270*/  UIADD3 UR7, UR17, UR7, URZ ;  /* 0x0000000711077290 */ /* 0x000fe2000fffe03f */
[----:B-1----:R-:W-:Y:S01]  /*1280*/  VIADD R4, R4, 0xffffffe ;  /* 0x0ffffffe04047836 */ /* 0x002fe20000000000 */
[----:B------:R-:W-:Y:S02]  /*1290*/  ULDC.U8 UR18, c[0x0][0x3d8] ;  /* 0x0000f60000127ab9 */ /* 0x000fe40000000000 */
[----:B------:R-:W-:Y:S01]  /*12a0*/  UIMAD UR7, UR12, UR7, UR9 ;  /* 0x000000070c0772a4 */ /* 0x000fe2000f8e0209 */
[----:B------:R-:W1:Y:S01]  /*12b0*/  F2I.FTZ.U32.TRUNC.NTZ R5, R4 ;  /* 0x0000000400057305 */ /* 0x000e62000021f000 */
[----:B------:R-:W-:-:S02]  /*12c0*/  UISETP.NE.AND UP3, UPT, UR18, URZ, UPT ;  /* 0x0000003f1200728c */ /* 0x000fc4000bf65270 */
[----:B------:R-:W-:Y:S02]  /*12d0*/  UIMAD.WIDE.U32 UR18, UR12, UR16, URZ ;  /* 0x000000100c1272a5 */ /* 0x000fe4000f8e003f */
[----:B------:R-:W-:Y:S02]  /*12e0*/  UISETP.NE.AND UP1, UPT, UR29, -0x1, UPT ;  /* 0xffffffff1d00788c */ /* 0x000fe4000bf25270 */
[----:B------:R-:W-:Y:S02]  /*12f0*/  UIMAD.WIDE.U32 UR16, UR12, UR6, URZ ;  /* 0x000000060c1072a5 */ /* 0x000fe4000f8e003f */
[----:B------:R-:W-:Y:S02]  /*1300*/  UIADD3 UR50, UR19, UR7, URZ ;  /* 0x0000000713327290 */ /* 0x000fe4000fffe03f */
[----:B------:R-:W-:Y:S01]  /*1310*/  UIADD3 UR7, UR33, 0x7f, URZ ;  /* 0x0000007f21077890 */ /* 0x000fe2000fffe03f */
[----:B------:R-:W-:Y:S01]  /*1320*/  PLOP3.LUT P0, PT, PT, PT, UP1, 0x80, 0x0 ;  /* 0x000000000000781c */ /* 0x000fe20003f0f018 */
[----:B------:R-:W-:Y:S01]  /*1330*/  ULDC.64 UR30, c[0x0][0x240] ;  /* 0x00009000001e7ab9 */ /* 0x000fe20000000a00 */
[----:B------:R-:W-:Y:S01]  /*1340*/  USEL UR55, UR18, UR16, !UP2 ;  /* 0x0000001012377287 */ /* 0x000fe2000d000000 */
[----:B-1----:R-:W-:Y:S01]  /*1350*/  IADD3 R0, RZ, -R5, RZ ;  /* 0x80000005ff007210 */ /* 0x002fe20007ffe0ff */
[----:B------:R-:W-:Y:S01]  /*1360*/  IMAD.MOV.U32 R4, RZ, RZ, RZ ;  /* 0x000000ffff047224 */ /* 0x000fe200078e00ff */
[----:B------:R-:W-:-:S02]  /*1370*/  USHF.R.S32.HI UR18, URZ, 0x1f, UR7 ;  /* 0x0000001f3f127899 */ /* 0x000fc40008011407 */
[----:B------:R-:W-:Y:S01]  /*1380*/  UIMAD.WIDE.U32 UR26, UR6, UR30, URZ ;  /* 0x0000001e061a72a5 */ /* 0x000fe2000f8e003f */
[----:B------:R-:W-:Y:S01]  /*1390*/  IMAD R0, R0, R6, RZ ;  /* 0x0000000600007224 */ /* 0x000fe200078e02ff */
[----:B------:R-:W-:Y:S02]  /*13a0*/  UIMAD UR9, UR13, UR6, URZ ;  /* 0x000000060d0972a4 */ /* 0x000fe4000f8e023f */
[----:B------:R-:W-:Y:S01]  /*13b0*/  @UP1 UIADD3 UR20, UR23, UR29, URZ ;  /* 0x0000001d17141290 */ /* 0x000fe2000fffe03f */
[----:B------:R-:W-:Y:S01]  /*13c0*/  IMAD.HI.U32 R0, R5, R0, R4 ;  /* 0x0000000005007227 */ /* 0x000fe200078e0004 */
[----:B------:R-:W-:Y:S02]  /*13d0*/  ULEA.HI UR7, UR18, UR7, URZ, 0x7 ;  /* 0x0000000712077291 */ /* 0x000fe4000f8f383f */
[----:B------:R-:W-:Y:S02]  /*13e0*/  USEL UR53, UR24, UR26, !UP2 ;  /* 0x0000001a18357287 */ /* 0x000fe4000d000000 */
[----:B------:R-:W-:Y:S01]  /*13f0*/  UIADD3 UR46, UR25, UR32, URZ ;  /* 0x00000020192e7290 */ /* 0x000fe2000fffe03f */
[----:B------:R-:W-:Y:S01]  /*1400*/  IMAD.HI.U32 R0, R0, R2, RZ ;  /* 0x0000000200007227 */ /* 0x000fe200078e00ff */
[----:B------:R-:W-:Y:S01]  /*1410*/  @UP2 UIADD3 UR50, UR17, UR9, URZ ;  /* 0x0000000911322290 */ /* 0x000fe2000fffe03f */
[----:B------:R-:W-:Y:S01]  /*1420*/  @UP1 ULDC.64 UR24, c[0x0][0x248] ;  /* 0x0000920000181ab9 */ /* 0x000fe20000000a00 */
[----:B------:R-:W-:-:S02]  /*1430*/  USHF.R.S32.HI UR9, URZ, 0x7, UR35 ;  /* 0x000000073f097899 */ /* 0x000fc40008011423 */
[----:B------:R-:W-:Y:S01]  /*1440*/  IADD3 R4, -R0, RZ, RZ ;  /* 0x000000ff00047210 */ /* 0x000fe20007ffe1ff */
[----:B------:R-:W-:Y:S02]  /*1450*/  @UP1 UIMAD.WIDE.U32 UR16, UR20, UR24, URZ ;  /* 0x00000018141012a5 */ /* 0x000fe4000f8e003f */
[----:B------:R-:W-:Y:S02]  /*1460*/  USHF.R.S32.HI UR7, URZ, 0x7, UR7 ;  /* 0x000000073f077899 */ /* 0x000fe40008011407 */
[C---:B------:R-:W-:Y:S01]  /*1470*/  IMAD R2, R6.reuse, R4, R2 ;  /* 0x0000000406027224 */ /* 0x040fe200078e0202 */
[----:B------:R-:W-:Y:S01]  /*1480*/  ULDC UR48, c[0x0][0x2c4] ;  /* 0x0000b10000307ab9 */ /* 0x000fe20000000800 */
[----:B------:R-:W-:Y:S02]  /*1490*/  @UP1 UIMAD UR14, UR20, UR25, URZ ;  /* 0x00000019140e12a4 */ /* 0x000fe4000f8e023f */
[----:B------:R-:W-:Y:S01]  /*14a0*/  @UP3 UIMAD UR18, UR45, UR48, URZ ;  /* 0x000000302d1232a4 */ /* 0x000fe2000f8e023f */
[----:B------:R-:W-:Y:S01]  /*14b0*/  ISETP.GT.U32.AND P2, PT, R6, R2, PT ;  /* 0x000000020600720c */ /* 0x000fe20003f44070 */
[----:B------:R-:W-:-:S02]  /*14c0*/  UISETP.LT.AND UP0, UPT, UR9, UR7, UPT ;  /* 0x000000070900728c */ /* 0x000fc4000bf01270 */
[----:B------:R-:W-:Y:S01]  /*14d0*/  UIMAD UR34, UR6, UR31, URZ ;  /* 0x0000001f062272a4 */ /* 0x000fe2000f8e023f */
[----:B------:R-:W-:Y:S01]  /*14e0*/  @UP1 UMOV UR47, UR16 ;  /* 0x00000010002f1c82 */ /* 0x000fe20008000000 */
[----:B------:R-:W-:Y:S02]  /*14f0*/  @UP3 USEL UR16, UR18, UR6, !UP2 ;  /* 0x0000000612103287 */ /* 0x000fe4000d000000 */
[----:B------:R-:W-:Y:S02]  /*1500*/  USEL UR33, UR9, UR7, UP0 ;  /* 0x0000000709217287 */ /* 0x000fe40008000000 */
[----:B------:R-:W-:Y:S02]  /*1510*/  @UP1 UIADD3 UR22, UR23, UR29, URZ ;  /* 0x0000001d17161290 */ /* 0x000fe4000fffe03f */
[----:B------:R-:W-:Y:S02]  /*1520*/  @UP1 UIADD3 UR49, UR17, UR14, URZ ;  /* 0x0000000e11311290 */ /* 0x000fe4000fffe03f */
[----:B------:R-:W-:Y:S01]  /*1530*/  @!P2 IMAD.IADD R2, R2, 0x1, -R6 ;  /* 0x000000010202a824 */ /* 0x000fe200078e0a06 */
[----:B------:R-:W-:Y:S01]  /*1540*/  @UP2 UIADD3 UR46, UR27, UR34, URZ ;  /* 0x000000221b2e2290 */ /* 0x000fe2000fffe03f */
[----:B------:R-:W-:-:S02]  /*1550*/  @UP3 ULDC UR14, c[0x0][0x2e4] ;  /* 0x0000b900000e3ab9 */ /* 0x000fc40000000800 */
[----:B------:R-:W-:Y:S01]  /*1560*/  @UP1 ULDC.64 UR26, c[0x0][0x250] ;  /* 0x00009400001a1ab9 */ /* 0x000fe20000000a00 */
[----:B------:R-:W-:Y:S01]  /*1570*/  USHF.L.U64.HI UR36, UR45, 0x7, UR56 ;  /* 0x000000072d247899 */ /* 0x000fe20008010238 */
[----:B------:R-:W-:Y:S01]  /*1580*/  ISETP.GE.U32.AND P3, PT, R2, R6, PT ;  /* 0x000000060200720c */ /* 0x000fe20003f66070 */
[----:B------:R-:W-:Y:S01]  /*1590*/  @UP3 UIMAD UR34, UR54, UR14, UR16 ;  /* 0x0000000e362232a4 */ /* 0x000fe2000f8e0210 */
[----:B------:R-:W-:Y:S01]  /*15a0*/  LOP3.LUT R2, R7, UR54, RZ, 0x3c, !PT ;  /* 0x0000003607027c12 */ /* 0x000fe2000f8e3cff */
[----:B------:R-:W-:Y:S02]  /*15b0*/  ULEA UR7, UR33, 0xffffff80, 0x7 ;  /* 0xffffff8021077891 */ /* 0x000fe4000f8e383f */
[----:B------:R-:W-:Y:S02]  /*15c0*/  @UP1 UIMAD.WIDE.U32 UR16, UR22, UR26, URZ ;  /* 0x0000001a161012a5 */ /* 0x000fe4000f8e003f */
[----:B------:R-:W-:Y:S02]  /*15d0*/  @!UP3 UIMAD UR18, UR45, UR60, UR54 ;  /* 0x0000003c2d12b2a4 */ /* 0x000fe4000f8e0236 */
[----:B------:R-:W-:-:S02]  /*15e0*/  @UP1 UIMAD UR9, UR22, UR27, URZ ;  /* 0x0000001b160912a4 */ /* 0x000fc4000f8e023f */
[----:B------:R-:W-:Y:S02]  /*15f0*/  USEL UR14, UR36, URZ, UP4 ;  /* 0x0000003f240e7287 */ /* 0x000fe4000a000000 */
[----:B------:R-:W-:Y:S02]  /*1600*/  USHF.R.S32.HI UR22, URZ, 0x1f, UR7 ;  /* 0x0000001f3f167899 */ /* 0x000fe40008011407 */
[----:B------:R-:W-:Y:S02]  /*1610*/  UIADD3 UR20, UP0, UR7, UR37, URZ ;  /* 0x0000002507147290 */ /* 0x000fe4000ff1e03f */
[----:B------:R-:W-:Y:S02]  /*1620*/  @!UP3 UIMAD UR34, UR18, UR48, URZ ;  /* 0x000000301222b2a4 */ /* 0x000fe4000f8e023f */
[----:B------:R-:W-:Y:S02]  /*1630*/  @!UP2 UIADD3 UR51, UR41, UR44, URZ ;  /* 0x0000002c2933a290 */ /* 0x000fe4000fffe03f */
[----:B------:R-:W-:-:S02]  /*1640*/  @UP1 UIADD3 UR48, UR17, UR9, URZ ;  /* 0x0000000911301290 */ /* 0x000fc4000fffe03f */
        /* <DEDUP_REMOVED lines=15> */
.L_x_2242:
        /* <DEDUP_REMOVED lines=13> */
.L_x_2243:
        /* <DEDUP_REMOVED lines=30> */
.L_x_2244:
[----:B------:R-:W-:-:S04]  /*19f0*/  UIMAD UR6, UR45, UR60, UR54 ;  /* 0x0000003c2d0672a4 */ /* 0x000fc8000f8e0236 */
[----:B------:R-:W-:-:S12]  /*1a00*/  UIMAD UR6, UR6, UR57, URZ ;  /* 0x00000039060672a4 */ /* 0x000fd8000f8e023f */
.L_x_2245:
        /* <DEDUP_REMOVED lines=8> */
[----:B------:R-:W-:Y:S02]  /*1a90*/  UIADD3 UR37, UR7, UR34, URZ ;  /* 0x0000002207257290 */ /* 0x000fe4000fffe03f */
[----:B------:R-:W-:-:S02]  /*1aa0*/  UIMAD UR20, UR61, UR60, URZ ;  /* 0x0000003c3d1472a4 */ /* 0x000fc4000f8e023f */
[----:B------:R-:W-:Y:S02]  /*1ab0*/  UIMAD UR34, UR54, UR17, UR6 ;  /* 0x00000011362272a4 */ /* 0x000fe4000f8e0206 */
[----:B------:R-:W-:Y:S02]  /*1ac0*/  UIADD3 UR6, -UR8, UR15, UR28 ;  /* 0x0000000f08067290 */ /* 0x000fe4000fffe11c */
[----:B------:R-:W-:Y:S01]  /*1ad0*/  USHF.L.U32 UR16, UR20, 0x7, URZ ;  /* 0x0000000714107899 */ /* 0x000fe2000800063f */
[----:B------:R-:W-:Y:S01]  /*1ae0*/  ULDC UR43, c[0x0][0x398] ;  /* 0x0000e600002b7ab9 */ /* 0x000fe20000000800 */
[----:B------:R-:W-:Y:S01]  /*1af0*/  ULDC.64 UR60, c[0x0][0x2b0] ;  /* 0x0000ac00003c7ab9 */ /* 0x000fe20000000a00 */
[----:B------:R-:W-:Y:S02]  /*1b00*/  UIADD3 UR6, UR6, -UR43, URZ ;  /* 0x8000002b06067290 */ /* 0x000fe4000fffe03f */
[----:B------:R-:W-:Y:S02]  /*1b10*/  UIADD3 UR14, UP3, UP2, UR12, UR16, UR14 ;  /* 0x000000100c0e7290 */ /* 0x000fe4000fa7e00e */
[----:B------:R-:W-:Y:S01]  /*1b20*/  USHF.R.S32.HI UR16, URZ, 0x1f, UR16 ;  /* 0x0000001f3f107899 */ /* 0x000fe20008011410 */
[----:B------:R-:W-:Y:S01]  /*1b30*/  ULDC.64 UR12, c[0x0][0x258] ;  /* 0x00009600000c7ab9 */ /* 0x000fe20000000a00 */
[----:B------:R-:W-:-:S02]  /*1b40*/  USHF.L.U64.HI UR40, UR30, 0x5, UR31 ;  /* 0x000000051e287899 */ /* 0x000fc4000801021f */
[----:B------:R-:W-:Y:S01]  /*1b50*/  USHF.L.U32 UR42, UR30, 0x5, URZ ;  /* 0x000000051e2a7899 */ /* 0x000fe2000800063f */
        /* <DEDUP_REMOVED lines=9> */
[----:B------:R-:W-:Y:S01]  /*1bf0*/  IMAD.SHL.U32 R4, R4, 0x8, RZ ;  /* 0x0000000804047824 */ /* 0x000fe200078e00ff */
[----:B------:R-:W-:Y:S01]  /*1c00*/  SHF.R.S32.HI R12, RZ, 0x5, R12 ;  /* 0x00000005ff0c7819 */ /* 0x000fe2000001140c */
[----:B------:R-:W-:Y:S01]  /*1c10*/  IMAD.IADD R13, R15, 0x1, -R13 ;  /* 0x000000010f0d7824 */ /* 0x000fe200078e0a0d */
[----:B------:R-:W-:Y:S02]  /*1c20*/  IADD3.X R8, R33, UR22, RZ, P1, !PT ;  /* 0x0000001621087c10 */ /* 0x000fe40008ffe4ff */
[--C-:B------:R-:W-:Y:S01]  /*1c30*/  SHF.R.S32.HI R5, RZ, 0x1f, R4.reuse ;  /* 0x0000001fff057819 */ /* 0x100fe20000011404 */
[----:B------:R-:W-:Y:S02]  /*1c40*/  IMAD R12, R12, UR20, R13 ;  /* 0x000000140c0c7c24 */ /* 0x000fe4000f8e020d */
[----:B------:R-:W-:Y:S02]  /*1c50*/  IMAD R10, R8, UR30, RZ ;  /* 0x0000001e080a7c24 */ /* 0x000fe4000f8e02ff */
[----:B------:R-:W-:-:S04]  /*1c60*/  IMAD.WIDE.U32 R8, R2, UR30, R4 ;  /* 0x0000001e02087c25 */ /* 0x000fc8000f8e0004 */
[----:B------:R-:W-:Y:S01]  /*1c70*/  IMAD R2, R2, UR31, R10 ;  /* 0x0000001f02027c24 */ /* 0x000fe2000f8e020a */
[----:B------:R-:W-:Y:S01]  /*1c80*/  IADD3 R10, P1, R8, UR53, RZ ;  /* 0x00000035080a7c10 */ /* 0x000fe2000ff3e0ff */
[----:B--2---:R-:W-:Y:S01]  /*1c90*/  IMAD R13, R33, R6, RZ ;  /* 0x00000006210d7224 */ /* 0x004fe200078e02ff */
[----:B------:R-:W-:Y:S02]  /*1ca0*/  ULDC.64 UR52, c[0x0][0x478] ;  /* 0x00011e0000347ab9 */ /* 0x000fe40000000a00 */
[----:B------:R-:W-:Y:S01]  /*1cb0*/  IADD3.X R11, R9, UR46, R2, P1, !PT ;  /* 0x0000002e090b7c10 */ /* 0x000fe20008ffe402 */
[----:B------:R-:W-:Y:S01]  /*1cc0*/  IMAD R2, R6, UR22, RZ ;  /* 0x0000001606027c24 */ /* 0x000fe2000f8e02ff */
[----:B------:R-:W-:Y:S01]  /*1cd0*/  IADD3 R8, P1, R4, UR9, RZ ;  /* 0x0000000904087c10 */ /* 0x000fe2000ff3e0ff */
[----:B------:R-:W-:Y:S01]  /*1ce0*/  USHF.R.S32.HI UR22, URZ, 0x1f, UR6 ;  /* 0x0000001f3f167899 */ /* 0x000fe20008011406 */
[----:B------:R-:W-:Y:S02]  /*1cf0*/  IMAD R13, R0, R7, R13 ;  /* 0x00000007000d7224 */ /* 0x000fe400078e020d */
[----:B------:R-:W-:Y:S01]  /*1d00*/  IADD3.X R9, R5, UR51, RZ, P1, !PT ;  /* 0x0000003305097c10 */ /* 0x000fe20008ffe4ff */
[----:B------:R-:W-:Y:S01]  /*1d10*/  IMAD R2, R7, UR7, R2 ;  /* 0x0000000707027c24 */ /* 0x000fe2000f8e0202 */
[----:B------:R-:W-:-:S02]  /*1d20*/  ULEA.HI UR22, UR22, UR6, URZ, 0x7 ;  /* 0x0000000616167291 */ /* 0x000fc4000f8f383f */
[----:B------:R-:W-:Y:S01]  /*1d30*/  UIADD3.X UR6, UR35, UR16, UR36, UP3, UP2 ;  /* 0x0000001023067290 */ /* 0x000fe20009fe4424 */
[----:B------:R-:W-:Y:S01]  /*1d40*/  IMAD.WIDE.U32 R8, R6, UR7, R8 ;  /* 0x0000000706087c25 */ /* 0x000fe2000f8e0008 */
[----:B------:R-:W-:Y:S02]  /*1d50*/  UIMAD UR7, UR18, UR12, URZ ;  /* 0x0000000c120772a4 */ /* 0x000fe4000f8e023f */
[----:B------:R-:W-:Y:S01]  /*1d60*/  USHF.R.S32.HI UR22, URZ, 0x7, UR22 ;  /* 0x000000073f167899 */ /* 0x000fe20008011416 */
[----:B------:R-:W-:Y:S01]  /*1d70*/  IMAD.IADD R9, R9, 0x1, R2 ;  /* 0x0000000109097824 */ /* 0x000fe200078e0202 */
[----:B------:R-:W-:Y:S01]  /*1d80*/  UIMAD UR9, UR54, UR13, UR7 ;  /* 0x0000000d360972a4 */ /* 0x000fe2000f8e0207 */
[----:B------:R-:W-:Y:S01]  /*1d90*/  IMAD.U32 R2, RZ, RZ, UR12 ;  /* 0x0000000cff027e24 */ /* 0x000fe2000f8e00ff */
[----:B------:R-:W-:Y:S01]  /*1da0*/  UIADD3 UR7, UP3, UP2, UR38, UR14, UR55 ;  /* 0x0000000e26077290 */ /* 0x000fe2000fa7e037 */
[----:B------:R-:W-:Y:S01]  /*1db0*/  IMAD.WIDE.U32 R8, R14, UR54, R8 ;  /* 0x000000360e087c25 */ /* 0x000fe2000f8e0008 */
[----:B------:R-:W-:Y:S01]  /*1dc0*/  ULDC.64 UR12, c[0x0][0x400] ;  /* 0x00010000000c7ab9 */ /* 0x000fe20000000a00 */
[----:B------:R-:W-:Y:S01]  /*1dd0*/  ULDC.64 UR18, c[0x0][0x210] ;  /* 0x0000840000127ab9 */ /* 0x000fe20000000a00 */
[----:B------:R-:W-:Y:S01]  /*1de0*/  UIADD3.X UR6, UR41, UR6, UR50, UP3, UP2 ;  /* 0x0000000629067290 */ /* 0x000fe20009fe4432 */
[----:B------:R-:W-:Y:S01]  /*1df0*/  IMAD.WIDE.U32 R10, R2, UR54, R10 ;  /* 0x00000036020a7c25 */ /* 0x000fe2000f8e000a */
[C---:B------:R-:W-:Y:S01]  /*1e00*/  IADD3 R2, P1, R12.reuse, UR7, RZ ;  /* 0x000000070c027c10 */ /* 0x040fe2000ff3e0ff */
[----:B------:R-:W-:Y:S01]  /*1e10*/  ULDC.64 UR16, c[0x0][0x3e0] ;  /* 0x0000f80000107ab9 */ /* 0x000fe20000000a00 */
[----:B------:R-:W-:Y:S01]  /*1e20*/  UISETP.LT.AND UP2, UPT, URZ, UR22, UPT ;  /* 0x000000163f00728c */ /* 0x000fe2000bf41270 */
[----:B------:R-:W-:Y:S01]  /*1e30*/  VIADD R9, R9, UR34 ;  /* 0x0000002209097c36 */ /* 0x000fe20008000000 */
[----:B------:R-:W-:Y:S01]  /*1e40*/  LEA.HI.X.SX32 R12, R12, UR6, 0x1, P1 ;  /* 0x000000060c0c7c11 */ /* 0x000fe200088f0eff */
[----:B------:R-:W-:Y:S01]  /*1e50*/  VIADD R11, R11, UR9 ;  /* 0x000000090b0b7c36 */ /* 0x000fe20008000000 */
[----:B------:R-:W-:Y:S01]  /*1e60*/  LEA R198, P1, R2, UR12, 0x2 ;  /* 0x0000000c02c67c11 */ /* 0x000fe2000f8210ff */
[----:B------:R-:W-:Y:S01]  /*1e70*/  IMAD.WIDE.U32 R8, R0, R6, R8 ;  /* 0x0000000600087225 */ /* 0x000fe200078e0008 */
[----:B------:R-:W-:Y:S01]  /*1e80*/  LEA R22, P2, R10, UR18, 0x1 ;  /* 0x000000120a167c11 */ /* 0x000fe2000f8408ff */
[----:B------:R-:W-:Y:S01]  /*1e90*/  USEL UR22, URZ, UR22, !UP2 ;  /* 0x000000163f167287 */ /* 0x000fe2000d000000 */
[----:B------:R-:W-:Y:S01]  /*1ea0*/  LEA.HI.X R197, R2, UR13, R12, 0x2, P1 ;  /* 0x0000000d02c57c11 */ /* 0x000fe200088f140c */
[----:B------:R-:W-:Y:S01]  /*1eb0*/  IMAD.IADD R2, R9, 0x1, R13 ;  /* 0x0000000109027824 */ /* 0x000fe200078e020d */
[----:B------:R-:W-:Y:S01]  /*1ec0*/  LEA.HI.X R23, R10, UR19, R11, 0x1, P2 ;  /* 0x000000130a177c11 */ /* 0x000fe200090f0c0b */
[----:B------:R1:W-:Y:S01]  /*1ed0*/  STL [R1+0x1c], R22 ;  /* 0x00001c1601007387 */ /* 0x0003e20000100800 */
[----:B------:R-:W-:Y:S01]  /*1ee0*/  LEA R27, P2, R8, UR16, 0x1 ;  /* 0x00000010081b7c11 */ /* 0x000fe2000f8408ff */
[----:B------:R-:W-:Y:S01]  /*1ef0*/  UISETP.GT.AND UP2, UPT, UR33, UR22, UPT ;  /* 0x000000162100728c */ /* 0x000fe2000bf44270 */
[----:B------:R-:W-:Y:S01]  /*1f00*/  SHF.L.U64.HI R13, R6, 0x5, R7 ;  /* 0x00000005060d7819 */ /* 0x000fe20000010207 */
[----:B------:R1:W-:Y:S01]  /*1f10*/  STL [R1+0x14], R23 ;  /* 0x0000141701007387 */ /* 0x0003e20000100800 */
[----:B------:R-:W-:Y:S01]  /*1f20*/  LEA.HI.X R26, R8, UR17, R2, 0x1, P2 ;  /* 0x00000011081a7c11 */ /* 0x000fe200090f0c02 */
[----:B------:R-:W-:Y:S01]  /*1f30*/  UIMAD.WIDE UR6, UR37, 0x4, UR60 ;  /* 0x00000004250678a5 */ /* 0x000fe2000f8e023c */
[----:B------:R-:W-:Y:S01]  /*1f40*/  IMAD.SHL.U32 R11, R6, 0x20, RZ ;  /* 0x00000020060b7824 */ /* 0x000fe200078e00ff */
[----:B------:R1:W-:Y:S01]  /*1f50*/  STL [R1+0x18], R27 ;  /* 0x0000181b01007387 */ /* 0x0003e20000100800 */
[----:B------:R-:W-:Y:S01]  /*1f60*/  PLOP3.LUT P1, PT, PT, PT, UP2, 0x80, 0x0 ;  /* 0x000000000000781c */ /* 0x000fe20003f2f028 */
[----:B------:R-:W-:-:S02]  /*1f70*/  UIMAD.WIDE UR12, UR39, 0x4, UR52 ;  /* 0x00000004270c78a5 */ /* 0x000fc4000f8e0234 */
[----:B------:R1:W-:Y:S01]  /*1f80*/  STL [R1], R26 ;  /* 0x0000001a01007387 */ /* 0x0003e20000100800 */
[----:B------:R-:W-:Y:S01]  /*1f90*/  UIADD3 UR9, UR33, -0x1, URZ ;  /* 0xffffffff21097890 */ /* 0x000fe2000fffe03f */
[----:B------:R-:W-:Y:S01]  /*1fa0*/  UMOV UR18, UR6 ;  /* 0x0000000600127c82 */ /* 0x000fe20008000000 */
[----:B------:R-:W-:Y:S02]  /*1fb0*/  UMOV UR17, UR7 ;  /* 0x0000000700117c82 */ /* 0x000fe40008000000 */
[----:B------:R-:W-:Y:S01]  /*1fc0*/  UMOV UR20, UR12 ;  /* 0x0000000c00147c82 */ /* 0x000fe20008000000 */
[----:B------:R-:W-:-:S04]  /*1fd0*/  UMOV UR19, UR13 ;  /* 0x0000000d00137c82 */ /* 0x000fc80008000000 */
        /* <DEDUP_REMOVED lines=20> */
.L_x_2247:
        /* <DEDUP_REMOVED lines=19> */
.L_x_2248:
        /* <DEDUP_REMOVED lines=34> */
.L_x_2250:
[----:B------:R-:W-:Y:S05]  /*2470*/  BSYNC B0 ;  /* 0x0000000000007941 */ /* 0x000fea0003800000 */
.L_x_2249:
        /* <DEDUP_REMOVED lines=14> */
.L_x_2252:
[----:B------:R-:W-:Y:S05]  /*2560*/  BSYNC B0 ;  /* 0x0000000000007941 */ /* 0x000fea0003800000 */
.L_x_2251:
        /* <DEDUP_REMOVED lines=14> */
.L_x_2254:
[----:B------:R-:W-:Y:S05]  /*2650*/  BSYNC B0 ;  /* 0x0000000000007941 */ /* 0x000fea0003800000 */
.L_x_2253:
        /* <DEDUP_REMOVED lines=14> */
.L_x_2256:
[----:B------:R-:W-:Y:S05]  /*2740*/  BSYNC B0 ;  /* 0x0000000000007941 */ /* 0x000fea0003800000 */
.L_x_2255:
        /* <DEDUP_REMOVED lines=14> */
[----:B--234-:R-:W-:Y:S01]  /*2830*/  IADD3 R10, R5, UR7, RZ ;  /* 0x00000007050a7c10 */ /* 0x01cfe2000fffe0ff */
[----:B------:R-:W-:Y:S06]  /*2840*/  @P3 BRA `(.L_x_2258) ;  /* 0x0000000000283947 */ /* 0x000fec0003800000 */
[----:B-1----:R-:W-:Y:S01]  /*2850*/  MOV R6, R4 ;  /* 0x0000000400067202 */ /* 0x002fe20000000f00 */
        /* <DEDUP_REMOVED lines=9> */
.L_x_2258:
[----:B------:R-:W-:Y:S05]  /*28f0*/  BSYNC B0 ;  /* 0x0000000000007941 */ /* 0x000fea0003800000 */
.L_x_2257:
[----:B------:R-:W-:Y:S04]  /*2900*/  BSSY B0, `(.L_x_2259) ;  /* 0x000000e000007945 */ /* 0x000fe80003800000 */
[----:B------:R-:W-:Y:S05]  /*2910*/  @P2 BRA `(.L_x_2260) ;  /* 0x0000000000302947 */ /* 0x000fea0003800000 */
[----:B------:R-:W-:Y:S01]  /*2920*/  IADD3 R2, P2, R0, 0x20, RZ ;  /* 0x0000002000027810 */ /* 0x000fe20007f5e0ff */
[----:B------:R-:W-:Y:S01]  /*2930*/  ULDC.64 UR6, c[0x0][0x3f8] ;  /* 0x0000fe0000067ab9 */ /* 0x000fe20000000a00 */
[----:B-1----:R-:W-:-:S03]  /*2940*/  MOV R7, R10 ;  /* 0x0000000a00077202 */ /* 0x002fc60000000f00 */
        /* <DEDUP_REMOVED lines=9> */
.L_x_2260:
[----:B------:R-:W-:Y:S05]  /*29e0*/  BSYNC B0 ;  /* 0x0000000000007941 */ /* 0x000fea0003800000 */
.L_x_2259:
[----:B------:R-:W-:Y:S04]  /*29f0*/  BSSY B0, `(.L_x_2261) ;  /* 0x000000e000007945 */ /* 0x000fe80003800000 */
[----:B------:R-:W-:Y:S05]  /*2a00*/  @P1 BRA `(.L_x_2262) ;  /* 0x0000000000301947 */ /* 0x000fea0003800000 */
[----:B------:R-:W-:Y:S01]  /*2a10*/  IADD3 R2, P1, R0, 0x40, RZ ;  /* 0x0000004000027810 */ /* 0x000fe20007f3e0ff */
[----:B------:R-:W-:Y:S01]  /*2a20*/  ULDC.64 UR6, c[0x0][0x3f8] ;  /* 0x0000fe0000067ab9 */ /* 0x000fe20000000a00 */
[----:B-1----:R-:W-:-:S03]  /*2a30*/  MOV R7, R10 ;  /* 0x0000000a00077202 */ /* 0x002fc60000000f00 */
        /* <DEDUP_REMOVED lines=9> */
.L_x_2262:
[----:B------:R-:W-:Y:S05]  /*2ad0*/  BSYNC B0 ;  /* 0x0000000000007941 */ /* 0x000fea0003800000 */
.L_x_2261:
[----:B------:R-:W-:Y:S05]  /*2ae0*/  @P0 BRA `(.L_x_2263) ;  /* 0x0000009c00840947 */ /* 0x000fea0003800000 */
[----:B------:R-:W-:Y:S01]  /*2af0*/  IADD3 R0, P0, R0, 0x60, RZ ;  /* 0x0000006000007810 */ /* 0x000fe20007f1e0ff */
[----:B-1----:R-:W-:Y:S01]  /*2b00*/  IMAD.MOV.U32 R6, RZ, RZ, R4 ;  /* 0x000000ffff067224 */ /* 0x002fe200078e0004 */
        /* <DEDUP_REMOVED lines=11> */
.L_x_2246:
[----:B------:R-:W2:Y:S01]  /*2bc0*/  LDL R25, [R1+0x38] ;  /* 0x0000380001197983 */ /* 0x000ea20000100800 */
[----:B------:R-:W-:Y:S01]  /*2bd0*/  PLOP3.LUT P1, PT, PT, PT, UP0, 0x80, 0x0 ;  /* 0x000000000000781c */ /* 0x000fe20003f2f008 */
[----:B------:R-:W-:Y:S01]  /*2be0*/  UIMAD UR6, UR9, -0x80, UR15 ;  /* 0xffffff80090678a4 */ /* 0x000fe2000f8e020f */
[C---:B------:R-:W-:Y:S01]  /*2bf0*/  VIADD R24, R0.reuse, 0x60 ;  /* 0x0000006000187836 */ /* 0x040fe20000000000 */
[----:B------:R-:W3:Y:S01]  /*2c00*/  LDL R36, [R1+0x20] ;  /* 0x0000200001247983 */ /* 0x000ee20000100800 */
        /* <DEDUP_REMOVED lines=11> */
[----:B------:R-:W-:-:S02]  /*2cc0*/  UIADD3 UR7, UR9, -UR7, URZ ;  /* 0x8000000709077290 */ /* 0x000fc4000fffe03f */
[----:B------:R-:W-:Y:S02]  /*2cd0*/  UIMAD UR12, UR32, UR24, URZ ;  /* 0x00000018200c72a4 */ /* 0x000fe4000f8e023f */
        /* <DEDUP_REMOVED lines=8> */
[----:B------:R-:W4:Y:S01]  /*2d60*/  LDL R37, [R1+0x44] ;  /* 0x0000440001257983 */ /* 0x000f220000100800 */
[----:B------:R-:W-:-:S02]  /*2d70*/  @!P6 LEA R10, P4, R6, R27, 0x7 ;  /* 0x0000001b060ae211 */ /* 0x000fc400078838ff */
[-C--:B------:R-:W-:Y:S02]  /*2d80*/  @!P2 LEA.HI.X R13, R11, R26.reuse, R13, 0x1, P5 ;  /* 0x0000001a0b0da211 */ /* 0x080fe400028f0c0d */
[----:B------:R-:W-:Y:S02]  /*2d90*/  @!P6 LEA.HI.X R11, R6, R26, R7, 0x7, P4 ;  /* 0x0000001a060be211 */ /* 0x000fe400020f3c07 */
[----:B------:R-:W-:Y:S02]  /*2da0*/  @!P2 LEA.HI.X R15, R15, R23, R18, 0x1, P1 ;  /* 0x000000170f0fa211 */ /* 0x000fe400008f0c12 */
[----:B------:R-:W-:Y:S02]  /*2db0*/  PLOP3.LUT P1, PT, PT, PT, UP0, 0x80, 0x0 ;  /* 0x000000000000781c */ /* 0x000fe40003f2f008 */
[----:B------:R-:W-:Y:S01]  /*2dc0*/  ISETP.GE.AND P4, PT, R21, UR7, PT ;  /* 0x0000000715007c0c */ /* 0x000fe2000bf86270 */
[----:B------:R-:W-:-:S05]  /*2dd0*/  VOTEU.ALL UP0, P0 ;  /* 0x00000000003f7886 */ /* 0x000fca0000000000 */
[----:B------:R-:W-:Y:S01]  /*2de0*/  @!UP0 UIMAD UR14, UR31, 0xc0, URZ ;  /* 0x000000c01f0e88a4 */ /* 0x000fe2000f8e023f */
[----:B------:R-:W-:Y:S02]  /*2df0*/  IMAD.MOV.U32 R41, RZ, RZ, 0x7f800000 ;  /* 0x7f800000ff297424 */ /* 0x000fe400078e00ff */
[----:B------:R-:W-:Y:S02]  /*2e00*/  IMAD.MOV.U32 R40, RZ, RZ, 0x7f800000 ;  /* 0x7f800000ff287424 */ /* 0x000fe400078e00ff */
[----:B------:R-:W-:Y:S02]  /*2e10*/  IMAD.MOV.U32 R39, RZ, RZ, 0x7f800000 ;  /* 0x7f800000ff277424 */ /* 0x000fe400078e00ff */
[----:B------:R-:W-:Y:S01]  /*2e20*/  IMAD.MOV.U32 R38, RZ, RZ, 0x7f800000 ;  /* 0x7f800000ff267424 */ /* 0x000fe200078e00ff */
        /* <DEDUP_REMOVED lines=41> */
[----:B--2---:R-:W-:-:S04]  /*30c0*/  IMAD.U32 R6, RZ, RZ, UR24 ;  /* 0x00000018ff067e24 */ /* 0x004fc8000f8e00ff */
[----:B------:R-:W-:-:S03]  /*30d0*/  IMAD.WIDE.U32 R6, R6, UR28, R4 ;  /* 0x0000001c06067c25 */ /* 0x000fc6000f8e0004 */
[----:B------:R-:W-:Y:S01]  /*30e0*/  IADD3 R6, P5, R6, UR47, RZ ;  /* 0x0000002f06067c10 */ /* 0x000fe2000ffbe0ff */
[----:B-----5:R-:W-:Y:S02]  /*30f0*/  IMAD.U32 R8, RZ, RZ, UR12 ;  /* 0x0000000cff087e24 */ /* 0x020fe4000f8e00ff */
[----:B------:R-:W-:Y:S01]  /*3100*/  IMAD.U32 R9, RZ, RZ, UR31 ;  /* 0x0000001fff097e24 */ /* 0x000fe2000f8e00ff */
[----:B------:R-:W-:Y:S01]  /*3110*/  @P2 STS [R232+0x1000], RZ ;  /* 0x001000ffe8002388 */ /* 0x000fe20000000800 */
[----:B------:R-:W-:Y:S01]  /*3120*/  ULDC.64 UR12, c[0x0][0x260] ;  /* 0x00009800000c7ab9 */ /* 0x000fe20000000a00 */
[----:B------:R-:W-:Y:S01]  /*3130*/  IADD3.X R7, R7, UR49, R8, P5, !PT ;  /* 0x0000003107077c10 */ /* 0x000fe2000affe408 */
[----:B------:R-:W-:Y:S01]  /*3140*/  @!P0 IMAD.MOV.U32 R8, RZ, RZ, R22 ;  /* 0x000000ffff088224 */ /* 0x000fe200078e0016 */
[----:B------:R-:W-:Y:S02]  /*3150*/  ISETP.GE.AND P5, PT, R0, UR7, PT ;  /* 0x0000000700007c0c */ /* 0x000fe4000bfa6270 */
[----:B------:R-:W-:Y:S01]  /*3160*/  @!P6 LEA.HI.X R13, R10, R23, R9, 0x7, P3 ;  /* 0x000000170a0de211 */ /* 0x000fe200018f3c09 */
[----:B------:R-:W-:Y:S01]  /*3170*/  @!P0 IMAD.MOV.U32 R9, RZ, RZ, R23 ;  /* 0x000000ffff098224 */ /* 0x000fe200078e0017 */
[----:B------:R-:W-:Y:S01]  /*3180*/  @P2 STS [R232+0x1004], RZ ;  /* 0x001004ffe8002388 */ /* 0x000fe20000000800 */
[----:B-1----:R-:W1:Y:S01]  /*3190*/  @!P4 LDC.64 R22, c[0x0][0x218] ;  /* 0x00008600ff16cb82 */ /* 0x002e620000000a00 */
[----:B------:R-:W-:-:S02]  /*31a0*/  ISETP.GE.AND P3, PT, R20, UR7, PT ;  /* 0x0000000714007c0c */ /* 0x000fc4000bf66270 */
[----:B------:R-:W-:Y:S01]  /*31b0*/  @P2 STS [R232+0x1008], RZ ;  /* 0x001008ffe8002388 */ /* 0x000fe20000000800 */
[----:B------:R-:W-:-:S03]  /*31c0*/  @!P0 IMAD.WIDE.U32 R8, R10, 0xc0, R8 ;  /* 0x000000c00a088825 */ /* 0x000fc600078e0008 */
[----:B------:R-:W-:Y:S01]  /*31d0*/  @P2 STS [R232+0x100c], RZ ;  /* 0x00100cffe8002388 */ /* 0x000fe20000000800 */
[----:B------:R-:W-:Y:S01]  /*31e0*/  IMAD R10, R19, UR12, RZ ;  /* 0x0000000c130a7c24 */ /* 0x000fe2000f8e02ff */
[----:B------:R-:W2:Y:S02]  /*31f0*/  @!P5 LDC.64 R20, c[0x0][0x218] ;  /* 0x00008600ff14db82 */ /* 0x000ea40000000a00 */
[----:B------:R-:W-:Y:S01]  /*3200*/  @!PT LDS RZ, [RZ] ;  /* 0x00000000fffff984 */ /* 0x000fe20000000800 */
[----:B------:R-:W-:Y:S01]  /*3210*/  @!PT LDS RZ, [RZ] ;  /* 0x00000000fffff984 */ /* 0x000fe20000000800 */
[----:B------:R-:W-:Y:S01]  /*3220*/  @!PT LDS RZ, [RZ] ;  /* 0x00000000fffff984 */ /* 0x000fe20000000800 */
[----:B------:R5:W-:Y:S01]  /*3230*/  @!P2 LDGSTS.E.BYPASS.LTC128B.128 [R232+0x1000], desc[UR10][R14.64] ;  /* 0x010000000ee8afae */ /* 0x000be2000b901d4a */
[----:B------:R-:W-:-:S04]  /*3240*/  IMAD.WIDE.U32 R6, R16, UR12, R6 ;  /* 0x0000000c10067c25 */ /* 0x000fc8000f8e0006 */
[----:B------:R-:W-:Y:S01]  /*3250*/  @!P0 VIADD R9, R9, UR14 ;  /* 0x0000000e09098c36 */ /* 0x000fe20008000000 */
[----:B------:R-:W-:Y:S01]  /*3260*/  @P6 STS [R232+0x2000], RZ ;  /* 0x002000ffe8006388 */ /* 0x000fe20000000800 */
[----:B------:R-:W4:Y:S03]  /*3270*/  @!P3 LDC.64 R26, c[0x0][0x218] ;  /* 0x00008600ff1abb82 */ /* 0x000f260000000a00 */
[----:B------:R-:W-:Y:S04]  /*3280*/  @P6 STS [R232+0x2004], RZ ;  /* 0x002004ffe8006388 */ /* 0x000fe80000000800 */
[----:B------:R-:W-:Y:S01]  /*3290*/  @P6 STS [R232+0x2008], RZ ;  /* 0x002008ffe8006388 */ /* 0x000fe20000000800 */
[----:B------:R-:W4:Y:S03]  /*32a0*/  @!P5 LDC.64 R30, c[0x0][0x220] ;  /* 0x00008800ff1edb82 */ /* 0x000f260000000a00 */
[----:B------:R-:W-:Y:S04]  /*32b0*/  @P6 STS [R232+0x200c], RZ ;  /* 0x00200cffe8006388 */ /* 0x000fe80000000800 */
[----:B------:R-:W-:Y:S01]  /*32c0*/  @!PT LDS RZ, [RZ] ;  /* 0x00000000fffff984 */ /* 0x000fe20000000800 */
[----:B------:R-:W-:Y:S01]  /*32d0*/  @!PT LDS RZ, [RZ] ;  /* 0x00000000fffff984 */ /* 0x000fe20000000800 */
[----:B------:R-:W-:Y:S01]  /*32e0*/  @!PT LDS RZ, [RZ] ;  /* 0x00000000fffff984 */ /* 0x000fe20000000800 */
[----:B------:R3:W-:Y:S01]  /*32f0*/  @!P6 LDGSTS.E.BYPASS.LTC128B.128 [R232+0x2000], desc[UR10][R12.64] ;  /* 0x020000000ce8efae */ /* 0x0007e2000b901d4a */
[----:B-----5:R-:W-:Y:S01]  /*3300*/  @!P4 IADD3 R14, P2, R0, 0x20, RZ ;  /* 0x00000020000ec810 */ /* 0x020fe20007f5e0ff */
[----:B------:R-:W-:-:S02]  /*3310*/  IMAD R15, R16, UR13, R10 ;  /* 0x0000000d100f7c24 */ /* 0x000fc4000f8e020a */
[----:B------:R-:W-:Y:S02]  /*3320*/  @P0 STS [R232+0x3000], RZ ;  /* 0x003000ffe8000388 */ /* 0x000fe40000000800 */
[----:B------:R-:W-:Y:S02]  /*3330*/  @!P4 IMAD.X R11, RZ, RZ, R33, P2 ;  /* 0x000000ffff0bc224 */ /* 0x000fe400010e0621 */
[----:B------:R-:W-:Y:S01]  /*3340*/  @P0 STS [R232+0x3004], RZ ;  /* 0x003004ffe8000388 */ /* 0x000fe20000000800 */
[----:B------:R-:W-:Y:S01]  /*3350*/  IMAD.U32 R10, RZ, RZ, UR26 ;  /* 0x0000001aff0a7e24 */ /* 0x000fe2000f8e00ff */
[----:B------:R-:W-:Y:S01]  /*3360*/  ULDC.64 UR12, c[0x0][0x268] ;  /* 0x00009a00000c7ab9 */ /* 0x000fe20000000a00 */
[----:B------:R-:W-:Y:S01]  /*3370*/  @!P4 IMAD R17, R11, UR24, RZ ;  /* 0x000000180b11cc24 */ /* 0x000fe2000f8e02ff */
[----:B------:R-:W-:Y:S01]  /*3380*/  @P0 STS [R232+0x3008], RZ ;  /* 0x003008ffe8000388 */ /* 0x000fe20000000800 */
[----:B------:R-:W-:-:S03]  /*3390*/  IMAD.IADD R7, R7, 0x1, R15 ;  /* 0x0000000107077824 */ /* 0x000fc600078e020f */
[----:B------:R-:W-:Y:S01]  /*33a0*/  @P0 STS [R232+0x300c], RZ ;  /* 0x00300cffe8000388 */ /* 0x000fe20000000800 */
[----:B------:R-:W-:-:S03]  /*33b0*/  IMAD.WIDE.U32 R10, R10, UR28, R4 ;  /* 0x0000001c0a0a7c25 */ /* 0x000fc6000f8e0004 */
[----:B------:R-:W-:Y:S01]  /*33c0*/  @!PT LDS RZ, [RZ] ;  /* 0x00000000fffff984 */ /* 0x000fe20000000800 */
[----:B------:R-:W-:Y:S01]  /*33d0*/  @!PT LDS RZ, [RZ] ;  /* 0x00000000fffff984 */ /* 0x000fe20000000800 */
[----:B------:R-:W-:Y:S01]  /*33e0*/  @!PT LDS RZ, [RZ] ;  /* 0x00000000fffff984 */ /* 0x000fe20000000800 */
[----:B------:R5:W-:Y:S01]  /*33f0*/  @!P0 LDGSTS.E.BYPASS.LTC128B.128 [R232+0x3000], desc[UR10][R8.64] ;  /* 0x0300000008e88fae */ /* 0x000be2000b901d4a */
[----:B------:R-:W-:Y:S01]  /*3400*/  ISETP.GE.AND P2, PT, R24, UR7, PT ;  /* 0x0000000718007c0c */ /* 0x000fe2000bf46270 */
[C---:B------:R-:W-:Y:S01]  /*3410*/  @!P4 IMAD R15, R14.reuse, UR25, R17 ;  /* 0x000000190e0fcc24 */ /* 0x040fe2000f8e0211 */
[----:B------:R-:W-:Y:S01]  /*3420*/  UIMAD UR7, UR32, UR26, URZ ;  /* 0x0000001a200772a4 */ /* 0x000fe2000f8e023f */
[----:B------:R-:W-:-:S03]  /*3430*/  @!P4 IMAD.WIDE.U32 R4, R14, UR24, R6 ;  /* 0x000000180e04cc25 */ /* 0x000fc6000f8e0006 */
[----:B------:R-:W-:Y:S01]  /*3440*/  UIMAD UR7, UR28, UR27, UR7 ;  /* 0x0000001b1c0772a4 */ /* 0x000fe2000f8e0207 */
[----:B------:R-:W-:Y:S01]  /*3450*/  @!P4 IMAD.IADD R5, R5, 0x1, R15 ;  /* 0x000000010505c824 */ /* 0x000fe200078e020f */
[----:B-1----:R-:W-:-:S04]  /*3460*/  @!P4 LEA R22, P0, R4, R22, 0x1 ;  /* 0x000000160416c211 */ /* 0x002fc800078008ff */
[----:B------:R-:W-:Y:S01]  /*3470*/  @!P4 LEA.HI.X R23, R4, R23, R5, 0x1, P0 ;  /* 0x000000170417c211 */ /* 0x000fe200000f0c05 */
[----:B------:R-:W-:Y:S01]  /*3480*/  IMAD.U32 R5, RZ, RZ, UR7 ;  /* 0x00000007ff057e24 */ /* 0x000fe2000f8e00ff */
[----:B------:R-:W-:Y:S01]  /*3490*/  IADD3 R4, P0, R10, UR44, RZ ;  /* 0x0000002c0a047c10 */ /* 0x000fe2000ff1e0ff */
[----:B---3--:R-:W-:Y:S01]  /*34a0*/  VIADD R12, R36, 0x8 ;  /* 0x00000008240c7836 */ /* 0x008fe20000000000 */
[----:B------:R-:W1:Y:S01]  /*34b0*/  @!P2 LDC.64 R34, c[0x0][0x218] ;  /* 0x00008600ff22ab82 */ /* 0x000e620000000a00 */
[----:B-----5:R-:W-:Y:S02]  /*34c0*/  @!P5 IMAD R8, R33, UR24, RZ ;  /* 0x000000182108dc24 */ /* 0x020fe4000f8e02ff */
[----:B------:R-:W-:Y:S01]  /*34d0*/  @!P5 IMAD.MOV.U32 R9, RZ, RZ, R7 ;  /* 0x000000ffff09d224 */ /* 0x000fe200078e0007 */
[----:B------:R-:W-:Y:S01]  /*34e0*/  @P5 STS.128 [R2+0xc000], RZ ;  /* 0x00c000ff02005388 */ /* 0x000fe20000000c00 */
[----:B------:R-:W-:Y:S02]  /*34f0*/  @!P5 IMAD R13, R0, UR25, R8 ;  /* 0x00000019000ddc24 */ /* 0x000fe4000f8e0208 */
[----:B------:R-:W-:-:S02]  /*3500*/  VIADD R190, R193, 0x2000 ;  /* 0x00002000c1be7836 */ /* 0x000fc40000000000 */
[----:B------:R-:W-:Y:S02]  /*3510*/  VIADD R184, R192, 0x2000 ;  /* 0x00002000c0b87836 */ /* 0x000fe40000000000 */
[----:B------:R-:W-:Y:S02]  /*3520*/  IMAD.MOV.U32 R191, RZ, RZ, 0x20 ;  /* 0x00000020ffbf7424 */ /* 0x000fe400078e00ff */
[----:B------:R-:W-:Y:S01]  /*3530*/  IMAD.MOV.U32 R185, RZ, RZ, 0x40 ;  /* 0x00000040ffb97424 */ /* 0x000fe200078e00ff */
[----:B------:R-:W-:Y:S01]  /*3540*/  CS2R R126, SRZ ;  /* 0x00000000007e7805 */ /* 0x000fe2000001ff00 */
[----:B------:R-:W-:Y:S01]  /*3550*/  @!P5 IMAD.MOV.U32 R8, RZ, RZ, R6 ;  /* 0x000000ffff08d224 */ /* 0x000fe200078e0006 */
[----:B------:R-:W-:Y:S02]  /*3560*/  CS2R R124, SRZ ;  /* 0x00000000007c7805 */ /* 0x000fe4000001ff00 */
[----:B------:R-:W-:Y:S02]  /*3570*/  CS2R R130, SRZ ;  /* 0x0000000000827805 */ /* 0x000fe4000001ff00 */
[----:B------:R-:W-:Y:S01]  /*3580*/  CS2R R128, SRZ ;  /* 0x0000000000807805 */ /* 0x000fe2000001ff00 */
[----:B------:R-:W-:Y:S01]  /*3590*/  @!P5 IMAD.WIDE.U32 R8, R0, UR24, R8 ;  /* 0x000000180008dc25 */ /* 0x000fe2000f8e0008 */
[----:B------:R-:W-:-:S02]  /*35a0*/  CS2R R122, SRZ ;  /* 0x00000000007a7805 */ /* 0x000fc4000001ff00 */
[----:B------:R-:W-:Y:S02]  /*35b0*/  CS2R R120, SRZ ;  /* 0x0000000000787805 */ /* 0x000fe4000001ff00 */
[----:B------:R-:W-:Y:S01]  /*35c0*/  CS2R R118, SRZ ;  /* 0x0000000000767805 */ /* 0x000fe2000001ff00 */
[----:B------:R-:W-:Y:S01]  /*35d0*/  @!P5 IMAD.IADD R10, R9, 0x1, R13 ;  /* 0x00000001090ad824 */ /* 0x000fe200078e020d */
[----:B--2---:R-:W-:Y:S02]  /*35e0*/  @!P5 LEA R20, P6, R8, R20, 0x1 ;  /* 0x000000140814d211 */ /* 0x004fe400078c08ff */
[----:B------:R-:W-:Y:S02]  /*35f0*/  CS2R R116, SRZ ;  /* 0x0000000000747805 */ /* 0x000fe4000001ff00 */
[----:B------:R-:W-:Y:S02]  /*3600*/  IADD3.X R5, R11, UR48, R5, P0, !PT ;  /* 0x000000300b057c10 */ /* 0x000fe400087fe405 */
[----:B------:R-:W-:-:S02]  /*3610*/  CS2R R110, SRZ ;  /* 0x00000000006e7805 */ /* 0x000fc4000001ff00 */
[----:B------:R-:W-:Y:S02]  /*3620*/  @!P5 LEA.HI.X R21, R8, R21, R10, 0x1, P6 ;  /* 0x000000150815d211 */ /* 0x000fe400030f0c0a */
[----:B------:R-:W-:Y:S02]  /*3630*/  CS2R R108, SRZ ;  /* 0x00000000006c7805 */ /* 0x000fe4000001ff00 */
[----:B------:R-:W-:Y:S01]  /*3640*/  @!P3 IADD3 R10, P0, R0, 0x40, RZ ;  /* 0x00000040000ab810 */ /* 0x000fe20007f1e0ff */
[----:B------:R-:W-:Y:S01]  /*3650*/  IMAD R9, R19, UR12, RZ ;  /* 0x0000000c13097c24 */ /* 0x000fe2000f8e02ff */
[----:B------:R-:W-:Y:S01]  /*3660*/  ISETP.GE.AND P6, PT, R12, UR6, PT ;  /* 0x000000060c007c0c */ /* 0x000fe2000bfc6270 */
[----:B------:R-:W-:Y:S01]  /*3670*/  IMAD.WIDE.U32 R4, R16, UR12, R4 ;  /* 0x0000000c10047c25 */ /* 0x000fe2000f8e0004 */
[----:B------:R-:W-:Y:S01]  /*3680*/  @!PT LDS RZ, [RZ] ;  /* 0x00000000fffff984 */ /* 0x000fe20000000800 */
[----:B------:R-:W-:Y:S01]  /*3690*/  @!PT LDS RZ, [RZ] ;  /* 0x00000000fffff984 */ /* 0x000fe20000000800 */
[----:B------:R-:W-:Y:S01]  /*36a0*/  @!PT LDS RZ, [RZ] ;  /* 0x00000000fffff984 */ /* 0x000fe20000000800 */
[----:B------:R2:W-:Y:S01]  /*36b0*/  @!P5 LDGSTS.E.BYPASS.LTC128B.128 [R2+0xc000], desc[UR10][R20.64] ;  /* 0x0c0000001402dfae */ /* 0x0005e2000b901d4a */
[----:B------:R-:W-:Y:S02]  /*36c0*/  CS2R R114, SRZ ;  /* 0x0000000000727805 */ /* 0x000fe4000001ff00 */
[----:B------:R-:W-:Y:S01]  /*36d0*/  CS2R R112, SRZ ;  /* 0x0000000000707805 */ /* 0x000fe2000001ff00 */
[----:B------:R-:W-:Y:S01]  /*36e0*/  @!P3 IMAD.X R13, RZ, RZ, R33, P0 ;  /* 0x000000ffff0db224 */ /* 0x000fe200000e0621 */
[----:B------:R-:W-:Y:S01]  /*36f0*/  @!P2 IADD3 R11, P0, R0, 0x60, RZ ;  /* 0x00000060000ba810 */ /* 0x000fe20007f1e0ff */
[----:B------:R-:W-:Y:S01]  /*3700*/  IMAD R12, R16, UR13, R9 ;  /* 0x0000000d100c7c24 */ /* 0x000fe2000f8e0209 */
[----:B------:R-:W-:-:S02]  /*3710*/  CS2R R106, SRZ ;  /* 0x00000000006a7805 */ /* 0x000fc4000001ff00 */
[----:B------:R-:W-:Y:S02]  /*3720*/  CS2R R104, SRZ ;  /* 0x0000000000687805 */ /* 0x000fe4000001ff00 */
[----:B------:R-:W-:Y:S01]  /*3730*/  CS2R R102, SRZ ;  /* 0x0000000000667805 */ /* 0x000fe2000001ff00 */
[----:B------:R-:W-:Y:S01]  /*3740*/  IMAD.IADD R5, R5, 0x1, R12 ;  /* 0x0000000105057824 */ /* 0x000fe200078e020c */
[----:B------:R-:W-:Y:S01]  /*3750*/  CS2R R100, SRZ ;  /* 0x0000000000647805 */ /* 0x000fe2000001ff00 */
[----:B------:R-:W-:Y:S01]  /*3760*/  @!P2 IMAD.X R17, RZ, RZ, R33, P0 ;  /* 0x000000ffff11a224 */ /* 0x000fe200000e0621 */
[----:B------:R-:W-:Y:S01]  /*3770*/  @!P4 IADD3 R12, P0, R0, 0x20, RZ ;  /* 0x00000020000cc810 */ /* 0x000fe20007f1e0ff */
[----:B------:R-:W-:Y:S01]  /*3780*/  @!P3 IMAD R13, R13, UR24, RZ ;  /* 0x000000180d0dbc24 */ /* 0x000fe2000f8e02ff */
[----:B------:R-:W-:Y:S02]  /*3790*/  CS2R R94, SRZ ;  /* 0x00000000005e7805 */ /* 0x000fe4000001ff00 */
[----:B------:R-:W-:-:S02]  /*37a0*/  CS2R R92, SRZ ;  /* 0x00000000005c7805 */ /* 0x000fc4000001ff00 */
[----:B------:R-:W-:Y:S01]  /*37b0*/  CS2R R98, SRZ ;  /* 0x0000000000627805 */ /* 0x000fe2000001ff00 */
[----:B------:R-:W-:Y:S01]  /*37c0*/  @!P4 IMAD.X R16, RZ, RZ, R33, P0 ;  /* 0x000000ffff10c224 */ /* 0x000fe200000e0621 */
[----:B------:R-:W-:Y:S01]  /*37d0*/  CS2R R96, SRZ ;  /* 0x0000000000607805 */ /* 0x000fe2000001ff00 */
[--C-:B------:R-:W-:Y:S01]  /*37e0*/  @!P2 IMAD.MOV.U32 R8, RZ, RZ, R6.reuse ;  /* 0x000000ffff08a224 */ /* 0x100fe200078e0006 */
[----:B------:R-:W-:Y:S01]  /*37f0*/  CS2R R90, SRZ ;  /* 0x00000000005a7805 */ /* 0x000fe2000001ff00 */
[----:B------:R-:W-:Y:S01]  /*3800*/  @!P2 IMAD.MOV.U32 R9, RZ, RZ, R7 ;  /* 0x000000ffff09a224 */ /* 0x000fe200078e0007 */
[----:B------:R-:W-:Y:S01]  /*3810*/  CS2R R88, SRZ ;  /* 0x0000000000587805 */ /* 0x000fe2000001ff00 */
[C---:B------:R-:W-:Y:S01]  /*3820*/  @!P3 IMAD R24, R10.reuse, UR25, R13 ;  /* 0x000000190a18bc24 */ /* 0x040fe2000f8e020d */
[----:B------:R-:W-:Y:S01]  /*3830*/  CS2R R86, SRZ ;  /* 0x0000000000567805 */ /* 0x000fe2000001ff00 */
[----:B------:R-:W-:Y:S01]  /*3840*/  @!P3 IMAD.WIDE.U32 R6, R10, UR24, R6 ;  /* 0x000000180a06bc25 */ /* 0x000fe2000f8e0006 */
[----:B------:R-:W-:Y:S01]  /*3850*/  @!P3 IADD3 R10, P0, R0, 0x40, RZ ;  /* 0x00000040000ab810 */ /* 0x000fe20007f1e0ff */
[----:B--2---:R-:W2:Y:S01]  /*3860*/  @!P4 LDC.64 R20, c[0x0][0x220] ;  /* 0x00008800ff14cb82 */ /* 0x004ea20000000a00 */
        /* <DEDUP_REMOVED lines=9> */
[----:B------:R-:W-:Y:S01]  /*3900*/  @!P2 IMAD R25, R11, UR25, R13 ;  /* 0x000000190b19ac24 */ /* 0x000fe2000f8e020d */
[----:B------:R-:W-:Y:S01]  /*3910*/  CS2R R74, SRZ ;  /* 0x00000000004a7805 */ /* 0x000fe2000001ff00 */
[C---:B------:R-:W-:Y:S01]  /*3920*/  @!P4 IMAD R32, R12.reuse, UR27, R16 ;  /* 0x0000001b0c20cc24 */ /* 0x040fe2000f8e0210 */
[----:B------:R-:W-:Y:S01]  /*3930*/  CS2R R72, SRZ ;  /* 0x0000000000487805 */ /* 0x000fe2000001ff00 */
[----:B------:R-:W-:Y:S01]  /*3940*/  @!P4 IMAD.WIDE.U32 R12, R12, UR26, R14 ;  /* 0x0000001a0c0ccc25 */ /* 0x000fe2000f8e000e */
[----:B------:R-:W-:-:S02]  /*3950*/  CS2R R70, SRZ ;  /* 0x0000000000467805 */ /* 0x000fc4000001ff00 */
[----:B------:R-:W-:Y:S01]  /*3960*/  CS2R R68, SRZ ;  /* 0x0000000000447805 */ /* 0x000fe2000001ff00 */
[----:B------:R-:W-:Y:S01]  /*3970*/  ULDC UR16, c[0x0][0x394] ;  /* 0x0000e50000107ab9 */ /* 0x000fe20000000800 */
[----:B------:R-:W-:Y:S01]  /*3980*/  @!P3 IMAD.X R17, RZ, RZ, R33, P0 ;  /* 0x000000ffff11b224 */ /* 0x000fe200000e0621 */
[----:B----4-:R-:W-:Y:S01]  /*3990*/  @!P3 LEA R16, P0, R6, R26, 0x1 ;  /* 0x0000001a0610b211 */ /* 0x010fe200078008ff */
[----:B------:R-:W-:Y:S01]  /*39a0*/  @!P3 IMAD.IADD R14, R7, 0x1, R24 ;  /* 0x00000001070eb824 */ /* 0x000fe200078e0218 */
[----:B------:R-:W-:Y:S01]  /*39b0*/  ULDC UR7, c[0x0][0x2ec] ;  /* 0x0000bb0000077ab9 */ /* 0x000fe20000000800 */
[----:B------:R-:W-:-:S04]  /*39c0*/  @!P2 IMAD.WIDE.U32 R8, R11, UR24, R8 ;  /* 0x000000180b08ac25 */ /* 0x000fc8000f8e0008 */
[--C-:B------:R-:W-:Y:S02]  /*39d0*/  @!P3 IMAD.MOV.U32 R18, RZ, RZ, R4.reuse ;  /* 0x000000ffff12b224 */ /* 0x100fe400078e0004 */
[----:B------:R-:W-:Y:S01]  /*39e0*/  @!P2 IMAD.MOV.U32 R28, RZ, RZ, R4 ;  /* 0x000000ffff1ca224 */ /* 0x000fe200078e0004 */
[----:B------:R-:W-:Y:S01]  /*39f0*/  @P4 STS.128 [R2+0xd000], RZ ;  /* 0x00d000ff02004388 */ /* 0x000fe20000000c00 */
[----:B------:R-:W-:Y:S01]  /*3a00*/  @!P3 IMAD R11, R17, UR26, RZ ;  /* 0x0000001a110bbc24 */ /* 0x000fe2000f8e02ff */
[----:B------:R-:W-:Y:S01]  /*3a10*/  @!P3 LEA.HI.X R17, R6, R27, R14, 0x1, P0 ;  /* 0x0000001b0611b211 */ /* 0x000fe200000f0c0e */
[----:B------:R-:W-:Y:S01]  /*3a20*/  @!P5 IMAD R7, R33, UR26, RZ ;  /* 0x0000001a2107dc24 */ /* 0x000fe2000f8e02ff */
[----:B------:R-:W-:Y:S01]  /*3a30*/  @!PT LDS RZ, [RZ] ;  /* 0x00000000fffff984 */ /* 0x000fe20000000800 */
[----:B------:R-:W-:Y:S01]  /*3a40*/  @!PT LDS RZ, [RZ] ;  /* 0x00000000fffff984 */ /* 0x000fe20000000800 */
[----:B------:R-:W-:Y:S01]  /*3a50*/  @!PT LDS RZ, [RZ] ;  /* 0x00000000fffff984 */ /* 0x000fe20000000800 */
[----:B------:R-:W-:Y:S01]  /*3a60*/  @!P4 LDGSTS.E.BYPASS.LTC128B.128 [R2+0xd000], desc[UR10][R22.64] ;  /* 0x0d0000001602cfae */ /* 0x000fe2000b901d4a */
[----:B------:R-:W-:Y:S01]  /*3a70*/  @!P2 IMAD.IADD R6, R9, 0x1, R25 ;  /* 0x000000010906a824 */ /* 0x000fe200078e0219 */
[----:B-1----:R-:W-:Y:S01]  /*3a80*/  @!P2 LEA R14, P0, R8, R34, 0x1 ;  /* 0x00000022080ea211 */ /* 0x002fe200078008ff */
[--C-:B------:R-:W-:Y:S01]  /*3a90*/  @!P3 IMAD.MOV.U32 R19, RZ, RZ, R5.reuse ;  /* 0x000000ffff13b224 */ /* 0x100fe200078e0005 */
[----:B------:R-:W1:Y:S01]  /*3aa0*/  @!P3 LDC.64 R24, c[0x0][0x220] ;  /* 0x00008800ff18bb82 */ /* 0x000e620000000a00 */
[----:B------:R-:W-:Y:S01]  /*3ab0*/  @!P2 IMAD.MOV.U32 R29, RZ, RZ, R5 ;  /* 0x000000ffff1da224 */ /* 0x000fe200078e0005 */
[----:B------:R-:W-:Y:S01]  /*3ac0*/  SEL R190, R190, R193, !P1 ;  /* 0x000000c1bebe7207 */ /* 0x000fe20004800000 */
[----:B------:R-:W-:Y:S01]  /*3ad0*/  @!P5 IMAD R7, R0, UR27, R7 ;  /* 0x0000001b0007dc24 */ /* 0x000fe2000f8e0207 */
[----:B------:R-:W-:Y:S01]  /*3ae0*/  SEL R184, R184, R192, !P1 ;  /* 0x000000c0b8b87207 */ /* 0x000fe20004800000 */
[----:B------:R-:W-:Y:S01]  /*3af0*/  @!P5 IMAD.WIDE.U32 R4, R0, UR26, R4 ;  /* 0x0000001a0004dc25 */ /* 0x000fe2000f8e0004 */
[----:B------:R-:W-:Y:S01]  /*3b00*/  @!P2 LEA.HI.X R15, R8, R35, R6, 0x1, P0 ;  /* 0x00000023080fa211 */ /* 0x000fe200000f0c06 */
[----:B------:R-:W-:-:S02]  /*3b10*/  ULDC UR25, c[0x0][0x2dc] ;  /* 0x0000b70000197ab9 */ /* 0x000fc40000000800 */
[----:B------:R-:W-:Y:S01]  /*3b20*/  @!P3 IMAD R26, R10, UR27, R11 ;  /* 0x0000001b0a1abc24 */ /* 0x000fe2000f8e020b */
[----:B------:R-:W-:Y:S01]  /*3b30*/  @!P5 LEA R6, P0, R4, R30, 0x1 ;  /* 0x0000001e0406d211 */ /* 0x000fe200078008ff */
[----:B------:R-:W-:Y:S02]  /*3b40*/  @!P5 IMAD.IADD R5, R5, 0x1, R7 ;  /* 0x000000010505d824 */ /* 0x000fe400078e0207 */
[----:B------:R-:W-:Y:S02]  /*3b50*/  @!P3 IMAD.WIDE.U32 R10, R10, UR26, R18 ;  /* 0x0000001a0a0abc25 */ /* 0x000fe4000f8e0012 */
[----:B------:R-:W3:Y:S01]  /*3b60*/  @!P2 LDC.64 R18, c[0x0][0x220] ;  /* 0x00008800ff12ab82 */ /* 0x000ee20000000a00 */
        /* <DEDUP_REMOVED lines=18> */
[----:B------:R4:W-:Y:S01]  /*3c90*/  @!P5 LDGSTS.E.BYPASS.LTC128B.128 [R2+0x10000], desc[UR10][R6.64] ;  /* 0x100000000602dfae */ /* 0x0009e2000b901d4a */
[----:B-1----:R-:W-:-:S03]  /*3ca0*/  @!P3 LEA R8, P0, R10, R24, 0x1 ;  /* 0x000000180a08b211 */ /* 0x002fc600078008ff */
[----:B------:R-:W-:Y:S01]  /*3cb0*/  @P4 STS.128 [R2+0x11000], RZ ;  /* 0x011000ff02004388 */ /* 0x000fe20000000c00 */
[----:B--2---:R-:W-:Y:S01]  /*3cc0*/  @!P4 LEA R14, P5, R12, R20, 0x1 ;  /* 0x000000140c0ec211 */ /* 0x004fe200078a08ff */
[----:B----4-:R-:W-:Y:S02]  /*3cd0*/  @!P4 IMAD.IADD R6, R13, 0x1, R32 ;  /* 0x000000010d06c824 */ /* 0x010fe400078e0220 */
[----:B------:R-:W-:Y:S02]  /*3ce0*/  @!P3 IMAD.IADD R7, R11, 0x1, R26 ;  /* 0x000000010b07b824 */ /* 0x000fe400078e021a */
[----:B------:R-:W-:Y:S01]  /*3cf0*/  @!P2 IMAD R11, R0, UR27, R4 ;  /* 0x0000001b000bac24 */ /* 0x000fe2000f8e0204 */
[----:B------:R-:W-:Y:S01]  /*3d00*/  @!P4 LEA.HI.X R15, R12, R21, R6, 0x1, P5 ;  /* 0x000000150c0fc211 */ /* 0x000fe200028f0c06 */
[----:B------:R-:W-:Y:S01]  /*3d10*/  @!P2 IMAD.WIDE.U32 R4, R0, UR26, R28 ;  /* 0x0000001a0004ac25 */ /* 0x000fe2000f8e001c */
[----:B------:R-:W-:Y:S01]  /*3d20*/  @!P3 LEA.HI.X R9, R10, R25, R7, 0x1, P0 ;  /* 0x000000190a09b211 */ /* 0x000fe200000f0c07 */
[----:B------:R-:W-:-:S02]  /*3d30*/  ULDC UR26, c[0x0][0x398] ;  /* 0x0000e600001a7ab9 */ /* 0x000fc40000000800 */
[C---:B------:R-:W-:Y:S01]  /*3d40*/  VIADD R0, R36.reuse, 0x48 ;  /* 0x0000004824007836 */ /* 0x040fe20000000000 */
[----:B------:R-:W-:Y:S01]  /*3d50*/  @!PT LDS RZ, [RZ] ;  /* 0x00000000fffff984 */ /* 0x000fe20000000800 */
[----:B------:R-:W-:Y:S01]  /*3d60*/  @!PT LDS RZ, [RZ] ;  /* 0x00000000fffff984 */ /* 0x000fe20000000800 */
[----:B------:R-:W-:Y:S01]  /*3d70*/  @!PT LDS RZ, [RZ] ;  /* 0x00000000fffff984 */ /* 0x000fe20000000800 */
[----:B------:R-:W-:Y:S01]  /*3d80*/  @!P4 LDGSTS.E.BYPASS.LTC128B.128 [R2+0x11000], desc[UR10][R14.64] ;  /* 0x110000000e02cfae */ /* 0x000fe2000b901d4a */
[----:B------:R-:W-:Y:S01]  /*3d90*/  VIADD R7, R36, 0x40 ;  /* 0x0000004024077836 */ /* 0x000fe20000000000 */
[----:B---3--:R-:W-:Y:S01]  /*3da0*/  @!P2 LEA R6, P0, R4, R18, 0x1 ;  /* 0x000000120406a211 */ /* 0x008fe200078008ff */
[----:B------:R-:W-:Y:S01]  /*3db0*/  @!P2 IMAD.IADD R5, R5, 0x1, R11 ;  /* 0x000000010505a824 */ /* 0x000fe200078e020b */
[----:B------:R-:W-:Y:S01]  /*3dc0*/  ISETP.GE.AND P4, PT, R0, UR6, PT ;  /* 0x0000000600007c0c */ /* 0x000fe2000bf86270 */
[----:B------:R-:W-:Y:S01]  /*3dd0*/  @P3 STS.128 [R2+0x12000], RZ ;  /* 0x012000ff02003388 */ /* 0x000fe20000000c00 */
[----:B------:R-:W-:Y:S02]  /*3de0*/  ISETP.GE.AND P5, PT, R7, UR6, PT ;  /* 0x0000000607007c0c */ /* 0x000fe4000bfa6270 */
[----:B------:R-:W-:Y:S01]  /*3df0*/  @!P2 LEA.HI.X R7, R4, R19, R5, 0x1, P0 ;  /* 0x000000130407a211 */ /* 0x000fe200000f0c05 */
[----:B------:R-:W-:Y:S01]  /*3e00*/  @!PT LDS RZ, [RZ] ;  /* 0x00000000fffff984 */ /* 0x000fe20000000800 */
[----:B------:R-:W-:Y:S01]  /*3e10*/  @!PT LDS RZ, [RZ] ;  /* 0x00000000fffff984 */ /* 0x000fe20000000800 */
[----:B------:R-:W-:Y:S01]  /*3e20*/  @!PT LDS RZ, [RZ] ;  /* 0x00000000fffff984 */ /* 0x000fe20000000800 */
[----:B------:R1:W-:Y:S01]  /*3e30*/  @!P3 LDGSTS.E.BYPASS.LTC128B.128 [R2+0x12000], desc[UR10][R8.64] ;  /* 0x120000000802bfae */ /* 0x0003e2000b901d4a */
[C---:B------:R-:W-:Y:S01]  /*3e40*/  IMAD.SHL.U32 R4, R36.reuse, 0x4, RZ ;  /* 0x0000000424047824 */ /* 0x040fe200078e00ff */
[----:B------:R-:W-:-:S02]  /*3e50*/  ISETP.GE.AND P3, PT, R36, UR6, PT ;  /* 0x0000000624007c0c */ /* 0x000fc4000bf66270 */
[----:B------:R2:W-:Y:S04]  /*3e60*/  @P2 STS.128 [R2+0x13000], RZ ;  /* 0x013000ff02002388 */ /* 0x0005e80000000c00 */
[----:B------:R-:W-:Y:S01]  /*3e70*/  @!PT LDS RZ, [RZ] ;  /* 0x00000000fffff984 */ /* 0x000fe20000000800 */
[----:B------:R-:W-:Y:S01]  /*3e80*/  @!PT LDS RZ, [RZ] ;  /* 0x00000000fffff984 */ /* 0x000fe20000000800 */
[----:B------:R-:W-:Y:S01]  /*3e90*/  @!PT LDS RZ, [RZ] ;  /* 0x00000000fffff984 */ /* 0x000fe20000000800 */
[----:B------:R2:W-:Y:S01]  /*3ea0*/  @!P2 LDGSTS.E.BYPASS.LTC128B.128 [R2+0x13000], desc[UR10][R6.64] ;  /* 0x130000000602afae */ /* 0x0005e2000b901d4a */
[----:B------:R-:W-:-:S03]  /*3eb0*/  IADD3 R4, P2, R4, UR18, RZ ;  /* 0x0000001204047c10 */ /* 0x000fc6000ff5e0ff */
        /* <DEDUP_REMOVED lines=20> */
[----:B------:R-:W-:Y:S01]  /*4000*/  UIADD3 UR6, UR28, UR15, URZ ;  /* 0x0000000f1c067290 */ /* 0x000fe2000fffe03f */
[C---:B------:R-:W-:Y:S02]  /*4010*/  LOP3.LUT P0, RZ, R37.reuse, 0x2, RZ, 0xc0, !PT ;  /* 0x0000000225ff7812 */ /* 0x040fe4000780c0ff */
[----:B------:R-:W-:Y:S01]  /*4020*/  LOP3.LUT P3, RZ, R37, 0x4, RZ, 0xc0, !PT ;  /* 0x0000000425ff7812 */ /* 0x000fe2000786c0ff */
[----:B------:R-:W-:Y:S01]  /*4030*/  UIADD3 UR6, -UR8, 0x80, UR6 ;  /* 0x0000008008067890 */ /* 0x000fe2000fffe106 */
[----:B------:R-:W-:Y:S02]  /*4040*/  SEL R191, R191, 0xffffffe0, !P0 ;  /* 0xffffffe0bfbf7807 */ /* 0x000fe40004000000 */
[----:B------:R-:W-:Y:S02]  /*4050*/  SEL R185, R185, 0xffffffc0, !P3 ;  /* 0xffffffc0b9b97807 */ /* 0x000fe40005800000 */
[----:B------:R-:W-:-:S02]  /*4060*/  LEA R190, R190, UR4, 0x1 ;  /* 0x00000004bebe7c11 */ /* 0x000fc4000f8e08ff */
[----:B------:R-:W-:Y:S01]  /*4070*/  LEA R184, R184, UR4, 0x1 ;  /* 0x00000004b8b87c11 */ /* 0x000fe2000f8e08ff */
[----:B------:R-:W-:-:S03]  /*4080*/  UIADD3 UR24, UR6, -UR43, URZ ;  /* 0x8000002b06187290 */ /* 0x000fc6000fffe03f */
        /* <DEDUP_REMOVED lines=10> */
.L_x_2268:
[----:B------:R-:W0:Y:S01]  /*4130*/  LDGDEPBAR ;  /* 0x00000000000079af */ /* 0x000e220000000000 */
[----:B-1----:R-:W-:Y:S01]  /*4140*/  IADD3 R0, R190, R191, RZ ;  /* 0x000000bfbe007210 */ /* 0x002fe20007ffe0ff */
[----:B------:R-:W-:Y:S01]  /*4150*/  USHF.L.U32 UR12, UR9, 0x7, URZ ;  /* 0x00000007090c7899 */ /* 0x000fe2000800063f */
[----:B------:R-:W-:Y:S05]  /*4160*/  MOV R199, R197 ;  /* 0x000000c500c77202 */ /* 0x000fea0000000f00 */
        /* <DEDUP_REMOVED lines=158> */
[----:B------:R-:W-:Y:S05]  /*4b50*/  FMUL.FTZ R38, R38, UR6 ;  /* 0x0000000626267c20 */ /* 0x000fea0008410000 */
[----:B------:R4:W1:Y:S01]  /*4b60*/  MUFU.TANH R180, R26 ;  /* 0x0000001a00b47308 */ /* 0x0008620000002400 */
[----:B------:R-:W-:Y:S04]  /*4b70*/  HMMA.16816.F32.BF16 R64, R176, R6, R64 ;  /* 0x00000006b040723c */ /* 0x000fe80000041840 */
[----:B------:R-:W-:Y:S01]  /*4b80*/  FMUL.FTZ R39, R39, UR6 ;  /* 0x0000000627277c20 */ /* 0x000fe20008410000 */
[----:B------:R-:W-:Y:S01]  /*4b90*/  FMUL.FTZ R40, R40, UR6 ;  /* 0x0000000628287c20 */ /* 0x000fe20008410000 */
[----:B------:R-:W-:Y:S03]  /*4ba0*/  FMUL.FTZ R41, R41, UR6 ;  /* 0x0000000629297c20 */ /* 0x000fe60008410000 */
        /* <DEDUP_REMOVED lines=144> */
.L_x_2264:
[----:B------:R-:W2:Y:S01]  /*54b0*/  LDL R4, [R1+0x20] ;  /* 0x0000200001047983 */ /* 0x000ea20000100800 */
[----:B------:R-:W-:Y:S01]  /*54c0*/  UIADD3 UR16, UR8, 0x1, -UR15 ;  /* 0x0000000108107890 */ /* 0x000fe2000fffe80f */
[----:B------:R-:W-:Y:S01]  /*54d0*/  IMAD.U32 R0, RZ, RZ, UR21 ;  /* 0x00000015ff007e24 */ /* 0x000fe2000f8e00ff */
[----:B------:R-:W-:Y:S01]  /*54e0*/  UIADD3 UR13, -UR14, UR8, -UR15 ;  /* 0x000000080e0d7290 */ /* 0x000fe2000fffe90f */
[----:B------:R-:W3:Y:S02]  /*54f0*/  LDL R2, [R1+0x3c] ;  /* 0x00003c0001027983 */ /* 0x000ee40000100800 */
[----:B---3--:R-:W-:Y:S02]  /*5500*/  IMAD R0, R0, 0x80, R2 ;  /* 0x0000008000007824 */ /* 0x008fe400078e0202 */
[----:B--2---:R-:W-:Y:S01]  /*5510*/  VIADD R5, R4, UR12 ;  /* 0x0000000c04057c36 */ /* 0x004fe20008000000 */
[----:B------:R-:W-:Y:S01]  /*5520*/  UIADD3 UR12, UR16, UR26, URZ ;  /* 0x0000001a100c7290 */ /* 0x000fe2000fffe03f */
[C---:B----4-:R-:W-:Y:S02]  /*5530*/  VIADD R21, R0.reuse, 0x1 ;  /* 0x0000000100157836 */ /* 0x050fe40000000000 */
[C---:B------:R-:W-:Y:S01]  /*5540*/  VIADD R20, R0.reuse, 0x8 ;  /* 0x0000000800147836 */ /* 0x040fe20000000000 */
[----:B------:R-:W-:Y:S01]  /*5550*/  VIADDMNMX R4, R5, UR13, RZ, !PT ;  /* 0x0000000d05047c46 */ /* 0x000fe2000f8001ff */
[C---:B------:R-:W-:Y:S01]  /*5560*/  VIADD R19, R0.reuse, 0x9 ;  /* 0x0000000900137836 */ /* 0x040fe20000000000 */
[----:B------:R-:W-:Y:S01]  /*5570*/  UMOV UR16, UR14 ;  /* 0x0000000e00107c82 */ /* 0x000fe20008000000 */
[----:B------:R-:W-:Y:S01]  /*5580*/  IMAD.U32 R2, RZ, RZ, UR12 ;  /* 0x0000000cff027e24 */ /* 0x000fe2000f8e00ff */
[CC--:B------:R-:W-:Y:S01]  /*5590*/  ISETP.GE.AND P0, PT, R0.reuse, R4.reuse, PT ;  /* 0x000000040000720c */ /* 0x0c0fe20003f06270 */
[C---:B------:R-:W-:Y:S01]  /*55a0*/  VIADD R18, R0.reuse, 0x10 ;  /* 0x0000001000127836 */ /* 0x040fe20000000000 */
[----:B------:R-:W-:Y:S01]  /*55b0*/  ISETP.GE.AND P6, PT, R21, R4, PT ;  /* 0x000000041500720c */ /* 0x000fe20003fc6270 */
[C---:B------:R-:W-:Y:S01]  /*55c0*/  VIADD R17, R0.reuse, 0x11 ;  /* 0x0000001100117836 */ /* 0x040fe20000000000 */
[----:B------:R-:W-:Y:S01]  /*55d0*/  VIADDMNMX R2, R5, R2, UR8, PT ;  /* 0x0000000805027e46 */ /* 0x000fe2000b800102 */
[----:B-1----:R-:W-:Y:S01]  /*55e0*/  VIADD R16, R0, 0x18 ;  /* 0x0000001800107836 */ /* 0x002fe20000000000 */
        /* <DEDUP_REMOVED lines=19> */
[----:B------:R-:W-:Y:S01]  /*5720*/  IMAD.U32 R22, RZ, RZ, UR12 ;  /* 0x0000000cff167e24 */ /* 0x000fe2000f8e00ff */
[----:B------:R-:W-:Y:S01]  /*5730*/  ISETP.GE.AND P6, PT, R14, R4, PT ;  /* 0x000000040e00720c */ /* 0x000fe20003fc6270 */
[----:B------:R-:W-:Y:S01]  /*5740*/  VIADD R6, R5, 0x40 ;  /* 0x0000004005067836 */ /* 0x000fe20000000000 */
[-C--:B------:R-:W-:Y:S01]  /*5750*/  ISETP.GE.OR P5, PT, R20, R2.reuse, !P5 ;  /* 0x000000021400720c */ /* 0x080fe20006fa6670 */
[----:B------:R-:W-:Y:S01]  /*5760*/  IMAD.U32 R23, RZ, RZ, UR12 ;  /* 0x0000000cff177e24 */ /* 0x000fe2000f8e00ff */
        /* <DEDUP_REMOVED lines=34> */
[C---:B------:R-:W-:Y:S02]  /*5990*/  ISETP.GE.AND P4, PT, R21.reuse, R4, PT ;  /* 0x000000041500720c */ /* 0x040fe40003f86270 */
[----:B------:R-:W-:Y:S02]  /*59a0*/  VIMNMX R2, R2, UR8, PT ;  /* 0x0000000802027c48 */ /* 0x000fe4000bfe0100 */
[----:B------:R-:W-:Y:S02]  /*59b0*/  FSEL R60, R218, -INF , !P3 ;  /* 0xff800000da3c7808 */ /* 0x000fe40005800000 */
        /* <DEDUP_REMOVED lines=41> */
[--C-:B------:R-:W-:Y:S02]  /*5c50*/  IADD3 R22, R22, 0x40, R5.reuse ;  /* 0x0000004016167810 */ /* 0x100fe40007ffe005 */
[----:B------:R-:W-:Y:S02]  /*5c60*/  VIADDMNMX R6, R6, UR13, RZ, !PT ;  /* 0x0000000d06067c46 */ /* 0x000fe4000f8001ff */
[-C--:B------:R-:W-:Y:S02]  /*5c70*/  ISETP.GE.OR P6, PT, R9, R2.reuse, !P6 ;  /* 0x000000020900720c */ /* 0x080fe400077c6670 */
[-C--:B------:R-:W-:Y:S02]  /*5c80*/  ISETP.GE.OR P5, PT, R8, R2.reuse, !P5 ;  /* 0x000000020800720c */ /* 0x080fe40006fa6670 */
[----:B------:R-:W-:Y:S02]  /*5c90*/  ISETP.GE.OR P4, PT, R7, R2, !P4 ;  /* 0x000000020700720c */ /* 0x000fe40006786670 */
        /* <DEDUP_REMOVED lines=41> */
[----:B------:R-:W-:Y:S02]  /*5f30*/  VIADDMNMX R4, R4, UR13, RZ, !PT ;  /* 0x0000000d04047c46 */ /* 0x000fe4000f8001ff */
        /* <DEDUP_REMOVED lines=8> */
[----:B------:R-:W-:Y:S02]  /*5fc0*/  ISETP.GE.AND P2, PT, R7, R6, PT ;  /* 0x000000060700720c */ /* 0x000fe40003f46270 */
        /* <DEDUP_REMOVED lines=56> */
.L_x_2265:
        /* <DEDUP_REMOVED lines=59> */
[----:B----4-:R-:W-:Y:S02]  /*6700*/  FMUL.FTZ R2, R8, 1.4426950216293334961 ;  /* 0x3fb8aa3b08027820 */ /* 0x010fe40000410000 */
[--C-:B------:R-:W-:Y:S01]  /*6710*/  FFMA.FTZ R0, R32, UR7, -R5.reuse ;  /* 0x0000000720007c23 */ /* 0x100fe20008010805 */
[----:B------:R-:W-:Y:S01]  /*6720*/  FSEL R4, R4, RZ, P0 ;  /* 0x000000ff04047208 */ /* 0x000fe20000000000 */
[--C-:B------:R-:W-:Y:S01]  /*6730*/  FFMA.FTZ R10, R58, UR7, -R5.reuse ;  /* 0x000000073a0a7c23 */ /* 0x100fe20008010805 */
[----:B------:R-:W-:Y:S01]  /*6740*/  FSETP.NEU.FTZ.AND P0, PT, R8, -INF , PT ;  /* 0xff8000000800780b */ /* 0x000fe20003f1d000 */
[----:B------:R2:W-:Y:S01]  /*6750*/  MUFU.EX2 R154, R0 ;  /* 0x00000000009a7308 */ /* 0x0005e20000000800 */
[C---:B------:R-:W-:Y:S02]  /*6760*/  FMUL.FTZ R8, R9.reuse, 1.4426950216293334961 ;  /* 0x3fb8aa3b09087820 */ /* 0x040fe40000410000 */
[----:B------:R-:W-:Y:S02]  /*6770*/  FSEL R2, R2, RZ, P0 ;  /* 0x000000ff02027208 */ /* 0x000fe40000000000 */
[----:B------:R-:W-:Y:S05]  /*6780*/  FSETP.NEU.FTZ.AND P0, PT, R9, -INF , PT ;  /* 0xff8000000900780b */ /* 0x000fea0003f1d000 */
[----:B-1----:R1:W-:Y:S01]  /*6790*/  MUFU.EX2 R86, R10 ;  /* 0x0000000a00567308 */ /* 0x0023e20000000800 */
[--C-:B------:R-:W-:Y:S09]  /*67a0*/  FFMA.FTZ R9, R45, UR7, -R2.reuse ;  /* 0x000000072d097c23 */ /* 0x100ff20008010802 */
[----:B------:R3:W-:Y:S01]  /*67b0*/  MUFU.EX2 R105, R9 ;  /* 0x0000000900697308 */ /* 0x0007e20000000800 */
[--C-:B--2---:R-:W-:Y:S09]  /*67c0*/  FFMA.FTZ R0, R33, UR7, -R5.reuse ;  /* 0x0000000721007c23 */ /* 0x104ff20008010805 */
[----:B------:R2:W-:Y:S01]  /*67d0*/  MUFU.EX2 R153, R0 ;  /* 0x0000000000997308 */ /* 0x0005e20000000800 */
[----:B-1----:R-:W-:Y:S09]  /*67e0*/  FFMA.FTZ R10, R66, UR7, -R2 ;  /* 0x00000007420a7c23 */ /* 0x002ff20008010802 */
[----:B------:R-:W-:Y:S01]  /*67f0*/  MUFU.EX2 R74, R10 ;  /* 0x0000000a004a7308 */ /* 0x000fe20000000800 */
[--C-:B---3--:R-:W-:Y:S09]  /*6800*/  FFMA.FTZ R9, R60, UR7, -R5.reuse ;  /* 0x000000073c097c23 */ /* 0x108ff20008010805 */
[----:B------:R-:W-:Y:S01]  /*6810*/  MUFU.EX2 R85, R9 ;  /* 0x0000000900557308 */ /* 0x000fe20000000800 */
[--C-:B--2---:R-:W-:Y:S09]  /*6820*/  FFMA.FTZ R0, R28, UR7, -R4.reuse ;  /* 0x000000071c007c23 */ /* 0x104ff20008010804 */
[----:B------:R1:W-:Y:S02]  /*6830*/  MUFU.EX2 R151, R0 ;  /* 0x0000000000977308 */ /* 0x0003e40000000800 */
[--C-:B-1----:R-:W-:Y:S08]  /*6840*/  FFMA.FTZ R0, R29, UR7, -R4.reuse ;  /* 0x000000071d007c23 */ /* 0x102ff00008010804 */
        /* <DEDUP_REMOVED lines=41> */
[----:B-1----:R-:W-:Y:S09]  /*6ae0*/  FFMA.FTZ R8, R20, UR7, -R0 ;  /* 0x0000000714087c23 */ /* 0x002ff20008010800 */
[----:B------:R1:W-:Y:S01]  /*6af0*/  MUFU.EX2 R245, R8 ;  /* 0x0000000800f57308 */ /* 0x0003e20000000800 */
[----:B---3--:R-:W-:Y:S09]  /*6b00*/  FFMA.FTZ R6, R62, UR7, -R4 ;  /* 0x000000073e067c23 */ /* 0x008ff20008010804 */
        /* <DEDUP_REMOVED lines=57> */
[--C-:B-1----:R-:W-:Y:S01]  /*6ea0*/  FFMA.FTZ R8, R133, UR7, -R5.reuse ;  /* 0x0000000785087c23 */ /* 0x102fe20008010805 */
[----:B------:R-:W-:Y:S07]  /*6eb0*/  FFMA.FTZ R5, R136, UR7, -R5 ;  /* 0x0000000788057c23 */ /* 0x000fee0008010805 */
[----:B------:R1:W-:Y:S10]  /*6ec0*/  MUFU.EX2 R82, R8 ;  /* 0x0000000800527308 */ /* 0x0003f40000000800 */
[----:B------:R2:W-:Y:S01]  /*6ed0*/  MUFU.EX2 R69, R5 ;  /* 0x0000000500457308 */ /* 0x0005e20000000800 */
[--C-:B-1----:R-:W-:Y:S01]  /*6ee0*/  FFMA.FTZ R8, R12, UR7, -R0.reuse ;  /* 0x000000070c087c23 */ /* 0x102fe20008010800 */
[----:B------:R-:W-:Y:S08]  /*6ef0*/  FFMA.FTZ R0, R59, UR7, -R0 ;  /* 0x000000073b007c23 */ /* 0x000ff00008010800 */
[----:B------:R-:W-:Y:S01]  /*6f00*/  MUFU.EX2 R76, R8 ;  /* 0x00000008004c7308 */ /* 0x000fe20000000800 */
[--C-:B--2---:R-:W-:Y:S01]  /*6f10*/  FFMA.FTZ R5, R67, UR7, -R4.reuse ;  /* 0x0000000743057c23 */ /* 0x104fe20008010804 */
[----:B------:R-:W-:Y:S08]  /*6f20*/  FFMA.FTZ R4, R132, UR7, -R4 ;  /* 0x0000000784047c23 */ /* 0x000ff00008010804 */
[----:B------:R1:W-:Y:S10]  /*6f30*/  MUFU.EX2 R68, R5 ;  /* 0x0000000500447308 */ /* 0x0003f40000000800 */
[----:B------:R2:W3:Y:S10]  /*6f40*/  MUFU.EX2 R3, R4 ;  /* 0x0000000400037308 */ /* 0x0004f40000000800 */
[----:B------:R3:W-:Y:S01]  /*6f50*/  MUFU.EX2 R71, R0 ;  /* 0x0000000000477308 */ /* 0x0007e20000000800 */
[--C-:B-1----:R-:W-:Y:S09]  /*6f60*/  FFMA.FTZ R5, R65, UR7, -R2.reuse ;  /* 0x0000000741057c23 */ /* 0x102ff20008010802 */
[----:B------:R1:W-:Y:S01]  /*6f70*/  MUFU.EX2 R77, R5 ;  /* 0x00000005004d7308 */ /* 0x0003e20000000800 */
[--C-:B--2---:R-:W-:Y:S01]  /*6f80*/  FFMA.FTZ R4, R64, UR7, -R2.reuse ;  /* 0x0000000740047c23 */ /* 0x104fe20008010802 */
[----:B------:R-:W-:Y:S08]  /*6f90*/  FFMA.FTZ R2, R61, UR7, -R2 ;  /* 0x000000073d027c23 */ /* 0x000ff00008010802 */
[----:B------:R2:W4:Y:S01]  /*6fa0*/  MUFU.EX2 R78, R4 ;  /* 0x00000004004e7308 */ /* 0x0005220000000800 */
[----:B---3--:R-:W-:Y:S09]  /*6fb0*/  F2FP.BF16.F32.PACK_AB R0, R3, R68 ;  /* 0x000000440300723e */ /* 0x008ff200000010ff */
[----:B------:R3:W4:Y:S01]  /*6fc0*/  MUFU.EX2 R73, R2 ;  /* 0x0000000200497308 */ /* 0x0007220000000800 */
[----:B-1----:R-:W-:Y:S02]  /*6fd0*/  F2FP.BF16.F32.PACK_AB R5, R112, R32 ;  /* 0x000000207005723e */ /* 0x002fe400000010ff */
[----:B--2---:R-:W-:Y:S05]  /*6fe0*/  F2FP.BF16.F32.PACK_AB R4, R153, R154 ;  /* 0x0000009a9904723e */ /* 0x004fea00000010ff */
        /* <DEDUP_REMOVED lines=194> */
[C---:B------:R-:W-:Y:S01]  /*7c10*/  FADD.FTZ R22, -R149.reuse, R22 ;  /* 0x0000001695167221 */ /* 0x040fe20000010100 */
[----:B------:R-:W-:Y:S01]  /*7c20*/  FADD.FTZ R23, -R149, R23 ;  /* 0x0000001795177221 */ /* 0x000fe20000010100 */
[----:B------:R-:W-:Y:S03]  /*7c30*/  FADD.FTZ R20, -R150, R20 ;  /* 0x0000001496147221 */ /* 0x000fe60000010100 */
[----:B------:R-:W-:Y:S01]  /*7c40*/  FMUL.FTZ R5, R5, UR6 ;  /* 0x0000000605057c20 */ /* 0x000fe20008410000 */
[C---:B------:R-:W-:Y:S01]  /*7c50*/  FADD.FTZ R24, -R148.reuse, R24 ;  /* 0x0000001894187221 */ /* 0x040fe20000010100 */
[----:B------:R-:W-:Y:S01]  /*7c60*/  FADD.FTZ R25, -R148, R25 ;  /* 0x0000001994197221 */ /* 0x000fe20000010100 */
[----:B------:R-:W-:Y:S01]  /*7c70*/  FADD.FTZ R27, -R144, R27 ;  /* 0x0000001b901b7221 */ /* 0x000fe20000010100 */
[----:B------:R-:W-:Y:S01]  /*7c80*/  FMUL.FTZ R20, R252, R20 ;  /* 0x00000014fc147220 */ /* 0x000fe20000410000 */
[----:B------:R-:W-:Y:S01]  /*7c90*/  FMUL.FTZ R24, R110, R24 ;  /* 0x000000186e187220 */ /* 0x000fe20000410000 */
[----:B------:R-:W-:Y:S01]  /*7ca0*/  FMUL.FTZ R25, R109, R25 ;  /* 0x000000196d197220 */ /* 0x000fe20000410000 */
[----:B------:R1:W5:Y:S01]  /*7cb0*/  LDL.LU R110, [R1+0x128] ;  /* 0x00012800016e7983 */ /* 0x0003620000300800 */
[----:B------:R-:W-:Y:S01]  /*7cc0*/  FMUL.FTZ R27, R107, R27 ;  /* 0x0000001b6b1b7220 */ /* 0x000fe20000410000 */
[C---:B------:R-:W-:Y:S01]  /*7cd0*/  FADD.FTZ R28, -R148.reuse, R28 ;  /* 0x0000001c941c7221 */ /* 0x040fe20000010100 */
[----:B------:R-:W-:Y:S01]  /*7ce0*/  FADD.FTZ R29, -R148, R29 ;  /* 0x0000001d941d7221 */ /* 0x000fe20000010100 */
[----:B------:R1:W5:Y:S01]  /*7cf0*/  LDL.LU R109, [R1+0x124] ;  /* 0x00012400016d7983 */ /* 0x0003620000300800 */
[----:B------:R-:W-:Y:S01]  /*7d00*/  FADD.FTZ R26, -R144, R26 ;  /* 0x0000001a901a7221 */ /* 0x000fe20000010100 */
[----:B------:R-:W-:Y:S01]  /*7d10*/  FMUL.FTZ R28, R106, R28 ;  /* 0x0000001c6a1c7220 */ /* 0x000fe20000410000 */
[----:B------:R-:W-:Y:S01]  /*7d20*/  FMUL.FTZ R29, R105, R29 ;  /* 0x0000001d691d7220 */ /* 0x000fe20000410000 */
[----:B------:R-:W-:Y:S01]  /*7d30*/  FADD.FTZ R32, -R150, R32 ;  /* 0x0000002096207221 */ /* 0x000fe20000010100 */
[----:B------:R-:W-:Y:S01]  /*7d40*/  FMUL.FTZ R26, R108, R26 ;  /* 0x0000001a6c1a7220 */ /* 0x000fe20000410000 */
[----:B------:R-:W-:Y:S01]  /*7d50*/  FADD.FTZ R33, -R150, R33 ;  /* 0x0000002196217221 */ /* 0x000fe20000010100 */
[----:B------:R1:W5:Y:S01]  /*7d60*/  LDL.LU R108, [R1+0x120] ;  /* 0x00012000016c7983 */ /* 0x0003620000300800 */
[C---:B------:R-:W-:Y:S01]  /*7d70*/  FADD.FTZ R30, -R144.reuse, R30 ;  /* 0x0000001e901e7221 */ /* 0x040fe20000010100 */
[----:B------:R-:W-:Y:S01]  /*7d80*/  FADD.FTZ R31, -R144, R31 ;  /* 0x0000001f901f7221 */ /* 0x000fe20000010100 */
[----:B------:R-:W-:Y:S01]  /*7d90*/  FADD.FTZ R34, -R149, R34 ;  /* 0x0000002295227221 */ /* 0x000fe20000010100 */
[----:B------:R1:W5:Y:S01]  /*7da0*/  LDL.LU R107, [R1+0x11c] ;  /* 0x00011c00016b7983 */ /* 0x0003620000300800 */
[----:B------:R-:W-:Y:S01]  /*7db0*/  FMUL.FTZ R30, R104, R30 ;  /* 0x0000001e681e7220 */ /* 0x000fe20000410000 */
[----:B------:R-:W-:Y:S01]  /*7dc0*/  FMUL.FTZ R31, R103, R31 ;  /* 0x0000001f671f7220 */ /* 0x000fe20000410000 */
[----:B------:R-:W-:Y:S01]  /*7dd0*/  FADD.FTZ R35, -R149, R35 ;  /* 0x0000002395237221 */ /* 0x000fe20000010100 */
[----:B------:R1:W5:Y:S01]  /*7de0*/  LDL.LU R106, [R1+0x118] ;  /* 0x00011800016a7983 */ /* 0x0003620000300800 */
[----:B------:R-:W-:Y:S01]  /*7df0*/  FADD.FTZ R21, -R150, R21 ;  /* 0x0000001596157221 */ /* 0x000fe20000010100 */
[----:B------:R-:W-:Y:S01]  /*7e00*/  FFMA.FTZ R4, -R165, R165, 1 ;  /* 0x3f800000a5047423 */ /* 0x000fe200000101a5 */
[----:B------:R-:W-:Y:S01]  /*7e10*/  FMUL.FTZ R9, R9, UR6 ;  /* 0x0000000609097c20 */ /* 0x000fe20008410000 */
[----:B------:R1:W5:Y:S01]  /*7e20*/  LDL.LU R105, [R1+0x114] ;  /* 0x0001140001697983 */ /* 0x0003620000300800 */
[----:B------:R-:W-:Y:S01]  /*7e30*/  FMUL.FTZ R21, R250, R21 ;  /* 0x00000015fa157220 */ /* 0x000fe20000410000 */
        /* <DEDUP_REMOVED lines=8> */
[----:B------:R-:W-:Y:S01]  /*7ec0*/  FMUL.FTZ R5, R5, UR6 ;  /* 0x0000000605057c20 */ /* 0x000fe20008410000 */
[----:B------:R-:W-:Y:S01]  /*7ed0*/  FFMA.FTZ R2, -R160, R160, 1 ;  /* 0x3f800000a0027423 */ /* 0x000fe200000101a0 */
[----:B------:R-:W-:Y:S01]  /*7ee0*/  FFMA.FTZ R0, -R163, R163, 1 ;  /* 0x3f800000a3007423 */ /* 0x000fe200000101a3 */
[----:B------:R-:W-:Y:S01]  /*7ef0*/  FMUL.FTZ R4, R4, UR6 ;  /* 0x0000000604047c20 */ /* 0x000fe20008410000 */
[----:B------:R-:W-:Y:S01]  /*7f00*/  FMUL.FTZ R17, R136, R5 ;  /* 0x0000000588117220 */ /* 0x000fe20000410000 */
[----:B------:R-:W-:Y:S01]  /*7f10*/  FMUL.FTZ R2, R2, UR6 ;  /* 0x0000000602027c20 */ /* 0x000fe20008410000 */
[----:B------:R-:W-:Y:S01]  /*7f20*/  FMUL.FTZ R0, R0, UR6 ;  /* 0x0000000600007c20 */ /* 0x000fe20008410000 */
[----:B------:R-:W-:Y:S01]  /*7f30*/  FMUL.FTZ R16, R16, R4 ;  /* 0x0000000410107220 */ /* 0x000fe20000410000 */
[----:B------:R-:W-:Y:S01]  /*7f40*/  F2FP.BF16.F32.PACK_AB R152, R8, R9 ;  /* 0x000000090898723e */ /* 0x000fe200000010ff */
[----:B------:R-:W2:Y:S01]  /*7f50*/  LDSM.16.M88.4 R4, [R188+0x5000] ;  /* 0x00500000bc04783b */ /* 0x000ea20000000200 */
[----:B------:R-:W-:Y:S01]  /*7f60*/  FMUL.FTZ R13, R139, R2 ;  /* 0x000000028b0d7220 */ /* 0x000fe20000410000 */
[----:B------:R-:W-:Y:S01]  /*7f70*/  FMUL.FTZ R10, R153, R0 ;  /* 0x00000000990a7220 */ /* 0x000fe20000410000 */
[----:B------:R-:W-:Y:S01]  /*7f80*/  F2FP.BF16.F32.PACK_AB R139, R16, R17 ;  /* 0x00000011108b723e */ /* 0x000fe200000010ff */
[----:B------:R-:W-:Y:S01]  /*7f90*/  FFMA.FTZ R0, -R166, R166, 1 ;  /* 0x3f800000a6007423 */ /* 0x000fe200000101a6 */
[----:B------:R-:W-:Y:S01]  /*7fa0*/  FFMA.FTZ R9, -R174, R174, 1 ;  /* 0x3f800000ae097423 */ /* 0x000fe200000101ae */
[----:B------:R-:W-:Y:S01]  /*7fb0*/  F2FP.BF16.F32.PACK_AB R153, R12, R13 ;  /* 0x0000000d0c99723e */ /* 0x000fe200000010ff */
[----:B------:R-:W-:Y:S01]  /*7fc0*/  FMUL.FTZ R13, R249, R22 ;  /* 0x00000016f90d7220 */ /* 0x000fe20000410000 */
[----:B------:R-:W-:Y:S01]  /*7fd0*/  FMUL.FTZ R12, R248, R23 ;  /* 0x00000017f80c7220 */ /* 0x000fe20000410000 */
[----:B------:R-:W-:Y:S01]  /*7fe0*/  FMUL.FTZ R0, R0, UR6 ;  /* 0x0000000600007c20 */ /* 0x000fe20008410000 */
[----:B------:R-:W-:Y:S01]  /*7ff0*/  FMUL.FTZ R9, R9, UR6 ;  /* 0x0000000609097c20 */ /* 0x000fe20008410000 */
[----:B------:R-:W-:Y:S01]  /*8000*/  FFMA.FTZ R8, -R173, R173, 1 ;  /* 0x3f800000ad087423 */ /* 0x000fe200000101ad */
[----:B------:R-:W-:Y:S03]  /*8010*/  FFMA.FTZ R2, -R164, R164, 1 ;  /* 0x3f800000a4027423 */ /* 0x000fe600000101a4 */
[----:B------:R-:W-:Y:S01]  /*8020*/  FMUL.FTZ R8, R8, UR6 ;  /* 0x0000000608087c20 */ /* 0x000fe20008410000 */
[----:B------:R-:W-:Y:S04]  /*8030*/  FMUL.FTZ R2, R2, UR6 ;  /* 0x0000000602027c20 */ /* 0x000fe80008410000 */
[----:B------:R-:W-:Y:S01]  /*8040*/  FMUL.FTZ R11, R154, R2 ;  /* 0x000000029a0b7220 */ /* 0x000fe20000410000 */
[----:B------:R-:W-:Y:S01]  /*8050*/  F2FP.BF16.F32.PACK_AB R154, R14, R15 ;  /* 0x0000000f0e9a723e */ /* 0x000fe200000010ff */
[----:B------:R-:W-:Y:S01]  /*8060*/  FMUL.FTZ R14, R19, R0 ;  /* 0x00000000130e7220 */ /* 0x000fe20000410000 */
        /* <DEDUP_REMOVED lines=8> */
[----:B------:R-:W-:Y:S01]  /*80f0*/  FFMA.FTZ R8, -R181, R181, 1 ;  /* 0x3f800000b5087423 */ /* 0x000fe200000101b5 */
        /* <DEDUP_REMOVED lines=8> */
[-C--:B--2---:R-:W-:Y:S03]  /*8180*/  HMMA.16816.F32.BF16 R36, R132, R4.reuse, R36 ;  /* 0x000000048424723c */ /* 0x084fe60000041824 */
[----:B------:R-:W-:Y:S01]  /*8190*/  FMUL.FTZ R2, R2, UR6 ;  /* 0x0000000602027c20 */ /* 0x000fe20008410000 */
[----:B------:R-:W-:Y:S01]  /*81a0*/  FFMA.FTZ R0, -R175, R175, 1 ;  /* 0x3f800000af007423 */ /* 0x000fe200000101af */
[----:B------:R-:W-:Y:S01]  /*81b0*/  F2FP.BF16.F32.PACK_AB R137, R10, R11 ;  /* 0x0000000b0a89723e */ /* 0x000fe200000010ff */
[C---:B------:R-:W-:Y:S05]  /*81c0*/  HMMA.16816.F32.BF16 R40, R140.reuse, R4, R40 ;  /* 0x000000048c28723c */ /* 0x040fea0000041828 */
[----:B------:R-:W-:Y:S01]  /*81d0*/  FMUL.FTZ R13, R13, R2 ;  /* 0x000000020d0d7220 */ /* 0x000fe20000410000 */
[-C--:B------:R-:W-:Y:S05]  /*81e0*/  HMMA.16816.F32.BF16 R44, R140, R6.reuse, R44 ;  /* 0x000000068c2c723c */ /* 0x080fea000004182c */
[----:B------:R-:W-:Y:S01]  /*81f0*/  F2FP.BF16.F32.PACK_AB R136, R12, R13 ;  /* 0x0000000d0c88723e */ /* 0x000fe200000010ff */
[----:B------:R-:W-:Y:S01]  /*8200*/  FMUL.FTZ R12, R102, R32 ;  /* 0x00000020660c7220 */ /* 0x000fe20000410000 */
[C---:B------:R-:W-:Y:S01]  /*8210*/  HMMA.16816.F32.BF16 R48, R132.reuse, R6, R48 ;  /* 0x000000068430723c */ /* 0x040fe20000041830 */
[----:B------:R1:W5:Y:S03]  /*8220*/  LDL.LU R102, [R1+0x108] ;  /* 0x0001080001667983 */ /* 0x0003660000300800 */
[----:B------:R-:W-:Y:S01]  /*8230*/  FMUL.FTZ R13, R100, R34 ;  /* 0x00000022640d7220 */ /* 0x000fe20000410000 */
[C---:B------:R-:W-:Y:S01]  /*8240*/  FADD.FTZ R36, -R150.reuse, R36 ;  /* 0x0000002496247221 */ /* 0x040fe20000010100 */
[----:B------:R-:W-:Y:S01]  /*8250*/  FADD.FTZ R37, -R150, R37 ;  /* 0x0000002596257221 */ /* 0x000fe20000010100 */
[C---:B------:R-:W-:Y:S01]  /*8260*/  FADD.FTZ R38, -R149.reuse, R38 ;  /* 0x0000002695267221 */ /* 0x040fe20000010100 */
[----:B------:R-:W-:Y:S03]  /*8270*/  FADD.FTZ R39, -R149, R39 ;  /* 0x0000002795277221 */ /* 0x000fe60000010100 */
        /* <DEDUP_REMOVED lines=24> */
[----:B------:R-:W-:Y:S01]  /*8400*/  FMUL.FTZ R0, R0, UR6 ;  /* 0x0000000600007c20 */ /* 0x000fe20008410000 */
[----:B------:R-:W-:Y:S01]  /*8410*/  FMUL.FTZ R19, R85, R49 ;  /* 0x0000003155137220 */ /* 0x000fe20000410000 */
[----:B------:R-:W-:Y:S01]  /*8420*/  FFMA.FTZ R5, -R196, R196, 1 ;  /* 0x3f800000c4057423 */ /* 0x000fe200000101c4 */
[----:B------:R-:W-:Y:S01]  /*8430*/  FFMA.FTZ R4, -R195, R195, 1 ;  /* 0x3f800000c3047423 */ /* 0x000fe200000101c3 */
[----:B------:R-:W-:Y:S01]  /*8440*/  FMUL.FTZ R14, R27, R0 ;  /* 0x000000001b0e7220 */ /* 0x000fe20000410000 */
[----:B------:R-:W-:Y:S01]  /*8450*/  FMUL.FTZ R27, R101, R33 ;  /* 0x00000021651b7220 */ /* 0x000fe20000410000 */
[----:B------:R-:W-:Y:S01]  /*8460*/  FMUL.FTZ R5, R5, UR6 ;  /* 0x0000000605057c20 */ /* 0x000fe20008410000 */
[----:B------:R1:W5:Y:S01]  /*8470*/  LDL.LU R101, [R1+0x104] ;  /* 0x0001040001657983 */ /* 0x0003620000300800 */
[----:B------:R-:W-:Y:S01]  /*8480*/  FMUL.FTZ R4, R4, UR6 ;  /* 0x0000000604047c20 */ /* 0x000fe20008410000 */
[----:B------:R-:W-:Y:S01]  /*8490*/  FFMA.FTZ R2, -R180, R180, 1 ;  /* 0x3f800000b4027423 */ /* 0x000fe200000101b4 */
[----:B------:R-:W-:Y:S01]  /*84a0*/  FMUL.FTZ R9, R28, R5 ;  /* 0x000000051c097220 */ /* 0x000fe20000410000 */
[----:B------:R1:W5:Y:S01]  /*84b0*/  LDL.LU R100, [R1+0x100] ;  /* 0x0001000001647983 */ /* 0x0003620000300800 */
        /* <DEDUP_REMOVED lines=11> */
[----:B------:R1:W5:Y:S01]  /*8570*/  LDL.LU R99, [R1+0xfc] ;  /* 0x0000fc0001637983 */ /* 0x0003620000300800 */
[----:B------:R-:W-:Y:S01]  /*8580*/  FMUL.FTZ R0, R0, UR6 ;  /* 0x0000000600007c20 */ /* 0x000fe20008410000 */
[----:B------:R-:W-:Y:S01]  /*8590*/  F2FP.BF16.F32.PACK_AB R29, R8, R9 ;  /* 0x00000009081d723e */ /* 0x000fe200000010ff */
[----:B------:R-:W-:Y:S01]  /*85a0*/  FFMA.FTZ R9, -R207, R207, 1 ;  /* 0x3f800000cf097423 */ /* 0x000fe200000101cf */
[----:B------:R-:W2:Y:S01]  /*85b0*/  LDSM.16.M88.4 R4, [R188+0x5800] ;  /* 0x00580000bc04783b */ /* 0x000ea20000000200 */
[----:B------:R-:W-:Y:S01]  /*85c0*/  FMUL.FTZ R10, R31, R0 ;  /* 0x000000001f0a7220 */ /* 0x000fe20000410000 */
[----:B------:R-:W-:Y:S01]  /*85d0*/  F2FP.BF16.F32.PACK_AB R31, R16, R17 ;  /* 0x00000011101f723e */ /* 0x000fe200000010ff */
[----:B------:R-:W-:Y:S01]  /*85e0*/  FMUL.FTZ R9, R9, UR6 ;  /* 0x0000000609097c20 */ /* 0x000fe20008410000 */
[----:B------:R1:W5:Y:S01]  /*85f0*/  LDL.LU R98, [R1+0xf8] ;  /* 0x0000f80001627983 */ /* 0x0003620000300800 */
[----:B------:R-:W-:Y:S01]  /*8600*/  F2FP.BF16.F32.PACK_AB R27, R27, R12 ;  /* 0x0000000c1b1b723e */ /* 0x000fe200000010ff */
        /* <DEDUP_REMOVED lines=9> */
[----:B------:R-:W-:Y:S01]  /*86a0*/  F2FP.BF16.F32.PACK_AB R30, R14, R15 ;  /* 0x0000000f0e1e723e */ /* 0x000fe200000010ff */
[----:B------:R1:W5:Y:S01]  /*86b0*/  LDL.LU R95, [R1+0xec] ;  /* 0x0000ec00015f7983 */ /* 0x0003620000300800 */
[----:B------:R-:W-:Y:S01]  /*86c0*/  FMUL.FTZ R14, R84, R50 ;  /* 0x00000032540e7220 */ /* 0x000fe20000410000 */
[----:B------:R-:W-:Y:S01]  /*86d0*/  FMUL.FTZ R25, R25, R8 ;  /* 0x0000000819197220 */ /* 0x000fe20000410000 */
[----:B------:R-:W-:Y:S01]  /*86e0*/  F2FP.BF16.F32.PACK_AB R28, R10, R11 ;  /* 0x0000000b0a1c723e */ /* 0x000fe200000010ff */
[----:B------:R1:W5:Y:S01]  /*86f0*/  LDL.LU R94, [R1+0xe8] ;  /* 0x0000e800015e7983 */ /* 0x0003620000300800 */
[----:B------:R-:W-:Y:S01]  /*8700*/  FMUL.FTZ R10, R36, R9 ;  /* 0x00000009240a7220 */ /* 0x000fe20000410000 */
[----:B------:R-:W-:Y:S01]  /*8710*/  FMUL.FTZ R26, R26, R0 ;  /* 0x000000001a1a7220 */ /* 0x000fe20000410000 */
[----:B------:R-:W-:Y:S01]  /*8720*/  FFMA.FTZ R9, -R211, R211, 1 ;  /* 0x3f800000d3097423 */ /* 0x000fe200000101d3 */
[----:B------:R1:W5:Y:S01]  /*8730*/  LDL.LU R93, [R1+0xe4] ;  /* 0x0000e400015d7983 */ /* 0x0003620000300800 */
[----:B------:R-:W-:Y:S01]  /*8740*/  FFMA.FTZ R2, -R201, R201, 1 ;  /* 0x3f800000c9027423 */ /* 0x000fe200000101c9 */
[----:B------:R-:W-:Y:S01]  /*8750*/  F2FP.BF16.F32.PACK_AB R25, R25, R10 ;  /* 0x0000000a1919723e */ /* 0x000fe200000010ff */
[----:B------:R-:W-:Y:S01]  /*8760*/  FMUL.FTZ R10, R86, R48 ;  /* 0x00000030560a7220 */ /* 0x000fe20000410000 */
[----:B------:R1:W5:Y:S01]  /*8770*/  LDL.LU R92, [R1+0xe0] ;  /* 0x0000e000015c7983 */ /* 0x0003620000300800 */
[----:B------:R-:W-:Y:S01]  /*8780*/  FMUL.FTZ R9, R9, UR6 ;  /* 0x0000000609097c20 */ /* 0x000fe20008410000 */
[----:B------:R-:W-:Y:S01]  /*8790*/  FMUL.FTZ R2, R2, UR6 ;  /* 0x0000000602027c20 */ /* 0x000fe20008410000 */
[----:B------:R-:W-:Y:S01]  /*87a0*/  FFMA.FTZ R0, -R204, R204, 1 ;  /* 0x3f800000cc007423 */ /* 0x000fe200000101cc */
[----:B------:R1:W5:Y:S01]  /*87b0*/  LDL.LU R91, [R1+0xdc] ;  /* 0x0000dc00015b7983 */ /* 0x0003620000300800 */
[----:B------:R-:W-:Y:S01]  /*87c0*/  FMUL.FTZ R12, R40, R9 ;  /* 0x00000009280c7220 */ /* 0x000fe20000410000 */
[----:B------:R-:W-:Y:S01]  /*87d0*/  FMUL.FTZ R13, R13, R2 ;  /* 0x000000020d0d7220 */ /* 0x000fe20000410000 */
[----:B------:R-:W-:Y:S01]  /*87e0*/  FFMA.FTZ R2, -R205, R205, 1 ;  /* 0x3f800000cd027423 */ /* 0x000fe200000101cd */
[----:B------:R1:W5:Y:S01]  /*87f0*/  LDL.LU R90, [R1+0xd8] ;  /* 0x0000d800015a7983 */ /* 0x0003620000300800 */
[----:B------:R-:W-:Y:S01]  /*8800*/  FMUL.FTZ R0, R0, UR6 ;  /* 0x0000000600007c20 */ /* 0x000fe20008410000 */
[----:B------:R-:W-:Y:S01]  /*8810*/  FFMA.FTZ R8, -R210, R210, 1 ;  /* 0x3f800000d2087423 */ /* 0x000fe200000101d2 */
[----:B------:R-:W-:Y:S01]  /*8820*/  FMUL.FTZ R2, R2, UR6 ;  /* 0x0000000602027c20 */ /* 0x000fe20008410000 */
[-C--:B--2---:R-:W-:Y:S01]  /*8830*/  HMMA.16816.F32.BF16 R52, R132, R4.reuse, R52 ;  /* 0x000000048434723c */ /* 0x084fe20000041834 */
[----:B------:R1:W5:Y:S02]  /*8840*/  LDL.LU R89, [R1+0xd4] ;  /* 0x0000d40001597983 */ /* 0x0003640000300800 */
[----:B------:R-:W-:Y:S01]  /*8850*/  FMUL.FTZ R11, R38, R2 ;  /* 0x00000002260b7220 */ /* 0x000fe20000410000 */
[----:B------:R-:W-:Y:S01]  /*8860*/  FMUL.FTZ R24, R24, R0 ;  /* 0x0000000018187220 */ /* 0x000fe20000410000 */
[----:B------:R1:W5:Y:S01]  /*8870*/  LDL.LU R88, [R1+0xd0] ;  /* 0x0000d00001587983 */ /* 0x0003620000300800 */
[C---:B------:R-:W-:Y:S03]  /*8880*/  HMMA.16816.F32.BF16 R56, R140.reuse, R4, R56 ;  /* 0x000000048c38723c */ /* 0x040fe60000041838 */
[----:B------:R1:W5:Y:S02]  /*8890*/  LDL.LU R87, [R1+0xcc] ;  /* 0x0000cc0001577983 */ /* 0x0003640000300800 */
[----:B------:R-:W-:Y:S01]  /*88a0*/  F2FP.BF16.F32.PACK_AB R24, R24, R11 ;  /* 0x0000000b1818723e */ /* 0x000fe200000010ff */
[----:B------:R-:W-:Y:S01]  /*88b0*/  FMUL.FTZ R11, R83, R51 ;  /* 0x00000033530b7220 */ /* 0x000fe20000410000 */
[----:B------:R1:W5:Y:S01]  /*88c0*/  LDL.LU R86, [R1+0xc8] ;  /* 0x0000c80001567983 */ /* 0x0003620000300800 */
[-C--:B------:R-:W-:Y:S03]  /*88d0*/  HMMA.16816.F32.BF16 R60, R140, R6.reuse, R60 ;  /* 0x000000068c3c723c */ /* 0x080fe6000004183c */
[----:B------:R1:W5:Y:S01]  /*88e0*/  LDL.LU R85, [R1+0xc4] ;  /* 0x0000c40001557983 */ /* 0x0003620000300800 */
[----:B------:R-:W-:Y:S01]  /*88f0*/  F2FP.BF16.F32.PACK_AB R26, R26, R13 ;  /* 0x0000000d1a1a723e */ /* 0x000fe200000010ff */
[----:B------:R-:W-:Y:S01]  /*8900*/  FFMA.FTZ R2, -R209, R209, 1 ;  /* 0x3f800000d1027423 */ /* 0x000fe200000101d1 */
[----:B------:R-:W-:Y:S01]  /*8910*/  HMMA.16816.F32.BF16 R64, R132, R6, R64 ;  /* 0x000000068440723c */ /* 0x000fe20000041840 */
[----:B------:R1:W5:Y:S04]  /*8920*/  LDL.LU R84, [R1+0xc0] ;  /* 0x0000c00001547983 */ /* 0x0003680000300800 */
[----:B------:R1:W5:Y:S01]  /*8930*/  LDL.LU R83, [R1+0xbc] ;  /* 0x0000bc0001537983 */ /* 0x0003620000300800 */
[C---:B------:R-:W-:Y:S01]  /*8940*/  FADD.FTZ R52, -R150.reuse, R52 ;  /* 0x0000003496347221 */ /* 0x040fe20000010100 */
[----:B------:R-:W-:Y:S01]  /*8950*/  FADD.FTZ R53, -R150, R53 ;  /* 0x0000003596357221 */ /* 0x000fe20000010100 */
[C---:B------:R-:W-:Y:S03]  /*8960*/  FADD.FTZ R54, -R149.reuse, R54 ;  /* 0x0000003695367221 */ /* 0x040fe60000010100 */
[----:B------:R-:W-:Y:S01]  /*8970*/  FMUL.FTZ R52, R82, R52 ;  /* 0x0000003452347220 */ /* 0x000fe20000410000 */
[----:B------:R-:W-:Y:S01]  /*8980*/  FMUL.FTZ R54, R80, R54 ;  /* 0x0000003650367220 */ /* 0x000fe20000410000 */
[----:B------:R1:W5:Y:S01]  /*8990*/  LDL.LU R82, [R1+0xb8] ;  /* 0x0000b80001527983 */ /* 0x0003620000300800 */
        /* <DEDUP_REMOVED lines=32> */
[----:B------:R-:W-:Y:S01]  /*8ba0*/  FFMA.FTZ R4, -R214, R214, 1 ;  /* 0x3f800000d6047423 */ /* 0x000fe200000101d6 */
[----:B------:R-:W-:Y:S01]  /*8bb0*/  FMUL.FTZ R5, R5, UR6 ;  /* 0x0000000605057c20 */ /* 0x000fe20008410000 */
[----:B------:R-:W-:Y:S01]  /*8bc0*/  FFMA.FTZ R2, -R213, R213, 1 ;  /* 0x3f800000d5027423 */ /* 0x000fe200000101d5 */
[----:B------:R-:W-:Y:S01]  /*8bd0*/  F2FP.BF16.F32.PACK_AB R23, R23, R12 ;  /* 0x0000000c1717723e */ /* 0x000fe200000010ff */
[----:B------:R-:W-:Y:S01]  /*8be0*/  FMUL.FTZ R12, R79, R55 ;  /* 0x000000374f0c7220 */ /* 0x000fe20000410000 */
[----:B------:R-:W-:Y:S01]  /*8bf0*/  FMUL.FTZ R22, R22, R0 ;  /* 0x0000000016167220 */ /* 0x000fe20000410000 */
[----:B------:R-:W-:Y:S01]  /*8c00*/  FFMA.FTZ R0, -R212, R212, 1 ;  /* 0x3f800000d4007423 */ /* 0x000fe200000101d4 */
[----:B------:R-:W-:Y:S01]  /*8c10*/  FMUL.FTZ R4, R4, UR6 ;  /* 0x0000000604047c20 */ /* 0x000fe20008410000 */
[----:B------:R-:W-:Y:S01]  /*8c20*/  FMUL.FTZ R8, R44, R5 ;  /* 0x000000052c087220 */ /* 0x000fe20000410000 */
[----:B------:R-:W-:Y:S01]  /*8c30*/  FFMA.FTZ R5, -R219, R219, 1 ;  /* 0x3f800000db057423 */ /* 0x000fe200000101db */
[----:B------:R-:W-:Y:S01]  /*8c40*/  F2FP.BF16.F32.PACK_AB R22, R22, R13 ;  /* 0x0000000d1616723e */ /* 0x000fe200000010ff */
[----:B------:R-:W-:Y:S01]  /*8c50*/  FMUL.FTZ R13, R81, R53 ;  /* 0x00000035510d7220 */ /* 0x000fe20000410000 */
        /* <DEDUP_REMOVED lines=24> */
[----:B------:R-:W-:Y:S01]  /*8de0*/  FMUL.FTZ R4, R4, UR6 ;  /* 0x0000000604047c20 */ /* 0x000fe20008410000 */
[----:B------:R1:W5:Y:S01]  /*8df0*/  LDL.LU R75, [R1+0x9c] ;  /* 0x00009c00014b7983 */ /* 0x0003620000300800 */
[----:B------:R-:W-:Y:S01]  /*8e00*/  FFMA.FTZ R0, -R176, R176, 1 ;  /* 0x3f800000b0007423 */ /* 0x000fe200000101b0 */
[----:B------:R-:W-:Y:S01]  /*8e10*/  FMUL.FTZ R9, R46, R2 ;  /* 0x000000022e097220 */ /* 0x000fe20000410000 */
[----:B------:R-:W-:Y:S01]  /*8e20*/  F2FP.BF16.F32.PACK_AB R21, R21, R8 ;  /* 0x000000081515723e */ /* 0x000fe200000010ff */
[----:B------:R1:W5:Y:S01]  /*8e30*/  LDL.LU R74, [R1+0x98] ;  /* 0x00009800014a7983 */ /* 0x0003620000300800 */
[----:B------:R-:W-:Y:S01]  /*8e40*/  FFMA.FTZ R2, -R217, R217, 1 ;  /* 0x3f800000d9027423 */ /* 0x000fe200000101d9 */
[----:B------:R-:W-:Y:S01]  /*8e50*/  FMUL.FTZ R8, R52, R5 ;  /* 0x0000000534087220 */ /* 0x000fe20000410000 */
[----:B------:R-:W-:Y:S01]  /*8e60*/  FMUL.FTZ R13, R13, R4 ;  /* 0x000000040d0d7220 */ /* 0x000fe20000410000 */
[----:B------:R1:W5:Y:S01]  /*8e70*/  LDL.LU R73, [R1+0x94] ;  /* 0x0000940001497983 */ /* 0x0003620000300800 */
[----:B------:R-:W-:Y:S01]  /*8e80*/  FMUL.FTZ R0, R0, UR6 ;  /* 0x0000000600007c20 */ /* 0x000fe20008410000 */
[----:B------:R-:W-:Y:S01]  /*8e90*/  FFMA.FTZ R5, -R225, R225, 1 ;  /* 0x3f800000e1057423 */ /* 0x000fe200000101e1 */
[----:B------:R-:W-:Y:S01]  /*8ea0*/  FFMA.FTZ R4, -R224, R224, 1 ;  /* 0x3f800000e0047423 */ /* 0x000fe200000101e0 */
[----:B------:R1:W5:Y:S01]  /*8eb0*/  LDL.LU R72, [R1+0x90] ;  /* 0x0000900001487983 */ /* 0x0003620000300800 */
[----:B------:R-:W-:Y:S01]  /*8ec0*/  FMUL.FTZ R2, R2, UR6 ;  /* 0x0000000602027c20 */ /* 0x000fe20008410000 */
[----:B------:R-:W-:Y:S01]  /*8ed0*/  FFMA.FTZ R6, -R227, R227, 1 ;  /* 0x3f800000e3067423 */ /* 0x000fe200000101e3 */
[----:B------:R-:W-:Y:S01]  /*8ee0*/  FMUL.FTZ R15, R15, R0 ;  /* 0x000000000f0f7220 */ /* 0x000fe20000410000 */
[----:B------:R1:W5:Y:S01]  /*8ef0*/  LDL.LU R71, [R1+0x8c] ;  /* 0x00008c0001477983 */ /* 0x0003620000300800 */
[----:B------:R-:W-:Y:S01]  /*8f00*/  FMUL.FTZ R5, R5, UR6 ;  /* 0x0000000605057c20 */ /* 0x000fe20008410000 */
[----:B------:R-:W-:Y:S01]  /*8f10*/  FMUL.FTZ R4, R4, UR6 ;  /* 0x0000000604047c20 */ /* 0x000fe20008410000 */
[----:B------:R-:W-:Y:S01]  /*8f20*/  FFMA.FTZ R0, -R177, R177, 1 ;  /* 0x3f800000b1007423 */ /* 0x000fe200000101b1 */
[----:B------:R1:W5:Y:S01]  /*8f30*/  LDL.LU R70, [R1+0x88] ;  /* 0x0000880001467983 */ /* 0x0003620000300800 */
[----:B------:R-:W-:Y:S01]  /*8f40*/  FMUL.FTZ R14, R14, R2 ;  /* 0x000000020e0e7220 */ /* 0x000fe20000410000 */
[----:B------:R-:W-:Y:S01]  /*8f50*/  F2FP.BF16.F32.PACK_AB R19, R19, R10 ;  /* 0x0000000a1313723e */ /* 0x000fe200000010ff */
[----:B------:R-:W-:Y:S01]  /*8f60*/  FMUL.FTZ R6, R6, UR6 ;  /* 0x0000000606067c20 */ /* 0x000fe20008410000 */
        /* <DEDUP_REMOVED lines=10> */
[----:B------:R-:W-:Y:S01]  /*9010*/  FMUL.FTZ R2, R2, UR6 ;  /* 0x0000000602027c20 */ /* 0x000fe20008410000 */
[----:B------:R-:W-:Y:S01]  /*9020*/  FMUL.FTZ R17, R17, R0 ;  /* 0x0000000011117220 */ /* 0x000fe20000410000 */
[----:B------:R-:W-:Y:S01]  /*9030*/  FMUL.FTZ R5, R5, UR6 ;  /* 0x0000000605057c20 */ /* 0x000fe20008410000 */
[----:B------:R-:W-:Y:S01]  /*9040*/  F2FP.BF16.F32.PACK_AB R20, R20, R9 ;  /* 0x000000091414723e */ /* 0x000fe200000010ff */
[----:B------:R-:W-:Y:S01]  /*9050*/  FMUL.FTZ R4, R4, UR6 ;  /* 0x0000000604047c20 */ /* 0x000fe20008410000 */
[----:B------:R-:W-:Y:S01]  /*9060*/  FFMA.FTZ R0, -R231, R231, 1 ;  /* 0x3f800000e7007423 */ /* 0x000fe200000101e7 */
[----:B------:R-:W-:Y:S01]  /*9070*/  F2FP.BF16.F32.PACK_AB R13, R13, R8 ;  /* 0x000000080d0d723e */ /* 0x000fe200000010ff */
[----:B------:R-:W-:Y:S01]  /*9080*/  FMUL.FTZ R9, R54, R2 ;  /* 0x0000000236097220 */ /* 0x000fe20000410000 */
[----:B------:R-:W-:Y:S01]  /*9090*/  F2FP.BF16.F32.PACK_AB R16, R16, R7 ;  /* 0x000000071010723e */ /* 0x000fe200000010ff */
[----:B------:R-:W-:Y:S01]  /*90a0*/  FMUL.FTZ R18, R18, R5 ;  /* 0x0000000512127220 */ /* 0x000fe20000410000 */
        /* <DEDUP_REMOVED lines=25> */
[----:B------:R-:W-:Y:S02]  /*9240*/  ULOP3.LUT UR12, UR9, 0x1, URZ, 0xc0, !UPT ;  /* 0x00000001090c7892 */ /* 0x000fe4000f8ec03f */
[----:B------:R-:W3:Y:S02]  /*9250*/  LDL.LU R32, [R1+0x1c] ;  /* 0x00001c0001207983 */ /* 0x000ee40000300800 */
[----:B------:R-:W-:Y:S03]  /*9260*/  UISETP.NE.U32.AND UP0, UPT, UR12, 0x1, UPT ;  /* 0x000000010c00788c */ /* 0x000fe6000bf05070 */
[----:B------:R-:W4:Y:S01]  /*9270*/  LDC R7, c[0x0][0x244] ;  /* 0x00009100ff077b82 */ /* 0x000f220000000800 */
[----:B------:R-:W-:Y:S06]  /*9280*/  USEL UR12, UR59, 0x4000, !UP0 ;  /* 0x000040003b0c7887 */ /* 0x000fec000c000000 */
[----:B------:R-:W-:Y:S01]  /*9290*/  VIADD R232, R232, UR12 ;  /* 0x0000000ce8e87c36 */ /* 0x000fe20008000000 */
[----:B------:R-:W-:Y:S01]  /*92a0*/  IADD3 R190, R190, UR12, RZ ;  /* 0x0000000cbebe7c10 */ /* 0x000fe2000fffe0ff */
[----:B---3--:R-:W-:Y:S01]  /*92b0*/  IMAD.MOV.U32 R4, RZ, RZ, R32 ;  /* 0x000000ffff047224 */ /* 0x008fe200078e0020 */
[C---:B-1----:R-:W-:Y:S01]  /*92c0*/  SHF.L.U32 R10, R11.reuse, 0x6, RZ ;  /* 0x000000060b0a7819 */ /* 0x042fe200000006ff */
[C---:B------:R-:W-:Y:S01]  /*92d0*/  IMAD.U32 R6, R11.reuse, -0x80, RZ ;  /* 0xffffff800b067824 */ /* 0x040fe200078e00ff */
[----:B----4-:R-:W-:Y:S01]  /*92e0*/  SHF.L.U64.HI R11, R11, 0x6, R7 ;  /* 0x000000060b0b7819 */ /* 0x010fe20000010207 */
[----:B--2---:R-:W-:Y:S03]  /*92f0*/  IMAD.MOV.U32 R5, RZ, RZ, R33 ;  /* 0x000000ffff057224 */ /* 0x004fe600078e0021 */
[C---:B------:R-:W-:Y:S04]  /*9300*/  LEA R8, P1, R6.reuse, R4, 0x1 ;  /* 0x0000000406087211 */ /* 0x040fe800078208ff */
[----:B------:R-:W-:Y:S01]  /*9310*/  LEA.HI.X.SX32 R9, R6, R5, 0x1, P1 ;  /* 0x0000000506097211 */ /* 0x000fe200008f0eff */
[----:B------:R1:W-:Y:S01]  /*9320*/  STL [R1+0x1c], R8 ;  /* 0x00001c0801007387 */ /* 0x0003e20000100800 */
[-C--:B------:R-:W-:Y:S03]  /*9330*/  IADD3 R6, P1, R8, R10.reuse, RZ ;  /* 0x0000000a08067210 */ /* 0x080fe60007f3e0ff */
[----:B------:R-:W-:Y:S01]  /*9340*/  @!PT LDS RZ, [RZ] ;  /* 0x00000000fffff984 */ /* 0x000fe20000000800 */
[----:B------:R-:W-:Y:S01]  /*9350*/  @!PT LDS RZ, [RZ] ;  /* 0x00000000fffff984 */ /* 0x000fe20000000800 */
[----:B------:R-:W-:Y:S01]  /*9360*/  @!PT LDS RZ, [RZ] ;  /* 0x00000000fffff984 */ /* 0x000fe20000000800 */
[----:B------:R1:W-:Y:S01]  /*9370*/  LDGSTS.E.BYPASS.LTC128B.128 [R232], desc[UR10][R8.64] ;  /* 0x0000000008e87fae */ /* 0x0003e2000b901d4a */
[-C--:B------:R-:W-:Y:S01]  /*9380*/  IADD3 R4, P2, R6, R10.reuse, RZ ;  /* 0x0000000a06047210 */ /* 0x080fe20007f5e0ff */
[--C-:B------:R-:W-:Y:S02]  /*9390*/  IMAD.X R7, R9, 0x1, R11.reuse, P1 ;  /* 0x0000000109077824 */ /* 0x100fe400008e060b */
[----:B------:R1:W-:Y:S01]  /*93a0*/  STL [R1+0x14], R9 ;  /* 0x0000140901007387 */ /* 0x0003e20000100800 */
[----:B------:R-:W-:Y:S02]  /*93b0*/  IADD3 R10, P1, R4, R10, RZ ;  /* 0x0000000a040a7210 */ /* 0x000fe40007f3e0ff */
[----:B------:R-:W-:Y:S01]  /*93c0*/  IADD3.X R5, R7, R11, RZ, P2, !PT ;  /* 0x0000000b07057210 */ /* 0x000fe200017fe4ff */
[----:B------:R1:W-:Y:S04]  /*93d0*/  LDGSTS.E.BYPASS.LTC128B.128 [R232+0x1000], desc[UR10][R6.64] ;  /* 0x0100000006e87fae */ /* 0x0003e8000b901d4a */
[----:B------:R1:W-:Y:S01]  /*93e0*/  LDGSTS.E.BYPASS.LTC128B.128 [R232+0x2000], desc[UR10][R4.64] ;  /* 0x0200000004e87fae */ /* 0x0003e2000b901d4a */
[----:B------:R-:W-:Y:S05]  /*93f0*/  IMAD.X R11, R5, 0x1, R11, P1 ;  /* 0x00000001050b7824 */ /* 0x000fea00008e060b */
[----:B------:R1:W-:Y:S04]  /*9400*/  LDGSTS.E.BYPASS.LTC128B.128 [R232+0x3000], desc[UR10][R10.64] ;  /* 0x030000000ae87fae */ /* 0x0003e8000b901d4a */
[----:B------:R-:W0:Y:S02]  /*9410*/  LDGDEPBAR ;  /* 0x00000000000079af */ /* 0x000e240000000000 */
.L_x_2266:
[----:B------:R-:W-:Y:S01]  /*9420*/  STS [R234+0x14000], R158 ;  /* 0x0140009eea007388 */ /* 0x000fe20000000800 */
[----:B------:R-:W-:Y:S03]  /*9430*/  IMAD.SHL.U32 R36, R192, 0x2, RZ ;  /* 0x00000002c0247824 */ /* 0x000fe600078e00ff */
        /* <DEDUP_REMOVED lines=25> */
[----:B--2---:R-:W-:Y:S03]  /*95d0*/  MOV R2, UR4 ;  /* 0x0000000400027c02 */ /* 0x004fe60008000f00 */
[----:B------:R2:W-:Y:S01]  /*95e0*/  STS [R237+0x14000], R0 ;  /* 0x01400000ed007388 */ /* 0x0005e20000000800 */
[----:B------:R-:W-:Y:S03]  /*95f0*/  IADD3 R2, R36, 0x8000, R2 ;  /* 0x0000800024027810 */ /* 0x000fe60007ffe002 */
[----:B------:R-:W-:Y:S04]  /*9600*/  STS [R237+0x14400], R14 ;  /* 0x0144000eed007388 */ /* 0x000fe80000000800 */
[----:B------:R-:W-:Y:S04]  /*9610*/  STS [R238+0x16000], R16 ;  /* 0x01600010ee007388 */ /* 0x000fe80000000800 */
[----:B------:R-:W-:Y:S04]  /*9620*/  STS [R238+0x16400], R15 ;  /* 0x0164000fee007388 */ /* 0x000fe80000000800 */
[----:B------:R-:W-:Y:S04]  /*9630*/  STS [R237+0x16000], R18 ;  /* 0x01600012ed007388 */ /* 0x000fe80000000800 */
[----:B------:R-:W-:Y:S01]  /*9640*/  STS [R237+0x16400], R17 ;  /* 0x01640011ed007388 */ /* 0x000fe20000000800 */
[----:B------:R-:W-:Y:S01]  /*9650*/  BAR.SYNC.DEFER_BLOCKING 0x0 ;  /* 0x0000000000007b1d */ /* 0x000fe20000010000 */
[----:B--2---:R-:W-:Y:S05]  /*9660*/  IMAD.IADD R0, R2, 0x1, R185 ;  /* 0x0000000102007824 */ /* 0x004fea00078e02b9 */
[----:B-1---5:R-:W-:Y:S04]  /*9670*/  LDSM.16.MT88.4 R4, [R3+0x1c000] ;  /* 0x01c000000304783b */ /* 0x022fe80000004200 */
        /* <DEDUP_REMOVED lines=101> */
[----:B------:R-:W2:Y:S01]  /*9cd0*/  LDL.LU R38, [R1] ;  /* 0x0000000001267983 */ /* 0x000ea20000300800 */
        /* <DEDUP_REMOVED lines=11> */
[----:B------:R1:W-:Y:S01]  /*9d90*/  STL [R1], R8 ;  /* 0x0000000801007387 */ /* 0x0003e20000100800 */
        /* <DEDUP_REMOVED lines=16> */
.L_x_2267:
        /* <DEDUP_REMOVED lines=80> */
[----:B------:R4:W-:Y:S05]  /*a3a0*/  LDSM.16.MT88.4 R52, [R2+0x7800] ;  /* 0x007800000234783b */ /* 0x0009ea0000004200 */
[----:B------:R-:W-:Y:S01]  /*a3b0*/  HMMA.16816.F32.BF16 R32, R40, R62, R32 ;  /* 0x0000003e2820723c */ /* 0x000fe20000041820 */
[----:B------:R-:W4:Y:S04]  /*a3c0*/  LDSM.16.M88.4 R40, [R144+0x18000] ;  /* 0x018000009028783b */ /* 0x000f280000000200 */
[----:B------:R4:W-:Y:S01]  /*a3d0*/  LDSM.16.MT88.4 R60, [R0+0x3800] ;  /* 0x00380000003c783b */ /* 0x0009e20000004200 */
        /* <DEDUP_REMOVED lines=16> */
[C---:B------:R-:W-:Y:S01]  /*a4e0*/  IMAD.SHL.U32 R45, R44.reuse, 0x10, RZ ;  /* 0x000000102c2d7824 */ /* 0x040fe200078e00ff */
[C---:B------:R-:W-:Y:S05]  /*a4f0*/  HMMA.16816.F32.BF16 R24, R136.reuse, R140, R24 ;  /* 0x0000008c8818723c */ /* 0x040fea0000041818 */
[C---:B------:R-:W-:Y:S01]  /*a500*/  IMAD R2, R44.reuse, 0x18, RZ ;  /* 0x000000182c027824 */ /* 0x040fe200078e02ff */
[-C--:B------:R-:W-:Y:S05]  /*a510*/  HMMA.16816.F32.BF16 R28, R136, R142.reuse, R28 ;  /* 0x0000008e881c723c */ /* 0x080fea000004181c */
[----:B------:R-:W-:Y:S01]  /*a520*/  IMAD.U32 R0, R44, -0x80, RZ ;  /* 0xffffff802c007824 */ /* 0x000fe200078e00ff */
        /* <DEDUP_REMOVED lines=386> */
.L_x_2269:
        /* <DEDUP_REMOVED lines=23> */
.L_x_2270:
        /* <DEDUP_REMOVED lines=45> */
.L_x_2272:
[----:B------:R-:W-:Y:S05]  /*c190*/  BSYNC B0 ;  /* 0x0000000000007941 */ /* 0x000fea0003800000 */
.L_x_2271:
        /* <DEDUP_REMOVED lines=14> */
.L_x_2274:
[----:B------:R-:W-:Y:S05]  /*c280*/  BSYNC B0 ;  /* 0x0000000000007941 */ /* 0x000fea0003800000 */
.L_x_2273:
        /* <DEDUP_REMOVED lines=15> */
.L_x_2276:
[----:B------:R-:W-:Y:S05]  /*c380*/  BSYNC B0 ;  /* 0x0000000000007941 */ /* 0x000fea0003800000 */
.L_x_2275:
        /* <DEDUP_REMOVED lines=15> */
.L_x_2278:
[----:B------:R-:W-:Y:S05]  /*c480*/  BSYNC B0 ;  /* 0x0000000000007941 */ /* 0x000fea0003800000 */
.L_x_2277:
        /* <DEDUP_REMOVED lines=27> */
.L_x_2280:
[----:B------:R-:W-:Y:S05]  /*c640*/  BSYNC B0 ;  /* 0x0000000000007941 */ /* 0x000fea0003800000 */
.L_x_2279:
        /* <DEDUP_REMOVED lines=14> */
.L_x_2282:
[----:B------:R-:W-:Y:S05]  /*c730*/  BSYNC B0 ;  /* 0x0000000000007941 */ /* 0x000fea0003800000 */
.L_x_2281:
        /* <DEDUP_REMOVED lines=14> */
.L_x_2284:
[----:B------:R-:W-:Y:S05]  /*c820*/  BSYNC B0 ;  /* 0x0000000000007941 */ /* 0x000fea0003800000 */
.L_x_2283:
        /* <DEDUP_REMOVED lines=13> */
.L_x_2263:
[----:B------:R-:W-:Y:S05]  /*c900*/  BSYNC B1 ;  /* 0x0000000000017941 */ /* 0x000fea0003800000 */
.L_x_2241:
        /* <DEDUP_REMOVED lines=8> */
.L_x_2285:
[----:B------:R-:W-:Y:S05]  /*c990*/  EXIT ;  /* 0x000000000000794d */ /* 0x000fea0003800000 */
.L_x_2287:
        /* <DEDUP_REMOVED lines=14> */
.L_x_2498:


//--------------------- .text._ZN5flash44flash_bwd_dq_dk_dv_loop_seqk_parallel_kernelI23Flash_bwd_kernel_traitsILi64ELi128ELi128ELi8ELi4ELi4ELi4ELb0ELb0EN7cutlass10bfloat16_tE19Flash_kernel_traitsILi64ELi128ELi128ELi8ES3_EELb1ELb0ELb1ELb1ELb0ELb0ELb0EEEvNS_16Flash_bwd_paramsE --------------------------
	.section	.text._ZN5flash44flash_bwd_dq_dk_dv_loop_seqk_parallel_kernelI23Flash_bwd_kernel_traitsILi64ELi128ELi128ELi8ELi4ELi4ELi4ELb0ELb0EN7cutlass10bfloat16_tE19Flash_kernel_traitsILi64ELi128ELi128ELi8ES3_EELb1ELb0ELb1ELb1ELb0ELb0ELb0EEEvNS_16Flash_bwd_paramsE,"ax",@progbits
	.align	128
        .global         _ZN5flash44flash_bwd_dq_dk_dv_loop_seqk_parallel_kernelI23Flash_bwd_kernel_traitsILi64ELi128ELi128ELi8ELi4ELi4ELi4ELb0ELb0EN7cutlass10bfloat16_tE19Flash_kernel_traitsILi64ELi128ELi128ELi8ES3_EELb1ELb0ELb1ELb1ELb0ELb0ELb0EEEvNS_16Flash_bwd_paramsE
        .type           _ZN5flash44flash_bwd_dq_dk_dv_loop_seqk_parallel_kernelI23Flash_bwd_kernel_traitsILi64ELi128ELi128ELi8ELi4ELi4ELi4ELb0ELb0EN7cutlass10bfloat16_tE19Flash_kernel_traitsILi64ELi128ELi128ELi8ES3_EELb1ELb0ELb1ELb1ELb0ELb0ELb0EEEvNS_16Flash_bwd_paramsE,@function
        .size           _ZN5flash44flash_bwd_dq_dk_dv_loop_seqk_parallel_kernelI23Flash_bwd_kernel_traitsILi64ELi128ELi128ELi8ELi4ELi4ELi4ELb0ELb0EN7cutlass10bfloat16_tE19Flash_kernel_traitsILi64ELi128ELi128ELi8ES3_EELb1ELb0ELb1ELb1ELb0ELb0ELb0EEEvNS_16Flash_bwd_paramsE,(.L_x_2499 - _ZN5flash44flash_bwd_dq_dk_dv_loop_seqk_parallel_kernelI23Flash_bwd_kernel_traitsILi64ELi128ELi128ELi8ELi4ELi4ELi4ELb0ELb0EN7cutlass10bfloat16_tE19Flash_kernel_traitsILi64ELi128ELi128ELi8ES3_EELb1ELb0ELb1ELb1ELb0ELb0ELb0EEEvNS_16Flash_bwd_paramsE)
        .other          _ZN5flash44flash_bwd_dq_dk_dv_loop_seqk_parallel_kernelI23Flash_bwd_kernel_traitsILi64ELi128ELi128ELi8ELi4ELi4ELi4ELb0ELb0EN7cutlass10bfloat16_tE19Flash_kernel_traitsILi64ELi128ELi128ELi8ES3_EELb1ELb0ELb1ELb1ELb0ELb0ELb0EEEvNS_16Flash_bwd_paramsE,@"STO_CUDA_ENTRY STV_DEFAULT"
_ZN5flash44flash_bwd_dq_dk_dv_loop_seqk_parallel_kernelI23Flash_bwd_kernel_traitsILi64ELi128ELi128ELi8ELi4ELi4ELi4ELb0ELb0EN7cutlass10bfloat16_tE19Flash_kernel_traitsILi64ELi128ELi128ELi8ES3_EELb1ELb0ELb1ELb1ELb0ELb0ELb0EEEvNS_16Flash_bwd_paramsE:
.text._ZN5flash44flash_bwd_dq_dk_dv_loop_seqk_parallel_kernelI23Flash_bwd_kernel_traitsILi64ELi128ELi128ELi8ELi4ELi4ELi4ELb0ELb0EN7cutlass10bfloat16_tE19Flash_kernel_traitsILi64ELi128ELi128ELi8ES3_EELb1ELb0ELb1ELb1ELb0ELb0ELb0EEEvNS_16Flash_bwd_paramsE:
        /* <DEDUP_REMOVED lines=25> */
[--C-:B------:R-:W-:Y:S01]  /*0190*/  SHF.R.S32.HI R3, RZ, 0x5, R2.reuse ;  /* 0x00000005ff037819 */ /* 0x100fe20000011402 */
[----:B----4-:R-:W-:Y:S01]  /*01a0*/  USHF.L.U32 UR5, UR48, 0x7, URZ ;  /* 0x0000000730057899 */ /* 0x010fe2000800063f */
[----:B------:R-:W-:Y:S02]  /*01b0*/  SHF.R.S32.HI R0, RZ, 0x1f, R2 ;  /* 0x0000001fff007819 */ /* 0x000fe40000011402 */
[CC--:B------:R-:W-:Y:S02]  /*01c0*/  LEA.HI R7, R5.reuse, R10.reuse, RZ, 0x4 ;  /* 0x0000000a05077211 */ /* 0x0c0fe400078f20ff */
[----:B------:R-:W-:-:S02]  /*01d0*/  LEA.HI R247, R5, R10, RZ, 0x7 ;  /* 0x0000000a05f77211 */ /* 0x000fc400078f38ff */
[CC--:B------:R-:W-:Y:S02]  /*01e0*/  LEA.HI R13, R5.reuse, R10.reuse, RZ, 0x6 ;  /* 0x0000000a050d7211 */ /* 0x0c0fe400078f30ff */
[----:B------:R-:W-:Y:S02]  /*01f0*/  LEA.HI R0, R0, R3, RZ, 0x2 ;  /* 0x0000000300007211 */ /* 0x000fe400078f10ff */
[----:B------:R-:W-:Y:S02]  /*0200*/  LEA.HI R5, R5, R10, RZ, 0x2 ;  /* 0x0000000a05057211 */ /* 0x000fe400078f10ff */
[----:B------:R-:W-:Y:S02]  /*0210*/  LOP3.LUT R2, R2, 0xffffffe0, RZ, 0xc0, !PT ;  /* 0xffffffe002027812 */ /* 0x000fe400078ec0ff */
[----:B------:R-:W-:Y:S02]  /*0220*/  LOP3.LUT R8, R9, 0xfffffff8, RZ, 0xc0, !PT ;  /* 0xfffffff809087812 */ /* 0x000fe400078ec0ff */
[----:B------:R-:W-:Y:S01]  /*0230*/  LOP3.LUT R12, R7, 0xfffffff0, RZ, 0xc0, !PT ;  /* 0xfffffff0070c7812 */ /* 0x000fe200078ec0ff */
[----:B------:R-:W-:Y:S01]  /*0240*/  IMAD.IADD R4, R10, 0x1, -R2 ;  /* 0x000000010a047824 */ /* 0x000fe200078e0a02 */
[----:B------:R-:W-:Y:S01]  /*0250*/  LOP3.LUT R0, R0, 0xfffffffc, RZ, 0xc0, !PT ;  /* 0xfffffffc00007812 */ /* 0x000fe200078ec0ff */
[C---:B------:R-:W-:Y:S01]  /*0260*/  IMAD.IADD R2, R10.reuse, 0x1, -R8 ;  /* 0x000000010a027824 */ /* 0x040fe200078e0a08 */
[----:B------:R-:W-:Y:S01]  /*0270*/  LOP3.LUT R11, R5, 0x7ffffffc, RZ, 0xc0, !PT ;  /* 0x7ffffffc050b7812 */ /* 0x000fe200078ec0ff */
[----:B------:R-:W-:Y:S01]  /*0280*/  IMAD.IADD R8, R10, 0x1, -R12 ;  /* 0x000000010a087824 */ /* 0x000fe200078e0a0c */
[----:B------:R-:W-:Y:S01]  /*0290*/  SHF.R.S32.HI R6, RZ, 0x4, R7 ;  /* 0x00000004ff067819 */ /* 0x000fe20000011407 */
[----:B------:R-:W-:Y:S01]  /*02a0*/  IMAD.IADD R252, R3, 0x1, -R0 ;  /* 0x0000000103fc7824 */ /* 0x000fe200078e0a00 */
[----:B------:R-:W-:Y:S01]  /*02b0*/  LOP3.LUT P4, RZ, R2, 0x2, RZ, 0xc0, !PT ;  /* 0x0000000202ff7812 */ /* 0x000fe2000788c0ff */
[----:B------:R-:W-:Y:S01]  /*02c0*/  IMAD.IADD R12, R10, 0x1, -R11 ;  /* 0x000000010a0c7824 */ /* 0x000fe200078e0a0b */
[----:B------:R-:W-:Y:S01]  /*02d0*/  LEA.HI R0, R7, R6, RZ, 0x1 ;  /* 0x0000000607007211 */ /* 0x000fe200078f08ff */
[----:B------:R-:W-:Y:S01]  /*02e0*/  IMAD.SHL.U32 R201, R2, 0x8, RZ ;  /* 0x0000000802c97824 */ /* 0x000fe200078e00ff */
[----:B------:R-:W-:-:S02]  /*02f0*/  SHF.R.S32.HI R11, RZ, 0x3, R9 ;  /* 0x00000003ff0b7819 */ /* 0x000fc40000011409 */
[----:B------:R-:W-:Y:S02]  /*0300*/  SHF.R.S32.HI R10, RZ, 0x1f, R4 ;  /* 0x0000001fff0a7819 */ /* 0x000fe40000011404 */
[----:B------:R-:W-:Y:S02]  /*0310*/  LOP3.LUT R3, R0, 0xfffffffe, RZ, 0xc0, !PT ;  /* 0xfffffffe00037812 */ /* 0x000fe400078ec0ff */
[----:B------:R-:W-:Y:S01]  /*0320*/  LEA.HI R241, R10, R4, RZ, 0x2 ;  /* 0x000000040af17211 */ /* 0x000fe200078f10ff */
[----:B------:R-:W-:Y:S01]  /*0330*/  IMAD.SHL.U32 R4, R11, 0x40, RZ ;  /* 0x000000400b047824 */ /* 0x000fe200078e00ff */
[----:B------:R-:W-:Y:S01]  /*0340*/  SHF.R.S32.HI R7, RZ, 0x2, R5 ;  /* 0x00000002ff077819 */ /* 0x000fe20000011405 */
[----:B------:R-:W-:Y:S01]  /*0350*/  IMAD.IADD R10, R6, 0x1, -R3 ;  /* 0x00000001060a7824 */ /* 0x000fe200078e0a03 */
[----:B------:R-:W-:Y:S02]  /*0360*/  SHF.R.S32.HI R0, RZ, 0x1f, R5 ;  /* 0x0000001fff007819 */ /* 0x000fe40000011405 */
[----:B------:R-:W-:Y:S01]  /*0370*/  LOP3.LUT P3, RZ, R2, 0x4, RZ, 0xc0, !PT ;  /* 0x0000000402ff7812 */ /* 0x000fe2000786c0ff */
[----:B------:R-:W-:Y:S01]  /*0380*/  IMAD.SHL.U32 R180, R10, 0x200, RZ ;  /* 0x000002000ab47824 */ /* 0x000fe200078e00ff */
[----:B------:R-:W-:-:S02]  /*0390*/  LEA.HI R3, R0, R7, RZ, 0x3 ;  /* 0x0000000700037211 */ /* 0x000fc400078f18ff */
[----:B------:R-:W-:Y:S02]  /*03a0*/  LOP3.LUT R0, R4, 0x1c0, RZ, 0xc0, !PT ;  /* 0x000001c004007812 */ /* 0x000fe400078ec0ff */
[----:B------:R-:W-:Y:S02]  /*03b0*/  SHF.R.S32.HI R4, RZ, 0x1f, R8 ;  /* 0x0000001fff047819 */ /* 0x000fe40000011408 */
[----:B------:R-:W-:Y:S02]  /*03c0*/  SHF.R.U32.HI R6, RZ, 0x3, R0 ;  /* 0x00000003ff067819 */ /* 0x000fe40000011600 */
[----:B------:R-:W-:Y:S02]  /*03d0*/  LEA.HI R11, R4, R8, RZ, 0x3 ;  /* 0x00000008040b7211 */ /* 0x000fe400078f18ff */
[----:B------:R-:W-:Y:S01]  /*03e0*/  LOP3.LUT R5, R0, 0x38, R201, 0xf8, !PT ;  /* 0x0000003800057812 */ /* 0x000fe200078ef8c9 */
[----:B------:R-:W-:Y:S01]  /*03f0*/  IMAD.SHL.U32 R0, R2, 0x40, RZ ;  /* 0x0000004002007824 */ /* 0x000fe200078e00ff */
[----:B------:R-:W-:Y:S01]  /*0400*/  LOP3.LUT R4, R11, 0xfffffff8, RZ, 0xc0, !PT ;  /* 0xfffffff80b047812 */ /* 0x000fe200078ec0ff */
[----:B------:R-:W-:Y:S01]  /*0410*/  IMAD.SHL.U32 R2, R252, 0x10, RZ ;  /* 0x00000010fc027824 */ /* 0x000fe200078e00ff */
[----:B------:R-:W-:-:S02]  /*0420*/  LOP3.LUT R3, R3, 0xfffffff8, RZ, 0xc0, !PT ;  /* 0xfffffff803037812 */ /* 0x000fc400078ec0ff */
[----:B------:R-:W-:Y:S01]  /*0430*/  LOP3.LUT R0, R0, 0x1c0, RZ, 0xc0, !PT ;  /* 0x000001c000007812 */ /* 0x000fe200078ec0ff */
[----:B------:R-:W-:Y:S01]  /*0440*/  IMAD.IADD R14, R8, 0x1, -R4 ;  /* 0x00000001080e7824 */ /* 0x000fe200078e0a04 */
[----:B------:R-:W-:Y:S01]  /*0450*/  SHF.R.S32.HI R247, RZ, 0x7, R247 ;  /* 0x00000007fff77819 */ /* 0x000fe200000114f7 */
[----:B------:R-:W-:Y:S01]  /*0460*/  IMAD.IADD R3, R7, 0x1, -R3 ;  /* 0x0000000107037824 */ /* 0x000fe200078e0a03 */
[----:B------:R-:W-:Y:S01]  /*0470*/  LOP3.LUT R4, R0, 0x30, R2, 0xf8, !PT ;  /* 0x0000003000047812 */ /* 0x000fe200078ef802 */
[----:B------:R-:W-:Y:S01]  /*0480*/  IMAD.SHL.U32 R8, R10, 0x10, RZ ;  /* 0x000000100a087824 */ /* 0x000fe200078e00ff */
[--C-:B------:R-:W-:Y:S01]  /*0490*/  LOP3.LUT R184, R0, 0x8, R9.reuse, 0xf8, !PT ;  /* 0x0000000800b87812 */ /* 0x100fe200078ef809 */
[----:B------:R-:W-:Y:S01]  /*04a0*/  STL [R1+0x4], R14 ;  /* 0x0000040e01007387 */ /* 0x000fe20000100800 */
[----:B------:R-:W-:Y:S02]  /*04b0*/  SHF.R.U32.HI R0, RZ, 0x3, R0 ;  /* 0x00000003ff007819 */ /* 0x000fe40000011600 */
[----:B------:R-:W-:-:S02]  /*04c0*/  LOP3.LUT R4, R4, 0x8, R9, 0xf8, !PT ;  /* 0x0000000804047812 */ /* 0x000fc400078ef809 */
        /* <DEDUP_REMOVED lines=78> */
[C---:B------:R-:W-:Y:S01]  /*09b0*/  IMAD.IADD R183, R186.reuse, 0x1, R183 ;  /* 0x00000001bab77824 */ /* 0x040fe200078e02b7 */
        /* <DEDUP_REMOVED lines=8> */
[----:B------:R-:W-:Y:S02]  /*0a40*/  IMAD.IADD R234, R233, 0x1, R229 ;  /* 0x00000001e9ea7824 */ /* 0x000fe400078e02e5 */
        /* <DEDUP_REMOVED lines=10> */
.L_x_2366:
        /* <DEDUP_REMOVED lines=67> */
.L_x_2288:
        /* <DEDUP_REMOVED lines=33> */
[----:B------:R-:W-:Y:S02]  /*1130*/  USEL UR56, UR22, UR16, !UP2 ;  /* 0x0000001016387287 */ /* 0x000fe4000d000000 */
        /* <DEDUP_REMOVED lines=14> */
[----:B------:R-:W-:Y:S02]  /*1220*/  UIADD3 UR45, UR23, UR25, URZ ;  /* 0x00000019172d7290 */ /* 0x000fe4000fffe03f */
[----:B------:R-:W-:Y:S01]  /*1230*/  UIADD3 UR7, UR7, 0x7f, URZ ;  /* 0x0000007f07077890 */ /* 0x000fe2000fffe03f */
[----:B------:R-:W1:Y:S01]  /*1240*/  F2I.FTZ.U32.TRUNC.NTZ R3, R2 ;  /* 0x0000000200037305 */ /* 0x000e62000021f000 */
[----:B------:R-:W-:Y:S02]  /*1250*/  UIMAD.WIDE.U32 UR22, UR12, UR8, URZ ;  /* 0x000000080c1672a5 */ /* 0x000fe4000f8e003f */
[----:B------:R-:W-:Y:S02]  /*1260*/  UIMAD UR25, UR13, UR8, URZ ;  /* 0x000000080d1972a4 */ /* 0x000fe4000f8e023f */
[----:B------:R-:W-:-:S02]  /*1270*/  UIMAD UR8, UR59, UR60, UR14 ;  /* 0x0000003c3b0872a4 */ /* 0x000fc4000f8e020e */
[----:B------:R-:W-:Y:S02]  /*1280*/  UIMAD UR20, UR6, UR29, URZ ;  /* 0x0000001d061472a4 */ /* 0x000fe4000f8e023f */
[----:B------:R-:W-:Y:S02]  /*1290*/  USHF.R.S32.HI UR14, URZ, 0x1f, UR7 ;  /* 0x0000001f3f0e7899 */ /* 0x000fe40008011407 */
[----:B------:R-:W-:Y:S02]  /*12a0*/  UIADD3 UR8, UR9, UR8, URZ ;  /* 0x0000000809087290 */ /* 0x000fe4000fffe03f */
[----:B------:R-:W-:Y:S01]  /*12b0*/  @UP2 UIADD3 UR45, UR17, UR20, URZ ;  /* 0x00000014112d2290 */ /* 0x000fe2000fffe03f */
[----:B-1----:R-:W-:Y:S01]  /*12c0*/  IMAD.MOV R0, RZ, RZ, -R3 ;  /* 0x000000ffff007224 */ /* 0x002fe200078e0a03 */
[----:B------:R-:W-:Y:S01]  /*12d0*/  ULEA.HI UR20, UR14, UR7, URZ, 0x7 ;  /* 0x000000070e147291 */ /* 0x000fe2000f8f383f */
[----:B------:R-:W-:Y:S01]  /*12e0*/  IMAD.MOV.U32 R2, RZ, RZ, RZ ;  /* 0x000000ffff027224 */ /* 0x000fe200078e00ff */
[----:B------:R-:W-:Y:S01]  /*12f0*/  UIMAD UR7, UR12, UR8, UR25 ;  /* 0x000000080c0772a4 */ /* 0x000fe2000f8e0219 */
[----:B------:R-:W-:Y:S01]  /*1300*/  IMAD R0, R0, R5, RZ ;  /* 0x0000000500007224 */ /* 0x000fe200078e02ff */
[----:B------:R-:W-:-:S02]  /*1310*/  @UP2 UIMAD UR50, UR6, UR11, UR47 ;  /* 0x0000000b063222a4 */ /* 0x000fc4000f8e022f */
[----:B------:R-:W-:Y:S01]  /*1320*/  USHF.L.U64.HI UR11, UR48, 0x7, UR59 ;  /* 0x00000007300b7899 */ /* 0x000fe2000801023b */
[----:B------:R-:W-:Y:S01]  /*1330*/  IMAD.HI.U32 R0, R3, R0, R2 ;  /* 0x0000000003007227 */ /* 0x000fe200078e0002 */
[----:B------:R-:W-:Y:S01]  /*1340*/  MOV R2, R4 ;  /* 0x0000000400027202 */ /* 0x000fe20000000f00 */
[----:B------:R-:W-:Y:S02]  /*1350*/  UIADD3 UR49, UR23, UR7, URZ ;  /* 0x0000000717317290 */ /* 0x000fe4000fffe03f */
[----:B------:R-:W-:Y:S02]  /*1360*/  USHF.R.S32.HI UR14, URZ, 0x7, UR33 ;  /* 0x000000073f0e7899 */ /* 0x000fe40008011421 */
[----:B------:R-:W-:Y:S01]  /*1370*/  IMAD.HI.U32 R0, R0, R2, RZ ;  /* 0x0000000200007227 */ /* 0x000fe200078e00ff */
[----:B------:R-:W-:Y:S02]  /*1380*/  USHF.R.S32.HI UR7, URZ, 0x7, UR20 ;  /* 0x000000073f077899 */ /* 0x000fe40008011414 */
[----:B------:R-:W-:Y:S01]  /*1390*/  USEL UR35, UR11, URZ, UP0 ;  /* 0x0000003f0b237287 */ /* 0x000fe20008000000 */
[----:B------:R-:W-:Y:S01]  /*13a0*/  IMAD.MOV R3, RZ, RZ, -R0 ;  /* 0x000000ffff037224 */ /* 0x000fe200078e0a00 */
[----:B------:R-:W-:Y:S01]  /*13b0*/  UISETP.LT.AND UP0, UPT, UR14, UR7, UPT ;  /* 0x000000070e00728c */ /* 0x000fe2000bf01270 */
[----:B------:R-:W-:-:S02]  /*13c0*/  ULDC UR40, c[0x0][0x2c4] ;  /* 0x0000b10000287ab9 */ /* 0x000fc40000000800 */
[C---:B------:R-:W-:Y:S01]  /*13d0*/  IMAD R2, R5.reuse, R3, R2 ;  /* 0x0000000305027224 */ /* 0x040fe200078e0202 */
[----:B------:R-:W-:Y:S02]  /*13e0*/  UIMAD UR52, UR58, UR44, URZ ;  /* 0x0000002c3a3472a4 */ /* 0x000fe4000f8e023f */
[----:B------:R-:W-:Y:S02]  /*13f0*/  @UP3 UIMAD UR20, UR48, UR40, URZ ;  /* 0x00000028301432a4 */ /* 0x000fe4000f8e023f */
[----:B------:R-:W-:Y:S01]  /*1400*/  ISETP.GT.U32.AND P1, PT, R5, R2, PT ;  /* 0x000000020500720c */ /* 0x000fe20003f24070 */
[----:B------:R-:W-:Y:S02]  /*1410*/  USEL UR44, UR14, UR7, UP0 ;  /* 0x000000070e2c7287 */ /* 0x000fe40008000000 */
[----:B------:R-:W-:Y:S02]  /*1420*/  UISETP.NE.AND UP1, UPT, UR38, -0x1, UPT ;  /* 0xffffffff2600788c */ /* 0x000fe4000bf25270 */
[----:B------:R-:W-:-:S02]  /*1430*/  @UP3 USEL UR20, UR20, UR6, !UP2 ;  /* 0x0000000614143287 */ /* 0x000fc4000d000000 */
[----:B------:R-:W-:Y:S02]  /*1440*/  ULEA UR7, UR44, 0xffffff80, 0x7 ;  /* 0xffffff802c077891 */ /* 0x000fe4000f8e383f */
[----:B------:R-:W-:Y:S01]  /*1450*/  UIMAD.WIDE.U32 UR16, UR12, UR6, URZ ;  /* 0x000000060c1072a5 */ /* 0x000fe2000f8e003f */
[----:B------:R-:W-:Y:S01]  /*1460*/  @UP3 ULDC UR14, c[0x0][0x2e4] ;  /* 0x0000b900000e3ab9 */ /* 0x000fe20000000800 */
[----:B------:R-:W-:Y:S02]  /*1470*/  USHF.R.S32.HI UR25, URZ, 0x1f, UR7 ;  /* 0x0000001f3f197899 */ /* 0x000fe40008011407 */
[----:B------:R-:W-:Y:S01]  /*1480*/  @!P1 IMAD.IADD R2, R2, 0x1, -R5 ;  /* 0x0000000102029824 */ /* 0x000fe200078e0a05 */
[----:B------:R-:W-:Y:S01]  /*1490*/  @UP3 UIMAD UR36, UR58, UR14, UR20 ;  /* 0x0000000e3a2432a4 */ /* 0x000fe2000f8e0214 */
[----:B------:R-:W-:Y:S01]  /*14a0*/  @!P1 IADD3 R0, R0, 0x1, RZ ;  /* 0x0000000100009810 */ /* 0x000fe20007ffe0ff */
[----:B------:R-:W-:Y:S01]  /*14b0*/  UIADD3 UR14, UP0, UR7, UR37, URZ ;  /* 0x00000025070e7290 */ /* 0x000fe2000ff1e03f */
[----:B------:R-:W-:Y:S01]  /*14c0*/  PLOP3.LUT P1, PT, PT, PT, UP1, 0x80, 0x0 ;  /* 0x000000000000781c */ /* 0x000fe20003f2f018 */
[----:B------:R-:W-:Y:S01]  /*14d0*/  USEL UR57, UR22, UR16, !UP2 ;  /* 0x0000001016397287 */ /* 0x000fe2000d000000 */
[----:B------:R-:W-:Y:S01]  /*14e0*/  ISETP.GE.U32.AND P0, PT, R2, R5, PT ;  /* 0x000000050200720c */ /* 0x000fe20003f06070 */
[----:B------:R-:W-:Y:S01]  /*14f0*/  @!UP3 UIMAD UR22, UR48, UR53, UR58 ;  /* 0x000000353016b2a4 */ /* 0x000fe2000f8e023a */
[----:B------:R-:W-:Y:S01]  /*1500*/  LOP3.LUT R2, R6, UR58, RZ, 0x3c, !PT ;  /* 0x0000003a06027c12 */ /* 0x000fe2000f8e3cff */
[----:B------:R-:W-:Y:S01]  /*1510*/  UIMAD UR16, UR13, UR6, URZ ;  /* 0x000000060d1072a4 */ /* 0x000fe2000f8e023f */
[----:B------:R-:W-:Y:S01]  /*1520*/  ULDC.U8 UR41, c[0x0][0x480] ;  /* 0x0001200000297ab9 */ /* 0x000fe20000000000 */
[----:B------:R-:W-:Y:S01]  /*1530*/  UIADD3.X UR20, UR25, UR35, URZ, UP0, !UPT ;  /* 0x0000002319147290 */ /* 0x000fe200087fe43f */
[----:B------:R-:W-:Y:S01]  /*1540*/  ISETP.GE.AND P2, PT, R2, RZ, PT ;  /* 0x000000ff0200720c */ /* 0x000fe20003f46270 */
[----:B------:R-:W-:-:S02]  /*1550*/  UIMAD UR13, UR13, UR14, URZ ;  /* 0x0000000e0d0d72a4 */ /* 0x000fc4000f8e023f */
[----:B------:R-:W-:Y:S02]  /*1560*/  @UP1 UIADD3 UR26, UR30, UR38, URZ ;  /* 0x000000261e1a1290 */ /* 0x000fe4000fffe03f */
[----:B------:R-:W-:Y:S02]  /*1570*/  @UP1 UIADD3 UR27, UR30, UR38, URZ ;  /* 0x000000261e1b1290 */ /* 0x000fe4000fffe03f */
[----:B------:R-:W-:Y:S01]  /*1580*/  @P0 VIADD R0, R0, 0x1 ;  /* 0x0000000100000836 */ /* 0x000fe20000000000 */
[----:B------:R-:W-:Y:S01]  /*1590*/  UISETP.NE.AND UP4, UPT, UR41, URZ, UPT ;  /* 0x0000003f2900728c */ /* 0x000fe2000bf85270 */
[----:B------:R-:W-:Y:S01]  /*15a0*/  PLOP3.LUT P0, PT, PT, PT, UP3, 0x80, 0x0 ;  /* 0x000000000000781c */ /* 0x000fe20003f0f038 */
[----:B------:R-:W-:Y:S01]  /*15b0*/  @!UP3 UIMAD UR36, UR22, UR40, URZ ;  /* 0x000000281624b2a4 */ /* 0x000fe2000f8e023f */
[----:B------:R-:W-:Y:S01]  /*15c0*/  IMAD.MOV.U32 R11, RZ, RZ, R0 ;  /* 0x000000ffff0b7224 */ /* 0x000fe200078e0000 */
[----:B------:R-:W-:Y:S01]  /*15d0*/  @UP1 ULDC.64 UR10, c[0x0][0x248] ;  /* 0x00009200000a1ab9 */ /* 0x000fe20000000a00 */
[----:B------:R-:W-:Y:S01]  /*15e0*/  @UP1 ULDC.64 UR8, c[0x0][0x250] ;  /* 0x0000940000081ab9 */ /* 0x000fe20000000a00 */
[----:B------:R-:W-:-:S02]  /*15f0*/  UIMAD.WIDE.U32 UR40, UR12, UR14, URZ ;  /* 0x0000000e0c2872a5 */ /* 0x000fc4000f8e003f */
[----:B------:R-:W-:Y:S01]  /*1600*/  @UP2 UIADD3 UR49, UR17, UR16, URZ ;  /* 0x0000001011312290 */ /* 0x000fe2000fffe03f */
[----:B------:R-:W-:Y:S01]  /*1610*/  @!P2 IADD3 R11, -R11, RZ, RZ ;  /* 0x000000ff0b0ba210 */ /* 0x000fe20007ffe1ff */
[----:B------:R-:W-:Y:S01]  /*1620*/  UIMAD UR14, UR12, UR20, UR13 ;  /* 0x000000140c0e72a4 */ /* 0x000fe2000f8e020d */
[----:B------:R-:W-:Y:S01]  /*1630*/  @!P3 LOP3.LUT R11, RZ, R6, RZ, 0x33, !PT ;  /* 0x00000006ff0bb212 */ /* 0x000fe200078e33ff */
[----:B------:R-:W-:Y:S02]  /*1640*/  @UP1 UIMAD.WIDE.U32 UR16, UR26, UR10, URZ ;  /* 0x0000000a1a1012a5 */ /* 0x000fe4000f8e003f */
[----:B------:R-:W-:Y:S02]  /*1650*/  @UP1 UIMAD.WIDE.U32 UR12, UR27, UR8, URZ ;  /* 0x000000081b0c12a5 */ /* 0x000fe4000f8e003f */
[----:B------:R-:W-:Y:S02]  /*1660*/  @UP1 UIMAD UR23, UR26, UR11, URZ ;  /* 0x0000000b1a1712a4 */ /* 0x000fe4000f8e023f */
[----:B------:R-:W-:-:S02]  /*1670*/  @UP1 UIMAD UR20, UR27, UR9, URZ ;  /* 0x000000091b1412a4 */ /* 0x000fc4000f8e023f */
[----:B------:R-:W-:Y:S02]  /*1680*/  @!UP2 UIADD3 UR50, UR43, UR34, URZ ;  /* 0x000000222b32a290 */ /* 0x000fe4000fffe03f */
[----:B------:R-:W-:Y:S02]  /*1690*/  USEL UR54, UR32, URZ, UP4 ;  /* 0x0000003f20367287 */ /* 0x000fe4000a000000 */
[----:B------:R-:W-:Y:S02]  /*16a0*/  USEL UR53, UR51, URZ, UP4 ;  /* 0x0000003f33357287 */ /* 0x000fe4000a000000 */
[----:B------:R-:W-:Y:S02]  /*16b0*/  USHF.R.S32.HI UR39, URZ, 0x1f, UR24 ;  /* 0x0000001f3f277899 */ /* 0x000fe40008011418 */
[----:B------:R-:W-:Y:S02]  /*16c0*/  USHF.R.S32.HI UR55, URZ, 0x1f, UR52 ;  /* 0x0000001f3f377899 */ /* 0x000fe40008011434 */
        /* <DEDUP_REMOVED lines=18> */
.L_x_2290:
        /* <DEDUP_REMOVED lines=13> */
.L_x_2291:
        /* <DEDUP_REMOVED lines=11> */
.L_x_2292:
[----:B------:R-:W-:Y:S02]  /*1970*/  ULDC UR6, c[0x0][0x270] ;  /* 0x00009c0000067ab9 */ /* 0x000fe40000000800 */
[----:B------:R-:W-:-:S04]  /*1980*/  UIMAD UR6, UR48, UR6, UR58 ;  /* 0x00000006300672a4 */ /* 0x000fc8000f8e023a */
[----:B------:R-:W-:-:S12]  /*1990*/  UIMAD UR6, UR6, UR60, URZ ;  /* 0x0000003c060672a4 */ /* 0x000fd8000f8e023f */
.L_x_2293:
[----:B------:R-:W1:Y:S01]  /*19a0*/  S2R R13, SR_TID.X ;  /* 0x00000000000d7919 */ /* 0x000e620000002100 */
[----:B------:R-:W2:Y:S01]  /*19b0*/  LDC.64 R4, c[0x0][0x420] ;  /* 0x00010800ff047b82 */ /* 0x000ea20000000a00 */
[--C-:B------:R-:W-:Y:S01]  /*19c0*/  SHF.R.S32.HI R23, RZ, 0x1f, R201.reuse ;  /* 0x0000001fff177819 */ /* 0x100fe200000114c9 */
[----:B------:R-:W-:Y:S01]  /*19d0*/  IMAD.MOV.U32 R22, RZ, RZ, R201 ;  /* 0x000000ffff167224 */ /* 0x000fe200078e00c9 */
[----:B------:R-:W-:Y:S01]  /*19e0*/  USHF.R.S32.HI UR27, URZ, 0x1f, UR58 ;  /* 0x0000001f3f1b7899 */ /* 0x000fe2000801143a */
[----:B------:R-:W-:Y:S01]  /*19f0*/  BSSY B1, `(.L_x_2289) ;  /* 0x0000cda000017945 */ /* 0x000fe20003800000 */
[----:B------:R-:W-:Y:S01]  /*1a00*/  ULDC.64 UR16, c[0x0][0x428] ;  /* 0x00010a0000107ab9 */ /* 0x000fe20000000a00 */
[----:B------:R-:W-:Y:S01]  /*1a10*/  UIADD3 UR41, UR7, UR6, URZ ;  /* 0x0000000607297290 */ /* 0x000fe2000fffe03f */
[----:B------:R-:W-:Y:S01]  /*1a20*/  IMAD.U32 R9, RZ, RZ, UR16 ;  /* 0x00000010ff097e24 */ /* 0x000fe2000f8e00ff */
[----:B------:R-:W-:Y:S01]  /*1a30*/  UIMAD UR6, UR27, UR16, URZ ;  /* 0x000000101b0672a4 */ /* 0x000fe2000f8e023f */
[----:B------:R-:W-:Y:S01]  /*1a40*/  ULDC UR13, c[0x0][0x2dc] ;  /* 0x0000b700000d7ab9 */ /* 0x000fe20000000800 */
[----:B------:R-:W-:-:S02]  /*1a50*/  ULDC UR14, c[0x0][0x270] ;  /* 0x00009c00000e7ab9 */ /* 0x000fc40000000800 */
[----:B------:R-:W-:Y:S02]  /*1a60*/  UIMAD UR26, UR58, UR17, UR6 ;  /* 0x000000113a1a72a4 */ /* 0x000fe4000f8e0206 */
[----:B------:R-:W-:Y:S02]  /*1a70*/  UIADD3 UR6, -UR15, UR21, UR24 ;  /* 0x000000150f067290 */ /* 0x000fe4000fffe118 */
[----:B------:R-:W-:Y:S02]  /*1a80*/  UIMAD UR20, UR13, UR14, URZ ;  /* 0x0000000e0d1472a4 */ /* 0x000fe4000f8e023f */
[----:B------:R-:W-:Y:S01]  /*1a90*/  UIADD3 UR22, UR7, UR36, URZ ;  /* 0x0000002407167290 */ /* 0x000fe2000fffe03f */
[----:B------:R-:W-:Y:S02]  /*1aa0*/  ULDC.64 UR46, c[0x0][0x478] ;  /* 0x00011e00002e7ab9 */ /* 0x000fe40000000a00 */
[----:B------:R-:W-:Y:S01]  /*1ab0*/  ULDC.64 UR36, c[0x0][0x2b0] ;  /* 0x0000ac0000247ab9 */ /* 0x000fe20000000a00 */
[----:B------:R-:W-:Y:S01]  /*1ac0*/  ULDC.64 UR42, c[0x0][0x210] ;  /* 0x00008400002a7ab9 */ /* 0x000fe20000000a00 */
[----:B------:R-:W-:Y:S01]  /*1ad0*/  UIMAD.WIDE UR22, UR22, 0x4, UR36 ;  /* 0x00000004161678a5 */ /* 0x000fe2000f8e0224 */
[----:B--2---:R-:W-:Y:S01]  /*1ae0*/  IMAD R8, R4, UR25, RZ ;  /* 0x0000001904087c24 */ /* 0x004fe2000f8e02ff */
[----:B------:R-:W-:Y:S01]  /*1af0*/  UIADD3 UR14, UR44, -0x1, URZ ;  /* 0xffffffff2c0e7890 */ /* 0x000fe2000fffe03f */
[----:B------:R-:W-:-:S02]  /*1b00*/  ULDC.64 UR36, c[0x0][0x3e0] ;  /* 0x0000f80000247ab9 */ /* 0x000fc40000000a00 */
[----:B------:R-:W-:Y:S01]  /*1b10*/  IMAD R8, R5, UR7, R8 ;  /* 0x0000000705087c24 */ /* 0x000fe2000f8e0208 */
[----:B-1----:R-:W-:-:S04]  /*1b20*/  SHF.R.S32.HI R12, RZ, 0x1f, R13 ;  /* 0x0000001fff0c7819 */ /* 0x002fc8000001140d */
[----:B------:R-:W-:-:S04]  /*1b30*/  LEA.HI R0, R12, R13, RZ, 0x3 ;  /* 0x0000000d0c007211 */ /* 0x000fc800078f18ff */
[----:B------:R-:W-:-:S04]  /*1b40*/  SHF.R.S32.HI R0, RZ, 0x3, R0 ;  /* 0x00000003ff007819 */ /* 0x000fc80000011400 */
[----:B------:R-:W-:Y:S02]  /*1b50*/  SHF.R.S32.HI R20, RZ, 0x1f, R0 ;  /* 0x0000001fff147819 */ /* 0x000fe40000011400 */
[----:B------:R-:W-:-:S04]  /*1b60*/  IADD3 R6, P0, R0, UR7, RZ ;  /* 0x0000000700067c10 */ /* 0x000fc8000ff1e0ff */
[----:B------:R-:W-:-:S05]  /*1b70*/  IADD3.X R2, R20, UR25, RZ, P0, !PT ;  /* 0x0000001914027c10 */ /* 0x000fca00087fe4ff */
[----:B------:R-:W-:Y:S02]  /*1b80*/  IMAD R7, R2, UR28, RZ ;  /* 0x0000001c02077c24 */ /* 0x000fe4000f8e02ff */
[----:B------:R-:W-:-:S04]  /*1b90*/  IMAD.WIDE.U32 R2, R6, UR28, R22 ;  /* 0x0000001c06027c25 */ /* 0x000fc8000f8e0016 */
[----:B------:R-:W-:Y:S01]  /*1ba0*/  IMAD R7, R6, UR29, R7 ;  /* 0x0000001d06077c24 */ /* 0x000fe2000f8e0207 */
[----:B------:R-:W-:-:S04]  /*1bb0*/  IADD3 R6, P0, R2, UR56, RZ ;  /* 0x0000003802067c10 */ /* 0x000fc8000ff1e0ff */
[----:B------:R-:W-:Y:S01]  /*1bc0*/  IADD3.X R7, R3, UR45, R7, P0, !PT ;  /* 0x0000002d03077c10 */ /* 0x000fe200087fe407 */
[----:B------:R-:W-:Y:S01]  /*1bd0*/  ULDC UR45, c[0x0][0x398] ;  /* 0x0000e600002d7ab9 */ /* 0x000fe20000000800 */
[----:B------:R-:W-:Y:S01]  /*1be0*/  IADD3 R2, P0, R201, UR12, RZ ;  /* 0x0000000cc9027c10 */ /* 0x000fe2000ff1e0ff */
[----:B------:R-:W-:Y:S01]  /*1bf0*/  UIADD3 UR6, UR6, -UR45, URZ ;  /* 0x8000002d06067290 */ /* 0x000fe2000fffe03f */
[----:B------:R-:W-:Y:S02]  /*1c00*/  ULDC.64 UR12, c[0x0][0x258] ;  /* 0x00009600000c7ab9 */ /* 0x000fe40000000a00 */
[----:B------:R-:W-:Y:S01]  /*1c10*/  IADD3.X R3, R23, UR50, RZ, P0, !PT ;  /* 0x0000003217037c10 */ /* 0x000fe200087fe4ff */
[----:B------:R-:W-:Y:S01]  /*1c20*/  UIMAD UR16, UR27, UR12, URZ ;  /* 0x0000000c1b1072a4 */ /* 0x000fe2000f8e023f */
[----:B------:R-:W-:Y:S01]  /*1c30*/  IMAD.U32 R10, RZ, RZ, UR12 ;  /* 0x0000000cff0a7e24 */ /* 0x000fe2000f8e00ff */
[----:B------:R-:W-:Y:S01]  /*1c40*/  USHF.R.S32.HI UR27, URZ, 0x1f, UR6 ;  /* 0x0000001f3f1b7899 */ /* 0x000fe20008011406 */
[----:B------:R-:W-:Y:S01]  /*1c50*/  IMAD.WIDE.U32 R2, R4, UR7, R2 ;  /* 0x0000000704027c25 */ /* 0x000fe2000f8e0002 */
[----:B------:R-:W-:-:S02]  /*1c60*/  USHF.L.U32 UR7, UR20, 0x7, URZ ;  /* 0x0000000714077899 */ /* 0x000fc4000800063f */
[----:B------:R-:W-:Y:S01]  /*1c70*/  ULEA.HI UR27, UR27, UR6, URZ, 0x7 ;  /* 0x000000061b1b7291 */ /* 0x000fe2000f8f383f */
[----:B------:R-:W-:Y:S01]  /*1c80*/  IMAD.IADD R3, R3, 0x1, R8 ;  /* 0x0000000103037824 */ /* 0x000fe200078e0208 */
[----:B------:R-:W-:Y:S01]  /*1c90*/  LEA.HI R8, R12, R13, RZ, 0x5 ;  /* 0x0000000d0c087211 */ /* 0x000fe200078f28ff */
[----:B------:R-:W-:Y:S01]  /*1ca0*/  UIADD3 UR12, UP2, UP0, UR40, UR7, UR52 ;  /* 0x00000007280c7290 */ /* 0x000fe2000f85e034 */
[----:B------:R-:W-:Y:S01]  /*1cb0*/  IMAD.WIDE.U32 R6, R10, UR58, R6 ;  /* 0x0000003a0a067c25 */ /* 0x000fe2000f8e0006 */
[----:B------:R-:W-:Y:S01]  /*1cc0*/  USHF.R.S32.HI UR7, URZ, 0x1f, UR7 ;  /* 0x0000001f3f077899 */ /* 0x000fe20008011407 */
[----:B------:R-:W-:Y:S01]  /*1cd0*/  LOP3.LUT R12, R8, 0xffffffe0, RZ, 0xc0, !PT ;  /* 0xffffffe0080c7812 */ /* 0x000fe200078ec0ff */
[----:B------:R-:W-:Y:S01]  /*1ce0*/  USHF.R.S32.HI UR27, URZ, 0x7, UR27 ;  /* 0x000000073f1b7899 */ /* 0x000fe2000801141b */
[----:B------:R-:W-:Y:S01]  /*1cf0*/  IMAD.WIDE.U32 R2, R9, UR58, R2 ;  /* 0x0000003a09027c25 */ /* 0x000fe2000f8e0002 */
[----:B------:R-:W-:Y:S01]  /*1d00*/  UIADD3.X UR7, UR51, UR7, UR55, UP2, UP0 ;  /* 0x0000000733077290 */ /* 0x000fe200097e0437 */
[----:B------:R-:W-:Y:S01]  /*1d10*/  SHF.R.S32.HI R9, RZ, 0x5, R8 ;  /* 0x00000005ff097819 */ /* 0x000fe20000011408 */
[----:B------:R-:W-:Y:S01]  /*1d20*/  UISETP.LT.AND UP0, UPT, URZ, UR27, UPT ;  /* 0x0000001b3f00728c */ /* 0x000fe2000bf01270 */
[----:B------:R-:W-:Y:S01]  /*1d30*/  IMAD.IADD R13, R13, 0x1, -R12 ;  /* 0x000000010d0d7824 */ /* 0x000fe200078e0a0c */
[----:B------:R-:W-:Y:S01]  /*1d40*/  UIADD3 UR6, UP3, UP2, UR54, UR12, UR57 ;  /* 0x0000000c36067290 */ /* 0x000fe2000fa7e039 */
[----:B------:R-:W-:Y:S01]  /*1d50*/  VIADD R3, R3, UR26 ;  /* 0x0000001a03037c36 */ /* 0x000fe20008000000 */
[----:B------:R-:W-:Y:S01]  /*1d60*/  USEL UR27, URZ, UR27, !UP0 ;  /* 0x0000001b3f1b7287 */ /* 0x000fe2000c000000 */
[----:B------:R-:W-:Y:S01]  /*1d70*/  IMAD R9, R9, UR20, R13 ;  /* 0x0000001409097c24 */ /* 0x000fe2000f8e020d */
[----:B------:R-:W-:Y:S01]  /*1d80*/  UIADD3.X UR12, UR53, UR7, UR49, UP3, UP2 ;  /* 0x00000007350c7290 */ /* 0x000fe20009fe4431 */
[-C--:B------:R-:W-:Y:S01]  /*1d90*/  IMAD R10, R20, R4.reuse, RZ ;  /* 0x00000004140a7224 */ /* 0x080fe200078e02ff */
[----:B------:R-:W-:Y:S01]  /*1da0*/  UISETP.GT.AND UP0, UPT, UR44, UR27, UPT ;  /* 0x0000001b2c00728c */ /* 0x000fe2000bf04270 */
[----:B------:R-:W-:Y:S01]  /*1db0*/  IMAD.WIDE.U32 R2, R0, R4, R2 ;  /* 0x0000000400027225 */ /* 0x000fe200078e0002 */
[C---:B------:R-:W-:Y:S01]  /*1dc0*/  IADD3 R8, P0, R9.reuse, UR6, RZ ;  /* 0x0000000609087c10 */ /* 0x040fe2000ff1e0ff */
[----:B------:R-:W-:Y:S01]  /*1dd0*/  UIMAD UR13, UR58, UR13, UR16 ;  /* 0x0000000d3a0d72a4 */ /* 0x000fe2000f8e0210 */
[----:B------:R-:W-:Y:S01]  /*1de0*/  LEA R238, P4, R6, UR42, 0x1 ;  /* 0x0000002a06ee7c11 */ /* 0x000fe2000f8808ff */
[----:B------:R-:W-:Y:S01]  /*1df0*/  IMAD R10, R0, R5, R10 ;  /* 0x00000005000a7224 */ /* 0x000fe200078e020a */
[----:B------:R-:W-:Y:S01]  /*1e00*/  LEA.HI.X.SX32 R9, R9, UR12, 0x1, P0 ;  /* 0x0000000c09097c11 */ /* 0x000fe200080f0eff */
[----:B------:R-:W-:Y:S01]  /*1e10*/  UIMAD.WIDE UR6, UR41, 0x4, UR46 ;  /* 0x00000004290678a5 */ /* 0x000fe2000f8e022e */
[----:B------:R-:W-:Y:S01]  /*1e20*/  PLOP3.LUT P0, PT, PT, PT, UP0, 0x80, 0x0 ;  /* 0x000000000000781c */ /* 0x000fe20003f0f008 */
[----:B------:R-:W-:Y:S01]  /*1e30*/  ULDC.64 UR16, c[0x0][0x400] ;  /* 0x0001000000107ab9 */ /* 0x000fe20000000a00 */
        /* <DEDUP_REMOVED lines=8> */
[----:B------:R-:W-:Y:S02]  /*1ec0*/  LEA.HI.X R239, R2, UR37, R3, 0x1, P3 ;  /* 0x0000002502ef7c11 */ /* 0x000fe400098f0c03 */
        /* <DEDUP_REMOVED lines=20> */
.L_x_2295:
        /* <DEDUP_REMOVED lines=20> */
.L_x_2296:
        /* <DEDUP_REMOVED lines=35> */
.L_x_2298:
[----:B------:R-:W-:Y:S05]  /*2380*/  BSYNC B0 ;  /* 0x0000000000007941 */ /* 0x000fea0003800000 */
.L_x_2297:
        /* <DEDUP_REMOVED lines=14> */
.L_x_2300:
[----:B------:R-:W-:Y:S05]  /*2470*/  BSYNC B0 ;  /* 0x0000000000007941 */ /* 0x000fea0003800000 */
.L_x_2299:
        /* <DEDUP_REMOVED lines=14> */
.L_x_2302:
[----:B------:R-:W-:Y:S05]  /*2560*/  BSYNC B0 ;  /* 0x0000000000007941 */ /* 0x000fea0003800000 */
.L_x_2301:
        /* <DEDUP_REMOVED lines=14> */
.L_x_2304:
[----:B------:R-:W-:Y:S05]  /*2650*/  BSYNC B0 ;  /* 0x0000000000007941 */ /* 0x000fea0003800000 */
.L_x_2303:
        /* <DEDUP_REMOVED lines=26> */
.L_x_2306:
[----:B------:R-:W-:Y:S05]  /*2800*/  BSYNC B0 ;  /* 0x0000000000007941 */ /* 0x000fea0003800000 */
.L_x_2305:
        /* <DEDUP_REMOVED lines=14> */
.L_x_2308:
[----:B------:R-:W-:Y:S05]  /*28f0*/  BSYNC B0 ;  /* 0x0000000000007941 */ /* 0x000fea0003800000 */
.L_x_2307:
        /* <DEDUP_REMOVED lines=14> */
.L_x_2310:
[----:B------:R-:W-:Y:S05]  /*29e0*/  BSYNC B0 ;  /* 0x0000000000007941 */ /* 0x000fea0003800000 */
.L_x_2309:
        /* <DEDUP_REMOVED lines=14> */
.L_x_2294:
        /* <DEDUP_REMOVED lines=32> */
.L_x_2313:
[----:B------:R-:W-:Y:S05]  /*2cd0*/  BSYNC B0 ;  /* 0x0000000000007941 */ /* 0x000fea0003800000 */
.L_x_2312:
        /* <DEDUP_REMOVED lines=14> */
.L_x_2315:
[----:B------:R-:W-:Y:S05]  /*2dc0*/  BSYNC B0 ;  /* 0x0000000000007941 */ /* 0x000fea0003800000 */
.L_x_2314:
        /* <DEDUP_REMOVED lines=13> */
.L_x_2317:
[----:B------:R-:W-:Y:S05]  /*2ea0*/  BSYNC B0 ;  /* 0x0000000000007941 */ /* 0x000fea0003800000 */
.L_x_2316:
        /* <DEDUP_REMOVED lines=16> */
.L_x_2319:
[----:B------:R-:W-:Y:S05]  /*2fb0*/  BSYNC B0 ;  /* 0x0000000000007941 */ /* 0x000fea0003800000 */
.L_x_2318:
        /* <DEDUP_REMOVED lines=19> */
.L_x_2321:
[----:B------:R-:W-:Y:S05]  /*30f0*/  BSYNC B0 ;  /* 0x0000000000007941 */ /* 0x000fea0003800000 */
.L_x_2320:
        /* <DEDUP_REMOVED lines=21> */
.L_x_2323:
[----:B------:R-:W-:Y:S05]  /*3250*/  BSYNC B0 ;  /* 0x0000000000007941 */ /* 0x000fea0003800000 */
.L_x_2322:
        /* <DEDUP_REMOVED lines=21> */
.L_x_2325:
[----:B------:R-:W-:Y:S05]  /*33b0*/  BSYNC B0 ;  /* 0x0000000000007941 */ /* 0x000fea0003800000 */
.L_x_2324:
        /* <DEDUP_REMOVED lines=23> */
.L_x_2327:
[----:B------:R-:W-:Y:S05]  /*3530*/  BSYNC B0 ;  /* 0x0000000000007941 */ /* 0x000fea0003800000 */
.L_x_2326:
[----:B------:R-:W-:Y:S01]  /*3540*/  UIMAD UR7, UR39, UR10, URZ ;  /* 0x0000000a270772a4 */ /* 0x000fe2000f8e023f */
[----:B---3--:R-:W-:Y:S01]  /*3550*/  IMAD.WIDE.U32 R4, R8, UR24, R22 ;  /* 0x0000001808047c25 */ /* 0x008fe2000f8e0016 */
[----:B------:R-:W-:Y:S02]  /*3560*/  BSSY B0, `(.L_x_2328) ;  /* 0x0000029000007945 */ /* 0x000fe40003800000 */
[----:B------:R-:W-:Y:S01]  /*3570*/  UIMAD UR12, UR24, UR11, UR7 ;  /* 0x0000000b180c72a4 */ /* 0x000fe2000f8e0207 */
[C---:B------:R-:W-:Y:S01]  /*3580*/  VIADD R6, R241.reuse, 0x8 ;  /* 0x00000008f1067836 */ /* 0x040fe20000000000 */
[----:B------:R-:W-:Y:S01]  /*3590*/  UIMAD UR7, UR31, -0x80, UR15 ;  /* 0xffffff801f0778a4 */ /* 0x000fe2000f8e020f */
[----:B------:R-:W-:Y:S01]  /*35a0*/  IADD3 R4, P0, R4, UR32, RZ ;  /* 0x0000002004047c10 */ /* 0x000fe2000ff1e0ff */
[----:B------:R-:W-:Y:S02]  /*35b0*/  VIADD R12, R241, 0x48 ;  /* 0x00000048f10c7836 */ /* 0x000fe40000000000 */
[----:B------:R-:W-:Y:S01]  /*35c0*/  IMAD.U32 R3, RZ, RZ, UR12 ;  /* 0x0000000cff037e24 */ /* 0x000fe2000f8e00ff */
[----:B------:R-:W-:Y:S01]  /*35d0*/  ULDC.64 UR12, c[0x0][0x260] ;  /* 0x00009800000c7ab9 */ /* 0x000fe20000000a00 */
[----:B------:R-:W-:-:S02]  /*35e0*/  ISETP.GE.AND P5, PT, R0, UR7, PT ;  /* 0x0000000700007c0c */ /* 0x000fc4000bfa6270 */
        /* <DEDUP_REMOVED lines=32> */
.L_x_2329:
[----:B------:R-:W-:Y:S05]  /*37f0*/  BSYNC B0 ;  /* 0x0000000000007941 */ /* 0x000fea0003800000 */
.L_x_2328:
        /* <DEDUP_REMOVED lines=23> */
.L_x_2331:
[----:B------:R-:W-:Y:S05]  /*3970*/  BSYNC B0 ;  /* 0x0000000000007941 */ /* 0x000fea0003800000 */
.L_x_2330:
        /* <DEDUP_REMOVED lines=23> */
.L_x_2333:
[----:B------:R-:W-:Y:S05]  /*3af0*/  BSYNC B0 ;  /* 0x0000000000007941 */ /* 0x000fea0003800000 */
.L_x_2332:
        /* <DEDUP_REMOVED lines=23> */
.L_x_2335:
[----:B------:R-:W-:Y:S05]  /*3c70*/  BSYNC B0 ;  /* 0x0000000000007941 */ /* 0x000fea0003800000 */
.L_x_2334:
        /* <DEDUP_REMOVED lines=32> */
.L_x_2337:
[----:B------:R-:W-:Y:S05]  /*3e80*/  BSYNC B0 ;  /* 0x0000000000007941 */ /* 0x000fea0003800000 */
.L_x_2336:
        /* <DEDUP_REMOVED lines=22> */
.L_x_2339:
[----:B------:R-:W-:Y:S05]  /*3ff0*/  BSYNC B0 ;  /* 0x0000000000007941 */ /* 0x000fea0003800000 */
.L_x_2338:
        /* <DEDUP_REMOVED lines=22> */
.L_x_2341:
[----:B------:R-:W-:Y:S05]  /*4160*/  BSYNC B0 ;  /* 0x0000000000007941 */ /* 0x000fea0003800000 */
.L_x_2340:
        /* <DEDUP_REMOVED lines=22> */
.L_x_2343:
[----:B------:R-:W-:Y:S05]  /*42d0*/  BSYNC B0 ;  /* 0x0000000000007941 */ /* 0x000fea0003800000 */
.L_x_2342:
[----:B------:R-:W-:Y:S01]  /*42e0*/  ULDC.64 UR8, c[0x0][0x3c8] ;  /* 0x0000f20000087ab9 */ /* 0x000fe20000000a00 */
[----:B------:R-:W-:Y:S01]  /*42f0*/  USHF.R.S32.HI UR6, URZ, 0x1f, UR58 ;  /* 0x0000001f3f067899 */ /* 0x000fe2000801143a */
[----:B------:R-:W-:Y:S01]  /*4300*/  ISETP.NE.AND P2, PT, R10, RZ, PT ;  /* 0x000000ff0a00720c */ /* 0x000fe20003f45270 */
[----:B------:R-:W-:Y:S01]  /*4310*/  UISETP.NE.U32.AND UP1, UPT, UR8, URZ, UPT ;  /* 0x0000003f0800728c */ /* 0x000fe2000bf25070 */
[----:B------:R-:W-:Y:S01]  /*4320*/  IMAD.MOV.U32 R6, RZ, RZ, 0x4 ;  /* 0x00000004ff067424 */ /* 0x000fe200078e00ff */
[----:B-1----:R-:W2:Y:S01]  /*4330*/  LDL R9, [R1+0x4] ;  /* 0x0000040001097983 */ /* 0x002ea20000100800 */
[----:B------:R-:W1:Y:S01]  /*4340*/  LDC.64 R10, c[0x0][0x3b8] ;  /* 0x0000ee00ff0a7b82 */ /* 0x000e620000000a00 */
[----:B------:R-:W-:Y:S01]  /*4350*/  UISETP.NE.AND.EX UP1, UPT, UR9, URZ, UPT, UP1 ;  /* 0x0000003f0900728c */ /* 0x000fe2000bf25310 */
[----:B------:R-:W-:Y:S01]  /*4360*/  IMAD.MOV.U32 R243, RZ, RZ, 0x7f800000 ;  /* 0x7f800000fff37424 */ /* 0x000fe200078e00ff */
[----:B------:R-:W2:Y:S01]  /*4370*/  S2R R14, SR_TID.X ;  /* 0x00000000000e7919 */ /* 0x000ea20000002100 */
[----:B------:R-:W-:-:S02]  /*4380*/  ISETP.NE.AND P4, PT, R15, RZ, PT ;  /* 0x000000ff0f00720c */ /* 0x000fc40003f85270 */
[----:B------:R-:W-:Y:S01]  /*4390*/  ISETP.NE.AND P3, PT, R16, RZ, PT ;  /* 0x000000ff1000720c */ /* 0x000fe20003f65270 */
[----:B------:R-:W-:Y:S01]  /*43a0*/  IMAD.MOV.U32 R244, RZ, RZ, 0x7f800000 ;  /* 0x7f800000fff47424 */ /* 0x000fe200078e00ff */
[----:B------:R-:W-:Y:S01]  /*43b0*/  PLOP3.LUT P0, PT, PT, PT, UP1, 0x80, 0x0 ;  /* 0x000000000000781c */ /* 0x000fe20003f0f018 */
[----:B------:R-:W-:Y:S01]  /*43c0*/  IMAD.MOV.U32 R245, RZ, RZ, 0x7f800000 ;  /* 0x7f800000fff57424 */ /* 0x000fe200078e00ff */
[----:B------:R-:W-:Y:S01]  /*43d0*/  ULDC UR13, c[0x0][0x270] ;  /* 0x00009c00000d7ab9 */ /* 0x000fe20000000800 */
[----:B------:R-:W-:Y:S01]  /*43e0*/  IMAD.MOV.U32 R242, RZ, RZ, 0x7f800000 ;  /* 0x7f800000fff27424 */ /* 0x000fe200078e00ff */
[----:B------:R-:W-:Y:S01]  /*43f0*/  @UP1 ULDC.64 UR10, c[0x0][0x3d0] ;  /* 0x0000f400000a1ab9 */ /* 0x000fe20000000a00 */
[----:B------:R-:W-:Y:S01]  /*4400*/  @UP1 UMOV UR7, UR6 ;  /* 0x0000000600071c82 */ /* 0x000fe20008000000 */
[----:B------:R-:W-:Y:S01]  /*4410*/  @UP1 UIMAD UR12, UR59, UR10, URZ ;  /* 0x0000000a3b0c12a4 */ /* 0x000fe2000f8e023f */
[----:B------:R-:W0:Y:S01]  /*4420*/  LDGDEPBAR ;  /* 0x00000000000079af */ /* 0x000e220000000000 */
[----:B------:R-:W-:Y:S01]  /*4430*/  @UP1 UMOV UR6, UR58 ;  /* 0x0000003a00061c82 */ /* 0x000fe20008000000 */
[----:B------:R-:W-:Y:S01]  /*4440*/  ULDC UR29, c[0x0][0x2d0] ;  /* 0x0000b400001d7ab9 */ /* 0x000fe20000000800 */
[----:B------:R-:W-:-:S02]  /*4450*/  @UP1 UIMAD.WIDE.U32 UR6, UR48, UR10, UR6 ;  /* 0x0000000a300612a5 */ /* 0x000fc4000f8e0006 */
[----:B------:R-:W-:Y:S02]  /*4460*/  @UP1 UIMAD UR11, UR48, UR11, UR12 ;  /* 0x0000000b300b12a4 */ /* 0x000fe4000f8e020c */
[----:B------:R-:W-:Y:S02]  /*4470*/  @UP1 ULEA UR8, UP0, UR6, UR8, 0x2 ;  /* 0x0000000806081291 */ /* 0x000fe4000f80103f */
[----:B------:R-:W-:Y:S01]  /*4480*/  @UP1 UIADD3 UR7, UR7, UR11, URZ ;  /* 0x0000000b07071290 */ /* 0x000fe2000fffe03f */
[----:B-1----:R-:W2:Y:S01]  /*4490*/  LDG.E.64 R4, desc[UR18][R10.64+0x8] ;  /* 0x000008120a047981 */ /* 0x002ea2000c1e1b00 */
[----:B------:R-:W-:Y:S01]  /*44a0*/  @!P6 IMAD.WIDE R6, R12, R6, UR22 ;  /* 0x000000160c06ee25 */ /* 0x000fe2000f8e0206 */
[----:B------:R-:W-:Y:S01]  /*44b0*/  ULDC UR34, c[0x0][0x398] ;  /* 0x0000e60000227ab9 */ /* 0x000fe20000000800 */
[----:B------:R-:W-:Y:S02]  /*44c0*/  @UP1 ULEA.HI.X UR9, UR6, UR9, UR7, 0x2, UP0 ;  /* 0x0000000906091291 */ /* 0x000fe400080f1407 */
[----:B--234-:R-:W-:Y:S01]  /*44d0*/  IMAD.U32 R2, RZ, RZ, UR8 ;  /* 0x00000008ff027e24 */ /* 0x01cfe2000f8e00ff */
[----:B------:R-:W5:Y:S01]  /*44e0*/  @!P6 LDG.E R243, desc[UR18][R6.64] ;  /* 0x0000001206f3e981 */ /* 0x000f62000c1e1900 */
[----:B------:R-:W-:Y:S01]  /*44f0*/  @UP1 ULDC UR6, c[0x0][0x2e8] ;  /* 0x0000ba0000061ab9 */ /* 0x000fe20000000800 */
[----:B------:R-:W-:Y:S01]  /*4500*/  VIADD R181, R191, 0x2000 ;  /* 0x00002000bfb57836 */ /* 0x000fe20000000000 */
[----:B------:R-:W-:Y:S01]  /*4510*/  ULDC UR33, c[0x0][0x2dc] ;  /* 0x0000b70000217ab9 */ /* 0x000fe20000000800 */
[----:B------:R-:W-:Y:S01]  /*4520*/  IMAD.U32 R3, RZ, RZ, UR9 ;  /* 0x00000009ff037e24 */ /* 0x000fe2000f8e00ff */
[----:B------:R-:W-:Y:S01]  /*4530*/  ULDC UR32, c[0x0][0x270] ;  /* 0x00009c0000207ab9 */ /* 0x000fe20000000800 */
[----:B------:R-:W-:-:S02]  /*4540*/  VIADD R187, R190, 0x2000 ;  /* 0x00002000bebb7836 */ /* 0x000fc40000000000 */
[----:B------:R-:W-:Y:S01]  /*4550*/  IMAD.MOV.U32 R189, RZ, RZ, 0x20 ;  /* 0x00000020ffbd7424 */ /* 0x000fe200078e00ff */
[----:B------:R1:W2:Y:S01]  /*4560*/  @P0 LDG.E R8, desc[UR18][R2.64] ;  /* 0x0000001202080981 */ /* 0x0002a2000c1e1900 */
[----:B------:R-:W-:Y:S02]  /*4570*/  IMAD.MOV.U32 R182, RZ, RZ, 0x40 ;  /* 0x00000040ffb67424 */ /* 0x000fe400078e00ff */
[----:B------:R-:W-:Y:S01]  /*4580*/  IMAD.MOV.U32 R248, RZ, RZ, 0x40 ;  /* 0x00000040fff87424 */ /* 0x000fe200078e00ff */
[----:B------:R-:W-:Y:S01]  /*4590*/  CS2R R126, SRZ ;  /* 0x00000000007e7805 */ /* 0x000fe2000001ff00 */
[----:B------:R-:W-:Y:S01]  /*45a0*/  IMAD.SHL.U32 R188, R190, 0x2, RZ ;  /* 0x00000002bebc7824 */ /* 0x000fe200078e00ff */
[----:B------:R-:W-:Y:S02]  /*45b0*/  CS2R R124, SRZ ;  /* 0x00000000007c7805 */ /* 0x000fe4000001ff00 */
[----:B------:R-:W-:Y:S02]  /*45c0*/  CS2R R130, SRZ ;  /* 0x0000000000827805 */ /* 0x000fe4000001ff00 */
[----:B------:R-:W-:-:S02]  /*45d0*/  CS2R R128, SRZ ;  /* 0x0000000000807805 */ /* 0x000fc4000001ff00 */
[----:B------:R-:W-:Y:S01]  /*45e0*/  CS2R R122, SRZ ;  /* 0x00000000007a7805 */ /* 0x000fe2000001ff00 */
[----:B------:R-:W3:Y:S01]  /*45f0*/  LDG.E.64 R10, desc[UR18][R10.64] ;  /* 0x000000120a0a7981 */ /* 0x000ee2000c1e1b00 */
[----:B------:R-:W2:Y:S01]  /*4600*/  @P0 MUFU.RCP R0, UR6 ;  /* 0x0000000600000d08 */ /* 0x000ea20008001000 */
        /* <DEDUP_REMOVED lines=13> */
[----:B-1----:R-:W-:Y:S01]  /*46e0*/  IMAD.MOV.U32 R2, RZ, RZ, 0x4 ;  /* 0x00000004ff027424 */ /* 0x002fe200078e00ff */
[----:B------:R-:W-:Y:S02]  /*46f0*/  CS2R R98, SRZ ;  /* 0x0000000000627805 */ /* 0x000fe4000001ff00 */
[----:B------:R-:W-:Y:S02]  /*4700*/  CS2R R96, SRZ ;  /* 0x0000000000607805 */ /* 0x000fe4000001ff00 */
[----:B------:R-:W-:Y:S01]  /*4710*/  CS2R R90, SRZ ;  /* 0x00000000005a7805 */ /* 0x000fe2000001ff00 */
[----:B------:R-:W-:Y:S01]  /*4720*/  IMAD.WIDE R2, R241, R2, UR22 ;  /* 0x00000016f1027e25 */ /* 0x000fe2000f8e0202 */
[----:B------:R-:W-:-:S02]  /*4730*/  CS2R R88, SRZ ;  /* 0x0000000000587805 */ /* 0x000fc4000001ff00 */
[----:B------:R-:W-:Y:S02]  /*4740*/  CS2R R86, SRZ ;  /* 0x0000000000567805 */ /* 0x000fe4000001ff00 */
[----:B------:R-:W-:Y:S02]  /*4750*/  CS2R R84, SRZ ;  /* 0x0000000000547805 */ /* 0x000fe4000001ff00 */
[----:B------:R-:W-:Y:S01]  /*4760*/  CS2R R78, SRZ ;  /* 0x00000000004e7805 */ /* 0x000fe2000001ff00 */
[----:B------:R-:W5:Y:S01]  /*4770*/  @!P4 LDG.E R244, desc[UR18][R2.64] ;  /* 0x0000001202f4c981 */ /* 0x000f62000c1e1900 */
[----:B------:R-:W-:Y:S02]  /*4780*/  CS2R R76, SRZ ;  /* 0x00000000004c7805 */ /* 0x000fe4000001ff00 */
[----:B------:R-:W-:Y:S02]  /*4790*/  CS2R R82, SRZ ;  /* 0x0000000000527805 */ /* 0x000fe4000001ff00 */
[----:B------:R-:W-:Y:S01]  /*47a0*/  CS2R R80, SRZ ;  /* 0x0000000000507805 */ /* 0x000fe2000001ff00 */
[----:B------:R-:W5:Y:S01]  /*47b0*/  @!P3 LDG.E R245, desc[UR18][R2.64+0x20] ;  /* 0x0000201202f5b981 */ /* 0x000f62000c1e1900 */
[----:B------:R-:W-:-:S02]  /*47c0*/  CS2R R74, SRZ ;  /* 0x00000000004a7805 */ /* 0x000fc4000001ff00 */
[----:B------:R-:W-:Y:S02]  /*47d0*/  CS2R R72, SRZ ;  /* 0x0000000000487805 */ /* 0x000fe4000001ff00 */
[----:B------:R-:W-:Y:S01]  /*47e0*/  CS2R R70, SRZ ;  /* 0x0000000000467805 */ /* 0x000fe2000001ff00 */
[----:B------:R1:W5:Y:S01]  /*47f0*/  @!P2 LDG.E R242, desc[UR18][R2.64+0x100] ;  /* 0x0001001202f2a981 */ /* 0x000362000c1e1900 */
[----:B------:R-:W-:Y:S01]  /*4800*/  UIMAD UR6, UR48, UR13, UR58 ;  /* 0x0000000d300672a4 */ /* 0x000fe2000f8e023a */
[----:B------:R-:W-:Y:S02]  /*4810*/  SEL R181, R181, R191, !P1 ;  /* 0x000000bfb5b57207 */ /* 0x000fe40004800000 */
[----:B------:R-:W-:Y:S02]  /*4820*/  CS2R R68, SRZ ;  /* 0x0000000000447805 */ /* 0x000fe4000001ff00 */
[----:B------:R-:W-:Y:S01]  /*4830*/  SEL R187, R187, R190, !P1 ;  /* 0x000000bebbbb7207 */ /* 0x000fe20004800000 */
[----:B------:R-:W-:Y:S01]  /*4840*/  USHF.L.U32 UR6, UR6, 0x5, URZ ;  /* 0x0000000506067899 */ /* 0x000fe2000800063f */
[----:B------:R-:W-:Y:S01]  /*4850*/  IMAD.MOV.U32 R228, RZ, RZ, R227 ;  /* 0x000000ffffe47224 */ /* 0x000fe200078e00e3 */
[----:B------:R-:W-:Y:S01]  /*4860*/  ULDC UR9, c[0x0][0x394] ;  /* 0x0000e50000097ab9 */ /* 0x000fe20000000800 */
[----:B------:R-:W-:Y:S01]  /*4870*/  ULDC.U8 UR13, c[0x0][0x388] ;  /* 0x0000e200000d7ab9 */ /* 0x000fe20000000000 */
[----:B------:R-:W-:Y:S01]  /*4880*/  ULDC UR12, c[0x0][0x2ec] ;  /* 0x0000bb00000c7ab9 */ /* 0x000fe20000000800 */
[----:B-1----:R-:W-:-:S05]  /*4890*/  IMAD.SHL.U32 R2, R14, 0x2, RZ ;  /* 0x000000020e027824 */ /* 0x002fca00078e00ff */
[----:B------:R-:W-:Y:S01]  /*48a0*/  LOP3.LUT R2, R2, 0x6, RZ, 0xc0, !PT ;  /* 0x0000000602027812 */ /* 0x000fe200078ec0ff */
[----:B------:R-:W-:-:S04]  /*48b0*/  IMAD.U32 R3, RZ, RZ, UR15 ;  /* 0x0000000fff037e24 */ /* 0x000fc8000f8e00ff */
[----:B------:R-:W-:Y:S01]  /*48c0*/  IMAD R2, R247, 0x40, R2 ;  /* 0x00000040f7027824 */ /* 0x000fe200078e0202 */
[----:B------:R-:W-:-:S04]  /*48d0*/  USHF.R.S32.HI UR7, URZ, 0x1f, UR6 ;  /* 0x0000001f3f077899 */ /* 0x000fc80008011406 */
[----:B------:R-:W-:-:S04]  /*48e0*/  IADD3 R2, R241, -UR24, -R2 ;  /* 0x80000018f1027c10 */ /* 0x000fc8000fffe802 */
[----:B------:R-:W-:Y:S02]  /*48f0*/  IADD3 R250, R3, -UR21, R2 ;  /* 0x8000001503fa7c10 */ /* 0x000fe4000fffe002 */
[--C-:B------:R-:W-:Y:S02]  /*4900*/  SHF.R.S32.HI R2, RZ, 0x1f, R13.reuse ;  /* 0x0000001fff027819 */ /* 0x100fe4000001140d */
[----:B------:R-:W-:Y:S02]  /*4910*/  LEA R181, R181, UR4, 0x1 ;  /* 0x00000004b5b57c11 */ /* 0x000fe4000f8e08ff */
[----:B------:R-:W-:Y:S02]  /*4920*/  LEA R187, R187, UR4, 0x1 ;  /* 0x00000004bbbb7c11 */ /* 0x000fe4000f8e08ff */
[----:B------:R-:W-:Y:S01]  /*4930*/  IADD3 R249, P3, P2, R4, UR6, R13 ;  /* 0x0000000604f97c10 */ /* 0x000fe2000fa7e00d */
[----:B------:R-:W-:-:S03]  /*4940*/  UIADD3 UR6, UR24, UR21, URZ ;  /* 0x0000001518067290 */ /* 0x000fc6000fffe03f */
[----:B------:R-:W-:Y:S01]  /*4950*/  IADD3.X R2, R5, UR7, R2, P3, P2 ;  /* 0x0000000705027c10 */ /* 0x000fe20009fe4402 */
[----:B--2---:R-:W-:-:S05]  /*4960*/  @P0 FMUL.FTZ R0, R8, R0 ;  /* 0x0000000008000220 */ /* 0x004fca0000410000 */
[----:B------:R-:W-:Y:S02]  /*4970*/  @P0 R2UR UR8, R0 ;  /* 0x00000000000802ca */ /* 0x000fe400000e0000 */
[----:B---3--:R-:W-:Y:S02]  /*4980*/  R2UR UR20, R10 ;  /* 0x000000000a1472ca */ /* 0x008fe400000e0000 */
[----:B------:R-:W-:Y:S02]  /*4990*/  R2UR UR17, R11 ;  /* 0x000000000b1172ca */ /* 0x000fe400000e0000 */
[C---:B------:R-:W-:Y:S02]  /*49a0*/  LOP3.LUT P0, RZ, R9.reuse, 0x2, RZ, 0xc0, !PT ;  /* 0x0000000209ff7812 */ /* 0x040fe4000780c0ff */
[C---:B------:R-:W-:Y:S02]  /*49b0*/  LOP3.LUT P3, RZ, R9.reuse, 0x4, RZ, 0xc0, !PT ;  /* 0x0000000409ff7812 */ /* 0x040fe4000786c0ff */
[----:B------:R-:W-:Y:S01]  /*49c0*/  LOP3.LUT P2, RZ, R9, 0x4, RZ, 0xc0, !PT ;  /* 0x0000000409ff7812 */ /* 0x000fe2000784c0ff */
[----:B------:R-:W-:Y:S01]  /*49d0*/  UIADD3 UR28, -UR15, 0x80, UR6 ;  /* 0x000000800f1c7890 */ /* 0x000fe2000fffe106 */
[----:B------:R-:W-:-:S02]  /*49e0*/  SEL R189, R189, 0xffffffe0, !P0 ;  /* 0xffffffe0bdbd7807 */ /* 0x000fc40004000000 */
[----:B------:R-:W-:Y:S02]  /*49f0*/  SEL R182, R182, 0xffffffc0, !P3 ;  /* 0xffffffc0b6b67807 */ /* 0x000fe40005800000 */
[----:B------:R-:W-:Y:S02]  /*4a00*/  SEL R248, R248, 0xffffffc0, !P2 ;  /* 0xffffffc0f8f87807 */ /* 0x000fe40005000000 */
[----:B------:R-:W-:Y:S01]  /*4a10*/  LOP3.LUT R246, R2, UR20, RZ, 0x3c, !PT ;  /* 0x0000001402f67c12 */ /* 0x000fe2000f8e3cff */
[----:B------:R-:W-:Y:S01]  /*4a20*/  UMOV UR6, URZ ;  /* 0x0000003f00067c82 */ /* 0x000fe20008000000 */
[----:B------:R-:W-:Y:S01]  /*4a30*/  UMOV UR24, UR9 ;  /* 0x0000000900187c82 */ /* 0x000fe20008000000 */
[----:B------:R-:W-:Y:S01]  /*4a40*/  UIADD3 UR28, UR28, -UR45, URZ ;  /* 0x8000002d1c1c7290 */ /* 0x000fe2000fffe03f */
[----:B------:R-:W-:-:S11]  /*4a50*/  @UP1 UMOV UR6, UR8 ;  /* 0x0000000800061c82 */ /* 0x000fd60008000000 */
.L_x_2348:
[----:B------:R-:W0:Y:S01]  /*4a60*/  LDGDEPBAR ;  /* 0x00000000000079af */ /* 0x000e220000000000 */
[C---:B------:R-:W-:Y:S01]  /*4a70*/  IMAD.IADD R0, R187.reuse, 0x1, R189 ;  /* 0x00000001bb007824 */ /* 0x040fe200078e02bd */
[----:B------:R-:W-:Y:S01]  /*4a80*/  USHF.L.U32 UR7, UR14, 0x7, URZ ;  /* 0x000000070e077899 */ /* 0x000fe2000800063f */
[--C-:B------:R-:W-:Y:S01]  /*4a90*/  IMAD.IADD R164, R187, 0x1, R182.reuse ;  /* 0x00000001bba47824 */ /* 0x100fe200078e02b6 */
[----:B------:R-:W-:Y:S01]  /*4aa0*/  USHF.L.U32 UR10, UR31, 0x7, URZ ;  /* 0x000000071f0a7899 */ /* 0x000fe2000800063f */
[----:B------:R-:W-:Y:S01]  /*4ab0*/  IMAD.U32 R2, RZ, RZ, UR26 ;  /* 0x0000001aff027e24 */ /* 0x000fe2000f8e00ff */
[----:B------:R-:W-:Y:S01]  /*4ac0*/  UISETP.GE.AND UP0, UPT, UR7, UR28, UPT ;  /* 0x0000001c0700728c */ /* 0x000fe2000bf06270 */
[----:B------:R-:W-:Y:S01]  /*4ad0*/  IMAD.U32 R3, RZ, RZ, UR25 ;  /* 0x00000019ff037e24 */ /* 0x000fe2000f8e00ff */
[----:B------:R-:W-:Y:S02]  /*4ae0*/  UMOV UR9, UR61 ;  /* 0x0000003d00097c82 */ /* 0x000fe40008000000 */
[C---:B------:R-:W-:Y:S04]  /*4af0*/  LEA R2, P0, R241.reuse, R2, 0x2 ;  /* 0x00000002f1027211 */ /* 0x040fe800078010ff */
[----:B------:R-:W-:Y:S01]  /*4b00*/  LEA.HI.X.SX32 R3, R241, R3, 0x2, P0 ;  /* 0x00000003f1037211 */ /* 0x000fe200000f16ff */
        /* <DEDUP_REMOVED lines=47> */
[-C--:B------:R-:W-:Y:S05]  /*4e00*/  HMMA.16816.F32.BF16 R28, R144, R150.reuse, R28 ;  /* 0x00000096901c723c */ /* 0x080fea000004181c */
[----:B--2---:R-:W-:Y:S01]  /*4e10*/  VIADD R2, R250, UR7 ;  /* 0x00000007fa027c36 */ /* 0x004fe20008000000 */
[C---:B------:R-:W-:Y:S01]  /*4e20*/  HMMA.16816.F32.BF16 R32, R136.reuse, R150, R32 ;  /* 0x000000968820723c */ /* 0x040fe20000041820 */
[----:B------:R-:W-:Y:S04]  /*4e30*/  LDSM.16.M88.4 R148, [R185+0x1000] ;  /* 0x00100000b994783b */ /* 0x000fe80000000200 */
[----:B------:R-:W-:Y:S01]  /*4e40*/  VIADD R0, R2, 0x47 ;  /* 0x0000004702007836 */ /* 0x000fe20000000000 */
[-C--:B---3--:R-:W-:Y:S04]  /*4e50*/  HMMA.16816.F32.BF16 R36, R136, R152.reuse, R36 ;  /* 0x000000988824723c */ /* 0x088fe80000041824 */
[----:B------:R-:W-:Y:S01]  /*4e60*/  ISETP.GE.AND P0, PT, R0, RZ, PT ;  /* 0x000000ff0000720c */ /* 0x000fe20003f06270 */
[C---:B------:R-:W-:Y:S01]  /*4e70*/  VIADD R3, R2.reuse, 0x48 ;  /* 0x0000004802037836 */ /* 0x040fe20000000000 */
[C---:B------:R-:W-:Y:S04]  /*4e80*/  HMMA.16816.F32.BF16 R40, R144.reuse, R152, R40 ;  /* 0x000000989028723c */ /* 0x040fe80000041828 */
[----:B------:R-:W-:Y:S01]  /*4e90*/  ISETP.GE.AND P1, PT, R3, RZ, PT ;  /* 0x000000ff0300720c */ /* 0x000fe20003f26270 */
[C---:B------:R-:W-:Y:S01]  /*4ea0*/  VIADD R198, R2.reuse, 0xf ;  /* 0x0000000f02c67836 */ /* 0x040fe20000000000 */
[-C--:B------:R-:W-:Y:S05]  /*4eb0*/  HMMA.16816.F32.BF16 R44, R144, R154.reuse, R44 ;  /* 0x0000009a902c723c */ /* 0x080fea000004182c */
[C---:B------:R-:W-:Y:S01]  /*4ec0*/  VIADD R153, R2.reuse, 0x8 ;  /* 0x0000000802997836 */ /* 0x040fe20000000000 */
[C---:B------:R-:W-:Y:S04]  /*4ed0*/  HMMA.16816.F32.BF16 R48, R136.reuse, R154, R48 ;  /* 0x0000009a8830723c */ /* 0x040fe80000041830 */
[----:B------:R-:W-:Y:S01]  /*4ee0*/  ISETP.GE.AND P2, PT, R153, RZ, PT ;  /* 0x000000ff9900720c */ /* 0x000fe20003f46270 */
[----:B------:R-:W-:Y:S01]  /*4ef0*/  VIADD R152, R2, 0x7 ;  /* 0x0000000702987836 */ /* 0x000fe20000000000 */
[-C--:B------:R-:W-:Y:S04]  /*4f00*/  HMMA.16816.F32.BF16 R52, R136, R156.reuse, R52 ;  /* 0x0000009c8834723c */ /* 0x080fe80000041834 */
[----:B------:R-:W-:Y:S01]  /*4f10*/  ISETP.GE.AND P6, PT, R152, RZ, PT ;  /* 0x000000ff9800720c */ /* 0x000fe20003fc6270 */
[----:B------:R-:W-:Y:S01]  /*4f20*/  VIADD R154, R2, 0xffffffff ;  /* 0xffffffff029a7836 */ /* 0x000fe20000000000 */
[C---:B------:R-:W-:Y:S04]  /*4f30*/  HMMA.16816.F32.BF16 R56, R144.reuse, R156, R56 ;  /* 0x0000009c9038723c */ /* 0x040fe80000041838 */
[----:B------:R-:W-:Y:S01]  /*4f40*/  ISETP.GE.AND P3, PT, R154, RZ, PT ;  /* 0x000000ff9a00720c */ /* 0x000fe20003f66270 */
[C---:B------:R-:W-:Y:S01]  /*4f50*/  VIADD R155, R2.reuse, 0x3f ;  /* 0x0000003f029b7836 */ /* 0x040fe20000000000 */
[-C--:B------:R-:W-:Y:S01]  /*4f60*/  HMMA.16816.F32.BF16 R60, R144, R158.reuse, R60 ;  /* 0x0000009e903c723c */ /* 0x080fe2000004183c */
[----:B------:R-:W-:Y:S03]  /*4f70*/  LDSM.16.M88.4 R144, [R185+0x800] ;  /* 0x00080000b990783b */ /* 0x000fe60000000200 */
[----:B------:R-:W-:Y:S01]  /*4f80*/  ISETP.GE.AND P4, PT, R155, RZ, PT ;  /* 0x000000ff9b00720c */ /* 0x000fe20003f86270 */
[----:B------:R-:W-:Y:S01]  /*4f90*/  VIADD R156, R2, 0x40 ;  /* 0x00000040029c7836 */ /* 0x000fe20000000000 */
[----:B------:R-:W-:Y:S03]  /*4fa0*/  HMMA.16816.F32.BF16 R64, R136, R158, R64 ;  /* 0x0000009e8840723c */ /* 0x000fe60000041840 */
[----:B------:R-:W-:Y:S01]  /*4fb0*/  LDSM.16.M88.4 R136, [R185] ;  /* 0x00000000b988783b */ /* 0x000fe20000000200 */
[----:B------:R-:W-:Y:S01]  /*4fc0*/  ISETP.GE.AND P5, PT, R156, RZ, PT ;  /* 0x000000ff9c00720c */ /* 0x000fe20003fa6270 */
[C---:B------:R-:W-:Y:S01]  /*4fd0*/  VIADD R157, R2.reuse, 0x37 ;  /* 0x00000037029d7836 */ /* 0x040fe20000000000 */
[-C--:B----4-:R-:W-:Y:S05]  /*4fe0*/  HMMA.16816.F32.BF16 R4, R132, R160.reuse, R4 ;  /* 0x000000a08404723c */ /* 0x090fea0000041804 */
[C---:B------:R-:W-:Y:S01]  /*4ff0*/  @!P3 IADD3 R154, -R2.reuse, 0x1, RZ ;  /* 0x00000001029ab810 */ /* 0x040fe20007ffe1ff */
[C---:B-1----:R-:W-:Y:S05]  /*5000*/  HMMA.16816.F32.BF16 R8, R164.reuse, R160, R8 ;  /* 0x000000a0a408723c */ /* 0x042fea0000041808 */
[C---:B------:R-:W-:Y:S01]  /*5010*/  @!P2 IADD3 R153, -R2.reuse, -0x8, RZ ;  /* 0xfffffff80299a810 */ /* 0x040fe20007ffe1ff */
[-C--:B------:R-:W-:Y:S03]  /*5020*/  HMMA.16816.F32.BF16 R12, R164, R162.reuse, R12 ;  /* 0x000000a2a40c723c */ /* 0x080fe6000004180c */
[----:B------:R-:W-:Y:S02]  /*5030*/  ISETP.GE.AND P2, PT, R157, RZ, PT ;  /* 0x000000ff9d00720c */ /* 0x000fe40003f46270 */
[C---:B------:R-:W-:Y:S01]  /*5040*/  @!P6 IADD3 R152, -R2.reuse, -0x7, RZ ;  /* 0xfffffff90298e810 */ /* 0x040fe20007ffe1ff */
[C---:B------:R-:W-:Y:S05]  /*5050*/  HMMA.16816.F32.BF16 R16, R132.reuse, R162, R16 ;  /* 0x000000a28410723c */ /* 0x040fea0000041810 */
[C---:B------:R-:W-:Y:S01]  /*5060*/  @!P0 IADD3 R0, -R2.reuse, -0x47, RZ ;  /* 0xffffffb902008810 */ /* 0x040fe20007ffe1ff */
[-C--:B------:R-:W-:Y:S05]  /*5070*/  HMMA.16816.F32.BF16 R20, R132, R168.reuse, R20 ;  /* 0x000000a88414723c */ /* 0x080fea0000041814 */
        /* <DEDUP_REMOVED lines=8> */
[----:B------:R-:W-:Y:S01]  /*5100*/  I2FP.F32.S32 R0, R0 ;  /* 0x0000000000007245 */ /* 0x000fe20000201400 */
[C---:B------:R-:W-:Y:S05]  /*5110*/  HMMA.16816.F32.BF16 R40, R164.reuse, R172, R40 ;  /* 0x000000aca428723c */ /* 0x040fea0000041828 */
[----:B------:R-:W-:Y:S01]  /*5120*/  IABS R202, R2 ;  /* 0x0000000200ca7213 */ /* 0x000fe20000000000 */
[-C--:B------:R-:W-:Y:S05]  /*5130*/  HMMA.16816.F32.BF16 R44, R164, R174.reuse, R44 ;  /* 0x000000aea42c723c */ /* 0x080fea000004182c */
[----:B------:R-:W-:Y:S01]  /*5140*/  I2FP.F32.S32 R3, R3 ;  /* 0x0000000300037245 */ /* 0x000fe20000201400 */
[C---:B------:R-:W-:Y:S05]  /*5150*/  HMMA.16816.F32.BF16 R48, R132.reuse, R174, R48 ;  /* 0x000000ae8430723c */ /* 0x040fea0000041830 */
[----:B------:R-:W-:Y:S01]  /*5160*/  I2FP.F32.S32 R202, R202 ;  /* 0x000000ca00ca7245 */ /* 0x000fe20000201400 */
[-C--:B------:R-:W-:Y:S05]  /*5170*/  HMMA.16816.F32.BF16 R52, R132, R176.reuse, R52 ;  /* 0x000000b08434723c */ /* 0x080fea0000041834 */
[----:B------:R-:W-:Y:S01]  /*5180*/  I2FP.F32.S32 R154, R154 ;  /* 0x0000009a009a7245 */ /* 0x000fe20000201400 */
[C---:B------:R-:W-:Y:S05]  /*5190*/  HMMA.16816.F32.BF16 R56, R164.reuse, R176, R56 ;  /* 0x000000b0a438723c */ /* 0x040fea0000041838 */
[----:B------:R-:W-:Y:S01]  /*51a0*/  I2FP.F32.S32 R153, R153 ;  /* 0x0000009900997245 */ /* 0x000fe20000201400 */
[-C--:B------:R-:W-:Y:S05]  /*51b0*/  HMMA.16816.F32.BF16 R60, R164, R178.reuse, R60 ;  /* 0x000000b2a43c723c */ /* 0x080fea000004183c */
[----:B------:R-:W-:Y:S01]  /*51c0*/  I2FP.F32.S32 R152, R152 ;  /* 0x0000009800987245 */ /* 0x000fe20000201400 */
        /* <DEDUP_REMOVED lines=8> */
[C---:B------:R-:W-:Y:S01]  /*5250*/  VIADD R160, R2.reuse, 0xfffffff7 ;  /* 0xfffffff702a07836 */ /* 0x040fe20000000000 */
[----:B------:R-:W-:Y:S01]  /*5260*/  ISETP.GE.AND P6, PT, R159, RZ, PT ;  /* 0x000000ff9f00720c */ /* 0x000fe20003fc6270 */
[C---:B------:R-:W-:Y:S01]  /*5270*/  VIADD R162, R2.reuse, 0xfffffff0 ;  /* 0xfffffff002a27836 */ /* 0x040fe20000000000 */
[----:B------:R-:W-:Y:S01]  /*5280*/  I2FP.F32.S32 R157, R157 ;  /* 0x0000009d009d7245 */ /* 0x000fe20000201400 */
[----:B------:R-:W-:Y:S01]  /*5290*/  VIADD R161, R2, 0xffffffef ;  /* 0xffffffef02a17836 */ /* 0x000fe20000000000 */
[----:B------:R-:W-:Y:S01]  /*52a0*/  ISETP.GE.AND P0, PT, R160, RZ, PT ;  /* 0x000000ffa000720c */ /* 0x000fe20003f06270 */
[----:B------:R-:W-:Y:S01]  /*52b0*/  VIADD R163, R2, 0x30 ;  /* 0x0000003002a37836 */ /* 0x000fe20000000000 */
[----:B------:R-:W-:Y:S01]  /*52c0*/  ISETP.GE.AND P1, PT, R162, RZ, PT ;  /* 0x000000ffa200720c */ /* 0x000fe20003f26270 */
[C---:B------:R-:W-:Y:S01]  /*52d0*/  VIADD R164, R2.reuse, 0x2f ;  /* 0x0000002f02a47836 */ /* 0x040fe20000000000 */
[----:B------:R-:W-:Y:S01]  /*52e0*/  ISETP.GE.AND P5, PT, R161, RZ, PT ;  /* 0x000000ffa100720c */ /* 0x000fe20003fa6270 */
[C---:B------:R-:W-:Y:S01]  /*52f0*/  VIADD R165, R2.reuse, 0x28 ;  /* 0x0000002802a57836 */ /* 0x040fe20000000000 */
[----:B------:R-:W-:Y:S01]  /*5300*/  ISETP.GE.AND P4, PT, R163, RZ, PT ;  /* 0x000000ffa300720c */ /* 0x000fe20003f86270 */
[C---:B------:R-:W-:Y:S01]  /*5310*/  VIADD R166, R2.reuse, 0x27 ;  /* 0x0000002702a67836 */ /* 0x040fe20000000000 */
[C---:B------:R-:W-:Y:S01]  /*5320*/  @!P3 IADD3 R158, -R2.reuse, -0x38, RZ ;  /* 0xffffffc8029eb810 */ /* 0x040fe20007ffe1ff */
[C---:B------:R-:W-:Y:S01]  /*5330*/  VIADD R167, R2.reuse, 0xffffffe8 ;  /* 0xffffffe802a77836 */ /* 0x040fe20000000000 */
[C---:B------:R-:W-:Y:S01]  /*5340*/  @!P6 IADD3 R159, -R2.reuse, 0x8, RZ ;  /* 0x00000008029fe810 */ /* 0x040fe20007ffe1ff */
[----:B------:R-:W-:Y:S01]  /*5350*/  VIADD R168, R2, 0xffffffe7 ;  /* 0xffffffe702a87836 */ /* 0x000fe20000000000 */
[----:B------:R-:W-:Y:S01]  /*5360*/  ISETP.GE.AND P3, PT, R164, RZ, PT ;  /* 0x000000ffa400720c */ /* 0x000fe20003f66270 */
[C---:B------:R-:W-:Y:S01]  /*5370*/  VIADD R169, R2.reuse, 0xffffffe0 ;  /* 0xffffffe002a97836 */ /* 0x040fe20000000000 */
[C---:B------:R-:W-:Y:S01]  /*5380*/  @!P0 IADD3 R160, -R2.reuse, 0x9, RZ ;  /* 0x0000000902a08810 */ /* 0x040fe20007ffe1ff */
[C---:B------:R-:W-:Y:S01]  /*5390*/  VIADD R170, R2.reuse, 0xffffffdf ;  /* 0xffffffdf02aa7836 */ /* 0x040fe20000000000 */
[C---:B------:R-:W-:Y:S01]  /*53a0*/  @!P1 IADD3 R162, -R2.reuse, 0x10, RZ ;  /* 0x0000001002a29810 */ /* 0x040fe20007ffe1ff */
        /* <DEDUP_REMOVED lines=8> */
[-C--:B-1----:R-:W-:Y:S03]  /*5430*/  HMMA.16816.F32.BF16 R4, R132, R136.reuse, R4 ;  /* 0x000000888404723c */ /* 0x082fe60000041804 */
[C---:B------:R-:W-:Y:S01]  /*5440*/  @!P5 IADD3 R161, -R2.reuse, 0x11, RZ ;  /* 0x0000001102a1d810 */ /* 0x040fe20007ffe1ff */
[C---:B------:R-:W-:Y:S01]  /*5450*/  VIADD R175, R2.reuse, 0xffffffd8 ;  /* 0xffffffd802af7836 */ /* 0x040fe20000000000 */
[C---:B------:R-:W-:Y:S01]  /*5460*/  @!P4 IADD3 R163, -R2.reuse, -0x30, RZ ;  /* 0xffffffd002a3c810 */ /* 0x040fe20007ffe1ff */
[C---:B------:R-:W-:Y:S01]  /*5470*/  VIADD R176, R2.reuse, 0xffffffd7 ;  /* 0xffffffd702b07836 */ /* 0x040fe20000000000 */
[C---:B------:R-:W-:Y:S01]  /*5480*/  @!P3 IADD3 R164, -R2.reuse, -0x2f, RZ ;  /* 0xffffffd102a4b810 */ /* 0x040fe20007ffe1ff */
[C---:B--2---:R-:W-:Y:S04]  /*5490*/  HMMA.16816.F32.BF16 R8, R140.reuse, R136, R8 ;  /* 0x000000888c08723c */ /* 0x044fe80000041808 */
[C---:B------:R-:W-:Y:S01]  /*54a0*/  @!P2 IADD3 R165, -R2.reuse, -0x28, RZ ;  /* 0xffffffd802a5a810 */ /* 0x040fe20007ffe1ff */
[C---:B------:R-:W-:Y:S01]  /*54b0*/  VIADD R177, R2.reuse, 0xffffffd0 ;  /* 0xffffffd002b17836 */ /* 0x040fe20000000000 */
[C---:B------:R-:W-:Y:S01]  /*54c0*/  @!P6 IADD3 R166, -R2.reuse, -0x27, RZ ;  /* 0xffffffd902a6e810 */ /* 0x040fe20007ffe1ff */
[-C--:B------:R-:W-:Y:S03]  /*54d0*/  HMMA.16816.F32.BF16 R12, R140, R138.reuse, R12 ;  /* 0x0000008a8c0c723c */ /* 0x080fe6000004180c */
[----:B------:R-:W-:Y:S01]  /*54e0*/  ISETP.GE.AND P5, PT, R169, RZ, PT ;  /* 0x000000ffa900720c */ /* 0x000fe20003fa6270 */
[C---:B------:R-:W-:Y:S01]  /*54f0*/  VIADD R178, R2.reuse, 0xffffffcf ;  /* 0xffffffcf02b27836 */ /* 0x040fe20000000000 */
[----:B------:R-:W-:Y:S01]  /*5500*/  @!P0 IADD3 R167, -R2, 0x18, RZ ;  /* 0x0000001802a78810 */ /* 0x000fe20007ffe1ff */
[C---:B------:R-:W-:Y:S01]  /*5510*/  HMMA.16816.F32.BF16 R16, R132.reuse, R138, R16 ;  /* 0x0000008a8410723c */ /* 0x040fe20000041810 */
[----:B------:R-:W1:Y:S03]  /*5520*/  LDSM.16.M88.4 R136, [R185+0x1800] ;  /* 0x00180000b988783b */ /* 0x000e660000000200 */
[----:B------:R-:W-:Y:S01]  /*5530*/  ISETP.GE.AND P4, PT, R170, RZ, PT ;  /* 0x000000ffaa00720c */ /* 0x000fe20003f86270 */
[C---:B------:R-:W-:Y:S01]  /*5540*/  VIADD R179, R2.reuse, 0x10 ;  /* 0x0000001002b37836 */ /* 0x040fe20000000000 */
[C---:B------:R-:W-:Y:S01]  /*5550*/  @!P1 IADD3 R168, -R2.reuse, 0x19, RZ ;  /* 0x0000001902a89810 */ /* 0x040fe20007ffe1ff */
[-C--:B------:R-:W-:Y:S03]  /*5560*/  HMMA.16816.F32.BF16 R20, R132, R144.reuse, R20 ;  /* 0x000000908414723c */ /* 0x080fe60000041814 */
[----:B------:R-:W-:Y:S01]  /*5570*/  ISETP.GE.AND P3, PT, R171, RZ, PT ;  /* 0x000000ffab00720c */ /* 0x000fe20003f66270 */
[----:B------:R-:W-:Y:S01]  /*5580*/  VIADD R199, R2, 0xffffffc8 ;  /* 0xffffffc802c77836 */ /* 0x000fe20000000000 */
[----:B------:R-:W-:Y:S01]  /*5590*/  ISETP.GE.AND P2, PT, R172, RZ, PT ;  /* 0x000000ffac00720c */ /* 0x000fe20003f46270 */
[C---:B------:R-:W-:Y:S04]  /*55a0*/  HMMA.16816.F32.BF16 R24, R140.reuse, R144, R24 ;  /* 0x000000908c18723c */ /* 0x040fe80000041818 */
[----:B------:R-:W-:Y:S01]  /*55b0*/  ISETP.GE.AND P6, PT, R173, RZ, PT ;  /* 0x000000ffad00720c */ /* 0x000fe20003fc6270 */
[----:B------:R-:W-:Y:S01]  /*55c0*/  VIADD R200, R2, 0xffffffc7 ;  /* 0xffffffc702c87836 */ /* 0x000fe20000000000 */
[----:B------:R-:W-:Y:S01]  /*55d0*/  ISETP.GE.AND P0, PT, R174, RZ, PT ;  /* 0x000000ffae00720c */ /* 0x000fe20003f06270 */
[-C--:B------:R-:W-:Y:S03]  /*55e0*/  HMMA.16816.F32.BF16 R28, R140, R146.reuse, R28 ;  /* 0x000000928c1c723c */ /* 0x080fe6000004181c */
[----:B------:R-:W-:Y:S01]  /*55f0*/  ISETP.GE.AND P1, PT, R175, RZ, PT ;  /* 0x000000ffaf00720c */ /* 0x000fe20003f26270 */
[----:B------:R-:W-:Y:S01]  /*5600*/  FFMA.FTZ R11, R0, -UR6, R11 ;  /* 0x80000006000b7c23 */ /* 0x000fe2000801000b */
[----:B------:R-:W-:Y:S01]  /*5610*/  @!P5 IADD3 R169, -R2, 0x20, RZ ;  /* 0x0000002002a9d810 */ /* 0x000fe20007ffe1ff */
[C---:B------:R-:W-:Y:S04]  /*5620*/  HMMA.16816.F32.BF16 R32, R132.reuse, R146, R32 ;  /* 0x000000928420723c */ /* 0x040fe80000041820 */
        /* <DEDUP_REMOVED lines=19> */
[-C--:B-1----:R-:W-:Y:S03]  /*5760*/  HMMA.16816.F32.BF16 R52, R132, R136.reuse, R52 ;  /* 0x000000888434723c */ /* 0x082fe60000041834 */
[----:B------:R-:W-:Y:S01]  /*5770*/  ISETP.GE.AND P0, PT, R199, RZ, PT ;  /* 0x000000ffc700720c */ /* 0x000fe20003f06270 */
[----:B------:R-:W-:Y:S01]  /*5780*/  FFMA.FTZ R8, R156, -UR6, R8 ;  /* 0x800000069c087c23 */ /* 0x000fe20008010008 */
[----:B------:R-:W-:Y:S01]  /*5790*/  @!P1 IADD3 R175, -R2, 0x28, RZ ;  /* 0x0000002802af9810 */ /* 0x000fe20007ffe1ff */
[C---:B------:R-:W-:Y:S04]  /*57a0*/  HMMA.16816.F32.BF16 R56, R140.reuse, R136, R56 ;  /* 0x000000888c38723c */ /* 0x040fe80000041838 */
[----:B------:R-:W-:Y:S01]  /*57b0*/  ISETP.GE.AND P1, PT, R200, RZ, PT ;  /* 0x000000ffc800720c */ /* 0x000fe20003f26270 */
[C---:B------:R-:W-:Y:S01]  /*57c0*/  FFMA.FTZ R9, R155.reuse, -UR6, R9 ;  /* 0x800000069b097c23 */ /* 0x040fe20008010009 */
[----:B------:R-:W-:Y:S01]  /*57d0*/  I2FP.F32.S32 R0, R160 ;  /* 0x000000a000007245 */ /* 0x000fe20000201400 */
[-C--:B------:R-:W-:Y:S04]  /*57e0*/  HMMA.16816.F32.BF16 R60, R140, R138.reuse, R60 ;  /* 0x0000008a8c3c723c */ /* 0x080fe8000004183c */
[----:B------:R-:W-:Y:S01]  /*57f0*/  @!P5 IADD3 R176, -R2, 0x29, RZ ;  /* 0x0000002902b0d810 */ /* 0x000fe20007ffe1ff */
[----:B------:R-:W-:Y:S01]  /*5800*/  FFMA.FTZ R17, R0, -UR6, R17 ;  /* 0x8000000600117c23 */ /* 0x000fe20008010011 */
[----:B------:R-:W-:Y:S01]  /*5810*/  @!P4 IADD3 R177, -R2, 0x30, RZ ;  /* 0x0000003002b1c810 */ /* 0x000fe20007ffe1ff */
[----:B------:R-:W-:Y:S01]  /*5820*/  FFMA.FTZ R23, R0, -UR6, R23 ;  /* 0x8000000600177c23 */ /* 0x000fe20008010017 */
[C---:B------:R-:W-:Y:S01]  /*5830*/  @!P3 IADD3 R178, -R2.reuse, 0x31, RZ ;  /* 0x0000003102b2b810 */ /* 0x040fe20007ffe1ff */
[----:B------:R-:W-:Y:S04]  /*5840*/  HMMA.16816.F32.BF16 R64, R132, R138, R64 ;  /* 0x0000008a8440723c */ /* 0x000fe80000041840 */
[----:B------:R-:W-:Y:S01]  /*5850*/  @!P2 IADD3 R179, -R2, -0x10, RZ ;  /* 0xfffffff002b3a810 */ /* 0x000fe20007ffe1ff */
[----:B------:R-:W-:Y:S01]  /*5860*/  FFMA.FTZ R14, R156, -UR6, R14 ;  /* 0x800000069c0e7c23 */ /* 0x000fe2000801000e */
[C---:B------:R-:W-:Y:S01]  /*5870*/  @!P6 IADD3 R198, -R2.reuse, -0xf, RZ ;  /* 0xfffffff102c6e810 */ /* 0x040fe20007ffe1ff */
[----:B------:R-:W-:Y:S01]  /*5880*/  FFMA.FTZ R15, R155, -UR6, R15 ;  /* 0x800000069b0f7c23 */ /* 0x000fe2000801000f */
[C---:B------:R-:W-:Y:S02]  /*5890*/  @!P0 IADD3 R199, -R2.reuse, 0x38, RZ ;  /* 0x0000003802c78810 */ /* 0x040fe40007ffe1ff */
[----:B------:R-:W-:Y:S01]  /*58a0*/  PLOP3.LUT P0, PT, PT, PT, UP0, 0x80, 0x0 ;  /* 0x000000000000781c */ /* 0x000fe20003f0f008 */
[C---:B------:R-:W-:Y:S01]  /*58b0*/  FFMA.FTZ R13, R157.reuse, -UR6, R13 ;  /* 0x800000069d0d7c23 */ /* 0x040fe2000801000d */
[----:B------:R-:W-:Y:S01]  /*58c0*/  @!P1 IADD3 R200, -R2, 0x39, RZ ;  /* 0x0000003902c89810 */ /* 0x000fe20007ffe1ff */
[----:B------:R-:W-:Y:S01]  /*58d0*/  FFMA.FTZ R19, R154, -UR6, R19 ;  /* 0x800000069a137c23 */ /* 0x000fe20008010013 */
[----:B------:R-:W-:Y:S01]  /*58e0*/  I2FP.F32.S32 R2, R159 ;  /* 0x0000009f00027245 */ /* 0x000fe20000201400 */
[----:B------:R-:W-:Y:S01]  /*58f0*/  FFMA.FTZ R18, R202, -UR6, R18 ;  /* 0x80000006ca127c23 */ /* 0x000fe20008010012 */
        /* <DEDUP_REMOVED lines=72> */
[----:B------:R-:W-:Y:S06]  /*5d80*/  @!P0 BRA `(.L_x_2344) ;  /* 0x00000000002c8947 */ /* 0x000fec0003800000 */
[----:B------:R-:W-:Y:S02]  /*5d90*/  UIADD3 UR8, UR10, UR21, URZ ;  /* 0x000000150a087290 */ /* 0x000fe4000fffe03f */
[----:B------:R-:W-:Y:S02]  /*5da0*/  UIADD3 UR11, UR10, 0x80, URZ ;  /* 0x000000800a0b7890 */ /* 0x000fe4000fffe03f */
[----:B------:R-:W-:Y:S02]  /*5db0*/  UIADD3 UR9, UR7, 0x80, URZ ;  /* 0x0000008007097890 */ /* 0x000fe4000fffe03f */
[----:B------:R-:W-:Y:S02]  /*5dc0*/  UIADD3 UR8, UR24, UR8, -UR15 ;  /* 0x0000000818087290 */ /* 0x000fe4000fffe80f */
[----:B------:R-:W-:Y:S02]  /*5dd0*/  IMAD.U32 R0, RZ, RZ, UR11 ;  /* 0x0000000bff007e24 */ /* 0x000fe4000f8e00ff */
[----:B------:R-:W-:Y:S03]  /*5de0*/  UISETP.GE.AND UP0, UPT, UR9, UR8, UPT ;  /* 0x000000080900728c */ /* 0x000fe6000bf06270 */
[----:B------:R-:W-:Y:S01]  /*5df0*/  ISETP.LT.AND P0, PT, R0, UR15, PT ;  /* 0x0000000f00007c0c */ /* 0x000fe2000bf01270 */
[----:B------:R-:W-:Y:S02]  /*5e00*/  UMOV UR9, UR24 ;  /* 0x0000001800097c82 */ /* 0x000fe40008000000 */
[----:B------:R-:W-:Y:S11]  /*5e10*/  PLOP3.LUT P1, PT, PT, PT, UP0, 0x80, 0x0 ;  /* 0x000000000000781c */ /* 0x000ff60003f2f008 */
[----:B------:R-:W-:Y:S02]  /*5e20*/  @!UPT UIADD3 URZ, URZ, URZ, URZ ;  /* 0x0000003f3f3ff290 */ /* 0x000fe4000fffe03f */
[----:B------:R-:W-:Y:S05]  /*5e30*/  @!P1 BRA P0, `(.L_x_2345) ;  /* 0x0000000c00ac9947 */ /* 0x000fea0000000000 */
.L_x_2344:
[----:B------:R-:W1:Y:S01]  /*5e40*/  S2R R0, SR_TID.X ;  /* 0x0000000000007919 */ /* 0x000e620000002100 */
[----:B------:R-:W-:Y:S01]  /*5e50*/  UIADD3 UR11, UR15, 0x1, -UR21 ;  /* 0x000000010f0b7890 */ /* 0x000fe2000fffe815 */
[----:B------:R-:W-:Y:S01]  /*5e60*/  VIADD R137, R241, UR7 ;  /* 0x00000007f1897c36 */ /* 0x000fe20008000000 */
[----:B------:R-:W-:Y:S02]  /*5e70*/  UIADD3 UR8, -UR9, UR15, -UR21 ;  /* 0x0000000f09087290 */ /* 0x000fe4000fffe915 */
[----:B------:R-:W-:Y:S01]  /*5e80*/  UIADD3 UR7, UR11, UR34, URZ ;  /* 0x000000220b077290 */ /* 0x000fe2000fffe03f */
[C---:B------:R-:W-:Y:S01]  /*5e90*/  VIADD R135, R137.reuse, 0x8 ;  /* 0x0000000889877836 */ /* 0x040fe20000000000 */
[----:B------:R-:W-:Y:S01]  /*5ea0*/  UMOV UR24, UR9 ;  /* 0x0000000900187c82 */ /* 0x000fe20008000000 */
[C---:B------:R-:W-:Y:S02]  /*5eb0*/  VIADD R133, R137.reuse, 0x40 ;  /* 0x0000004089857836 */ /* 0x040fe40000000000 */
[----:B------:R-:W-:Y:S01]  /*5ec0*/  VIADD R134, R137, 0x48 ;  /* 0x0000004889867836 */ /* 0x000fe20000000000 */
[----:B------:R-:W-:Y:S01]  /*5ed0*/  VIADDMNMX R135, R135, UR8, RZ, !PT ;  /* 0x0000000887877c46 */ /* 0x000fe2000f8001ff */
[----:B------:R-:W-:Y:S01]  /*5ee0*/  IMAD.U32 R2, RZ, RZ, UR7 ;  /* 0x00000007ff027e24 */ /* 0x000fe2000f8e00ff */
[----:B------:R-:W-:Y:S01]  /*5ef0*/  VIADDMNMX R133, R133, UR8, RZ, !PT ;  /* 0x0000000885857c46 */ /* 0x000fe2000f8001ff */
[----:B------:R-:W-:Y:S02]  /*5f00*/  IMAD.U32 R3, RZ, RZ, UR7 ;  /* 0x00000007ff037e24 */ /* 0x000fe4000f8e00ff */
[----:B------:R-:W-:Y:S01]  /*5f10*/  IMAD.U32 R136, RZ, RZ, UR7 ;  /* 0x00000007ff887e24 */ /* 0x000fe2000f8e00ff */
[--C-:B------:R-:W-:Y:S02]  /*5f20*/  IADD3 R138, R2, 0x40, R137.reuse ;  /* 0x00000040028a7810 */ /* 0x100fe40007ffe089 */
[--C-:B------:R-:W-:Y:S02]  /*5f30*/  IADD3 R139, R3, 0x8, R137.reuse ;  /* 0x00000008038b7810 */ /* 0x100fe40007ffe089 */
[----:B------:R-:W-:Y:S02]  /*5f40*/  VIADDMNMX R136, R137, R136, UR15, PT ;  /* 0x0000000f89887e46 */ /* 0x000fe4000b800188 */
[----:B------:R-:W-:Y:S02]  /*5f50*/  VIADDMNMX R3, R134, UR8, RZ, !PT ;  /* 0x0000000886037c46 */ /* 0x000fe4000f8001ff */
[----:B------:R-:W-:Y:S01]  /*5f60*/  VIMNMX R134, R139, UR15, PT ;  /* 0x0000000f8b867c48 */ /* 0x000fe2000bfe0100 */
[----:B-1----:R-:W-:Y:S02]  /*5f70*/  IMAD.SHL.U32 R132, R0, 0x2, RZ ;  /* 0x0000000200847824 */ /* 0x002fe400078e00ff */
[----:B------:R-:W-:Y:S03]  /*5f80*/  IMAD.U32 R0, RZ, RZ, UR7 ;  /* 0x00000007ff007e24 */ /* 0x000fe6000f8e00ff */
[----:B------:R-:W-:Y:S02]  /*5f90*/  LOP3.LUT R132, R132, 0x6, RZ, 0xc0, !PT ;  /* 0x0000000684847812 */ /* 0x000fe400078ec0ff */
[----:B------:R-:W-:Y:S02]  /*5fa0*/  IADD3 R2, R0, 0x48, R137 ;  /* 0x0000004800027810 */ /* 0x000fe40007ffe089 */
[----:B------:R-:W-:Y:S01]  /*5fb0*/  VIADDMNMX R137, R137, UR8, RZ, !PT ;  /* 0x0000000889897c46 */ /* 0x000fe2000f8001ff */
[----:B------:R-:W-:Y:S01]  /*5fc0*/  IMAD R132, R247, 0x40, R132 ;  /* 0x00000040f7847824 */ /* 0x000fe200078e0284 */
[----:B------:R-:W-:Y:S03]  /*5fd0*/  VIMNMX R2, R2, UR15, PT ;  /* 0x0000000f02027c48 */ /* 0x000fe6000bfe0100 */
[----:B------:R-:W-:Y:S01]  /*5fe0*/  VIADD R0, R132, UR10 ;  /* 0x0000000a84007c36 */ /* 0x000fe20008000000 */
[----:B------:R-:W-:Y:S03]  /*5ff0*/  VIMNMX R132, R138, UR15, PT ;  /* 0x0000000f8a847c48 */ /* 0x000fe6000bfe0100 */
        /* <DEDUP_REMOVED lines=11> */
[C---:B------:R-:W-:Y:S01]  /*60b0*/  ISETP.GE.AND P4, PT, R0.reuse, R3, PT ;  /* 0x000000030000720c */ /* 0x040fe20003f86270 */
        /* <DEDUP_REMOVED lines=9> */
[C---:B------:R-:W-:Y:S01]  /*6150*/  ISETP.GE.OR P6, PT, R0.reuse, R134, !P6 ;  /* 0x000000860000720c */ /* 0x040fe200077c6670 */
[C---:B------:R-:W-:Y:S01]  /*6160*/  VIADD R140, R0.reuse, 0x30 ;  /* 0x00000030008c7836 */ /* 0x040fe20000000000 */
[C---:B------:R-:W-:Y:S01]  /*6170*/  ISETP.GE.OR P5, PT, R0.reuse, R132, !P5 ;  /* 0x000000840000720c */ /* 0x040fe20006fa6670 */
[C---:B------:R-:W-:Y:S01]  /*6180*/  VIADD R139, R0.reuse, 0x31 ;  /* 0x00000031008b7836 */ /* 0x040fe20000000000 */
[C---:B------:R-:W-:Y:S01]  /*6190*/  ISETP.GE.OR P4, PT, R0.reuse, R2, !P4 ;  /* 0x000000020000720c */ /* 0x040fe20006786670 */
[C---:B------:R-:W-:Y:S01]  /*61a0*/  VIADD R138, R0.reuse, 0x38 ;  /* 0x00000038008a7836 */ /* 0x040fe20000000000 */
[-C--:B------:R-:W-:Y:S01]  /*61b0*/  ISETP.GE.OR P3, PT, R151, R136.reuse, !P3 ;  /* 0x000000889700720c */ /* 0x080fe20005f66670 */
[----:B------:R-:W-:Y:S01]  /*61c0*/  VIADD R0, R0, 0x39 ;  /* 0x0000003900007836 */ /* 0x000fe20000000000 */
        /* <DEDUP_REMOVED lines=178> */
.L_x_2345:
        /* <DEDUP_REMOVED lines=8> */
[----:B------:R-:W-:Y:S01]  /*6d70*/  FSETP.NEU.FTZ.AND P1, PT, R242, -INF , PT ;  /* 0xff800000f200780b */ /* 0x000fe20003f3d000 */
[----:B------:R-:W-:Y:S01]  /*6d80*/  UIADD3 UR9, UR17, -0x126145ec, URZ ;  /* 0xed9eba1411097890 */ /* 0x000fe2000fffe03f */
[----:B------:R-:W-:Y:S01]  /*6d90*/  FSEL R3, R3, RZ, P0 ;  /* 0x000000ff03037208 */ /* 0x000fe20000000000 */
[--C-:B------:R-:W-:Y:S01]  /*6da0*/  FFMA.FTZ R16, R16, UR12, -R132.reuse ;  /* 0x0000000c10107c23 */ /* 0x100fe20008010884 */
[----:B------:R-:W-:Y:S01]  /*6db0*/  FSEL R2, R2, RZ, P1 ;  /* 0x000000ff02027208 */ /* 0x000fe20000800000 */
[----:B------:R-:W-:Y:S01]  /*6dc0*/  FFMA.FTZ R4, R4, UR12, -R132 ;  /* 0x0000000c04047c23 */ /* 0x000fe20008010884 */
[----:B------:R-:W-:Y:S01]  /*6dd0*/  FSETP.NEU.FTZ.AND P0, PT, R243, -INF , PT ;  /* 0xff800000f300780b */ /* 0x000fe20003f1d000 */
[----:B------:R1:W-:Y:S01]  /*6de0*/  MUFU.EX2 R210, R16 ;  /* 0x0000001000d27308 */ /* 0x0003e20000000800 */
[--C-:B------:R-:W-:Y:S01]  /*6df0*/  FFMA.FTZ R18, R18, UR12, -R3.reuse ;  /* 0x0000000c12127c23 */ /* 0x100fe20008010803 */
[--C-:B------:R-:W-:Y:S01]  /*6e00*/  FFMA.FTZ R12, R12, UR12, -R2.reuse ;  /* 0x0000000c0c0c7c23 */ /* 0x100fe20008010802 */
[----:B------:R-:W-:Y:S01]  /*6e10*/  FSEL R0, R0, RZ, P0 ;  /* 0x000000ff00007208 */ /* 0x000fe20000000000 */
[----:B------:R-:W-:Y:S01]  /*6e20*/  FFMA.FTZ R152, R8, UR12, -R2 ;  /* 0x0000000c08987c23 */ /* 0x000fe20008010802 */
[----:B------:R-:W-:Y:S02]  /*6e30*/  IMAD.U32 R8, RZ, RZ, UR14 ;  /* 0x0000000eff087e24 */ /* 0x000fe4000f8e00ff */
[--C-:B------:R-:W-:Y:S01]  /*6e40*/  FFMA.FTZ R155, R6, UR12, -R3.reuse ;  /* 0x0000000c069b7c23 */ /* 0x100fe20008010803 */
[----:B------:R-:W-:Y:S02]  /*6e50*/  IMAD.U32 R6, RZ, RZ, UR31 ;  /* 0x0000001fff067e24 */ /* 0x000fe4000f8e00ff */
[----:B------:R2:W-:Y:S01]  /*6e60*/  MUFU.EX2 R156, R4 ;  /* 0x00000004009c7308 */ /* 0x0005e20000000800 */
[----:B------:R-:W-:Y:S01]  /*6e70*/  FFMA.FTZ R15, R15, UR12, -R0 ;  /* 0x0000000c0f0f7c23 */ /* 0x000fe20008010800 */
[----:B------:R-:W-:Y:S02]  /*6e80*/  IMAD R8, R8, 0x8, R252 ;  /* 0x0000000808087824 */ /* 0x000fe400078e02fc */
[----:B------:R-:W-:Y:S01]  /*6e90*/  FFMA.FTZ R7, R7, UR12, -R3 ;  /* 0x0000000c07077c23 */ /* 0x000fe20008010803 */
[----:B------:R-:W-:Y:S02]  /*6ea0*/  IMAD R6, R6, 0x2, R247 ;  /* 0x0000000206067824 */ /* 0x000fe400078e02f7 */
[--C-:B------:R-:W-:Y:S01]  /*6eb0*/  FFMA.FTZ R145, R5, UR12, -R132.reuse ;  /* 0x0000000c05917c23 */ /* 0x100fe20008010884 */
[----:B------:R-:W-:Y:S01]  /*6ec0*/  UIADD3 UR7, UR17, -0x4498517b, URZ ;  /* 0xbb67ae8511077890 */ /* 0x000fe2000fffe03f */
[----:B------:R-:W-:Y:S01]  /*6ed0*/  FFMA.FTZ R169, R17, UR12, -R132 ;  /* 0x0000000c11a97c23 */ /* 0x000fe20008010884 */
[----:B------:R3:W-:Y:S01]  /*6ee0*/  MUFU.EX2 R207, R18 ;  /* 0x0000001200cf7308 */ /* 0x0007e20000000800 */
[----:B-1----:R-:W-:Y:S02]  /*6ef0*/  VIADD R16, R8, 0x4 ;  /* 0x0000000408107836 */ /* 0x002fe40000000000 */
[--C-:B------:R-:W-:Y:S01]  /*6f00*/  FFMA.FTZ R144, R9, UR12, -R2.reuse ;  /* 0x0000000c09907c23 */ /* 0x100fe20008010802 */
[----:B------:R-:W-:Y:S02]  /*6f10*/  IMAD.SHL.U32 R6, R6, 0x2, RZ ;  /* 0x0000000206067824 */ /* 0x000fe400078e00ff */
[--C-:B------:R-:W-:Y:S01]  /*6f20*/  FFMA.FTZ R19, R19, UR12, -R3.reuse ;  /* 0x0000000c13137c23 */ /* 0x100fe20008010803 */
[----:B------:R-:W-:Y:S04]  /*6f30*/  IMAD.WIDE.U32 R16, R16, -0x326172a9, RZ ;  /* 0xcd9e8d5710107825 */ /* 0x000fe800078e00ff */
[----:B------:R-:W-:Y:S01]  /*6f40*/  FFMA.FTZ R28, R28, UR12, -R2 ;  /* 0x0000000c1c1c7c23 */ /* 0x000fe20008010802 */
[----:B------:R-:W-:Y:S01]  /*6f50*/  UIADD3 UR8, UR20, 0x3c6ef372, URZ ;  /* 0x3c6ef37214087890 */ /* 0x000fe2000fffe03f */
[----:B------:R1:W-:Y:S01]  /*6f60*/  MUFU.EX2 R203, R12 ;  /* 0x0000000c00cb7308 */ /* 0x0003e20000000800 */
[----:B--2---:R-:W-:Y:S04]  /*6f70*/  IMAD.WIDE.U32 R4, R249, -0x2daee0ad, RZ ;  /* 0xd2511f53f9047825 */ /* 0x004fe800078e00ff */
[--C-:B------:R-:W-:Y:S01]  /*6f80*/  FFMA.FTZ R48, R48, UR12, -R132.reuse ;  /* 0x0000000c30307c23 */ /* 0x100fe20008010884 */
[----:B------:R-:W-:Y:S01]  /*6f90*/  UISETP.GT.AND UP3, UPT, UR14, UR27, UPT ;  /* 0x0000001b0e00728c */ /* 0x000fe2000bf64270 */
[--C-:B------:R-:W-:Y:S01]  /*6fa0*/  FFMA.FTZ R51, R51, UR12, -R3.reuse ;  /* 0x0000000c33337c23 */ /* 0x100fe20008010803 */
[--C-:B------:R-:W-:Y:S01]  /*6fb0*/  FFMA.FTZ R50, R50, UR12, -R3.reuse ;  /* 0x0000000c32327c23 */ /* 0x100fe20008010803 */
[----:B------:R-:W-:Y:S01]  /*6fc0*/  FFMA.FTZ R64, R64, UR12, -R132 ;  /* 0x0000000c40407c23 */ /* 0x000fe20008010884 */
[--C-:B------:R-:W-:Y:S01]  /*6fd0*/  FFMA.FTZ R67, R67, UR12, -R3.reuse ;  /* 0x0000000c43437c23 */ /* 0x100fe20008010803 */
[----:B------:R2:W-:Y:S01]  /*6fe0*/  MUFU.EX2 R202, R15 ;  /* 0x0000000f00ca7308 */ /* 0x0005e20000000800 */
[----:B---3--:R-:W-:Y:S01]  /*6ff0*/  LOP3.LUT R18, R4, UR7, RZ, 0x3c, !PT ;  /* 0x0000000704127c12 */ /* 0x008fe2000f8e3cff */
[----:B------:R-:W-:Y:S04]  /*7000*/  IMAD.WIDE.U32 R8, R8, -0x326172a9, RZ ;  /* 0xcd9e8d5708087825 */ /* 0x000fe800078e00ff */
[----:B------:R-:W-:Y:S01]  /*7010*/  FFMA.FTZ R60, R60, UR12, -R2 ;  /* 0x0000000c3c3c7c23 */ /* 0x000fe20008010802 */
[----:B------:R-:W-:Y:S01]  /*7020*/  UIADD3 UR7, UR20, -0x61c88647, URZ ;  /* 0x9e3779b914077890 */ /* 0x000fe2000fffe03f */
[--C-:B------:R-:W-:Y:S01]  /*7030*/  FFMA.FTZ R49, R49, UR12, -R132.reuse ;  /* 0x0000000c31317c23 */ /* 0x100fe20008010884 */
[----:B------:R-:W-:Y:S02]  /*7040*/  VIADD R4, R6, 0x1 ;  /* 0x0000000106047836 */ /* 0x000fe40000000000 */
[--C-:B------:R-:W-:Y:S01]  /*7050*/  FFMA.FTZ R66, R66, UR12, -R3.reuse ;  /* 0x0000000c42427c23 */ /* 0x100fe20008010803 */
[----:B------:R3:W-:Y:S01]  /*7060*/  MUFU.EX2 R200, R7 ;  /* 0x0000000700c87308 */ /* 0x0007e20000000800 */
[-C--:B-1----:R-:W-:Y:S01]  /*7070*/  LOP3.LUT R12, R17, R246.reuse, RZ, 0x3c, !PT ;  /* 0x000000f6110c7212 */ /* 0x082fe200078e3cff */
[----:B------:R-:W-:Y:S01]  /*7080*/  FFMA.FTZ R20, R20, UR12, -R132 ;  /* 0x0000000c14147c23 */ /* 0x000fe20008010884 */
[----:B------:R-:W-:Y:S01]  /*7090*/  LOP3.LUT R4, R5, UR17, R4, 0x96, !PT ;  /* 0x0000001105047c12 */ /* 0x000fe2000f8e9604 */
[--C-:B------:R-:W-:Y:S01]  /*70a0*/  FFMA.FTZ R30, R30, UR12, -R0.reuse ;  /* 0x0000000c1e1e7c23 */ /* 0x100fe20008010800 */
[----:B------:R-:W-:Y:S01]  /*70b0*/  FFMA.FTZ R153, R14, UR12, -R0 ;  /* 0x0000000c0e997c23 */ /* 0x000fe20008010800 */
[----:B------:R-:W-:Y:S01]  /*70c0*/  LOP3.LUT R14, R9, R246, RZ, 0x3c, !PT ;  /* 0x000000f6090e7212 */ /* 0x000fe200078e3cff */
[----:B------:R-:W-:Y:S03]  /*70d0*/  FFMA.FTZ R147, R13, UR12, -R2 ;  /* 0x0000000c0d937c23 */ /* 0x000fe60008010802 */
[----:B------:R-:W1:Y:S01]  /*70e0*/  MUFU.EX2 R211, R19 ;  /* 0x0000001300d37308 */ /* 0x000e620000000800 */
[--C-:B------:R-:W-:Y:S01]  /*70f0*/  FFMA.FTZ R23, R23, UR12, -R3.reuse ;  /* 0x0000000c17177c23 */ /* 0x100fe20008010803 */
[----:B------:R-:W-:Y:S01]  /*7100*/  FFMA.FTZ R146, R10, UR12, -R0 ;  /* 0x0000000c0a927c23 */ /* 0x000fe20008010800 */
[----:B------:R-:W-:Y:S01]  /*7110*/  LOP3.LUT R10, R5, UR17, R6, 0x96, !PT ;  /* 0x00000011050a7c12 */ /* 0x000fe2000f8e9606 */
[----:B------:R-:W-:Y:S04]  /*7120*/  IMAD.WIDE.U32 R12, R12, -0x2daee0ad, RZ ;  /* 0xd2511f530c0c7825 */ /* 0x000fe800078e00ff */
[--C-:B------:R-:W-:Y:S01]  /*7130*/  FFMA.FTZ R31, R31, UR12, -R0.reuse ;  /* 0x0000000c1f1f7c23 */ /* 0x100fe20008010800 */
[----:B------:R-:W-:Y:S01]  /*7140*/  FFMA.FTZ R150, R11, UR12, -R0 ;  /* 0x0000000c0b967c23 */ /* 0x000fe20008010800 */
[----:B------:R4:W-:Y:S01]  /*7150*/  MUFU.EX2 R217, R28 ;  /* 0x0000001c00d97308 */ /* 0x0009e20000000800 */
[----:B--2---:R-:W-:Y:S04]  /*7160*/  IMAD.WIDE.U32 R14, R14, -0x2daee0ad, RZ ;  /* 0xd2511f530e0e7825 */ /* 0x004fe800078e00ff */
[----:B------:R-:W-:Y:S01]  /*7170*/  FFMA.FTZ R24, R24, UR12, -R2 ;  /* 0x0000000c18187c23 */ /* 0x000fe20008010802 */
[----:B------:R-:W-:Y:S01]  /*7180*/  FFMA.FTZ R65, R65, UR12, -R132 ;  /* 0x0000000c41417c23 */ /* 0x000fe20008010884 */
[----:B---3--:R-:W-:Y:S01]  /*7190*/  IMAD.WIDE.U32 R6, R4, -0x326172a9, RZ ;  /* 0xcd9e8d5704067825 */ /* 0x008fe200078e00ff */
[C---:B------:R-:W-:Y:S02]  /*71a0*/  LOP3.LUT R4, R18.reuse, R13, RZ, 0x3c, !PT ;  /* 0x0000000d12047212 */ /* 0x040fe400078e3cff */
[----:B------:R-:W-:Y:S01]  /*71b0*/  LOP3.LUT R9, R18, R15, RZ, 0x3c, !PT ;  /* 0x0000000f12097212 */ /* 0x000fe200078e3cff */
[----:B------:R2:W-:Y:S01]  /*71c0*/  MUFU.EX2 R209, R20 ;  /* 0x0000001400d17308 */ /* 0x0005e20000000800 */
[----:B------:R-:W-:Y:S01]  /*71d0*/  LOP3.LUT R17, R7, UR7, R8, 0x96, !PT ;  /* 0x0000000707117c12 */ /* 0x000fe2000f8e9608 */
[----:B------:R-:W-:Y:S04]  /*71e0*/  IMAD.WIDE.U32 R10, R10, -0x326172a9, RZ ;  /* 0xcd9e8d570a0a7825 */ /* 0x000fe800078e00ff */
[--C-:B------:R-:W-:Y:S01]  /*71f0*/  FFMA.FTZ R63, R63, UR12, -R0.reuse ;  /* 0x0000000c3f3f7c23 */ /* 0x100fe20008010800 */
[----:B------:R-:W-:Y:S01]  /*7200*/  FFMA.FTZ R27, R27, UR12, -R0 ;  /* 0x0000000c1b1b7c23 */ /* 0x000fe20008010800 */
[----:B------:R-:W-:Y:S01]  /*7210*/  IMAD.WIDE.U32 R4, R4, -0x326172a9, RZ ;  /* 0xcd9e8d5704047825 */ /* 0x000fe200078e00ff */
[C---:B------:R-:W-:Y:S01]  /*7220*/  LOP3.LUT R18, R11.reuse, UR7, R8, 0x96, !PT ;  /* 0x000000070b127c12 */ /* 0x040fe2000f8e9608 */
[----:B------:R3:W-:Y:S01]  /*7230*/  MUFU.EX2 R208, R30 ;  /* 0x0000001e00d07308 */ /* 0x0007e20000000800 */
[--C-:B------:R-:W-:Y:S01]  /*7240*/  LOP3.LUT R13, R11, UR7, R16.reuse, 0x96, !PT ;  /* 0x000000070b0d7c12 */ /* 0x100fe2000f8e9610 */
[----:B------:R-:W-:Y:S01]  /*7250*/  IMAD.WIDE.U32 R8, R9, -0x326172a9, RZ ;  /* 0xcd9e8d5709087825 */ /* 0x000fe200078e00ff */
[----:B------:R-:W-:Y:S01]  /*7260*/  LOP3.LUT R11, R7, UR7, R16, 0x96, !PT ;  /* 0x00000007070b7c12 */ /* 0x000fe2000f8e9610 */
[----:B------:R-:W-:Y:S01]  /*7270*/  UIADD3 UR7, UR17, 0x76cf5d0a, URZ ;  /* 0x76cf5d0a11077890 */ /* 0x000fe2000fffe03f */
[C---:B----4-:R-:W-:Y:S01]  /*7280*/  LOP3.LUT R28, R5.reuse, UR8, R6, 0x96, !PT ;  /* 0x00000008051c7c12 */ /* 0x050fe2000f8e9606 */
[--C-:B------:R-:W-:Y:S01]  /*7290*/  FFMA.FTZ R161, R22, UR12, -R3.reuse ;  /* 0x0000000c16a17c23 */ /* 0x100fe20008010803 */
[--C-:B------:R-:W-:Y:S03]  /*72a0*/  LOP3.LUT R22, R5, UR8, R10.reuse, 0x96, !PT ;  /* 0x0000000805167c12 */ /* 0x100fe6000f8e960a */
[----:B------:R4:W-:Y:S01]  /*72b0*/  MUFU.EX2 R206, R23 ;  /* 0x0000001700ce7308 */ /* 0x0009e20000000800 */
[----:B--2---:R-:W-:Y:S01]  /*72c0*/  LOP3.LUT R20, R9, UR8, R10, 0x96, !PT ;  /* 0x0000000809147c12 */ /* 0x004fe2000f8e960a */
[----:B------:R-:W-:Y:S04]  /*72d0*/  IMAD.WIDE.U32 R18, R18, -0x2daee0ad, RZ ;  /* 0xd2511f5312127825 */ /* 0x000fe800078e00ff */
[--C-:B------:R-:W-:Y:S01]  /*72e0*/  FFMA.FTZ R148, R21, UR12, -R132.reuse ;  /* 0x0000000c15947c23 */ /* 0x100fe20008010884 */
[----:B------:R-:W-:Y:S01]  /*72f0*/  FFMA.FTZ R32, R32, UR12, -R132 ;  /* 0x0000000c20207c23 */ /* 0x000fe20008010884 */
[----:B------:R-:W-:Y:S01]  /*7300*/  FFMA.FTZ R163, R29, UR12, -R2 ;  /* 0x0000000c1da37c23 */ /* 0x000fe20008010802 */
[----:B------:R-:W-:Y:S01]  /*7310*/  LOP3.LUT R5, R19, UR7, R14, 0x96, !PT ;  /* 0x0000000713057c12 */ /* 0x000fe2000f8e960e */
[----:B------:R2:W-:Y:S01]  /*7320*/  MUFU.EX2 R218, R31 ;  /* 0x0000001f00da7308 */ /* 0x0005e20000000800 */
[----:B---3--:R-:W-:Y:S01]  /*7330*/  LOP3.LUT R30, R9, UR8, R6, 0x96, !PT ;  /* 0x00000008091e7c12 */ /* 0x008fe2000f8e9606 */
[----:B------:R-:W-:Y:S01]  /*7340*/  IMAD.WIDE.U32 R16, R17, -0x2daee0ad, RZ ;  /* 0xd2511f5311107825 */ /* 0x000fe200078e00ff */
[----:B------:R-:W-:Y:S03]  /*7350*/  UIADD3 UR8, UR17, 0x32370b8f, URZ ;  /* 0x32370b8f11087890 */ /* 0x000fe6000fffe03f */
[----:B------:R-:W-:Y:S01]  /*7360*/  FFMA.FTZ R159, R26, UR12, -R0 ;  /* 0x0000000c1a9f7c23 */ /* 0x000fe20008010800 */
[----:B------:R-:W-:Y:S01]  /*7370*/  IMAD.WIDE.U32 R6, R13, -0x2daee0ad, RZ ;  /* 0xd2511f530d067825 */ /* 0x000fe200078e00ff */
[----:B------:R-:W-:Y:S02]  /*7380*/  LOP3.LUT R19, R17, UR7, R14, 0x96, !PT ;  /* 0x0000000711137c12 */ /* 0x000fe4000f8e960e */
[----:B------:R3:W-:Y:S01]  /*7390*/  MUFU.EX2 R205, R24 ;  /* 0x0000001800cd7308 */ /* 0x0007e20000000800 */
[----:B------:R-:W-:Y:S01]  /*73a0*/  FFMA.FTZ R149, R25, UR12, -R2 ;  /* 0x0000000c19957c23 */ /* 0x000fe20008010802 */
[----:B------:R-:W-:Y:S01]  /*73b0*/  IMAD.WIDE.U32 R10, R11, -0x2daee0ad, RZ ;  /* 0xd2511f530b0a7825 */ /* 0x000fe200078e00ff */
[--C-:B------:R-:W-:Y:S03]  /*73c0*/  LOP3.LUT R17, R7, UR7, R12.reuse, 0x96, !PT ;  /* 0x0000000707117c12 */ /* 0x100fe6000f8e960c */
[--C-:B------:R-:W-:Y:S01]  /*73d0*/  FFMA.FTZ R35, R35, UR12, -R3.reuse ;  /* 0x0000000c23237c23 */ /* 0x100fe20008010803 */
[----:B----4-:R-:W-:Y:S01]  /*73e0*/  IMAD.WIDE.U32 R22, R22, -0x2daee0ad, RZ ;  /* 0xd2511f5316167825 */ /* 0x010fe200078e00ff */
[----:B------:R-:W-:Y:S02]  /*73f0*/  LOP3.LUT R14, R11, UR7, R12, 0x96, !PT ;  /* 0x000000070b0e7c12 */ /* 0x000fe4000f8e960c */
[----:B------:R4:W-:Y:S01]  /*7400*/  MUFU.EX2 R204, R27 ;  /* 0x0000001b00cc7308 */ /* 0x0009e20000000800 */
[----:B------:R-:W-:Y:S01]  /*7410*/  FFMA.FTZ R36, R36, UR12, -R132 ;  /* 0x0000000c24247c23 */ /* 0x000fe20008010884 */
[----:B------:R-:W-:Y:S01]  /*7420*/  IMAD.WIDE.U32 R20, R20, -0x2daee0ad, RZ ;  /* 0xd2511f5314147825 */ /* 0x000fe200078e00ff */
[----:B------:R-:W-:Y:S01]  /*7430*/  LOP3.LUT R9, R23, UR8, R6, 0x96, !PT ;  /* 0x0000000817097c12 */ /* 0x000fe2000f8e9606 */
[----:B------:R-:W-:Y:S02]  /*7440*/  UIADD3 UR7, UR20, -0x255992d5, URZ ;  /* 0xdaa66d2b14077890 */ /* 0x000fe4000fffe03f */
[----:B------:R-:W-:Y:S01]  /*7450*/  FFMA.FTZ R172, R33, UR12, -R132 ;  /* 0x0000000c21ac7c23 */ /* 0x000fe20008010884 */
[----:B--2---:R-:W-:Y:S04]  /*7460*/  IMAD.WIDE.U32 R30, R30, -0x2daee0ad, RZ ;  /* 0xd2511f531e1e7825 */ /* 0x004fe800078e00ff */
[--C-:B------:R-:W-:Y:S01]  /*7470*/  FFMA.FTZ R34, R34, UR12, -R3.reuse ;  /* 0x0000000c22227c23 */ /* 0x100fe20008010803 */
[----:B------:R-:W-:Y:S01]  /*7480*/  MUFU.EX2 R225, R48 ;  /* 0x0000003000e17308 */ /* 0x000fe20000000800 */
[----:B---3--:R-:W-:Y:S01]  /*7490*/  LOP3.LUT R24, R21, UR8, R18, 0x96, !PT ;  /* 0x0000000815187c12 */ /* 0x008fe2000f8e9612 */
[----:B------:R-:W-:Y:S01]  /*74a0*/  IMAD.WIDE.U32 R28, R28, -0x2daee0ad, RZ ;  /* 0xd2511f531c1c7825 */ /* 0x000fe200078e00ff */
[----:B------:R-:W-:Y:S03]  /*74b0*/  LOP3.LUT R12, R31, UR8, R16, 0x96, !PT ;  /* 0x000000081f0c7c12 */ /* 0x000fe6000f8e9610 */
[----:B------:R-:W-:Y:S01]  /*74c0*/  FFMA.FTZ R154, R37, UR12, -R132 ;  /* 0x0000000c259a7c23 */ /* 0x000fe20008010884 */
        /* <DEDUP_REMOVED lines=23> */
[----:B----4-:R-:W-:Y:S01]  /*7640*/  IMAD.WIDE.U32 R26, R26, -0x2daee0ad, RZ ;  /* 0xd2511f531a1a7825 */ /* 0x010fe200078e00ff */
        /* <DEDUP_REMOVED lines=14> */
[----:B--2---:R-:W-:Y:S02]  /*7730*/  LOP3.LUT R32, R11, UR9, R22, 0x96, !PT ;  /* 0x000000090b207c12 */ /* 0x004fe4000f8e9616 */
        /* <DEDUP_REMOVED lines=14> */
[----:B------:R2:W3:Y:S01]  /*7820*/  MUFU.EX2 R223, R35 ;  /* 0x0000002300df7308 */ /* 0x0004e20000000800 */
[----:B------:R-:W-:Y:S01]  /*7830*/  FFMA.FTZ R59, R59, UR12, -R0 ;  /* 0x0000000c3b3b7c23 */ /* 0x000fe20008010800 */
        /* <DEDUP_REMOVED lines=13> */
[----:B------:R-:W-:Y:S01]  /*7910*/  UIADD3 UR7, UR17, 0x646e171e, URZ ;  /* 0x646e171e11077890 */ /* 0x000fe2000fffe03f */
[----:B------:R-:W-:Y:S01]  /*7920*/  IMAD.WIDE.U32 R24, R25, -0x326172a9, RZ ;  /* 0xcd9e8d5719187825 */ /* 0x000fe200078e00ff */
[----:B------:R-:W-:Y:S03]  /*7930*/  LOP3.LUT R29, R23, UR8, R12, 0x96, !PT ;  /* 0x00000008171d7c12 */ /* 0x000fe6000f8e960c */
[--C-:B------:R-:W-:Y:S01]  /*7940*/  FFMA.FTZ R39, R39, UR12, -R3.reuse ;  /* 0x0000000c27277c23 */ /* 0x100fe20008010803 */
[----:B------:R-:W-:Y:S01]  /*7950*/  IMAD.WIDE.U32 R8, R9, -0x326172a9, RZ ;  /* 0xcd9e8d5709087825 */ /* 0x000fe200078e00ff */
[----:B------:R-:W-:Y:S02]  /*7960*/  LOP3.LUT R23, R25, UR8, R4, 0x96, !PT ;  /* 0x0000000819177c12 */ /* 0x000fe4000f8e9604 */
[----:B------:R1:W3:Y:S01]  /*7970*/  MUFU.EX2 R214, R34 ;  /* 0x0000002200d67308 */ /* 0x0002e20000000800 */
[----:B------:R-:W-:Y:S01]  /*7980*/  UIADD3 UR8, UR20, -0x4ab325aa, URZ ;  /* 0xb54cda5614087890 */ /* 0x000fe2000fffe03f */
[----:B------:R-:W-:Y:S01]  /*7990*/  IMAD.WIDE.U32 R4, R5, -0x2daee0ad, RZ ;  /* 0xd2511f5305047825 */ /* 0x000fe200078e00ff */
[----:B------:R-:W-:Y:S02]  /*79a0*/  LOP3.LUT R14, R8, 0xff, RZ, 0xc0, !PT ;  /* 0x000000ff080e7812 */ /* 0x000fe400078ec0ff */
[----:B------:R-:W-:Y:S01]  /*79b0*/  SHF.R.U32.HI R15, RZ, 0x18, R8 ;  /* 0x00000018ff0f7819 */ /* 0x000fe20000011608 */
[----:B------:R-:W-:Y:S01]  /*79c0*/  IMAD.WIDE.U32 R6, R7, -0x326172a9, RZ ;  /* 0xcd9e8d5707067825 */ /* 0x000fe200078e00ff */
[----:B------:R-:W-:Y:S03]  /*79d0*/  LOP3.LUT R19, R9, UR8, R16, 0x96, !PT ;  /* 0x0000000809137c12 */ /* 0x000fe6000f8e9610 */
[----:B------:R-:W-:Y:S01]  /*79e0*/  MUFU.EX2 R177, R65 ;  /* 0x0000004100b17308 */ /* 0x000fe20000000800 */
[----:B------:R-:W-:Y:S01]  /*79f0*/  SHF.R.U32.HI R30, RZ, 0x10, R8 ;  /* 0x00000010ff1e7819 */ /* 0x000fe20000011608 */
[----:B------:R-:W-:Y:S01]  /*7a00*/  FFMA.FTZ R3, R54, UR12, -R3 ;  /* 0x0000000c36037c23 */ /* 0x000fe20008010803 */
[----:B--2---:R-:W-:Y:S01]  /*7a10*/  LOP3.LUT R35, R8, 0xffff, RZ, 0xc0, !PT ;  /* 0x0000ffff08237812 */ /* 0x004fe200078ec0ff */
[----:B------:R-:W-:Y:S01]  /*7a20*/  IMAD.WIDE.U32 R10, R11, -0x2daee0ad, RZ ;  /* 0xd2511f530b0a7825 */ /* 0x000fe200078e00ff */
        /* <DEDUP_REMOVED lines=481> */
[----:B------:R-:W-:Y:S01]  /*9840*/  FADD.FTZ R7, -R194, R18 ;  /* 0x00000012c2077221 */ /* 0x000fe20000010100 */
        /* <DEDUP_REMOVED lines=115> */
[-C--:B-1----:R-:W-:Y:S03]  /*9f80*/  HMMA.16816.F32.BF16 R52, R132, R8.reuse, R52 ;  /* 0x000000088434723c */ /* 0x082fe60000041834 */
[----:B------:R-:W-:Y:S01]  /*9f90*/  FSETP.GE.FTZ.AND P0, PT, R175, RZ, PT ;  /* 0x000000ffaf00720b */ /* 0x000fe20003f16000 */
[----:B------:R-:W-:Y:S01]  /*9fa0*/  FMUL.FTZ R6, R212, R5 ;  /* 0x00000005d4067220 */ /* 0x000fe20000410000 */
[----:B------:R-:W-:Y:S01]  /*9fb0*/  FSETP.GE.FTZ.AND P1, PT, R162, RZ, PT ;  /* 0x000000ffa200720b */ /* 0x000fe20003f36000 */
[C---:B------:R-:W-:Y:S05]  /*9fc0*/  HMMA.16816.F32.BF16 R56, R140.reuse, R8, R56 ;  /* 0x000000088c38723c */ /* 0x040fea0000041838 */
[----:B------:R-:W-:Y:S01]  /*9fd0*/  F2FP.BF16.F32.PACK_AB R29, R12, R13 ;  /* 0x0000000d0c1d723e */ /* 0x000fe200000010ff */
[----:B------:R-:W-:Y:S01]  /*9fe0*/  FMUL.FTZ R13, R213, R4 ;  /* 0x00000004d50d7220 */ /* 0x000fe20000410000 */
[----:B------:R-:W-:Y:S01]  /*9ff0*/  FSEL R4, R41, R193, P2 ;  /* 0x000000c129047208 */ /* 0x000fe20001000000 */
[----:B------:R-:W-:Y:S01]  /*a000*/  FMUL.FTZ R12, R154, R3 ;  /* 0x000000039a0c7220 */ /* 0x000fe20000410000 */
[----:B------:R-:W-:Y:S01]  /*a010*/  FSETP.GE.FTZ.AND P2, PT, R167, RZ, PT ;  /* 0x000000ffa700720b */ /* 0x000fe20003f56000 */
[-C--:B------:R-:W-:Y:S03]  /*a020*/  HMMA.16816.F32.BF16 R60, R140, R10.reuse, R60 ;  /* 0x0000000a8c3c723c */ /* 0x080fe6000004183c */
[----:B------:R-:W-:Y:S01]  /*a030*/  FSEL R5, R40, R193, P3 ;  /* 0x000000c128057208 */ /* 0x000fe20001800000 */
[C---:B------:R-:W-:Y:S01]  /*a040*/  FADD.FTZ R44, -R193.reuse, R44 ;  /* 0x0000002cc12c7221 */ /* 0x040fe20000010100 */
[-C--:B------:R-:W-:Y:S01]  /*a050*/  FSEL R3, R42, R192.reuse, P1 ;  /* 0x000000c02a037208 */ /* 0x080fe20000800000 */
[----:B------:R-:W-:Y:S01]  /*a060*/  FADD.FTZ R45, -R193, R45 ;  /* 0x0000002dc12d7221 */ /* 0x000fe20000010100 */
[----:B------:R-:W-:Y:S01]  /*a070*/  FSEL R0, R43, R192, P0 ;  /* 0x000000c02b007208 */ /* 0x000fe20000000000 */
[----:B------:R-:W-:Y:S01]  /*a080*/  FADD.FTZ R46, -R192, R46 ;  /* 0x0000002ec02e7221 */ /* 0x000fe20000010100 */
[----:B------:R-:W-:Y:S01]  /*a090*/  FSETP.GE.FTZ.AND P3, PT, R216, RZ, PT ;  /* 0x000000ffd800720b */ /* 0x000fe20003f76000 */
[----:B------:R-:W-:Y:S04]  /*a0a0*/  HMMA.16816.F32.BF16 R64, R132, R10, R64 ;  /* 0x0000000a8440723c */ /* 0x000fe80000041840 */
[----:B------:R-:W-:Y:S01]  /*a0b0*/  FSETP.GE.FTZ.AND P1, PT, R176, RZ, PT ;  /* 0x000000ffb000720b */ /* 0x000fe20003f36000 */
[----:B------:R-:W-:Y:S01]  /*a0c0*/  FADD.FTZ R47, -R192, R47 ;  /* 0x0000002fc02f7221 */ /* 0x000fe20000010100 */
[----:B------:R-:W-:Y:S01]  /*a0d0*/  F2FP.BF16.F32.PACK_AB R27, R16, R17 ;  /* 0x00000011101b723e */ /* 0x000fe200000010ff */
[----:B------:R-:W-:Y:S01]  /*a0e0*/  FMUL.FTZ R16, R151, R4 ;  /* 0x0000000497107220 */ /* 0x000fe20000410000 */
[----:B------:R-:W-:Y:S03]  /*a0f0*/  FSETP.GE.FTZ.AND P0, PT, R215, RZ, PT ;  /* 0x000000ffd700720b */ /* 0x000fe60003f16000 */
[----:B------:R-:W-:Y:S01]  /*a100*/  F2FP.BF16.F32.PACK_AB R30, R14, R15 ;  /* 0x0000000f0e1e723e */ /* 0x000fe200000010ff */
[----:B------:R-:W-:Y:S01]  /*a110*/  FMUL.FTZ R15, R162, R3 ;  /* 0x00000003a20f7220 */ /* 0x000fe20000410000 */
[----:B------:R-:W-:Y:S01]  /*a120*/  FSEL R4, R44, R193, P3 ;  /* 0x000000c12c047208 */ /* 0x000fe20001800000 */
[----:B------:R-:W-:Y:S01]  /*a130*/  FMUL.FTZ R14, R175, R0 ;  /* 0x00000000af0e7220 */ /* 0x000fe20000410000 */
[----:B------:R-:W-:Y:S01]  /*a140*/  F2FP.BF16.F32.PACK_AB R25, R6, R7 ;  /* 0x000000070619723e */ /* 0x000fe200000010ff */
        /* <DEDUP_REMOVED lines=8> */
[----:B------:R-:W-:Y:S01]  /*a1d0*/  FADD.FTZ R5, -R195, R48 ;  /* 0x00000030c3057221 */ /* 0x000fe20000010100 */
[----:B------:R-:W-:Y:S01]  /*a1e0*/  FSETP.GE.FTZ.AND P0, PT, R226, RZ, PT ;  /* 0x000000ffe200720b */ /* 0x000fe20003f16000 */
[----:B------:R-:W-:Y:S01]  /*a1f0*/  FMUL.FTZ R8, R216, R4 ;  /* 0x00000004d8087220 */ /* 0x000fe20000410000 */
[----:B------:R-:W-:Y:S01]  /*a200*/  FSETP.GE.FTZ.AND P1, PT, R220, RZ, PT ;  /* 0x000000ffdc00720b */ /* 0x000fe20003f36000 */
[----:B------:R-:W-:Y:S01]  /*a210*/  FMUL.FTZ R7, R176, R0 ;  /* 0x00000000b0077220 */ /* 0x000fe20000410000 */
[----:B------:R-:W-:Y:S01]  /*a220*/  FSETP.GE.FTZ.AND P3, PT, R225, RZ, PT ;  /* 0x000000ffe100720b */ /* 0x000fe20003f76000 */
[----:B------:R-:W-:Y:S01]  /*a230*/  FMUL.FTZ R22, R167, R3 ;  /* 0x00000003a7167220 */ /* 0x000fe20000410000 */
[----:B------:R-:W-:Y:S01]  /*a240*/  F2FP.BF16.F32.PACK_AB R24, R16, R17 ;  /* 0x000000111018723e */ /* 0x000fe200000010ff */
[----:B------:R-:W-:Y:S01]  /*a250*/  FADD.FTZ R17, -R194, R55 ;  /* 0x00000037c2117221 */ /* 0x000fe20000010100 */
[-C--:B------:R-:W-:Y:S01]  /*a260*/  FSEL R4, R49, R195.reuse, P2 ;  /* 0x000000c331047208 */ /* 0x080fe20001000000 */
[----:B------:R-:W-:Y:S01]  /*a270*/  FADD.FTZ R52, -R195, R52 ;  /* 0x00000034c3347221 */ /* 0x000fe20000010100 */
[-C--:B------:R-:W-:Y:S01]  /*a280*/  FSEL R0, R51, R194.reuse, P0 ;  /* 0x000000c233007208 */ /* 0x080fe20000000000 */
[----:B------:R-:W-:Y:S01]  /*a290*/  FADD.FTZ R53, -R195, R53 ;  /* 0x00000035c3357221 */ /* 0x000fe20000010100 */
[----:B------:R-:W-:Y:S01]  /*a2a0*/  FSEL R3, R50, R194, P1 ;  /* 0x000000c232037208 */ /* 0x000fe20000800000 */
[----:B------:R-:W-:Y:S01]  /*a2b0*/  FMUL.FTZ R20, R179, R4 ;  /* 0x00000004b3147220 */ /* 0x000fe20000410000 */
        /* <DEDUP_REMOVED lines=10> */
[----:B------:R-:W-:Y:S01]  /*a360*/  FSEL R17, R17, R194, P0 ;  /* 0x000000c211117208 */ /* 0x000fe20000000000 */
[----:B------:R-:W-:Y:S01]  /*a370*/  FADD.FTZ R66, -R194, R66 ;  /* 0x00000042c2427221 */ /* 0x000fe20000010100 */
[----:B------:R-:W-:Y:S01]  /*a380*/  FSETP.GE.FTZ.AND P0, PT, R164, RZ, PT ;  /* 0x000000ffa400720b */ /* 0x000fe20003f16000 */
[----:B------:R-:W-:Y:S01]  /*a390*/  FADD.FTZ R64, -R195, R64 ;  /* 0x00000040c3407221 */ /* 0x000fe20000010100 */
[----:B------:R-:W-:Y:S01]  /*a3a0*/  FSEL R3, R52, R195, P3 ;  /* 0x000000c334037208 */ /* 0x000fe20001800000 */
        /* <DEDUP_REMOVED lines=11> */
[----:B------:R-:W-:Y:S01]  /*a460*/  FMUL.FTZ R4, R164, R4 ;  /* 0x00000004a4047220 */ /* 0x000fe20000410000 */
[----:B------:R-:W-:Y:S01]  /*a470*/  F2FP.BF16.F32.PACK_AB R21, R6, R7 ;  /* 0x000000070615723e */ /* 0x000fe200000010ff */
[C---:B------:R-:W-:Y:S01]  /*a480*/  FADD.FTZ R6, -R193.reuse, R57 ;  /* 0x00000039c1067221 */ /* 0x040fe20000010100 */
[----:B------:R-:W-:Y:S01]  /*a490*/  FSEL R8, R54, R194, P1 ;  /* 0x000000c236087208 */ /* 0x000fe20000800000 */
[----:B------:R-:W-:Y:S01]  /*a4a0*/  FADD.FTZ R7, -R193, R56 ;  /* 0x00000038c1077221 */ /* 0x000fe20000010100 */
        /* <DEDUP_REMOVED lines=62> */
[C---:B------:R-:W-:Y:S01]  /*a890*/  @P1 VIADD R0, R227.reuse, 0x4000 ;  /* 0x00004000e3001836 */ /* 0x040fe20000000000 */
        /* <DEDUP_REMOVED lines=17> */
[C---:B------:R-:W-:Y:S02]  /*a9b0*/  @!P4 LEA R8, P3, R9.reuse, R238, 0x1 ;  /* 0x000000ee0908c211 */ /* 0x040fe400078608ff */
        /* <DEDUP_REMOVED lines=9> */
[C---:B------:R-:W-:Y:S01]  /*aa50*/  @!P4 VIADD R5, R228.reuse, 0xffffc000 ;  /* 0xffffc000e405c836 */ /* 0x040fe20000000000 */
[----:B------:R-:W-:Y:S01]  /*aa60*/  PLOP3.LUT P1, PT, PT, PT, PT, 0x8, 0x0 ;  /* 0x000000000000781c */ /* 0x000fe20003f2e170 */
[----:B------:R-:W-:Y:S01]  /*aa70*/  @P4 STS [R0+0x1004], RZ ;  /* 0x001004ff00004388 */ /* 0x000fe20000000800 */
[-C--:B------:R-:W-:Y:S02]  /*aa80*/  @!P4 LEA.HI.X R9, R9, R237.reuse, R10, 0x1, P3 ;  /* 0x000000ed0909c211 */ /* 0x080fe400018f0c0a */
        /* <DEDUP_REMOVED lines=20> */
[----:B-1----:R-:W-:Y:S01]  /*abd0*/  @!P4 VIADD R9, R228, 0xffffc000 ;  /* 0xffffc000e409c836 */ /* 0x002fe20000000000 */
[----:B------:R-:W-:Y:S01]  /*abe0*/  @!P4 LEA R3, P2, R32, R4, 0x6 ;  /* 0x000000042003c211 */ /* 0x000fe200078430ff */
[----:B------:R-:W-:Y:S01]  /*abf0*/  @P3 VIADD R9, R228, 0x4000 ;  /* 0x00004000e4093836 */ /* 0x000fe20000000000 */
[--C-:B------:R-:W-:Y:S01]  /*ac00*/  @!P4 SHF.R.S32.HI R8, RZ, 0x1f, R4.reuse ;  /* 0x0000001fff08c819 */ /* 0x100fe20000011404 */
[C---:B------:R-:W-:Y:S01]  /*ac10*/  @!P4 IMAD.WIDE.U32 R4, R32.reuse, 0x60, R4 ;  /* 0x000000602004c825 */ /* 0x040fe200078e0004 */
[----:B------:R-:W-:Y:S02]  /*ac20*/  @!P4 LEA R10, P5, R3, R238, 0x1 ;  /* 0x000000ee030ac211 */ /* 0x000fe400078a08ff */
[----:B---3--:R-:W-:Y:S01]  /*ac30*/  @!P4 LEA.HI.X R8, R32, R8, R11, 0x6, P2 ;  /* 0x000000082008c211 */ /* 0x008fe200010f340b */
[----:B------:R-:W-:Y:S01]  /*ac40*/  @!P4 IMAD.IADD R16, R5, 0x1, R16 ;  /* 0x000000010510c824 */ /* 0x000fe200078e0210 */
[----:B------:R-:W-:Y:S02]  /*ac50*/  PLOP3.LUT P2, PT, PT, PT, PT, 0x8, 0x0 ;  /* 0x000000000000781c */ /* 0x000fe40003f4e170 */
[-C--:B------:R-:W-:Y:S01]  /*ac60*/  @!P4 LEA.HI.X R11, R3, R237.reuse, R8, 0x1, P5 ;  /* 0x000000ed030bc211 */ /* 0x080fe200028f0c08 */
[----:B------:R-:W-:Y:S01]  /*ac70*/  @!P4 VIADD R3, R228, 0xffffc000 ;  /* 0xffffc000e403c836 */ /* 0x000fe20000000000 */
        /* <DEDUP_REMOVED lines=26> */
.L_x_2346:
        /* <DEDUP_REMOVED lines=190> */
.L_x_2347:
        /* <DEDUP_REMOVED lines=541> */
.L_x_2349:
        /* <DEDUP_REMOVED lines=23> */
.L_x_2350:
        /* <DEDUP_REMOVED lines=17> */
[----:B------:R-:W-:Y:S01]  /*de50*/  BSSY B0, `(.L_x_2351) ;  /* 0x000001f000007945 */ /* 0x000fe20003800000 */
[----:B------:R-:W-:Y:S01]  /*de60*/  VIADD R5, R0, 0x60 ;  /* 0x0000006000057836 */ /* 0x000fe20000000000 */
[----:B------:R-:W-:Y:S01]  /*de70*/  ISETP.GE.OR P3, PT, R4, UR15, P4 ;  /* 0x0000000f04007c0c */ /* 0x000fe2000a766670 */
[----:B------:R-:W-:Y:S01]  /*de80*/  IMAD.U32 R4, RZ, RZ, UR12 ;  /* 0x0000000cff047e24 */ /* 0x000fe2000f8e00ff */
[----:B------:R-:W-:Y:S01]  /*de90*/  IADD3 R2, P0, R2, UR14, RZ ;  /* 0x0000000e02027c10 */ /* 0x000fe2000ff1e0ff */
        /* <DEDUP_REMOVED lines=26> */
.L_x_2352:
[----:B------:R-:W-:Y:S05]  /*e040*/  BSYNC B0 ;  /* 0x0000000000007941 */ /* 0x000fea0003800000 */
.L_x_2351:
        /* <DEDUP_REMOVED lines=14> */
.L_x_2354:
[----:B------:R-:W-:Y:S05]  /*e130*/  BSYNC B0 ;  /* 0x0000000000007941 */ /* 0x000fea0003800000 */
.L_x_2353:
        /* <DEDUP_REMOVED lines=15> */
.L_x_2356:
[----:B------:R-:W-:Y:S05]  /*e230*/  BSYNC B0 ;  /* 0x0000000000007941 */ /* 0x000fea0003800000 */
.L_x_2355:
        /* <DEDUP_REMOVED lines=14> */
.L_x_2358:
[----:B------:R-:W-:Y:S05]  /*e320*/  BSYNC B0 ;  /* 0x0000000000007941 */ /* 0x000fea0003800000 */
.L_x_2357:
        /* <DEDUP_REMOVED lines=27> */
.L_x_2360:
[----:B------:R-:W-:Y:S05]  /*e4e0*/  BSYNC B0 ;  /* 0x0000000000007941 */ /* 0x000fea0003800000 */
.L_x_2359:
        /* <DEDUP_REMOVED lines=14> */
.L_x_2362:
[----:B------:R-:W-:Y:S05]  /*e5d0*/  BSYNC B0 ;  /* 0x0000000000007941 */ /* 0x000fea0003800000 */
.L_x_2361:
        /* <DEDUP_REMOVED lines=14> */
.L_x_2364:
[----:B------:R-:W-:Y:S05]  /*e6c0*/  BSYNC B0 ;  /* 0x0000000000007941 */ /* 0x000fea0003800000 */
.L_x_2363:
        /* <DEDUP_REMOVED lines=12> */
.L_x_2311:
[----:B------:R-:W-:Y:S05]  /*e790*/  BSYNC B1 ;  /* 0x0000000000017941 */ /* 0x000fea0003800000 */
.L_x_2289:
        /* <DEDUP_REMOVED lines=11> */
.L_x_2365:
[----:B------:R-:W-:Y:S05]  /*e850*/  EXIT ;  /* 0x000000000000794d */ /* 0x000fea0003800000 */
.L_x_2367:
        /* <DEDUP_REMOVED lines=10> */
.L_x_2499:


//--------------------- .text._ZN5flash44flash_bwd_dq_dk_dv_loop_seqk_parallel_kernelI23Flash_bwd_kernel_traitsILi64ELi128ELi128ELi8ELi4ELi4ELi4ELb0ELb0EN7cutlass10bfloat16_tE19Flash_kernel_traitsILi64ELi128ELi128ELi8ES3_EELb0ELb0ELb1ELb1ELb0ELb0ELb1EEEvNS_16Flash_bwd_paramsE --------------------------
	.section	.text._ZN5flash44flash_bwd_dq_dk_dv_loop_seqk_parallel_kernelI23Flash_bwd_kernel_traitsILi64ELi128ELi128ELi8ELi4ELi4ELi4ELb0ELb0EN7cutlass10bfloat16_tE19Flash_kernel_traitsILi64ELi128ELi128ELi8ES3_EELb0ELb0ELb1ELb1ELb0ELb0ELb1EEEvNS_16Flash_bwd_paramsE,"ax",@progbits
	.align	128
        .global         _ZN5flash44flash_bwd_dq_dk_dv_loop_seqk_parallel_kernelI23Flash_bwd_kernel_traitsILi64ELi128ELi128ELi8ELi4ELi4ELi4ELb0ELb0EN7cutlass10bfloat16_tE19Flash_kernel_traitsILi64ELi128ELi128ELi8ES3_EELb0ELb0ELb1ELb1ELb0ELb0ELb1EEEvNS_16Flash_bwd_paramsE
        .type           _ZN5flash44flash_bwd_dq_dk_dv_loop_seqk_parallel_kernelI23Flash_bwd_kernel_traitsILi64ELi128ELi128ELi8ELi4ELi4ELi4ELb0ELb0EN7cutlass10bfloat16_tE19Flash_kernel_traitsILi64ELi128ELi128ELi8ES3_EELb0ELb0ELb1ELb1ELb0ELb0ELb1EEEvNS_16Flash_bwd_paramsE,@function
        .size           _ZN5flash44flash_bwd_dq_dk_dv_loop_seqk_parallel_kernelI23Flash_bwd_kernel_traitsILi64ELi128ELi128ELi8ELi4ELi4ELi4ELb0ELb0EN7cutlass10bfloat16_tE19Flash_kernel_traitsILi64ELi128ELi128ELi8ES3_EELb0ELb0ELb1ELb1ELb0ELb0ELb1EEEvNS_16Flash_bwd_paramsE,(.L_x_2500 - _ZN5flash44flash_bwd_dq_dk_dv_loop_seqk_parallel_kernelI23Flash_bwd_kernel_traitsILi64ELi128ELi128ELi8ELi4ELi4ELi4ELb0ELb0EN7cutlass10bfloat16_tE19Flash_kernel_traitsILi64ELi128ELi128ELi8ES3_EELb0ELb0ELb1ELb1ELb0ELb0ELb1EEEvNS_16Flash_bwd_paramsE)
        .other          _ZN5flash44flash_bwd_dq_dk_dv_loop_seqk_parallel_kernelI23Flash_bwd_kernel_traitsILi64ELi128ELi128ELi8ELi4ELi4ELi4ELb0ELb0EN7cutlass10bfloat16_tE19Flash_kernel_traitsILi64ELi128ELi128ELi8ES3_EELb0ELb0ELb1ELb1ELb0ELb0ELb1EEEvNS_16Flash_bwd_paramsE,@"STO_CUDA_ENTRY STV_DEFAULT"
_ZN5flash44flash_bwd_dq_dk_dv_loop_seqk_parallel_kernelI23Flash_bwd_kernel_traitsILi64ELi128ELi128ELi8ELi4ELi4ELi4ELb0ELb0EN7cutlass10bfloat16_tE19Flash_kernel_traitsILi64ELi128ELi128ELi8ES3_EELb0ELb0ELb1ELb1ELb0ELb0ELb1EEEvNS_16Flash_bwd_paramsE:
.text._ZN5flash44flash_bwd_dq_dk_dv_loop_seqk_parallel_kernelI23Flash_bwd_kernel_traitsILi64ELi128ELi128ELi8ELi4ELi4ELi4ELb0ELb0EN7cutlass10bfloat16_tE19Flash_kernel_traitsILi64ELi128ELi128ELi8ES3_EELb0ELb0ELb1ELb1ELb0ELb0ELb1EEEvNS_16Flash_bwd_paramsE:
        /* <DEDUP_REMOVED lines=15> */
[----:B------:R-:W-:Y:S01]  /*00f0*/  MOV R219, 0xfffffff0 ;  /* 0xfffffff000db7802 */ /* 0x000fe20000000f00 */
[----:B------:R-:W-:Y:S01]  /*0100*/  ULDC.64 UR12, c[0x0][0x208] ;  /* 0x00008200000c7ab9 */ /* 0x000fe20000000a00 */
[----:B------:R-:W-:Y:S01]  /*0110*/  ULDC UR60, c[0x0][0x394] ;  /* 0x0000e500003c7ab9 */ /* 0x000fe20000000800 */
[----:B------:R-:W-:Y:S02]  /*0120*/  UMOV UR61, 0xffffc000 ;  /* 0xffffc000003d7882 */ /* 0x000fe40000000000 */
[----:B------:R-:W3:Y:S08]  /*0130*/  S2UR UR4, SR_CgaCtaId ;  /* 0x00000000000479c3 */ /* 0x000ef00000008800 */
[----:B------:R-:W4:Y:S01]  /*0140*/  S2UR UR47, SR_CTAID.Y ;  /* 0x00000000002f79c3 */ /* 0x000f220000002600 */
[----:B--2---:R-:W-:Y:S01]  /*0150*/  USHF.R.S32.HI UR6, URZ, 0x1f, UR57 ;  /* 0x0000001f3f067899 */ /* 0x004fe20008011439 */
[----:B-1----:R-:W-:Y:S01]  /*0160*/  SHF.R.S32.HI R2, RZ, 0x1f, R11 ;  /* 0x0000001fff027819 */ /* 0x002fe2000001140b */
[----:B---3--:R-:W-:-:S03]  /*0170*/  ULEA UR4, UR4, UR5, 0x18 ;  /* 0x0000000504047291 */ /* 0x008fc6000f8ec03f */
[CC--:B------:R-:W-:Y:S02]  /*0180*/  LEA.HI R0, R2.reuse, R11.reuse, RZ, 0x5 ;  /* 0x0000000b02007211 */ /* 0x0c0fe400078f28ff */
[CC--:B------:R-:W-:Y:S02]  /*0190*/  LEA.HI R14, R2.reuse, R11.reuse, RZ, 0x3 ;  /* 0x0000000b020e7211 */ /* 0x0c0fe400078f18ff */
[CC--:B------:R-:W-:Y:S01]  /*01a0*/  LEA.HI R6, R2.reuse, R11.reuse, RZ, 0x4 ;  /* 0x0000000b02067211 */ /* 0x0c0fe200078f20ff */
[----:B----4-:R-:W-:Y:S01]  /*01b0*/  USHF.L.U32 UR5, UR47, 0x7, URZ ;  /* 0x000000072f057899 */ /* 0x010fe2000800063f */
[CC--:B------:R-:W-:Y:S02]  /*01c0*/  LEA.HI R13, R2.reuse, R11.reuse, RZ, 0x7 ;  /* 0x0000000b020d7211 */ /* 0x0c0fe400078f38ff */
[----:B------:R-:W-:Y:S02]  /*01d0*/  LEA.HI R2, R2, R11, RZ, 0x2 ;  /* 0x0000000b02027211 */ /* 0x000fe400078f10ff */
[----:B------:R-:W-:-:S02]  /*01e0*/  LOP3.LUT R3, R0, 0xffffffe0, RZ, 0xc0, !PT ;  /* 0xffffffe000037812 */ /* 0x000fc400078ec0ff */
[--C-:B------:R-:W-:Y:S02]  /*01f0*/  SHF.R.S32.HI R5, RZ, 0x5, R0.reuse ;  /* 0x00000005ff057819 */ /* 0x100fe40000011400 */
[----:B------:R-:W-:Y:S01]  /*0200*/  SHF.R.S32.HI R0, RZ, 0x1f, R0 ;  /* 0x0000001fff007819 */ /* 0x000fe20000011400 */
[----:B------:R-:W-:Y:S01]  /*0210*/  IMAD.IADD R4, R11, 0x1, -R3 ;  /* 0x000000010b047824 */ /* 0x000fe200078e0a03 */
[--C-:B------:R-:W-:Y:S02]  /*0220*/  SHF.R.S32.HI R7, RZ, 0x2, R2.reuse ;  /* 0x00000002ff077819 */ /* 0x100fe40000011402 */
[----:B------:R-:W-:Y:S02]  /*0230*/  SHF.R.S32.HI R9, RZ, 0x1f, R2 ;  /* 0x0000001fff097819 */ /* 0x000fe40000011402 */
[----:B------:R-:W-:Y:S02]  /*0240*/  LOP3.LUT R2, R2, 0x7ffffffc, RZ, 0xc0, !PT ;  /* 0x7ffffffc02027812 */ /* 0x000fe400078ec0ff */
[----:B------:R-:W-:-:S02]  /*0250*/  LEA.HI R0, R0, R5, RZ, 0x2 ;  /* 0x0000000500007211 */ /* 0x000fc400078f10ff */
[----:B------:R-:W-:Y:S01]  /*0260*/  LOP3.LUT R10, R14, 0xfffffff8, RZ, 0xc0, !PT ;  /* 0xfffffff80e0a7812 */ /* 0x000fe200078ec0ff */
[C---:B------:R-:W-:Y:S01]  /*0270*/  IMAD.IADD R15, R11.reuse, 0x1, -R2 ;  /* 0x000000010b0f7824 */ /* 0x040fe200078e0a02 */
[----:B------:R-:W-:Y:S02]  /*0280*/  SHF.R.S32.HI R8, RZ, 0x4, R6 ;  /* 0x00000004ff087819 */ /* 0x000fe40000011406 */
[----:B------:R-:W-:Y:S01]  /*0290*/  LOP3.LUT R12, R6, 0xfffffff0, RZ, 0xc0, !PT ;  /* 0xfffffff0060c7812 */ /* 0x000fe200078ec0ff */
[C---:B------:R-:W-:Y:S01]  /*02a0*/  IMAD.IADD R226, R11.reuse, 0x1, -R10 ;  /* 0x000000010be27824 */ /* 0x040fe200078e0a0a */
[----:B------:R-:W-:Y:S02]  /*02b0*/  LOP3.LUT R2, R0, 0xfffffffc, RZ, 0xc0, !PT ;  /* 0xfffffffc00027812 */ /* 0x000fe400078ec0ff */
[----:B------:R-:W-:Y:S01]  /*02c0*/  LEA.HI R0, R6, R8, RZ, 0x1 ;  /* 0x0000000806007211 */ /* 0x000fe200078f08ff */
[----:B------:R-:W-:Y:S01]  /*02d0*/  IMAD.IADD R10, R11, 0x1, -R12 ;  /* 0x000000010b0a7824 */ /* 0x000fe200078e0a0c */
[----:B------:R-:W-:Y:S01]  /*02e0*/  LEA.HI R3, R9, R7, RZ, 0x3 ;  /* 0x0000000709037211 */ /* 0x000fe200078f18ff */
[----:B------:R-:W-:Y:S01]  /*02f0*/  IMAD.IADD R12, R5, 0x1, -R2 ;  /* 0x00000001050c7824 */ /* 0x000fe200078e0a02 */
[----:B------:R-:W-:-:S02]  /*0300*/  SHF.R.S32.HI R6, RZ, 0x1f, R4 ;  /* 0x0000001fff067819 */ /* 0x000fc40000011404 */
[----:B------:R-:W-:Y:S02]  /*0310*/  LOP3.LUT R2, R0, 0xfffffffe, RZ, 0xc0, !PT ;  /* 0xfffffffe00027812 */ /* 0x000fe400078ec0ff */
[----:B------:R-:W-:Y:S02]  /*0320*/  LOP3.LUT R0, R3, 0xfffffff8, RZ, 0xc0, !PT ;  /* 0xfffffff803007812 */ /* 0x000fe400078ec0ff */
[----:B------:R-:W-:Y:S01]  /*0330*/  LEA.HI R4, R6, R4, RZ, 0x2 ;  /* 0x0000000406047211 */ /* 0x000fe200078f10ff */
[----:B------:R-:W-:Y:S01]  /*0340*/  IMAD.SHL.U32 R6, R226, 0x40, RZ ;  /* 0x00000040e2067824 */ /* 0x000fe200078e00ff */
[----:B------:R-:W-:Y:S01]  /*0350*/  SHF.R.S32.HI R5, RZ, 0x1f, R10 ;  /* 0x0000001fff057819 */ /* 0x000fe2000001140a */
[----:B------:R-:W-:Y:S02]  /*0360*/  IMAD.IADD R11, R8, 0x1, -R2 ;  /* 0x00000001080b7824 */ /* 0x000fe400078e0a02 */
[----:B------:R-:W-:Y:S02]  /*0370*/  IMAD.SHL.U32 R2, R12, 0x10, RZ ;  /* 0x000000100c027824 */ /* 0x000fe400078e00ff */
[----:B------:R-:W-:Y:S01]  /*0380*/  IMAD.IADD R3, R7, 0x1, -R0 ;  /* 0x0000000107037824 */ /* 0x000fe200078e0a00 */
[----:B------:R-:W-:Y:S01]  /*0390*/  LOP3.LUT R0, R6, 0x1c0, RZ, 0xc0, !PT ;  /* 0x000001c006007812 */ /* 0x000fe200078ec0ff */
[----:B------:R-:W-:Y:S01]  /*03a0*/  IMAD.SHL.U32 R9, R11, 0x10, RZ ;  /* 0x000000100b097824 */ /* 0x000fe200078e00ff */
[----:B------:R-:W-:-:S02]  /*03b0*/  LEA.HI.SX32 R4, R4, R2, 0x1e ;  /* 0x0000000204047211 */ /* 0x000fc400078ff2ff */
[C---:B------:R-:W-:Y:S02]  /*03c0*/  LOP3.LUT R2, R0.reuse, 0x30, R2, 0xf8, !PT ;  /* 0x0000003000027812 */ /* 0x040fe400078ef802 */
[----:B------:R-:W-:Y:S01]  /*03d0*/  SHF.R.S32.HI R6, RZ, 0x7, R13 ;  /* 0x00000007ff067819 */ /* 0x000fe2000001140d */
[----:B------:R1:W-:Y:S01]  /*03e0*/  STL [R1+0x24], R4 ;  /* 0x0000240401007387 */ /* 0x0003e20000100800 */
[----:B------:R-:W-:Y:S01]  /*03f0*/  LEA.HI R13, R5, R10, RZ, 0x3 ;  /* 0x0000000a050d7211 */ /* 0x000fe200078f18ff */
[----:B------:R-:W-:Y:S01]  /*0400*/  IMAD.SHL.U32 R5, R11, 0x200, RZ ;  /* 0x000002000b057824 */ /* 0x000fe200078e00ff */
[----:B------:R-:W-:Y:S02]  /*0410*/  LOP3.LUT R187, R0, 0x8, R14, 0xf8, !PT ;  /* 0x0000000800bb7812 */ /* 0x000fe400078ef80e */
[----:B------:R-:W-:Y:S01]  /*0420*/  SHF.R.U32.HI R0, RZ, 0x3, R0 ;  /* 0x00000003ff007819 */ /* 0x000fe20000011600 */
[----:B------:R-:W-:Y:S01]  /*0430*/  IMAD R7, R6, 0x1000, R5 ;  /* 0x0000100006077824 */ /* 0x000fe200078e0205 */
[----:B------:R-:W-:-:S02]  /*0440*/  LOP3.LUT R2, R2, 0x8, R14, 0xf8, !PT ;  /* 0x0000000802027812 */ /* 0x000fc400078ef80e */
[----:B------:R-:W-:Y:S02]  /*0450*/  LOP3.LUT R187, R187, R0, RZ, 0x3c, !PT ;  /* 0x00000000bbbb7212 */ /* 0x000fe400078e3cff */
[----:B------:R-:W-:Y:S01]  /*0460*/  LOP3.LUT R5, R5, R2, R0, 0xf6, !PT ;  /* 0x0000000205057212 */ /* 0x000fe200078ef600 */
[----:B------:R-:W-:Y:S01]  /*0470*/  IMAD.SHL.U32 R0, R3, 0x40, RZ ;  /* 0x0000004003007824 */ /* 0x000fe200078e00ff */
[----:B------:R-:W-:Y:S01]  /*0480*/  LOP3.LUT R8, R13, 0xfffffff8, RZ, 0xc0, !PT ;  /* 0xfffffff80d087812 */ /* 0x000fe200078ec0ff */
[----:B------:R-:W-:Y:S02]  /*0490*/  IMAD.SHL.U32 R2, R6, 0x8, RZ ;  /* 0x0000000806027824 */ /* 0x000fe400078e00ff */
[----:B------:R-:W-:Y:S01]  /*04a0*/  IMAD.IADD R187, R7, 0x1, R187 ;  /* 0x0000000107bb7824 */ /* 0x000fe200078e02bb */
[----:B------:R-:W-:Y:S01]  /*04b0*/  LOP3.LUT R0, R0, 0x1c0, RZ, 0xc0, !PT ;  /* 0x000001c000007812 */ /* 0x000fe200078ec0ff */
[----:B------:R-:W-:Y:S01]  /*04c0*/  IMAD.IADD R10, R10, 0x1, -R8 ;  /* 0x000000010a0a7824 */ /* 0x000fe200078e0a08 */
[----:B------:R-:W-:Y:S01]  /*04d0*/  LOP3.LUT R2, R2, 0x8, RZ, 0xc0, !PT ;  /* 0x0000000802027812 */ /* 0x000fe200078ec0ff */
[----:B------:R-:W-:-:S02]  /*04e0*/  IMAD.SHL.U32 R8, R15, 0x2, RZ ;  /* 0x000000020f087824 */ /* 0x000fc400078e00ff */
[----:B------:R-:W-:Y:S01]  /*04f0*/  IMAD.SHL.U32 R7, R10, 0x40, RZ ;  /* 0x000000400a077824 */ /* 0x000fe200078e00ff */
[----:B------:R2:W-:Y:S01]  /*0500*/  STL [R1+0x38], R10 ;  /* 0x0000380a01007387 */ /* 0x0005e20000100800 */
[----:B------:R-:W-:Y:S01]  /*0510*/  IMAD.SHL.U32 R187, R187, 0x2, RZ ;  /* 0x00000002bbbb7824 */ /* 0x000fe200078e00ff */
[----:B-1----:R-:W-:-:S04]  /*0520*/  LOP3.LUT R4, R3, 0x1, RZ, 0xc0, !PT ;  /* 0x0000000103047812 */ /* 0x002fc800078ec0ff */
[----:B------:R-:W-:Y:S01]  /*0530*/  ISETP.NE.U32.AND P0, PT, R4, 0x1, PT ;  /* 0x000000010400780c */ /* 0x000fe20003f05070 */
[----:B------:R-:W-:-:S03]  /*0540*/  IMAD R4, R6, 0x2000, R8 ;  /* 0x0000200006047824 */ /* 0x000fc600078e0208 */
[----:B------:R-:W-:Y:S01]  /*0550*/  R2P PR, R3, 0x6 ;  /* 0x0000000603007804 */ /* 0x000fe20000000000 */
[----:B------:R-:W-:Y:S01]  /*0560*/  IMAD R4, R12, 0x400, R4 ;  /* 0x000004000c047824 */ /* 0x000fe200078e0204 */
[----:B------:R-:W-:Y:S02]  /*0570*/  SHF.R.U32.HI R3, RZ, 0x3, R0 ;  /* 0x00000003ff037819 */ /* 0x000fe40000011600 */
[C---:B------:R-:W-:Y:S02]  /*0580*/  LOP3.LUT P3, RZ, R226.reuse, 0x4, RZ, 0xc0, !PT ;  /* 0x00000004e2ff7812 */ /* 0x040fe4000786c0ff */
[----:B------:R-:W-:Y:S02]  /*0590*/  LOP3.LUT R6, R3, R0, RZ, 0xfc, !PT ;  /* 0x0000000003067212 */ /* 0x000fe400078efcff */
[C---:B------:R-:W-:Y:S01]  /*05a0*/  LOP3.LUT P4, RZ, R226.reuse, 0x2, RZ, 0xc0, !PT ;  /* 0x00000002e2ff7812 */ /* 0x040fe2000788c0ff */
[----:B------:R-:W-:Y:S01]  /*05b0*/  IMAD.SHL.U32 R226, R226, 0x8, RZ ;  /* 0x00000008e2e27824 */ /* 0x000fe200078e00ff */
[----:B------:R-:W-:Y:S01]  /*05c0*/  SEL R219, R219, 0x10, !P0 ;  /* 0x00000010dbdb7807 */ /* 0x000fe20004000000 */
[----:B------:R-:W-:Y:S01]  /*05d0*/  IMAD.IADD R218, R6, 0x1, R4 ;  /* 0x0000000106da7824 */ /* 0x000fe200078e0204 */
[----:B------:R-:W-:Y:S01]  /*05e0*/  SEL R188, R221, 0xffffffe0, !P4 ;  /* 0xffffffe0ddbc7807 */ /* 0x000fe20006000000 */
[----:B------:R-:W-:Y:S01]  /*05f0*/  IMAD.SHL.U32 R6, R11, 0x8, RZ ;  /* 0x000000080b067824 */ /* 0x000fe200078e00ff */
[----:B------:R-:W-:Y:S01]  /*0600*/  SEL R221, R221, 0xffffffe0, !P1 ;  /* 0xffffffe0dddd7807 */ /* 0x000fe20004800000 */
[----:B------:R-:W-:Y:S01]  /*0610*/  IMAD.SHL.U32 R4, R13, 0x40, RZ ;  /* 0x000000400d047824 */ /* 0x000fe200078e00ff */
[----:B--2---:R-:W-:-:S02]  /*0620*/  LOP3.LUT R10, R2, 0x10, R9, 0xf8, !PT ;  /* 0x00000010020a7812 */ /* 0x004fc400078ef809 */
[----:B------:R-:W-:Y:S01]  /*0630*/  LOP3.LUT R9, R3, R0, R2, 0x1e, !PT ;  /* 0x0000000003097212 */ /* 0x000fe200078e1e02 */
[----:B------:R-:W-:Y:S01]  /*0640*/  IMAD R0, R12, 0x400, R8 ;  /* 0x000004000c007824 */ /* 0x000fe200078e0208 */
[----:B------:R-:W-:Y:S02]  /*0650*/  LOP3.LUT R2, R7, 0x1c0, RZ, 0xc0, !PT ;  /* 0x000001c007027812 */ /* 0x000fe400078ec0ff */
[----:B------:R-:W-:Y:S01]  /*0660*/  LEA R218, R218, UR4, 0x1 ;  /* 0x00000004dada7c11 */ /* 0x000fe2000f8e08ff */
[----:B------:R-:W-:Y:S01]  /*0670*/  IMAD.IADD R9, R0, 0x1, R9 ;  /* 0x0000000100097824 */ /* 0x000fe200078e0209 */
[----:B------:R-:W-:Y:S02]  /*0680*/  SHF.R.U32.HI R3, RZ, 0x3, R2 ;  /* 0x00000003ff037819 */ /* 0x000fe40000011602 */
[----:B------:R-:W-:Y:S01]  /*0690*/  LOP3.LUT R6, R2, 0x8, R6, 0xf8, !PT ;  /* 0x0000000802067812 */ /* 0x000fe200078ef806 */
[----:B------:R-:W-:Y:S01]  /*06a0*/  IMAD.IADD R220, R218, 0x1, R219 ;  /* 0x00000001dadc7824 */ /* 0x000fe200078e02db */
[----:B------:R-:W-:Y:S01]  /*06b0*/  LOP3.LUT R0, R4, 0xfffffe00, RZ, 0xc0, !PT ;  /* 0xfffffe0004007812 */ /* 0x000fe200078ec0ff */
[--C-:B------:R-:W-:Y:S01]  /*06c0*/  IMAD.IADD R224, R218, 0x1, R221.reuse ;  /* 0x00000001dae07824 */ /* 0x100fe200078e02dd */
        /* <DEDUP_REMOVED lines=17> */
[----:B------:R-:W-:Y:S01]  /*07e0*/  UIADD3 UR5, UR4, 0xc000, URZ ;  /* 0x0000c00004057890 */ /* 0x000fe2000fffe03f */
[----:B------:R-:W-:Y:S01]  /*07f0*/  LEA R8, R9, UR6, 0x1 ;  /* 0x0000000609087c11 */ /* 0x000fe2000f8e08ff */
[----:B------:R-:W-:Y:S01]  /*0800*/  VIADD R189, R187, UR6 ;  /* 0x00000006bbbd7c36 */ /* 0x000fe20008000000 */
[----:B------:R-:W-:Y:S01]  /*0810*/  SEL R0, R0, 0x3c0, !P2 ;  /* 0x000003c000007807 */ /* 0x000fe20005000000 */
[----:B------:R-:W-:Y:S01]  /*0820*/  IMAD.IADD R217, R218, 0x1, R2 ;  /* 0x00000001dad97824 */ /* 0x000fe200078e0202 */
[----:B------:R-:W-:Y:S01]  /*0830*/  SHF.R.S32.HI R3, RZ, 0x3, R14 ;  /* 0x00000003ff037819 */ /* 0x000fe2000001140e */
[--C-:B------:R-:W-:Y:S01]  /*0840*/  IMAD.IADD R6, R2, 0x1, R8.reuse ;  /* 0x0000000102067824 */ /* 0x100fe200078e0208 */
[----:B------:R-:W-:Y:S01]  /*0850*/  LEA R3, R5, UR4, 0x1 ;  /* 0x0000000405037c11 */ /* 0x000fe2000f8e08ff */
[----:B------:R-:W-:Y:S01]  /*0860*/  IMAD.IADD R7, R221, 0x1, R8 ;  /* 0x00000001dd077824 */ /* 0x000fe200078e0208 */
[C---:B------:R-:W-:Y:S01]  /*0870*/  IADD3 R5, R8.reuse, R0, RZ ;  /* 0x0000000008057210 */ /* 0x040fe20007ffe0ff */
[C---:B------:R-:W-:Y:S01]  /*0880*/  VIADD R11, R8.reuse, 0x420 ;  /* 0x00000420080b7836 */ /* 0x040fe20000000000 */
[----:B------:R-:W-:Y:S01]  /*0890*/  STL [R1+0x3c], R8 ;  /* 0x00003c0801007387 */ /* 0x000fe20000100800 */
[----:B------:R-:W-:-:S02]  /*08a0*/  VIADD R4, R8, 0x2020 ;  /* 0x0000202008047836 */ /* 0x000fc40000000000 */
[C---:B------:R-:W-:Y:S01]  /*08b0*/  @P1 VIADD R11, R8.reuse, 0x3e0 ;  /* 0x000003e0080b1836 */ /* 0x040fe20000000000 */
[----:B------:R1:W-:Y:S01]  /*08c0*/  STL [R1+0x50], R6 ;  /* 0x0000500601007387 */ /* 0x0003e20000100800 */
[C---:B------:R-:W-:Y:S02]  /*08d0*/  VIADD R10, R8.reuse, 0x2420 ;  /* 0x00002420080a7836 */ /* 0x040fe40000000000 */
[C---:B------:R-:W-:Y:S01]  /*08e0*/  @P1 VIADD R4, R8.reuse, 0x1fe0 ;  /* 0x00001fe008041836 */ /* 0x040fe20000000000 */
[----:B------:R2:W-:Y:S01]  /*08f0*/  STL [R1+0x6c], R7 ;  /* 0x00006c0701007387 */ /* 0x0005e20000100800 */
[C---:B------:R-:W-:Y:S02]  /*0900*/  VIADD R9, R8.reuse, 0x2040 ;  /* 0x0000204008097836 */ /* 0x040fe40000000000 */
[C---:B------:R-:W-:Y:S01]  /*0910*/  @P1 VIADD R10, R8.reuse, 0x23e0 ;  /* 0x000023e0080a1836 */ /* 0x040fe20000000000 */
[----:B------:R3:W-:Y:S01]  /*0920*/  STL [R1+0x4c], R5 ;  /* 0x00004c0501007387 */ /* 0x0007e20000100800 */
[----:B------:R-:W-:-:S02]  /*0930*/  @P2 VIADD R9, R8, 0x1fc0 ;  /* 0x00001fc008092836 */ /* 0x000fc40000000000 */
[--C-:B------:R-:W-:Y:S01]  /*0940*/  IMAD.IADD R2, R2, 0x1, R4.reuse ;  /* 0x0000000102027824 */ /* 0x100fe200078e0204 */
[----:B------:R4:W-:Y:S01]  /*0950*/  STL [R1+0x58], R11 ;  /* 0x0000580b01007387 */ /* 0x0009e20000100800 */
[----:B------:R-:W-:Y:S02]  /*0960*/  IMAD.IADD R0, R0, 0x1, R4 ;  /* 0x0000000100007824 */ /* 0x000fe400078e0204 */
[----:B------:R-:W-:Y:S01]  /*0970*/  IMAD.IADD R186, R189, 0x1, R186 ;  /* 0x00000001bdba7824 */ /* 0x000fe200078e02ba */
        /* <DEDUP_REMOVED lines=8> */
[C---:B--2---:R-:W-:Y:S02]  /*0a00*/  VIADD R7, R8.reuse, 0x2440 ;  /* 0x0000244008077836 */ /* 0x044fe40000000000 */
[----:B------:R-:W-:Y:S02]  /*0a10*/  @P2 VIADD R7, R8, 0x23c0 ;  /* 0x000023c008072836 */ /* 0x000fe40000000000 */
[C---:B---3--:R-:W-:Y:S02]  /*0a20*/  IMAD.IADD R5, R221.reuse, 0x1, R5 ;  /* 0x00000001dd057824 */ /* 0x048fe400078e0205 */
[----:B------:R-:W-:Y:S01]  /*0a30*/  IMAD.IADD R221, R221, 0x1, R219 ;  /* 0x00000001dddd7824 */ /* 0x000fe200078e02db */
[----:B------:R4:W-:Y:S04]  /*0a40*/  STL [R1+0x44], R7 ;  /* 0x0000440701007387 */ /* 0x0009e80000100800 */
[----:B------:R4:W-:Y:S04]  /*0a50*/  STL [R1+0x68], R6 ;  /* 0x0000680601007387 */ /* 0x0009e80000100800 */
[----:B------:R4:W-:Y:S04]  /*0a60*/  STL [R1+0x64], R5 ;  /* 0x0000640501007387 */ /* 0x0009e80000100800 */
[----:B------:R4:W-:Y:S04]  /*0a70*/  STL [R1+0x60], R2 ;  /* 0x0000600201007387 */ /* 0x0009e80000100800 */
[----:B------:R4:W-:Y:S02]  /*0a80*/  STL [R1+0x5c], R0 ;  /* 0x00005c0001007387 */ /* 0x0009e40000100800 */
.L_x_2446:
        /* <DEDUP_REMOVED lines=67> */
.L_x_2368:
        /* <DEDUP_REMOVED lines=18> */
[----:B------:R-:W-:Y:S01]  /*0fe0*/  ULDC UR59, c[0x0][0x2d4] ;  /* 0x0000b500003b7ab9 */ /* 0x000fe20000000800 */
[----:B------:R-:W-:Y:S02]  /*0ff0*/  @!UP2 UIMAD.WIDE.U32 UR42, UR47, UR10, URZ ;  /* 0x0000000a2f2aa2a5 */ /* 0x000fe4000f8e003f */
[----:B------:R-:W-:Y:S02]  /*1000*/  USHF.R.S32.HI UR35, URZ, 0x1f, UR59 ;  /* 0x0000001f3f237899 */ /* 0x000fe4000801143b */
[----:B------:R-:W-:Y:S01]  /*1010*/  @UP1 ULDC.64 UR26, c[0x0][0x248] ;  /* 0x00009200001a1ab9 */ /* 0x000fe20000000a00 */
[----:B------:R-:W-:Y:S01]  /*1020*/  USHF.L.U32 UR14, UR47, 0x7, URZ ;  /* 0x000000072f0e7899 */ /* 0x000fe2000800063f */
[----:B-1----:R-:W-:Y:S01]  /*1030*/  IABS R6, R7 ;  /* 0x0000000700067213 */ /* 0x002fe20000000000 */
[----:B------:R-:W-:Y:S01]  /*1040*/  UIADD3 UR48, UR21, UR22, URZ ;  /* 0x0000001615307290 */ /* 0x000fe2000fffe03f */
        /* <DEDUP_REMOVED lines=43> */
[----:B------:R-:W-:Y:S01]  /*1300*/  USEL UR56, UR20, UR18, !UP2 ;  /* 0x0000001214387287 */ /* 0x000fe2000d000000 */
[----:B------:R-:W-:Y:S01]  /*1310*/  IMAD.HI.U32 R0, R0, R2, RZ ;  /* 0x0000000200007227 */ /* 0x000fe200078e00ff */
[----:B------:R-:W-:Y:S02]  /*1320*/  @UP2 UIADD3 UR48, UR19, UR14, URZ ;  /* 0x0000000e13302290 */ /* 0x000fe4000fffe03f */
[----:B------:R-:W-:-:S02]  /*1330*/  UIMAD.WIDE.U32 UR18, UR10, UR16, URZ ;  /* 0x000000100a1272a5 */ /* 0x000fc4000f8e003f */
[----:B------:R-:W-:Y:S01]  /*1340*/  IADD3 R4, -R0, RZ, RZ ;  /* 0x000000ff00047210 */ /* 0x000fe20007ffe1ff */
[----:B------:R-:W-:Y:S02]  /*1350*/  UIMAD UR21, UR11, UR16, URZ ;  /* 0x000000100b1572a4 */ /* 0x000fe4000f8e023f */
[----:B------:R-:W-:Y:S02]  /*1360*/  USHF.L.U64.HI UR23, UR47, 0x7, UR58 ;  /* 0x000000072f177899 */ /* 0x000fe4000801023a */
[C---:B------:R-:W-:Y:S01]  /*1370*/  IMAD R2, R6.reuse, R4, R2 ;  /* 0x0000000406027224 */ /* 0x040fe200078e0202 */
[----:B------:R-:W-:Y:S01]  /*1380*/  UIADD3 UR16, UR17, UR7, URZ ;  /* 0x0000000711107290 */ /* 0x000fe2000fffe03f */
[----:B------:R-:W-:Y:S01]  /*1390*/  ULDC UR46, c[0x0][0x2c4] ;  /* 0x0000b100002e7ab9 */ /* 0x000fe20000000800 */
[----:B------:R-:W-:Y:S02]  /*13a0*/  USHF.R.S32.HI UR8, URZ, 0x7, UR32 ;  /* 0x000000073f087899 */ /* 0x000fe40008011420 */
[----:B------:R-:W-:Y:S01]  /*13b0*/  ISETP.GT.U32.AND P1, PT, R6, R2, PT ;  /* 0x000000020600720c */ /* 0x000fe20003f24070 */
[----:B------:R-:W-:-:S02]  /*13c0*/  USHF.R.S32.HI UR7, URZ, 0x7, UR22 ;  /* 0x000000073f077899 */ /* 0x000fc40008011416 */
[----:B------:R-:W-:Y:S02]  /*13d0*/  @UP3 UIMAD UR20, UR47, UR46, URZ ;  /* 0x0000002e2f1432a4 */ /* 0x000fe4000f8e023f */
[----:B------:R-:W-:Y:S02]  /*13e0*/  USEL UR23, UR23, URZ, UP0 ;  /* 0x0000003f17177287 */ /* 0x000fe40008000000 */
[----:B------:R-:W-:Y:S02]  /*13f0*/  UISETP.LT.AND UP0, UPT, UR8, UR7, UPT ;  /* 0x000000070800728c */ /* 0x000fe4000bf01270 */
[----:B------:R-:W-:Y:S02]  /*1400*/  @UP3 USEL UR17, UR20, UR6, !UP2 ;  /* 0x0000000614113287 */ /* 0x000fe4000d000000 */
[----:B------:R-:W-:Y:S02]  /*1410*/  @!UP3 UIMAD UR20, UR47, UR38, UR57 ;  /* 0x000000262f14b2a4 */ /* 0x000fe4000f8e0239 */
[----:B------:R-:W-:Y:S01]  /*1420*/  @!P1 IMAD.IADD R2, R2, 0x1, -R6 ;  /* 0x0000000102029824 */ /* 0x000fe200078e0a06 */
[----:B------:R-:W-:Y:S01]  /*1430*/  USEL UR38, UR8, UR7, UP0 ;  /* 0x0000000708267287 */ /* 0x000fe20008000000 */
[----:B------:R-:W-:Y:S01]  /*1440*/  @!P1 VIADD R0, R0, 0x1 ;  /* 0x0000000100009836 */ /* 0x000fe20000000000 */
[----:B------:R-:W-:Y:S01]  /*1450*/  @UP3 ULDC UR14, c[0x0][0x2e4] ;  /* 0x0000b900000e3ab9 */ /* 0x000fe20000000800 */
[----:B------:R-:W-:Y:S01]  /*1460*/  @!UP2 UIADD3 UR49, UR43, UR30, URZ ;  /* 0x0000001e2b31a290 */ /* 0x000fe2000fffe03f */
[----:B------:R-:W-:Y:S01]  /*1470*/  ISETP.GE.U32.AND P0, PT, R2, R6, PT ;  /* 0x000000060200720c */ /* 0x000fe20003f06070 */
[----:B------:R-:W-:Y:S01]  /*1480*/  @UP3 UIMAD UR30, UR57, UR14, UR17 ;  /* 0x0000000e391e32a4 */ /* 0x000fe2000f8e0211 */
[----:B------:R-:W-:Y:S01]  /*1490*/  LOP3.LUT R2, R7, UR57, RZ, 0x3c, !PT ;  /* 0x0000003907027c12 */ /* 0x000fe2000f8e3cff */
[----:B------:R-:W-:Y:S01]  /*14a0*/  ULEA UR7, UR38, 0xffffff80, 0x7 ;  /* 0xffffff8026077891 */ /* 0x000fe2000f8e383f */
[----:B------:R-:W-:Y:S01]  /*14b0*/  PLOP3.LUT P1, PT, PT, PT, UP1, 0x80, 0x0 ;  /* 0x000000000000781c */ /* 0x000fe20003f2f018 */
[----:B------:R-:W-:Y:S01]  /*14c0*/  UIMAD UR14, UR10, UR16, UR21 ;  /* 0x000000100a0e72a4 */ /* 0x000fe2000f8e0215 */
[----:B------:R-:W-:Y:S01]  /*14d0*/  ISETP.GE.AND P2, PT, R2, RZ, PT ;  /* 0x000000ff0200720c */ /* 0x000fe20003f46270 */
[----:B------:R-:W-:-:S02]  /*14e0*/  UIMAD.WIDE.U32 UR16, UR10, UR6, URZ ;  /* 0x000000060a1072a5 */ /* 0x000fc4000f8e003f */
[----:B------:R-:W-:Y:S02]  /*14f0*/  @!UP3 UIMAD UR30, UR20, UR46, URZ ;  /* 0x0000002e141eb2a4 */ /* 0x000fe4000f8e023f */
[----:B------:R-:W-:Y:S02]  /*1500*/  USHF.R.S32.HI UR22, URZ, 0x1f, UR7 ;  /* 0x0000001f3f167899 */ /* 0x000fe40008011407 */
[----:B------:R-:W-:Y:S01]  /*1510*/  UIADD3 UR8, UP0, UR7, UR34, URZ ;  /* 0x0000002207087290 */ /* 0x000fe2000ff1e03f */
[----:B------:R-:W-:Y:S01]  /*1520*/  @P0 IADD3 R0, R0, 0x1, RZ ;  /* 0x0000000100000810 */ /* 0x000fe20007ffe0ff */
[----:B------:R-:W-:Y:S01]  /*1530*/  UIADD3 UR46, UR19, UR14, URZ ;  /* 0x0000000e132e7290 */ /* 0x000fe2000fffe03f */
[----:B------:R-:W-:Y:S01]  /*1540*/  PLOP3.LUT P0, PT, PT, PT, UP3, 0x80, 0x0 ;  /* 0x000000000000781c */ /* 0x000fe20003f0f038 */
[----:B------:R-:W-:Y:S02]  /*1550*/  UIMAD UR14, UR11, UR6, URZ ;  /* 0x000000060b0e72a4 */ /* 0x000fe4000f8e023f */
[----:B------:R-:W-:Y:S01]  /*1560*/  USEL UR55, UR18, UR16, !UP2 ;  /* 0x0000001012377287 */ /* 0x000fe2000d000000 */
[----:B------:R-:W-:Y:S01]  /*1570*/  IMAD.MOV.U32 R12, RZ, RZ, R0 ;  /* 0x000000ffff0c7224 */ /* 0x000fe200078e0000 */
[----:B------:R-:W-:-:S02]  /*1580*/  UIADD3.X UR18, UR22, UR23, URZ, UP0, !UPT ;  /* 0x0000001716127290 */ /* 0x000fc400087fe43f */
[----:B------:R-:W-:Y:S02]  /*1590*/  UIMAD UR11, UR11, UR8, URZ ;  /* 0x000000080b0b72a4 */ /* 0x000fe4000f8e023f */
[----:B------:R-:W-:Y:S01]  /*15a0*/  @UP1 UIADD3 UR31, UR25, UR33, URZ ;  /* 0x00000021191f1290 */ /* 0x000fe2000fffe03f */
[----:B------:R-:W-:Y:S01]  /*15b0*/  @!P2 IADD3 R12, -R12, RZ, RZ ;  /* 0x000000ff0c0ca210 */ /* 0x000fe20007ffe1ff */
[----:B------:R-:W-:Y:S01]  /*15c0*/  @UP2 UIADD3 UR46, UR17, UR14, URZ ;  /* 0x0000000e112e2290 */ /* 0x000fe2000fffe03f */
[----:B------:R-:W-:Y:S01]  /*15d0*/  @!P3 LOP3.LUT R12, RZ, R7, RZ, 0x33, !PT ;  /* 0x00000007ff0cb212 */ /* 0x000fe200078e33ff */
[----:B------:R-:W-:Y:S01]  /*15e0*/  UIMAD.WIDE.U32 UR34, UR10, UR8, URZ ;  /* 0x000000080a2272a5 */ /* 0x000fe2000f8e003f */
[----:B------:R-:W-:Y:S01]  /*15f0*/  @UP1 ULDC.64 UR16, c[0x0][0x250] ;  /* 0x0000940000101ab9 */ /* 0x000fe20000000a00 */
[----:B------:R-:W-:Y:S02]  /*1600*/  UIMAD UR8, UR10, UR18, UR11 ;  /* 0x000000120a0872a4 */ /* 0x000fe4000f8e020b */
[----:B------:R-:W-:-:S02]  /*1610*/  @UP1 UIMAD.WIDE.U32 UR10, UR31, UR16, URZ ;  /* 0x000000101f0a12a5 */ /* 0x000fc4000f8e003f */
[----:B------:R-:W-:Y:S02]  /*1620*/  @UP1 UIMAD UR14, UR31, UR17, URZ ;  /* 0x000000111f0e12a4 */ /* 0x000fe4000f8e023f */
[----:B------:R-:W-:Y:S02]  /*1630*/  UIMAD UR37, UR57, UR52, URZ ;  /* 0x00000034392572a4 */ /* 0x000fe4000f8e023f */
[----:B------:R-:W-:Y:S02]  /*1640*/  @UP1 UIADD3 UR32, UR11, UR14, URZ ;  /* 0x0000000e0b201290 */ /* 0x000fe4000fffe03f */
[----:B------:R-:W-:Y:S02]  /*1650*/  USEL UR52, UR50, URZ, UP4 ;  /* 0x0000003f32347287 */ /* 0x000fe4000a000000 */
[----:B------:R-:W-:Y:S02]  /*1660*/  USHF.R.S32.HI UR39, URZ, 0x1f, UR24 ;  /* 0x0000001f3f277899 */ /* 0x000fe40008011418 */
[----:B------:R-:W-:-:S02]  /*1670*/  USHF.R.S32.HI UR54, URZ, 0x1f, UR37 ;  /* 0x0000001f3f367899 */ /* 0x000fc40008011425 */
        /* <DEDUP_REMOVED lines=16> */
.L_x_2370:
        /* <DEDUP_REMOVED lines=13> */
.L_x_2371:
        /* <DEDUP_REMOVED lines=11> */
.L_x_2372:
[----:B------:R-:W-:Y:S02]  /*1900*/  ULDC UR6, c[0x0][0x270] ;  /* 0x00009c0000067ab9 */ /* 0x000fe40000000800 */
[----:B------:R-:W-:-:S04]  /*1910*/  UIMAD UR6, UR47, UR6, UR57 ;  /* 0x000000062f0672a4 */ /* 0x000fc8000f8e0239 */
[----:B------:R-:W-:-:S12]  /*1920*/  UIMAD UR6, UR6, UR59, URZ ;  /* 0x0000003b060672a4 */ /* 0x000fd8000f8e023f */
.L_x_2373:
[----:B------:R-:W1:Y:S01]  /*1930*/  S2R R24, SR_TID.X ;  /* 0x0000000000187919 */ /* 0x000e620000002100 */
[----:B------:R-:W2:Y:S01]  /*1940*/  LDC.64 R8, c[0x0][0x420] ;  /* 0x00010800ff087b82 */ /* 0x000ea20000000a00 */
[----:B------:R-:W-:Y:S01]  /*1950*/  SHF.R.S32.HI R227, RZ, 0x1f, R226 ;  /* 0x0000001fffe37819 */ /* 0x000fe200000114e2 */
[----:B------:R-:W-:Y:S01]  /*1960*/  UIADD3 UR35, UR7, UR6, URZ ;  /* 0x0000000607237290 */ /* 0x000fe2000fffe03f */
[----:B------:R-:W3:Y:S01]  /*1970*/  S2R R25, SR_TID.X ;  /* 0x0000000000197919 */ /* 0x000ee20000002100 */
[----:B------:R-:W-:Y:S01]  /*1980*/  ULDC UR10, c[0x0][0x2dc] ;  /* 0x0000b700000a7ab9 */ /* 0x000fe20000000800 */
[----:B------:R-:W-:Y:S01]  /*1990*/  ULDC UR18, c[0x0][0x270] ;  /* 0x00009c0000127ab9 */ /* 0x000fe20000000800 */
[----:B------:R-:W-:Y:S01]  /*19a0*/  UIADD3 UR6, -UR9, UR15, UR24 ;  /* 0x0000000f09067290 */ /* 0x000fe2000fffe118 */
[----:B------:R-:W4:Y:S01]  /*19b0*/  S2R R21, SR_TID.X ;  /* 0x0000000000157919 */ /* 0x000f220000002100 */
[----:B------:R-:W-:Y:S01]  /*19c0*/  UIMAD UR10, UR10, UR18, URZ ;  /* 0x000000120a0a72a4 */ /* 0x000fe2000f8e023f */
[----:B------:R-:W-:Y:S01]  /*19d0*/  BSSY B1, `(.L_x_2369) ;  /* 0x0000c59000017945 */ /* 0x000fe20003800000 */
[----:B------:R-:W-:Y:S01]  /*19e0*/  UIADD3 UR11, UR7, UR30, URZ ;  /* 0x0000001e070b7290 */ /* 0x000fe2000fffe03f */
[----:B------:R-:W-:Y:S01]  /*19f0*/  ULDC UR18, c[0x0][0x398] ;  /* 0x0000e60000127ab9 */ /* 0x000fe20000000800 */
[----:B------:R-:W-:-:S02]  /*1a00*/  USHF.R.S32.HI UR59, URZ, 0x1f, UR57 ;  /* 0x0000001f3f3b7899 */ /* 0x000fc40008011439 */
[----:B------:R-:W-:Y:S01]  /*1a10*/  UIADD3 UR6, UR6, -UR18, URZ ;  /* 0x8000001206067290 */ /* 0x000fe2000fffe03f */
[----:B------:R-:W-:Y:S02]  /*1a20*/  ULDC.64 UR20, c[0x0][0x2b0] ;  /* 0x0000ac0000147ab9 */ /* 0x000fe40000000a00 */
[----:B------:R-:W-:Y:S01]  /*1a30*/  ULDC.64 UR18, c[0x0][0x428] ;  /* 0x00010a0000127ab9 */ /* 0x000fe20000000a00 */
[----:B------:R-:W-:Y:S02]  /*1a40*/  USHF.R.S32.HI UR23, URZ, 0x1f, UR6 ;  /* 0x0000001f3f177899 */ /* 0x000fe40008011406 */
[----:B------:R-:W-:Y:S01]  /*1a50*/  UIMAD.WIDE UR20, UR11, 0x4, UR20 ;  /* 0x000000040b1478a5 */ /* 0x000fe2000f8e0214 */
[----:B------:R-:W-:Y:S01]  /*1a60*/  ULDC.64 UR30, c[0x0][0x258] ;  /* 0x00009600001e7ab9 */ /* 0x000fe20000000a00 */
[----:B------:R-:W-:Y:S02]  /*1a70*/  UIMAD UR11, UR59, UR18, URZ ;  /* 0x000000123b0b72a4 */ /* 0x000fe4000f8e023f */
[----:B------:R-:W-:-:S02]  /*1a80*/  ULEA.HI UR23, UR23, UR6, URZ, 0x7 ;  /* 0x0000000617177291 */ /* 0x000fc4000f8f383f */
[----:B------:R-:W-:Y:S02]  /*1a90*/  UIMAD UR11, UR57, UR19, UR11 ;  /* 0x00000013390b72a4 */ /* 0x000fe4000f8e020b */
[----:B------:R-:W-:Y:S01]  /*1aa0*/  USHF.R.S32.HI UR23, URZ, 0x7, UR23 ;  /* 0x000000073f177899 */ /* 0x000fe20008011417 */
[----:B-1----:R-:W-:Y:S01]  /*1ab0*/  SHF.R.S32.HI R24, RZ, 0x1f, R24 ;  /* 0x0000001fff187819 */ /* 0x002fe20000011418 */
[----:B------:R-:W-:Y:S01]  /*1ac0*/  ULDC.64 UR42, c[0x0][0x210] ;  /* 0x00008400002a7ab9 */ /* 0x000fe20000000a00 */
[----:B------:R-:W-:Y:S02]  /*1ad0*/  ULDC.64 UR44, c[0x0][0x478] ;  /* 0x00011e00002c7ab9 */ /* 0x000fe40000000a00 */
[----:B---3--:R-:W-:-:S04]  /*1ae0*/  LEA.HI R24, R24, R25, RZ, 0x3 ;  /* 0x0000001918187211 */ /* 0x008fc800078f18ff */
[----:B------:R-:W-:Y:S02]  /*1af0*/  SHF.R.S32.HI R24, RZ, 0x3, R24 ;  /* 0x00000003ff187819 */ /* 0x000fe40000011418 */
[----:B----4-:R-:W-:Y:S02]  /*1b00*/  SHF.R.S32.HI R22, RZ, 0x1f, R21 ;  /* 0x0000001fff167819 */ /* 0x010fe40000011415 */
[----:B------:R-:W-:Y:S02]  /*1b10*/  SHF.R.S32.HI R20, RZ, 0x1f, R24 ;  /* 0x0000001fff147819 */ /* 0x000fe40000011418 */
[----:B------:R-:W-:Y:S02]  /*1b20*/  IADD3 R0, P0, R24, UR7, RZ ;  /* 0x0000000718007c10 */ /* 0x000fe4000ff1e0ff */
[----:B------:R-:W-:Y:S02]  /*1b30*/  LEA.HI R11, R22, R21, RZ, 0x5 ;  /* 0x00000015160b7211 */ /* 0x000fe400078f28ff */
[----:B------:R-:W-:Y:S01]  /*1b40*/  IADD3.X R2, R20, UR22, RZ, P0, !PT ;  /* 0x0000001614027c10 */ /* 0x000fe200087fe4ff */
[----:B------:R-:W-:Y:S01]  /*1b50*/  IMAD.WIDE.U32 R4, R0, UR28, R226 ;  /* 0x0000001c00047c25 */ /* 0x000fe2000f8e00e2 */
[----:B------:R-:W-:-:S03]  /*1b60*/  LOP3.LUT R10, R11, 0xffffffe0, RZ, 0xc0, !PT ;  /* 0xffffffe00b0a7812 */ /* 0x000fc600078ec0ff */
[----:B------:R-:W-:Y:S01]  /*1b70*/  IMAD R2, R2, UR28, RZ ;  /* 0x0000001c02027c24 */ /* 0x000fe2000f8e02ff */
[----:B------:R-:W-:Y:S01]  /*1b80*/  IADD3 R6, P2, R4, UR56, RZ ;  /* 0x0000003804067c10 */ /* 0x000fe2000ff5e0ff */
[----:B------:R-:W-:Y:S01]  /*1b90*/  IMAD.IADD R10, R21, 0x1, -R10 ;  /* 0x00000001150a7824 */ /* 0x000fe200078e0a0a */
[----:B------:R-:W-:Y:S01]  /*1ba0*/  IADD3 R4, P0, R226, UR8, RZ ;  /* 0x00000008e2047c10 */ /* 0x000fe2000ff1e0ff */
[----:B------:R-:W-:Y:S01]  /*1bb0*/  IMAD R2, R0, UR29, R2 ;  /* 0x0000001d00027c24 */ /* 0x000fe2000f8e0202 */
[----:B------:R-:W-:Y:S01]  /*1bc0*/  USHF.L.U32 UR8, UR10, 0x7, URZ ;  /* 0x000000070a087899 */ /* 0x000fe2000800063f */
[----:B--2---:R-:W-:-:S03]  /*1bd0*/  IMAD R0, R8, UR22, RZ ;  /* 0x0000001608007c24 */ /* 0x004fc6000f8e02ff */
[----:B------:R-:W-:Y:S01]  /*1be0*/  IADD3.X R7, R5, UR48, R2, P2, !PT ;  /* 0x0000003005077c10 */ /* 0x000fe200097fe402 */
[----:B------:R-:W-:Y:S01]  /*1bf0*/  IMAD R0, R9, UR7, R0 ;  /* 0x0000000709007c24 */ /* 0x000fe2000f8e0200 */
[----:B------:R-:W-:Y:S01]  /*1c00*/  IADD3.X R5, R227, UR49, RZ, P0, !PT ;  /* 0x00000031e3057c10 */ /* 0x000fe200087fe4ff */
[----:B------:R-:W-:Y:S01]  /*1c10*/  UIADD3 UR34, UP2, UP0, UR34, UR8, UR37 ;  /* 0x0000000822227290 */ /* 0x000fe2000f85e025 */
[----:B------:R-:W-:Y:S01]  /*1c20*/  IMAD.U32 R2, RZ, RZ, UR18 ;  /* 0x00000012ff027e24 */ /* 0x000fe2000f8e00ff */
[----:B------:R-:W-:Y:S01]  /*1c30*/  USHF.R.S32.HI UR6, URZ, 0x1f, UR8 ;  /* 0x0000001f3f067899 */ /* 0x000fe20008011408 */
[----:B------:R-:W-:Y:S01]  /*1c40*/  IMAD.WIDE.U32 R4, R8, UR7, R4 ;  /* 0x0000000708047c25 */ /* 0x000fe2000f8e0004 */
[----:B------:R-:W-:Y:S02]  /*1c50*/  UIMAD UR7, UR59, UR30, URZ ;  /* 0x0000001e3b0772a4 */ /* 0x000fe4000f8e023f */
[----:B------:R-:W-:Y:S01]  /*1c60*/  UIADD3.X UR6, UR50, UR6, UR54, UP2, UP0 ;  /* 0x0000000632067290 */ /* 0x000fe200097e0436 */
[----:B------:R-:W-:Y:S01]  /*1c70*/  IMAD.IADD R5, R5, 0x1, R0 ;  /* 0x0000000105057824 */ /* 0x000fe200078e0200 */
[----:B------:R-:W-:Y:S01]  /*1c80*/  SHF.R.S32.HI R0, RZ, 0x5, R11 ;  /* 0x00000005ff007819 */ /* 0x000fe2000001140b */
[----:B------:R-:W-:Y:S01]  /*1c90*/  UIMAD UR31, UR57, UR31, UR7 ;  /* 0x0000001f391f72a4 */ /* 0x000fe2000f8e0207 */
[----:B------:R-:W-:Y:S01]  /*1ca0*/  IMAD.WIDE.U32 R4, R2, UR57, R4 ;  /* 0x0000003902047c25 */ /* 0x000fe2000f8e0004 */
[----:B------:R-:W-:Y:S01]  /*1cb0*/  UIADD3 UR7, UP3, UP2, UR53, UR34, UR55 ;  /* 0x0000002235077290 */ /* 0x000fe2000fa7e037 */
[----:B------:R-:W-:-:S02]  /*1cc0*/  ULDC.64 UR36, c[0x0][0x3e0] ;  /* 0x0000f80000247ab9 */ /* 0x000fc40000000a00 */
[----:B------:R-:W-:Y:S01]  /*1cd0*/  IMAD R2, R0, UR10, R10 ;  /* 0x0000000a00027c24 */ /* 0x000fe2000f8e020a */
[----:B------:R-:W-:Y:S01]  /*1ce0*/  UIADD3.X UR8, UR52, UR6, UR46, UP3, UP2 ;  /* 0x0000000634087290 */ /* 0x000fe20009fe442e */
[----:B------:R-:W-:Y:S01]  /*1cf0*/  IMAD.U32 R0, RZ, RZ, UR30 ;  /* 0x0000001eff007e24 */ /* 0x000fe2000f8e00ff */
[----:B------:R-:W-:Y:S01]  /*1d00*/  UISETP.LT.AND UP0, UPT, URZ, UR23, UPT ;  /* 0x000000173f00728c */ /* 0x000fe2000bf01270 */
[----:B------:R-:W-:Y:S01]  /*1d10*/  VIADD R5, R5, UR11 ;  /* 0x0000000b05057c36 */ /* 0x000fe20008000000 */
[----:B------:R-:W-:Y:S01]  /*1d20*/  ULDC.64 UR18, c[0x0][0x400] ;  /* 0x0001000000127ab9 */ /* 0x000fe20000000a00 */
[----:B------:R-:W-:Y:S01]  /*1d30*/  IMAD R10, R20, R8, RZ ;  /* 0x00000008140a7224 */ /* 0x000fe200078e02ff */
[----:B------:R-:W-:Y:S01]  /*1d40*/  USEL UR23, URZ, UR23, !UP0 ;  /* 0x000000173f177287 */ /* 0x000fe2000c000000 */
[----:B------:R-:W-:Y:S01]  /*1d50*/  IMAD.WIDE.U32 R6, R0, UR57, R6 ;  /* 0x0000003900067c25 */ /* 0x000fe2000f8e0006 */
[----:B------:R-:W-:Y:S01]  /*1d60*/  IADD3 R0, P0, R2, UR7, RZ ;  /* 0x0000000702007c10 */ /* 0x000fe2000ff1e0ff */
[----:B------:R-:W-:-:S02]  /*1d70*/  UIMAD.WIDE UR6, UR35, 0x4, UR44 ;  /* 0x00000004230678a5 */ /* 0x000fc4000f8e022c */
[----:B------:R-:W-:Y:S01]  /*1d80*/  IMAD R10, R24, R9, R10 ;  /* 0x00000009180a7224 */ /* 0x000fe200078e020a */
[----:B------:R-:W-:Y:S01]  /*1d90*/  LEA.HI.X.SX32 R11, R2, UR8, 0x1, P0 ;  /* 0x00000008020b7c11 */ /* 0x000fe200080f0eff */
[----:B------:R-:W-:Y:S01]  /*1da0*/  IMAD.WIDE.U32 R4, R24, R8, R4 ;  /* 0x0000000818047225 */ /* 0x000fe200078e0004 */
[----:B------:R-:W-:Y:S01]  /*1db0*/  LEA R14, P4, R6, UR42, 0x1 ;  /* 0x0000002a060e7c11 */ /* 0x000fe2000f8808ff */
[----:B------:R-:W-:Y:S01]  /*1dc0*/  UISETP.GT.AND UP0, UPT, UR38, UR23, UPT ;  /* 0x000000172600728c */ /* 0x000fe2000bf04270 */
[----:B------:R-:W-:Y:S01]  /*1dd0*/  LEA R212, P2, R0, UR18, 0x2 ;  /* 0x0000001200d47c11 */ /* 0x000fe2000f8410ff */
[----:B------:R-:W-:Y:S01]  /*1de0*/  VIADD R7, R7, UR31 ;  /* 0x0000001f07077c36 */ /* 0x000fe20008000000 */
[----:B------:R-:W-:Y:S01]  /*1df0*/  LEA R16, P3, R4, UR36, 0x1 ;  /* 0x0000002404107c11 */ /* 0x000fe2000f8608ff */
[----:B------:R-:W-:Y:S01]  /*1e00*/  IMAD.IADD R2, R5, 0x1, R10 ;  /* 0x0000000105027824 */ /* 0x000fe200078e020a */
[----:B------:R1:W-:Y:S01]  /*1e10*/  STL [R1+0xc], R14 ;  /* 0x00000c0e01007387 */ /* 0x0003e20000100800 */
[----:B------:R-:W-:Y:S01]  /*1e20*/  PLOP3.LUT P0, PT, PT, PT, UP0, 0x80, 0x0 ;  /* 0x000000000000781c */ /* 0x000fe20003f0f008 */
[----:B------:R-:W-:Y:S01]  /*1e30*/  UIADD3 UR11, UR38, -0x1, URZ ;  /* 0xffffffff260b7890 */ /* 0x000fe2000fffe03f */
[----:B------:R-:W-:Y:S01]  /*1e40*/  LEA.HI.X R15, R6, UR43, R7, 0x1, P4 ;  /* 0x0000002b060f7c11 */ /* 0x000fe2000a0f0c07 */
[----:B------:R1:W-:Y:S01]  /*1e50*/  STL [R1+0x10], R16 ;  /* 0x0000101001007387 */ /* 0x0003e20000100800 */
[----:B------:R-:W-:Y:S01]  /*1e60*/  LEA.HI.X R23, R4, UR37, R2, 0x1, P3 ;  /* 0x0000002504177c11 */ /* 0x000fe200098f0c02 */
[----:B------:R-:W-:Y:S01]  /*1e70*/  UMOV UR22, UR6 ;  /* 0x0000000600167c82 */ /* 0x000fe20008000000 */
[----:B------:R-:W-:Y:S01]  /*1e80*/  LEA.HI.X R211, R0, UR19, R11, 0x2, P2 ;  /* 0x0000001300d37c11 */ /* 0x000fe200090f140b */
[----:B------:R1:W-:Y:S01]  /*1e90*/  STL [R1+0x8], R15 ;  /* 0x0000080f01007387 */ /* 0x0003e20000100800 */
[----:B------:R-:W-:Y:S01]  /*1ea0*/  UMOV UR19, UR21 ;  /* 0x0000001500137c82 */ /* 0x000fe20008000000 */
[----:B------:R-:W-:-:S02]  /*1eb0*/  UMOV UR21, UR7 ;  /* 0x0000000700157c82 */ /* 0x000fc40008000000 */
[----:B------:R1:W-:Y:S02]  /*1ec0*/  STL [R1+0x4], R23 ;  /* 0x0000041701007387 */ /* 0x0003e40000100800 */
        /* <DEDUP_REMOVED lines=20> */
.L_x_2375:
        /* <DEDUP_REMOVED lines=20> */
.L_x_2376:
        /* <DEDUP_REMOVED lines=35> */
.L_x_2378:
[----:B------:R-:W-:Y:S05]  /*2380*/  BSYNC B0 ;  /* 0x0000000000007941 */ /* 0x000fea0003800000 */
.L_x_2377:
        /* <DEDUP_REMOVED lines=9> */
[----:B--2---:R-:W-:-:S03]  /*2420*/  LEA R8, P4, R6, UR14, 0x1 ;  /* 0x0000000e06087c11 */ /* 0x004fc6000f8808ff */
[----:B------:R-:W-:-:S05]  /*2430*/  IMAD R0, R0, UR11, R2 ;  /* 0x0000000b00007c24 */ /* 0x000fca000f8e0202 */
[----:B------:R-:W-:-:S04]  /*2440*/  IADD3 R0, R7, R0, RZ ;  /* 0x0000000007007210 */ /* 0x000fc80007ffe0ff */
[----:B------:R-:W-:-:S05]  /*2450*/  LEA.HI.X R9, R6, UR15, R0, 0x1, P4 ;  /* 0x0000000f06097c11 */ /* 0x000fca000a0f0c00 */
[----:B------:R3:W-:Y:S02]  /*2460*/  STG.E.128 desc[UR12][R8.64], RZ ;  /* 0x000000ff08007986 */ /* 0x0007e4000c101d0c */
.L_x_2380:
[----:B------:R-:W-:Y:S05]  /*2470*/  BSYNC B0 ;  /* 0x0000000000007941 */ /* 0x000fea0003800000 */
.L_x_2379:
        /* <DEDUP_REMOVED lines=9> */
[----:B--23--:R-:W-:-:S03]  /*2510*/  LEA R8, P4, R6, UR14, 0x1 ;  /* 0x0000000e06087c11 */ /* 0x00cfc6000f8808ff */
[----:B------:R-:W-:-:S05]  /*2520*/  IMAD R0, R0, UR11, R2 ;  /* 0x0000000b00007c24 */ /* 0x000fca000f8e0202 */
[----:B------:R-:W-:-:S04]  /*2530*/  IADD3 R0, R7, R0, RZ ;  /* 0x0000000007007210 */ /* 0x000fc80007ffe0ff */
[----:B------:R-:W-:-:S05]  /*2540*/  LEA.HI.X R9, R6, UR15, R0, 0x1, P4 ;  /* 0x0000000f06097c11 */ /* 0x000fca000a0f0c00 */
[----:B------:R4:W-:Y:S02]  /*2550*/  STG.E.128 desc[UR12][R8.64], RZ ;  /* 0x000000ff08007986 */ /* 0x0009e4000c101d0c */
.L_x_2382:
[----:B------:R-:W-:Y:S05]  /*2560*/  BSYNC B0 ;  /* 0x0000000000007941 */ /* 0x000fea0003800000 */
.L_x_2381:
        /* <DEDUP_REMOVED lines=14> */
.L_x_2384:
[----:B------:R-:W-:Y:S05]  /*2650*/  BSYNC B0 ;  /* 0x0000000000007941 */ /* 0x000fea0003800000 */
.L_x_2383:
[----:B-1----:R-:W-:Y:S01]  /*2660*/  IMAD.U32 R4, RZ, RZ, UR6 ;  /* 0x00000006ff047e24 */ /* 0x002fe2000f8e00ff */
[----:B------:R-:W-:Y:S01]  /*2670*/  UIMAD UR8, UR39, UR6, URZ ;  /* 0x00000006270872a4 */ /* 0x000fe2000f8e023f */
[----:B------:R-:W-:Y:S01]  /*2680*/  BSSY B0, `(.L_x_2385) ;  /* 0x0000018000007945 */ /* 0x000fe20003800000 */
[----:B------:R-:W-:Y:S01]  /*2690*/  USHF.R.S32.HI UR10, URZ, 0x1f, UR57 ;  /* 0x0000001f3f0a7899 */ /* 0x000fe20008011439 */
[----:B------:R-:W-:Y:S01]  /*26a0*/  IMAD.WIDE.U32 R4, R4, UR24, R226 ;  /* 0x0000001804047c25 */ /* 0x000fe2000f8e00e2 */
[----:B------:R-:W-:-:S03]  /*26b0*/  UIMAD UR24, UR24, UR7, UR8 ;  /* 0x00000007181872a4 */ /* 0x000fc6000f8e0208 */
[----:B------:R-:W-:Y:S01]  /*26c0*/  ULDC.64 UR8, c[0x0][0x470] ;  /* 0x00011c0000087ab9 */ /* 0x000fe20000000a00 */
[----:B------:R-:W-:Y:S01]  /*26d0*/  IADD3 R4, P4, R4, UR16, RZ ;  /* 0x0000001004047c10 */ /* 0x000fe2000ff9e0ff */
[----:B------:R-:W-:Y:S01]  /*26e0*/  UIMAD UR10, UR10, UR8, URZ ;  /* 0x000000080a0a72a4 */ /* 0x000fe2000f8e023f */
[----:B------:R-:W-:-:S03]  /*26f0*/  IMAD.U32 R0, RZ, RZ, UR24 ;  /* 0x00000018ff007e24 */ /* 0x000fc6000f8e00ff */
[----:B------:R-:W-:Y:S02]  /*2700*/  UIMAD UR9, UR57, UR9, UR10 ;  /* 0x00000009390972a4 */ /* 0x000fe4000f8e020a */
        /* <DEDUP_REMOVED lines=15> */
.L_x_2386:
[----:B------:R-:W-:Y:S05]  /*2800*/  BSYNC B0 ;  /* 0x0000000000007941 */ /* 0x000fea0003800000 */
.L_x_2385:
        /* <DEDUP_REMOVED lines=14> */
.L_x_2388:
[----:B------:R-:W-:Y:S05]  /*28f0*/  BSYNC B0 ;  /* 0x0000000000007941 */ /* 0x000fea0003800000 */
.L_x_2387:
        /* <DEDUP_REMOVED lines=14> */
.L_x_2390:
[----:B------:R-:W-:Y:S05]  /*29e0*/  BSYNC B0 ;  /* 0x0000000000007941 */ /* 0x000fea0003800000 */
.L_x_2389:
        /* <DEDUP_REMOVED lines=14> */
.L_x_2374:
[----:B------:R-:W-:Y:S01]  /*2ad0*/  PLOP3.LUT P1, PT, PT, PT, UP4, 0x80, 0x0 ;  /* 0x000000000000781c */ /* 0x000fe20003f2f048 */
[----:B------:R-:W-:Y:S01]  /*2ae0*/  IMAD.SHL.U32 R0, R24, 0x40, RZ ;  /* 0x0000004018007824 */ /* 0x000fe200078e00ff */
[----:B------:R-:W-:Y:S01]  /*2af0*/  ULEA.HI UR6, UR11, UR11, URZ, 0x1 ;  /* 0x0000000b0b067291 */ /* 0x000fe2000f8f083f */
[----:B------:R-:W-:Y:S01]  /*2b00*/  LEA.HI R2, R22, R21, RZ, 0x6 ;  /* 0x0000001516027211 */ /* 0x000fe200078f30ff */
[----:B------:R-:W-:Y:S01]  /*2b10*/  VIADD R17, R24, 0x20 ;  /* 0x0000002018117836 */ /* 0x000fe20000000000 */
[----:B------:R-:W-:Y:S01]  /*2b20*/  BSSY B0, `(.L_x_2392) ;  /* 0x0000024000007945 */ /* 0x000fe20003800000 */
[----:B------:R-:W-:Y:S01]  /*2b30*/  LOP3.LUT R0, R0, 0x1c0, RZ, 0xc0, !PT ;  /* 0x000001c000007812 */ /* 0x000fe200078ec0ff */
[----:B------:R-:W-:Y:S01]  /*2b40*/  ULOP3.LUT UR6, UR6, 0xfffffffe, URZ, 0xc0, !UPT ;  /* 0xfffffffe06067892 */ /* 0x000fe2000f8ec03f */
[----:B------:R-:W-:Y:S02]  /*2b50*/  IMAD.SHL.U32 R2, R2, 0x8, RZ ;  /* 0x0000000802027824 */ /* 0x000fe400078e00ff */
[----:B------:R-:W-:Y:S01]  /*2b60*/  LOP3.LUT R4, R0, 0x38, R226, 0xf8, !PT ;  /* 0x0000003800047812 */ /* 0x000fe200078ef8e2 */
[----:B------:R-:W-:Y:S01]  /*2b70*/  UIADD3 UR7, UR11, -UR6, URZ ;  /* 0x800000060b077290 */ /* 0x000fe2000fffe03f */
[----:B------:R-:W-:Y:S01]  /*2b80*/  SHF.R.U32.HI R0, RZ, 0x3, R0 ;  /* 0x00000003ff007819 */ /* 0x000fe20000011600 */
[----:B------:R-:W-:Y:S01]  /*2b90*/  @P1 BAR.SYNC.DEFER_BLOCKING 0x0 ;  /* 0x0000000000001b1d */ /* 0x000fe20000010000 */
[----:B------:R-:W-:Y:S01]  /*2ba0*/  UIMAD UR6, UR11, -0x80, UR15 ;  /* 0xffffff800b0678a4 */ /* 0x000fe2000f8e020f */
[----:B------:R-:W-:Y:S01]  /*2bb0*/  VIADD R18, R24, 0x40 ;  /* 0x0000004018127836 */ /* 0x000fe20000000000 */
[----:B------:R-:W-:Y:S01]  /*2bc0*/  LOP3.LUT R0, R4, R0, RZ, 0x3c, !PT ;  /* 0x0000000004007212 */ /* 0x000fe200078e3cff */
[----:B------:R-:W-:Y:S01]  /*2bd0*/  UISETP.NE.AND UP0, UPT, UR7, 0x1, UPT ;  /* 0x000000010700788c */ /* 0x000fe2000bf05270 */
[----:B------:R-:W-:-:S02]  /*2be0*/  VIADD R19, R24, 0x60 ;  /* 0x0000006018137836 */ /* 0x000fc40000000000 */
[----:B------:R-:W-:Y:S01]  /*2bf0*/  LOP3.LUT R0, R0, 0xfffffe00, R2, 0xf8, !PT ;  /* 0xfffffe0000007812 */ /* 0x000fe200078ef802 */
[----:B------:R-:W-:Y:S01]  /*2c00*/  IMAD.U32 R6, RZ, RZ, UR26 ;  /* 0x0000001aff067e24 */ /* 0x000fe2000f8e00ff */
[----:B------:R-:W-:Y:S02]  /*2c10*/  ISETP.GE.AND P5, PT, R24, UR6, PT ;  /* 0x0000000618007c0c */ /* 0x000fe4000bfa6270 */
[----:B------:R-:W-:Y:S01]  /*2c20*/  PLOP3.LUT P0, PT, PT, PT, UP0, 0x80, 0x0 ;  /* 0x000000000000781c */ /* 0x000fe20003f0f008 */
[----:B------:R-:W-:Y:S01]  /*2c30*/  VIADD R2, R0, 0x2000 ;  /* 0x0000200000027836 */ /* 0x000fe20000000000 */
[----:B------:R-:W-:Y:S02]  /*2c40*/  ISETP.GE.AND P4, PT, R17, UR6, PT ;  /* 0x0000000611007c0c */ /* 0x000fe4000bf86270 */
[----:B------:R-:W-:Y:S02]  /*2c50*/  ISETP.GE.AND P3, PT, R18, UR6, PT ;  /* 0x0000000612007c0c */ /* 0x000fe4000bf66270 */
[----:B------:R-:W-:-:S02]  /*2c60*/  SEL R2, R2, R0, !P0 ;  /* 0x0000000002027207 */ /* 0x000fc40004000000 */
        /* <DEDUP_REMOVED lines=15> */
.L_x_2393:
[----:B------:R-:W-:Y:S05]  /*2d60*/  BSYNC B0 ;  /* 0x0000000000007941 */ /* 0x000fea0003800000 */
.L_x_2392:
        /* <DEDUP_REMOVED lines=13> */
.L_x_2395:
[----:B------:R-:W-:Y:S05]  /*2e40*/  BSYNC B0 ;  /* 0x0000000000007941 */ /* 0x000fea0003800000 */
.L_x_2394:
        /* <DEDUP_REMOVED lines=13> */
.L_x_2397:
[----:B------:R-:W-:Y:S05]  /*2f20*/  BSYNC B0 ;  /* 0x0000000000007941 */ /* 0x000fea0003800000 */
.L_x_2396:
        /* <DEDUP_REMOVED lines=16> */
.L_x_2399:
[----:B------:R-:W-:Y:S05]  /*3030*/  BSYNC B0 ;  /* 0x0000000000007941 */ /* 0x000fea0003800000 */
.L_x_2398:
        /* <DEDUP_REMOVED lines=19> */
.L_x_2401:
[----:B------:R-:W-:Y:S05]  /*3170*/  BSYNC B0 ;  /* 0x0000000000007941 */ /* 0x000fea0003800000 */
.L_x_2400:
        /* <DEDUP_REMOVED lines=14> */
[----:B----4-:R-:W-:-:S03]  /*3260*/  IMAD.U32 R5, RZ, RZ, UR29 ;  /* 0x0000001dff057e24 */ /* 0x010fc6000f8e00ff */
[----:B------:R-:W-:-:S04]  /*3270*/  LEA R4, P1, R2, R14, 0x6 ;  /* 0x0000000e02047211 */ /* 0x000fc800078230ff */
[----:B------:R-:W-:-:S05]  /*3280*/  LEA.HI.X R5, R2, R15, R5, 0x6, P1 ;  /* 0x0000000f02057211 */ /* 0x000fca00008f3405 */
[----:B------:R-:W-:Y:S01]  /*3290*/  @!PT LDS RZ, [RZ] ;  /* 0x00000000fffff984 */ /* 0x000fe20000000800 */
[----:B------:R-:W-:Y:S01]  /*32a0*/  @!PT LDS RZ, [RZ] ;  /* 0x00000000fffff984 */ /* 0x000fe20000000800 */
[----:B------:R-:W-:Y:S01]  /*32b0*/  @!PT LDS RZ, [RZ] ;  /* 0x00000000fffff984 */ /* 0x000fe20000000800 */
[----:B------:R4:W-:Y:S04]  /*32c0*/  LDGSTS.E.BYPASS.LTC128B.128 [R196+0x1000], desc[UR12][R4.64] ;  /* 0x0100000004c47fae */ /* 0x0009e8000b901d4c */
.L_x_2403:
[----:B------:R-:W-:Y:S05]  /*32d0*/  BSYNC B0 ;  /* 0x0000000000007941 */ /* 0x000fea0003800000 */
.L_x_2402:
        /* <DEDUP_REMOVED lines=21> */
.L_x_2405:
[----:B------:R-:W-:Y:S05]  /*3430*/  BSYNC B0 ;  /* 0x0000000000007941 */ /* 0x000fea0003800000 */
.L_x_2404:
        /* <DEDUP_REMOVED lines=15> */
[----:B----4-:R-:W-:Y:S02]  /*3530*/  MOV R4, R14 ;  /* 0x0000000e00047202 */ /* 0x010fe40000000f00 */
[----:B------:R-:W-:-:S03]  /*3540*/  MOV R5, R15 ;  /* 0x0000000f00057202 */ /* 0x000fc60000000f00 */
[----:B------:R-:W-:-:S05]  /*3550*/  IMAD.WIDE.U32 R4, R2, 0xc0, R4 ;  /* 0x000000c002047825 */ /* 0x000fca00078e0004 */
[----:B------:R-:W-:-:S05]  /*3560*/  IADD3 R5, R5, UR7, RZ ;  /* 0x0000000705057c10 */ /* 0x000fca000fffe0ff */
[----:B------:R-:W-:Y:S01]  /*3570*/  @!PT LDS RZ, [RZ] ;  /* 0x00000000fffff984 */ /* 0x000fe20000000800 */
[----:B------:R-:W-:Y:S01]  /*3580*/  @!PT LDS RZ, [RZ] ;  /* 0x00000000fffff984 */ /* 0x000fe20000000800 */
[----:B------:R-:W-:Y:S01]  /*3590*/  @!PT LDS RZ, [RZ] ;  /* 0x00000000fffff984 */ /* 0x000fe20000000800 */
[----:B------:R4:W-:Y:S02]  /*35a0*/  LDGSTS.E.BYPASS.LTC128B.128 [R196+0x3000], desc[UR12][R4.64] ;  /* 0x0300000004c47fae */ /* 0x0009e4000b901d4c */
.L_x_2407:
[----:B------:R-:W-:Y:S05]  /*35b0*/  BSYNC B0 ;  /* 0x0000000000007941 */ /* 0x000fea0003800000 */
.L_x_2406:
[----:B-1----:R-:W5:Y:S01]  /*35c0*/  LDL R23, [R1+0x24] ;  /* 0x0000240001177983 */ /* 0x002f620000100800 */
[----:B------:R-:W-:Y:S01]  /*35d0*/  UIMAD UR7, UR39, UR26, URZ ;  /* 0x0000001a270772a4 */ /* 0x000fe2000f8e023f */
[----:B----4-:R-:W-:Y:S01]  /*35e0*/  IMAD.WIDE.U32 R4, R6, UR24, R226 ;  /* 0x0000001806047c25 */ /* 0x010fe2000f8e00e2 */
        /* <DEDUP_REMOVED lines=41> */
.L_x_2409:
[----:B------:R-:W-:Y:S05]  /*3880*/  BSYNC B0 ;  /* 0x0000000000007941 */ /* 0x000fea0003800000 */
.L_x_2408:
        /* <DEDUP_REMOVED lines=23> */
.L_x_2411:
[----:B------:R-:W-:Y:S05]  /*3a00*/  BSYNC B0 ;  /* 0x0000000000007941 */ /* 0x000fea0003800000 */
.L_x_2410:
        /* <DEDUP_REMOVED lines=23> */
.L_x_2413:
[----:B------:R-:W-:Y:S05]  /*3b80*/  BSYNC B0 ;  /* 0x0000000000007941 */ /* 0x000fea0003800000 */
.L_x_2412:
        /* <DEDUP_REMOVED lines=23> */
.L_x_2415:
[----:B------:R-:W-:Y:S05]  /*3d00*/  BSYNC B0 ;  /* 0x0000000000007941 */ /* 0x000fea0003800000 */
.L_x_2414:
        /* <DEDUP_REMOVED lines=26> */
[----:B----4-:R-:W-:-:S04]  /*3eb0*/  LEA R8, P1, R6, UR6, 0x1 ;  /* 0x0000000606087c11 */ /* 0x010fc8000f8208ff */
[----:B------:R-:W-:-:S05]  /*3ec0*/  LEA.HI.X R9, R6, UR7, R2, 0x1, P1 ;  /* 0x0000000706097c11 */ /* 0x000fca00088f0c02 */
[----:B------:R-:W-:Y:S01]  /*3ed0*/  @!PT LDS RZ, [RZ] ;  /* 0x00000000fffff984 */ /* 0x000fe20000000800 */
[----:B------:R-:W-:Y:S01]  /*3ee0*/  @!PT LDS RZ, [RZ] ;  /* 0x00000000fffff984 */ /* 0x000fe20000000800 */
[----:B------:R-:W-:Y:S01]  /*3ef0*/  @!PT LDS RZ, [RZ] ;  /* 0x00000000fffff984 */ /* 0x000fe20000000800 */
[----:B------:R4:W-:Y:S04]  /*3f00*/  LDGSTS.E.BYPASS.LTC128B.128 [R0+0x10000], desc[UR12][R8.64] ;  /* 0x1000000008007fae */ /* 0x0009e8000b901d4c */
.L_x_2417:
[----:B------:R-:W-:Y:S05]  /*3f10*/  BSYNC B0 ;  /* 0x0000000000007941 */ /* 0x000fea0003800000 */
.L_x_2416:
        /* <DEDUP_REMOVED lines=22> */
.L_x_2419:
[----:B------:R-:W-:Y:S05]  /*4080*/  BSYNC B0 ;  /* 0x0000000000007941 */ /* 0x000fea0003800000 */
.L_x_2418:
        /* <DEDUP_REMOVED lines=22> */
.L_x_2421:
[----:B------:R-:W-:Y:S05]  /*41f0*/  BSYNC B0 ;  /* 0x0000000000007941 */ /* 0x000fea0003800000 */
.L_x_2420:
        /* <DEDUP_REMOVED lines=22> */
.L_x_2423:
[----:B------:R-:W-:Y:S05]  /*4360*/  BSYNC B0 ;  /* 0x0000000000007941 */ /* 0x000fea0003800000 */
.L_x_2422:
[----:B------:R-:W-:Y:S01]  /*4370*/  ULDC.64 UR16, c[0x0][0x3c8] ;  /* 0x0000f20000107ab9 */ /* 0x000fe20000000a00 */
[----:B------:R-:W-:Y:S01]  /*4380*/  USHF.R.S32.HI UR6, URZ, 0x1f, UR57 ;  /* 0x0000001f3f067899 */ /* 0x000fe20008011439 */
[----:B------:R-:W-:Y:S01]  /*4390*/  ISETP.NE.AND P5, PT, R15, RZ, PT ;  /* 0x000000ff0f00720c */ /* 0x000fe20003fa5270 */
[----:B------:R-:W-:Y:S01]  /*43a0*/  UISETP.NE.U32.AND UP1, UPT, UR16, URZ, UPT ;  /* 0x0000003f1000728c */ /* 0x000fe2000bf25070 */
[----:B----4-:R-:W-:Y:S02]  /*43b0*/  SHF.R.S32.HI R9, RZ, 0x1f, R23 ;  /* 0x0000001fff097819 */ /* 0x010fe40000011417 */
[----:B------:R-:W-:Y:S01]  /*43c0*/  ISETP.NE.AND P4, PT, R16, RZ, PT ;  /* 0x000000ff1000720c */ /* 0x000fe20003f85270 */
[----:B------:R-:W-:Y:S01]  /*43d0*/  UISETP.NE.AND.EX UP1, UPT, UR17, URZ, UPT, UP1 ;  /* 0x0000003f1100728c */ /* 0x000fe2000bf25310 */
[----:B------:R-:W-:Y:S01]  /*43e0*/  ISETP.NE.AND P3, PT, R14, RZ, PT ;  /* 0x000000ff0e00720c */ /* 0x000fe20003f65270 */
[----:B------:R-:W-:Y:S01]  /*43f0*/  IMAD.MOV.U32 R17, RZ, RZ, 0x7f800000 ;  /* 0x7f800000ff117424 */ /* 0x000fe200078e00ff */
[----:B------:R-:W-:Y:S01]  /*4400*/  SHF.R.S32.HI R2, RZ, 0x1f, R11 ;  /* 0x0000001fff027819 */ /* 0x000fe2000001140b */
[----:B------:R-:W-:Y:S01]  /*4410*/  IMAD.MOV.U32 R13, RZ, RZ, 0x7f800000 ;  /* 0x7f800000ff0d7424 */ /* 0x000fe200078e00ff */
[----:B------:R-:W0:Y:S01]  /*4420*/  LDGDEPBAR ;  /* 0x00000000000079af */ /* 0x000e220000000000 */
        /* <DEDUP_REMOVED lines=11> */
[----:B-123--:R-:W-:Y:S01]  /*44e0*/  SHF.L.U64.HI R0, R23, 0x2, R9 ;  /* 0x0000000217007819 */ /* 0x00efe20000010209 */
[----:B------:R-:W-:-:S02]  /*44f0*/  IMAD.MOV.U32 R10, RZ, RZ, 0x7f800000 ;  /* 0x7f800000ff0a7424 */ /* 0x000fc400078e00ff */
[----:B------:R-:W-:Y:S01]  /*4500*/  VIADD R190, R192, 0x2000 ;  /* 0x00002000c0be7836 */ /* 0x000fe20000000000 */
[----:B------:R-:W-:Y:S01]  /*4510*/  @UP1 ULEA.HI.X UR17, UR6, UR17, UR7, 0x2, UP0 ;  /* 0x0000001106111291 */ /* 0x000fe200080f1407 */
[----:B------:R-:W-:Y:S01]  /*4520*/  IMAD.U32 R4, RZ, RZ, UR16 ;  /* 0x00000010ff047e24 */ /* 0x000fe2000f8e00ff */
[----:B------:R-:W-:Y:S01]  /*4530*/  CS2R R126, SRZ ;  /* 0x00000000007e7805 */ /* 0x000fe2000001ff00 */
[----:B------:R-:W-:Y:S01]  /*4540*/  @UP1 ULDC UR6, c[0x0][0x2e8] ;  /* 0x0000ba0000061ab9 */ /* 0x000fe20000000800 */
[----:B------:R-:W-:Y:S01]  /*4550*/  IMAD.MOV.U32 R194, RZ, RZ, 0x20 ;  /* 0x00000020ffc27424 */ /* 0x000fe200078e00ff */
[----:B------:R-:W-:Y:S01]  /*4560*/  CS2R R124, SRZ ;  /* 0x00000000007c7805 */ /* 0x000fe2000001ff00 */
[----:B------:R-:W-:Y:S01]  /*4570*/  IMAD.U32 R5, RZ, RZ, UR17 ;  /* 0x00000011ff057e24 */ /* 0x000fe2000f8e00ff */
[----:B------:R-:W-:Y:S01]  /*4580*/  CS2R R130, SRZ ;  /* 0x0000000000827805 */ /* 0x000fe2000001ff00 */
[----:B------:R-:W-:Y:S01]  /*4590*/  IMAD.MOV.U32 R193, RZ, RZ, 0x40 ;  /* 0x00000040ffc17424 */ /* 0x000fe200078e00ff */
[----:B------:R-:W-:-:S02]  /*45a0*/  CS2R R128, SRZ ;  /* 0x0000000000807805 */ /* 0x000fc4000001ff00 */
[----:B------:R-:W-:Y:S01]  /*45b0*/  CS2R R122, SRZ ;  /* 0x00000000007a7805 */ /* 0x000fe2000001ff00 */
[----:B------:R1:W2:Y:S01]  /*45c0*/  @P1 LDG.E R8, desc[UR12][R4.64] ;  /* 0x0000000c04081981 */ /* 0x0002a2000c1e1900 */
        /* <DEDUP_REMOVED lines=23> */
[----:B------:R-:W-:Y:S01]  /*4740*/  CS2R R74, SRZ ;  /* 0x00000000004a7805 */ /* 0x000fe2000001ff00 */
[----:B-1----:R-:W-:Y:S01]  /*4750*/  IMAD.SHL.U32 R4, R23, 0x4, RZ ;  /* 0x0000000417047824 */ /* 0x002fe200078e00ff */
[----:B------:R-:W-:Y:S02]  /*4760*/  CS2R R72, SRZ ;  /* 0x0000000000487805 */ /* 0x000fe4000001ff00 */
[----:B------:R-:W-:Y:S02]  /*4770*/  CS2R R70, SRZ ;  /* 0x0000000000467805 */ /* 0x000fe4000001ff00 */
[----:B------:R-:W-:Y:S01]  /*4780*/  CS2R R68, SRZ ;  /* 0x0000000000447805 */ /* 0x000fe2000001ff00 */
[----:B------:R-:W-:Y:S01]  /*4790*/  ULDC UR10, c[0x0][0x394] ;  /* 0x0000e500000a7ab9 */ /* 0x000fe20000000800 */
[----:B------:R-:W-:Y:S01]  /*47a0*/  IADD3 R4, P2, R4, UR20, RZ ;  /* 0x0000001404047c10 */ /* 0x000fe2000ff5e0ff */
[----:B------:R-:W-:Y:S01]  /*47b0*/  UMOV UR8, URZ ;  /* 0x0000003f00087c82 */ /* 0x000fe20008000000 */
[----:B------:R-:W-:-:S02]  /*47c0*/  ULDC UR27, c[0x0][0x2d0] ;  /* 0x0000b400001b7ab9 */ /* 0x000fc40000000800 */
[----:B------:R-:W-:Y:S02]  /*47d0*/  IADD3.X R5, R0, UR19, RZ, P2, !PT ;  /* 0x0000001300057c10 */ /* 0x000fe400097fe4ff */
[----:B------:R-:W-:-:S03]  /*47e0*/  @!P6 LEA R6, P2, R11, UR20, 0x2 ;  /* 0x000000140b06ec11 */ /* 0x000fc6000f8410ff */
[----:B------:R-:W3:Y:S01]  /*47f0*/  @!P5 LDG.E R17, desc[UR12][R4.64] ;  /* 0x0000000c0411d981 */ /* 0x000ee2000c1e1900 */
[----:B------:R-:W-:-:S03]  /*4800*/  @!P6 LEA.HI.X R7, R11, UR19, R2, 0x2, P2 ;  /* 0x000000130b07ec11 */ /* 0x000fc600090f1402 */
[----:B------:R-:W4:Y:S04]  /*4810*/  @!P4 LDG.E R13, desc[UR12][R4.64+0x20] ;  /* 0x0000200c040dc981 */ /* 0x000f28000c1e1900 */
[----:B------:R1:W5:Y:S04]  /*4820*/  @!P3 LDG.E R12, desc[UR12][R4.64+0x100] ;  /* 0x0001000c040cb981 */ /* 0x000368000c1e1900 */
[----:B------:R-:W5:Y:S01]  /*4830*/  @!P6 LDG.E R10, desc[UR12][R6.64] ;  /* 0x0000000c060ae981 */ /* 0x000f62000c1e1900 */
[----:B------:R-:W-:Y:S01]  /*4840*/  IMAD.SHL.U32 R2, R21, 0x2, RZ ;  /* 0x0000000215027824 */ /* 0x000fe200078e00ff */
[----:B------:R-:W-:-:S04]  /*4850*/  LEA.HI R0, R22, R21, RZ, 0x7 ;  /* 0x0000001516007211 */ /* 0x000fc800078f38ff */
[----:B------:R-:W-:Y:S02]  /*4860*/  SHF.R.S32.HI R0, RZ, 0x7, R0 ;  /* 0x00000007ff007819 */ /* 0x000fe40000011400 */
[----:B------:R-:W-:Y:S01]  /*4870*/  LOP3.LUT R2, R2, 0x6, RZ, 0xc0, !PT ;  /* 0x0000000602027812 */ /* 0x000fe200078ec0ff */
[----:B-1----:R-:W2:Y:S04]  /*4880*/  @P1 MUFU.RCP R4, UR6 ;  /* 0x0000000600041d08 */ /* 0x002ea80008001000 */
[----:B------:R-:W-:Y:S02]  /*4890*/  IMAD R2, R0, 0x40, R2 ;  /* 0x0000004000027824 */ /* 0x000fe400078e0202 */
[----:B------:R-:W-:-:S04]  /*48a0*/  IMAD.U32 R0, RZ, RZ, UR51 ;  /* 0x00000033ff007e24 */ /* 0x000fc8000f8e00ff */
[----:B------:R-:W-:Y:S02]  /*48b0*/  IMAD R195, R0, 0x80, R2 ;  /* 0x0000008000c37824 */ /* 0x000fe400078e0202 */
[C---:B------:R-:W-:Y:S01]  /*48c0*/  VIADD R0, R23.reuse, 0xffffff80 ;  /* 0xffffff8017007836 */ /* 0x040fe20000000000 */
[----:B------:R-:W-:Y:S01]  /*48d0*/  SHF.L.U64.HI R5, R23, 0x2, R9 ;  /* 0x0000000217057819 */ /* 0x000fe20000010209 */
[----:B------:R-:W-:Y:S01]  /*48e0*/  VIADD R2, R191, 0x2000 ;  /* 0x00002000bf027836 */ /* 0x000fe20000000000 */
[----:B------:R-:W-:-:S04]  /*48f0*/  SEL R190, R190, R192, !P0 ;  /* 0x000000c0bebe7207 */ /* 0x000fc80004000000 */
[----:B------:R-:W-:Y:S02]  /*4900*/  SEL R2, R2, R191, !P0 ;  /* 0x000000bf02027207 */ /* 0x000fe40004000000 */
[----:B------:R-:W-:Y:S02]  /*4910*/  LEA R190, R190, UR4, 0x1 ;  /* 0x00000004bebe7c11 */ /* 0x000fe4000f8e08ff */
[----:B------:R-:W-:Y:S01]  /*4920*/  LEA R184, R2, UR4, 0x1 ;  /* 0x0000000402b87c11 */ /* 0x000fe2000f8e08ff */
[----:B------:R-:W-:Y:S01]  /*4930*/  UMOV UR18, UR10 ;  /* 0x0000000a00127c82 */ /* 0x000fe20008000000 */
[----:B------:R-:W-:Y:S01]  /*4940*/  UIADD3 UR26, UR24, 0x80, URZ ;  /* 0x00000080181a7890 */ /* 0x000fe2000fffe03f */
[----:B------:R-:W-:Y:S01]  /*4950*/  ULDC UR10, c[0x0][0x2ec] ;  /* 0x0000bb00000a7ab9 */ /* 0x000fe20000000800 */
[----:B--2---:R-:W-:-:S05]  /*4960*/  @P1 FMUL.FTZ R4, R8, R4 ;  /* 0x0000000408041220 */ /* 0x004fca0000410000 */
[----:B------:R-:W-:Y:S01]  /*4970*/  @P1 R2UR UR6, R4 ;  /* 0x00000000040612ca */ /* 0x000fe200000e0000 */
[----:B------:R-:W-:-:S05]  /*4980*/  IMAD.SHL.U32 R4, R23, 0x4, RZ ;  /* 0x0000000417047824 */ /* 0x000fca00078e00ff */
[----:B------:R1:W-:Y:S02]  /*4990*/  STL [R1+0x34], R4 ;  /* 0x0000340401007387 */ /* 0x0003e40000100800 */
[----:B-1----:R-:W-:Y:S02]  /*49a0*/  SHF.R.S32.HI R4, RZ, 0x1f, R0 ;  /* 0x0000001fff047819 */ /* 0x002fe40000011400 */
[----:B---3--:R1:W-:Y:S02]  /*49b0*/  STL [R1+0x1c], R17 ;  /* 0x00001c1101007387 */ /* 0x0083e40000100800 */
[C---:B------:R-:W-:Y:S01]  /*49c0*/  SHF.L.U64.HI R4, R0.reuse, 0x2, R4 ;  /* 0x0000000200047819 */ /* 0x040fe20000010204 */
[----:B------:R-:W-:Y:S01]  /*49d0*/  IMAD.SHL.U32 R0, R0, 0x4, RZ ;  /* 0x0000000400007824 */ /* 0x000fe200078e00ff */
[----:B----4-:R1:W-:Y:S04]  /*49e0*/  STL [R1+0x20], R13 ;  /* 0x0000200d01007387 */ /* 0x0103e80000100800 */
[----:B-----5:R1:W-:Y:S04]  /*49f0*/  STL [R1+0x14], R12 ;  /* 0x0000140c01007387 */ /* 0x0203e80000100800 */
[----:B------:R1:W-:Y:S04]  /*4a00*/  STL [R1+0x18], R10 ;  /* 0x0000180a01007387 */ /* 0x0003e80000100800 */
[----:B------:R1:W-:Y:S04]  /*4a10*/  STL [R1+0x30], R5 ;  /* 0x0000300501007387 */ /* 0x0003e80000100800 */
[----:B------:R1:W-:Y:S04]  /*4a20*/  STL [R1+0x2c], R4 ;  /* 0x00002c0401007387 */ /* 0x0003e80000100800 */
[----:B------:R1:W-:Y:S04]  /*4a30*/  STL [R1+0x28], R0 ;  /* 0x0000280001007387 */ /* 0x0003e80000100800 */
[----:B------:R1:W-:Y:S01]  /*4a40*/  STL [R1], R196 ;  /* 0x000000c401007387 */ /* 0x0003e20000100800 */
[----:B------:R-:W-:Y:S01]  /*4a50*/  @UP1 UMOV UR8, UR6 ;  /* 0x0000000600081c82 */ /* 0x000fe20008000000 */
[----:B------:R-:W-:-:S05]  /*4a60*/  ULDC.64 UR6, c[0x0][0x398] ;  /* 0x0000e60000067ab9 */ /* 0x000fca0000000a00 */
.L_x_2428:
[----:B-1----:R-:W2:Y:S01]  /*4a70*/  LDL R0, [R1+0x38] ;  /* 0x0000380001007983 */ /* 0x002ea20000100800 */
[----:B------:R-:W-:Y:S02]  /*4a80*/  USHF.L.U32 UR14, UR11, 0x7, URZ ;  /* 0x000000070b0e7899 */ /* 0x000fe4000800063f */
[----:B------:R-:W-:Y:S01]  /*4a90*/  UIADD3 UR16, UR24, UR15, URZ ;  /* 0x0000000f18107290 */ /* 0x000fe2000fffe03f */
[----:B------:R-:W0:Y:S03]  /*4aa0*/  LDGDEPBAR ;  /* 0x00000000000079af */ /* 0x000e260000000000 */
[----:B------:R-:W-:Y:S05]  /*4ab0*/  UIADD3 UR17, -UR9, 0x80, UR16 ;  /* 0x0000008009117890 */ /* 0x000fea000fffe110 */
[----:B------:R-:W3:Y:S01]  /*4ac0*/  LDL R206, [R1+0x34] ;  /* 0x0000340001ce7983 */ /* 0x000ee20000100800 */
[----:B------:R-:W-:Y:S03]  /*4ad0*/  UIADD3 UR17, UR17, -UR6, URZ ;  /* 0x8000000611117290 */ /* 0x000fe6000fffe03f */
[----:B------:R-:W4:Y:S01]  /*4ae0*/  LDL R205, [R1+0x30] ;  /* 0x0000300001cd7983 */ /* 0x000f220000100800 */
[----:B------:R-:W-:Y:S03]  /*4af0*/  UISETP.GE.AND UP0, UPT, UR14, UR17, UPT ;  /* 0x000000110e00728c */ /* 0x000fe6000bf06270 */
[----:B------:R-:W4:Y:S01]  /*4b00*/  LDL R249, [R1+0x24] ;  /* 0x0000240001f97983 */ /* 0x000f220000100800 */
[----:B------:R-:W-:Y:S01]  /*4b10*/  UMOV UR17, UR60 ;  /* 0x0000003c00117c82 */ /* 0x000fe20008000000 */
[----:B------:R-:W-:Y:S04]  /*4b20*/  DEPBAR.LE SB0, 0x0 ;  /* 0x000080000000791a */ /* 0x000fe80000000000 */
[----:B------:R-:W-:Y:S06]  /*4b30*/  BAR.SYNC.DEFER_BLOCKING 0x0 ;  /* 0x0000000000007b1d */ /* 0x000fec0000010000 */
        /* <DEDUP_REMOVED lines=29> */
[----:B------:R-:W-:Y:S01]  /*4d10*/  LDSM.16.M88.4 R132, [R189+0x1000] ;  /* 0x00100000bd84783b */ /* 0x000fe20000000200 */
[----:B--2---:R-:W-:Y:S05]  /*4d20*/  R2P PR, R0, 0x6 ;  /* 0x0000000600007804 */ /* 0x004fea0000000000 */
[----:B------:R-:W-:Y:S04]  /*4d30*/  SEL R2, R194, 0xffffffe0, !P1 ;  /* 0xffffffe0c2027807 */ /* 0x000fe80004800000 */
[----:B------:R-:W-:Y:S02]  /*4d40*/  SEL R185, R193, 0xffffffc0, !P2 ;  /* 0xffffffc0c1b97807 */ /* 0x000fe40005000000 */
[C---:B------:R-:W-:Y:S02]  /*4d50*/  IADD3 R0, R190.reuse, R2, RZ ;  /* 0x00000002be007210 */ /* 0x040fe40007ffe0ff */
[-C--:B------:R-:W-:Y:S03]  /*4d60*/  IADD3 R164, R190, R185.reuse, RZ ;  /* 0x000000b9bea47210 */ /* 0x080fe60007ffe0ff */
[----:B------:R-:W1:Y:S08]  /*4d70*/  LDSM.16.M88.4 R136, [R0] ;  /* 0x000000000088783b */ /* 0x000e700000000200 */
[----:B------:R2:W3:Y:S08]  /*4d80*/  LDSM.16.M88.4 R144, [R0+0x2000] ;  /* 0x002000000090783b */ /* 0x0004f00000000200 */
[----:B------:R-:W4:Y:S08]  /*4d90*/  LDSM.16.M88.4 R156, [R164] ;  /* 0x00000000a49c783b */ /* 0x000f300000000200 */
[----:B------:R-:W4:Y:S01]  /*4da0*/  LDSM.16.M88.4 R164, [R164+0x2000] ;  /* 0x00200000a4a4783b */ /* 0x000f220000000200 */
[----:B--2---:R-:W-:Y:S07]  /*4db0*/  IADD3 R0, R0, R185, RZ ;  /* 0x000000b900007210 */ /* 0x004fee0007ffe0ff */
        /* <DEDUP_REMOVED lines=18> */
[----:B------:R-:W-:Y:S01]  /*4ee0*/  HMMA.16816.F32.BF16 R64, R136, R154, R64 ;  /* 0x0000009a8840723c */ /* 0x000fe20000041840 */
[----:B------:R-:W3:Y:S05]  /*4ef0*/  LDSM.16.M88.4 R136, [R188+0x800] ;  /* 0x00080000bc88783b */ /* 0x000eea0000000200 */
[-C--:B----4-:R-:W-:Y:S06]  /*4f00*/  HMMA.16816.F32.BF16 R4, R156, R160.reuse, R4 ;  /* 0x000000a09c04723c */ /* 0x090fec0000041804 */
        /* <DEDUP_REMOVED lines=21> */
[----:B------:R-:W-:Y:S01]  /*5060*/  FMUL.FTZ R7, R7, UR7 ;  /* 0x0000000707077c20 */ /* 0x000fe20008410000 */
[-C--:B---3--:R-:W-:Y:S01]  /*5070*/  HMMA.16816.F32.BF16 R20, R176, R136.reuse, R20 ;  /* 0x00000088b014723c */ /* 0x088fe20000041814 */
[----:B------:R-:W-:Y:S02]  /*5080*/  MUFU.TANH R201, R5 ;  /* 0x0000000500c97308 */ /* 0x000fe40000002400 */
[----:B------:R-:W-:Y:S01]  /*5090*/  FMUL.FTZ R4, R4, UR7 ;  /* 0x0000000704047c20 */ /* 0x000fe20008410000 */
[----:B------:R-:W-:Y:S01]  /*50a0*/  FMUL.FTZ R10, R10, UR7 ;  /* 0x000000070a0a7c20 */ /* 0x000fe20008410000 */
[----:B------:R-:W-:Y:S01]  /*50b0*/  FMUL.FTZ R11, R11, UR7 ;  /* 0x000000070b0b7c20 */ /* 0x000fe20008410000 */
[----:B------:R-:W-:Y:S01]  /*50c0*/  FMUL.FTZ R8, R8, UR7 ;  /* 0x0000000708087c20 */ /* 0x000fe20008410000 */
[----:B------:R-:W-:Y:S01]  /*50d0*/  FMUL.FTZ R9, R9, UR7 ;  /* 0x0000000709097c20 */ /* 0x000fe20008410000 */
[C---:B------:R-:W-:Y:S03]  /*50e0*/  HMMA.16816.F32.BF16 R24, R132.reuse, R136, R24 ;  /* 0x000000888418723c */ /* 0x040fe60000041818 */
[----:B------:R-:W-:Y:S01]  /*50f0*/  MUFU.TANH R203, R6 ;  /* 0x0000000600cb7308 */ /* 0x000fe20000002400 */
[----:B------:R-:W-:Y:S01]  /*5100*/  FMUL.FTZ R0, R12, UR7 ;  /* 0x000000070c007c20 */ /* 0x000fe20008410000 */
[----:B------:R-:W-:Y:S01]  /*5110*/  IADD3 R12, P0, R206, UR22, RZ ;  /* 0x00000016ce0c7c10 */ /* 0x000fe2000ff1e0ff */
[----:B------:R-:W-:Y:S01]  /*5120*/  FMUL.FTZ R15, R15, UR7 ;  /* 0x000000070f0f7c20 */ /* 0x000fe20008410000 */
[-C--:B------:R-:W-:Y:S06]  /*5130*/  HMMA.16816.F32.BF16 R28, R132, R138.reuse, R28 ;  /* 0x0000008a841c723c */ /* 0x080fec000004181c */
[----:B------:R-:W-:Y:S01]  /*5140*/  MUFU.TANH R202, R7 ;  /* 0x0000000700ca7308 */ /* 0x000fe20000002400 */
[----:B------:R-:W-:Y:S01]  /*5150*/  FMUL.FTZ R14, R14, UR7 ;  /* 0x000000070e0e7c20 */ /* 0x000fe20008410000 */
[----:B------:R-:W-:Y:S01]  /*5160*/  FMUL.FTZ R19, R19, UR7 ;  /* 0x0000000713137c20 */ /* 0x000fe20008410000 */
[C---:B------:R-:W-:Y:S07]  /*5170*/  HMMA.16816.F32.BF16 R32, R176.reuse, R138, R32 ;  /* 0x0000008ab020723c */ /* 0x040fee0000041820 */
[----:B------:R1:W-:Y:S01]  /*5180*/  MUFU.TANH R204, R4 ;  /* 0x0000000400cc7308 */ /* 0x0003e20000002400 */
[----:B------:R-:W-:Y:S03]  /*5190*/  FMUL.FTZ R22, R22, UR7 ;  /* 0x0000000716167c20 */ /* 0x000fe60008410000 */
[----:B------:R-:W-:Y:S01]  /*51a0*/  FMUL.FTZ R23, R23, UR7 ;  /* 0x0000000717177c20 */ /* 0x000fe20008410000 */
[----:B------:R-:W-:Y:S01]  /*51b0*/  FMUL.FTZ R20, R20, UR7 ;  /* 0x0000000714147c20 */ /* 0x000fe20008410000 */
[----:B------:R-:W-:Y:S01]  /*51c0*/  FMUL.FTZ R18, R18, UR7 ;  /* 0x0000000712127c20 */ /* 0x000fe20008410000 */
[----:B------:R-:W-:Y:S03]  /*51d0*/  FMUL.FTZ R26, R26, UR7 ;  /* 0x000000071a1a7c20 */ /* 0x000fe60008410000 */
[----:B------:R-:W-:Y:S01]  /*51e0*/  MUFU.TANH R197, R10 ;  /* 0x0000000a00c57308 */ /* 0x000fe20000002400 */
[----:B------:R-:W-:Y:S01]  /*51f0*/  FMUL.FTZ R27, R27, UR7 ;  /* 0x000000071b1b7c20 */ /* 0x000fe20008410000 */
[----:B------:R-:W-:Y:S01]  /*5200*/  FMUL.FTZ R24, R24, UR7 ;  /* 0x0000000718187c20 */ /* 0x000fe20008410000 */
[----:B------:R-:W-:Y:S01]  /*5210*/  FMUL.FTZ R25, R25, UR7 ;  /* 0x0000000719197c20 */ /* 0x000fe20008410000 */
[----:B------:R-:W-:Y:S01]  /*5220*/  FMUL.FTZ R155, R31, UR7 ;  /* 0x000000071f9b7c20 */ /* 0x000fe20008410000 */
[----:B------:R-:W-:Y:S05]  /*5230*/  FMUL.FTZ R150, R30, UR7 ;  /* 0x000000071e967c20 */ /* 0x000fea0008410000 */
[----:B------:R-:W-:Y:S01]  /*5240*/  MUFU.TANH R198, R11 ;  /* 0x0000000b00c67308 */ /* 0x000fe20000002400 */
[----:B-1----:R-:W1:Y:S01]  /*5250*/  LDSM.16.M88.4 R4, [R188+0x1000] ;  /* 0x00100000bc04783b */ /* 0x002e620000000200 */
[----:B------:R-:W-:Y:S01]  /*5260*/  FMUL.FTZ R144, R29, UR7 ;  /* 0x000000071d907c20 */ /* 0x000fe20008410000 */
[----:B------:R-:W-:Y:S01]  /*5270*/  FMUL.FTZ R145, R28, UR7 ;  /* 0x000000071c917c20 */ /* 0x000fe20008410000 */
[----:B------:R-:W-:Y:S01]  /*5280*/  FMUL.FTZ R159, R35, UR7 ;  /* 0x00000007239f7c20 */ /* 0x000fe20008410000 */
[----:B------:R-:W-:Y:S01]  /*5290*/  FMUL.FTZ R162, R32, UR7 ;  /* 0x0000000720a27c20 */ /* 0x000fe20008410000 */
[----:B------:R-:W-:Y:S01]  /*52a0*/  FMUL.FTZ R158, R34, UR7 ;  /* 0x00000007229e7c20 */ /* 0x000fe20008410000 */
[----:B------:R-:W-:Y:S03]  /*52b0*/  FMUL.FTZ R143, R33, UR7 ;  /* 0x00000007218f7c20 */ /* 0x000fe60008410000 */
[----:B------:R-:W-:Y:S10]  /*52c0*/  MUFU.TANH R200, R8 ;  /* 0x0000000800c87308 */ /* 0x000ff40000002400 */
[----:B------:R2:W-:Y:S10]  /*52d0*/  MUFU.TANH R199, R9 ;  /* 0x0000000900c77308 */ /* 0x0005f40000002400 */
[----:B------:R3:W-:Y:S10]  /*52e0*/  MUFU.TANH R175, R15 ;  /* 0x0000000f00af7308 */ /* 0x0007f40000002400 */
[----:B------:R4:W-:Y:S01]  /*52f0*/  MUFU.TANH R181, R14 ;  /* 0x0000000e00b57308 */ /* 0x0009e20000002400 */
[----:B--2---:R-:W2:Y:S09]  /*5300*/  LDSM.16.M88.4 R8, [R188+0x1800] ;  /* 0x00180000bc08783b */ /* 0x004eb20000000200 */
[----:B------:R4:W-:Y:S01]  /*5310*/  MUFU.TANH R172, R0 ;  /* 0x0000000000ac7308 */ /* 0x0009e20000002400 */
[----:B---3--:R-:W-:Y:S01]  /*5320*/  FMUL.FTZ R15, R13, UR7 ;  /* 0x000000070d0f7c20 */ /* 0x008fe20008410000 */
[----:B------:R-:W-:Y:S01]  /*5330*/  IADD3.X R13, R205, UR21, RZ, P0, !PT ;  /* 0x00000015cd0d7c10 */ /* 0x000fe200087fe4ff */
[-C--:B-1----:R-:W-:Y:S04]  /*5340*/  HMMA.16816.F32.BF16 R36, R176, R4.reuse, R36 ;  /* 0x00000004b024723c */ /* 0x082fe80000041824 */
[----:B------:R-:W5:Y:S03]  /*5350*/  LDG.E R154, desc[UR12][R12.64] ;  /* 0x0000000c0c9a7981 */ /* 0x000f66000c1e1900 */
[----:B------:R-:W-:Y:S01]  /*5360*/  MUFU.TANH R164, R22 ;  /* 0x0000001600a47308 */ /* 0x000fe20000002400 */
[C---:B------:R-:W-:Y:S01]  /*5370*/  HMMA.16816.F32.BF16 R40, R132.reuse, R4, R40 ;  /* 0x000000048428723c */ /* 0x040fe20000041828 */
[----:B------:R-:W5:Y:S03]  /*5380*/  LDG.E R153, desc[UR12][R12.64+0x20] ;  /* 0x0000200c0c997981 */ /* 0x000f66000c1e1900 */
[----:B----4-:R-:W-:Y:S01]  /*5390*/  IADD3 R14, R249, -UR15, -R195 ;  /* 0x8000000ff90e7c10 */ /* 0x010fe2000fffe8c3 */
[----:B------:R-:W5:Y:S04]  /*53a0*/  LDG.E R152, desc[UR12][R12.64+0x100] ;  /* 0x0001000c0c987981 */ /* 0x000f68000c1e1900 */
[----:B------:R1:W-:Y:S01]  /*53b0*/  MUFU.TANH R157, R23 ;  /* 0x00000017009d7308 */ /* 0x0003e20000002400 */
[-C--:B------:R-:W-:Y:S01]  /*53c0*/  HMMA.16816.F32.BF16 R44, R132, R6.reuse, R44 ;  /* 0x00000006842c723c */ /* 0x080fe2000004182c */
[----:B------:R3:W5:Y:S01]  /*53d0*/  LDG.E R151, desc[UR12][R12.64+0x120] ;  /* 0x0001200c0c977981 */ /* 0x000762000c1e1900 */
[----:B------:R-:W-:Y:S04]  /*53e0*/  MOV R0, UR14 ;  /* 0x0000000e00007c02 */ /* 0x000fe80008000f00 */
[C---:B------:R-:W-:Y:S03]  /*53f0*/  HMMA.16816.F32.BF16 R48, R176.reuse, R6, R48 ;  /* 0x00000006b030723c */ /* 0x040fe60000041830 */
[----:B------:R4:W-:Y:S02]  /*5400*/  MUFU.TANH R167, R19 ;  /* 0x0000001300a77308 */ /* 0x0009e40000002400 */
[----:B------:R-:W-:Y:S01]  /*5410*/  IADD3 R0, R0, UR9, R14 ;  /* 0x0000000900007c10 */ /* 0x000fe2000fffe00e */
[----:B------:R-:W-:Y:S01]  /*5420*/  FMUL.FTZ R14, R21, UR7 ;  /* 0x00000007150e7c20 */ /* 0x000fe20008410000 */
[----:B------:R-:W-:Y:S01]  /*5430*/  FMUL.FTZ R137, R38, UR7 ;  /* 0x0000000726897c20 */ /* 0x000fe20008410000 */
[----:B------:R-:W-:Y:S05]  /*5440*/  FMUL.FTZ R136, R39, UR7 ;  /* 0x0000000727887c20 */ /* 0x000fea0008410000 */
[----:B------:R4:W-:Y:S01]  /*5450*/  MUFU.TANH R165, R18 ;  /* 0x0000001200a57308 */ /* 0x0009e20000002400 */
[-C--:B--2---:R-:W-:Y:S03]  /*5460*/  HMMA.16816.F32.BF16 R52, R176, R8.reuse, R52 ;  /* 0x00000008b034723c */ /* 0x084fe60000041834 */
[----:B------:R-:W-:Y:S01]  /*5470*/  FMUL.FTZ R146, R40, UR7 ;  /* 0x0000000728927c20 */ /* 0x000fe20008410000 */
[C---:B------:R-:W-:Y:S01]  /*5480*/  IADD3 R40, R0.reuse, -0x1, RZ ;  /* 0xffffffff00287810 */ /* 0x040fe20007ffe0ff */
[----:B------:R-:W-:Y:S01]  /*5490*/  FMUL.FTZ R142, R37, UR7 ;  /* 0x00000007258e7c20 */ /* 0x000fe20008410000 */
[C---:B-1----:R-:W-:Y:S03]  /*54a0*/  IADD3 R23, R0.reuse, 0x8, RZ ;  /* 0x0000000800177810 */ /* 0x042fe60007ffe0ff */
[----:B------:R-:W-:Y:S02]  /*54b0*/  MUFU.TANH R169, R15 ;  /* 0x0000000f00a97308 */ /* 0x000fe40000002400 */
[C---:B------:R-:W-:Y:S01]  /*54c0*/  IADD3 R22, R0.reuse, 0x7, RZ ;  /* 0x0000000700167810 */ /* 0x040fe20007ffe0ff */
[C---:B------:R-:W-:Y:S04]  /*54d0*/  HMMA.16816.F32.BF16 R56, R132.reuse, R8, R56 ;  /* 0x000000088438723c */ /* 0x040fe80000041838 */
[----:B------:R-:W-:Y:S01]  /*54e0*/  IADD3 R5, R0, 0x48, RZ ;  /* 0x0000004800057810 */ /* 0x000fe20007ffe0ff */
[----:B------:R-:W-:Y:S02]  /*54f0*/  FMUL.FTZ R139, R36, UR7 ;  /* 0x00000007248b7c20 */ /* 0x000fe40008410000 */
[----:B------:R-:W-:Y:S01]  /*5500*/  MUFU.TANH R138, R26 ;  /* 0x0000001a008a7308 */ /* 0x000fe20000002400 */
[----:B------:R-:W-:Y:S03]  /*5510*/  IADD3 R4, R0, 0x47, RZ ;  /* 0x0000004700047810 */ /* 0x000fe60007ffe0ff */
[----:B---3--:R-:W-:Y:S01]  /*5520*/  FMUL.FTZ R12, R17, UR7 ;  /* 0x00000007110c7c20 */ /* 0x008fe20008410000 */
[----:B------:R-:W-:Y:S01]  /*5530*/  ISETP.GE.AND P3, PT, R40, RZ, PT ;  /* 0x000000ff2800720c */ /* 0x000fe20003f66270 */
[-C--:B------:R-:W-:Y:S03]  /*5540*/  HMMA.16816.F32.BF16 R60, R132, R10.reuse, R60 ;  /* 0x0000000a843c723c */ /* 0x080fe6000004183c */
[----:B------:R-:W-:Y:S01]  /*5550*/  ISETP.GE.AND P2, PT, R23, RZ, PT ;  /* 0x000000ff1700720c */ /* 0x000fe20003f46270 */
[----:B------:R-:W-:Y:S01]  /*5560*/  MUFU.TANH R140, R27 ;  /* 0x0000001b008c7308 */ /* 0x000fe20000002400 */
[----:B------:R-:W-:Y:S01]  /*5570*/  FMUL.FTZ R207, R53, UR7 ;  /* 0x0000000735cf7c20 */ /* 0x000fe20008410000 */
[----:B------:R-:W-:Y:S01]  /*5580*/  ISETP.GE.AND P6, PT, R22, RZ, PT ;  /* 0x000000ff1600720c */ /* 0x000fe20003fc6270 */
[----:B------:R-:W-:Y:S01]  /*5590*/  FMUL.FTZ R182, R54, UR7 ;  /* 0x0000000736b67c20 */ /* 0x000fe20008410000 */
[----:B------:R-:W-:Y:S01]  /*55a0*/  ISETP.GE.AND P1, PT, R5, RZ, PT ;  /* 0x000000ff0500720c */ /* 0x000fe20003f26270 */
[----:B------:R-:W-:Y:S05]  /*55b0*/  HMMA.16816.F32.BF16 R64, R176, R10, R64 ;  /* 0x0000000ab040723c */ /* 0x000fea0000041840 */
[----:B------:R1:W-:Y:S01]  /*55c0*/  MUFU.TANH R53, R20 ;  /* 0x0000001400357308 */ /* 0x0003e20000002400 */
[----:B------:R-:W-:Y:S01]  /*55d0*/  ISETP.GE.AND P0, PT, R4, RZ, PT ;  /* 0x000000ff0400720c */ /* 0x000fe20003f06270 */
[----:B------:R-:W-:Y:S01]  /*55e0*/  FMUL.FTZ R13, R16, UR7 ;  /* 0x00000007100d7c20 */ /* 0x000fe20008410000 */
[C---:B------:R-:W-:Y:S03]  /*55f0*/  IADD3 R21, R0.reuse, 0x40, RZ ;  /* 0x0000004000157810 */ /* 0x040fe60007ffe0ff */
[----:B------:R-:W-:Y:S01]  /*5600*/  FMUL.FTZ R43, R43, UR7 ;  /* 0x000000072b2b7c20 */ /* 0x000fe20008410000 */
[C---:B----4-:R-:W-:Y:S02]  /*5610*/  IADD3 R19, R0.reuse, 0x38, RZ ;  /* 0x0000003800137810 */ /* 0x050fe40007ffe0ff */
[----:B------:R-:W-:Y:S01]  /*5620*/  ISETP.GE.AND P5, PT, R21, RZ, PT ;  /* 0x000000ff1500720c */ /* 0x000fe20003fa6270 */
[----:B------:R2:W-:Y:S01]  /*5630*/  MUFU.TANH R54, R14 ;  /* 0x0000000e00367308 */ /* 0x0005e20000002400 */
[----:B------:R-:W-:Y:S01]  /*5640*/  IADD3 R18, R0, 0x37, RZ ;  /* 0x0000003700127810 */ /* 0x000fe20007ffe0ff */
[----:B------:R-:W-:Y:S01]  /*5650*/  FMUL.FTZ R42, R42, UR7 ;  /* 0x000000072a2a7c20 */ /* 0x000fe20008410000 */
[C---:B------:R-:W-:Y:S01]  /*5660*/  IADD3 R39, R0.reuse, -0x8, RZ ;  /* 0xfffffff800277810 */ /* 0x040fe20007ffe0ff */
[----:B------:R-:W-:Y:S01]  /*5670*/  FMUL.FTZ R147, R41, UR7 ;  /* 0x0000000729937c20 */ /* 0x000fe20008410000 */
[----:B------:R-:W-:Y:S01]  /*5680*/  IADD3 R38, R0, -0x9, RZ ;  /* 0xfffffff700267810 */ /* 0x000fe20007ffe0ff */
[----:B------:R-:W-:Y:S01]  /*5690*/  FMUL.FTZ R170, R44, UR7 ;  /* 0x000000072caa7c20 */ /* 0x000fe20008410000 */
[C---:B------:R-:W-:Y:S03]  /*56a0*/  IADD3 R37, R0.reuse, -0x10, RZ ;  /* 0xfffffff000257810 */ /* 0x040fe60007ffe0ff */
[----:B------:R-:W-:Y:S01]  /*56b0*/  MUFU.TANH R141, R24 ;  /* 0x00000018008d7308 */ /* 0x000fe20000002400 */
[C---:B-1----:R-:W-:Y:S01]  /*56c0*/  IADD3 R20, R0.reuse, 0x3f, RZ ;  /* 0x0000003f00147810 */ /* 0x042fe20007ffe0ff */
[----:B------:R-:W-:Y:S01]  /*56d0*/  FMUL.FTZ R168, R47, UR7 ;  /* 0x000000072fa87c20 */ /* 0x000fe20008410000 */
[----:B------:R-:W-:Y:S01]  /*56e0*/  @!P3 IADD3 R40, -R0, 0x1, RZ ;  /* 0x000000010028b810 */ /* 0x000fe20007ffe1ff */
[----:B------:R-:W-:Y:S01]  /*56f0*/  FMUL.FTZ R171, R45, UR7 ;  /* 0x000000072dab7c20 */ /* 0x000fe20008410000 */
[----:B------:R-:W-:Y:S01]  /*5700*/  ISETP.GE.AND P4, PT, R20, RZ, PT ;  /* 0x000000ff1400720c */ /* 0x000fe20003f86270 */
[----:B------:R-:W-:Y:S01]  /*5710*/  FMUL.FTZ R174, R51, UR7 ;  /* 0x0000000733ae7c20 */ /* 0x000fe20008410000 */
[C---:B------:R-:W-:Y:S03]  /*5720*/  @!P2 IADD3 R23, -R0.reuse, -0x8, RZ ;  /* 0xfffffff80017a810 */ /* 0x040fe60007ffe1ff */
[----:B------:R1:W-:Y:S01]  /*5730*/  MUFU.TANH R148, R25 ;  /* 0x0000001900947308 */ /* 0x0003e20000002400 */
[----:B------:R-:W-:Y:S01]  /*5740*/  @!P6 IADD3 R22, -R0, -0x7, RZ ;  /* 0xfffffff90016e810 */ /* 0x000fe20007ffe1ff */
[----:B------:R-:W-:Y:S01]  /*5750*/  FMUL.FTZ R180, R48, UR7 ;  /* 0x0000000730b47c20 */ /* 0x000fe20008410000 */
[----:B------:R-:W-:Y:S01]  /*5760*/  @!P1 IADD3 R5, -R0, -0x48, RZ ;  /* 0xffffffb800059810 */ /* 0x000fe20007ffe1ff */
[----:B------:R-:W-:Y:S01]  /*5770*/  FMUL.FTZ R166, R46, UR7 ;  /* 0x000000072ea67c20 */ /* 0x000fe20008410000 */
[----:B------:R-:W-:Y:S01]  /*5780*/  @!P0 IADD3 R4, -R0, -0x47, RZ ;  /* 0xffffffb900048810 */ /* 0x000fe20007ffe1ff */
[----:B------:R-:W-:Y:S01]  /*5790*/  FMUL.FTZ R173, R58, UR7 ;  /* 0x000000073aad7c20 */ /* 0x000fe20008410000 */
[----:B------:R-:W-:Y:S03]  /*57a0*/  ISETP.GE.AND P3, PT, R19, RZ, PT ;  /* 0x000000ff1300720c */ /* 0x000fe60003f66270 */
[----:B------:R3:W-:Y:S01]  /*57b0*/  MUFU.TANH R149, R43 ;  /* 0x0000002b00957308 */ /* 0x0007e20000002400 */
[----:B------:R-:W-:Y:S01]  /*57c0*/  ISETP.GE.AND P2, PT, R18, RZ, PT ;  /* 0x000000ff1200720c */ /* 0x000fe20003f46270 */
[----:B------:R-:W-:Y:S01]  /*57d0*/  FMUL.FTZ R177, R56, UR7 ;  /* 0x0000000738b17c20 */ /* 0x000fe20008410000 */
[----:B------:R-:W-:Y:S01]  /*57e0*/  ISETP.GE.AND P6, PT, R39, RZ, PT ;  /* 0x000000ff2700720c */ /* 0x000fe20003fc6270 */
[----:B------:R-:W-:Y:S01]  /*57f0*/  FMUL.FTZ R50, R50, UR7 ;  /* 0x0000000732327c20 */ /* 0x000fe20008410000 */
[----:B------:R-:W-:Y:S01]  /*5800*/  ISETP.GE.AND P1, PT, R38, RZ, PT ;  /* 0x000000ff2600720c */ /* 0x000fe20003f26270 */
[----:B------:R-:W-:Y:S01]  /*5810*/  FMUL.FTZ R206, R52, UR7 ;  /* 0x0000000734ce7c20 */ /* 0x000fe20008410000 */
[----:B------:R-:W-:Y:S03]  /*5820*/  ISETP.GE.AND P0, PT, R37, RZ, PT ;  /* 0x000000ff2500720c */ /* 0x000fe60003f06270 */
[----:B------:R-:W-:Y:S01]  /*5830*/  MUFU.TANH R160, R137 ;  /* 0x0000008900a07308 */ /* 0x000fe20000002400 */
[C---:B------:R-:W-:Y:S01]  /*5840*/  IADD3 R36, R0.reuse, -0x11, RZ ;  /* 0xffffffef00247810 */ /* 0x040fe20007ffe0ff */
[----:B------:R-:W-:Y:S01]  /*5850*/  FMUL.FTZ R215, R65, UR7 ;  /* 0x0000000741d77c20 */ /* 0x000fe20008410000 */
[C---:B------:R-:W-:Y:S01]  /*5860*/  IADD3 R17, R0.reuse, 0x30, RZ ;  /* 0x0000003000117810 */ /* 0x040fe20007ffe0ff */
[----:B------:R-:W-:Y:S01]  /*5870*/  FMUL.FTZ R179, R57, UR7 ;  /* 0x0000000739b37c20 */ /* 0x000fe20008410000 */
[----:B------:R-:W-:Y:S01]  /*5880*/  @!P5 IADD3 R21, -R0, -0x40, RZ ;  /* 0xffffffc00015d810 */ /* 0x000fe20007ffe1ff */
[----:B------:R-:W-:Y:S01]  /*5890*/  FMUL.FTZ R213, R64, UR7 ;  /* 0x0000000740d57c20 */ /* 0x000fe20008410000 */
[C---:B------:R-:W-:Y:S03]  /*58a0*/  IADD3 R16, R0.reuse, 0x2f, RZ ;  /* 0x0000002f00107810 */ /* 0x040fe60007ffe0ff */
[----:B------:R-:W-:Y:S01]  /*58b0*/  MUFU.TANH R156, R42 ;  /* 0x0000002a009c7308 */ /* 0x000fe20000002400 */
[C---:B------:R-:W-:Y:S01]  /*58c0*/  IADD3 R15, R0.reuse, 0x28, RZ ;  /* 0x00000028000f7810 */ /* 0x040fe20007ffe0ff */
[----:B------:R-:W-:Y:S01]  /*58d0*/  FMUL.FTZ R183, R55, UR7 ;  /* 0x0000000737b77c20 */ /* 0x000fe20008410000 */
[----:B--2---:R-:W-:Y:S01]  /*58e0*/  IADD3 R14, R0, 0x27, RZ ;  /* 0x00000027000e7810 */ /* 0x004fe20007ffe0ff */
[----:B------:R-:W-:Y:S01]  /*58f0*/  FMUL.FTZ R208, R62, UR7 ;  /* 0x000000073ed07c20 */ /* 0x000fe20008410000 */
[C---:B------:R-:W-:Y:S01]  /*5900*/  IADD3 R35, R0.reuse, -0x18, RZ ;  /* 0xffffffe800237810 */ /* 0x040fe20007ffe0ff */
[----:B------:R-:W-:Y:S01]  /*5910*/  FMUL.FTZ R209, R61, UR7 ;  /* 0x000000073dd17c20 */ /* 0x000fe20008410000 */
[----:B------:R-:W-:Y:S03]  /*5920*/  IADD3 R32, R0, -0x19, RZ ;  /* 0xffffffe700207810 */ /* 0x000fe60007ffe0ff */
[----:B------:R-:W-:Y:S01]  /*5930*/  MUFU.TANH R34, R145 ;  /* 0x0000009100227308 */ /* 0x000fe20000002400 */
[----:B------:R-:W-:Y:S01]  /*5940*/  ISETP.GE.AND P5, PT, R36, RZ, PT ;  /* 0x000000ff2400720c */ /* 0x000fe20003fa6270 */
[----:B------:R-:W-:Y:S01]  /*5950*/  FMUL.FTZ R214, R66, UR7 ;  /* 0x0000000742d67c20 */ /* 0x000fe20008410000 */
[C---:B------:R-:W-:Y:S01]  /*5960*/  @!P4 IADD3 R20, -R0.reuse, -0x3f, RZ ;  /* 0xffffffc10014c810 */ /* 0x040fe20007ffe1ff */
[----:B------:R-:W-:Y:S01]  /*5970*/  FMUL.FTZ R216, R67, UR7 ;  /* 0x0000000743d87c20 */ /* 0x000fe20008410000 */
[----:B------:R-:W-:Y:S01]  /*5980*/  ISETP.GE.AND P4, PT, R17, RZ, PT ;  /* 0x000000ff1100720c */ /* 0x000fe20003f86270 */
[----:B------:R-:W-:Y:S01]  /*5990*/  FMUL.FTZ R210, R63, UR7 ;  /* 0x000000073fd27c20 */ /* 0x000fe20008410000 */
[C---:B------:R-:W-:Y:S03]  /*59a0*/  @!P3 IADD3 R19, -R0.reuse, -0x38, RZ ;  /* 0xffffffc80013b810 */ /* 0x040fe60007ffe1ff */
[----:B------:R-:W-:Y:S01]  /*59b0*/  MUFU.TANH R145, R168 ;  /* 0x000000a800917308 */ /* 0x000fe20000002400 */
[C---:B------:R-:W-:Y:S01]  /*59c0*/  @!P2 IADD3 R18, -R0.reuse, -0x37, RZ ;  /* 0xffffffc90012a810 */ /* 0x040fe20007ffe1ff */
[----:B------:R-:W-:Y:S01]  /*59d0*/  FMUL.FTZ R205, R49, UR7 ;  /* 0x0000000731cd7c20 */ /* 0x000fe20008410000 */
[C---:B------:R-:W-:Y:S01]  /*59e0*/  @!P6 IADD3 R39, -R0.reuse, 0x8, RZ ;  /* 0x000000080027e810 */ /* 0x040fe20007ffe1ff */
[----:B------:R-:W-:Y:S01]  /*59f0*/  FMUL.FTZ R176, R59, UR7 ;  /* 0x000000073bb07c20 */ /* 0x000fe20008410000 */
[----:B------:R-:W-:Y:S01]  /*5a00*/  @!P1 IADD3 R38, -R0, 0x9, RZ ;  /* 0x0000000900269810 */ /* 0x000fe20007ffe1ff */
[----:B------:R-:W-:Y:S01]  /*5a10*/  FMUL.FTZ R178, R60, UR7 ;  /* 0x000000073cb27c20 */ /* 0x000fe20008410000 */
[----:B------:R-:W-:Y:S03]  /*5a20*/  @!P0 IADD3 R37, -R0, 0x10, RZ ;  /* 0x0000001000258810 */ /* 0x000fe60007ffe1ff */
[----:B------:R-:W-:Y:S01]  /*5a30*/  MUFU.TANH R12, R12 ;  /* 0x0000000c000c7308 */ /* 0x000fe20000002400 */
[----:B------:R-:W-:Y:S02]  /*5a40*/  ISETP.GE.AND P3, PT, R16, RZ, PT ;  /* 0x000000ff1000720c */ /* 0x000fe40003f66270 */
[----:B------:R-:W-:Y:S02]  /*5a50*/  ISETP.GE.AND P2, PT, R15, RZ, PT ;  /* 0x000000ff0f00720c */ /* 0x000fe40003f46270 */
[----:B------:R-:W-:Y:S02]  /*5a60*/  ISETP.GE.AND P6, PT, R14, RZ, PT ;  /* 0x000000ff0e00720c */ /* 0x000fe40003fc6270 */
[----:B------:R-:W-:Y:S03]  /*5a70*/  ISETP.GE.AND P1, PT, R35, RZ, PT ;  /* 0x000000ff2300720c */ /* 0x000fe60003f26270 */
[----:B------:R-:W-:Y:S01]  /*5a80*/  MUFU.TANH R13, R13 ;  /* 0x0000000d000d7308 */ /* 0x000fe20000002400 */
[----:B------:R-:W-:Y:S02]  /*5a90*/  ISETP.GE.AND P0, PT, R32, RZ, PT ;  /* 0x000000ff2000720c */ /* 0x000fe40003f06270 */
[C---:B------:R-:W-:Y:S02]  /*5aa0*/  IADD3 R31, R0.reuse, -0x20, RZ ;  /* 0xffffffe0001f7810 */ /* 0x040fe40007ffe0ff */
[C---:B------:R-:W-:Y:S02]  /*5ab0*/  IADD3 R30, R0.reuse, -0x21, RZ ;  /* 0xffffffdf001e7810 */ /* 0x040fe40007ffe0ff */
[C---:B------:R-:W-:Y:S03]  /*5ac0*/  @!P5 IADD3 R36, -R0.reuse, 0x11, RZ ;  /* 0x000000110024d810 */ /* 0x040fe60007ffe1ff */
[----:B------:R-:W2:Y:S01]  /*5ad0*/  MUFU.TANH R163, R143 ;  /* 0x0000008f00a37308 */ /* 0x000ea20000002400 */
[C---:B------:R-:W-:Y:S02]  /*5ae0*/  IADD3 R11, R0.reuse, 0x20, RZ ;  /* 0x00000020000b7810 */ /* 0x040fe40007ffe0ff */
[C---:B------:R-:W-:Y:S02]  /*5af0*/  IADD3 R10, R0.reuse, 0x1f, RZ ;  /* 0x0000001f000a7810 */ /* 0x040fe40007ffe0ff */
[C---:B------:R-:W-:Y:S02]  /*5b00*/  IADD3 R9, R0.reuse, 0x18, RZ ;  /* 0x0000001800097810 */ /* 0x040fe40007ffe0ff */
[C---:B------:R-:W-:Y:S03]  /*5b10*/  IADD3 R8, R0.reuse, 0x17, RZ ;  /* 0x0000001700087810 */ /* 0x040fe60007ffe0ff */
[----:B------:R-:W-:Y:S01]  /*5b20*/  MUFU.TANH R143, R174 ;  /* 0x000000ae008f7308 */ /* 0x000fe20000002400 */
[C---:B------:R-:W-:Y:S02]  /*5b30*/  IADD3 R29, R0.reuse, -0x28, RZ ;  /* 0xffffffd8001d7810 */ /* 0x040fe40007ffe0ff */
[----:B------:R-:W-:Y:S02]  /*5b40*/  ISETP.GE.AND P5, PT, R31, RZ, PT ;  /* 0x000000ff1f00720c */ /* 0x000fe40003fa6270 */
[----:B------:R-:W-:Y:S02]  /*5b50*/  @!P4 IADD3 R17, -R0, -0x30, RZ ;  /* 0xffffffd00011c810 */ /* 0x000fe40007ffe1ff */
[----:B------:R-:W-:Y:S03]  /*5b60*/  ISETP.GE.AND P4, PT, R30, RZ, PT ;  /* 0x000000ff1e00720c */ /* 0x000fe60003f86270 */
[----:B------:R-:W-:Y:S01]  /*5b70*/  MUFU.TANH R58, R139 ;  /* 0x0000008b003a7308 */ /* 0x000fe20000002400 */
[C---:B------:R-:W-:Y:S02]  /*5b80*/  @!P3 IADD3 R16, -R0.reuse, -0x2f, RZ ;  /* 0xffffffd10010b810 */ /* 0x040fe40007ffe1ff */
[C---:B------:R-:W-:Y:S02]  /*5b90*/  @!P2 IADD3 R15, -R0.reuse, -0x28, RZ ;  /* 0xffffffd8000fa810 */ /* 0x040fe40007ffe1ff */
[C---:B------:R-:W-:Y:S02]  /*5ba0*/  @!P6 IADD3 R14, -R0.reuse, -0x27, RZ ;  /* 0xffffffd9000ee810 */ /* 0x040fe40007ffe1ff */
[C---:B------:R-:W-:Y:S03]  /*5bb0*/  @!P1 IADD3 R35, -R0.reuse, 0x18, RZ ;  /* 0x0000001800239810 */ /* 0x040fe60007ffe1ff */
[----:B------:R-:W-:Y:S01]  /*5bc0*/  MUFU.TANH R56, R180 ;  /* 0x000000b400387308 */ /* 0x000fe20000002400 */
[----:B------:R-:W-:Y:S02]  /*5bd0*/  @!P0 IADD3 R32, -R0, 0x19, RZ ;  /* 0x0000001900208810 */ /* 0x000fe40007ffe1ff */
[----:B------:R-:W-:Y:S02]  /*5be0*/  ISETP.GE.AND P3, PT, R11, RZ, PT ;  /* 0x000000ff0b00720c */ /* 0x000fe40003f66270 */
[----:B------:R-:W-:Y:S02]  /*5bf0*/  ISETP.GE.AND P2, PT, R10, RZ, PT ;  /* 0x000000ff0a00720c */ /* 0x000fe40003f46270 */
[----:B------:R-:W-:Y:S03]  /*5c00*/  ISETP.GE.AND P6, PT, R9, RZ, PT ;  /* 0x000000ff0900720c */ /* 0x000fe60003fc6270 */
[----:B------:R-:W4:Y:S01]  /*5c10*/  MUFU.TANH R161, R136 ;  /* 0x0000008800a17308 */ /* 0x000f220000002400 */
[----:B------:R-:W-:Y:S02]  /*5c20*/  ISETP.GE.AND P1, PT, R8, RZ, PT ;  /* 0x000000ff0800720c */ /* 0x000fe40003f26270 */
[----:B------:R-:W-:Y:S02]  /*5c30*/  ISETP.GE.AND P0, PT, R29, RZ, PT ;  /* 0x000000ff1d00720c */ /* 0x000fe40003f06270 */
[C---:B------:R-:W-:Y:S02]  /*5c40*/  @!P5 IADD3 R31, -R0.reuse, 0x20, RZ ;  /* 0x00000020001fd810 */ /* 0x040fe40007ffe1ff */
[C---:B------:R-:W-:Y:S03]  /*5c50*/  IADD3 R28, R0.reuse, -0x29, RZ ;  /* 0xffffffd7001c7810 */ /* 0x040fe60007ffe0ff */
[----:B------:R-:W-:Y:S01]  /*5c60*/  MUFU.TANH R139, R166 ;  /* 0x000000a6008b7308 */ /* 0x000fe20000002400 */
[C---:B------:R-:W-:Y:S02]  /*5c70*/  IADD3 R27, R0.reuse, -0x30, RZ ;  /* 0xffffffd0001b7810 */ /* 0x040fe40007ffe0ff */
[C---:B------:R-:W-:Y:S02]  /*5c80*/  IADD3 R26, R0.reuse, -0x31, RZ ;  /* 0xffffffcf001a7810 */ /* 0x040fe40007ffe0ff */
[C---:B------:R-:W-:Y:S02]  /*5c90*/  IADD3 R7, R0.reuse, 0x10, RZ ;  /* 0x0000001000077810 */ /* 0x040fe40007ffe0ff */
[C---:B------:R-:W-:Y:S03]  /*5ca0*/  IADD3 R6, R0.reuse, 0xf, RZ ;  /* 0x0000000f00067810 */ /* 0x040fe60007ffe0ff */
[----:B------:R-:W-:Y:S01]  /*5cb0*/  MUFU.TANH R33, R144 ;  /* 0x0000009000217308 */ /* 0x000fe20000002400 */
[C---:B-1----:R-:W-:Y:S02]  /*5cc0*/  IADD3 R25, R0.reuse, -0x38, RZ ;  /* 0xffffffc800197810 */ /* 0x042fe40007ffe0ff */
[C---:B------:R-:W-:Y:S02]  /*5cd0*/  IADD3 R24, R0.reuse, -0x39, RZ ;  /* 0xffffffc700187810 */ /* 0x040fe40007ffe0ff */
[C---:B------:R-:W-:Y:S02]  /*5ce0*/  @!P4 IADD3 R30, -R0.reuse, 0x21, RZ ;  /* 0x00000021001ec810 */ /* 0x040fe40007ffe1ff */
[C---:B------:R-:W-:Y:S03]  /*5cf0*/  @!P3 IADD3 R11, -R0.reuse, -0x20, RZ ;  /* 0xffffffe0000bb810 */ /* 0x040fe60007ffe1ff */
[----:B------:R-:W-:Y:S01]  /*5d00*/  MUFU.TANH R144, R50 ;  /* 0x0000003200907308 */ /* 0x000fe20000002400 */
[C---:B------:R-:W-:Y:S02]  /*5d10*/  @!P2 IADD3 R10, -R0.reuse, -0x1f, RZ ;  /* 0xffffffe1000aa810 */ /* 0x040fe40007ffe1ff */
[C---:B------:R-:W-:Y:S02]  /*5d20*/  @!P6 IADD3 R9, -R0.reuse, -0x18, RZ ;  /* 0xffffffe80009e810 */ /* 0x040fe40007ffe1ff */
[C---:B------:R-:W-:Y:S02]  /*5d30*/  @!P1 IADD3 R8, -R0.reuse, -0x17, RZ ;  /* 0xffffffe900089810 */ /* 0x040fe40007ffe1ff */
[----:B------:R-:W-:Y:S03]  /*5d40*/  @!P0 IADD3 R29, -R0, 0x28, RZ ;  /* 0x00000028001d8810 */ /* 0x000fe60007ffe1ff */
[----:B------:R-:W-:Y:S01]  /*5d50*/  MUFU.TANH R57, R142 ;  /* 0x0000008e00397308 */ /* 0x000fe20000002400 */
[----:B------:R-:W-:Y:S02]  /*5d60*/  I2FP.F32.S32 R44, R31 ;  /* 0x0000001f002c7245 */ /* 0x000fe40000201400 */
[----:B------:R-:W-:Y:S02]  /*5d70*/  ISETP.GE.AND P5, PT, R28, RZ, PT ;  /* 0x000000ff1c00720c */ /* 0x000fe40003fa6270 */
[----:B------:R-:W-:Y:S02]  /*5d80*/  ISETP.GE.AND P4, PT, R27, RZ, PT ;  /* 0x000000ff1b00720c */ /* 0x000fe40003f86270 */
[----:B------:R-:W-:Y:S03]  /*5d90*/  ISETP.GE.AND P3, PT, R26, RZ, PT ;  /* 0x000000ff1a00720c */ /* 0x000fe60003f66270 */
[----:B------:R-:W-:Y:S01]  /*5da0*/  MUFU.TANH R31, R147 ;  /* 0x00000093001f7308 */ /* 0x000fe20000002400 */
[----:B------:R-:W-:Y:S02]  /*5db0*/  ISETP.GE.AND P2, PT, R7, RZ, PT ;  /* 0x000000ff0700720c */ /* 0x000fe40003f46270 */
[----:B------:R-:W-:Y:S02]  /*5dc0*/  ISETP.GE.AND P6, PT, R6, RZ, PT ;  /* 0x000000ff0600720c */ /* 0x000fe40003fc6270 */
[----:B------:R-:W-:Y:S02]  /*5dd0*/  ISETP.GE.AND P1, PT, R25, RZ, PT ;  /* 0x000000ff1900720c */ /* 0x000fe40003f26270 */
[----:B------:R-:W-:Y:S03]  /*5de0*/  ISETP.GE.AND P0, PT, R24, RZ, PT ;  /* 0x000000ff1800720c */ /* 0x000fe60003f06270 */
[----:B------:R-:W1:Y:S01]  /*5df0*/  MUFU.TANH R150, R150 ;  /* 0x0000009600967308 */ /* 0x000e620000002400 */
[----:B---3--:R-:W-:Y:S02]  /*5e00*/  I2FP.F32.S32 R43, R30 ;  /* 0x0000001e002b7245 */ /* 0x008fe40000201400 */
[----:B------:R-:W-:Y:S02]  /*5e10*/  I2FP.F32.S32 R45, R32 ;  /* 0x00000020002d7245 */ /* 0x000fe40000201400 */
[C---:B------:R-:W-:Y:S02]  /*5e20*/  @!P5 IADD3 R28, -R0.reuse, 0x29, RZ ;  /* 0x00000029001cd810 */ /* 0x040fe40007ffe1ff */
[C---:B------:R-:W-:Y:S03]  /*5e30*/  @!P4 IADD3 R27, -R0.reuse, 0x30, RZ ;  /* 0x00000030001bc810 */ /* 0x040fe60007ffe1ff */
[----:B------:R3:W-:Y:S01]  /*5e40*/  MUFU.TANH R30, R170 ;  /* 0x000000aa001e7308 */ /* 0x0007e20000002400 */
[C---:B------:R-:W-:Y:S01]  /*5e50*/  @!P3 IADD3 R26, -R0.reuse, 0x31, RZ ;  /* 0x00000031001ab810 */ /* 0x040fe20007ffe1ff */
[C---:B--2---:R-:W-:Y:S01]  /*5e60*/  FFMA.FTZ R59, R45.reuse, -UR8, R163 ;  /* 0x800000082d3b7c23 */ /* 0x044fe200080100a3 */
[C---:B------:R-:W-:Y:S01]  /*5e70*/  @!P2 IADD3 R7, -R0.reuse, -0x10, RZ ;  /* 0xfffffff00007a810 */ /* 0x040fe20007ffe1ff */
[----:B----4-:R-:W-:Y:S01]  /*5e80*/  FFMA.FTZ R45, R45, -UR8, R161 ;  /* 0x800000082d2d7c23 */ /* 0x010fe200080100a1 */
[C---:B------:R-:W-:Y:S02]  /*5e90*/  @!P6 IADD3 R6, -R0.reuse, -0xf, RZ ;  /* 0xfffffff10006e810 */ /* 0x040fe40007ffe1ff */
[C---:B------:R-:W-:Y:S03]  /*5ea0*/  @!P1 IADD3 R25, -R0.reuse, 0x38, RZ ;  /* 0x0000003800199810 */ /* 0x040fe60007ffe1ff */
[----:B------:R2:W-:Y:S01]  /*5eb0*/  MUFU.TANH R32, R146 ;  /* 0x0000009200207308 */ /* 0x0005e20000002400 */
[----:B------:R-:W-:Y:S02]  /*5ec0*/  @!P0 IADD3 R24, -R0, 0x39, RZ ;  /* 0x0000003900188810 */ /* 0x000fe40007ffe1ff */
[----:B------:R-:W-:Y:S02]  /*5ed0*/  IABS R0, R0 ;  /* 0x0000000000007213 */ /* 0x000fe40000000000 */
[----:B------:R-:W-:Y:S02]  /*5ee0*/  I2FP.F32.S32 R20, R20 ;  /* 0x0000001400147245 */ /* 0x000fe40000201400 */
[----:B------:R-:W-:Y:S01]  /*5ef0*/  I2FP.F32.S32 R137, R22 ;  /* 0x0000001600897245 */ /* 0x000fe20000201400 */
[----:B------:R-:W-:Y:S01]  /*5f00*/  FFMA.FTZ R22, -R203, R203, 1 ;  /* 0x3f800000cb167423 */ /* 0x000fe200000101cb */
[----:B------:R-:W-:Y:S01]  /*5f10*/  I2FP.F32.S32 R42, R29 ;  /* 0x0000001d002a7245 */ /* 0x000fe20000201400 */
[----:B------:R-:W-:Y:S01]  /*5f20*/  FFMA.FTZ R134, R20, -UR8, R199 ;  /* 0x8000000814867c23 */ /* 0x000fe200080100c7 */
[----:B------:R-:W-:Y:S01]  /*5f30*/  I2FP.F32.S32 R132, R4 ;  /* 0x0000000400847245 */ /* 0x000fe20000201400 */
[----:B------:R4:W-:Y:S01]  /*5f40*/  MUFU.TANH R29, R171 ;  /* 0x000000ab001d7308 */ /* 0x0009e20000002400 */
[----:B------:R-:W-:Y:S01]  /*5f50*/  I2FP.F32.S32 R52, R9 ;  /* 0x0000000900347245 */ /* 0x000fe20000201400 */
[----:B------:R-:W-:Y:S01]  /*5f60*/  FFMA.FTZ R9, -R202, R202, 1 ;  /* 0x3f800000ca097423 */ /* 0x000fe200000101ca */
[----:B------:R-:W-:Y:S01]  /*5f70*/  I2FP.F32.S32 R0, R0 ;  /* 0x0000000000007245 */ /* 0x000fe20000201400 */
[----:B---3--:R-:W-:Y:S01]  /*5f80*/  FMUL.FTZ R170, R22, UR7 ;  /* 0x0000000716aa7c20 */ /* 0x008fe20008410000 */
[----:B------:R-:W-:Y:S01]  /*5f90*/  I2FP.F32.S32 R18, R18 ;  /* 0x0000001200127245 */ /* 0x000fe20000201400 */
[----:B------:R-:W-:Y:S01]  /*5fa0*/  FFMA.FTZ R22, -R169, R169, 1 ;  /* 0x3f800000a9167423 */ /* 0x000fe200000101a9 */
[----:B------:R-:W-:Y:S01]  /*5fb0*/  I2FP.F32.S32 R135, R27 ;  /* 0x0000001b00877245 */ /* 0x000fe20000201400 */
[----:B------:R-:W-:Y:S01]  /*5fc0*/  FFMA.FTZ R27, -R197, R197, 1 ;  /* 0x3f800000c51b7423 */ /* 0x000fe200000101c5 */
[----:B------:R-:W-:Y:S01]  /*5fd0*/  I2FP.F32.S32 R147, R24 ;  /* 0x0000001800937245 */ /* 0x000fe20000201400 */
[----:B------:R-:W-:Y:S01]  /*5fe0*/  FFMA.FTZ R24, R20, -UR8, R175 ;  /* 0x8000000814187c23 */ /* 0x000fe200080100af */
[----:B------:R-:W-:Y:S01]  /*5ff0*/  FFMA.FTZ R20, -R175, R175, 1 ;  /* 0x3f800000af147423 */ /* 0x000fe200000101af */
[----:B--2---:R-:W-:Y:S01]  /*6000*/  I2FP.F32.S32 R146, R25 ;  /* 0x0000001900927245 */ /* 0x004fe20000201400 */
[----:B------:R-:W-:Y:S01]  /*6010*/  FFMA.FTZ R132, R132, -UR8, R198 ;  /* 0x8000000884847c23 */ /* 0x000fe200080100c6 */
[----:B------:R-:W-:Y:S01]  /*6020*/  I2FP.F32.S32 R48, R37 ;  /* 0x0000002500307245 */ /* 0x000fe20000201400 */
[----:B------:R-:W-:Y:S01]  /*6030*/  FFMA.FTZ R25, -R198, R198, 1 ;  /* 0x3f800000c6197423 */ /* 0x000fe200000101c6 */
[----:B------:R-:W-:Y:S01]  /*6040*/  I2FP.F32.S32 R17, R17 ;  /* 0x0000001100117245 */ /* 0x000fe20000201400 */
[----:B------:R-:W-:Y:S01]  /*6050*/  FMUL.FTZ R168, R9, UR7 ;  /* 0x0000000709a87c20 */ /* 0x000fe20008410000 */
[----:B------:R-:W-:Y:S01]  /*6060*/  I2FP.F32.S32 R65, R7 ;  /* 0x0000000700417245 */ /* 0x000fe20000201400 */
[----:B------:R-:W-:Y:S01]  /*6070*/  FFMA.FTZ R7, R0, -UR8, R204 ;  /* 0x8000000800077c23 */ /* 0x000fe200080100cc */
[----:B------:R-:W-:Y:S01]  /*6080*/  FMUL.FTZ R198, R27, UR7 ;  /* 0x000000071bc67c20 */ /* 0x000fe20008410000 */
[----:B------:R-:W-:Y:S01]  /*6090*/  FFMA.FTZ R37, R18, -UR8, R169 ;  /* 0x8000000812257c23 */ /* 0x000fe200080100a9 */
[----:B------:R-:W-:Y:S01]  /*60a0*/  FFMA.FTZ R9, R0, -UR8, R165 ;  /* 0x8000000800097c23 */ /* 0x000fe200080100a5 */
[----:B------:R-:W-:Y:S01]  /*60b0*/  I2FP.F32.S32 R133, R5 ;  /* 0x0000000500857245 */ /* 0x000fe20000201400 */
[----:B------:R-:W-:Y:S01]  /*60c0*/  FFMA.FTZ R27, -R165, R165, 1 ;  /* 0x3f800000a51b7423 */ /* 0x000fe200000101a5 */
[----:B------:R-:W-:Y:S01]  /*60d0*/  FMUL.FTZ R169, R20, UR7 ;  /* 0x0000000714a97c20 */ /* 0x000fe20008410000 */
[----:B------:R-:W-:Y:S01]  /*60e0*/  FFMA.FTZ R0, -R12, R12, 1 ;  /* 0x3f8000000c007423 */ /* 0x000fe2000001010c */
[----:B------:R-:W-:Y:S01]  /*60f0*/  I2FP.F32.S32 R64, R23 ;  /* 0x0000001700407245 */ /* 0x000fe20000201400 */
[----:B------:R-:W-:Y:S01]  /*6100*/  FFMA.FTZ R20, -R13, R13, 1 ;  /* 0x3f8000000d147423 */ /* 0x000fe2000001010d */
[----:B------:R-:W-:Y:S01]  /*6110*/  I2FP.F32.S32 R47, R36 ;  /* 0x00000024002f7245 */ /* 0x000fe20000201400 */
[----:B------:R-:W-:Y:S01]  /*6120*/  FMUL.FTZ R165, R22, UR7 ;  /* 0x0000000716a57c20 */ /* 0x000fe20008410000 */
[----:B------:R-:W-:Y:S01]  /*6130*/  I2FP.F32.S32 R51, R8 ;  /* 0x0000000800337245 */ /* 0x000fe20000201400 */
[----:B------:R-:W-:Y:S01]  /*6140*/  FFMA.FTZ R8, -R201, R201, 1 ;  /* 0x3f800000c9087423 */ /* 0x000fe200000101c9 */
[----:B------:R-:W-:Y:S01]  /*6150*/  I2FP.F32.S32 R21, R21 ;  /* 0x0000001500157245 */ /* 0x000fe20000201400 */
[----:B------:R-:W-:Y:S01]  /*6160*/  FFMA.FTZ R23, -R204, R204, 1 ;  /* 0x3f800000cc177423 */ /* 0x000fe200000101cc */
[----:B------:R-:W-:Y:S01]  /*6170*/  FFMA.FTZ R22, R18, -UR8, R140 ;  /* 0x8000000812167c23 */ /* 0x000fe2000801008c */
[----:B------:R2:W-:Y:S01]  /*6180*/  MUFU.TANH R142, R182 ;  /* 0x000000b6008e7308 */ /* 0x0005e20000002400 */
[----:B------:R-:W-:Y:S01]  /*6190*/  FFMA.FTZ R18, -R141, R141, 1 ;  /* 0x3f8000008d127423 */ /* 0x000fe2000001018d */
[----:B------:R-:W-:Y:S01]  /*61a0*/  FFMA.FTZ R36, R17, -UR8, R141 ;  /* 0x8000000811247c23 */ /* 0x000fe2000801008d */
[----:B------:R-:W-:Y:S01]  /*61b0*/  I2FP.F32.S32 R39, R39 ;  /* 0x0000002700277245 */ /* 0x000fe20000201400 */
[----:B------:R-:W-:Y:S01]  /*61c0*/  FMUL.FTZ R174, R0, UR7 ;  /* 0x0000000700ae7c20 */ /* 0x000fe20008410000 */
[----:B------:R-:W-:Y:S01]  /*61d0*/  FFMA.FTZ R133, R133, -UR8, R197 ;  /* 0x8000000885857c23 */ /* 0x000fe200080100c5 */
[----:B------:R-:W-:Y:S01]  /*61e0*/  FMUL.FTZ R180, R20, UR7 ;  /* 0x0000000714b47c20 */ /* 0x000fe20008410000 */
[----:B------:R-:W-:Y:S03]  /*61f0*/  FFMA.FTZ R0, -R53, R53, 1 ;  /* 0x3f80000035007423 */ /* 0x000fe60000010135 */
[----:B------:R-:W3:Y:S01]  /*6200*/  MUFU.TANH R155, R155 ;  /* 0x0000009b009b7308 */ /* 0x000ee20000002400 */
[----:B------:R-:W-:Y:S01]  /*6210*/  FFMA.FTZ R62, R48, -UR8, R53 ;  /* 0x80000008303e7c23 */ /* 0x000fe20008010035 */
[----:B------:R-:W-:Y:S01]  /*6220*/  I2FP.F32.S32 R136, R26 ;  /* 0x0000001a00887245 */ /* 0x000fe20000201400 */
[----:B------:R-:W-:Y:S01]  /*6230*/  FMUL.FTZ R197, R8, UR7 ;  /* 0x0000000708c57c20 */ /* 0x000fe20008410000 */
[----:B------:R-:W-:Y:S01]  /*6240*/  FMUL.FTZ R166, R23, UR7 ;  /* 0x0000000717a67c20 */ /* 0x000fe20008410000 */
[----:B------:R-:W-:Y:S01]  /*6250*/  FFMA.FTZ R20, -R54, R54, 1 ;  /* 0x3f80000036147423 */ /* 0x000fe20000010136 */
[----:B------:R-:W-:Y:S01]  /*6260*/  FFMA.FTZ R61, R47, -UR8, R54 ;  /* 0x800000082f3d7c23 */ /* 0x000fe20008010036 */
[----:B------:R-:W-:Y:S03]  /*6270*/  I2FP.F32.S32 R40, R40 ;  /* 0x0000002800287245 */ /* 0x000fe60000201400 */
[----:B------:R3:W-:Y:S01]  /*6280*/  MUFU.TANH R141, R183 ;  /* 0x000000b7008d7308 */ /* 0x0007e20000002400 */
[----:B------:R-:W-:Y:S01]  /*6290*/  FFMA.FTZ R26, -R200, R200, 1 ;  /* 0x3f800000c81a7423 */ /* 0x000fe200000101c8 */
[----:B------:R-:W-:Y:S01]  /*62a0*/  FFMA.FTZ R8, -R199, R199, 1 ;  /* 0x3f800000c7087423 */ /* 0x000fe200000101c7 */
[----:B------:R-:W-:Y:S01]  /*62b0*/  FFMA.FTZ R66, R21, -UR8, R181 ;  /* 0x8000000815427c23 */ /* 0x000fe200080100b5 */
[----:B------:R-:W-:Y:S01]  /*62c0*/  FFMA.FTZ R23, -R181, R181, 1 ;  /* 0x3f800000b5177423 */ /* 0x000fe200000101b5 */
[----:B------:R-:W-:Y:S01]  /*62d0*/  FFMA.FTZ R67, R21, -UR8, R200 ;  /* 0x8000000815437c23 */ /* 0x000fe200080100c8 */
[----:B------:R-:W-:Y:S01]  /*62e0*/  FMUL.FTZ R181, R25, UR7 ;  /* 0x0000000719b57c20 */ /* 0x000fe20008410000 */
[----:B------:R-:W-:Y:S03]  /*62f0*/  FFMA.FTZ R21, -R172, R172, 1 ;  /* 0x3f800000ac157423 */ /* 0x000fe600000101ac */
[----:B------:R-:W3:Y:S01]  /*6300*/  MUFU.TANH R159, R159 ;  /* 0x0000009f009f7308 */ /* 0x000ee20000002400 */
[----:B------:R-:W-:Y:S01]  /*6310*/  FFMA.FTZ R50, R39, -UR8, R164 ;  /* 0x8000000827327c23 */ /* 0x000fe200080100a4 */
[----:B------:R-:W-:Y:S01]  /*6320*/  FFMA.FTZ R25, -R164, R164, 1 ;  /* 0x3f800000a4197423 */ /* 0x000fe200000101a4 */
[----:B------:R-:W-:Y:S01]  /*6330*/  FMUL.FTZ R164, R27, UR7 ;  /* 0x000000071ba47c20 */ /* 0x000fe20008410000 */
[----:B------:R-:W-:Y:S01]  /*6340*/  FMUL.FTZ R175, R26, UR7 ;  /* 0x000000071aaf7c20 */ /* 0x000fe20008410000 */
[----:B----4-:R-:W-:Y:S01]  /*6350*/  FMUL.FTZ R171, R8, UR7 ;  /* 0x0000000708ab7c20 */ /* 0x010fe20008410000 */
[C---:B------:R-:W-:Y:S01]  /*6360*/  FFMA.FTZ R8, R40.reuse, -UR8, R167 ;  /* 0x8000000828087c23 */ /* 0x040fe200080100a7 */
[----:B------:R-:W-:Y:S03]  /*6370*/  FFMA.FTZ R26, -R167, R167, 1 ;  /* 0x3f800000a71a7423 */ /* 0x000fe600000101a7 */
[----:B------:R4:W-:Y:S01]  /*6380*/  MUFU.TANH R53, R207 ;  /* 0x000000cf00357308 */ /* 0x0009e20000002400 */
[----:B------:R-:W-:Y:S01]  /*6390*/  FMUL.FTZ R167, R21, UR7 ;  /* 0x0000000715a77c20 */ /* 0x000fe20008410000 */
[----:B------:R-:W-:Y:S01]  /*63a0*/  FFMA.FTZ R21, -R157, R157, 1 ;  /* 0x3f8000009d157423 */ /* 0x000fe2000001019d */
[----:B------:R-:W-:Y:S01]  /*63b0*/  I2FP.F32.S32 R19, R19 ;  /* 0x0000001300137245 */ /* 0x000fe20000201400 */
[----:B------:R-:W-:Y:S01]  /*63c0*/  FFMA.FTZ R63, R40, -UR8, R201 ;  /* 0x80000008283f7c23 */ /* 0x000fe200080100c9 */
[----:B------:R-:W-:Y:S01]  /*63d0*/  I2FP.F32.S32 R16, R16 ;  /* 0x0000001000107245 */ /* 0x000fe20000201400 */
[----:B------:R-:W-:Y:S01]  /*63e0*/  FMUL.FTZ R200, R0, UR7 ;  /* 0x0000000700c87c20 */ /* 0x000fe20008410000 */
[----:B------:R-:W-:Y:S03]  /*63f0*/  I2FP.F32.S32 R4, R10 ;  /* 0x0000000a00047245 */ /* 0x000fe60000201400 */
[----:B------:R4:W-:Y:S01]  /*6400*/  MUFU.TANH R54, R206 ;  /* 0x000000ce00367308 */ /* 0x0009e20000002400 */
[----:B------:R-:W-:Y:S01]  /*6410*/  I2FP.F32.S32 R41, R28 ;  /* 0x0000001c00297245 */ /* 0x000fe20000201400 */
[----:B------:R-:W-:Y:S01]  /*6420*/  FFMA.FTZ R10, R137, -UR8, R202 ;  /* 0x80000008890a7c23 */ /* 0x000fe200080100ca */
[----:B------:R-:W-:Y:S01]  /*6430*/  FMUL.FTZ R201, R21, UR7 ;  /* 0x0000000715c97c20 */ /* 0x000fe20008410000 */
[----:B------:R-:W-:Y:S01]  /*6440*/  FFMA.FTZ R0, -R148, R148, 1 ;  /* 0x3f80000094007423 */ /* 0x000fe20000010194 */
[----:B------:R-:W-:Y:S01]  /*6450*/  I2FP.F32.S32 R49, R38 ;  /* 0x0000002600317245 */ /* 0x000fe20000201400 */
[----:B------:R-:W-:Y:S01]  /*6460*/  FMUL.FTZ R202, R25, UR7 ;  /* 0x0000000719ca7c20 */ /* 0x000fe20008410000 */
[----:B------:R-:W-:Y:S03]  /*6470*/  I2FP.F32.S32 R46, R35 ;  /* 0x00000023002e7245 */ /* 0x000fe60000201400 */
[----:B------:R-:W4:Y:S01]  /*6480*/  MUFU.TANH R162, R162 ;  /* 0x000000a200a27308 */ /* 0x000f220000002400 */
[----:B--2---:R-:W-:Y:S01]  /*6490*/  FMUL.FTZ R182, R20, UR7 ;  /* 0x0000000714b67c20 */ /* 0x004fe20008410000 */
[----:B-1----:R-:W-:Y:S01]  /*64a0*/  FFMA.FTZ R21, R17, -UR8, R150 ;  /* 0x8000000811157c23 */ /* 0x002fe20008010096 */
[----:B------:R-:W-:Y:S01]  /*64b0*/  I2FP.F32.S32 R5, R11 ;  /* 0x0000000b00057245 */ /* 0x000fe20000201400 */
[----:B------:R-:W-:Y:S01]  /*64c0*/  FFMA.FTZ R38, R19, -UR8, R172 ;  /* 0x8000000813267c23 */ /* 0x000fe200080100ac */
[----:B------:R-:W-:Y:S01]  /*64d0*/  FFMA.FTZ R35, R16, -UR8, R148 ;  /* 0x8000000810237c23 */ /* 0x000fe20008010094 */
[----:B------:R-:W-:Y:S01]  /*64e0*/  FFMA.FTZ R25, -R150, R150, 1 ;  /* 0x3f80000096197423 */ /* 0x000fe20000010196 */
[----:B---3--:R-:W-:Y:S03]  /*64f0*/  FFMA.FTZ R20, R16, -UR8, R155 ;  /* 0x8000000810147c23 */ /* 0x008fe6000801009b */
[----:B------:R1:W-:Y:S01]  /*6500*/  MUFU.TANH R27, R179 ;  /* 0x000000b3001b7308 */ /* 0x0003e20000002400 */
[----:B------:R-:W-:Y:S01]  /*6510*/  FFMA.FTZ R17, -R33, R33, 1 ;  /* 0x3f80000021117423 */ /* 0x000fe20000010121 */
[----:B------:R-:W-:Y:S01]  /*6520*/  FFMA.FTZ R11, R64, -UR8, R203 ;  /* 0x80000008400b7c23 */ /* 0x000fe200080100cb */
[----:B------:R-:W-:Y:S01]  /*6530*/  FMUL.FTZ R172, R23, UR7 ;  /* 0x0000000717ac7c20 */ /* 0x000fe20008410000 */
[----:B------:R-:W-:Y:S01]  /*6540*/  FFMA.FTZ R16, -R155, R155, 1 ;  /* 0x3f8000009b107423 */ /* 0x000fe2000001019b */
[----:B------:R-:W-:Y:S01]  /*6550*/  FFMA.FTZ R13, R39, -UR8, R13 ;  /* 0x80000008270d7c23 */ /* 0x000fe2000801000d */
[----:B------:R-:W-:Y:S01]  /*6560*/  FFMA.FTZ R23, R19, -UR8, R138 ;  /* 0x8000000813177c23 */ /* 0x000fe2000801008a */
[----:B------:R-:W-:Y:S03]  /*6570*/  FMUL.FTZ R203, R18, UR7 ;  /* 0x0000000712cb7c20 */ /* 0x000fe60008410000 */
[----:B------:R-:W2:Y:S01]  /*6580*/  MUFU.TANH R158, R158 ;  /* 0x0000009e009e7308 */ /* 0x000ea20000002400 */
[----:B------:R-:W-:Y:S01]  /*6590*/  FMUL.FTZ R183, R0, UR7 ;  /* 0x0000000700b77c20 */ /* 0x000fe20008410000 */
[----:B------:R-:W-:Y:S01]  /*65a0*/  FFMA.FTZ R19, -R140, R140, 1 ;  /* 0x3f8000008c137423 */ /* 0x000fe2000001018c */
[----:B------:R-:W-:Y:S01]  /*65b0*/  FFMA.FTZ R0, -R34, R34, 1 ;  /* 0x3f80000022007423 */ /* 0x000fe20000010122 */
[----:B------:R-:W-:Y:S01]  /*65c0*/  FFMA.FTZ R47, R47, -UR8, R159 ;  /* 0x800000082f2f7c23 */ /* 0x000fe2000801009f */
[----:B------:R-:W-:Y:S01]  /*65d0*/  FFMA.FTZ R18, -R159, R159, 1 ;  /* 0x3f8000009f127423 */ /* 0x000fe2000001019f */
[----:B----4-:R-:W-:Y:S01]  /*65e0*/  FMUL.FTZ R207, R25, UR7 ;  /* 0x0000000719cf7c20 */ /* 0x010fe20008410000 */
[----:B------:R-:W-:Y:S03]  /*65f0*/  FMUL.FTZ R159, R17, UR7 ;  /* 0x00000007119f7c20 */ /* 0x000fe60008410000 */
[----:B------:R3:W-:Y:S01]  /*6600*/  MUFU.TANH R40, R173 ;  /* 0x000000ad00287308 */ /* 0x0007e20000002400 */
[----:B------:R-:W-:Y:S01]  /*6610*/  FMUL.FTZ R206, R16, UR7 ;  /* 0x0000000710ce7c20 */ /* 0x000fe20008410000 */
[----:B------:R-:W-:Y:S01]  /*6620*/  FFMA.FTZ R25, -R160, R160, 1 ;  /* 0x3f800000a0197423 */ /* 0x000fe200000101a0 */
[----:B------:R-:W-:Y:S01]  /*6630*/  FFMA.FTZ R17, -R161, R161, 1 ;  /* 0x3f800000a1117423 */ /* 0x000fe200000101a1 */
[----:B------:R-:W-:Y:S01]  /*6640*/  FFMA.FTZ R16, -R162, R162, 1 ;  /* 0x3f800000a2107423 */ /* 0x000fe200000101a2 */
[----:B------:R-:W-:Y:S01]  /*6650*/  FFMA.FTZ R60, R46, -UR8, R162 ;  /* 0x800000082e3c7c23 */ /* 0x000fe200080100a2 */
[----:B------:R-:W-:Y:S01]  /*6660*/  FMUL.FTZ R162, R0, UR7 ;  /* 0x0000000700a27c20 */ /* 0x000fe20008410000 */
[----:B------:R-:W-:Y:S03]  /*6670*/  FFMA.FTZ R0, -R163, R163, 1 ;  /* 0x3f800000a3007423 */ /* 0x000fe600000101a3 */
[----:B------:R4:W-:Y:S01]  /*6680*/  MUFU.TANH R28, R177 ;  /* 0x000000b1001c7308 */ /* 0x0009e20000002400 */
[----:B------:R-:W-:Y:S01]  /*6690*/  FMUL.FTZ R199, R26, UR7 ;  /* 0x000000071ac77c20 */ /* 0x000fe20008410000 */
[----:B------:R-:W-:Y:S01]  /*66a0*/  FMUL.FTZ R225, R25, UR7 ;  /* 0x0000000719e17c20 */ /* 0x000fe20008410000 */
[----:B-1----:R-:W-:Y:S01]  /*66b0*/  FMUL.FTZ R179, R17, UR7 ;  /* 0x0000000711b37c20 */ /* 0x002fe20008410000 */
[----:B------:R-:W-:Y:S01]  /*66c0*/  FFMA.FTZ R26, -R138, R138, 1 ;  /* 0x3f8000008a1a7423 */ /* 0x000fe2000001018a */
[----:B------:R-:W-:Y:S01]  /*66d0*/  FFMA.FTZ R17, R5, -UR8, R139 ;  /* 0x8000000805117c23 */ /* 0x000fe2000801008b */
[----:B------:R-:W-:Y:S01]  /*66e0*/  FFMA.FTZ R25, -R139, R139, 1 ;  /* 0x3f8000008b197423 */ /* 0x000fe2000001018b */
[----:B------:R-:W-:Y:S03]  /*66f0*/  FFMA.FTZ R46, R46, -UR8, R160 ;  /* 0x800000082e2e7c23 */ /* 0x000fe600080100a0 */
[----:B------:R1:W-:Y:S01]  /*6700*/  MUFU.TANH R39, R176 ;  /* 0x000000b000277308 */ /* 0x0003e20000002400 */
[----:B------:R-:W-:Y:S01]  /*6710*/  FMUL.FTZ R204, R19, UR7 ;  /* 0x0000000713cc7c20 */ /* 0x000fe20008410000 */
[----:B------:R-:W-:Y:S01]  /*6720*/  FMUL.FTZ R160, R0, UR7 ;  /* 0x0000000700a07c20 */ /* 0x000fe20008410000 */
[----:B------:R-:W-:Y:S01]  /*6730*/  I2FP.F32.S32 R15, R15 ;  /* 0x0000000f000f7245 */ /* 0x000fe20000201400 */
[----:B--2---:R-:W-:Y:S01]  /*6740*/  FFMA.FTZ R19, -R158, R158, 1 ;  /* 0x3f8000009e137423 */ /* 0x004fe2000001019e */
[----:B------:R-:W-:Y:S01]  /*6750*/  FFMA.FTZ R0, -R58, R58, 1 ;  /* 0x3f8000003a007423 */ /* 0x000fe2000001013a */
[----:B------:R-:W-:Y:S01]  /*6760*/  FMUL.FTZ R161, R16, UR7 ;  /* 0x0000000710a17c20 */ /* 0x000fe20008410000 */
[----:B------:R-:W-:Y:S03]  /*6770*/  I2FP.F32.S32 R14, R14 ;  /* 0x0000000e000e7245 */ /* 0x000fe60000201400 */
[----:B------:R2:W-:Y:S01]  /*6780*/  MUFU.TANH R140, R178 ;  /* 0x000000b2008c7308 */ /* 0x0005e20000002400 */
[----:B---3--:R-:W-:Y:S01]  /*6790*/  FMUL.FTZ R173, R19, UR7 ;  /* 0x0000000713ad7c20 */ /* 0x008fe20008410000 */
[----:B------:R-:W-:Y:S01]  /*67a0*/  FFMA.FTZ R16, -R57, R57, 1 ;  /* 0x3f80000039107423 */ /* 0x000fe20000010139 */
[----:B----4-:R-:W-:Y:S01]  /*67b0*/  FMUL.FTZ R177, R0, UR7 ;  /* 0x0000000700b17c20 */ /* 0x010fe20008410000 */
[C---:B------:R-:W-:Y:S01]  /*67c0*/  FFMA.FTZ R34, R15.reuse, -UR8, R34 ;  /* 0x800000080f227c23 */ /* 0x040fe20008010022 */
[----:B------:R-:W-:Y:S01]  /*67d0*/  FFMA.FTZ R19, R15, -UR8, R156 ;  /* 0x800000080f137c23 */ /* 0x000fe2000801009c */
[----:B------:R-:W-:Y:S01]  /*67e0*/  FFMA.FTZ R0, -R31, R31, 1 ;  /* 0x3f8000001f007423 */ /* 0x000fe2000001011f */
[----:B------:R-:W-:Y:S03]  /*67f0*/  FFMA.FTZ R15, -R149, R149, 1 ;  /* 0x3f800000950f7423 */ /* 0x000fe60000010195 */
[----:B------:R-:W3:Y:S01]  /*6800*/  MUFU.TANH R55, R205 ;  /* 0x000000cd00377308 */ /* 0x000ee20000002400 */
[----:B------:R-:W-:Y:S01]  /*6810*/  FMUL.FTZ R163, R18, UR7 ;  /* 0x0000000712a37c20 */ /* 0x000fe20008410000 */
[----:B-1----:R-:W-:Y:S01]  /*6820*/  FMUL.FTZ R176, R16, UR7 ;  /* 0x0000000710b07c20 */ /* 0x002fe20008410000 */
[C---:B------:R-:W-:Y:S01]  /*6830*/  FFMA.FTZ R33, R14.reuse, -UR8, R33 ;  /* 0x800000080e217c23 */ /* 0x040fe20008010021 */
[----:B------:R-:W-:Y:S01]  /*6840*/  FFMA.FTZ R18, R14, -UR8, R149 ;  /* 0x800000080e127c23 */ /* 0x000fe20008010095 */
[C---:B------:R-:W-:Y:S01]  /*6850*/  FFMA.FTZ R31, R4.reuse, -UR8, R31 ;  /* 0x80000008041f7c23 */ /* 0x040fe2000801001f */
[----:B------:R-:W-:Y:S01]  /*6860*/  FFMA.FTZ R16, R4, -UR8, R145 ;  /* 0x8000000804107c23 */ /* 0x000fe20008010091 */
[----:B------:R-:W-:Y:S03]  /*6870*/  FFMA.FTZ R58, R44, -UR8, R58 ;  /* 0x800000082c3a7c23 */ /* 0x000fe6000801003a */
[----:B------:R1:W4:Y:S01]  /*6880*/  MUFU.TANH R139, R208 ;  /* 0x000000d0008b7308 */ /* 0x0003220000002400 */
[----:B--2---:R-:W-:Y:S01]  /*6890*/  FMUL.FTZ R178, R0, UR7 ;  /* 0x0000000700b27c20 */ /* 0x004fe20008410000 */
[----:B------:R-:W-:Y:S01]  /*68a0*/  FFMA.FTZ R14, -R32, R32, 1 ;  /* 0x3f800000200e7423 */ /* 0x000fe20000010120 */
[----:B------:R-:W-:Y:S01]  /*68b0*/  FFMA.FTZ R4, -R145, R145, 1 ;  /* 0x3f80000091047423 */ /* 0x000fe20000010191 */
[----:B------:R-:W-:Y:S01]  /*68c0*/  FMUL.FTZ R229, R15, UR7 ;  /* 0x000000070fe57c20 */ /* 0x000fe20008410000 */
[----:B------:R-:W-:Y:S01]  /*68d0*/  FFMA.FTZ R0, -R30, R30, 1 ;  /* 0x3f8000001e007423 */ /* 0x000fe2000001011e */
[----:B------:R-:W-:Y:S01]  /*68e0*/  FFMA.FTZ R32, R5, -UR8, R32 ;  /* 0x8000000805207c23 */ /* 0x000fe20008010020 */
[----:B------:R-:W-:Y:S03]  /*68f0*/  FFMA.FTZ R44, R44, -UR8, R144 ;  /* 0x800000082c2c7c23 */ /* 0x000fe60008010090 */
[----:B------:R2:W4:Y:S01]  /*6900*/  MUFU.TANH R138, R209 ;  /* 0x000000d1008a7308 */ /* 0x0005220000002400 */
[----:B------:R-:W-:Y:S01]  /*6910*/  FFMA.FTZ R15, -R144, R144, 1 ;  /* 0x3f800000900f7423 */ /* 0x000fe20000010190 */
[----:B------:R-:W-:Y:S01]  /*6920*/  FFMA.FTZ R5, -R29, R29, 1 ;  /* 0x3f8000001d057423 */ /* 0x000fe2000001011d */
[----:B------:R-:W-:Y:S01]  /*6930*/  FMUL.FTZ R231, R4, UR7 ;  /* 0x0000000704e77c20 */ /* 0x000fe20008410000 */
[----:B------:R-:W-:Y:S01]  /*6940*/  FMUL.FTZ R228, R0, UR7 ;  /* 0x0000000700e47c20 */ /* 0x000fe20008410000 */
[----:B------:R-:W-:Y:S01]  /*6950*/  FFMA.FTZ R4, -R56, R56, 1 ;  /* 0x3f80000038047423 */ /* 0x000fe20000010138 */
[----:B---3--:R-:W-:Y:S01]  /*6960*/  FFMA.FTZ R0, -R55, R55, 1 ;  /* 0x3f80000037007423 */ /* 0x008fe20000010137 */
[----:B------:R-:W-:Y:S03]  /*6970*/  FFMA.FTZ R57, R43, -UR8, R57 ;  /* 0x800000082b397c23 */ /* 0x000fe60008010039 */
[----:B------:R3:W-:Y:S01]  /*6980*/  MUFU.TANH R144, R213 ;  /* 0x000000d500907308 */ /* 0x0007e20000002400 */
[----:B-1----:R-:W-:Y:S01]  /*6990*/  FMUL.FTZ R208, R14, UR7 ;  /* 0x000000070ed07c20 */ /* 0x002fe20008410000 */
[----:B------:R-:W-:Y:S01]  /*69a0*/  FMUL.FTZ R232, R25, UR7 ;  /* 0x0000000719e87c20 */ /* 0x000fe20008410000 */
[C---:B------:R-:W-:Y:S01]  /*69b0*/  FFMA.FTZ R56, R42.reuse, -UR8, R56 ;  /* 0x800000082a387c23 */ /* 0x040fe20008010038 */
[----:B------:R-:W-:Y:S01]  /*69c0*/  FFMA.FTZ R55, R41, -UR8, R55 ;  /* 0x8000000829377c23 */ /* 0x000fe20008010037 */
[----:B------:R-:W-:Y:S01]  /*69d0*/  FFMA.FTZ R43, R43, -UR8, R143 ;  /* 0x800000082b2b7c23 */ /* 0x000fe2000801008f */
[----:B------:R-:W-:Y:S01]  /*69e0*/  FFMA.FTZ R14, -R143, R143, 1 ;  /* 0x3f8000008f0e7423 */ /* 0x000fe2000001018f */
[----:B------:R-:W-:Y:S01]  /*69f0*/  FFMA.FTZ R42, R42, -UR8, R142 ;  /* 0x800000082a2a7c23 */ /* 0x000fe2000801008e */
[----:B------:R-:W-:Y:S01]  /*6a00*/  FFMA.FTZ R25, -R142, R142, 1 ;  /* 0x3f8000008e197423 */ /* 0x000fe2000001018e */
[----:B--2---:R-:W-:Y:S01]  /*6a10*/  FMUL.FTZ R209, R5, UR7 ;  /* 0x0000000705d17c20 */ /* 0x004fe20008410000 */
[----:B------:R-:W-:Y:S01]  /*6a20*/  FFMA.FTZ R41, R41, -UR8, R141 ;  /* 0x8000000829297c23 */ /* 0x000fe2000801008d */
[----:B------:R-:W-:Y:S01]  /*6a30*/  FFMA.FTZ R5, -R141, R141, 1 ;  /* 0x3f8000008d057423 */ /* 0x000fe2000001018d */
[----:B------:R-:W1:Y:S01]  /*6a40*/  MUFU.TANH R145, R210 ;  /* 0x000000d200917308 */ /* 0x000e620000002400 */
[----:B------:R-:W-:Y:S01]  /*6a50*/  PLOP3.LUT P0, PT, PT, PT, UP0, 0x80, 0x0 ;  /* 0x000000000000781c */ /* 0x000fe20003f0f008 */
[----:B------:R-:W-:Y:S01]  /*6a60*/  FMUL.FTZ R233, R0, UR7 ;  /* 0x0000000700e97c20 */ /* 0x000fe20008410000 */
[----:B------:R-:W-:Y:S01]  /*6a70*/  FFMA.FTZ R0, -R54, R54, 1 ;  /* 0x3f80000036007423 */ /* 0x000fe20000010136 */
[----:B------:R-:W-:Y:S01]  /*6a80*/  FMUL.FTZ R205, R26, UR7 ;  /* 0x000000071acd7c20 */ /* 0x000fe20008410000 */
[----:B------:R-:W-:Y:S01]  /*6a90*/  FFMA.FTZ R26, -R156, R156, 1 ;  /* 0x3f8000009c1a7423 */ /* 0x000fe2000001019c */
[----:B------:R-:W-:Y:S01]  /*6aa0*/  I2FP.F32.S32 R6, R6 ;  /* 0x0000000600067245 */ /* 0x000fe20000201400 */
[----:B---3--:R-:W-:Y:S03]  /*6ab0*/  FMUL.FTZ R213, R4, UR7 ;  /* 0x0000000704d57c20 */ /* 0x008fe60008410000 */
[----:B------:R-:W2:Y:S01]  /*6ac0*/  MUFU.TANH R143, R214 ;  /* 0x000000d6008f7308 */ /* 0x000ea20000002400 */
[----:B------:R-:W-:Y:S01]  /*6ad0*/  FMUL.FTZ R247, R5, UR7 ;  /* 0x0000000705f77c20 */ /* 0x000fe20008410000 */
[----:B------:R-:W-:Y:S01]  /*6ae0*/  FMUL.FTZ R243, R0, UR7 ;  /* 0x0000000700f37c20 */ /* 0x000fe20008410000 */
[----:B------:R-:W-:Y:S01]  /*6af0*/  FMUL.FTZ R235, R15, UR7 ;  /* 0x000000070feb7c20 */ /* 0x000fe20008410000 */
[----:B------:R-:W-:Y:S01]  /*6b00*/  FMUL.FTZ R234, R14, UR7 ;  /* 0x000000070eea7c20 */ /* 0x000fe20008410000 */
[----:B------:R-:W-:Y:S01]  /*6b10*/  FFMA.FTZ R4, -R53, R53, 1 ;  /* 0x3f80000035047423 */ /* 0x000fe20000010135 */
[----:B------:R-:W-:Y:S01]  /*6b20*/  FFMA.FTZ R5, -R28, R28, 1 ;  /* 0x3f8000001c057423 */ /* 0x000fe2000001011c */
[----:B------:R-:W-:Y:S03]  /*6b30*/  FFMA.FTZ R0, -R27, R27, 1 ;  /* 0x3f8000001b007423 */ /* 0x000fe6000001011b */
[----:B------:R-:W3:Y:S01]  /*6b40*/  MUFU.TANH R142, R215 ;  /* 0x000000d7008e7308 */ /* 0x000ee20000002400 */
[----:B------:R-:W-:Y:S01]  /*6b50*/  FFMA.FTZ R15, R52, -UR8, R40 ;  /* 0x80000008340f7c23 */ /* 0x000fe20008010028 */
[----:B------:R-:W-:Y:S01]  /*6b60*/  FFMA.FTZ R14, R51, -UR8, R39 ;  /* 0x80000008330e7c23 */ /* 0x000fe20008010027 */
[----:B------:R-:W-:Y:S01]  /*6b70*/  FMUL.FTZ R230, R26, UR7 ;  /* 0x000000071ae67c20 */ /* 0x000fe20008410000 */
[----:B------:R-:W-:Y:S01]  /*6b80*/  FFMA.FTZ R40, -R40, R40, 1 ;  /* 0x3f80000028287423 */ /* 0x000fe20000010128 */
[----:B------:R-:W-:Y:S01]  /*6b90*/  FFMA.FTZ R39, -R39, R39, 1 ;  /* 0x3f80000027277423 */ /* 0x000fe20000010127 */
[----:B------:R-:W-:Y:S01]  /*6ba0*/  FMUL.FTZ R248, R25, UR7 ;  /* 0x0000000719f87c20 */ /* 0x000fe20008410000 */
[C---:B------:R-:W-:Y:S03]  /*6bb0*/  FFMA.FTZ R28, R65.reuse, -UR8, R28 ;  /* 0x80000008411c7c23 */ /* 0x040fe6000801001c */
[----:B------:R-:W3:Y:S01]  /*6bc0*/  MUFU.TANH R141, R216 ;  /* 0x000000d8008d7308 */ /* 0x000ee20000002400 */
[----:B------:R-:W-:Y:S01]  /*6bd0*/  FFMA.FTZ R26, R64, -UR8, R140 ;  /* 0x80000008401a7c23 */ /* 0x000fe2000801008c */
[----:B------:R-:W-:Y:S01]  /*6be0*/  FMUL.FTZ R238, R4, UR7 ;  /* 0x0000000704ee7c20 */ /* 0x000fe20008410000 */
[C---:B------:R-:W-:Y:S01]  /*6bf0*/  FFMA.FTZ R27, R6.reuse, -UR8, R27 ;  /* 0x80000008061b7c23 */ /* 0x040fe2000801001b */
[----:B----4-:R-:W-:Y:S01]  /*6c00*/  FFMA.FTZ R65, R65, -UR8, R139 ;  /* 0x8000000841417c23 */ /* 0x010fe2000801008b */
[----:B------:R-:W-:Y:S01]  /*6c10*/  FFMA.FTZ R25, R137, -UR8, R138 ;  /* 0x8000000889197c23 */ /* 0x000fe2000801008a */
[----:B-1----:R-:W-:Y:S01]  /*6c20*/  FFMA.FTZ R64, R6, -UR8, R145 ;  /* 0x8000000806407c23 */ /* 0x002fe20008010091 */
[----:B------:R-:W-:Y:S01]  /*6c30*/  FMUL.FTZ R239, R5, UR7 ;  /* 0x0000000705ef7c20 */ /* 0x000fe20008410000 */
[----:B------:R-:W-:Y:S01]  /*6c40*/  FMUL.FTZ R237, R0, UR7 ;  /* 0x0000000700ed7c20 */ /* 0x000fe20008410000 */
[----:B------:R-:W-:Y:S01]  /*6c50*/  FFMA.FTZ R140, -R140, R140, 1 ;  /* 0x3f8000008c8c7423 */ /* 0x000fe2000001018c */
[----:B------:R-:W-:Y:S01]  /*6c60*/  FFMA.FTZ R139, -R139, R139, 1 ;  /* 0x3f8000008b8b7423 */ /* 0x000fe2000001018b */
[----:B------:R-:W-:Y:S01]  /*6c70*/  FFMA.FTZ R138, -R138, R138, 1 ;  /* 0x3f8000008a8a7423 */ /* 0x000fe2000001018a */
[----:B------:R-:W-:Y:S01]  /*6c80*/  FFMA.FTZ R137, -R145, R145, 1 ;  /* 0x3f80000091897423 */ /* 0x000fe20000010191 */
[----:B------:R-:W-:Y:S01]  /*6c90*/  FFMA.FTZ R6, -R144, R144, 1 ;  /* 0x3f80000090067423 */ /* 0x000fe20000010190 */
[----:B--2---:R-:W-:Y:S01]  /*6ca0*/  FFMA.FTZ R5, -R143, R143, 1 ;  /* 0x3f8000008f057423 */ /* 0x004fe2000001018f */
[----:B---3--:R-:W-:Y:S01]  /*6cb0*/  FFMA.FTZ R4, -R142, R142, 1 ;  /* 0x3f8000008e047423 */ /* 0x008fe2000001018e */
[----:B------:R-:W-:Y:S01]  /*6cc0*/  FFMA.FTZ R12, R49, -UR8, R12 ;  /* 0x80000008310c7c23 */ /* 0x000fe2000801000c */
[----:B------:R-:W-:Y:S01]  /*6cd0*/  FFMA.FTZ R0, -R141, R141, 1 ;  /* 0x3f8000008d007423 */ /* 0x000fe2000001018d */
[----:B------:R-:W-:Y:S01]  /*6ce0*/  FFMA.FTZ R30, R52, -UR8, R30 ;  /* 0x80000008341e7c23 */ /* 0x000fe2000801001e */
[----:B------:R-:W-:Y:S01]  /*6cf0*/  FFMA.FTZ R29, R51, -UR8, R29 ;  /* 0x80000008331d7c23 */ /* 0x000fe2000801001d */
[----:B------:R-:W-:Y:S01]  /*6d00*/  FMUL.FTZ R246, R40, UR7 ;  /* 0x0000000728f67c20 */ /* 0x000fe20008410000 */
[----:B------:R-:W-:Y:S01]  /*6d10*/  FMUL.FTZ R245, R39, UR7 ;  /* 0x0000000727f57c20 */ /* 0x000fe20008410000 */
        /* <DEDUP_REMOVED lines=8> */
[----:B------:R-:W-:Y:S01]  /*6da0*/  FMUL.FTZ R236, R140, UR7 ;  /* 0x000000078cec7c20 */ /* 0x000fe20008410000 */
[----:B------:R-:W-:Y:S01]  /*6db0*/  FMUL.FTZ R241, R139, UR7 ;  /* 0x000000078bf17c20 */ /* 0x000fe20008410000 */
[----:B------:R-:W-:Y:S01]  /*6dc0*/  FMUL.FTZ R214, R138, UR7 ;  /* 0x000000078ad67c20 */ /* 0x000fe20008410000 */
[----:B------:R-:W-:Y:S01]  /*6dd0*/  FMUL.FTZ R215, R137, UR7 ;  /* 0x0000000789d77c20 */ /* 0x000fe20008410000 */
[----:B------:R-:W-:Y:S01]  /*6de0*/  FMUL.FTZ R242, R6, UR7 ;  /* 0x0000000706f27c20 */ /* 0x000fe20008410000 */
[----:B------:R-:W-:Y:S01]  /*6df0*/  FMUL.FTZ R244, R5, UR7 ;  /* 0x0000000705f47c20 */ /* 0x000fe20008410000 */
[----:B------:R-:W-:Y:S01]  /*6e00*/  FMUL.FTZ R216, R4, UR7 ;  /* 0x0000000704d87c20 */ /* 0x000fe20008410000 */
[----:B------:R-:W-:Y:S01]  /*6e10*/  MOV R210, R212 ;  /* 0x000000d400d27202 */ /* 0x000fe20000000f00 */
        /* <DEDUP_REMOVED lines=11> */
.L_x_2424:
        /* <DEDUP_REMOVED lines=13> */
[C---:B------:R-:W-:Y:S01]  /*6fa0*/  ISETP.GE.AND P5, PT, R148.reuse, R4, PT ;  /* 0x000000049400720c */ /* 0x040fe20003fa6270 */
[----:B------:R-:W-:Y:S01]  /*6fb0*/  VIADD R143, R195, 0x18 ;  /* 0x00000018c38f7836 */ /* 0x000fe20000000000 */
        /* <DEDUP_REMOVED lines=56> */
[----:B------:R-:W-:Y:S02]  /*7340*/  ISETP.GE.AND P3, PT, R148, R4, PT ;  /* 0x000000049400720c */ /* 0x000fe40003f66270 */
[----:B------:R-:W-:Y:S02]  /*7350*/  VIMNMX R0, R0, UR9, PT ;  /* 0x0000000900007c48 */ /* 0x000fe4000bfe0100 */
[----:B------:R-:W-:Y:S02]  /*7360*/  FSEL R55, R55, -INF , !P2 ;  /* 0xff80000037377808 */ /* 0x000fe40005000000 */
        /* <DEDUP_REMOVED lines=100> */
[----:B------:R-:W-:Y:S02]  /*79b0*/  IADD3 R0, R0, 0x48, R5 ;  /* 0x0000004800007810 */ /* 0x000fe40007ffe005 */
[----:B------:R-:W-:Y:S02]  /*79c0*/  FSEL R30, R30, -INF , !P6 ;  /* 0xff8000001e1e7808 */ /* 0x000fe40007000000 */
[-C--:B------:R-:W-:Y:S02]  /*79d0*/  ISETP.GE.AND P0, PT, R148, R4.reuse, PT ;  /* 0x000000049400720c */ /* 0x080fe40003f06270 */
[----:B------:R-:W-:Y:S02]  /*79e0*/  VIMNMX R0, R0, UR9, PT ;  /* 0x0000000900007c48 */ /* 0x000fe4000bfe0100 */
[C---:B------:R-:W-:Y:S02]  /*79f0*/  ISETP.GE.AND P6, PT, R147.reuse, R4, PT ;  /* 0x000000049300720c */ /* 0x040fe40003fc6270 */
        /* <DEDUP_REMOVED lines=51> */
.L_x_2425:
        /* <DEDUP_REMOVED lines=56> */
[----:B------:R1:W-:Y:S01]  /*80b0*/  STL [R1+0x70], R3 ;  /* 0x0000700301007387 */ /* 0x0003e20000100800 */
[C---:B--2---:R-:W-:Y:S01]  /*80c0*/  FMUL.FTZ R6, R5.reuse, 1.4426950216293334961 ;  /* 0x3fb8aa3b05067820 */ /* 0x044fe20000410000 */
[----:B------:R-:W-:Y:S01]  /*80d0*/  FSETP.NEU.FTZ.AND P0, PT, R5, -INF , PT ;  /* 0xff8000000500780b */ /* 0x000fe20003f1d000 */
[----:B---3--:R-:W-:Y:S03]  /*80e0*/  FMUL.FTZ R5, R4, 1.4426950216293334961 ;  /* 0x3fb8aa3b04057820 */ /* 0x008fe60000410000 */
[----:B------:R-:W-:Y:S02]  /*80f0*/  FSEL R6, R6, RZ, P0 ;  /* 0x000000ff06067208 */ /* 0x000fe40000000000 */
[----:B------:R-:W-:Y:S01]  /*8100*/  FSETP.NEU.FTZ.AND P0, PT, R4, -INF , PT ;  /* 0xff8000000400780b */ /* 0x000fe20003f1d000 */
[----:B----4-:R-:W-:Y:S02]  /*8110*/  FMUL.FTZ R4, R0, 1.4426950216293334961 ;  /* 0x3fb8aa3b00047820 */ /* 0x010fe40000410000 */
        /* <DEDUP_REMOVED lines=25> */
[----:B------:R-:W-:Y:S01]  /*82b0*/  FSETP.NEU.FTZ.AND P0, PT, R0, -INF , PT ;  /* 0xff8000000000780b */ /* 0x000fe20003f1d000 */
[----:B------:R-:W-:Y:S01]  /*82c0*/  FMUL.FTZ R0, R135, 1.4426950216293334961 ;  /* 0x3fb8aa3b87007820 */ /* 0x000fe20000410000 */
[--C-:B------:R-:W-:Y:S03]  /*82d0*/  FFMA.FTZ R13, R13, UR10, -R6.reuse ;  /* 0x0000000a0d0d7c23 */ /* 0x100fe60008010806 */
[----:B------:R2:W-:Y:S01]  /*82e0*/  MUFU.EX2 R193, R5 ;  /* 0x0000000500c17308 */ /* 0x0005e20000000800 */
[--C-:B------:R-:W-:Y:S01]  /*82f0*/  FFMA.FTZ R12, R12, UR10, -R6.reuse ;  /* 0x0000000a0c0c7c23 */ /* 0x100fe20008010806 */
[----:B------:R-:W-:Y:S01]  /*8300*/  FSEL R4, R4, RZ, P0 ;  /* 0x000000ff04047208 */ /* 0x000fe20000000000 */
        /* <DEDUP_REMOVED lines=8> */
[--C-:B------:R-:W-:Y:S01]  /*8390*/  FFMA.FTZ R52, R52, UR10, -R6.reuse ;  /* 0x0000000a34347c23 */ /* 0x100fe20008010806 */
[----:B------:R-:W-:Y:S01]  /*83a0*/  FFMA.FTZ R6, R51, UR10, -R6 ;  /* 0x0000000a33067c23 */ /* 0x000fe20008010806 */
[--C-:B------:R-:W-:Y:S01]  /*83b0*/  FFMA.FTZ R67, R67, UR10, -R4.reuse ;  /* 0x0000000a43437c23 */ /* 0x100fe20008010804 */
[--C-:B------:R-:W-:Y:S01]  /*83c0*/  FFMA.FTZ R134, R134, UR10, -R4.reuse ;  /* 0x0000000a86867c23 */ /* 0x100fe20008010804 */
[----:B------:R-:W-:Y:S03]  /*83d0*/  FSETP.NEU.FTZ.AND P0, PT, R135, -INF , PT ;  /* 0xff8000008700780b */ /* 0x000fe60003f1d000 */
[----:B-1----:R3:W-:Y:S01]  /*83e0*/  MUFU.EX2 R113, R8 ;  /* 0x0000000800717308 */ /* 0x0027e20000000800 */
[----:B--2---:R-:W-:Y:S01]  /*83f0*/  F2FP.BF16.F32.PACK_AB R5, R145, R155 ;  /* 0x0000009b9105723e */ /* 0x004fe200000010ff */
[--C-:B------:R-:W-:Y:S01]  /*8400*/  FFMA.FTZ R35, R35, UR10, -R4.reuse ;  /* 0x0000000a23237c23 */ /* 0x100fe20008010804 */
[--C-:B------:R-:W-:Y:S01]  /*8410*/  FFMA.FTZ R34, R34, UR10, -R4.reuse ;  /* 0x0000000a22227c23 */ /* 0x100fe20008010804 */
[--C-:B------:R-:W-:Y:S01]  /*8420*/  FFMA.FTZ R33, R33, UR10, -R4.reuse ;  /* 0x0000000a21217c23 */ /* 0x100fe20008010804 */
[--C-:B------:R-:W-:Y:S01]  /*8430*/  FFMA.FTZ R32, R32, UR10, -R4.reuse ;  /* 0x0000000a20207c23 */ /* 0x100fe20008010804 */
[----:B------:R1:W-:Y:S01]  /*8440*/  STS [R218+0x1c000], R5 ;  /* 0x01c00005da007388 */ /* 0x0003e20000000800 */
[----:B------:R-:W-:Y:S03]  /*8450*/  FSEL R0, R0, RZ, P0 ;  /* 0x000000ff00007208 */ /* 0x000fe60000000000 */
        /* <DEDUP_REMOVED lines=8> */
[----:B------:R-:W-:Y:S01]  /*84e0*/  MUFU.EX2 R115, R12 ;  /* 0x0000000c00737308 */ /* 0x000fe20000000800 */
[----:B---3--:R-:W-:Y:S01]  /*84f0*/  F2FP.BF16.F32.PACK_AB R8, R251, R144 ;  /* 0x00000090fb08723e */ /* 0x008fe200000010ff */
[--C-:B------:R-:W-:Y:S01]  /*8500*/  FFMA.FTZ R18, R18, UR10, -R0.reuse ;  /* 0x0000000a12127c23 */ /* 0x100fe20008010800 */
[--C-:B------:R-:W-:Y:S01]  /*8510*/  FFMA.FTZ R17, R17, UR10, -R0.reuse ;  /* 0x0000000a11117c23 */ /* 0x100fe20008010800 */
[--C-:B------:R-:W-:Y:S01]  /*8520*/  FFMA.FTZ R16, R16, UR10, -R0.reuse ;  /* 0x0000000a10107c23 */ /* 0x100fe20008010800 */
[--C-:B------:R-:W-:Y:S01]  /*8530*/  FFMA.FTZ R65, R65, UR10, -R0.reuse ;  /* 0x0000000a41417c23 */ /* 0x100fe20008010800 */
[----:B------:R2:W-:Y:S01]  /*8540*/  STS [R218+0x1c400], R8 ;  /* 0x01c40008da007388 */ /* 0x0005e20000000800 */
[--C-:B------:R-:W-:Y:S03]  /*8550*/  FFMA.FTZ R24, R24, UR10, -R0.reuse ;  /* 0x0000000a18187c23 */ /* 0x100fe60008010800 */
[----:B------:R-:W1:Y:S01]  /*8560*/  MUFU.EX2 R114, R9 ;  /* 0x0000000900727308 */ /* 0x000e620000000800 */
[--C-:B------:R-:W-:Y:S01]  /*8570*/  FFMA.FTZ R23, R23, UR10, -R0.reuse ;  /* 0x0000000a17177c23 */ /* 0x100fe20008010800 */
[----:B------:R-:W-:Y:S01]  /*8580*/  FFMA.FTZ R22, R22, UR10, -R0 ;  /* 0x0000000a16167c23 */ /* 0x000fe20008010800 */
[--C-:B------:R-:W-:Y:S01]  /*8590*/  FFMA.FTZ R29, R29, UR10, -R4.reuse ;  /* 0x0000000a1d1d7c23 */ /* 0x100fe20008010804 */
[--C-:B------:R-:W-:Y:S01]  /*85a0*/  FFMA.FTZ R28, R28, UR10, -R4.reuse ;  /* 0x0000000a1c1c7c23 */ /* 0x100fe20008010804 */
[--C-:B------:R-:W-:Y:S01]  /*85b0*/  FFMA.FTZ R27, R27, UR10, -R4.reuse ;  /* 0x0000000a1b1b7c23 */ /* 0x100fe20008010804 */
[----:B------:R-:W-:Y:S01]  /*85c0*/  FFMA.FTZ R26, R26, UR10, -R4 ;  /* 0x0000000a1a1a7c23 */ /* 0x000fe20008010804 */
[--C-:B------:R-:W-:Y:S03]  /*85d0*/  FFMA.FTZ R21, R21, UR10, -R0.reuse ;  /* 0x0000000a15157c23 */ /* 0x100fe60008010800 */
[----:B------:R3:W-:Y:S01]  /*85e0*/  MUFU.EX2 R3, R6 ;  /* 0x0000000600037308 */ /* 0x0007e20000000800 */
[--C-:B------:R-:W-:Y:S01]  /*85f0*/  FFMA.FTZ R20, R20, UR10, -R0.reuse ;  /* 0x0000000a14147c23 */ /* 0x100fe20008010800 */
[--C-:B------:R-:W-:Y:S01]  /*8600*/  FFMA.FTZ R15, R15, UR10, -R0.reuse ;  /* 0x0000000a0f0f7c23 */ /* 0x100fe20008010800 */
[--C-:B------:R-:W-:Y:S01]  /*8610*/  FFMA.FTZ R14, R14, UR10, -R0.reuse ;  /* 0x0000000a0e0e7c23 */ /* 0x100fe20008010800 */
[----:B------:R-:W-:Y:S01]  /*8620*/  FFMA.FTZ R0, R64, UR10, -R0 ;  /* 0x0000000a40007c23 */ /* 0x000fe20008010800 */
[--C-:B------:R-:W-:Y:S01]  /*8630*/  FFMA.FTZ R38, R38, UR10, -R4.reuse ;  /* 0x0000000a26267c23 */ /* 0x100fe20008010804 */
[--C-:B------:R-:W-:Y:S01]  /*8640*/  FFMA.FTZ R37, R37, UR10, -R4.reuse ;  /* 0x0000000a25257c23 */ /* 0x100fe20008010804 */
[----:B------:R-:W-:Y:S03]  /*8650*/  FFMA.FTZ R4, R25, UR10, -R4 ;  /* 0x0000000a19047c23 */ /* 0x000fe60008010804 */
[----:B------:R-:W-:Y:S01]  /*8660*/  MUFU.EX2 R212, R67 ;  /* 0x0000004300d47308 */ /* 0x000fe20000000800 */
[----:B-1----:R-:W-:Y:S02]  /*8670*/  F2FP.BF16.F32.PACK_AB R5, R113, R114 ;  /* 0x000000727105723e */ /* 0x002fe400000010ff */
[----:B------:R-:W-:Y:S03]  /*8680*/  PLOP3.LUT P0, PT, PT, PT, UP0, 0x80, 0x0 ;  /* 0x000000000000781c */ /* 0x000fe60003f0f008 */
[----:B------:R-:W-:Y:S04]  /*8690*/  STS [R220+0x1c400], R5 ;  /* 0x01c40005dc007388 */ /* 0x000fe80000000800 */
[----:B------:R-:W1:Y:S01]  /*86a0*/  MUFU.EX2 R158, R134 ;  /* 0x00000086009e7308 */ /* 0x000e620000000800 */
[----:B---3--:R-:W-:Y:S05]  /*86b0*/  F2FP.BF16.F32.PACK_AB R6, R115, R146 ;  /* 0x000000927306723e */ /* 0x008fea00000010ff */
[----:B------:R-:W-:Y:S04]  /*86c0*/  STS [R220+0x1c000], R6 ;  /* 0x01c00006dc007388 */ /* 0x000fe80000000800 */
[----:B------:R-:W-:Y:S10]  /*86d0*/  MUFU.EX2 R157, R133 ;  /* 0x00000085009d7308 */ /* 0x000ff40000000800 */
        /* <DEDUP_REMOVED lines=16> */
[----:B------:R-:W1:Y:S01]  /*87e0*/  MUFU.EX2 R109, R49 ;  /* 0x00000031006d7308 */ /* 0x000e620000000800 */
[----:B---3--:R-:W-:Y:S05]  /*87f0*/  F2FP.BF16.F32.PACK_AB R5, R111, R112 ;  /* 0x000000706f05723e */ /* 0x008fea00000010ff */
        /* <DEDUP_REMOVED lines=8> */
[----:B------:R1:W-:Y:S04]  /*8880*/  STS [R223+0x1c000], R6 ;  /* 0x01c00006df007388 */ /* 0x0003e80000000800 */
[----:B------:R-:W-:Y:S10]  /*8890*/  MUFU.EX2 R108, R36 ;  /* 0x00000024006c7308 */ /* 0x000ff40000000800 */
[----:B------:R-:W2:Y:S01]  /*88a0*/  MUFU.EX2 R107, R35 ;  /* 0x00000023006b7308 */ /* 0x000ea20000000800 */
[----:B---3--:R-:W-:Y:S05]  /*88b0*/  F2FP.BF16.F32.PACK_AB R5, R97, R98 ;  /* 0x000000626105723e */ /* 0x008fea00000010ff */
[----:B------:R3:W-:Y:S04]  /*88c0*/  STS [R223+0x1c400], R5 ;  /* 0x01c40005df007388 */ /* 0x0007e80000000800 */
[----:B------:R-:W-:Y:S10]  /*88d0*/  MUFU.EX2 R106, R23 ;  /* 0x00000017006a7308 */ /* 0x000ff40000000800 */
[----:B------:R-:W1:Y:S01]  /*88e0*/  MUFU.EX2 R105, R22 ;  /* 0x0000001600697308 */ /* 0x000e620000000800 */
[----:B--2---:R-:W-:Y:S05]  /*88f0*/  F2FP.BF16.F32.PACK_AB R8, R107, R108 ;  /* 0x0000006c6b08723e */ /* 0x004fea00000010ff */
[----:B------:R-:W-:Y:S04]  /*8900*/  STS [R224+0x1e000], R8 ;  /* 0x01e00008e0007388 */ /* 0x000fe80000000800 */
[----:B------:R-:W-:Y:S10]  /*8910*/  MUFU.EX2 R104, R34 ;  /* 0x0000002200687308 */ /* 0x000ff40000000800 */
[----:B------:R-:W3:Y:S01]  /*8920*/  MUFU.EX2 R103, R33 ;  /* 0x0000002100677308 */ /* 0x000ee20000000800 */
[----:B-1----:R-:W-:Y:S05]  /*8930*/  F2FP.BF16.F32.PACK_AB R6, R105, R106 ;  /* 0x0000006a6906723e */ /* 0x002fea00000010ff */
[----:B------:R1:W-:Y:S04]  /*8940*/  STS [R224+0x1e400], R6 ;  /* 0x01e40006e0007388 */ /* 0x0003e80000000800 */
[----:B------:R-:W-:Y:S10]  /*8950*/  MUFU.EX2 R102, R21 ;  /* 0x0000001500667308 */ /* 0x000ff40000000800 */
[----:B------:R-:W2:Y:S01]  /*8960*/  MUFU.EX2 R101, R20 ;  /* 0x0000001400657308 */ /* 0x000ea20000000800 */
[----:B---3--:R-:W-:Y:S05]  /*8970*/  F2FP.BF16.F32.PACK_AB R5, R103, R104 ;  /* 0x000000686705723e */ /* 0x008fea00000010ff */
[----:B------:R3:W-:Y:S04]  /*8980*/  STS [R223+0x1e000], R5 ;  /* 0x01e00005df007388 */ /* 0x0007e80000000800 */
[----:B------:R2:W-:Y:S10]  /*8990*/  MUFU.EX2 R71, R4 ;  /* 0x0000000400477308 */ /* 0x0005f40000000800 */
[----:B------:R-:W-:Y:S10]  /*89a0*/  MUFU.EX2 R96, R58 ;  /* 0x0000003a00607308 */ /* 0x000ff40000000800 */
[----:B------:R-:W1:Y:S01]  /*89b0*/  MUFU.EX2 R95, R57 ;  /* 0x00000039005f7308 */ /* 0x000e620000000800 */
[----:B--2---:R-:W-:Y:S05]  /*89c0*/  F2FP.BF16.F32.PACK_AB R4, R101, R102 ;  /* 0x000000666504723e */ /* 0x004fea00000010ff */
[----:B------:R2:W-:Y:S04]  /*89d0*/  STS [R223+0x1e400], R4 ;  /* 0x01e40004df007388 */ /* 0x0005e80000000800 */
        /* <DEDUP_REMOVED lines=8> */
[----:B------:R-:W-:Y:S10]  /*8a60*/  MUFU.EX2 R82, R44 ;  /* 0x0000002c00527308 */ /* 0x000ff40000000800 */
[----:B------:R-:W4:Y:S01]  /*8a70*/  MUFU.EX2 R81, R43 ;  /* 0x0000002b00517308 */ /* 0x000f220000000800 */
[----:B--2---:R-:W-:Y:S05]  /*8a80*/  F2FP.BF16.F32.PACK_AB R4, R83, R84 ;  /* 0x000000545304723e */ /* 0x004fea00000010ff */
[----:B------:R2:W-:Y:S04]  /*8a90*/  STS [R219+0x1c000], R4 ;  /* 0x01c00004db007388 */ /* 0x0005e80000000800 */
[----:B------:R-:W-:Y:S10]  /*8aa0*/  MUFU.EX2 R92, R32 ;  /* 0x00000020005c7308 */ /* 0x000ff40000000800 */
[----:B------:R-:W1:Y:S01]  /*8ab0*/  MUFU.EX2 R91, R31 ;  /* 0x0000001f005b7308 */ /* 0x000e620000000800 */
[----:B----4-:R-:W-:Y:S05]  /*8ac0*/  F2FP.BF16.F32.PACK_AB R7, R81, R82 ;  /* 0x000000525107723e */ /* 0x010fea00000010ff */
        /* <DEDUP_REMOVED lines=16> */
[----:B------:R-:W-:Y:S04]  /*8bd0*/  STS [R219+0x1e400], R7 ;  /* 0x01e40007db007388 */ /* 0x000fe80000000800 */
[----:B------:R-:W-:Y:S10]  /*8be0*/  MUFU.EX2 R78, R42 ;  /* 0x0000002a004e7308 */ /* 0x000ff40000000800 */
[----:B------:R-:W3:Y:S01]  /*8bf0*/  MUFU.EX2 R77, R41 ;  /* 0x00000029004d7308 */ /* 0x000ee20000000800 */
[----:B-1----:R-:W-:Y:S05]  /*8c00*/  F2FP.BF16.F32.PACK_AB R6, R79, R80 ;  /* 0x000000504f06723e */ /* 0x002fea00000010ff */
[----:B------:R1:W-:Y:S04]  /*8c10*/  STS [R222+0x1c000], R6 ;  /* 0x01c00006de007388 */ /* 0x0003e80000000800 */
[----:B------:R-:W2:Y:S10]  /*8c20*/  MUFU.EX2 R68, R52 ;  /* 0x0000003400447308 */ /* 0x000eb40000000800 */
[----:B------:R-:W-:Y:S01]  /*8c30*/  MUFU.EX2 R69, R0 ;  /* 0x0000000000457308 */ /* 0x000fe20000000800 */
[----:B---3--:R-:W-:Y:S05]  /*8c40*/  F2FP.BF16.F32.PACK_AB R5, R77, R78 ;  /* 0x0000004e4d05723e */ /* 0x008fea00000010ff */
[----:B------:R3:W-:Y:S04]  /*8c50*/  STS [R222+0x1c400], R5 ;  /* 0x01c40005de007388 */ /* 0x0007e80000000800 */
        /* <DEDUP_REMOVED lines=10> */
[----:B------:R-:W-:Y:S04]  /*8d00*/  STS [R222+0x1e000], R6 ;  /* 0x01e00006de007388 */ /* 0x000fe80000000800 */
[----:B------:R-:W2:Y:S10]  /*8d10*/  MUFU.EX2 R72, R26 ;  /* 0x0000001a00487308 */ /* 0x000eb40000000800 */
[----:B------:R-:W4:Y:S01]  /*8d20*/  MUFU.EX2 R70, R65 ;  /* 0x0000004100467308 */ /* 0x000f220000000800 */
[----:B---3--:R-:W-:Y:S05]  /*8d30*/  F2FP.BF16.F32.PACK_AB R5, R73, R74 ;  /* 0x0000004a4905723e */ /* 0x008fea00000010ff */
[----:B------:R-:W-:Y:S01]  /*8d40*/  STS [R222+0x1e400], R5 ;  /* 0x01e40005de007388 */ /* 0x000fe20000000800 */
[----:B--2---:R-:W-:Y:S05]  /*8d50*/  F2FP.BF16.F32.PACK_AB R4, R71, R72 ;  /* 0x000000484704723e */ /* 0x004fea00000010ff */
[----:B------:R-:W-:Y:S01]  /*8d60*/  STS [R221+0x1e000], R4 ;  /* 0x01e00004dd007388 */ /* 0x000fe20000000800 */
[----:B----4-:R-:W-:Y:S05]  /*8d70*/  F2FP.BF16.F32.PACK_AB R0, R69, R70 ;  /* 0x000000464500723e */ /* 0x010fea00000010ff */
[----:B------:R-:W-:Y:S04]  /*8d80*/  STS [R221+0x1e400], R0 ;  /* 0x01e40000dd007388 */ /* 0x000fe80000000800 */
[----:B------:R-:W-:Y:S04]  /*8d90*/  LDSM.16.M88.4 R64, [R148+0x8000] ;  /* 0x008000009440783b */ /* 0x000fe80000000200 */
[----:B------:R-:W1:Y:S04]  /*8da0*/  LDSM.16.M88.4 R16, [R187+UR4+0x10000] ;  /* 0x01000004bb10783b */ /* 0x000e680008000200 */
[----:B------:R-:W2:Y:S04]  /*8db0*/  LDSM.16.M88.4 R60, [R148+0xa000] ;  /* 0x00a00000943c783b */ /* 0x000ea80000000200 */
[----:B------:R-:W3:Y:S04]  /*8dc0*/  LDSM.16.M88.4 R32, [R187+UR4+0x10800] ;  /* 0x01080004bb20783b */ /* 0x000ee80008000200 */
[----:B------:R-:W4:Y:S04]  /*8dd0*/  LDSM.16.M88.4 R48, [R187+UR4+0x11000] ;  /* 0x01100004bb30783b */ /* 0x000f280008000200 */
[----:B------:R-:W4:Y:S04]  /*8de0*/  LDSM.16.M88.4 R132, [R187+UR4+0x11800] ;  /* 0x01180004bb84783b */ /* 0x000f280008000200 */
[----:B------:R-:W-:Y:S04]  /*8df0*/  LDSM.16.M88.4 R136, [R150+0x8000] ;  /* 0x008000009688783b */ /* 0x000fe80000000200 */
[----:B------:R-:W4:Y:S01]  /*8e00*/  LDSM.16.M88.4 R140, [R189+0x4000] ;  /* 0x00400000bd8c783b */ /* 0x000f220000000200 */
[-C--:B-1----:R-:W-:Y:S06]  /*8e10*/  HMMA.16816.F32.BF16 R4, R64, R16.reuse, RZ ;  /* 0x000000104004723c */ /* 0x082fec00000418ff */
[C---:B--2---:R-:W-:Y:S06]  /*8e20*/  HMMA.16816.F32.BF16 R8, R60.reuse, R16, RZ ;  /* 0x000000103c08723c */ /* 0x044fec00000418ff */
        /* <DEDUP_REMOVED lines=15> */
[-C--:B------:R-:W-:Y:S06]  /*8f20*/  HMMA.16816.F32.BF16 R4, R136, R140.reuse, R4 ;  /* 0x0000008c8804723c */ /* 0x080fec0000041804 */
        /* <DEDUP_REMOVED lines=39> */
[----:B------:R-:W-:Y:S04]  /*91a0*/  LDSM.16.M88.4 R140, [R188+0x4000] ;  /* 0x00400000bc8c783b */ /* 0x000fe80000000200 */
[----:B------:R-:W-:Y:S01]  /*91b0*/  IADD3 R136, R2, R149, RZ ;  /* 0x0000009502887210 */ /* 0x000fe20007ffe0ff */
[----:B------:R-:W-:Y:S04]  /*91c0*/  HMMA.16816.F32.BF16 R64, R132, R138, R64 ;  /* 0x0000008a8440723c */ /* 0x000fe80000041840 */
[----:B------:R-:W1:Y:S04]  /*91d0*/  LDSM.16.M88.4 R132, [R136+0x8000] ;  /* 0x008000008884783b */ /* 0x000e680000000200 */
[----:B------:R-:W2:Y:S01]  /*91e0*/  LDSM.16.M88.4 R136, [R136+0xa000] ;  /* 0x00a000008888783b */ /* 0x000ea20000000200 */
[-C--:B-1----:R-:W-:Y:S06]  /*91f0*/  HMMA.16816.F32.BF16 R4, R132, R140.reuse, R4 ;  /* 0x0000008c8404723c */ /* 0x082fec0000041804 */
[C---:B--2---:R-:W-:Y:S06]  /*9200*/  HMMA.16816.F32.BF16 R8, R136.reuse, R140, R8 ;  /* 0x0000008c8808723c */ /* 0x044fec0000041808 */
[-C--:B------:R-:W-:Y:S05]  /*9210*/  HMMA.16816.F32.BF16 R12, R136, R142.reuse, R12 ;  /* 0x0000008e880c723c */ /* 0x080fea000004180c */
[----:B------:R-:W-:Y:S01]  /*9220*/  MOV R140, R147 ;  /* 0x00000093008c7202 */ /* 0x000fe20000000f00 */
[C---:B------:R-:W-:Y:S05]  /*9230*/  HMMA.16816.F32.BF16 R16, R132.reuse, R142, R16 ;  /* 0x0000008e8410723c */ /* 0x040fea0000041810 */
[----:B------:R-:W-:Y:S01]  /*9240*/  MOV R141, R146 ;  /* 0x00000092008d7202 */ /* 0x000fe20000000f00 */
[C---:B-----5:R-:W-:Y:S01]  /*9250*/  FADD.FTZ R4, -R154.reuse, R4 ;  /* 0x000000049a047221 */ /* 0x060fe20000010100 */
[----:B------:R-:W-:Y:S01]  /*9260*/  FADD.FTZ R5, -R154, R5 ;  /* 0x000000059a057221 */ /* 0x000fe20000010100 */
[----:B------:R-:W-:Y:S03]  /*9270*/  FADD.FTZ R6, -R153, R6 ;  /* 0x0000000699067221 */ /* 0x000fe60000010100 */
[----:B------:R-:W-:Y:S01]  /*9280*/  FMUL.FTZ R155, R155, R4 ;  /* 0x000000049b9b7220 */ /* 0x000fe20000410000 */
[----:B------:R-:W-:Y:S01]  /*9290*/  FMUL.FTZ R4, R145, R5 ;  /* 0x0000000591047220 */ /* 0x000fe20000410000 */
[----:B------:R-:W-:Y:S01]  /*92a0*/  FMUL.FTZ R2, R144, R6 ;  /* 0x0000000690027220 */ /* 0x000fe20000410000 */
[----:B------:R-:W-:Y:S01]  /*92b0*/  FADD.FTZ R7, -R153, R7 ;  /* 0x0000000799077221 */ /* 0x000fe20000010100 */
[----:B------:R-:W1:Y:S01]  /*92c0*/  LDSM.16.M88.4 R144, [R188+0x4800] ;  /* 0x00480000bc90783b */ /* 0x000e620000000200 */
[C---:B------:R-:W-:Y:S01]  /*92d0*/  FADD.FTZ R8, -R152.reuse, R8 ;  /* 0x0000000898087221 */ /* 0x040fe20000010100 */
[----:B------:R-:W-:Y:S01]  /*92e0*/  FADD.FTZ R10, -R151, R10 ;  /* 0x0000000a970a7221 */ /* 0x000fe20000010100 */
[----:B------:R-:W-:Y:S01]  /*92f0*/  FADD.FTZ R13, -R152, R13 ;  /* 0x0000000d980d7221 */ /* 0x000fe20000010100 */
[----:B------:R-:W-:Y:S01]  /*9300*/  FMUL.FTZ R5, R166, R155 ;  /* 0x0000009ba6057220 */ /* 0x000fe20000410000 */
[----:B------:R-:W-:Y:S01]  /*9310*/  FMUL.FTZ R4, R197, R4 ;  /* 0x00000004c5047220 */ /* 0x000fe20000410000 */
[----:B------:R-:W-:Y:S01]  /*9320*/  FMUL.FTZ R0, R251, R7 ;  /* 0x00000007fb007220 */ /* 0x000fe20000410000 */
[----:B------:R-:W-:Y:S01]  /*9330*/  FADD.FTZ R11, -R151, R11 ;  /* 0x0000000b970b7221 */ /* 0x000fe20000010100 */
[----:B------:R-:W-:Y:S01]  /*9340*/  FMUL.FTZ R8, R212, R8 ;  /* 0x00000008d4087220 */ /* 0x000fe20000410000 */
[----:B------:R-:W-:Y:S01]  /*9350*/  FADD.FTZ R17, -R154, R17 ;  /* 0x000000119a117221 */ /* 0x000fe20000010100 */
[----:B------:R-:W-:Y:S01]  /*9360*/  FADD.FTZ R18, -R153, R18 ;  /* 0x0000001299127221 */ /* 0x000fe20000010100 */
[----:B------:R-:W-:Y:S01]  /*9370*/  FADD.FTZ R9, -R152, R9 ;  /* 0x0000000998097221 */ /* 0x000fe20000010100 */
[----:B------:R-:W-:Y:S01]  /*9380*/  FMUL.FTZ R6, R157, R10 ;  /* 0x0000000a9d067220 */ /* 0x000fe20000410000 */
[----:B------:R-:W-:Y:S01]  /*9390*/  FMUL.FTZ R17, R115, R17 ;  /* 0x0000001173117220 */ /* 0x000fe20000410000 */
[----:B------:R-:W-:Y:S01]  /*93a0*/  FMUL.FTZ R7, R250, R13 ;  /* 0x0000000dfa077220 */ /* 0x000fe20000410000 */
[----:B------:R2:W5:Y:S01]  /*93b0*/  LDL.LU R115, [R1+0x130] ;  /* 0x0001300001737983 */ /* 0x0005620000300800 */
[----:B------:R-:W-:Y:S01]  /*93c0*/  FMUL.FTZ R18, R114, R18 ;  /* 0x0000001272127220 */ /* 0x000fe20000410000 */
[----:B------:R-:W-:Y:S01]  /*93d0*/  FADD.FTZ R19, -R153, R19 ;  /* 0x0000001399137221 */ /* 0x000fe20000010100 */
[----:B------:R-:W-:Y:S01]  /*93e0*/  FMUL.FTZ R9, R158, R9 ;  /* 0x000000099e097220 */ /* 0x000fe20000410000 */
[----:B------:R2:W5:Y:S01]  /*93f0*/  LDL.LU R114, [R1+0x12c] ;  /* 0x00012c0001727983 */ /* 0x0005620000300800 */
[----:B------:R-:W-:Y:S01]  /*9400*/  FMUL.FTZ R10, R156, R11 ;  /* 0x0000000b9c0a7220 */ /* 0x000fe20000410000 */
[----:B------:R-:W-:Y:S01]  /*9410*/  FMUL.FTZ R13, R175, R8 ;  /* 0x00000008af0d7220 */ /* 0x000fe20000410000 */
[----:B------:R-:W-:Y:S01]  /*9420*/  FMUL.FTZ R11, R198, R6 ;  /* 0x00000006c60b7220 */ /* 0x000fe20000410000 */
[----:B------:R-:W-:Y:S01]  /*9430*/  F2FP.BF16.F32.PACK_AB R158, R4, R5 ;  /* 0x00000005049e723e */ /* 0x000fe200000010ff */
[----:B------:R-:W-:Y:S01]  /*9440*/  FMUL.FTZ R8, R165, R7 ;  /* 0x00000007a5087220 */ /* 0x000fe20000410000 */
[----:B------:R-:W-:Y:S01]  /*9450*/  FMUL.FTZ R19, R113, R19 ;  /* 0x0000001371137220 */ /* 0x000fe20000410000 */
[----:B------:R-:W3:Y:S01]  /*9460*/  LDSM.16.M88.4 R4, [R188+0x5000] ;  /* 0x00500000bc04783b */ /* 0x000ee20000000200 */
[----:B------:R-:W-:Y:S01]  /*9470*/  FMUL.FTZ R10, R181, R10 ;  /* 0x0000000ab50a7220 */ /* 0x000fe20000410000 */
[----:B------:R-:W-:Y:S01]  /*9480*/  MOV R251, R140 ;  /* 0x0000008c00fb7202 */ /* 0x000fe20000000f00 */
[----:B------:R-:W-:Y:S01]  /*9490*/  FADD.FTZ R16, -R154, R16 ;  /* 0x000000109a107221 */ /* 0x000fe20000010100 */
[----:B------:R2:W5:Y:S01]  /*94a0*/  LDL.LU R113, [R1+0x128] ;  /* 0x0001280001717983 */ /* 0x0005620000300800 */
[C---:B------:R-:W-:Y:S01]  /*94b0*/  FADD.FTZ R15, -R151.reuse, R15 ;  /* 0x0000000f970f7221 */ /* 0x040fe20000010100 */
[----:B------:R-:W-:Y:S01]  /*94c0*/  FMUL.FTZ R2, R170, R2 ;  /* 0x00000002aa027220 */ /* 0x000fe20000410000 */
[----:B------:R-:W-:Y:S01]  /*94d0*/  FMUL.FTZ R0, R168, R0 ;  /* 0x00000000a8007220 */ /* 0x000fe20000410000 */
[----:B------:R-:W-:Y:S01]  /*94e0*/  FADD.FTZ R14, -R151, R14 ;  /* 0x0000000e970e7221 */ /* 0x000fe20000010100 */
[----:B------:R-:W-:Y:S01]  /*94f0*/  FMUL.FTZ R15, R251, R15 ;  /* 0x0000000ffb0f7220 */ /* 0x000fe20000410000 */
[----:B------:R-:W-:Y:S01]  /*9500*/  FADD.FTZ R12, -R152, R12 ;  /* 0x0000000c980c7221 */ /* 0x000fe20000010100 */
[----:B------:R-:W-:Y:S01]  /*9510*/  F2FP.BF16.F32.PACK_AB R155, R10, R11 ;  /* 0x0000000b0a9b723e */ /* 0x000fe200000010ff */
[----:B------:R-:W-:Y:S01]  /*9520*/  FMUL.FTZ R14, R249, R14 ;  /* 0x0000000ef90e7220 */ /* 0x000fe20000410000 */
[----:B------:R-:W-:Y:S01]  /*9530*/  F2FP.BF16.F32.PACK_AB R157, R0, R2 ;  /* 0x00000002009d723e */ /* 0x000fe200000010ff */
[-C--:B-1----:R-:W-:Y:S03]  /*9540*/  HMMA.16816.F32.BF16 R20, R132, R144.reuse, R20 ;  /* 0x000000908414723c */ /* 0x082fe60000041814 */
[----:B------:R-:W-:Y:S01]  /*9550*/  FMUL.FTZ R0, R169, R15 ;  /* 0x0000000fa9007220 */ /* 0x000fe20000410000 */
        /* <DEDUP_REMOVED lines=8> */
[C---:B------:R-:W-:Y:S01]  /*95e0*/  FADD.FTZ R20, -R154.reuse, R20 ;  /* 0x000000149a147221 */ /* 0x040fe20000010100 */
[----:B------:R-:W-:Y:S01]  /*95f0*/  FADD.FTZ R21, -R154, R21 ;  /* 0x000000159a157221 */ /* 0x000fe20000010100 */
[----:B------:R-:W-:Y:S01]  /*9600*/  FADD.FTZ R22, -R153, R22 ;  /* 0x0000001699167221 */ /* 0x000fe20000010100 */
[-C--:B---3--:R-:W-:Y:S03]  /*9610*/  HMMA.16816.F32.BF16 R36, R132, R4.reuse, R36 ;  /* 0x000000048424723c */ /* 0x088fe60000041824 */
[----:B------:R-:W-:Y:S01]  /*9620*/  FMUL.FTZ R20, R112, R20 ;  /* 0x0000001470147220 */ /* 0x000fe20000410000 */
[----:B------:R-:W-:Y:S01]  /*9630*/  FMUL.FTZ R21, R111, R21 ;  /* 0x000000156f157220 */ /* 0x000fe20000410000 */
[----:B------:R2:W5:Y:S01]  /*9640*/  LDL.LU R112, [R1+0x124] ;  /* 0x0001240001707983 */ /* 0x0005620000300800 */
[----:B------:R-:W-:Y:S01]  /*9650*/  FMUL.FTZ R11, R164, R18 ;  /* 0x00000012a40b7220 */ /* 0x000fe20000410000 */
[----:B------:R-:W-:Y:S01]  /*9660*/  FMUL.FTZ R10, R199, R19 ;  /* 0x00000013c70a7220 */ /* 0x000fe20000410000 */
[----:B------:R-:W-:Y:S01]  /*9670*/  FMUL.FTZ R9, R200, R20 ;  /* 0x00000014c8097220 */ /* 0x000fe20000410000 */
[----:B------:R2:W5:Y:S01]  /*9680*/  LDL.LU R111, [R1+0x120] ;  /* 0x00012000016f7983 */ /* 0x0005620000300800 */
[C---:B------:R-:W-:Y:S04]  /*9690*/  HMMA.16816.F32.BF16 R40, R136.reuse, R4, R40 ;  /* 0x000000048828723c */ /* 0x040fe80000041828 */
[----:B------:R-:W-:Y:S01]  /*96a0*/  FMUL.FTZ R22, R110, R22 ;  /* 0x000000166e167220 */ /* 0x000fe20000410000 */
[----:B------:R-:W-:Y:S01]  /*96b0*/  FADD.FTZ R23, -R153, R23 ;  /* 0x0000001799177221 */ /* 0x000fe20000010100 */
[----:B------:R2:W5:Y:S01]  /*96c0*/  LDL.LU R110, [R1+0x11c] ;  /* 0x00011c00016e7983 */ /* 0x0005620000300800 */
[C---:B------:R-:W-:Y:S01]  /*96d0*/  FADD.FTZ R24, -R152.reuse, R24 ;  /* 0x0000001898187221 */ /* 0x040fe20000010100 */
[----:B------:R-:W-:Y:S01]  /*96e0*/  FADD.FTZ R25, -R152, R25 ;  /* 0x0000001998197221 */ /* 0x000fe20000010100 */
[-C--:B------:R-:W-:Y:S03]  /*96f0*/  HMMA.16816.F32.BF16 R44, R136, R6.reuse, R44 ;  /* 0x00000006882c723c */ /* 0x080fe6000004182c */
[----:B------:R-:W-:Y:S01]  /*9700*/  FMUL.FTZ R23, R109, R23 ;  /* 0x000000176d177220 */ /* 0x000fe20000410000 */
[----:B------:R-:W-:Y:S01]  /*9710*/  FMUL.FTZ R8, R182, R21 ;  /* 0x00000015b6087220 */ /* 0x000fe20000410000 */
[----:B------:R2:W5:Y:S01]  /*9720*/  LDL.LU R109, [R1+0x118] ;  /* 0x00011800016d7983 */ /* 0x0005620000300800 */
[----:B------:R-:W-:Y:S01]  /*9730*/  FMUL.FTZ R15, R108, R24 ;  /* 0x000000186c0f7220 */ /* 0x000fe20000410000 */
[----:B------:R-:W-:Y:S01]  /*9740*/  F2FP.BF16.F32.PACK_AB R142, R10, R11 ;  /* 0x0000000b0a8e723e */ /* 0x000fe200000010ff */
[----:B------:R-:W-:Y:S01]  /*9750*/  FMUL.FTZ R14, R107, R25 ;  /* 0x000000196b0e7220 */ /* 0x000fe20000410000 */
[----:B------:R2:W5:Y:S01]  /*9760*/  LDL.LU R108, [R1+0x114] ;  /* 0x00011400016c7983 */ /* 0x0005620000300800 */
[C---:B------:R-:W-:Y:S03]  /*9770*/  HMMA.16816.F32.BF16 R48, R132.reuse, R6, R48 ;  /* 0x000000068430723c */ /* 0x040fe60000041830 */
[----:B------:R2:W5:Y:S01]  /*9780*/  LDL.LU R107, [R1+0x110] ;  /* 0x00011000016b7983 */ /* 0x0005620000300800 */
[C---:B------:R-:W-:Y:S01]  /*9790*/  FADD.FTZ R26, -R151.reuse, R26 ;  /* 0x0000001a971a7221 */ /* 0x040fe20000010100 */
[----:B------:R-:W-:Y:S01]  /*97a0*/  FADD.FTZ R27, -R151, R27 ;  /* 0x0000001b971b7221 */ /* 0x000fe20000010100 */
        /* <DEDUP_REMOVED lines=8> */
[----:B------:R-:W-:Y:S01]  /*9830*/  FMUL.FTZ R16, R141, R16 ;  /* 0x000000108d107220 */ /* 0x000fe20000410000 */
[----:B------:R-:W-:Y:S01]  /*9840*/  F2FP.BF16.F32.PACK_AB R141, R8, R9 ;  /* 0x00000009088d723e */ /* 0x000fe200000010ff */
[C---:B------:R-:W-:Y:S01]  /*9850*/  FADD.FTZ R30, -R151.reuse, R30 ;  /* 0x0000001e971e7221 */ /* 0x040fe20000010100 */
[----:B------:R-:W1:Y:S01]  /*9860*/  LDSM.16.M88.4 R8, [R188+0x5800] ;  /* 0x00580000bc08783b */ /* 0x000e620000000200 */
[----:B------:R-:W-:Y:S01]  /*9870*/  FADD.FTZ R31, -R151, R31 ;  /* 0x0000001f971f7221 */ /* 0x000fe20000010100 */
[----:B------:R-:W-:Y:S01]  /*9880*/  FADD.FTZ R32, -R154, R32 ;  /* 0x000000209a207221 */ /* 0x000fe20000010100 */
[----:B------:R-:W-:Y:S01]  /*9890*/  FMUL.FTZ R30, R102, R30 ;  /* 0x0000001e661e7220 */ /* 0x000fe20000410000 */
[----:B------:R2:W5:Y:S01]  /*98a0*/  LDL.LU R104, [R1+0x104] ;  /* 0x0001040001687983 */ /* 0x0005620000300800 */
[----:B------:R-:W-:Y:S01]  /*98b0*/  FMUL.FTZ R31, R101, R31 ;  /* 0x0000001f651f7220 */ /* 0x000fe20000410000 */
[----:B------:R-:W-:Y:S01]  /*98c0*/  FMUL.FTZ R32, R100, R32 ;  /* 0x0000002064207220 */ /* 0x000fe20000410000 */
[C---:B------:R-:W-:Y:S01]  /*98d0*/  FADD.FTZ R33, -R154.reuse, R33 ;  /* 0x000000219a217221 */ /* 0x040fe20000010100 */
[----:B------:R2:W5:Y:S01]  /*98e0*/  LDL.LU R103, [R1+0x100] ;  /* 0x0001000001677983 */ /* 0x0005620000300800 */
[C---:B------:R-:W-:Y:S01]  /*98f0*/  FADD.FTZ R34, -R153.reuse, R34 ;  /* 0x0000002299227221 */ /* 0x040fe20000010100 */
[----:B------:R-:W-:Y:S01]  /*9900*/  FADD.FTZ R35, -R153, R35 ;  /* 0x0000002399237221 */ /* 0x000fe20000010100 */
        /* <DEDUP_REMOVED lines=8> */
[----:B------:R-:W-:Y:S01]  /*9990*/  FMUL.FTZ R38, R94, R38 ;  /* 0x000000265e267220 */ /* 0x000fe20000410000 */
[----:B------:R2:W5:Y:S01]  /*99a0*/  LDL.LU R100, [R1+0xf4] ;  /* 0x0000f40001647983 */ /* 0x0005620000300800 */
[----:B------:R-:W-:Y:S01]  /*99b0*/  FADD.FTZ R39, -R153, R39 ;  /* 0x0000002799277221 */ /* 0x000fe20000010100 */
[C---:B------:R-:W-:Y:S01]  /*99c0*/  FADD.FTZ R40, -R152.reuse, R40 ;  /* 0x0000002898287221 */ /* 0x040fe20000010100 */
[----:B------:R-:W-:Y:S01]  /*99d0*/  FADD.FTZ R41, -R152, R41 ;  /* 0x0000002998297221 */ /* 0x000fe20000010100 */
[----:B------:R2:W5:Y:S01]  /*99e0*/  LDL.LU R99, [R1+0xf0] ;  /* 0x0000f00001637983 */ /* 0x0005620000300800 */
[----:B------:R-:W-:Y:S01]  /*99f0*/  F2FP.BF16.F32.PACK_AB R156, R12, R13 ;  /* 0x0000000d0c9c723e */ /* 0x000fe200000010ff */
[----:B------:R-:W-:Y:S01]  /*9a00*/  FMUL.FTZ R12, R174, R17 ;  /* 0x00000011ae0c7220 */ /* 0x000fe20000410000 */
[----:B------:R-:W-:Y:S01]  /*9a10*/  FMUL.FTZ R17, R98, R34 ;  /* 0x0000002262117220 */ /* 0x000fe20000410000 */
[----:B------:R-:W-:Y:S01]  /*9a20*/  FMUL.FTZ R39, R93, R39 ;  /* 0x000000275d277220 */ /* 0x000fe20000410000 */
[----:B------:R2:W5:Y:S01]  /*9a30*/  LDL.LU R98, [R1+0xec] ;  /* 0x0000ec0001627983 */ /* 0x0005620000300800 */
[----:B------:R-:W-:Y:S01]  /*9a40*/  FMUL.FTZ R13, R180, R16 ;  /* 0x00000010b40d7220 */ /* 0x000fe20000410000 */
[----:B------:R-:W-:Y:S01]  /*9a50*/  FMUL.FTZ R16, R97, R35 ;  /* 0x0000002361107220 */ /* 0x000fe20000410000 */
[----:B------:R-:W-:Y:S01]  /*9a60*/  FMUL.FTZ R6, R92, R40 ;  /* 0x000000285c067220 */ /* 0x000fe20000410000 */
[----:B------:R2:W5:Y:S01]  /*9a70*/  LDL.LU R97, [R1+0xe8] ;  /* 0x0000e80001617983 */ /* 0x0005620000300800 */
[C---:B------:R-:W-:Y:S01]  /*9a80*/  FADD.FTZ R42, -R151.reuse, R42 ;  /* 0x0000002a972a7221 */ /* 0x040fe20000010100 */
[C---:B------:R-:W-:Y:S01]  /*9a90*/  FADD.FTZ R43, -R151.reuse, R43 ;  /* 0x0000002b972b7221 */ /* 0x040fe20000010100 */
[----:B------:R-:W-:Y:S01]  /*9aa0*/  FADD.FTZ R44, -R152, R44 ;  /* 0x0000002c982c7221 */ /* 0x000fe20000010100 */
[----:B------:R2:W5:Y:S01]  /*9ab0*/  LDL.LU R96, [R1+0xe4] ;  /* 0x0000e40001607983 */ /* 0x0005620000300800 */
[----:B------:R-:W-:Y:S01]  /*9ac0*/  FMUL.FTZ R7, R90, R42 ;  /* 0x0000002a5a077220 */ /* 0x000fe20000410000 */
[----:B------:R-:W-:Y:S01]  /*9ad0*/  FADD.FTZ R45, -R152, R45 ;  /* 0x0000002d982d7221 */ /* 0x000fe20000010100 */
[----:B------:R-:W-:Y:S01]  /*9ae0*/  FMUL.FTZ R44, R88, R44 ;  /* 0x0000002c582c7220 */ /* 0x000fe20000410000 */
[----:B------:R2:W5:Y:S01]  /*9af0*/  LDL.LU R95, [R1+0xe0] ;  /* 0x0000e000015f7983 */ /* 0x0005620000300800 */
[----:B------:R-:W-:Y:S01]  /*9b00*/  FADD.FTZ R46, -R151, R46 ;  /* 0x0000002e972e7221 */ /* 0x000fe20000010100 */
[----:B------:R-:W-:Y:S01]  /*9b10*/  FMUL.FTZ R25, R87, R45 ;  /* 0x0000002d57197220 */ /* 0x000fe20000410000 */
[----:B------:R-:W-:Y:S01]  /*9b20*/  FADD.FTZ R47, -R151, R47 ;  /* 0x0000002f972f7221 */ /* 0x000fe20000010100 */
[----:B------:R2:W5:Y:S01]  /*9b30*/  LDL.LU R94, [R1+0xdc] ;  /* 0x0000dc00015e7983 */ /* 0x0005620000300800 */
[----:B------:R-:W-:Y:S01]  /*9b40*/  FMUL.FTZ R46, R86, R46 ;  /* 0x0000002e562e7220 */ /* 0x000fe20000410000 */
[C---:B------:R-:W-:Y:S01]  /*9b50*/  FADD.FTZ R48, -R154.reuse, R48 ;  /* 0x000000309a307221 */ /* 0x040fe20000010100 */
        /* <DEDUP_REMOVED lines=19> */
[-C--:B-1----:R-:W-:Y:S03]  /*9c90*/  HMMA.16816.F32.BF16 R52, R132, R8.reuse, R52 ;  /* 0x000000088434723c */ /* 0x082fe60000041834 */
[----:B------:R2:W5:Y:S01]  /*9ca0*/  LDL.LU R88, [R1+0xc4] ;  /* 0x0000c40001587983 */ /* 0x0005620000300800 */
[----:B------:R-:W-:Y:S01]  /*9cb0*/  F2FP.BF16.F32.PACK_AB R144, R0, R2 ;  /* 0x000000020090723e */ /* 0x000fe200000010ff */
[----:B------:R-:W-:Y:S01]  /*9cc0*/  FMUL.FTZ R2, R202, R22 ;  /* 0x00000016ca027220 */ /* 0x000fe20000410000 */
[----:B------:R-:W-:Y:S01]  /*9cd0*/  FMUL.FTZ R22, R81, R51 ;  /* 0x0000003351167220 */ /* 0x000fe20000410000 */
[----:B------:R2:W5:Y:S01]  /*9ce0*/  LDL.LU R87, [R1+0xc0] ;  /* 0x0000c00001577983 */ /* 0x0005620000300800 */
[----:B------:R-:W-:Y:S01]  /*9cf0*/  FMUL.FTZ R0, R201, R23 ;  /* 0x00000017c9007220 */ /* 0x000fe20000410000 */
[C---:B------:R-:W-:Y:S02]  /*9d00*/  HMMA.16816.F32.BF16 R56, R136.reuse, R8, R56 ;  /* 0x000000088838723c */ /* 0x040fe40000041838 */
[----:B------:R2:W5:Y:S02]  /*9d10*/  LDL.LU R86, [R1+0xbc] ;  /* 0x0000bc0001567983 */ /* 0x0005640000300800 */
[----:B------:R-:W-:Y:S01]  /*9d20*/  F2FP.BF16.F32.PACK_AB R35, R14, R15 ;  /* 0x0000000f0e23723e */ /* 0x000fe200000010ff */
[----:B------:R-:W-:Y:S01]  /*9d30*/  FMUL.FTZ R14, R160, R33 ;  /* 0x00000021a00e7220 */ /* 0x000fe20000410000 */
[----:B------:R2:W5:Y:S01]  /*9d40*/  LDL.LU R85, [R1+0xb8] ;  /* 0x0000b80001557983 */ /* 0x0005620000300800 */
[----:B------:R-:W-:Y:S01]  /*9d50*/  F2FP.BF16.F32.PACK_AB R33, R4, R5 ;  /* 0x000000050421723e */ /* 0x000fe200000010ff */
[----:B------:R-:W-:Y:S01]  /*9d60*/  FMUL.FTZ R5, R177, R36 ;  /* 0x00000024b1057220 */ /* 0x000fe20000410000 */
[-C--:B------:R-:W-:Y:S03]  /*9d70*/  HMMA.16816.F32.BF16 R60, R136, R10.reuse, R60 ;  /* 0x0000000a883c723c */ /* 0x080fe6000004183c */
[----:B------:R-:W-:Y:S01]  /*9d80*/  FMUL.FTZ R4, R176, R37 ;  /* 0x00000025b0047220 */ /* 0x000fe20000410000 */
[----:B------:R-:W-:Y:S01]  /*9d90*/  F2FP.BF16.F32.PACK_AB R140, R0, R2 ;  /* 0x00000002008c723e */ /* 0x000fe200000010ff */
[----:B------:R-:W-:Y:S01]  /*9da0*/  FMUL.FTZ R0, R206, R31 ;  /* 0x0000001fce007220 */ /* 0x000fe20000410000 */
[----:B------:R-:W-:Y:S01]  /*9db0*/  FMUL.FTZ R2, R207, R30 ;  /* 0x0000001ecf027220 */ /* 0x000fe20000410000 */
[----:B------:R-:W-:Y:S01]  /*9dc0*/  FMUL.FTZ R15, R161, R32 ;  /* 0x00000020a10f7220 */ /* 0x000fe20000410000 */
[----:B------:R-:W-:Y:S01]  /*9dd0*/  F2FP.BF16.F32.PACK_AB R29, R4, R5 ;  /* 0x00000005041d723e */ /* 0x000fe200000010ff */
[----:B------:R-:W-:Y:S04]  /*9de0*/  HMMA.16816.F32.BF16 R64, R132, R10, R64 ;  /* 0x0000000a8440723c */ /* 0x000fe80000041840 */
[----:B------:R-:W-:Y:S01]  /*9df0*/  FMUL.FTZ R5, R84, R48 ;  /* 0x0000003054057220 */ /* 0x000fe20000410000 */
[----:B------:R-:W-:Y:S01]  /*9e00*/  F2FP.BF16.F32.PACK_AB R32, R0, R2 ;  /* 0x000000020020723e */ /* 0x000fe200000010ff */
[----:B------:R2:W5:Y:S01]  /*9e10*/  LDL.LU R84, [R1+0xb4] ;  /* 0x0000b40001547983 */ /* 0x0005620000300800 */
[----:B------:R-:W-:Y:S01]  /*9e20*/  FMUL.FTZ R0, R179, R39 ;  /* 0x00000027b3007220 */ /* 0x000fe20000410000 */
[----:B------:R-:W-:Y:S03]  /*9e30*/  FMUL.FTZ R2, R225, R38 ;  /* 0x00000026e1027220 */ /* 0x000fe60000410000 */
[----:B------:R-:W-:Y:S01]  /*9e40*/  FMUL.FTZ R23, R83, R49 ;  /* 0x0000003153177220 */ /* 0x000fe20000410000 */
[----:B------:R-:W-:Y:S01]  /*9e50*/  FADD.FTZ R52, -R154, R52 ;  /* 0x000000349a347221 */ /* 0x000fe20000010100 */
[----:B------:R2:W5:Y:S01]  /*9e60*/  LDL.LU R83, [R1+0xb0] ;  /* 0x0000b00001537983 */ /* 0x0005620000300800 */
[----:B------:R-:W-:Y:S01]  /*9e70*/  F2FP.BF16.F32.PACK_AB R28, R0, R2 ;  /* 0x00000002001c723e */ /* 0x000fe200000010ff */
        /* <DEDUP_REMOVED lines=10> */
[----:B------:R2:W5:Y:S01]  /*9f20*/  LDL.LU R80, [R1+0xa4] ;  /* 0x0000a40001507983 */ /* 0x0005620000300800 */
[----:B------:R-:W-:Y:S01]  /*9f30*/  FMUL.FTZ R16, R79, R53 ;  /* 0x000000354f107220 */ /* 0x000fe20000410000 */
[----:B------:R-:W-:Y:S01]  /*9f40*/  F2FP.BF16.F32.PACK_AB R31, R14, R15 ;  /* 0x0000000f0e1f723e */ /* 0x000fe200000010ff */
        /* <DEDUP_REMOVED lines=10> */
[C---:B------:R-:W-:Y:S01]  /*9ff0*/  FADD.FTZ R60, -R152.reuse, R60 ;  /* 0x0000003c983c7221 */ /* 0x040fe20000010100 */
        /* <DEDUP_REMOVED lines=8> */
[----:B------:R-:W-:Y:S01]  /*a080*/  FADD.FTZ R64, -R154, R64 ;  /* 0x000000409a407221 */ /* 0x000fe20000010100 */
[----:B------:R-:W-:Y:S01]  /*a090*/  FMUL.FTZ R62, R70, R62 ;  /* 0x0000003e463e7220 */ /* 0x000fe20000410000 */
        /* <DEDUP_REMOVED lines=11> */
[----:B------:R2:W5:Y:S01]  /*a150*/  LDL.LU R74, [R1+0x8c] ;  /* 0x00008c00014a7983 */ /* 0x0005620000300800 */
[----:B------:R-:W-:Y:S01]  /*a160*/  F2FP.BF16.F32.PACK_AB R25, R25, R4 ;  /* 0x000000041919723e */ /* 0x000fe200000010ff */
[----:B------:R-:W-:Y:S01]  /*a170*/  FMUL.FTZ R0, R235, R0 ;  /* 0x00000000eb007220 */ /* 0x000fe20000410000 */
[----:B------:R-:W-:Y:S01]  /*a180*/  FMUL.FTZ R22, R234, R22 ;  /* 0x00000016ea167220 */ /* 0x000fe20000410000 */
[----:B------:R-:W-:Y:S01]  /*a190*/  F2FP.BF16.F32.PACK_AB R24, R24, R2 ;  /* 0x000000021818723e */ /* 0x000fe200000010ff */
[----:B------:R2:W5:Y:S01]  /*a1a0*/  LDL.LU R73, [R1+0x88] ;  /* 0x0000880001497983 */ /* 0x0005620000300800 */
[----:B------:R-:W-:Y:S01]  /*a1b0*/  FMUL.FTZ R5, R213, R5 ;  /* 0x00000005d5057220 */ /* 0x000fe20000410000 */
[----:B------:R-:W-:Y:S01]  /*a1c0*/  FMUL.FTZ R23, R233, R23 ;  /* 0x00000017e9177220 */ /* 0x000fe20000410000 */
[----:B------:R-:W-:Y:S01]  /*a1d0*/  F2FP.BF16.F32.PACK_AB R22, R22, R0 ;  /* 0x000000001616723e */ /* 0x000fe200000010ff */
[----:B------:R2:W5:Y:S01]  /*a1e0*/  LDL.LU R72, [R1+0x84] ;  /* 0x0000840001487983 */ /* 0x0005620000300800 */
[C---:B------:R-:W-:Y:S01]  /*a1f0*/  FADD.FTZ R66, -R153.reuse, R66 ;  /* 0x0000004299427221 */ /* 0x040fe20000010100 */
[----:B------:R-:W-:Y:S01]  /*a200*/  FADD.FTZ R67, -R153, R67 ;  /* 0x0000004399437221 */ /* 0x000fe20000010100 */
[----:B------:R-:W-:Y:S01]  /*a210*/  F2FP.BF16.F32.PACK_AB R23, R23, R5 ;  /* 0x000000051717723e */ /* 0x000fe200000010ff */
[----:B------:R2:W5:Y:S01]  /*a220*/  LDL.LU R71, [R1+0x80] ;  /* 0x0000800001477983 */ /* 0x0005620000300800 */
[----:B------:R-:W-:Y:S01]  /*a230*/  FMUL.FTZ R2, R243, R52 ;  /* 0x00000034f3027220 */ /* 0x000fe20000410000 */
[----:B------:R-:W-:Y:S01]  /*a240*/  FMUL.FTZ R16, R238, R16 ;  /* 0x00000010ee107220 */ /* 0x000fe20000410000 */
[----:B------:R-:W-:Y:S01]  /*a250*/  FMUL.FTZ R4, R248, R54 ;  /* 0x00000036f8047220 */ /* 0x000fe20000410000 */
[----:B------:R2:W5:Y:S01]  /*a260*/  LDL.LU R70, [R1+0x7c] ;  /* 0x00007c0001467983 */ /* 0x0005620000300800 */
[----:B------:R-:W-:Y:S01]  /*a270*/  FMUL.FTZ R15, R247, R15 ;  /* 0x0000000ff70f7220 */ /* 0x000fe20000410000 */
[----:B------:R-:W-:Y:S01]  /*a280*/  FMUL.FTZ R0, R239, R56 ;  /* 0x00000038ef007220 */ /* 0x000fe20000410000 */
[----:B------:R-:W-:Y:S01]  /*a290*/  F2FP.BF16.F32.PACK_AB R16, R16, R2 ;  /* 0x000000021010723e */ /* 0x000fe200000010ff */
[----:B------:R2:W5:Y:S01]  /*a2a0*/  LDL.LU R69, [R1+0x78] ;  /* 0x0000780001457983 */ /* 0x0005620000300800 */
[----:B------:R-:W-:Y:S01]  /*a2b0*/  FMUL.FTZ R19, R237, R19 ;  /* 0x00000013ed137220 */ /* 0x000fe20000410000 */
[----:B------:R-:W-:Y:S01]  /*a2c0*/  F2FP.BF16.F32.PACK_AB R15, R15, R4 ;  /* 0x000000040f0f723e */ /* 0x000fe200000010ff */
[----:B------:R-:W-:Y:S01]  /*a2d0*/  FMUL.FTZ R13, R173, R17 ;  /* 0x00000011ad0d7220 */ /* 0x000fe20000410000 */
[----:B------:R2:W5:Y:S01]  /*a2e0*/  LDL.LU R68, [R1+0x74] ;  /* 0x0000740001447983 */ /* 0x0005620000300800 */
[----:B------:R-:W-:Y:S01]  /*a2f0*/  FMUL.FTZ R5, R194, R66 ;  /* 0x00000042c2057220 */ /* 0x000fe20000410000 */
[----:B------:R-:W-:Y:S01]  /*a300*/  F2FP.BF16.F32.PACK_AB R19, R19, R0 ;  /* 0x000000001313723e */ /* 0x000fe200000010ff */
[----:B------:R-:W-:Y:S01]  /*a310*/  FMUL.FTZ R17, R193, R67 ;  /* 0x00000043c1117220 */ /* 0x000fe20000410000 */
[----:B------:R-:W-:Y:S01]  /*a320*/  F2FP.BF16.F32.PACK_AB R30, R12, R13 ;  /* 0x0000000d0c1e723e */ /* 0x000fe200000010ff */
[----:B------:R2:W5:Y:S01]  /*a330*/  LDL.LU R3, [R1+0x70] ;  /* 0x0000700001037983 */ /* 0x0005620000300800 */
[----:B------:R-:W-:Y:S01]  /*a340*/  MOV R194, 0x20 ;  /* 0x0000002000c27802 */ /* 0x000fe20000000f00 */
[----:B------:R-:W-:Y:S01]  /*a350*/  FMUL.FTZ R7, R230, R7 ;  /* 0x00000007e6077220 */ /* 0x000fe20000410000 */
[----:B------:R-:W-:Y:S01]  /*a360*/  MOV R193, 0x40 ;  /* 0x0000004000c17802 */ /* 0x000fe20000000f00 */
        /* <DEDUP_REMOVED lines=14> */
[----:B------:R-:W-:Y:S02]  /*a450*/  FMUL.FTZ R17, R240, R17 ;  /* 0x00000011f0117220 */ /* 0x000fe40000410000 */
[----:B------:R-:W-:Y:S03]  /*a460*/  F2FP.BF16.F32.PACK_AB R14, R14, R0 ;  /* 0x000000000e0e723e */ /* 0x000fe600000010ff */
[----:B------:R-:W-:Y:S01]  /*a470*/  F2FP.BF16.F32.PACK_AB R17, R17, R5 ;  /* 0x000000051111723e */ /* 0x000fe200000010ff */
[----:B--2---:R-:W-:Y:S06]  /*a480*/  @!P0 BRA `(.L_x_2426) ;  /* 0x0000000400148947 */ /* 0x004fec0003800000 */
[----:B------:R-:W2:Y:S01]  /*a490*/  LDL.LU R39, [R1+0xc] ;  /* 0x00000c0001277983 */ /* 0x000ea20000300800 */
[----:B------:R-:W1:Y:S01]  /*a4a0*/  LDC R36, c[0x0][0x240] ;  /* 0x00009000ff247b82 */ /* 0x000e620000000800 */
[----:B------:R-:W-:Y:S01]  /*a4b0*/  ISETP.GE.AND P1, PT, R226, UR27, PT ;  /* 0x0000001be2007c0c */ /* 0x000fe2000bf26270 */
[----:B------:R-:W-:Y:S01]  /*a4c0*/  ULOP3.LUT UR14, UR11, 0x1, URZ, 0xc0, !UPT ;  /* 0x000000010b0e7892 */ /* 0x000fe2000f8ec03f */
[----:B------:R-:W3:Y:S03]  /*a4d0*/  LDL.LU R38, [R1+0x8] ;  /* 0x0000080001267983 */ /* 0x000ee60000300800 */
[----:B------:R-:W-:Y:S01]  /*a4e0*/  UISETP.NE.U32.AND UP1, UPT, UR14, 0x1, UPT ;  /* 0x000000010e00788c */ /* 0x000fe2000bf25070 */
[----:B------:R-:W4:Y:S03]  /*a4f0*/  LDL.LU R37, [R1] ;  /* 0x0000000001257983 */ /* 0x000f260000300800 */
[----:B------:R-:W-:Y:S04]  /*a500*/  USEL UR14, UR61, 0x4000, !UP1 ;  /* 0x000040003d0e7887 */ /* 0x000fe8000c800000 */
[----:B------:R-:W1:Y:S02]  /*a510*/  @!P1 LDC R2, c[0x0][0x244] ;  /* 0x00009100ff029b82 */ /* 0x000e640000000800 */
[----:B------:R-:W-:Y:S02]  /*a520*/  VIADD R196, R196, UR14 ;  /* 0x0000000ec4c47c36 */ /* 0x000fe40008000000 */
[----:B------:R-:W-:Y:S03]  /*a530*/  VIADD R190, R190, UR14 ;  /* 0x0000000ebebe7c36 */ /* 0x000fe60008000000 */
[----:B------:R1:W-:Y:S01]  /*a540*/  @P1 STS [R196], RZ ;  /* 0x000000ffc4001388 */ /* 0x0003e20000000800 */
[----:B------:R-:W4:Y:S03]  /*a550*/  @!P1 LDC R10, c[0x0][0x244] ;  /* 0x00009100ff0a9b82 */ /* 0x000f260000000800 */
[----:B------:R1:W-:Y:S04]  /*a560*/  @P1 STS [R196+0x4], RZ ;  /* 0x000004ffc4001388 */ /* 0x0003e80000000800 */
[----:B------:R2:W-:Y:S01]  /*a570*/  @P1 STS [R196+0x8], RZ ;  /* 0x000008ffc4001388 */ /* 0x0005e20000000800 */
[----:B------:R-:W1:Y:S03]  /*a580*/  @!P1 LDC R11, c[0x0][0x244] ;  /* 0x00009100ff0b9b82 */ /* 0x000e660000000800 */
[----:B------:R2:W-:Y:S01]  /*a590*/  @P1 STS [R196+0xc], RZ ;  /* 0x00000cffc4001388 */ /* 0x0005e20000000800 */
[C---:B-1----:R-:W-:Y:S05]  /*a5a0*/  IMAD.U32 R4, R36.reuse, -0x80, RZ ;  /* 0xffffff8024047824 */ /* 0x042fea00078e00ff */
[C---:B------:R-:W-:Y:S02]  /*a5b0*/  @!P1 LEA R0, P3, R36.reuse, R4, 0x5 ;  /* 0x0000000424009211 */ /* 0x040fe400078628ff */
[----:B------:R-:W-:Y:S04]  /*a5c0*/  SHF.R.S32.HI R5, RZ, 0x1f, R4 ;  /* 0x0000001fff057819 */ /* 0x000fe80000011404 */
[C---:B------:R-:W-:Y:S01]  /*a5d0*/  @!P1 LEA.HI.X R2, R36.reuse, R5, R2, 0x5, P3 ;  /* 0x0000000524029211 */ /* 0x040fe200018f2c02 */
[----:B------:R-:W-:Y:S04]  /*a5e0*/  @!P1 IMAD.WIDE.U32 R8, R36, 0x60, R4 ;  /* 0x0000006024089825 */ /* 0x000fe800078e0004 */
[----:B------:R-:W-:Y:S04]  /*a5f0*/  @!P1 IMAD R11, R11, 0x60, RZ ;  /* 0x000000600b0b9824 */ /* 0x000fe800078e02ff */
[----:B------:R-:W-:Y:S01]  /*a600*/  @!P1 IMAD.IADD R9, R9, 0x1, R11 ;  /* 0x0000000109099824 */ /* 0x000fe200078e020b */
[-C--:B--2---:R-:W-:Y:S02]  /*a610*/  @!P1 LEA R12, P2, R0, R39.reuse, 0x1 ;  /* 0x00000027000c9211 */ /* 0x084fe400078408ff */
[----:B------:R-:W-:Y:S02]  /*a620*/  LEA R6, P3, R4, R39, 0x1 ;  /* 0x0000002704067211 */ /* 0x000fe400078608ff */
[-C--:B---3--:R-:W-:Y:S02]  /*a630*/  @!P1 LEA.HI.X R13, R0, R38.reuse, R2, 0x1, P2 ;  /* 0x00000026000d9211 */ /* 0x088fe400010f0c02 */
[----:B------:R-:W-:Y:S01]  /*a640*/  LEA.HI.X R7, R4, R38, R5, 0x1, P3 ;  /* 0x0000002604077211 */ /* 0x000fe200018f0c05 */
[C---:B----4-:R-:W-:Y:S01]  /*a650*/  VIADD R0, R37.reuse, UR14 ;  /* 0x0000000e25007c36 */ /* 0x050fe20008000000 */
[C---:B------:R-:W-:Y:S04]  /*a660*/  @!P1 LEA R2, P2, R36.reuse, R4, 0x6 ;  /* 0x0000000424029211 */ /* 0x040fe800078430ff */
        /* <DEDUP_REMOVED lines=10> */
[C---:B------:R-:W-:Y:S01]  /*a710*/  @!P1 VIADD R2, R37.reuse, UR14 ;  /* 0x0000000e25029c36 */ /* 0x040fe20008000000 */
[----:B------:R-:W-:Y:S01]  /*a720*/  @!P1 LEA.HI.X R5, R8, R38, R9, 0x1, P2 ;  /* 0x0000002608059211 */ /* 0x000fe200010f0c09 */
[----:B------:R-:W-:Y:S01]  /*a730*/  @!P1 VIADD R8, R37, UR14 ;  /* 0x0000000e25089c36 */ /* 0x000fe20008000000 */
        /* <DEDUP_REMOVED lines=18> */
[----:B------:R1:W-:Y:S04]  /*a860*/  STL [R1], R0 ;  /* 0x0000000001007387 */ /* 0x0003e80000100800 */
[----:B------:R-:W-:Y:S01]  /*a870*/  @!PT LDS RZ, [RZ] ;  /* 0x00000000fffff984 */ /* 0x000fe20000000800 */
[----:B------:R-:W-:Y:S01]  /*a880*/  @!PT LDS RZ, [RZ] ;  /* 0x00000000fffff984 */ /* 0x000fe20000000800 */
[----:B------:R-:W-:Y:S01]  /*a890*/  @!PT LDS RZ, [RZ] ;  /* 0x00000000fffff984 */ /* 0x000fe20000000800 */
[----:B------:R1:W-:Y:S04]  /*a8a0*/  @!P1 LDGSTS.E.BYPASS.LTC128B.128 [R2+0x3000], desc[UR12][R4.64] ;  /* 0x0300000004029fae */ /* 0x0003e8000b901d4c */
[----:B------:R1:W-:Y:S04]  /*a8b0*/  STL [R1+0xc], R6 ;  /* 0x00000c0601007387 */ /* 0x0003e80000100800 */
[----:B------:R-:W0:Y:S04]  /*a8c0*/  LDGDEPBAR ;  /* 0x00000000000079af */ /* 0x000e280000000000 */
[----:B------:R1:W-:Y:S02]  /*a8d0*/  STL [R1+0x8], R7 ;  /* 0x0000080701007387 */ /* 0x0003e40000100800 */
.L_x_2426:
[----:B------:R-:W-:Y:S01]  /*a8e0*/  STS [R218+0x14000], R158 ;  /* 0x0140009eda007388 */ /* 0x000fe20000000800 */
[----:B------:R-:W-:Y:S02]  /*a8f0*/  IMAD.SHL.U32 R40, R191, 0x2, RZ ;  /* 0x00000002bf287824 */ /* 0x000fe400078e00ff */
[----:B-1----:R-:W-:Y:S01]  /*a900*/  IMAD.U32 R2, RZ, RZ, UR4 ;  /* 0x00000004ff027e24 */ /* 0x002fe2000f8e00ff */
[----:B------:R-:W-:Y:S04]  /*a910*/  STS [R218+0x14400], R157 ;  /* 0x0144009dda007388 */ /* 0x000fe80000000800 */
        /* <DEDUP_REMOVED lines=42> */
[----:B------:R-:W4:Y:S01]  /*abc0*/  S2R R146, SR_TID.X ;  /* 0x0000000000927919 */ /* 0x000f220000002100 */
[----:B------:R-:W4:Y:S01]  /*abd0*/  S2R R147, SR_TID.X ;  /* 0x0000000000937919 */ /* 0x000f220000002100 */
[-C--:B-1----:R-:W-:Y:S06]  /*abe0*/  HMMA.16816.F32.BF16 R68, R4, R8.reuse, R68 ;  /* 0x000000080444723c */ /* 0x082fec0000041844 */
[C---:B--2---:R-:W-:Y:S06]  /*abf0*/  HMMA.16816.F32.BF16 R72, R12.reuse, R8, R72 ;  /* 0x000000080c48723c */ /* 0x044fec0000041848 */
[-C--:B------:R-:W-:Y:S06]  /*ac00*/  HMMA.16816.F32.BF16 R76, R12, R10.reuse, R76 ;  /* 0x0000000a0c4c723c */ /* 0x080fec000004184c */
[C---:B------:R-:W-:Y:S01]  /*ac10*/  HMMA.16816.F32.BF16 R80, R4.reuse, R10, R80 ;  /* 0x0000000a0450723c */ /* 0x040fe20000041850 */
[----:B------:R-:W-:Y:S05]  /*ac20*/  LDSM.16.MT88.4 R8, [R3+0x1d000] ;  /* 0x01d000000308783b */ /* 0x000fea0000004200 */
[-C--:B---3--:R-:W-:Y:S05]  /*ac30*/  HMMA.16816.F32.BF16 R84, R4, R16.reuse, R84 ;  /* 0x000000100454723c */ /* 0x088fea0000041854 */
[----:B----4-:R-:W-:Y:S01]  /*ac40*/  SHF.R.S32.HI R146, RZ, 0x1f, R146 ;  /* 0x0000001fff927819 */ /* 0x010fe20000011492 */
[C---:B------:R-:W-:Y:S05]  /*ac50*/  HMMA.16816.F32.BF16 R88, R12.reuse, R16, R88 ;  /* 0x000000100c58723c */ /* 0x040fea0000041858 */
[----:B------:R-:W-:Y:S01]  /*ac60*/  LEA.HI R146, R146, R147, RZ, 0x3 ;  /* 0x0000009392927211 */ /* 0x000fe200078f18ff */
[-C--:B------:R-:W-:Y:S01]  /*ac70*/  HMMA.16816.F32.BF16 R92, R12, R18.reuse, R92 ;  /* 0x000000120c5c723c */ /* 0x080fe2000004185c */
[----:B------:R-:W1:Y:S04]  /*ac80*/  LDSM.16.MT88.4 R12, [R2+0x1000] ;  /* 0x00100000020c783b */ /* 0x000e680000004200 */
[----:B------:R-:W-:Y:S01]  /*ac90*/  SHF.R.S32.HI R146, RZ, 0x3, R146 ;  /* 0x00000003ff927819 */ /* 0x000fe20000011492 */
[----:B------:R-:W-:Y:S01]  /*aca0*/  HMMA.16816.F32.BF16 R96, R4, R18, R96 ;  /* 0x000000120460723c */ /* 0x000fe20000041860 */
[----:B------:R-:W2:Y:S04]  /*acb0*/  LDSM.16.MT88.4 R4, [R0+0x1000] ;  /* 0x001000000004783b */ /* 0x000ea80000004200 */
[----:B------:R-:W-:Y:S01]  /*acc0*/  LDSM.16.MT88.4 R16, [R3+0x1d800] ;  /* 0x01d800000310783b */ /* 0x000fe20000004200 */
[-C--:B------:R-:W-:Y:S06]  /*acd0*/  HMMA.16816.F32.BF16 R68, R20, R24.reuse, R68 ;  /* 0x000000181444723c */ /* 0x080fec0000041844 */
        /* <DEDUP_REMOVED lines=136> */
.L_x_2427:
        /* <DEDUP_REMOVED lines=483> */
.L_x_2429:
[----:B------:R-:W-:Y:S01]  /*d390*/  @UP0 UIADD3 UR8, UR25, UR33, URZ ;  /* 0x0000002119080290 */ /* 0x000fe2000fffe03f */
[----:B------:R-:W-:Y:S01]  /*d3a0*/  F2FP.BF16.F32.PACK_AB R92, R93, R92 ;  /* 0x0000005c5d5c723e */ /* 0x000fe200000010ff */
[----:B------:R-:W-:Y:S01]  /*d3b0*/  @UP0 ULDC.64 UR10, c[0x0][0x458] ;  /* 0x00011600000a0ab9 */ /* 0x000fe20000000a00 */
[----:B------:R-:W-:Y:S01]  /*d3c0*/  F2FP.BF16.F32.PACK_AB R94, R95, R94 ;  /* 0x0000005e5f5e723e */ /* 0x000fe200000010ff */
        /* <DEDUP_REMOVED lines=18> */
.L_x_2430:
[----:B------:R2:W-:Y:S01]  /*d4f0*/  STS [R55+0x4000], R92 ;  /* 0x0040005c37007388 */ /* 0x0005e20000000800 */
[----:B------:R-:W-:Y:S01]  /*d500*/  USHF.R.S32.HI UR8, URZ, 0x1f, UR24 ;  /* 0x0000001f3f087899 */ /* 0x000fe20008011418 */
[--C-:B-1----:R-:W-:Y:S01]  /*d510*/  SHF.R.S32.HI R11, RZ, 0x1f, R226.reuse ;  /* 0x0000001fff0b7819 */ /* 0x102fe200000114e2 */
[----:B------:R-:W-:Y:S01]  /*d520*/  UIMAD UR9, UR51, -0x80, UR9 ;  /* 0xffffff80330978a4 */ /* 0x000fe2000f8e0209 */
[----:B------:R2:W-:Y:S01]  /*d530*/  STS [R54+0x4000], R94 ;  /* 0x0040005e36007388 */ /* 0x0005e20000000800 */
[----:B------:R-:W-:Y:S01]  /*d540*/  ULDC UR15, c[0x0][0x2d0] ;  /* 0x0000b400000f7ab9 */ /* 0x000fe20000000800 */
[----:B------:R-:W-:Y:S01]  /*d550*/  VIADD R2, R146, 0x20 ;  /* 0x0000002092027836 */ /* 0x000fe20000000000 */
[----:B------:R-:W-:Y:S01]  /*d560*/  UIMAD UR14, UR8, UR6, URZ ;  /* 0x00000006080e72a4 */ /* 0x000fe2000f8e023f */
[----:B------:R-:W-:Y:S01]  /*d570*/  BAR.SYNC.DEFER_BLOCKING 0x0 ;  /* 0x0000000000007b1d */ /* 0x000fe20000010000 */
[----:B------:R-:W-:Y:S01]  /*d580*/  IMAD.U32 R0, RZ, RZ, UR6 ;  /* 0x00000006ff007e24 */ /* 0x000fe2000f8e00ff */
[----:B------:R-:W-:Y:S01]  /*d590*/  ISETP.GE.AND P4, PT, R226, UR15, PT ;  /* 0x0000000fe2007c0c */ /* 0x000fe2000bf86270 */
[----:B------:R-:W-:Y:S01]  /*d5a0*/  IMAD.MOV.U32 R10, RZ, RZ, R226 ;  /* 0x000000ffff0a7224 */ /* 0x000fe200078e00e2 */
[----:B------:R-:W-:Y:S01]  /*d5b0*/  UIMAD UR14, UR24, UR7, UR14 ;  /* 0x00000007180e72a4 */ /* 0x000fe2000f8e020e */
[----:B------:R-:W-:Y:S01]  /*d5c0*/  VIADD R6, R146, 0x40 ;  /* 0x0000004092067836 */ /* 0x000fe20000000000 */
[----:B------:R-:W-:Y:S01]  /*d5d0*/  ISETP.GE.OR P3, PT, R2, UR9, P4 ;  /* 0x0000000902007c0c */ /* 0x000fe2000a766670 */
[----:B------:R-:W-:Y:S01]  /*d5e0*/  IMAD.WIDE.U32 R4, R0, UR24, R10 ;  /* 0x0000001800047c25 */ /* 0x000fe2000f8e000a */
[----:B------:R-:W-:Y:S01]  /*d5f0*/  USHF.R.S32.HI UR16, URZ, 0x1f, UR57 ;  /* 0x0000001f3f107899 */ /* 0x000fe20008011439 */
[----:B------:R-:W-:Y:S01]  /*d600*/  BSSY B0, `(.L_x_2431) ;  /* 0x000001f000007945 */ /* 0x000fe20003800000 */
[----:B------:R-:W-:Y:S01]  /*d610*/  MOV R0, UR14 ;  /* 0x0000000e00007c02 */ /* 0x000fe20008000f00 */
[----:B------:R-:W-:Y:S01]  /*d620*/  VIADD R2, R146, 0x60 ;  /* 0x0000006092027836 */ /* 0x000fe20000000000 */
[----:B------:R-:W-:Y:S01]  /*d630*/  IADD3 R4, P0, R4, UR19, RZ ;  /* 0x0000001304047c10 */ /* 0x000fe2000ff1e0ff */
[----:B------:R-:W-:Y:S01]  /*d640*/  ULDC.64 UR14, c[0x0][0x468] ;  /* 0x00011a00000e7ab9 */ /* 0x000fe20000000a00 */
[----:B------:R-:W-:Y:S01]  /*d650*/  ISETP.GE.OR P2, PT, R6, UR9, P4 ;  /* 0x0000000906007c0c */ /* 0x000fe2000a746670 */
[----:B------:R-:W-:Y:S01]  /*d660*/  UIMAD UR16, UR16, UR14, URZ ;  /* 0x0000000e101072a4 */ /* 0x000fe2000f8e023f */
[----:B------:R-:W-:-:S02]  /*d670*/  ISETP.GE.OR P1, PT, R2, UR9, P4 ;  /* 0x0000000902007c0c */ /* 0x000fc4000a726670 */
[----:B------:R-:W-:Y:S01]  /*d680*/  ISETP.GE.OR P4, PT, R146, UR9, P4 ;  /* 0x0000000992007c0c */ /* 0x000fe2000a786670 */
[----:B------:R-:W-:Y:S01]  /*d690*/  UIMAD UR15, UR57, UR15, UR16 ;  /* 0x0000000f390f72a4 */ /* 0x000fe2000f8e0210 */
[----:B------:R-:W-:Y:S01]  /*d6a0*/  IADD3.X R5, R5, UR20, R0, P0, !PT ;  /* 0x0000001405057c10 */ /* 0x000fe200087fe400 */
[----:B------:R-:W-:Y:S01]  /*d6b0*/  IMAD.U32 R0, RZ, RZ, UR14 ;  /* 0x0000000eff007e24 */ /* 0x000fe2000f8e00ff */
[----:B------:R-:W-:Y:S01]  /*d6c0*/  SHF.R.S32.HI R17, RZ, 0x1f, R146 ;  /* 0x0000001fff117819 */ /* 0x000fe20000011492 */
[----:B------:R2:W1:Y:S02]  /*d6d0*/  LDS.128 R20, [R145+0xd000] ;  /* 0x00d0000091147984 */ /* 0x0004640000000c00 */
[----:B------:R-:W-:Y:S02]  /*d6e0*/  IMAD.WIDE.U32 R4, R0, UR57, R4 ;  /* 0x0000003900047c25 */ /* 0x000fe4000f8e0004 */
[----:B------:R2:W3:Y:S03]  /*d6f0*/  LDS.128 R24, [R145+0x11000] ;  /* 0x0110000091187984 */ /* 0x0004e60000000c00 */
[----:B------:R-:W-:Y:S01]  /*d700*/  IADD3 R16, R5, UR15, RZ ;  /* 0x0000000f05107c10 */ /* 0x000fe2000fffe0ff */
[----:B------:R2:W4:Y:S04]  /*d710*/  LDS.128 R28, [R145+0x12000] ;  /* 0x01200000911c7984 */ /* 0x0005280000000c00 */
        /* <DEDUP_REMOVED lines=13> */
.L_x_2432:
[----:B------:R-:W-:Y:S05]  /*d7f0*/  BSYNC B0 ;  /* 0x0000000000007941 */ /* 0x000fea0003800000 */
.L_x_2431:
        /* <DEDUP_REMOVED lines=14> */
.L_x_2434:
[----:B------:R-:W-:Y:S05]  /*d8e0*/  BSYNC B0 ;  /* 0x0000000000007941 */ /* 0x000fea0003800000 */
.L_x_2433:
        /* <DEDUP_REMOVED lines=15> */
.L_x_2436:
[----:B------:R-:W-:Y:S05]  /*d9e0*/  BSYNC B0 ;  /* 0x0000000000007941 */ /* 0x000fea0003800000 */
.L_x_2435:
        /* <DEDUP_REMOVED lines=15> */
.L_x_2438:
[----:B------:R-:W-:Y:S05]  /*dae0*/  BSYNC B0 ;  /* 0x0000000000007941 */ /* 0x000fea0003800000 */
.L_x_2437:
        /* <DEDUP_REMOVED lines=27> */
.L_x_2440:
[----:B------:R-:W-:Y:S05]  /*dca0*/  BSYNC B0 ;  /* 0x0000000000007941 */ /* 0x000fea0003800000 */
.L_x_2439:
        /* <DEDUP_REMOVED lines=14> */
.L_x_2442:
[----:B------:R-:W-:Y:S05]  /*dd90*/  BSYNC B0 ;  /* 0x0000000000007941 */ /* 0x000fea0003800000 */
.L_x_2441:
        /* <DEDUP_REMOVED lines=14> */
.L_x_2444:
[----:B------:R-:W-:Y:S05]  /*de80*/  BSYNC B0 ;  /* 0x0000000000007941 */ /* 0x000fea0003800000 */
.L_x_2443:
        /* <DEDUP_REMOVED lines=13> */
.L_x_2391:
[----:B------:R-:W-:Y:S05]  /*df60*/  BSYNC B1 ;  /* 0x0000000000017941 */ /* 0x000fea0003800000 */
.L_x_2369:
        /* <DEDUP_REMOVED lines=11> */
.L_x_2445:
[----:B------:R-:W-:Y:S05]  /*e020*/  EXIT ;  /* 0x000000000000794d */ /* 0x000fea0003800000 */
.L_x_2447:
        /* <DEDUP_REMOVED lines=13> */
.L_x_2500:


//--------------------- .text._ZN5flash25flash_bwd_dot_do_o_kernelILb0E23Flash_bwd_kernel_traitsILi64ELi128ELi128ELi8ELi4ELi4ELi4ELb0ELb0EN7cutlass10bfloat16_tE19Flash_kernel_traitsILi64ELi128ELi128ELi8ES3_EEEEvNS_16Flash_bwd_paramsE --------------------------
	.section	.text._ZN5flash25flash_bwd_dot_do_o_kernelILb0E23Flash_bwd_kernel_traitsILi64ELi128ELi128ELi8ELi4ELi4ELi4ELb0ELb0EN7cutlass10bfloat16_tE19Flash_kernel_traitsILi64ELi128ELi128ELi8ES3_EEEEvNS_16Flash_bwd_paramsE,"ax",@progbits
	.align	128
        .global         _ZN5flash25flash_bwd_dot_do_o_kernelILb0E23Flash_bwd_kernel_traitsILi64ELi128ELi128ELi8ELi4ELi4ELi4ELb0ELb0EN7cutlass10bfloat16_tE19Flash_kernel_traitsILi64ELi128ELi128ELi8ES3_EEEEvNS_16Flash_bwd_paramsE
        .type           _ZN5flash25flash_bwd_dot_do_o_kernelILb0E23Flash_bwd_kernel_traitsILi64ELi128ELi128ELi8ELi4ELi4ELi4ELb0ELb0EN7cutlass10bfloat16_tE19Flash_kernel_traitsILi64ELi128ELi128ELi8ES3_EEEEvNS_16Flash_bwd_paramsE,@function
        .size           _ZN5flash25flash_bwd_dot_do_o_kernelILb0E23Flash_bwd_kernel_traitsILi64ELi128ELi128ELi8ELi4ELi4ELi4ELb0ELb0EN7cutlass10bfloat16_tE19Flash_kernel_traitsILi64ELi128ELi128ELi8ES3_EEEEvNS_16Flash_bwd_paramsE,(.L_x_2501 - _ZN5flash25flash_bwd_dot_do_o_kernelILb0E23Flash_bwd_kernel_traitsILi64ELi128ELi128ELi8ELi4ELi4ELi4ELb0ELb0EN7cutlass10bfloat16_tE19Flash_kernel_traitsILi64ELi128ELi128ELi8ES3_EEEEvNS_16Flash_bwd_paramsE)
        .other          _ZN5flash25flash_bwd_dot_do_o_kernelILb0E23Flash_bwd_kernel_traitsILi64ELi128ELi128ELi8ELi4ELi4ELi4ELb0ELb0EN7cutlass10bfloat16_tE19Flash_kernel_traitsILi64ELi128ELi128ELi8ES3_EEEEvNS_16Flash_bwd_paramsE,@"STO_CUDA_ENTRY STV_DEFAULT"
_ZN5flash25flash_bwd_dot_do_o_kernelILb0E23Flash_bwd_kernel_traitsILi64ELi128ELi128ELi8ELi4ELi4ELi4ELb0ELb0EN7cutlass10bfloat16_tE19Flash_kernel_traitsILi64ELi128ELi128ELi8ES3_EEEEvNS_16Flash_bwd_paramsE:
.text._ZN5flash25flash_bwd_dot_do_o_kernelILb0E23Flash_bwd_kernel_traitsILi64ELi128ELi128ELi8ELi4ELi4ELi4ELb0ELb0EN7cutlass10bfloat16_tE19Flash_kernel_traitsILi64ELi128ELi128ELi8ES3_EEEEvNS_16Flash_bwd_paramsE:
[----:B------:R-:W-:Y:S08]  /*0000*/  LDC R1, c[0x0][0x28] ;  /* 0x00000a00ff017b82 */ /* 0x000ff00000000800 */
[----:B------:R-:W0:Y:S01]  /*0010*/  LDC.64 R2, c[0x0][0x2f0] ;  /* 0x0000bc00ff027b82 */ /* 0x000e220000000a00 */
[----:B------:R-:W1:Y:S01]  /*0020*/  S2R R7, SR_CTAID.Y ;  /* 0x0000000000077919 */ /* 0x000e620000002600 */
[----:B------:R-:W-:Y:S01]  /*0030*/  ULDC.64 UR6, c[0x0][0x208] ;  /* 0x0000820000067ab9 */ /* 0x000fe20000000a00 */
[----:B0-----:R-:W-:-:S02]  /*0040*/  ISETP.NE.U32.AND P0, PT, R2, RZ, PT ;  /* 0x000000ff0200720c */ /* 0x001fc40003f05070 */
[----:B------:R-:W-:Y:S02]  /*0050*/  MOV R2, 0xffffffff ;  /* 0xffffffff00027802 */ /* 0x000fe40000000f00 */
[----:B------:R-:W-:-:S13]  /*0060*/  ISETP.NE.AND.EX P0, PT, R3, RZ, PT, P0 ;  /* 0x000000ff0300720c */ /* 0x000fda0003f05300 */
[----:B------:R-:W0:Y:S01]  /*0070*/  @P0 LDC.64 R10, c[0x0][0x2f0] ;  /* 0x0000bc00ff0a0b82 */ /* 0x000e220000000a00 */
[----:B-1----:R-:W-:-:S07]  /*0080*/  @P0 VIADD R3, R7, 0x1 ;  /* 0x0000000107030836 */ /* 0x002fce0000000000 */
[----:B------:R-:W1:Y:S01]  /*0090*/  @P0 LDC.64 R8, c[0x0][0x2f0] ;  /* 0x0000bc00ff080b82 */ /* 0x000e620000000a00 */
[----:B0-----:R-:W-:-:S06]  /*00a0*/  @P0 IMAD.WIDE R10, R3, 0x4, R10 ;  /* 0x00000004030a0825 */ /* 0x001fcc00078e020a */
[----:B------:R-:W2:Y:S01]  /*00b0*/  @P0 LDG.E R11, desc[UR6][R10.64] ;  /* 0x000000060a0b0981 */ /* 0x000ea2000c1e1900 */
[----:B-1----:R-:W-:-:S05]  /*00c0*/  @P0 IMAD.WIDE R8, R7, 0x4, R8 ;  /* 0x0000000407080825 */ /* 0x002fca00078e0208 */
[----:B------:R-:W2:Y:S01]  /*00d0*/  @P0 LDG.E R2, desc[UR6][R8.64] ;  /* 0x0000000608020981 */ /* 0x000ea2000c1e1900 */
[----:B------:R-:W0:Y:S02]  /*00e0*/  S2UR UR4, SR_CTAID.X ;  /* 0x00000000000479c3 */ /* 0x000e240000002500 */
[----:B0-----:R-:W-:Y:S01]  /*00f0*/  USHF.L.U32 UR4, UR4, 0x7, URZ ;  /* 0x0000000704047899 */ /* 0x001fe2000800063f */
[----:B--2---:R-:W-:-:S06]  /*0100*/  @P0 IMAD.IADD R5, R11, 0x1, -R2 ;  /* 0x000000010b050824 */ /* 0x004fcc00078e0a02 */
        /* <DEDUP_REMOVED lines=15> */
[----:B------:R-:W-:Y:S02]  /*0200*/  @P1 IMAD R8, R2, R19, R11 ;  /* 0x0000001302081224 */ /* 0x000fe400078e020b */
[----:B---3--:R-:W-:Y:S02]  /*0210*/  @!P1 IMAD R4, R3, R16, RZ ;  /* 0x0000001003049224 */ /* 0x008fe400078e02ff */
[----:B----4-:R-:W-:Y:S02]  /*0220*/  @!P1 IMAD R6, R9, R14, RZ ;  /* 0x0000000e09069224 */ /* 0x010fe400078e02ff */
[C---:B------:R-:W-:Y:S02]  /*0230*/  @!P1 IMAD R9, R7.reuse, R17, R4 ;  /* 0x0000001107099224 */ /* 0x040fe400078e0204 */
[C---:B------:R-:W-:Y:S02]  /*0240*/  @!P1 IMAD R11, R7.reuse, R15, R6 ;  /* 0x0000000f070b9224 */ /* 0x040fe400078e0206 */
[----:B------:R-:W-:-:S04]  /*0250*/  @!P1 IMAD.WIDE.U32 R16, R7, R16, RZ ;  /* 0x0000001007109225 */ /* 0x000fc800078e00ff */
[----:B-----5:R-:W-:Y:S01]  /*0260*/  @P1 IMAD.WIDE.U32 R18, R2, R12, RZ ;  /* 0x0000000c02121225 */ /* 0x020fe200078e00ff */
[----:B------:R-:W-:-:S03]  /*0270*/  @!P1 MOV R10, R16 ;  /* 0x00000010000a9202 */ /* 0x000fc60000000f00 */
[----:B------:R-:W-:Y:S01]  /*0280*/  @!P1 IMAD.WIDE.U32 R14, R7, R14, RZ ;  /* 0x0000000e070e9225 */ /* 0x000fe200078e00ff */
[----:B------:R-:W-:-:S03]  /*0290*/  @P1 MOV R4, R18 ;  /* 0x0000001200041202 */ /* 0x000fc60000000f00 */
[----:B------:R-:W-:Y:S01]  /*02a0*/  @P1 IMAD R3, R2, R13, R19 ;  /* 0x0000000d02031224 */ /* 0x000fe200078e0213 */
[----:B------:R-:W-:Y:S01]  /*02b0*/  @!P1 MOV R4, R14 ;  /* 0x0000000e00049202 */ /* 0x000fe20000000f00 */
[----:B------:R-:W-:Y:S02]  /*02c0*/  @!P1 IMAD.IADD R8, R17, 0x1, R9 ;  /* 0x0000000111089824 */ /* 0x000fe400078e0209 */
[----:B------:R-:W-:Y:S01]  /*02d0*/  @!P1 IMAD.IADD R3, R15, 0x1, R11 ;  /* 0x000000010f039824 */ /* 0x000fe200078e020b */
[----:B01----:R-:W-:Y:S06]  /*02e0*/  @!P0 BRA `(.L_x_2448) ;  /* 0x0000000000208947 */ /* 0x003fec0003800000 */
[----:B------:R-:W0:Y:S08]  /*02f0*/  LDC R12, c[0x0][0x2d4] ;  /* 0x0000b500ff0c7b82 */ /* 0x000e300000000800 */
[----:B------:R-:W1:Y:S08]  /*0300*/  LDC R6, c[0x0][0x2c0] ;  /* 0x0000b000ff067b82 */ /* 0x000e700000000800 */
[----:B------:R-:W1:Y:S01]  /*0310*/  LDC R9, c[0x0][0x2e4] ;  /* 0x0000b900ff097b82 */ /* 0x000e620000000800 */
[----:B0-----:R-:W-:-:S05]  /*0320*/  @!P1 IMAD R2, R7, R12, RZ ;  /* 0x0000000c07029224 */ /* 0x001fca00078e02ff */
[----:B------:R-:W-:Y:S01]  /*0330*/  LEA R7, R7, R2, 0x7 ;  /* 0x0000000207077211 */ /* 0x000fe200078e38ff */
[----:B-1----:R-:W-:-:S04]  /*0340*/  IMAD R6, R6, 0x80, R9 ;  /* 0x0000008006067824 */ /* 0x002fc800078e0209 */
[----:B------:R-:W-:Y:S01]  /*0350*/  IMAD R2, R6, UR5, R7 ;  /* 0x0000000506027c24 */ /* 0x000fe2000f8e0207 */
[----:B------:R-:W-:Y:S06]  /*0360*/  BRA `(.L_x_2449) ;  /* 0x0000000000107947 */ /* 0x000fec0003800000 */
.L_x_2448:
[----:B------:R-:W0:Y:S08]  /*0370*/  LDC R2, c[0x0][0x270] ;  /* 0x00009c00ff027b82 */ /* 0x000e300000000800 */
[----:B------:R-:W1:Y:S01]  /*0380*/  LDC R9, c[0x0][0x2d4] ;  /* 0x0000b500ff097b82 */ /* 0x000e620000000800 */
[----:B0-----:R-:W-:-:S04]  /*0390*/  IMAD R2, R7, R2, UR5 ;  /* 0x0000000507027e24 */ /* 0x001fc8000f8e0202 */
[----:B-1----:R-:W-:-:S07]  /*03a0*/  IMAD R2, R2, R9, RZ ;  /* 0x0000000902027224 */ /* 0x002fce00078e02ff */
.L_x_2449:
[----:B------:R-:W-:Y:S01]  /*03b0*/  SHF.R.S32.HI R7, RZ, 0x1f, R0 ;  /* 0x0000001fff077819 */ /* 0x000fe20000011400 */
[----:B------:R-:W0:Y:S01]  /*03c0*/  LDC.64 R14, c[0x0][0x420] ;  /* 0x00010800ff0e7b82 */ /* 0x000e220000000a00 */
[----:B------:R-:W-:Y:S01]  /*03d0*/  ULDC UR9, c[0x0][0x2d0] ;  /* 0x0000b40000097ab9 */ /* 0x000fe20000000800 */
[----:B------:R-:W-:Y:S01]  /*03e0*/  VIADD R5, R5, -UR4 ;  /* 0x8000000405057c36 */ /* 0x000fe20008000000 */
[----:B------:R-:W-:Y:S01]  /*03f0*/  LEA.HI R24, R7, R0, RZ, 0x3 ;  /* 0x0000000007187211 */ /* 0x000fe200078f18ff */
[----:B------:R-:W-:Y:S01]  /*0400*/  USHF.R.S32.HI UR8, URZ, 0x1f, UR4 ;  /* 0x0000001f3f087899 */ /* 0x000fe20008011404 */
[----:B------:R-:W-:Y:S02]  /*0410*/  CS2R R34, SRZ ;  /* 0x0000000000227805 */ /* 0x000fe4000001ff00 */
[----:B------:R-:W-:Y:S02]  /*0420*/  CS2R R32, SRZ ;  /* 0x0000000000207805 */ /* 0x000fe4000001ff00 */
[----:B------:R-:W-:-:S02]  /*0430*/  LOP3.LUT R7, R24, 0x1ffffff8, RZ, 0xc0, !PT ;  /* 0x1ffffff818077812 */ /* 0x000fc400078ec0ff */
[----:B------:R-:W-:-:S03]  /*0440*/  SHF.R.S32.HI R24, RZ, 0x3, R24 ;  /* 0x00000003ff187819 */ /* 0x000fc60000011418 */
[----:B------:R-:W-:Y:S01]  /*0450*/  IMAD.IADD R22, R0, 0x1, -R7 ;  /* 0x0000000100167824 */ /* 0x000fe200078e0a07 */
[----:B------:R-:W-:Y:S01]  /*0460*/  IADD3 R12, R24, 0x20, RZ ;  /* 0x00000020180c7810 */ /* 0x000fe20007ffe0ff */
[----:B------:R-:W1:Y:S01]  /*0470*/  LDC.64 R6, c[0x0][0x428] ;  /* 0x00010a00ff067b82 */ /* 0x000e620000000a00 */
[----:B------:R-:W-:Y:S02]  /*0480*/  SHF.R.S32.HI R25, RZ, 0x1f, R24 ;  /* 0x0000001fff197819 */ /* 0x000fe40000011418 */
[----:B------:R-:W-:-:S04]  /*0490*/  SHF.L.U32 R22, R22, 0x3, RZ ;  /* 0x0000000316167819 */ /* 0x000fc800000006ff */
[----:B------:R-:W-:Y:S01]  /*04a0*/  ISETP.GE.AND P0, PT, R22, UR9, PT ;  /* 0x0000000916007c0c */ /* 0x000fe2000bf06270 */
[----:B------:R-:W-:Y:S01]  /*04b0*/  USHF.R.S32.HI UR9, URZ, 0x1f, UR5 ;  /* 0x0000001f3f097899 */ /* 0x000fe20008011405 */
[--C-:B------:R-:W-:Y:S01]  /*04c0*/  SHF.R.S32.HI R23, RZ, 0x1f, R22.reuse ;  /* 0x0000001fff177819 */ /* 0x100fe20000011416 */
[----:B0-----:R-:W-:Y:S01]  /*04d0*/  IMAD R16, R14, UR8, RZ ;  /* 0x000000080e107c24 */ /* 0x001fe2000f8e02ff */
[-C--:B------:R-:W-:Y:S02]  /*04e0*/  ISETP.LT.AND P2, PT, R12, R5.reuse, !P0 ;  /* 0x000000050c00720c */ /* 0x080fe40004741270 */
[----:B------:R-:W-:Y:S01]  /*04f0*/  ISETP.LT.AND P1, PT, R24, R5, !P0 ;  /* 0x000000051800720c */ /* 0x000fe20004721270 */
[----:B------:R-:W-:-:S04]  /*0500*/  IMAD.WIDE.U32 R12, R14, UR4, R22 ;  /* 0x000000040e0c7c25 */ /* 0x000fc8000f8e0016 */
[----:B------:R-:W-:Y:S01]  /*0510*/  IMAD R9, R15, UR4, R16 ;  /* 0x000000040f097c24 */ /* 0x000fe2000f8e0210 */
[----:B------:R-:W-:-:S04]  /*0520*/  IADD3 R12, P3, R10, R12, RZ ;  /* 0x0000000c0a0c7210 */ /* 0x000fc80007f7e0ff */
[----:B------:R-:W-:Y:S01]  /*0530*/  IADD3.X R13, R8, R13, R9, P3, !PT ;  /* 0x0000000d080d7210 */ /* 0x000fe20001ffe409 */
[----:B-1----:R-:W-:Y:S01]  /*0540*/  IMAD R8, R6, UR9, RZ ;  /* 0x0000000906087c24 */ /* 0x002fe2000f8e02ff */
[----:B------:R-:W0:Y:S01]  /*0550*/  @P2 LDC.64 R10, c[0x0][0x3e0] ;  /* 0x0000f800ff0a2b82 */ /* 0x000e220000000a00 */
[C---:B------:R-:W-:Y:S02]  /*0560*/  @P2 IADD3 R9, P3, R24.reuse, 0x20, RZ ;  /* 0x0000002018092810 */ /* 0x040fe40007f7e0ff */
[----:B------:R-:W-:Y:S01]  /*0570*/  IMAD R19, R7, UR5, R8 ;  /* 0x0000000507137c24 */ /* 0x000fe2000f8e0208 */
[----:B------:R-:W-:Y:S01]  /*0580*/  IADD3 R8, R24, 0x40, RZ ;  /* 0x0000004018087810 */ /* 0x000fe20007ffe0ff */
[----:B------:R-:W-:-:S03]  /*0590*/  IMAD.WIDE.U32 R6, R6, UR5, R12 ;  /* 0x0000000506067c25 */ /* 0x000fc6000f8e000c */
[----:B------:R-:W1:Y:S01]  /*05a0*/  @P1 LDC.64 R12, c[0x0][0x3e0] ;  /* 0x0000f800ff0c1b82 */ /* 0x000e620000000a00 */
[----:B------:R-:W-:Y:S01]  /*05b0*/  @P2 IMAD.X R17, RZ, RZ, R25, P3 ;  /* 0x000000ffff112224 */ /* 0x000fe200018e0619 */
[----:B------:R-:W-:Y:S01]  /*05c0*/  ISETP.LT.AND P3, PT, R8, R5, !P0 ;  /* 0x000000050800720c */ /* 0x000fe20004761270 */
[----:B------:R-:W-:Y:S02]  /*05d0*/  @P1 IMAD.MOV.U32 R20, RZ, RZ, R6 ;  /* 0x000000ffff141224 */ /* 0x000fe400078e0006 */
[----:B------:R-:W-:Y:S02]  /*05e0*/  @P2 IMAD R16, R17, R14, RZ ;  /* 0x0000000e11102224 */ /* 0x000fe400078e02ff */
[----:B------:R-:W-:Y:S02]  /*05f0*/  IMAD.IADD R17, R7, 0x1, R19 ;  /* 0x0000000107117824 */ /* 0x000fe400078e0213 */
[----:B------:R-:W-:Y:S01]  /*0600*/  @P2 IMAD R19, R9, R15, R16 ;  /* 0x0000000f09132224 */ /* 0x000fe200078e0210 */
[----:B------:R-:W-:Y:S01]  /*0610*/  @P2 MOV R16, R6 ;  /* 0x0000000600102202 */ /* 0x000fe20000000f00 */
[----:B------:R-:W-:Y:S01]  /*0620*/  @P1 IMAD R7, R25, R14, RZ ;  /* 0x0000000e19071224 */ /* 0x000fe200078e02ff */
[----:B------:R-:W-:-:S03]  /*0630*/  @P1 MOV R21, R17 ;  /* 0x0000001100151202 */ /* 0x000fc60000000f00 */
[----:B------:R-:W-:-:S04]  /*0640*/  @P2 IMAD.WIDE.U32 R8, R9, R14, R16 ;  /* 0x0000000e09082225 */ /* 0x000fc800078e0010 */
[----:B------:R-:W-:Y:S01]  /*0650*/  @P1 IMAD R7, R24, R15, R7 ;  /* 0x0000000f18071224 */ /* 0x000fe200078e0207 */
[----:B0-----:R-:W-:Y:S01]  /*0660*/  @P2 LEA R10, P4, R8, R10, 0x1 ;  /* 0x0000000a080a2211 */ /* 0x001fe200078808ff */
[----:B------:R-:W-:-:S04]  /*0670*/  @P1 IMAD.WIDE.U32 R20, R24, R14, R20 ;  /* 0x0000000e18141225 */ /* 0x000fc800078e0014 */
[----:B------:R-:W-:Y:S01]  /*0680*/  @P2 IMAD.IADD R9, R9, 0x1, R19 ;  /* 0x0000000109092824 */ /* 0x000fe200078e0213 */
[----:B------:R-:W-:Y:S01]  /*0690*/  @P1 IADD3 R7, R21, R7, RZ ;  /* 0x0000000715071210 */ /* 0x000fe20007ffe0ff */
[----:B------:R-:W0:Y:S01]  /*06a0*/  LDC.64 R18, c[0x0][0x298] ;  /* 0x0000a600ff127b82 */ /* 0x000e220000000a00 */
[----:B------:R-:W-:Y:S02]  /*06b0*/  @P3 IADD3 R21, P5, R24, 0x40, RZ ;  /* 0x0000004018153810 */ /* 0x000fe40007fbe0ff */
[----:B------:R-:W-:Y:S02]  /*06c0*/  @P2 LEA.HI.X R11, R8, R11, R9, 0x1, P4 ;  /* 0x0000000b080b2211 */ /* 0x000fe400020f0c09 */
[C---:B-1----:R-:W-:Y:S01]  /*06d0*/  @P1 LEA R12, P4, R20.reuse, R12, 0x1 ;  /* 0x0000000c140c1211 */ /* 0x042fe200078808ff */
[----:B------:R-:W-:Y:S02]  /*06e0*/  @P3 IMAD.X R25, RZ, RZ, R25, P5 ;  /* 0x000000ffff193224 */ /* 0x000fe400028e0619 */
[----:B------:R-:W1:Y:S01]  /*06f0*/  @P3 LDC.64 R8, c[0x0][0x3e0] ;  /* 0x0000f800ff083b82 */ /* 0x000e620000000a00 */
[----:B------:R-:W-:Y:S01]  /*0700*/  @P1 LEA.HI.X R13, R20, R13, R7, 0x1, P4 ;  /* 0x0000000d140d1211 */ /* 0x000fe200020f0c07 */
[----:B------:R-:W-:Y:S01]  /*0710*/  @P3 IMAD R16, R25, R14, RZ ;  /* 0x0000000e19103224 */ /* 0x000fe200078e02ff */
[----:B------:R-:W-:-:S03]  /*0720*/  SHF.R.S32.HI R7, RZ, 0x1f, R0 ;  /* 0x0000001fff077819 */ /* 0x000fc60000011400 */
[----:B------:R-:W-:Y:S01]  /*0730*/  @P3 IMAD R25, R21, R15, R16 ;  /* 0x0000000f15193224 */ /* 0x000fe200078e0210 */
[----:B------:R-:W-:Y:S01]  /*0740*/  LEA.HI R7, R7, R0, RZ, 0x3 ;  /* 0x0000000007077211 */ /* 0x000fe200078f18ff */
[----:B------:R-:W2:Y:S01]  /*0750*/  @P1 LDG.E.128 R32, desc[UR6][R12.64] ;  /* 0x000000060c201981 */ /* 0x000ea2000c1e1d00 */
[----:B------:R-:W-:Y:S02]  /*0760*/  @P3 MOV R16, R6 ;  /* 0x0000000600103202 */ /* 0x000fe40000000f00 */
[----:B------:R-:W-:-:S03]  /*0770*/  SHF.R.S32.HI R7, RZ, 0x3, R7 ;  /* 0x00000003ff077819 */ /* 0x000fc60000011407 */
[----:B------:R-:W-:-:S04]  /*0780*/  @P3 IMAD.WIDE.U32 R20, R21, R14, R16 ;  /* 0x0000000e15143225 */ /* 0x000fc800078e0010 */
[----:B------:R-:W-:Y:S02]  /*0790*/  VIADD R16, R7, 0x60 ;  /* 0x0000006007107836 */ /* 0x000fe40000000000 */
[----:B0-----:R-:W-:-:S03]  /*07a0*/  IMAD.WIDE.U32 R22, R18, UR4, R22 ;  /* 0x0000000412167c25 */ /* 0x001fc6000f8e0016 */
[----:B------:R-:W-:Y:S01]  /*07b0*/  ISETP.LT.AND P0, PT, R16, R5, !P0 ;  /* 0x000000051000720c */ /* 0x000fe20004701270 */
[----:B------:R-:W-:Y:S01]  /*07c0*/  IMAD R16, R18, UR8, RZ ;  /* 0x0000000812107c24 */ /* 0x000fe2000f8e02ff */
[----:B------:R-:W-:Y:S02]  /*07d0*/  @P3 IADD3 R5, R21, R25, RZ ;  /* 0x0000001915053210 */ /* 0x000fe40007ffe0ff */
[----:B-1----:R-:W-:Y:S01]  /*07e0*/  @P3 LEA R8, P4, R20, R8, 0x1 ;  /* 0x0000000814083211 */ /* 0x002fe200078808ff */
[----:B------:R-:W-:-:S03]  /*07f0*/  IMAD R16, R19, UR4, R16 ;  /* 0x0000000413107c24 */ /* 0x000fc6000f8e0210 */
[----:B------:R-:W-:Y:S02]  /*0800*/  @P3 LEA.HI.X R9, R20, R9, R5, 0x1, P4 ;  /* 0x0000000914093211 */ /* 0x000fe400020f0c05 */
[----:B------:R-:W0:Y:S01]  /*0810*/  LDC.64 R20, c[0x0][0x2a0] ;  /* 0x0000a800ff147b82 */ /* 0x000e220000000a00 */
[----:B------:R-:W-:Y:S02]  /*0820*/  IADD3 R4, P4, R4, R22, RZ ;  /* 0x0000001604047210 */ /* 0x000fe40007f9e0ff */
[----:B------:R-:W-:Y:S01]  /*0830*/  @P0 MOV R24, R6 ;  /* 0x0000000600180202 */ /* 0x000fe20000000f00 */
[----:B------:R-:W-:Y:S01]  /*0840*/  @P0 IMAD.MOV.U32 R25, RZ, RZ, R17 ;  /* 0x000000ffff190224 */ /* 0x000fe200078e0011 */
[----:B------:R-:W-:Y:S02]  /*0850*/  IADD3.X R5, R3, R23, R16, P4, !PT ;  /* 0x0000001703057210 */ /* 0x000fe400027fe410 */
[----:B------:R-:W-:Y:S01]  /*0860*/  SHF.R.S32.HI R3, RZ, 0x1f, R7 ;  /* 0x0000001fff037819 */ /* 0x000fe20000011407 */
[----:B------:R-:W1:Y:S01]  /*0870*/  @P0 LDC.64 R36, c[0x0][0x3e0] ;  /* 0x0000f800ff240b82 */ /* 0x000e620000000a00 */
[----:B------:R-:W-:-:S05]  /*0880*/  @P0 IADD3 R27, P4, R7, 0x60, RZ ;  /* 0x00000060071b0810 */ /* 0x000fca0007f9e0ff */
[----:B------:R-:W-:-:S04]  /*0890*/  @P0 IMAD.X R23, RZ, RZ, R3, P4 ;  /* 0x000000ffff170224 */ /* 0x000fc800020e0603 */
[----:B------:R-:W-:-:S04]  /*08a0*/  @P0 IMAD R16, R23, R14, RZ ;  /* 0x0000000e17100224 */ /* 0x000fc800078e02ff */
[----:B------:R-:W-:Y:S01]  /*08b0*/  @P0 IMAD R23, R27, R15, R16 ;  /* 0x0000000f1b170224 */ /* 0x000fe200078e0210 */
[----:B------:R-:W-:Y:S01]  /*08c0*/  @P2 IADD3 R16, P4, R7, 0x20, RZ ;  /* 0x0000002007102810 */ /* 0x000fe20007f9e0ff */
[----:B0-----:R-:W-:Y:S02]  /*08d0*/  IMAD R6, R20, UR9, RZ ;  /* 0x0000000914067c24 */ /* 0x001fe4000f8e02ff */
[----:B------:R-:W-:Y:S01]  /*08e0*/  @P0 IMAD.WIDE.U32 R14, R27, R14, R24 ;  /* 0x0000000e1b0e0225 */ /* 0x000fe200078e0018 */
[----:B------:R-:W-:-:S03]  /*08f0*/  @P2 IADD3.X R27, RZ, R3, RZ, P4, !PT ;  /* 0x00000003ff1b2210 */ /* 0x000fc600027fe4ff */
[----:B------:R-:W-:Y:S01]  /*0900*/  IMAD R17, R21, UR5, R6 ;  /* 0x0000000515117c24 */ /* 0x000fe2000f8e0206 */
[----:B------:R-:W-:Y:S01]  /*0910*/  @P3 IADD3 R21, P5, R7, 0x40, RZ ;  /* 0x0000004007153810 */ /* 0x000fe20007fbe0ff */
[----:B------:R-:W-:Y:S01]  /*0920*/  IMAD.WIDE.U32 R4, R20, UR5, R4 ;  /* 0x0000000514047c25 */ /* 0x000fe2000f8e0004 */
[----:B-1----:R-:W-:-:S03]  /*0930*/  @P0 LEA R36, P4, R14, R36, 0x1 ;  /* 0x000000240e240211 */ /* 0x002fc600078808ff */
[----:B------:R-:W-:Y:S01]  /*0940*/  @P0 IMAD.IADD R23, R15, 0x1, R23 ;  /* 0x000000010f170824 */ /* 0x000fe200078e0217 */
[----:B------:R-:W-:Y:S01]  /*0950*/  IADD3 R5, R5, R17, RZ ;  /* 0x0000001105057210 */ /* 0x000fe20007ffe0ff */
[----:B------:R-:W-:Y:S01]  /*0960*/  @P3 IMAD.X R15, RZ, RZ, R3, P5 ;  /* 0x000000ffff0f3224 */ /* 0x000fe200028e0603 */
[----:B------:R-:W-:Y:S01]  /*0970*/  @P3 MOV R22, R4 ;  /* 0x0000000400163202 */ /* 0x000fe20000000f00 */
[-C--:B------:R-:W-:Y:S01]  /*0980*/  @P2 IMAD R27, R27, R18.reuse, RZ ;  /* 0x000000121b1b2224 */ /* 0x080fe200078e02ff */
[----:B------:R-:W-:Y:S01]  /*0990*/  @P0 LEA.HI.X R37, R14, R37, R23, 0x1, P4 ;  /* 0x000000250e250211 */ /* 0x000fe200020f0c17 */
[----:B------:R-:W-:Y:S01]  /*09a0*/  @P3 IMAD R6, R15, R18, RZ ;  /* 0x000000120f063224 */ /* 0x000fe200078e02ff */
[----:B------:R-:W-:Y:S01]  /*09b0*/  @P0 MOV R14, R4 ;  /* 0x00000004000e0202 */ /* 0x000fe20000000f00 */
[----:B------:R-:W-:Y:S02]  /*09c0*/  @P3 IMAD.MOV.U32 R23, RZ, RZ, R5 ;  /* 0x000000ffff173224 */ /* 0x000fe400078e0005 */
[----:B------:R-:W-:-:S02]  /*09d0*/  @P3 IMAD R25, R21, R19, R6 ;  /* 0x0000001315193224 */ /* 0x000fc400078e0206 */
[----:B------:R-:W-:Y:S01]  /*09e0*/  @P3 IMAD.WIDE.U32 R22, R21, R18, R22 ;  /* 0x0000001215163225 */ /* 0x000fe200078e0016 */
[----:B------:R-:W-:-:S03]  /*09f0*/  @P0 IADD3 R21, P4, R7, 0x60, RZ ;  /* 0x0000006007150810 */ /* 0x000fc60007f9e0ff */
[-C--:B------:R-:W-:Y:S01]  /*0a00*/  @P1 IMAD R6, R3, R18.reuse, RZ ;  /* 0x0000001203061224 */ /* 0x080fe200078e02ff */
[----:B------:R-:W-:Y:S01]  /*0a10*/  @P0 IADD3.X R29, RZ, R3, RZ, P4, !PT ;  /* 0x00000003ff1d0210 */ /* 0x000fe200027fe4ff */
[C---:B------:R-:W-:Y:S02]  /*0a20*/  @P2 IMAD R27, R16.reuse, R19, R27 ;  /* 0x00000013101b2224 */ /* 0x040fe400078e021b */
[----:B------:R-:W-:-:S04]  /*0a30*/  @P2 IMAD.WIDE.U32 R16, R16, R18, R4 ;  /* 0x0000001210102225 */ /* 0x000fc800078e0004 */
[--C-:B------:R-:W-:Y:S01]  /*0a40*/  @P0 IMAD.MOV.U32 R15, RZ, RZ, R5.reuse ;  /* 0x000000ffff0f0224 */ /* 0x100fe200078e0005 */
[----:B------:R-:W-:Y:S01]  /*0a50*/  @P2 IADD3 R27, R17, R27, RZ ;  /* 0x0000001b111b2210 */ /* 0x000fe20007ffe0ff */
[-C--:B------:R-:W-:Y:S02]  /*0a60*/  @P0 IMAD R20, R29, R18.reuse, RZ ;  /* 0x000000121d140224 */ /* 0x080fe400078e02ff */
[C---:B------:R-:W-:Y:S02]  /*0a70*/  @P1 IMAD R29, R7.reuse, R19, R6 ;  /* 0x00000013071d1224 */ /* 0x040fe400078e0206 */
[----:B------:R-:W-:Y:S02]  /*0a80*/  @P1 IMAD.WIDE.U32 R4, R7, R18, R4 ;  /* 0x0000001207041225 */ /* 0x000fe400078e0004 */
[----:B------:R-:W0:Y:S02]  /*0a90*/  @P1 LDC.64 R6, c[0x0][0x280] ;  /* 0x0000a000ff061b82 */ /* 0x000e240000000a00 */
[----:B------:R-:W-:-:S02]  /*0aa0*/  @P1 IMAD.IADD R29, R5, 0x1, R29 ;  /* 0x00000001051d1824 */ /* 0x000fc400078e021d */
[----:B------:R-:W-:Y:S02]  /*0ab0*/  @P3 IMAD.IADD R25, R23, 0x1, R25 ;  /* 0x0000000117193824 */ /* 0x000fe400078e0219 */
[C---:B------:R-:W-:Y:S02]  /*0ac0*/  @P0 IMAD R3, R21.reuse, R19, R20 ;  /* 0x0000001315030224 */ /* 0x040fe400078e0214 */
[----:B------:R-:W-:Y:S01]  /*0ad0*/  @P0 IMAD.WIDE.U32 R14, R21, R18, R14 ;  /* 0x00000012150e0225 */ /* 0x000fe200078e000e */
[----:B0-----:R-:W-:-:S04]  /*0ae0*/  @P1 LEA R6, P4, R4, R6, 0x1 ;  /* 0x0000000604061211 */ /* 0x001fc800078808ff */
[----:B------:R-:W-:Y:S02]  /*0af0*/  @P1 LEA.HI.X R7, R4, R7, R29, 0x1, P4 ;  /* 0x0000000704071211 */ /* 0x000fe400020f0c1d */
[----:B------:R-:W0:Y:S02]  /*0b00*/  @P2 LDC.64 R4, c[0x0][0x280] ;  /* 0x0000a000ff042b82 */ /* 0x000e240000000a00 */
[----:B0-----:R-:W-:-:S04]  /*0b10*/  @P2 LEA R4, P4, R16, R4, 0x1 ;  /* 0x0000000410042211 */ /* 0x001fc800078808ff */
[----:B------:R-:W-:Y:S02]  /*0b20*/  @P2 LEA.HI.X R5, R16, R5, R27, 0x1, P4 ;  /* 0x0000000510052211 */ /* 0x000fe400020f0c1b */
[----:B------:R-:W0:Y:S01]  /*0b30*/  @P3 LDC.64 R16, c[0x0][0x280] ;  /* 0x0000a000ff103b82 */ /* 0x000e220000000a00 */
[----:B------:R-:W-:Y:S02]  /*0b40*/  CS2R R20, SRZ ;  /* 0x0000000000147805 */ /* 0x000fe4000001ff00 */
[----:B0-----:R-:W-:-:S04]  /*0b50*/  @P3 LEA R16, P4, R22, R16, 0x1 ;  /* 0x0000001016103211 */ /* 0x001fc800078808ff */
[----:B------:R-:W-:Y:S02]  /*0b60*/  @P3 LEA.HI.X R17, R22, R17, R25, 0x1, P4 ;  /* 0x0000001116113211 */ /* 0x000fe400020f0c19 */
[----:B------:R-:W-:-:S06]  /*0b70*/  CS2R R22, SRZ ;  /* 0x0000000000167805 */ /* 0x000fcc000001ff00 */
[----:B------:R-:W3:Y:S01]  /*0b80*/  @P1 LDG.E.128 R20, desc[UR6][R6.64] ;  /* 0x0000000606141981 */ /* 0x000ee2000c1e1d00 */
[----:B------:R-:W-:Y:S02]  /*0b90*/  CS2R R30, SRZ ;  /* 0x00000000001e7805 */ /* 0x000fe4000001ff00 */
[----:B------:R-:W-:Y:S02]  /*0ba0*/  CS2R R28, SRZ ;  /* 0x00000000001c7805 */ /* 0x000fe4000001ff00 */
[----:B------:R-:W-:-:S04]  /*0bb0*/  CS2R R26, SRZ ;  /* 0x00000000001a7805 */ /* 0x000fc8000001ff00 */
[----:B------:R-:W4:Y:S01]  /*0bc0*/  @P2 LDG.E.128 R28, desc[UR6][R10.64] ;  /* 0x000000060a1c2981 */ /* 0x000f22000c1e1d00 */
[C---:B--2---:R-:W-:Y:S02]  /*0bd0*/  LOP3.LUT R18, R32.reuse, 0xffff0000, RZ, 0xc0, !PT ;  /* 0xffff000020127812 */ /* 0x044fe400078ec0ff */
[----:B------:R-:W-:Y:S02]  /*0be0*/  SHF.L.U32 R32, R32, 0x10, RZ ;  /* 0x0000001020207819 */ /* 0x000fe400000006ff */
[----:B---3--:R-:W-:-:S05]  /*0bf0*/  LOP3.LUT R19, R20, 0xffff0000, RZ, 0xc0, !PT ;  /* 0xffff000014137812 */ /* 0x008fca00078ec0ff */
[----:B------:R-:W-:Y:S01]  /*0c00*/  FMUL.FTZ R25, R18, R19 ;  /* 0x0000001312197220 */ /* 0x000fe20000410000 */
[----:B------:R-:W-:-:S04]  /*0c10*/  IMAD.U32 R19, R20, 0x10000, RZ ;  /* 0x0001000014137824 */ /* 0x000fc800078e00ff */
[----:B------:R-:W-:Y:S01]  /*0c20*/  FFMA.FTZ R19, R32, R19, R25 ;  /* 0x0000001320137223 */ /* 0x000fe20000010019 */
[----:B------:R-:W-:-:S06]  /*0c30*/  CS2R R24, SRZ ;  /* 0x0000000000187805 */ /* 0x000fcc000001ff00 */
[----:B------:R0:W2:Y:S01]  /*0c40*/  @P2 LDG.E.128 R24, desc[UR6][R4.64] ;  /* 0x0000000604182981 */ /* 0x0000a2000c1e1d00 */
[----:B------:R-:W-:Y:S01]  /*0c50*/  SHF.L.U32 R12, R33, 0x10, RZ ;  /* 0x00000010210c7819 */ /* 0x000fe200000006ff */
[----:B------:R-:W-:Y:S01]  /*0c60*/  IMAD.U32 R13, R21, 0x10000, RZ ;  /* 0x00010000150d7824 */ /* 0x000fe200078e00ff */
[----:B------:R-:W-:Y:S02]  /*0c70*/  LOP3.LUT R33, R33, 0xffff0000, RZ, 0xc0, !PT ;  /* 0xffff000021217812 */ /* 0x000fe400078ec0ff */
[----:B------:R-:W-:Y:S01]  /*0c80*/  LOP3.LUT R18, R21, 0xffff0000, RZ, 0xc0, !PT ;  /* 0xffff000015127812 */ /* 0x000fe200078ec0ff */
[----:B------:R-:W-:Y:S01]  /*0c90*/  FFMA.FTZ R12, R12, R13, R19 ;  /* 0x0000000d0c0c7223 */ /* 0x000fe20000010013 */
[----:B------:R-:W-:Y:S01]  /*0ca0*/  SHF.L.U32 R6, R34, 0x10, RZ ;  /* 0x0000001022067819 */ /* 0x000fe200000006ff */
[----:B------:R-:W-:Y:S02]  /*0cb0*/  IMAD.U32 R7, R22, 0x10000, RZ ;  /* 0x0001000016077824 */ /* 0x000fe400078e00ff */
[----:B------:R-:W-:Y:S01]  /*0cc0*/  FFMA.FTZ R33, R33, R18, R12 ;  /* 0x0000001221217223 */ /* 0x000fe2000001000c */
[----:B----4-:R-:W-:-:S03]  /*0cd0*/  LOP3.LUT R12, R28, 0xffff0000, RZ, 0xc0, !PT ;  /* 0xffff00001c0c7812 */ /* 0x010fc600078ec0ff */
[----:B------:R-:W-:Y:S01]  /*0ce0*/  FFMA.FTZ R6, R6, R7, R33 ;  /* 0x0000000706067223 */ /* 0x000fe20000010021 */
[----:B------:R-:W-:Y:S02]  /*0cf0*/  SHF.L.U32 R28, R28, 0x10, RZ ;  /* 0x000000101c1c7819 */ /* 0x000fe400000006ff */
[C---:B------:R-:W-:Y:S02]  /*0d00*/  SHF.L.U32 R11, R29.reuse, 0x10, RZ ;  /* 0x000000101d0b7819 */ /* 0x040fe400000006ff */
[----:B------:R-:W-:Y:S02]  /*0d10*/  LOP3.LUT R29, R29, 0xffff0000, RZ, 0xc0, !PT ;  /* 0xffff00001d1d7812 */ /* 0x000fe400078ec0ff */
[----:B0-----:R-:W-:Y:S02]  /*0d20*/  LOP3.LUT R5, R34, 0xffff0000, RZ, 0xc0, !PT ;  /* 0xffff000022057812 */ /* 0x001fe400078ec0ff */
[----:B------:R-:W-:Y:S02]  /*0d30*/  LOP3.LUT R22, R22, 0xffff0000, RZ, 0xc0, !PT ;  /* 0xffff000016167812 */ /* 0x000fe400078ec0ff */
[----:B------:R-:W-:-:S03]  /*0d40*/  LOP3.LUT R18, R30, 0xffff0000, RZ, 0xc0, !PT ;  /* 0xffff00001e127812 */ /* 0x000fc600078ec0ff */
[----:B------:R-:W-:Y:S01]  /*0d50*/  FFMA.FTZ R19, R5, R22, R6 ;  /* 0x0000001605137223 */ /* 0x000fe20000010006 */
[----:B------:R-:W-:Y:S02]  /*0d60*/  SHF.L.U32 R20, R35, 0x10, RZ ;  /* 0x0000001023147819 */ /* 0x000fe400000006ff */
[----:B------:R-:W-:Y:S02]  /*0d70*/  @P0 IADD3 R3, R15, R3, RZ ;  /* 0x000000030f030210 */ /* 0x000fe40007ffe0ff */
[C---:B--2---:R-:W-:Y:S01]  /*0d80*/  LOP3.LUT R7, R24.reuse, 0xffff0000, RZ, 0xc0, !PT ;  /* 0xffff000018077812 */ /* 0x044fe200078ec0ff */
[----:B------:R-:W-:-:S04]  /*0d90*/  IMAD.U32 R24, R24, 0x10000, RZ ;  /* 0x0001000018187824 */ /* 0x000fc800078e00ff */
[----:B------:R-:W-:Y:S01]  /*0da0*/  FMUL.FTZ R7, R7, R12 ;  /* 0x0000000c07077220 */ /* 0x000fe20000410000 */
[C---:B------:R-:W-:Y:S01]  /*0db0*/  IMAD.U32 R10, R25.reuse, 0x10000, RZ ;  /* 0x00010000190a7824 */ /* 0x040fe200078e00ff */
[----:B------:R-:W-:Y:S01]  /*0dc0*/  LOP3.LUT R4, R25, 0xffff0000, RZ, 0xc0, !PT ;  /* 0xffff000019047812 */ /* 0x000fe200078ec0ff */
[----:B------:R-:W0:Y:S01]  /*0dd0*/  @P0 LDC.64 R12, c[0x0][0x280] ;  /* 0x0000a000ff0c0b82 */ /* 0x000e220000000a00 */
[----:B------:R-:W-:-:S04]  /*0de0*/  FFMA.FTZ R7, R24, R28, R7 ;  /* 0x0000001c18077223 */ /* 0x000fc80000010007 */
[----:B------:R-:W-:Y:S01]  /*0df0*/  FFMA.FTZ R7, R10, R11, R7 ;  /* 0x0000000b0a077223 */ /* 0x000fe20000010007 */
[----:B------:R-:W-:-:S03]  /*0e00*/  SHF.L.U32 R10, R30, 0x10, RZ ;  /* 0x000000101e0a7819 */ /* 0x000fc600000006ff */
[----:B------:R-:W-:Y:S01]  /*0e10*/  FFMA.FTZ R4, R4, R29, R7 ;  /* 0x0000001d04047223 */ /* 0x000fe20000010007 */
[C---:B------:R-:W-:Y:S01]  /*0e20*/  IMAD.U32 R7, R26.reuse, 0x10000, RZ ;  /* 0x000100001a077824 */ /* 0x040fe200078e00ff */
[----:B------:R-:W-:-:S03]  /*0e30*/  LOP3.LUT R11, R26, 0xffff0000, RZ, 0xc0, !PT ;  /* 0xffff00001a0b7812 */ /* 0x000fc600078ec0ff */
[----:B------:R-:W-:Y:S01]  /*0e40*/  FFMA.FTZ R4, R7, R10, R4 ;  /* 0x0000000a07047223 */ /* 0x000fe20000010004 */
[----:B------:R-:W-:-:S03]  /*0e50*/  CS2R R6, SRZ ;  /* 0x0000000000067805 */ /* 0x000fc6000001ff00 */
[----:B------:R-:W-:Y:S01]  /*0e60*/  FFMA.FTZ R18, R11, R18, R4 ;  /* 0x000000120b127223 */ /* 0x000fe20000010004 */
[----:B------:R-:W-:Y:S01]  /*0e70*/  CS2R R4, SRZ ;  /* 0x0000000000047805 */ /* 0x000fe2000001ff00 */
[----:B------:R-:W-:-:S04]  /*0e80*/  IMAD.U32 R11, R23, 0x10000, RZ ;  /* 0x00010000170b7824 */ /* 0x000fc800078e00ff */
[----:B------:R-:W-:Y:S01]  /*0e90*/  FFMA.FTZ R20, R20, R11, R19 ;  /* 0x0000000b14147223 */ /* 0x000fe20000010013 */
[----:B------:R1:W2:Y:S01]  /*0ea0*/  @P3 LDG.E.128 R4, desc[UR6][R8.64] ;  /* 0x0000000608043981 */ /* 0x0002a2000c1e1d00 */
[----:B------:R-:W-:Y:S02]  /*0eb0*/  CS2R R10, SRZ ;  /* 0x00000000000a7805 */ /* 0x000fe4000001ff00 */
[C---:B0-----:R-:W-:Y:S02]  /*0ec0*/  @P0 LEA R24, P1, R14.reuse, R12, 0x1 ;  /* 0x0000000c0e180211 */ /* 0x041fe400078208ff */
[----:B-1----:R-:W-:Y:S02]  /*0ed0*/  CS2R R8, SRZ ;  /* 0x0000000000087805 */ /* 0x002fe4000001ff00 */
[----:B------:R-:W-:Y:S01]  /*0ee0*/  @P0 LEA.HI.X R25, R14, R13, R3, 0x1, P1 ;  /* 0x0000000d0e190211 */ /* 0x000fe200008f0c03 */
[----:B------:R-:W-:Y:S01]  /*0ef0*/  IMAD.U32 R19, R31, 0x10000, RZ ;  /* 0x000100001f137824 */ /* 0x000fe200078e00ff */
[----:B------:R-:W-:-:S02]  /*0f00*/  SHF.L.U32 R3, R27, 0x10, RZ ;  /* 0x000000101b037819 */ /* 0x000fc400000006ff */
[----:B------:R0:W3:Y:S01]  /*0f10*/  @P3 LDG.E.128 R8, desc[UR6][R16.64] ;  /* 0x0000000610083981 */ /* 0x0000e2000c1e1d00 */
[----:B------:R-:W-:Y:S02]  /*0f20*/  CS2R R14, SRZ ;  /* 0x00000000000e7805 */ /* 0x000fe4000001ff00 */
[----:B------:R-:W-:Y:S01]  /*0f30*/  FFMA.FTZ R3, R3, R19, R18 ;  /* 0x0000001303037223 */ /* 0x000fe20000010012 */
[----:B------:R-:W-:Y:S02]  /*0f40*/  CS2R R12, SRZ ;  /* 0x00000000000c7805 */ /* 0x000fe4000001ff00 */
[----:B------:R-:W-:-:S04]  /*0f50*/  CS2R R18, SRZ ;  /* 0x0000000000127805 */ /* 0x000fc8000001ff00 */
[----:B------:R-:W4:Y:S01]  /*0f60*/  @P0 LDG.E.128 R12, desc[UR6][R36.64] ;  /* 0x00000006240c0981 */ /* 0x000f22000c1e1d00 */
[----:B0-----:R-:W-:-:S06]  /*0f70*/  CS2R R16, SRZ ;  /* 0x0000000000107805 */ /* 0x001fcc000001ff00 */
[----:B------:R-:W5:Y:S01]  /*0f80*/  @P0 LDG.E.128 R16, desc[UR6][R24.64] ;  /* 0x0000000618100981 */ /* 0x000f62000c1e1d00 */
[----:B------:R-:W-:Y:S02]  /*0f90*/  LOP3.LUT R35, R35, 0xffff0000, RZ, 0xc0, !PT ;  /* 0xffff000023237812 */ /* 0x000fe400078ec0ff */
[----:B------:R-:W-:-:S05]  /*0fa0*/  LOP3.LUT R23, R23, 0xffff0000, RZ, 0xc0, !PT ;  /* 0xffff000017177812 */ /* 0x000fca00078ec0ff */
[----:B------:R-:W-:Y:S01]  /*0fb0*/  FFMA.FTZ R20, R35, R23, R20 ;  /* 0x0000001723147223 */ /* 0x000fe20000010014 */
[----:B------:R-:W-:Y:S02]  /*0fc0*/  LOP3.LUT R31, R31, 0xffff0000, RZ, 0xc0, !PT ;  /* 0xffff00001f1f7812 */ /* 0x000fe400078ec0ff */
[----:B------:R-:W-:Y:S02]  /*0fd0*/  LOP3.LUT P0, RZ, R0, 0x7, RZ, 0xc0, !PT ;  /* 0x0000000700ff7812 */ /* 0x000fe4000780c0ff */
[C---:B--2---:R-:W-:Y:S01]  /*0fe0*/  LOP3.LUT R21, R4.reuse, 0xffff0000, RZ, 0xc0, !PT ;  /* 0xffff000004157812 */ /* 0x044fe200078ec0ff */
[----:B------:R-:W-:Y:S01]  /*0ff0*/  IMAD.U32 R4, R4, 0x10000, RZ ;  /* 0x0001000004047824 */ /* 0x000fe200078e00ff */
[C---:B---3--:R-:W-:Y:S02]  /*1000*/  LOP3.LUT R22, R8.reuse, 0xffff0000, RZ, 0xc0, !PT ;  /* 0xffff000008167812 */ /* 0x048fe400078ec0ff */
[----:B------:R-:W-:-:S03]  /*1010*/  SHF.L.U32 R8, R8, 0x10, RZ ;  /* 0x0000001008087819 */ /* 0x000fc600000006ff */
[----:B------:R-:W-:Y:S01]  /*1020*/  FMUL.FTZ R21, R21, R22 ;  /* 0x0000001615157220 */ /* 0x000fe20000410000 */
[----:B------:R-:W-:-:S03]  /*1030*/  SHF.L.U32 R22, R9, 0x10, RZ ;  /* 0x0000001009167819 */ /* 0x000fc600000006ff */
[----:B------:R-:W-:Y:S01]  /*1040*/  FFMA.FTZ R4, R4, R8, R21 ;  /* 0x0000000804047223 */ /* 0x000fe20000010015 */
[----:B------:R-:W-:Y:S01]  /*1050*/  IMAD.U32 R21, R5, 0x10000, RZ ;  /* 0x0001000005157824 */ /* 0x000fe200078e00ff */
[----:B----4-:R-:W-:-:S03]  /*1060*/  LOP3.LUT R23, R12, 0xffff0000, RZ, 0xc0, !PT ;  /* 0xffff00000c177812 */ /* 0x010fc600078ec0ff */
[----:B------:R-:W-:Y:S01]  /*1070*/  FFMA.FTZ R4, R21, R22, R4 ;  /* 0x0000001615047223 */ /* 0x000fe20000010004 */
[----:B-----5:R-:W-:Y:S02]  /*1080*/  LOP3.LUT R22, R16, 0xffff0000, RZ, 0xc0, !PT ;  /* 0xffff000010167812 */ /* 0x020fe400078ec0ff */
[----:B------:R-:W-:Y:S02]  /*1090*/  LOP3.LUT R21, R5, 0xffff0000, RZ, 0xc0, !PT ;  /* 0xffff000005157812 */ /* 0x000fe400078ec0ff */
[----:B------:R-:W-:Y:S01]  /*10a0*/  LOP3.LUT R25, R9, 0xffff0000, RZ, 0xc0, !PT ;  /* 0xffff000009197812 */ /* 0x000fe200078ec0ff */
[----:B------:R-:W-:Y:S01]  /*10b0*/  FMUL.FTZ R22, R22, R23 ;  /* 0x0000001716167220 */ /* 0x000fe20000410000 */
[----:B------:R-:W-:Y:S01]  /*10c0*/  LOP3.LUT R8, R27, 0xffff0000, RZ, 0xc0, !PT ;  /* 0xffff00001b087812 */ /* 0x000fe200078ec0ff */
[----:B------:R-:W-:Y:S01]  /*10d0*/  IMAD.U32 R27, R16, 0x10000, RZ ;  /* 0x00010000101b7824 */ /* 0x000fe200078e00ff */
[----:B------:R-:W-:Y:S01]  /*10e0*/  SHF.L.U32 R12, R12, 0x10, RZ ;  /* 0x000000100c0c7819 */ /* 0x000fe200000006ff */
[C---:B------:R-:W-:Y:S01]  /*10f0*/  IMAD.U32 R24, R10.reuse, 0x10000, RZ ;  /* 0x000100000a187824 */ /* 0x040fe200078e00ff */
[----:B------:R-:W-:Y:S01]  /*1100*/  LOP3.LUT R9, R10, 0xffff0000, RZ, 0xc0, !PT ;  /* 0xffff00000a097812 */ /* 0x000fe200078ec0ff */
[----:B------:R-:W-:Y:S01]  /*1110*/  IMAD.U32 R5, R6, 0x10000, RZ ;  /* 0x0001000006057824 */ /* 0x000fe200078e00ff */
[----:B------:R-:W-:Y:S01]  /*1120*/  SHF.L.U32 R23, R11, 0x10, RZ ;  /* 0x000000100b177819 */ /* 0x000fe200000006ff */
[----:B------:R-:W-:Y:S01]  /*1130*/  FFMA.FTZ R4, R21, R25, R4 ;  /* 0x0000001915047223 */ /* 0x000fe20000010004 */
[----:B------:R-:W-:Y:S01]  /*1140*/  LOP3.LUT R10, R11, 0xffff0000, RZ, 0xc0, !PT ;  /* 0xffff00000b0a7812 */ /* 0x000fe200078ec0ff */
[----:B------:R-:W-:Y:S01]  /*1150*/  FFMA.FTZ R3, R8, R31, R3 ;  /* 0x0000001f08037223 */ /* 0x000fe20000010003 */
[----:B------:R-:W-:Y:S01]  /*1160*/  SHF.L.U32 R11, R17, 0x10, RZ ;  /* 0x00000010110b7819 */ /* 0x000fe200000006ff */
[----:B------:R-:W-:-:S02]  /*1170*/  IMAD.U32 R16, R13, 0x10000, RZ ;  /* 0x000100000d107824 */ /* 0x000fc400078e00ff */
[----:B------:R-:W-:Y:S01]  /*1180*/  FFMA.FTZ R12, R27, R12, R22 ;  /* 0x0000000c1b0c7223 */ /* 0x000fe20000010016 */
[----:B------:R-:W-:Y:S01]  /*1190*/  LOP3.LUT R8, R6, 0xffff0000, RZ, 0xc0, !PT ;  /* 0xffff000006087812 */ /* 0x000fe200078ec0ff */
[----:B------:R-:W-:Y:S01]  /*11a0*/  FFMA.FTZ R5, R5, R24, R4 ;  /* 0x0000001805057223 */ /* 0x000fe20000010004 */
[----:B------:R-:W-:Y:S01]  /*11b0*/  LOP3.LUT R13, R13, 0xffff0000, RZ, 0xc0, !PT ;  /* 0xffff00000d0d7812 */ /* 0x000fe200078ec0ff */
[----:B------:R-:W-:Y:S01]  /*11c0*/  FFMA.FTZ R11, R11, R16, R12 ;  /* 0x000000100b0b7223 */ /* 0x000fe2000001000c */
[----:B------:R-:W-:Y:S01]  /*11d0*/  LOP3.LUT R4, R17, 0xffff0000, RZ, 0xc0, !PT ;  /* 0xffff000011047812 */ /* 0x000fe200078ec0ff */
[----:B------:R-:W-:Y:S01]  /*11e0*/  FFMA.FTZ R5, R8, R9, R5 ;  /* 0x0000000908057223 */ /* 0x000fe20000010005 */
[C---:B------:R-:W-:Y:S01]  /*11f0*/  SHF.L.U32 R6, R7.reuse, 0x10, RZ ;  /* 0x0000001007067819 */ /* 0x040fe200000006ff */
[----:B------:R-:W-:Y:S01]  /*1200*/  IMAD.U32 R8, R14, 0x10000, RZ ;  /* 0x000100000e087824 */ /* 0x000fe200078e00ff */
[----:B------:R-:W-:Y:S01]  /*1210*/  SHF.L.U32 R9, R18, 0x10, RZ ;  /* 0x0000001012097819 */ /* 0x000fe200000006ff */
[----:B------:R-:W-:Y:S01]  /*1220*/  FFMA.FTZ R4, R4, R13, R11 ;  /* 0x0000000d04047223 */ /* 0x000fe2000001000b */
[----:B------:R-:W-:Y:S01]  /*1230*/  LOP3.LUT R7, R7, 0xffff0000, RZ, 0xc0, !PT ;  /* 0xffff000007077812 */ /* 0x000fe200078ec0ff */
[----:B------:R-:W-:Y:S01]  /*1240*/  FFMA.FTZ R6, R6, R23, R5 ;  /* 0x0000001706067223 */ /* 0x000fe20000010005 */
[----:B------:R-:W-:Y:S01]  /*1250*/  LOP3.LUT R14, R14, 0xffff0000, RZ, 0xc0, !PT ;  /* 0xffff00000e0e7812 */ /* 0x000fe200078ec0ff */
[----:B------:R-:W-:Y:S01]  /*1260*/  FFMA.FTZ R4, R9, R8, R4 ;  /* 0x0000000809047223 */ /* 0x000fe20000010004 */
[----:B------:R-:W-:Y:S01]  /*1270*/  LOP3.LUT R5, R18, 0xffff0000, RZ, 0xc0, !PT ;  /* 0xffff000012057812 */ /* 0x000fe200078ec0ff */
[----:B------:R-:W-:Y:S01]  /*1280*/  FFMA.FTZ R10, R7, R10, R6 ;  /* 0x0000000a070a7223 */ /* 0x000fe20000010006 */
[----:B------:R-:W-:Y:S01]  /*1290*/  SHF.L.U32 R7, R19, 0x10, RZ ;  /* 0x0000001013077819 */ /* 0x000fe200000006ff */
[----:B------:R-:W-:Y:S01]  /*12a0*/  IMAD.U32 R6, R15, 0x10000, RZ ;  /* 0x000100000f067824 */ /* 0x000fe200078e00ff */
[----:B------:R-:W0:Y:S01]  /*12b0*/  @!P0 LDC R17, c[0x0][0x384] ;  /* 0x0000e100ff118b82 */ /* 0x000e220000000800 */
[----:B------:R-:W-:Y:S01]  /*12c0*/  FFMA.FTZ R4, R5, R14, R4 ;  /* 0x0000000e05047223 */ /* 0x000fe20000010004 */
[----:B------:R-:W-:-:S02]  /*12d0*/  LOP3.LUT R15, R15, 0xffff0000, RZ, 0xc0, !PT ;  /* 0xffff00000f0f7812 */ /* 0x000fc400078ec0ff */
[----:B------:R-:W-:Y:S01]  /*12e0*/  LOP3.LUT R19, R19, 0xffff0000, RZ, 0xc0, !PT ;  /* 0xffff000013137812 */ /* 0x000fe200078ec0ff */
[----:B------:R-:W-:Y:S01]  /*12f0*/  FFMA.FTZ R6, R7, R6, R4 ;  /* 0x0000000607067223 */ /* 0x000fe20000010004 */
[----:B------:R-:W1:Y:S03]  /*1300*/  SHFL.BFLY PT, R5, R20, 0x4, 0x1f ;  /* 0x0c801f0014057f89 */ /* 0x000e6600000e0000 */
[----:B------:R-:W-:Y:S01]  /*1310*/  FFMA.FTZ R15, R19, R15, R6 ;  /* 0x0000000f130f7223 */ /* 0x000fe20000010006 */
[----:B------:R-:W2:Y:S04]  /*1320*/  SHFL.BFLY PT, R4, R3, 0x4, 0x1f ;  /* 0x0c801f0003047f89 */ /* 0x000ea800000e0000 */
[----:B------:R-:W3:Y:S04]  /*1330*/  SHFL.BFLY PT, R7, R10, 0x4, 0x1f ;  /* 0x0c801f000a077f89 */ /* 0x000ee800000e0000 */
[----:B------:R-:W4:Y:S01]  /*1340*/  SHFL.BFLY PT, R12, R15, 0x4, 0x1f ;  /* 0x0c801f000f0c7f89 */ /* 0x000f2200000e0000 */
[----:B-1----:R-:W-:Y:S01]  /*1350*/  FADD.FTZ R5, R20, R5 ;  /* 0x0000000514057221 */ /* 0x002fe20000010000 */
[----:B--2---:R-:W-:Y:S01]  /*1360*/  FADD.FTZ R6, R3, R4 ;  /* 0x0000000403067221 */ /* 0x004fe20000010000 */
[----:B---3--:R-:W-:-:S03]  /*1370*/  FADD.FTZ R8, R10, R7 ;  /* 0x000000070a087221 */ /* 0x008fc60000010000 */
[----:B------:R-:W1:Y:S01]  /*1380*/  SHFL.BFLY PT, R4, R5, 0x2, 0x1f ;  /* 0x0c401f0005047f89 */ /* 0x000e6200000e0000 */
[----:B----4-:R-:W-:-:S03]  /*1390*/  FADD.FTZ R12, R15, R12 ;  /* 0x0000000c0f0c7221 */ /* 0x010fc60000010000 */
[----:B------:R-:W2:Y:S01]  /*13a0*/  SHFL.BFLY PT, R7, R6, 0x2, 0x1f ;  /* 0x0c401f0006077f89 */ /* 0x000ea200000e0000 */
[----:B------:R-:W3:Y:S03]  /*13b0*/  @!P0 LDC R15, c[0x0][0x384] ;  /* 0x0000e100ff0f8b82 */ /* 0x000ee60000000800 */
[----:B------:R-:W4:Y:S04]  /*13c0*/  SHFL.BFLY PT, R9, R8, 0x2, 0x1f ;  /* 0x0c401f0008097f89 */ /* 0x000f2800000e0000 */
[----:B------:R-:W5:Y:S01]  /*13d0*/  SHFL.BFLY PT, R3, R12, 0x2, 0x1f ;  /* 0x0c401f000c037f89 */ /* 0x000f6200000e0000 */
[----:B-1----:R-:W-:Y:S01]  /*13e0*/  FADD.FTZ R4, R5, R4 ;  /* 0x0000000405047221 */ /* 0x002fe20000010000 */
[----:B--2---:R-:W-:Y:S01]  /*13f0*/  FADD.FTZ R13, R6, R7 ;  /* 0x00000007060d7221 */ /* 0x004fe20000010000 */
[----:B----4-:R-:W-:-:S03]  /*1400*/  FADD.FTZ R9, R8, R9 ;  /* 0x0000000908097221 */ /* 0x010fc60000010000 */
[----:B------:R-:W1:Y:S01]  /*1410*/  SHFL.BFLY PT, R7, R4, 0x1, 0x1f ;  /* 0x0c201f0004077f89 */ /* 0x000e6200000e0000 */
[----:B-----5:R-:W-:-:S03]  /*1420*/  FADD.FTZ R10, R12, R3 ;  /* 0x000000030c0a7221 */ /* 0x020fc60000010000 */
[----:B------:R-:W2:Y:S04]  /*1430*/  SHFL.BFLY PT, R14, R13, 0x1, 0x1f ;  /* 0x0c201f000d0e7f89 */ /* 0x000ea800000e0000 */
[----:B------:R-:W4:Y:S04]  /*1440*/  SHFL.BFLY PT, R16, R9, 0x1, 0x1f ;  /* 0x0c201f0009107f89 */ /* 0x000f2800000e0000 */
[----:B------:R-:W5:Y:S01]  /*1450*/  SHFL.BFLY PT, R11, R10, 0x1, 0x1f ;  /* 0x0c201f000a0b7f89 */ /* 0x000f6200000e0000 */
[----:B------:R-:W-:Y:S01]  /*1460*/  VIADD R5, R2, UR4 ;  /* 0x0000000402057c36 */ /* 0x000fe20008000000 */
[----:B------:R-:W-:-:S04]  /*1470*/  ULDC.64 UR4, c[0x0][0x478] ;  /* 0x00011e0000047ab9 */ /* 0x000fc80000000a00 */
[----:B------:R-:W-:-:S04]  /*1480*/  LEA.HI R3, P1, R0, R5, RZ, 0x1d ;  /* 0x0000000500037211 */ /* 0x000fc8000783e8ff */
[----:B------:R-:W-:Y:S01]  /*1490*/  LEA.HI.X.SX32 R8, R5, RZ, 0x1, P1 ;  /* 0x000000ff05087211 */ /* 0x000fe200008f0eff */
[----:B-1----:R-:W-:Y:S01]  /*14a0*/  @!P0 FADD.FTZ R0, R4, R7 ;  /* 0x0000000704008221 */ /* 0x002fe20000010000 */
[----:B------:R-:W-:Y:S01]  /*14b0*/  LEA R2, P1, R3, UR4, 0x2 ;  /* 0x0000000403027c11 */ /* 0x000fe2000f8210ff */
[----:B------:R-:W-:Y:S01]  /*14c0*/  ULDC UR4, c[0x0][0x384] ;  /* 0x0000e10000047ab9 */ /* 0x000fe20000000800 */
[----:B--2---:R-:W-:Y:S01]  /*14d0*/  @!P0 FADD.FTZ R4, R13, R14 ;  /* 0x0000000e0d048221 */ /* 0x004fe20000010000 */
[----:B----4-:R-:W-:Y:S01]  /*14e0*/  @!P0 FADD.FTZ R6, R9, R16 ;  /* 0x0000001009068221 */ /* 0x010fe20000010000 */
[----:B------:R-:W-:Y:S01]  /*14f0*/  LEA.HI.X R3, R3, UR5, R8, 0x2, P1 ;  /* 0x0000000503037c11 */ /* 0x000fe200088f1408 */
[----:B------:R-:W-:Y:S01]  /*1500*/  @!P0 FMUL.FTZ R5, R0, UR4 ;  /* 0x0000000400058c20 */ /* 0x000fe20008410000 */
[----:B---3--:R-:W-:Y:S01]  /*1510*/  @!P0 FMUL.FTZ R7, R4, R15 ;  /* 0x0000000f04078220 */ /* 0x008fe20000410000 */
[----:B0-----:R-:W-:Y:S01]  /*1520*/  @!P0 FMUL.FTZ R9, R6, R17 ;  /* 0x0000001106098220 */ /* 0x001fe20000410000 */
[----:B-----5:R-:W-:-:S02]  /*1530*/  FADD.FTZ R11, R10, R11 ;  /* 0x0000000b0a0b7221 */ /* 0x020fc40000010000 */
[----:B------:R0:W-:Y:S02]  /*1540*/  @!P0 STG.E desc[UR6][R2.64], R5 ;  /* 0x0000000502008986 */ /* 0x0001e4000c101906 */
[----:B------:R-:W-:Y:S02]  /*1550*/  FMUL.FTZ R11, R11, UR4 ;  /* 0x000000040b0b7c20 */ /* 0x000fe40008410000 */
[----:B------:R0:W-:Y:S04]  /*1560*/  @!P0 STG.E desc[UR6][R2.64+0x80], R7 ;  /* 0x0000800702008986 */ /* 0x0001e8000c101906 */
[----:B------:R0:W-:Y:S01]  /*1570*/  @!P0 STG.E desc[UR6][R2.64+0x100], R9 ;  /* 0x0001000902008986 */ /* 0x0001e2000c101906 */
[----:B------:R-:W-:Y:S05]  /*1580*/  @P0 EXIT ;  /* 0x000000000000094d */ /* 0x000fea0003800000 */
[----:B------:R-:W-:Y:S01]  /*1590*/  STG.E desc[UR6][R2.64+0x180], R11 ;  /* 0x0001800b02007986 */ /* 0x000fe2000c101906 */
[----:B------:R-:W-:Y:S05]  /*15a0*/  EXIT ;  /* 0x000000000000794d */ /* 0x000fea0003800000 */
.L_x_2450:
        /* <DEDUP_REMOVED lines=13> */
.L_x_2501:


//--------------------- .text._ZN5flash25flash_bwd_dot_do_o_kernelILb1E23Flash_bwd_kernel_traitsILi64ELi128ELi128ELi8ELi4ELi4ELi4ELb0ELb0EN7cutlass10bfloat16_tE19Flash_kernel_traitsILi64ELi128ELi128ELi8ES3_EEEEvNS_16Flash_bwd_paramsE --------------------------
	.section	.text._ZN5flash25flash_bwd_dot_do_o_kernelILb1E23Flash_bwd_kernel_traitsILi64ELi128ELi128ELi8ELi4ELi4ELi4ELb0ELb0EN7cutlass10bfloat16_tE19Flash_kernel_traitsILi64ELi128ELi128ELi8ES3_EEEEvNS_16Flash_bwd_paramsE,"ax",@progbits
	.align	128
        .global         _ZN5flash25flash_bwd_dot_do_o_kernelILb1E23Flash_bwd_kernel_traitsILi64ELi128ELi128ELi8ELi4ELi4ELi4ELb0ELb0EN7cutlass10bfloat16_tE19Flash_kernel_traitsILi64ELi128ELi128ELi8ES3_EEEEvNS_16Flash_bwd_paramsE
        .type           _ZN5flash25flash_bwd_dot_do_o_kernelILb1E23Flash_bwd_kernel_traitsILi64ELi128ELi128ELi8ELi4ELi4ELi4ELb0ELb0EN7cutlass10bfloat16_tE19Flash_kernel_traitsILi64ELi128ELi128ELi8ES3_EEEEvNS_16Flash_bwd_paramsE,@function
        .size           _ZN5flash25flash_bwd_dot_do_o_kernelILb1E23Flash_bwd_kernel_traitsILi64ELi128ELi128ELi8ELi4ELi4ELi4ELb0ELb0EN7cutlass10bfloat16_tE19Flash_kernel_traitsILi64ELi128ELi128ELi8ES3_EEEEvNS_16Flash_bwd_paramsE,(.L_x_2502 - _ZN5flash25flash_bwd_dot_do_o_kernelILb1E23Flash_bwd_kernel_traitsILi64ELi128ELi128ELi8ELi4ELi4ELi4ELb0ELb0EN7cutlass10bfloat16_tE19Flash_kernel_traitsILi64ELi128ELi128ELi8ES3_EEEEvNS_16Flash_bwd_paramsE)
        .other          _ZN5flash25flash_bwd_dot_do_o_kernelILb1E23Flash_bwd_kernel_traitsILi64ELi128ELi128ELi8ELi4ELi4ELi4ELb0ELb0EN7cutlass10bfloat16_tE19Flash_kernel_traitsILi64ELi128ELi128ELi8ES3_EEEEvNS_16Flash_bwd_paramsE,@"STO_CUDA_ENTRY STV_DEFAULT"
_ZN5flash25flash_bwd_dot_do_o_kernelILb1E23Flash_bwd_kernel_traitsILi64ELi128ELi128ELi8ELi4ELi4ELi4ELb0ELb0EN7cutlass10bfloat16_tE19Flash_kernel_traitsILi64ELi128ELi128ELi8ES3_EEEEvNS_16Flash_bwd_paramsE:
.text._ZN5flash25flash_bwd_dot_do_o_kernelILb1E23Flash_bwd_kernel_traitsILi64ELi128ELi128ELi8ELi4ELi4ELi4ELb0ELb0EN7cutlass10bfloat16_tE19Flash_kernel_traitsILi64ELi128ELi128ELi8ES3_EEEEvNS_16Flash_bwd_paramsE:
        /* <DEDUP_REMOVED lines=22> */
[----:B------:R-:W-:Y:S01]  /*0160*/  IMAD.WIDE R10, R22, 0x80, RZ ;  /* 0x00000080160a7825 */ /* 0x000fe200078e02ff */
[----:B------:R-:W1:Y:S04]  /*0170*/  S2R R8, SR_TID.X ;  /* 0x0000000000087919 */ /* 0x000e680000002100 */
[----:B------:R-:W-:Y:S01]  /*0180*/  SEL R17, R11, RZ, P0 ;  /* 0x000000ff0b117207 */ /* 0x000fe20000000000 */
[----:B------:R-:W2:Y:S01]  /*0190*/  S2R R23, SR_CTAID.Z ;  /* 0x0000000000177919 */ /* 0x000ea20000002700 */
[----:B------:R-:W3:Y:S04]  /*01a0*/  LDC R2, c[0x0][0x270] ;  /* 0x00009c00ff027b82 */ /* 0x000ee80000000800 */
[----:B------:R-:W-:Y:S01]  /*01b0*/  @!P1 SHF.R.S32.HI R7, RZ, 0x1f, R22 ;  /* 0x0000001fff079819 */ /* 0x000fe20000011416 */
[----:B------:R-:W-:-:S03]  /*01c0*/  @P1 IMAD.MOV.U32 R27, RZ, RZ, R16 ;  /* 0x000000ffff1b1224 */ /* 0x000fc600078e0010 */
[----:B------:R-:W4:Y:S08]  /*01d0*/  @!P1 LDC.64 R4, c[0x0][0x418] ;  /* 0x00010600ff049b82 */ /* 0x000f300000000a00 */
[----:B------:R-:W5:Y:S08]  /*01e0*/  @P1 LDC.64 R20, c[0x0][0x420] ;  /* 0x00010800ff141b82 */ /* 0x000f700000000a00 */
[----:B------:R-:W1:Y:S01]  /*01f0*/  @P1 LDC.64 R12, c[0x0][0x298] ;  /* 0x0000a600ff0c1b82 */ /* 0x000e620000000a00 */
[----:B----4-:R-:W-:-:S07]  /*0200*/  @!P1 IMAD R14, R7, R4, RZ ;  /* 0x00000004070e9224 */ /* 0x010fce00078e02ff */
[----:B------:R-:W4:Y:S01]  /*0210*/  LDC R9, c[0x0][0x2dc] ;  /* 0x0000b700ff097b82 */ /* 0x000f220000000800 */
[C---:B------:R-:W-:Y:S02]  /*0220*/  @!P1 IMAD R19, R22.reuse, R5, R14 ;  /* 0x0000000516139224 */ /* 0x040fe400078e020e */
[----:B------:R-:W-:-:S04]  /*0230*/  @!P1 IMAD.WIDE.U32 R4, R22, R4, RZ ;  /* 0x0000000416049225 */ /* 0x000fc800078e00ff */
[----:B-----5:R-:W-:-:S04]  /*0240*/  @P1 IMAD.WIDE.U32 R6, R16, R20, RZ ;  /* 0x0000001410061225 */ /* 0x020fc800078e00ff */
[----:B------:R-:W-:Y:S01]  /*0250*/  @P1 IMAD R21, R16, R21, R7 ;  /* 0x0000001510151224 */ /* 0x000fe200078e0207 */
[----:B------:R-:W-:Y:S01]  /*0260*/  SEL R7, R10, RZ, P0 ;  /* 0x000000ff0a077207 */ /* 0x000fe20000000000 */
[----:B0-----:R-:W-:Y:S01]  /*0270*/  IMAD.WIDE R10, R22, R3, RZ ;  /* 0x00000003160a7225 */ /* 0x001fe200078e02ff */
[----:B------:R-:W-:Y:S02]  /*0280*/  @P1 MOV R14, R6 ;  /* 0x00000006000e1202 */ /* 0x000fe40000000f00 */
[----:B------:R-:W-:Y:S01]  /*0290*/  @!P1 MOV R14, R4 ;  /* 0x00000004000e9202 */ /* 0x000fe20000000f00 */
[----:B------:R-:W-:Y:S01]  /*02a0*/  @!P1 IMAD.IADD R21, R5, 0x1, R19 ;  /* 0x0000000105159824 */ /* 0x000fe200078e0213 */
[----:B---3--:R-:W-:Y:S01]  /*02b0*/  SHF.R.S32.HI R19, RZ, 0x1f, R2 ;  /* 0x0000001fff137819 */ /* 0x008fe20000011402 */
[----:B------:R-:W-:Y:S02]  /*02c0*/  IMAD R6, R11, R2, RZ ;  /* 0x000000020b067224 */ /* 0x000fe400078e02ff */
[----:B-1----:R-:W-:Y:S01]  /*02d0*/  @P1 IMAD.WIDE.U32 R4, R16, R12, RZ ;  /* 0x0000000c10041225 */ /* 0x002fe200078e00ff */
[----:B------:R-:W-:-:S02]  /*02e0*/  SHF.R.S32.HI R12, RZ, 0x1f, R0 ;  /* 0x0000001fff0c7819 */ /* 0x000fc40000011400 */
[----:B----4-:R-:W-:Y:S01]  /*02f0*/  SHF.R.S32.HI R31, RZ, 0x1f, R9 ;  /* 0x0000001fff1f7819 */ /* 0x010fe20000011409 */
[----:B------:R-:W-:Y:S01]  /*0300*/  IMAD R25, R10, R19, R6 ;  /* 0x000000130a197224 */ /* 0x000fe200078e0206 */
[----:B------:R-:W-:Y:S01]  /*0310*/  IADD3 R19, P0, R0, R7, RZ ;  /* 0x0000000700137210 */ /* 0x000fe20007f1e0ff */
[----:B------:R-:W-:-:S03]  /*0320*/  IMAD.WIDE.U32 R10, R10, R2, RZ ;  /* 0x000000020a0a7225 */ /* 0x000fc600078e00ff */
[----:B------:R-:W-:Y:S01]  /*0330*/  IADD3.X R29, R12, R17, RZ, P0, !PT ;  /* 0x000000110c1d7210 */ /* 0x000fe200007fe4ff */
[----:B------:R-:W-:Y:S01]  /*0340*/  @P1 IMAD.MOV.U32 R20, RZ, RZ, R4 ;  /* 0x000000ffff141224 */ /* 0x000fe200078e0004 */
[----:B------:R-:W-:Y:S01]  /*0350*/  IADD3 R4, R11, R25, RZ ;  /* 0x000000190b047210 */ /* 0x000fe20007ffe0ff */
[----:B------:R-:W-:Y:S02]  /*0360*/  @P1 IMAD R13, R16, R13, R5 ;  /* 0x0000000d100d1224 */ /* 0x000fe400078e0205 */
[----:B------:R-:W-:Y:S02]  /*0370*/  IMAD.MOV.U32 R25, RZ, RZ, RZ ;  /* 0x000000ffff197224 */ /* 0x000fe400078e00ff */
[----:B------:R-:W-:-:S04]  /*0380*/  IMAD.WIDE R6, R2, R9, RZ ;  /* 0x0000000902067225 */ /* 0x000fc800078e02ff */
[----:B------:R-:W-:Y:S01]  /*0390*/  IMAD R17, R4, R9, RZ ;  /* 0x0000000904117224 */ /* 0x000fe200078e02ff */
[----:B--2---:R-:W-:Y:S06]  /*03a0*/  @P1 BRA `(.L_x_2451) ;  /* 0x0000000000201947 */ /* 0x004fec0003800000 */
[----:B------:R-:W0:Y:S01]  /*03b0*/  LDC.64 R4, c[0x0][0x290] ;  /* 0x0000a400ff047b82 */ /* 0x000e220000000a00 */
[----:B------:R-:W-:Y:S02]  /*03c0*/  SHF.R.S32.HI R13, RZ, 0x1f, R22 ;  /* 0x0000001fff0d7819 */ /* 0x000fe40000011416 */
[----:B------:R-:W-:-:S03]  /*03d0*/  MOV R27, 0xffffffff ;  /* 0xffffffff001b7802 */ /* 0x000fc60000000f00 */
[----:B0-----:R-:W-:-:S04]  /*03e0*/  IMAD R13, R13, R4, RZ ;  /* 0x000000040d0d7224 */ /* 0x001fc800078e02ff */
[C---:B------:R-:W-:Y:S02]  /*03f0*/  IMAD R13, R22.reuse, R5, R13 ;  /* 0x00000005160d7224 */ /* 0x040fe400078e020d */
[----:B------:R-:W-:-:S04]  /*0400*/  IMAD.WIDE.U32 R4, R22, R4, RZ ;  /* 0x0000000416047225 */ /* 0x000fc800078e00ff */
[----:B------:R-:W-:Y:S01]  /*0410*/  IMAD.MOV.U32 R20, RZ, RZ, R4 ;  /* 0x000000ffff147224 */ /* 0x000fe200078e0004 */
[----:B------:R-:W-:-:S07]  /*0420*/  IADD3 R13, R5, R13, RZ ;  /* 0x0000000d050d7210 */ /* 0x000fce0007ffe0ff */
.L_x_2451:
[----:B------:R-:W-:Y:S01]  /*0430*/  ULDC.U8 UR6, c[0x0][0x3d8] ;  /* 0x0000f60000067ab9 */ /* 0x000fe20000000000 */
[----:B------:R-:W-:Y:S01]  /*0440*/  IMAD R11, R7, R27, RZ ;  /* 0x0000001b070b7224 */ /* 0x000fe200078e02ff */
[----:B------:R-:W-:Y:S01]  /*0450*/  ISETP.NE.AND P0, PT, RZ, UR6, PT ;  /* 0x00000006ff007c0c */ /* 0x000fe2000bf05270 */
[----:B------:R-:W-:Y:S02]  /*0460*/  IMAD R29, R29, R6, RZ ;  /* 0x000000061d1d7224 */ /* 0x000fe400078e02ff */
[----:B------:R-:W-:Y:S02]  /*0470*/  IMAD R17, R31, R10, R17 ;  /* 0x0000000a1f117224 */ /* 0x000fe400078e0211 */
[----:B------:R-:W-:Y:S01]  /*0480*/  IMAD.WIDE.U32 R4, R10, R9, RZ ;  /* 0x000000090a047225 */ /* 0x000fe200078e00ff */
[----:B------:R-:W-:-:S03]  /*0490*/  SHF.R.S32.HI R10, RZ, 0x1f, R23 ;  /* 0x0000001fff0a7819 */ /* 0x000fc60000011417 */
[----:B------:R-:W-:Y:S02]  /*04a0*/  IMAD R11, R6, R25, R11 ;  /* 0x00000019060b7224 */ /* 0x000fe400078e020b */
[----:B------:R-:W-:Y:S02]  /*04b0*/  IMAD R25, R7, R19, R29 ;  /* 0x0000001307197224 */ /* 0x000fe400078e021d */
[----:B------:R-:W-:-:S04]  /*04c0*/  IMAD.WIDE.U32 R18, R19, R6, RZ ;  /* 0x0000000613127225 */ /* 0x000fc800078e00ff */
[----:B------:R-:W-:-:S04]  /*04d0*/  IMAD.WIDE.U32 R6, R6, R27, RZ ;  /* 0x0000001b06067225 */ /* 0x000fc800078e00ff */
[----:B------:R-:W-:Y:S01]  /*04e0*/  IMAD.IADD R28, R5, 0x1, R17 ;  /* 0x00000001051c7824 */ /* 0x000fe200078e0211 */
[----:B------:R-:W-:Y:S01]  /*04f0*/  SEL R17, R4, R6, !P1 ;  /* 0x0000000604117207 */ /* 0x000fe20004800000 */
[----:B------:R-:W-:Y:S01]  /*0500*/  IMAD R5, R23, R9, RZ ;  /* 0x0000000917057224 */ /* 0x000fe200078e02ff */
[----:B------:R-:W-:Y:S01]  /*0510*/  @P1 IADD3 R28, R7, R11, RZ ;  /* 0x0000000b071c1210 */ /* 0x000fe20007ffe0ff */
[----:B------:R-:W-:-:S03]  /*0520*/  IMAD.IADD R6, R19, 0x1, R25 ;  /* 0x0000000113067824 */ /* 0x000fc600078e0219 */
[----:B------:R-:W-:Y:S01]  /*0530*/  SHF.R.S32.HI R11, RZ, 0x1f, R5 ;  /* 0x0000001fff0b7819 */ /* 0x000fe20000011405 */
[----:B------:R-:W-:Y:S06]  /*0540*/  @!P0 BRA `(.L_x_2452) ;  /* 0x00000000001c8947 */ /* 0x000fec0003800000 */
[----:B------:R-:W0:Y:S01]  /*0550*/  LDC R4, c[0x0][0x2c0] ;  /* 0x0000b000ff047b82 */ /* 0x000e220000000800 */
[----:B------:R-:W-:-:S05]  /*0560*/  @!P1 IMAD R16, R22, R3, RZ ;  /* 0x0000000316109224 */ /* 0x000fca00078e02ff */
[----:B------:R-:W-:Y:S02]  /*0570*/  LEA R7, R22, R16, 0x7 ;  /* 0x0000001016077211 */ /* 0x000fe400078e38ff */
[----:B------:R-:W0:Y:S02]  /*0580*/  LDC R25, c[0x0][0x2e4] ;  /* 0x0000b900ff197b82 */ /* 0x000e240000000800 */
[----:B0-----:R-:W-:-:S04]  /*0590*/  IMAD R4, R4, 0x80, R25 ;  /* 0x0000008004047824 */ /* 0x001fc800078e0219 */
[----:B------:R-:W-:Y:S01]  /*05a0*/  IMAD R7, R4, R23, R7 ;  /* 0x0000001704077224 */ /* 0x000fe200078e0207 */
[----:B------:R-:W-:Y:S06]  /*05b0*/  BRA `(.L_x_2453) ;  /* 0x0000000000087947 */ /* 0x000fec0003800000 */
.L_x_2452:
[----:B------:R-:W-:-:S04]  /*05c0*/  IMAD R22, R22, R2, R23 ;  /* 0x0000000216167224 */ /* 0x000fc800078e0217 */
[----:B------:R-:W-:-:S07]  /*05d0*/  IMAD R7, R22, R3, RZ ;  /* 0x0000000316077224 */ /* 0x000fce00078e02ff */
.L_x_2453:
[----:B------:R-:W-:Y:S01]  /*05e0*/  SHF.R.S32.HI R3, RZ, 0x1f, R8 ;  /* 0x0000001fff037819 */ /* 0x000fe20000011408 */
[----:B------:R-:W-:Y:S01]  /*05f0*/  ULDC UR6, c[0x0][0x2d0] ;  /* 0x0000b40000067ab9 */ /* 0x000fe20000000800 */
[----:B------:R-:W-:Y:S01]  /*0600*/  IADD3 R22, -R0, R15, RZ ;  /* 0x0000000f00167210 */ /* 0x000fe20007ffe1ff */
[----:B------:R-:W-:Y:S01]  /*0610*/  ULDC.64 UR8, c[0x0][0x420] ;  /* 0x0001080000087ab9 */ /* 0x000fe20000000a00 */
[----:B------:R-:W-:Y:S01]  /*0620*/  LEA.HI R16, R3, R8, RZ, 0x3 ;  /* 0x0000000803107211 */ /* 0x000fe200078f18ff */
[----:B------:R-:W-:Y:S01]  /*0630*/  ULDC.64 UR10, c[0x0][0x298] ;  /* 0x0000a600000a7ab9 */ /* 0x000fe20000000a00 */
[----:B------:R-:W-:Y:S01]  /*0640*/  IADD3 R18, P2, P3, R18, R17, R5 ;  /* 0x0000001112127210 */ /* 0x000fe20007b5e005 */
[----:B------:R-:W-:Y:S01]  /*0650*/  IMAD R2, R2, R9, RZ ;  /* 0x0000000902027224 */ /* 0x000fe200078e02ff */
[----:B------:R-:W-:Y:S02]  /*0660*/  LOP3.LUT R19, R16, 0x1ffffff8, RZ, 0xc0, !PT ;  /* 0x1ffffff810137812 */ /* 0x000fe400078ec0ff */
[----:B------:R-:W-:-:S02]  /*0670*/  SHF.R.S32.HI R15, RZ, 0x3, R16 ;  /* 0x00000003ff0f7819 */ /* 0x000fc40000011410 */
[----:B------:R-:W-:Y:S02]  /*0680*/  IADD3 R19, -R19, R8, RZ ;  /* 0x0000000813137210 */ /* 0x000fe40007ffe1ff */
[----:B------:R-:W-:Y:S02]  /*0690*/  IADD3.X R28, R6, R28, R11, P2, P3 ;  /* 0x0000001c061c7210 */ /* 0x000fe400017e640b */
[----:B------:R-:W-:Y:S01]  /*06a0*/  LEA.HI R3, R3, R8, RZ, 0x4 ;  /* 0x0000000803037211 */ /* 0x000fe200078f20ff */
[----:B------:R-:W-:Y:S02]  /*06b0*/  IMAD.SHL.U32 R4, R19, 0x8, RZ ;  /* 0x0000000813047824 */ /* 0x000fe400078e00ff */
[----:B------:R-:W-:Y:S01]  /*06c0*/  IMAD R19, R12, UR8, RZ ;  /* 0x000000080c137c24 */ /* 0x000fe2000f8e02ff */
[----:B------:R-:W-:Y:S02]  /*06d0*/  LOP3.LUT R9, R3, 0x3ffffff0, RZ, 0xc0, !PT ;  /* 0x3ffffff003097812 */ /* 0x000fe400078ec0ff */
[----:B------:R-:W-:Y:S01]  /*06e0*/  ISETP.GE.AND P0, PT, R4, UR6, PT ;  /* 0x0000000604007c0c */ /* 0x000fe2000bf06270 */
[----:B------:R-:W-:Y:S01]  /*06f0*/  IMAD R19, R0, UR9, R19 ;  /* 0x0000000900137c24 */ /* 0x000fe2000f8e0213 */
[----:B------:R-:W-:Y:S01]  /*0700*/  SHF.R.S32.HI R5, RZ, 0x1f, R4 ;  /* 0x0000001fff057819 */ /* 0x000fe20000011404 */
[----:B------:R-:W-:Y:S01]  /*0710*/  ULDC.64 UR6, c[0x0][0x428] ;  /* 0x00010a0000067ab9 */ /* 0x000fe20000000a00 */
[----:B------:R-:W-:-:S02]  /*0720*/  ISETP.LT.AND P1, PT, R15, R22, !P0 ;  /* 0x000000160f00720c */ /* 0x000fc40004721270 */
[----:B------:R-:W-:Y:S01]  /*0730*/  SHF.R.S32.HI R3, RZ, 0x4, R3 ;  /* 0x00000004ff037819 */ /* 0x000fe20000011403 */
[----:B------:R-:W-:-:S04]  /*0740*/  IMAD.WIDE.U32 R16, R0, UR8, R4 ;  /* 0x0000000800107c25 */ /* 0x000fc8000f8e0004 */
[----:B------:R-:W-:Y:S01]  /*0750*/  IMAD.WIDE.U32 R4, R0, UR10, R4 ;  /* 0x0000000a00047c25 */ /* 0x000fe2000f8e0004 */
[----:B------:R-:W-:-:S03]  /*0760*/  IADD3 R16, P4, R14, R16, RZ ;  /* 0x000000100e107210 */ /* 0x000fc60007f9e0ff */
[----:B------:R-:W-:Y:S01]  /*0770*/  IMAD R14, R10, UR6, RZ ;  /* 0x000000060a0e7c24 */ /* 0x000fe2000f8e02ff */
[----:B------:R-:W-:Y:S01]  /*0780*/  IADD3.X R17, R21, R17, R19, P4, !PT ;  /* 0x0000001115117210 */ /* 0x000fe200027fe413 */
[----:B------:R-:W0:Y:S01]  /*0790*/  @P1 LDC.64 R26, c[0x0][0x3e0] ;  /* 0x0000f800ff1a1b82 */ /* 0x000e220000000a00 */
[----:B------:R-:W-:Y:S01]  /*07a0*/  IMAD R19, R12, UR10, RZ ;  /* 0x0000000a0c137c24 */ /* 0x000fe2000f8e02ff */
[----:B------:R-:W-:Y:S01]  /*07b0*/  IADD3 R20, P4, R20, R4, RZ ;  /* 0x0000000414147210 */ /* 0x000fe20007f9e0ff */
[----:B------:R-:W-:-:S04]  /*07c0*/  IMAD.WIDE.U32 R16, R23, UR6, R16 ;  /* 0x0000000617107c25 */ /* 0x000fc8000f8e0010 */
[C---:B------:R-:W-:Y:S01]  /*07d0*/  IMAD R12, R0.reuse, UR11, R19 ;  /* 0x0000000b000c7c24 */ /* 0x040fe2000f8e0213 */
[----:B------:R-:W-:Y:S01]  /*07e0*/  IADD3 R0, R0, R7, RZ ;  /* 0x0000000700007210 */ /* 0x000fe20007ffe0ff */
[----:B------:R-:W-:Y:S01]  /*07f0*/  IMAD R19, R23, UR7, R14 ;  /* 0x0000000717137c24 */ /* 0x000fe2000f8e020e */
[----:B------:R-:W-:Y:S01]  /*0800*/  SHF.R.S32.HI R14, RZ, 0x1f, R15 ;  /* 0x0000001fff0e7819 */ /* 0x000fe2000001140f */
[----:B------:R-:W-:Y:S01]  /*0810*/  ULDC.64 UR6, c[0x0][0x2a0] ;  /* 0x0000a80000067ab9 */ /* 0x000fe20000000a00 */
[----:B------:R-:W-:Y:S01]  /*0820*/  IADD3.X R21, R13, R5, R12, P4, !PT ;  /* 0x000000050d157210 */ /* 0x000fe200027fe40c */
[----:B------:R-:W-:Y:S02]  /*0830*/  IMAD.IADD R17, R17, 0x1, R19 ;  /* 0x0000000111117824 */ /* 0x000fe400078e0213 */
[----:B------:R-:W-:Y:S02]  /*0840*/  @P1 IMAD R4, R14, UR8, RZ ;  /* 0x000000080e041c24 */ /* 0x000fe4000f8e02ff */
[----:B------:R-:W-:-:S02]  /*0850*/  IMAD R10, R10, UR6, RZ ;  /* 0x000000060a0a7c24 */ /* 0x000fc4000f8e02ff */
[C---:B------:R-:W-:Y:S02]  /*0860*/  @P1 IMAD R13, R15.reuse, UR9, R4 ;  /* 0x000000090f0d1c24 */ /* 0x040fe4000f8e0204 */
[----:B------:R-:W-:-:S04]  /*0870*/  @P1 IMAD.WIDE.U32 R4, R15, UR8, R16 ;  /* 0x000000080f041c25 */ /* 0x000fc8000f8e0010 */
[----:B------:R-:W-:Y:S01]  /*0880*/  IMAD R19, R23, UR7, R10 ;  /* 0x0000000717137c24 */ /* 0x000fe2000f8e020a */
[----:B------:R-:W-:Y:S01]  /*0890*/  @P1 IADD3 R5, R5, R13, RZ ;  /* 0x0000000d05051210 */ /* 0x000fe20007ffe0ff */
[----:B------:R-:W-:Y:S01]  /*08a0*/  IMAD.WIDE.U32 R20, R23, UR6, R20 ;  /* 0x0000000617147c25 */ /* 0x000fe2000f8e0014 */
[C---:B0-----:R-:W-:Y:S01]  /*08b0*/  @P1 LEA R26, P4, R4.reuse, R26, 0x1 ;  /* 0x0000001a041a1211 */ /* 0x041fe200078808ff */
[----:B------:R-:W-:Y:S02]  /*08c0*/  ULDC.64 UR6, c[0x0][0x478] ;  /* 0x00011e0000067ab9 */ /* 0x000fe40000000a00 */
[----:B------:R-:W-:Y:S01]  /*08d0*/  IMAD.IADD R21, R21, 0x1, R19 ;  /* 0x0000000115157824 */ /* 0x000fe200078e0213 */
[----:B------:R-:W-:Y:S02]  /*08e0*/  @P1 LEA.HI.X R27, R4, R27, R5, 0x1, P4 ;  /* 0x0000001b041b1211 */ /* 0x000fe400020f0c05 */
[----:B------:R-:W-:-:S04]  /*08f0*/  SHF.R.S32.HI R5, RZ, 0x1f, R8 ;  /* 0x0000001fff057819 */ /* 0x000fc80000011408 */
[----:B------:R-:W-:Y:S02]  /*0900*/  LEA.HI R13, R5, R8, RZ, 0x3 ;  /* 0x00000008050d7211 */ /* 0x000fe400078f18ff */
[----:B------:R-:W0:Y:S02]  /*0910*/  @P1 LDC.64 R4, c[0x0][0x280] ;  /* 0x0000a000ff041b82 */ /* 0x000e240000000a00 */
[----:B------:R-:W-:-:S04]  /*0920*/  SHF.R.S32.HI R13, RZ, 0x3, R13 ;  /* 0x00000003ff0d7819 */ /* 0x000fc8000001140d */
[----:B------:R-:W-:-:S05]  /*0930*/  SHF.R.S32.HI R12, RZ, 0x1f, R13 ;  /* 0x0000001fff0c7819 */ /* 0x000fca000001140d */
[----:B------:R-:W-:-:S04]  /*0940*/  @P1 IMAD R6, R12, UR10, RZ ;  /* 0x0000000a0c061c24 */ /* 0x000fc8000f8e02ff */
[C---:B------:R-:W-:Y:S02]  /*0950*/  @P1 IMAD R11, R13.reuse, UR11, R6 ;  /* 0x0000000b0d0b1c24 */ /* 0x040fe4000f8e0206 */
[----:B------:R-:W-:-:S04]  /*0960*/  @P1 IMAD.WIDE.U32 R6, R13, UR10, R20 ;  /* 0x0000000a0d061c25 */ /* 0x000fc8000f8e0014 */
[----:B------:R-:W-:Y:S01]  /*0970*/  @P1 IMAD.IADD R7, R7, 0x1, R11 ;  /* 0x0000000107071824 */ /* 0x000fe200078e020b */
[----:B------:R-:W-:Y:S02]  /*0980*/  CS2R R10, SRZ ;  /* 0x00000000000a7805 */ /* 0x000fe4000001ff00 */
[C---:B0-----:R-:W-:Y:S02]  /*0990*/  @P1 LEA R24, P2, R6.reuse, R4, 0x1 ;  /* 0x0000000406181211 */ /* 0x041fe400078408ff */
[----:B------:R-:W-:Y:S02]  /*09a0*/  IADD3 R4, -R9, R8, RZ ;  /* 0x0000000809047210 */ /* 0x000fe40007ffe1ff */
[----:B------:R-:W-:Y:S02]  /*09b0*/  CS2R R8, SRZ ;  /* 0x0000000000087805 */ /* 0x000fe4000001ff00 */
[----:B------:R-:W-:Y:S02]  /*09c0*/  @P1 LEA.HI.X R25, R6, R5, R7, 0x1, P2 ;  /* 0x0000000506191211 */ /* 0x000fe400010f0c07 */
[----:B------:R-:W-:Y:S01]  /*09d0*/  CS2R R6, SRZ ;  /* 0x0000000000067805 */ /* 0x000fe2000001ff00 */
[----:B------:R-:W-:Y:S01]  /*09e0*/  IMAD.SHL.U32 R19, R4, 0x4, RZ ;  /* 0x0000000404137824 */ /* 0x000fe200078e00ff */
[----:B------:R-:W-:Y:S01]  /*09f0*/  CS2R R4, SRZ ;  /* 0x0000000000047805 */ /* 0x000fe2000001ff00 */
[----:B------:R-:W2:Y:S01]  /*0a00*/  @P1 LDG.E.128 R8, desc[UR4][R26.64] ;  /* 0x000000041a081981 */ /* 0x000ea2000c1e1d00 */
[----:B------:R-:W-:Y:S01]  /*0a10*/  IADD3 R23, R15, 0x20, RZ ;  /* 0x000000200f177810 */ /* 0x000fe20007ffe0ff */
[----:B------:R-:W-:-:S03]  /*0a20*/  IMAD R19, R3, R2, R19 ;  /* 0x0000000203137224 */ /* 0x000fc600078e0213 */
[----:B------:R0:W3:Y:S01]  /*0a30*/  @P1 LDG.E.128 R4, desc[UR4][R24.64] ;  /* 0x0000000418041981 */ /* 0x0000e2000c1e1d00 */
[----:B------:R-:W-:Y:S01]  /*0a40*/  ISETP.LT.AND P2, PT, R23, R22, !P0 ;  /* 0x000000161700720c */ /* 0x000fe20004741270 */
[----:B------:R-:W-:-:S12]  /*0a50*/  VIADD R23, R15, 0x40 ;  /* 0x000000400f177836 */ /* 0x000fd80000000000 */
[----:B0-----:R-:W-:Y:S02]  /*0a60*/  @P2 IADD3 R24, P3, R15, 0x20, RZ ;  /* 0x000000200f182810 */ /* 0x001fe40007f7e0ff */
[----:B------:R-:W-:Y:S02]  /*0a70*/  ISETP.LT.AND P1, PT, R23, R22, !P0 ;  /* 0x000000161700720c */ /* 0x000fe40004721270 */
[----:B------:R-:W-:-:S04]  /*0a80*/  IADD3 R23, R13, 0x60, RZ ;  /* 0x000000600d177810 */ /* 0x000fc80007ffe0ff */
[----:B------:R-:W-:-:S07]  /*0a90*/  ISETP.LT.AND P0, PT, R23, R22, !P0 ;  /* 0x000000161700720c */ /* 0x000fce0004701270 */
[----:B------:R-:W0:Y:S01]  /*0aa0*/  @P1 LDC.64 R26, c[0x0][0x280] ;  /* 0x0000a000ff1a1b82 */ /* 0x000e220000000a00 */
[----:B--2---:R-:W-:Y:S02]  /*0ab0*/  LOP3.LUT R3, R8, 0xffff0000, RZ, 0xc0, !PT ;  /* 0xffff000008037812 */ /* 0x004fe400078ec0ff */
[----:B---3--:R-:W-:Y:S01]  /*0ac0*/  LOP3.LUT R30, R4, 0xffff0000, RZ, 0xc0, !PT ;  /* 0xffff0000041e7812 */ /* 0x008fe200078ec0ff */
[----:B------:R-:W-:Y:S01]  /*0ad0*/  IMAD.U32 R8, R8, 0x10000, RZ ;  /* 0x0001000008087824 */ /* 0x000fe200078e00ff */
[----:B------:R-:W-:-:S03]  /*0ae0*/  SHF.L.U32 R4, R4, 0x10, RZ ;  /* 0x0000001004047819 */ /* 0x000fc600000006ff */
[----:B------:R-:W-:Y:S02]  /*0af0*/  FMUL.FTZ R3, R3, R30 ;  /* 0x0000001e03037220 */ /* 0x000fe40000410000 */
[----:B------:R-:W1:Y:S02]  /*0b00*/  @P0 LDC.64 R30, c[0x0][0x280] ;  /* 0x0000a000ff1e0b82 */ /* 0x000e640000000a00 */
[----:B------:R-:W-:Y:S01]  /*0b10*/  FFMA.FTZ R4, R8, R4, R3 ;  /* 0x0000000408047223 */ /* 0x000fe20000010003 */
[----:B------:R-:W-:Y:S01]  /*0b20*/  @P2 IMAD.X R8, RZ, RZ, R14, P3 ;  /* 0x000000ffff082224 */ /* 0x000fe200018e060e */
[----:B------:R-:W-:-:S04]  /*0b30*/  IADD3 R3, P3, R19, R18, RZ ;  /* 0x0000001213037210 */ /* 0x000fc80007f7e0ff */
[----:B------:R-:W-:Y:S02]  /*0b40*/  LEA.HI.X.SX32 R28, R19, R28, 0x1, P3 ;  /* 0x0000001c131c7211 */ /* 0x000fe400018f0eff */
[----:B------:R-:W2:Y:S01]  /*0b50*/  @P2 LDC.64 R18, c[0x0][0x3e0] ;  /* 0x0000f800ff122b82 */ /* 0x000ea20000000a00 */
[----:B------:R-:W-:Y:S01]  /*0b60*/  @P2 IMAD R23, R8, UR8, RZ ;  /* 0x0000000808172c24 */ /* 0x000fe2000f8e02ff */
[----:B------:R-:W-:-:S03]  /*0b70*/  @P1 IADD3 R8, P3, R15, 0x40, RZ ;  /* 0x000000400f081810 */ /* 0x000fc60007f7e0ff */
[C---:B------:R-:W-:Y:S02]  /*0b80*/  @P2 IMAD R22, R24.reuse, UR9, R23 ;  /* 0x0000000918162c24 */ /* 0x040fe4000f8e0217 */
[----:B------:R-:W-:Y:S01]  /*0b90*/  @P2 IMAD.WIDE.U32 R24, R24, UR8, R16 ;  /* 0x0000000818182c25 */ /* 0x000fe2000f8e0010 */
[----:B------:R-:W-:-:S03]  /*0ba0*/  @P1 IADD3.X R14, RZ, R14, RZ, P3, !PT ;  /* 0x0000000eff0e1210 */ /* 0x000fc60001ffe4ff */
[----:B------:R-:W-:Y:S01]  /*0bb0*/  @P2 IMAD.IADD R22, R25, 0x1, R22 ;  /* 0x0000000119162824 */ /* 0x000fe200078e0216 */
[----:B--2---:R-:W-:-:S04]  /*0bc0*/  @P2 LEA R18, P3, R24, R18, 0x1 ;  /* 0x0000001218122211 */ /* 0x004fc800078608ff */
[----:B------:R-:W-:Y:S02]  /*0bd0*/  @P2 LEA.HI.X R19, R24, R19, R22, 0x1, P3 ;  /* 0x0000001318132211 */ /* 0x000fe400018f0c16 */
[----:B------:R-:W2:Y:S01]  /*0be0*/  @P1 LDC.64 R22, c[0x0][0x3e0] ;  /* 0x0000f800ff161b82 */ /* 0x000ea20000000a00 */
[----:B------:R-:W-:Y:S01]  /*0bf0*/  @P1 IMAD R25, R14, UR8, RZ ;  /* 0x000000080e191c24 */ /* 0x000fe2000f8e02ff */
[----:B------:R-:W-:Y:S01]  /*0c00*/  @P1 MOV R14, R16 ;  /* 0x00000010000e1202 */ /* 0x000fe20000000f00 */
[----:B------:R-:W-:Y:S02]  /*0c10*/  @P1 IMAD.MOV.U32 R15, RZ, RZ, R17 ;  /* 0x000000ffff0f1224 */ /* 0x000fe400078e0011 */
[C---:B------:R-:W-:Y:S02]  /*0c20*/  @P1 IMAD R25, R8.reuse, UR9, R25 ;  /* 0x0000000908191c24 */ /* 0x040fe4000f8e0219 */
[----:B------:R-:W-:-:S05]  /*0c30*/  @P1 IMAD.WIDE.U32 R14, R8, UR8, R14 ;  /* 0x00000008080e1c25 */ /* 0x000fca000f8e000e */
[----:B------:R-:W-:Y:S01]  /*0c40*/  @P1 IADD3 R8, R15, R25, RZ ;  /* 0x000000190f081210 */ /* 0x000fe20007ffe0ff */
[----:B------:R-:W-:Y:S01]  /*0c50*/  IMAD.U32 R15, R9, 0x10000, RZ ;  /* 0x00010000090f7824 */ /* 0x000fe200078e00ff */
[----:B--2---:R-:W-:-:S04]  /*0c60*/  @P1 LEA R22, P3, R14, R22, 0x1 ;  /* 0x000000160e161211 */ /* 0x004fc800078608ff */
[----:B------:R-:W-:Y:S02]  /*0c70*/  @P1 LEA.HI.X R23, R14, R23, R8, 0x1, P3 ;  /* 0x000000170e171211 */ /* 0x000fe400018f0c08 */
[----:B------:R-:W-:Y:S02]  /*0c80*/  SHF.L.U32 R8, R5, 0x10, RZ ;  /* 0x0000001005087819 */ /* 0x000fe400000006ff */
[----:B------:R-:W-:-:S03]  /*0c90*/  @P2 IADD3 R24, P3, R13, 0x20, RZ ;  /* 0x000000200d182810 */ /* 0x000fc60007f7e0ff */
[----:B------:R-:W-:Y:S02]  /*0ca0*/  FFMA.FTZ R4, R15, R8, R4 ;  /* 0x000000080f047223 */ /* 0x000fe40000010004 */
[----:B------:R-:W-:Y:S01]  /*0cb0*/  @P2 IMAD.X R15, RZ, RZ, R12, P3 ;  /* 0x000000ffff0f2224 */ /* 0x000fe200018e060c */
[----:B------:R-:W-:Y:S02]  /*0cc0*/  LOP3.LUT R9, R9, 0xffff0000, RZ, 0xc0, !PT ;  /* 0xffff000009097812 */ /* 0x000fe400078ec0ff */
[----:B------:R-:W-:Y:S01]  /*0cd0*/  LOP3.LUT R5, R5, 0xffff0000, RZ, 0xc0, !PT ;  /* 0xffff000005057812 */ /* 0x000fe200078ec0ff */
[----:B------:R-:W-:-:S04]  /*0ce0*/  @P2 IMAD R15, R15, UR10, RZ ;  /* 0x0000000a0f0f2c24 */ /* 0x000fc8000f8e02ff */
[----:B------:R-:W-:Y:S01]  /*0cf0*/  FFMA.FTZ R4, R9, R5, R4 ;  /* 0x0000000509047223 */ /* 0x000fe20000010004 */
[----:B------:R-:W-:Y:S02]  /*0d00*/  @P2 IMAD R5, R24, UR11, R15 ;  /* 0x0000000b18052c24 */ /* 0x000fe4000f8e020f */
[----:B------:R-:W2:Y:S01]  /*0d10*/  @P2 LDC.64 R14, c[0x0][0x280] ;  /* 0x0000a000ff0e2b82 */ /* 0x000ea20000000a00 */
[----:B------:R-:W-:Y:S01]  /*0d20*/  @P2 MOV R8, R20 ;  /* 0x0000001400082202 */ /* 0x000fe20000000f00 */
[----:B------:R-:W-:-:S04]  /*0d30*/  @P2 IMAD.MOV.U32 R9, RZ, RZ, R21 ;  /* 0x000000ffff092224 */ /* 0x000fc800078e0015 */
[----:B------:R-:W-:-:S05]  /*0d40*/  @P2 IMAD.WIDE.U32 R24, R24, UR10, R8 ;  /* 0x0000000a18182c25 */ /* 0x000fca000f8e0008 */
[----:B------:R-:W-:Y:S02]  /*0d50*/  @P2 IADD3 R8, R25, R5, RZ ;  /* 0x0000000519082210 */ /* 0x000fe40007ffe0ff */
[----:B--2---:R-:W-:-:S04]  /*0d60*/  @P2 LEA R14, P3, R24, R14, 0x1 ;  /* 0x0000000e180e2211 */ /* 0x004fc800078608ff */
[----:B------:R-:W-:Y:S02]  /*0d70*/  @P2 LEA.HI.X R15, R24, R15, R8, 0x1, P3 ;  /* 0x0000000f180f2211 */ /* 0x000fe400018f0c08 */
[----:B------:R-:W-:Y:S01]  /*0d80*/  @P1 IADD3 R5, P3, R13, 0x40, RZ ;  /* 0x000000400d051810 */ /* 0x000fe20007f7e0ff */
[----:B------:R-:W-:Y:S01]  /*0d90*/  @P1 IMAD.MOV.U32 R9, RZ, RZ, R21 ;  /* 0x000000ffff091224 */ /* 0x000fe200078e0015 */
[----:B------:R-:W-:-:S03]  /*0da0*/  @P1 MOV R8, R20 ;  /* 0x0000001400081202 */ /* 0x000fc60000000f00 */
[----:B------:R-:W-:-:S04]  /*0db0*/  @P1 IMAD.X R24, RZ, RZ, R12, P3 ;  /* 0x000000ffff181224 */ /* 0x000fc800018e060c */
[----:B------:R-:W-:Y:S02]  /*0dc0*/  @P1 IMAD R24, R24, UR10, RZ ;  /* 0x0000000a18181c24 */ /* 0x000fe4000f8e02ff */
[----:B------:R-:W-:-:S04]  /*0dd0*/  @P1 IMAD.WIDE.U32 R8, R5, UR10, R8 ;  /* 0x0000000a05081c25 */ /* 0x000fc8000f8e0008 */
[----:B------:R-:W-:Y:S01]  /*0de0*/  @P1 IMAD R25, R5, UR11, R24 ;  /* 0x0000000b05191c24 */ /* 0x000fe2000f8e0218 */
[----:B0-----:R-:W-:-:S04]  /*0df0*/  @P1 LEA R26, P3, R8, R26, 0x1 ;  /* 0x0000001a081a1211 */ /* 0x001fc800078608ff */
[----:B------:R-:W-:-:S04]  /*0e00*/  @P1 IADD3 R5, R9, R25, RZ ;  /* 0x0000001909051210 */ /* 0x000fc80007ffe0ff */
[----:B------:R-:W-:Y:S02]  /*0e10*/  @P1 LEA.HI.X R27, R8, R27, R5, 0x1, P3 ;  /* 0x0000001b081b1211 */ /* 0x000fe400018f0c05 */
[----:B------:R-:W-:-:S05]  /*0e20*/  @P0 IADD3 R8, P3, R13, 0x60, RZ ;  /* 0x000000600d080810 */ /* 0x000fca0007f7e0ff */
[----:B------:R-:W-:-:S04]  /*0e30*/  @P0 IMAD.X R5, RZ, RZ, R12, P3 ;  /* 0x000000ffff050224 */ /* 0x000fc800018e060c */
[----:B------:R-:W-:Y:S02]  /*0e40*/  @P0 IMAD R5, R5, UR10, RZ ;  /* 0x0000000a05050c24 */ /* 0x000fe4000f8e02ff */
[----:B------:R-:W-:-:S04]  /*0e50*/  @P0 IMAD.WIDE.U32 R20, R8, UR10, R20 ;  /* 0x0000000a08140c25 */ /* 0x000fc8000f8e0014 */
[----:B------:R-:W-:Y:S01]  /*0e60*/  @P0 IMAD R5, R8, UR11, R5 ;  /* 0x0000000b08050c24 */ /* 0x000fe2000f8e0205 */
[----:B-1----:R-:W-:-:S04]  /*0e70*/  @P0 LEA R30, P3, R20, R30, 0x1 ;  /* 0x0000001e141e0211 */ /* 0x002fc800078608ff */
[----:B------:R-:W-:Y:S02]  /*0e80*/  @P0 IADD3 R5, R21, R5, RZ ;  /* 0x0000000515050210 */ /* 0x000fe40007ffe0ff */
[----:B------:R-:W-:Y:S02]  /*0e90*/  SHF.L.U32 R8, R6, 0x10, RZ ;  /* 0x0000001006087819 */ /* 0x000fe400000006ff */
[----:B------:R-:W-:Y:S01]  /*0ea0*/  @P0 LEA.HI.X R31, R20, R31, R5, 0x1, P3 ;  /* 0x0000001f141f0211 */ /* 0x000fe200018f0c05 */
[C---:B------:R-:W-:Y:S01]  /*0eb0*/  IMAD.U32 R5, R10.reuse, 0x10000, RZ ;  /* 0x000100000a057824 */ /* 0x040fe200078e00ff */
[----:B------:R-:W-:-:S03]  /*0ec0*/  LOP3.LUT R10, R10, 0xffff0000, RZ, 0xc0, !PT ;  /* 0xffff00000a0a7812 */ /* 0x000fc600078ec0ff */
[----:B------:R-:W-:Y:S01]  /*0ed0*/  FFMA.FTZ R9, R5, R8, R4 ;  /* 0x0000000805097223 */ /* 0x000fe20000010004 */
[----:B------:R-:W-:Y:S01]  /*0ee0*/  LOP3.LUT R5, R6, 0xffff0000, RZ, 0xc0, !PT ;  /* 0xffff000006057812 */ /* 0x000fe200078ec0ff */
[----:B------:R-:W-:-:S04]  /*0ef0*/  IMAD.U32 R4, R11, 0x10000, RZ ;  /* 0x000100000b047824 */ /* 0x000fc800078e00ff */
[----:B------:R-:W-:Y:S01]  /*0f00*/  FFMA.FTZ R9, R10, R5, R9 ;  /* 0x000000050a097223 */ /* 0x000fe20000010009 */
[----:B------:R-:W-:Y:S02]  /*0f10*/  SHF.L.U32 R5, R7, 0x10, RZ ;  /* 0x0000001007057819 */ /* 0x000fe400000006ff */
[----:B------:R-:W-:Y:S02]  /*0f20*/  LOP3.LUT R29, R11, 0xffff0000, RZ, 0xc0, !PT ;  /* 0xffff00000b1d7812 */ /* 0x000fe400078ec0ff */
[----:B------:R-:W-:Y:S01]  /*0f30*/  LOP3.LUT R8, R7, 0xffff0000, RZ, 0xc0, !PT ;  /* 0xffff000007087812 */ /* 0x000fe200078ec0ff */
[----:B------:R-:W-:Y:S01]  /*0f40*/  FFMA.FTZ R10, R4, R5, R9 ;  /* 0x00000005040a7223 */ /* 0x000fe20000010009 */
[----:B------:R-:W-:Y:S02]  /*0f50*/  CS2R R4, SRZ ;  /* 0x0000000000047805 */ /* 0x000fe4000001ff00 */
[----:B------:R-:W-:Y:S01]  /*0f60*/  CS2R R6, SRZ ;  /* 0x0000000000067805 */ /* 0x000fe2000001ff00 */
[----:B------:R-:W-:Y:S01]  /*0f70*/  FFMA.FTZ R29, R29, R8, R10 ;  /* 0x000000081d1d7223 */ /* 0x000fe2000001000a */
[----:B------:R-:W-:-:S02]  /*0f80*/  CS2R R8, SRZ ;  /* 0x0000000000087805 */ /* 0x000fc4000001ff00 */
[----:B------:R-:W-:Y:S02]  /*0f90*/  CS2R R10, SRZ ;  /* 0x00000000000a7805 */ /* 0x000fe4000001ff00 */
[----:B------:R-:W2:Y:S04]  /*0fa0*/  @P2 LDG.E.128 R4, desc[UR4][R18.64] ;  /* 0x0000000412042981 */ /* 0x000ea8000c1e1d00 */
[----:B------:R-:W3:Y:S01]  /*0fb0*/  @P2 LDG.E.128 R8, desc[UR4][R14.64] ;  /* 0x000000040e082981 */ /* 0x000ee2000c1e1d00 */
[----:B------:R-:W-:Y:S02]  /*0fc0*/  CS2R R24, SRZ ;  /* 0x0000000000187805 */ /* 0x000fe4000001ff00 */
[----:B--2---:R-:W-:Y:S02]  /*0fd0*/  LOP3.LUT R21, R4, 0xffff0000, RZ, 0xc0, !PT ;  /* 0xffff000004157812 */ /* 0x004fe400078ec0ff */
[----:B---3--:R-:W-:Y:S01]  /*0fe0*/  LOP3.LUT R20, R8, 0xffff0000, RZ, 0xc0, !PT ;  /* 0xffff000008147812 */ /* 0x008fe200078ec0ff */
[----:B------:R-:W-:-:S04]  /*0ff0*/  IMAD.U32 R4, R4, 0x10000, RZ ;  /* 0x0001000004047824 */ /* 0x000fc800078e00ff */
[----:B------:R-:W-:Y:S01]  /*1000*/  FMUL.FTZ R20, R20, R21 ;  /* 0x0000001514147220 */ /* 0x000fe20000410000 */
[----:B------:R-:W-:Y:S01]  /*1010*/  SHF.L.U32 R21, R8, 0x10, RZ ;  /* 0x0000001008157819 */ /* 0x000fe200000006ff */
[----:B------:R-:W-:Y:S01]  /*1020*/  IMAD.U32 R8, R5, 0x10000, RZ ;  /* 0x0001000005087824 */ /* 0x000fe200078e00ff */
[----:B------:R-:W-:-:S03]  /*1030*/  SHF.L.U32 R19, R9, 0x10, RZ ;  /* 0x0000001009137819 */ /* 0x000fc600000006ff */
[----:B------:R-:W-:Y:S01]  /*1040*/  FFMA.FTZ R4, R21, R4, R20 ;  /* 0x0000000415047223 */ /* 0x000fe20000010014 */
[----:B------:R-:W-:Y:S02]  /*1050*/  LOP3.LUT R5, R5, 0xffff0000, RZ, 0xc0, !PT ;  /* 0xffff000005057812 */ /* 0x000fe400078ec0ff */
[----:B------:R-:W-:Y:S01]  /*1060*/  LOP3.LUT R9, R9, 0xffff0000, RZ, 0xc0, !PT ;  /* 0xffff000009097812 */ /* 0x000fe200078ec0ff */
[----:B------:R-:W-:Y:S01]  /*1070*/  FFMA.FTZ R4, R19, R8, R4 ;  /* 0x0000000813047223 */ /* 0x000fe20000010004 */
[----:B------:R-:W-:Y:S01]  /*1080*/  SHF.L.U32 R15, R10, 0x10, RZ ;  /* 0x000000100a0f7819 */ /* 0x000fe200000006ff */
[C---:B------:R-:W-:Y:S02]  /*1090*/  IMAD.U32 R14, R6.reuse, 0x10000, RZ ;  /* 0x00010000060e7824 */ /* 0x040fe400078e00ff */
[----:B------:R-:W-:Y:S01]  /*10a0*/  FFMA.FTZ R8, R9, R5, R4 ;  /* 0x0000000509087223 */ /* 0x000fe20000010004 */
[----:B------:R-:W-:Y:S01]  /*10b0*/  @P0 IADD3 R9, P2, R13, 0x60, RZ ;  /* 0x000000600d090810 */ /* 0x000fe20007f5e0ff */
[----:B------:R-:W0:Y:S01]  /*10c0*/  @P0 LDC.64 R4, c[0x0][0x3e0] ;  /* 0x0000f800ff040b82 */ /* 0x000e220000000a00 */
[----:B------:R-:W-:Y:S01]  /*10d0*/  LOP3.LUT R18, R6, 0xffff0000, RZ, 0xc0, !PT ;  /* 0xffff000006127812 */ /* 0x000fe200078ec0ff */
[----:B------:R-:W-:-:S02]  /*10e0*/  FFMA.FTZ R6, R15, R14, R8 ;  /* 0x0000000e0f067223 */ /* 0x000fc40000010008 */
[----:B------:R-:W-:Y:S01]  /*10f0*/  @P0 IMAD.X R8, RZ, RZ, R12, P2 ;  /* 0x000000ffff080224 */ /* 0x000fe200010e060c */
[----:B------:R-:W-:-:S03]  /*1100*/  LOP3.LUT R13, R10, 0xffff0000, RZ, 0xc0, !PT ;  /* 0xffff00000a0d7812 */ /* 0x000fc600078ec0ff */
[----:B------:R-:W-:Y:S01]  /*1110*/  @P0 IMAD R8, R8, UR8, RZ ;  /* 0x0000000808080c24 */ /* 0x000fe2000f8e02ff */
[----:B------:R-:W-:Y:S01]  /*1120*/  CS2R R14, SRZ ;  /* 0x00000000000e7805 */ /* 0x000fe2000001ff00 */
[----:B------:R-:W-:Y:S02]  /*1130*/  FFMA.FTZ R6, R13, R18, R6 ;  /* 0x000000120d067223 */ /* 0x000fe40000010006 */
[C---:B------:R-:W-:Y:S01]  /*1140*/  @P0 IMAD R21, R9.reuse, UR9, R8 ;  /* 0x0000000909150c24 */ /* 0x040fe2000f8e0208 */
[----:B------:R-:W-:Y:S01]  /*1150*/  CS2R R12, SRZ ;  /* 0x00000000000c7805 */ /* 0x000fe2000001ff00 */
[----:B------:R-:W-:Y:S01]  /*1160*/  @P0 IMAD.WIDE.U32 R8, R9, UR8, R16 ;  /* 0x0000000809080c25 */ /* 0x000fe2000f8e0010 */
[----:B------:R-:W-:Y:S02]  /*1170*/  CS2R R16, SRZ ;  /* 0x0000000000107805 */ /* 0x000fe4000001ff00 */
[----:B------:R-:W-:Y:S02]  /*1180*/  CS2R R18, SRZ ;  /* 0x0000000000127805 */ /* 0x000fe4000001ff00 */
[----:B------:R1:W2:Y:S04]  /*1190*/  @P1 LDG.E.128 R12, desc[UR4][R22.64] ;  /* 0x00000004160c1981 */ /* 0x0002a8000c1e1d00 */
[----:B------:R3:W4:Y:S01]  /*11a0*/  @P1 LDG.E.128 R16, desc[UR4][R26.64] ;  /* 0x000000041a101981 */ /* 0x000722000c1e1d00 */
[----:B------:R-:W-:-:S02]  /*11b0*/  @P0 IADD3 R21, R9, R21, RZ ;  /* 0x0000001509150210 */ /* 0x000fc40007ffe0ff */
[C---:B0-----:R-:W-:Y:S02]  /*11c0*/  @P0 LEA R4, P2, R8.reuse, R4, 0x1 ;  /* 0x0000000408040211 */ /* 0x041fe400078408ff */
[----:B-1----:R-:W-:Y:S02]  /*11d0*/  CS2R R22, SRZ ;  /* 0x0000000000167805 */ /* 0x002fe4000001ff00 */
[----:B------:R-:W-:Y:S02]  /*11e0*/  @P0 LEA.HI.X R5, R8, R5, R21, 0x1, P2 ;  /* 0x0000000508050211 */ /* 0x000fe400010f0c15 */
[----:B------:R-:W-:Y:S02]  /*11f0*/  CS2R R20, SRZ ;  /* 0x0000000000147805 */ /* 0x000fe4000001ff00 */
[----:B---3--:R-:W-:-:S04]  /*1200*/  CS2R R26, SRZ ;  /* 0x00000000001a7805 */ /* 0x008fc8000001ff00 */
[----:B------:R0:W3:Y:S04]  /*1210*/  @P0 LDG.E.128 R20, desc[UR4][R4.64] ;  /* 0x0000000404140981 */ /* 0x0000e8000c1e1d00 */
[----:B------:R-:W5:Y:S01]  /*1220*/  @P0 LDG.E.128 R24, desc[UR4][R30.64] ;  /* 0x000000041e180981 */ /* 0x000f62000c1e1d00 */
[----:B------:R-:W-:Y:S01]  /*1230*/  SHF.L.U32 R9, R11, 0x10, RZ ;  /* 0x000000100b097819 */ /* 0x000fe200000006ff */
[C---:B------:R-:W-:Y:S01]  /*1240*/  IMAD.U32 R8, R7.reuse, 0x10000, RZ ;  /* 0x0001000007087824 */ /* 0x040fe200078e00ff */
[----:B------:R-:W-:Y:S02]  /*1250*/  LOP3.LUT R7, R7, 0xffff0000, RZ, 0xc0, !PT ;  /* 0xffff000007077812 */ /* 0x000fe400078ec0ff */
[----:B------:R-:W-:Y:S01]  /*1260*/  LOP3.LUT R11, R11, 0xffff0000, RZ, 0xc0, !PT ;  /* 0xffff00000b0b7812 */ /* 0x000fe200078ec0ff */
[----:B------:R-:W-:-:S04]  /*1270*/  FFMA.FTZ R6, R9, R8, R6 ;  /* 0x0000000809067223 */ /* 0x000fc80000010006 */
[----:B------:R-:W-:Y:S02]  /*1280*/  FFMA.FTZ R6, R11, R7, R6 ;  /* 0x000000070b067223 */ /* 0x000fe40000010006 */
[----:B------:R-:W0:Y:S01]  /*1290*/  S2R R7, SR_TID.X ;  /* 0x0000000000077919 */ /* 0x000e220000002100 */
[----:B------:R-:W1:Y:S01]  /*12a0*/  SHFL.BFLY PT, R8, R29, 0x4, 0x1f ;  /* 0x0c801f001d087f89 */ /* 0x000e6200000e0000 */
[C---:B0-----:R-:W-:Y:S02]  /*12b0*/  LEA.HI R5, P1, R7.reuse, R0, RZ, 0x1d ;  /* 0x0000000007057211 */ /* 0x041fe4000783e8ff */
[----:B------:R-:W-:Y:S01]  /*12c0*/  LOP3.LUT P0, RZ, R7, 0x7, RZ, 0xc0, !PT ;  /* 0x0000000707ff7812 */ /* 0x000fe2000780c0ff */
[----:B-1----:R-:W-:Y:S01]  /*12d0*/  FADD.FTZ R7, R29, R8 ;  /* 0x000000081d077221 */ /* 0x002fe20000010000 */
[----:B------:R-:W-:Y:S02]  /*12e0*/  LEA.HI.X.SX32 R0, R0, RZ, 0x1, P1 ;  /* 0x000000ff00007211 */ /* 0x000fe400008f0eff */
[----:B------:R-:W-:-:S04]  /*12f0*/  LEA R4, P1, R5, UR6, 0x2 ;  /* 0x0000000605047c11 */ /* 0x000fc8000f8210ff */
[----:B------:R-:W-:Y:S01]  /*1300*/  LEA.HI.X R5, R5, UR7, R0, 0x2, P1 ;  /* 0x0000000705057c11 */ /* 0x000fe200088f1400 */
[----:B------:R-:W-:Y:S01]  /*1310*/  ULDC.64 UR6, c[0x0][0x400] ;  /* 0x0001000000067ab9 */ /* 0x000fe20000000a00 */
[----:B------:R-:W0:Y:S02]  /*1320*/  SHFL.BFLY PT, R0, R7, 0x2, 0x1f ;  /* 0x0c401f0007007f89 */ /* 0x000e2400000e0000 */
[----:B0-----:R-:W-:Y:S01]  /*1330*/  FADD.FTZ R0, R7, R0 ;  /* 0x0000000007007221 */ /* 0x001fe20000010000 */
[----:B--2---:R-:W-:Y:S02]  /*1340*/  LOP3.LUT R8, R12, 0xffff0000, RZ, 0xc0, !PT ;  /* 0xffff00000c087812 */ /* 0x004fe400078ec0ff */
[----:B----4-:R-:W-:Y:S01]  /*1350*/  LOP3.LUT R9, R16, 0xffff0000, RZ, 0xc0, !PT ;  /* 0xffff000010097812 */ /* 0x010fe200078ec0ff */
[----:B------:R-:W-:Y:S01]  /*1360*/  IMAD.U32 R11, R12, 0x10000, RZ ;  /* 0x000100000c0b7824 */ /* 0x000fe200078e00ff */
[----:B------:R-:W-:-:S03]  /*1370*/  SHF.L.U32 R16, R16, 0x10, RZ ;  /* 0x0000001010107819 */ /* 0x000fc600000006ff */
[----:B------:R-:W-:Y:S01]  /*1380*/  FMUL.FTZ R8, R8, R9 ;  /* 0x0000000908087220 */ /* 0x000fe20000410000 */
[----:B------:R-:W-:-:S03]  /*1390*/  SHF.L.U32 R10, R17, 0x10, RZ ;  /* 0x00000010110a7819 */ /* 0x000fc600000006ff */
[----:B------:R-:W-:Y:S01]  /*13a0*/  FFMA.FTZ R8, R11, R16, R8 ;  /* 0x000000100b087223 */ /* 0x000fe20000010008 */
[----:B------:R-:W-:Y:S01]  /*13b0*/  IMAD.U32 R11, R13, 0x10000, RZ ;  /* 0x000100000d0b7824 */ /* 0x000fe200078e00ff */
[----:B------:R-:W0:Y:S03]  /*13c0*/  SHFL.BFLY PT, R9, R6, 0x4, 0x1f ;  /* 0x0c801f0006097f89 */ /* 0x000e2600000e0000 */
[----:B------:R-:W-:Y:S01]  /*13d0*/  FFMA.FTZ R7, R11, R10, R8 ;  /* 0x0000000a0b077223 */ /* 0x000fe20000010008 */
[----:B---3--:R-:W-:Y:S02]  /*13e0*/  LOP3.LUT R11, R20, 0xffff0000, RZ, 0xc0, !PT ;  /* 0xffff0000140b7812 */ /* 0x008fe400078ec0ff */
[----:B-----5:R-:W-:Y:S02]  /*13f0*/  LOP3.LUT R8, R24, 0xffff0000, RZ, 0xc0, !PT ;  /* 0xffff000018087812 */ /* 0x020fe400078ec0ff */
[----:B------:R-:W-:-:S02]  /*1400*/  LOP3.LUT R10, R13, 0xffff0000, RZ, 0xc0, !PT ;  /* 0xffff00000d0a7812 */ /* 0x000fc400078ec0ff */
[----:B------:R-:W-:Y:S01]  /*1410*/  LOP3.LUT R17, R17, 0xffff0000, RZ, 0xc0, !PT ;  /* 0xffff000011117812 */ /* 0x000fe200078ec0ff */
[----:B------:R-:W-:Y:S01]  /*1420*/  FMUL.FTZ R8, R8, R11 ;  /* 0x0000000b08087220 */ /* 0x000fe20000410000 */
[----:B------:R-:W-:Y:S01]  /*1430*/  SHF.L.U32 R20, R20, 0x10, RZ ;  /* 0x0000001014147819 */ /* 0x000fe200000006ff */
[----:B------:R-:W-:Y:S01]  /*1440*/  IMAD.U32 R11, R24, 0x10000, RZ ;  /* 0x00010000180b7824 */ /* 0x000fe200078e00ff */
[----:B------:R-:W-:Y:S01]  /*1450*/  SHF.L.U32 R12, R25, 0x10, RZ ;  /* 0x00000010190c7819 */ /* 0x000fe200000006ff */
[----:B------:R-:W-:Y:S01]  /*1460*/  FFMA.FTZ R7, R10, R17, R7 ;  /* 0x000000110a077223 */ /* 0x000fe20000010007 */
        /* <DEDUP_REMOVED lines=9> */
[----:B0-----:R-:W-:Y:S01]  /*1500*/  FADD.FTZ R9, R6, R9 ;  /* 0x0000000906097221 */ /* 0x001fe20000010000 */
[----:B------:R-:W-:Y:S01]  /*1510*/  LOP3.LUT R13, R18, 0xffff0000, RZ, 0xc0, !PT ;  /* 0xffff0000120d7812 */ /* 0x000fe200078ec0ff */
[----:B------:R-:W-:Y:S01]  /*1520*/  FFMA.FTZ R12, R25, R21, R12 ;  /* 0x00000015190c7223 */ /* 0x000fe2000001000c */
[----:B------:R-:W-:Y:S01]  /*1530*/  SHF.L.U32 R8, R22, 0x10, RZ ;  /* 0x0000001016087819 */ /* 0x000fe200000006ff */
[----:B------:R-:W0:Y:S01]  /*1540*/  @!P0 LDC R24, c[0x0][0x384] ;  /* 0x0000e100ff188b82 */ /* 0x000e220000000800 */
[----:B------:R-:W-:Y:S01]  /*1550*/  SHF.L.U32 R17, R26, 0x10, RZ ;  /* 0x000000101a117819 */ /* 0x000fe200000006ff */
[----:B------:R-:W-:Y:S01]  /*1560*/  FFMA.FTZ R7, R14, R13, R7 ;  /* 0x0000000d0e077223 */ /* 0x000fe20000010007 */
[----:B------:R-:W-:-:S02]  /*1570*/  LOP3.LUT R22, R22, 0xffff0000, RZ, 0xc0, !PT ;  /* 0xffff000016167812 */ /* 0x000fc400078ec0ff */
[----:B------:R-:W-:Y:S01]  /*1580*/  LOP3.LUT R13, R26, 0xffff0000, RZ, 0xc0, !PT ;  /* 0xffff00001a0d7812 */ /* 0x000fe200078ec0ff */
[----:B------:R-:W-:Y:S01]  /*1590*/  FFMA.FTZ R12, R17, R8, R12 ;  /* 0x00000008110c7223 */ /* 0x000fe2000001000c */
[----:B------:R-:W-:Y:S01]  /*15a0*/  SHF.L.U32 R17, R27, 0x10, RZ ;  /* 0x000000101b117819 */ /* 0x000fe200000006ff */
[----:B------:R-:W-:Y:S01]  /*15b0*/  IMAD.U32 R14, R23, 0x10000, RZ ;  /* 0x00010000170e7824 */ /* 0x000fe200078e00ff */
[----:B------:R-:W-:Y:S01]  /*15c0*/  SHF.L.U32 R6, R15, 0x10, RZ ;  /* 0x000000100f067819 */ /* 0x000fe200000006ff */
[----:B------:R-:W-:Y:S01]  /*15d0*/  FFMA.FTZ R12, R13, R22, R12 ;  /* 0x000000160d0c7223 */ /* 0x000fe2000001000c */
[----:B------:R-:W-:Y:S01]  /*15e0*/  IMAD.U32 R11, R19, 0x10000, RZ ;  /* 0x00010000130b7824 */ /* 0x000fe200078e00ff */
[----:B------:R-:W-:Y:S02]  /*15f0*/  LOP3.LUT R23, R23, 0xffff0000, RZ, 0xc0, !PT ;  /* 0xffff000017177812 */ /* 0x000fe400078ec0ff */
[----:B------:R-:W-:Y:S01]  /*1600*/  LOP3.LUT R27, R27, 0xffff0000, RZ, 0xc0, !PT ;  /* 0xffff00001b1b7812 */ /* 0x000fe200078ec0ff */
[----:B------:R-:W-:Y:S01]  /*1610*/  FFMA.FTZ R12, R17, R14, R12 ;  /* 0x0000000e110c7223 */ /* 0x000fe2000001000c */
[----:B------:R-:W-:Y:S01]  /*1620*/  LOP3.LUT R15, R15, 0xffff0000, RZ, 0xc0, !PT ;  /* 0xffff00000f0f7812 */ /* 0x000fe200078ec0ff */
[----:B------:R-:W-:Y:S01]  /*1630*/  FFMA.FTZ R6, R6, R11, R7 ;  /* 0x0000000b06067223 */ /* 0x000fe20000010007 */
[----:B------:R-:W-:Y:S01]  /*1640*/  LOP3.LUT R10, R19, 0xffff0000, RZ, 0xc0, !PT ;  /* 0xffff0000130a7812 */ /* 0x000fe200078ec0ff */
[----:B------:R-:W-:Y:S01]  /*1650*/  FFMA.FTZ R12, R27, R23, R12 ;  /* 0x000000171b0c7223 */ /* 0x000fe2000001000c */
[----:B------:R-:W1:Y:S01]  /*1660*/  SHFL.BFLY PT, R8, R9, 0x2, 0x1f ;  /* 0x0c401f0009087f89 */ /* 0x000e6200000e0000 */
[----:B------:R-:W2:Y:S02]  /*1670*/  @!P0 LDC R23, c[0x0][0x384] ;  /* 0x0000e100ff178b82 */ /* 0x000ea40000000800 */
[----:B------:R-:W-:Y:S01]  /*1680*/  FFMA.FTZ R6, R15, R10, R6 ;  /* 0x0000000a0f067223 */ /* 0x000fe20000010006 */
[----:B------:R-:W3:Y:S04]  /*1690*/  SHFL.BFLY PT, R11, R12, 0x4, 0x1f ;  /* 0x0c801f000c0b7f89 */ /* 0x000ee800000e0000 */
[----:B------:R-:W4:Y:S01]  /*16a0*/  SHFL.BFLY PT, R7, R6, 0x4, 0x1f ;  /* 0x0c801f0006077f89 */ /* 0x000f2200000e0000 */
[----:B-1----:R-:W-:Y:S01]  /*16b0*/  FADD.FTZ R17, R9, R8 ;  /* 0x0000000809117221 */ /* 0x002fe20000010000 */
[----:B---3--:R-:W-:Y:S01]  /*16c0*/  FADD.FTZ R11, R12, R11 ;  /* 0x0000000b0c0b7221 */ /* 0x008fe20000010000 */
[----:B----4-:R-:W-:-:S04]  /*16d0*/  FADD.FTZ R8, R6, R7 ;  /* 0x0000000706087221 */ /* 0x010fc80000010000 */
[----:B------:R-:W1:Y:S04]  /*16e0*/  SHFL.BFLY PT, R10, R11, 0x2, 0x1f ;  /* 0x0c401f000b0a7f89 */ /* 0x000e6800000e0000 */
[----:B------:R-:W3:Y:S04]  /*16f0*/  SHFL.BFLY PT, R9, R8, 0x2, 0x1f ;  /* 0x0c401f0008097f89 */ /* 0x000ee800000e0000 */
[----:B------:R-:W4:Y:S01]  /*1700*/  SHFL.BFLY PT, R13, R0, 0x1, 0x1f ;  /* 0x0c201f00000d7f89 */ /* 0x000f2200000e0000 */
[----:B------:R-:W-:Y:S01]  /*1710*/  LEA R6, P1, R3, UR6, 0x2 ;  /* 0x0000000603067c11 */ /* 0x000fe2000f8210ff */
[----:B------:R-:W-:Y:S01]  /*1720*/  ULDC UR6, c[0x0][0x384] ;  /* 0x0000e10000067ab9 */ /* 0x000fe20000000800 */
[----:B------:R-:W-:-:S02]  /*1730*/  SHF.L.U32 R15, R2, 0x2, RZ ;  /* 0x00000002020f7819 */ /* 0x000fc400000006ff */
[----:B------:R-:W-:Y:S01]  /*1740*/  LEA.HI.X R7, R3, UR7, R28, 0x2, P1 ;  /* 0x0000000703077c11 */ /* 0x000fe200088f141c */
[----:B------:R-:W5:Y:S02]  /*1750*/  SHFL.BFLY PT, R20, R17, 0x1, 0x1f ;  /* 0x0c201f0011147f89 */ /* 0x000f6400000e0000 */
[----:B------:R-:W-:-:S04]  /*1760*/  IMAD.WIDE R14, R15, 0x10, R6 ;  /* 0x000000100f0e7825 */ /* 0x000fc800078e0206 */
[----:B-1----:R-:W-:Y:S01]  /*1770*/  FADD.FTZ R19, R11, R10 ;  /* 0x0000000a0b137221 */ /* 0x002fe20000010000 */
[----:B---3--:R-:W-:-:S04]  /*1780*/  FADD.FTZ R21, R8, R9 ;  /* 0x0000000908157221 */ /* 0x008fc80000010000 */
[----:B------:R-:W1:Y:S04]  /*1790*/  SHFL.BFLY PT, R16, R19, 0x1, 0x1f ;  /* 0x0c201f0013107f89 */ /* 0x000e6800000e0000 */
[----:B------:R-:W3:Y:S01]  /*17a0*/  SHFL.BFLY PT, R22, R21, 0x1, 0x1f ;  /* 0x0c201f0015167f89 */ /* 0x000ee200000e0000 */
[----:B----4-:R-:W-:Y:S01]  /*17b0*/  @!P0 FADD.FTZ R18, R0, R13 ;  /* 0x0000000d00128221 */ /* 0x010fe20000010000 */
[----:B------:R-:W-:-:S04]  /*17c0*/  IMAD.WIDE R12, R2, 0x40, R14 ;  /* 0x00000040020c7825 */ /* 0x000fc800078e020e */
[----:B------:R-:W-:-:S04]  /*17d0*/  IMAD.WIDE R10, R2, 0x40, R12 ;  /* 0x00000040020a7825 */ /* 0x000fc800078e020c */
[----:B-----5:R-:W-:Y:S01]  /*17e0*/  @!P0 FADD.FTZ R0, R17, R20 ;  /* 0x0000001411008221 */ /* 0x020fe20000010000 */
[----:B------:R-:W-:-:S04]  /*17f0*/  IMAD.WIDE R8, R2, 0x40, R10 ;  /* 0x0000004002087825 */ /* 0x000fc800078e020a */
[----:B--2---:R-:W-:Y:S01]  /*1800*/  @!P0 FMUL.FTZ R23, R0, R23 ;  /* 0x0000001700178220 */ /* 0x004fe20000410000 */
[----:B-1----:R-:W-:Y:S01]  /*1810*/  FADD.FTZ R20, R19, R16 ;  /* 0x0000001013147221 */ /* 0x002fe20000010000 */
[----:B------:R-:W-:-:S04]  /*1820*/  IMAD.WIDE R16, R2, 0x40, R8 ;  /* 0x0000004002107825 */ /* 0x000fc800078e0208 */
[----:B---3--:R-:W-:Y:S01]  /*1830*/  @!P0 FADD.FTZ R3, R21, R22 ;  /* 0x0000001615038221 */ /* 0x008fe20000010000 */
[----:B------:R-:W-:Y:S01]  /*1840*/  @!P0 FMUL.FTZ R21, R18, UR6 ;  /* 0x0000000612158c20 */ /* 0x000fe20008410000 */
[----:B------:R-:W-:Y:S02]  /*1850*/  FMUL.FTZ R27, R20, UR6 ;  /* 0x00000006141b7c20 */ /* 0x000fe40008410000 */
[----:B0-----:R-:W-:Y:S01]  /*1860*/  @!P0 FMUL.FTZ R25, R3, R24 ;  /* 0x0000001803198220 */ /* 0x001fe20000410000 */
[C---:B------:R-:W-:Y:S01]  /*1870*/  IMAD.WIDE R18, R2.reuse, 0x40, R16 ;  /* 0x0000004002127825 */ /* 0x040fe200078e0210 */
[----:B------:R-:W-:Y:S04]  /*1880*/  @!P0 STG.E desc[UR4][R4.64], R21 ;  /* 0x0000001504008986 */ /* 0x000fe8000c101904 */
[----:B------:R-:W-:Y:S01]  /*1890*/  @!P0 STG.E desc[UR4][R4.64+0x180], R27 ;  /* 0x0001801b04008986 */ /* 0x000fe2000c101904 */
[----:B------:R-:W-:-:S03]  /*18a0*/  IMAD.WIDE R2, R2, 0x40, R18 ;  /* 0x0000004002027825 */ /* 0x000fc600078e0212 */
[----:B------:R-:W-:Y:S04]  /*18b0*/  @!P0 STG.E desc[UR4][R4.64+0x80], R23 ;  /* 0x0000801704008986 */ /* 0x000fe8000c101904 */
[----:B------:R-:W-:Y:S04]  /*18c0*/  @!P0 STG.E desc[UR4][R4.64+0x100], R25 ;  /* 0x0001001904008986 */ /* 0x000fe8000c101904 */
[----:B------:R-:W-:Y:S04]  /*18d0*/  STG.E.128 desc[UR4][R6.64], RZ ;  /* 0x000000ff06007986 */ /* 0x000fe8000c101d04 */
[----:B------:R-:W-:Y:S04]  /*18e0*/  STG.E.128 desc[UR4][R14.64], RZ ;  /* 0x000000ff0e007986 */ /* 0x000fe8000c101d04 */
[----:B------:R-:W-:Y:S04]  /*18f0*/  STG.E.128 desc[UR4][R12.64], RZ ;  /* 0x000000ff0c007986 */ /* 0x000fe8000c101d04 */
[----:B------:R-:W-:Y:S04]  /*1900*/  STG.E.128 desc[UR4][R10.64], RZ ;  /* 0x000000ff0a007986 */ /* 0x000fe8000c101d04 */
[----:B------:R-:W-:Y:S04]  /*1910*/  STG.E.128 desc[UR4][R8.64], RZ ;  /* 0x000000ff08007986 */ /* 0x000fe8000c101d04 */
[----:B------:R-:W-:Y:S04]  /*1920*/  STG.E.128 desc[UR4][R16.64], RZ ;  /* 0x000000ff10007986 */ /* 0x000fe8000c101d04 */
[----:B------:R-:W-:Y:S04]  /*1930*/  STG.E.128 desc[UR4][R18.64], RZ ;  /* 0x000000ff12007986 */ /* 0x000fe8000c101d04 */
[----:B------:R-:W-:Y:S01]  /*1940*/  STG.E.128 desc[UR4][R2.64], RZ ;  /* 0x000000ff02007986 */ /* 0x000fe2000c101d04 */
[----:B------:R-:W-:Y:S05]  /*1950*/  EXIT ;  /* 0x000000000000794d */ /* 0x000fea0003800000 */
.L_x_2454:
        /* <DEDUP_REMOVED lines=10> */
.L_x_2502:


//--------------------- .nv.shared._ZN5flash44flash_bwd_dq_dk_dv_loop_seqk_parallel_kernelI23Flash_bwd_kernel_traitsILi64ELi64ELi128ELi8ELi2ELi4ELi4ELb1ELb0EN7cutlass10bfloat16_tE19Flash_kernel_traitsILi64ELi64ELi128ELi8ES3_EELb0ELb0ELb0ELb0ELb0ELb1ELb0EEEvNS_16Flash_bwd_paramsE --------------------------
	.section	.nv.shared._ZN5flash44flash_bwd_dq_dk_dv_loop_seqk_parallel_kernelI23Flash_bwd_kernel_traitsILi64ELi64ELi128ELi8ELi2ELi4ELi4ELb1ELb0EN7cutlass10bfloat16_tE19Flash_kernel_traitsILi64ELi64ELi128ELi8ES3_EELb0ELb0ELb0ELb0ELb0ELb1ELb0EEEvNS_16Flash_bwd_paramsE,"aw",@nobits
	.sectionflags	@""
	.align	16
	.zero		1024


//--------------------- .nv.shared.reserved.0     --------------------------
	.section	.nv.shared.reserved.0,"aw",@nobits
	.weak		__nv_reservedSMEM_offset_0_alias
	.size		__nv_reservedSMEM_offset_0_alias, 0, 0
	.other		__nv_reservedSMEM_offset_0_alias,@"STO_CUDA_RESERVED_SHARED STV_DEFAULT"
__nv_reservedSMEM_offset_0_alias:
	.zero		0


//--------------------- .nv.global                --------------------------
	.section	.nv.global,"aw",@nobits
.nv.global:
	.type		_ZN65_INTERNAL_23e465db_29_flash_bwd_hdim64_bf16_sm80_cu_d53ad458_31544cute1_E,@object
	.size		_ZN65_INTERNAL_23e465db_29_flash_bwd_hdim64_bf16_sm80_cu_d53ad458_31544cute1_E,(_ZN65_INTERNAL_23e465db_29_flash_bwd_hdim64_bf16_sm80_cu_d53ad458_31544cuda3std3__45__cpo6cbeginE - _ZN65_INTERNAL_23e465db_29_flash_bwd_hdim64_bf16_sm80_cu_d53ad458_31544cute1_E)
_ZN65_INTERNAL_23e465db_29_flash_bwd_hdim64_bf16_sm80_cu_d53ad458_31544cute1_E:
	.zero		1
	.type		_ZN65_INTERNAL_23e465db_29_flash_bwd_hdim64_bf16_sm80_cu_d53ad458_31544cuda3std3__45__cpo6cbeginE,@object
	.size		_ZN65_INTERNAL_23e465db_29_flash_bwd_hdim64_bf16_sm80_cu_d53ad458_31544cuda3std3__45__cpo6cbeginE,(_ZN65_INTERNAL_23e465db_29_flash_bwd_hdim64_bf16_sm80_cu_d53ad458_31544cuda3std3__48in_placeE - _ZN65_INTERNAL_23e465db_29_flash_bwd_hdim64_bf16_sm80_cu_d53ad458_31544cuda3std3__45__cpo6cbeginE)
_ZN65_INTERNAL_23e465db_29_flash_bwd_hdim64_bf16_sm80_cu_d53ad458_31544cuda3std3__45__cpo6cbeginE:
	.zero		1
	.type		_ZN65_INTERNAL_23e465db_29_flash_bwd_hdim64_bf16_sm80_cu_d53ad458_31544cuda3std3__48in_placeE,@object
	.size		_ZN65_INTERNAL_23e465db_29_flash_bwd_hdim64_bf16_sm80_cu_d53ad458_31544cuda3std3__48in_placeE,(_ZN65_INTERNAL_23e465db_29_flash_bwd_hdim64_bf16_sm80_cu_d53ad458_31544cuda3std6ranges3__45__cpo9iter_moveE - _ZN65_INTERNAL_23e465db_29_flash_bwd_hdim64_bf16_sm80_cu_d53ad458_31544cuda3std3__48in_placeE)
_ZN65_INTERNAL_23e465db_29_flash_bwd_hdim64_bf16_sm80_cu_d53ad458_31544cuda3std3__48in_placeE:
	.zero		1
	.type		_ZN65_INTERNAL_23e465db_29_flash_bwd_hdim64_bf16_sm80_cu_d53ad458_31544cuda3std6ranges3__45__cpo9iter_moveE,@object
	.size		_ZN65_INTERNAL_23e465db_29_flash_bwd_hdim64_bf16_sm80_cu_d53ad458_31544cuda3std6ranges3__45__cpo9iter_moveE,(_ZN65_INTERNAL_23e465db_29_flash_bwd_hdim64_bf16_sm80_cu_d53ad458_31544cuda3std3__45__cpo5beginE - _ZN65_INTERNAL_23e465db_29_flash_bwd_hdim64_bf16_sm80_cu_d53ad458_31544cuda3std6ranges3__45__cpo9iter_moveE)
_ZN65_INTERNAL_23e465db_29_flash_bwd_hdim64_bf16_sm80_cu_d53ad458_31544cuda3std6ranges3__45__cpo9iter_moveE:
	.zero		1
	.type		_ZN65_INTERNAL_23e465db_29_flash_bwd_hdim64_bf16_sm80_cu_d53ad458_31544cuda3std3__45__cpo5beginE,@object
	.size		_ZN65_INTERNAL_23e465db_29_flash_bwd_hdim64_bf16_sm80_cu_d53ad458_31544cuda3std3__45__cpo5beginE,(_ZN65_INTERNAL_23e465db_29_flash_bwd_hdim64_bf16_sm80_cu_d53ad458_31544cuda3std3__467_GLOBAL__N__23e465db_29_flash_bwd_hdim64_bf16_sm80_cu_d53ad458_31546ignoreE - _ZN65_INTERNAL_23e465db_29_flash_bwd_hdim64_bf16_sm80_cu_d53ad458_31544cuda3std3__45__cpo5beginE)
_ZN65_INTERNAL_23e465db_29_flash_bwd_hdim64_bf16_sm80_cu_d53ad458_31544cuda3std3__45__cpo5beginE:
	.zero		1
	.type		_ZN65_INTERNAL_23e465db_29_flash_bwd_hdim64_bf16_sm80_cu_d53ad458_31544cuda3std3__467_GLOBAL__N__23e465db_29_flash_bwd_hdim64_bf16_sm80_cu_d53ad458_31546ignoreE,@object
	.size		_ZN65_INTERNAL_23e465db_29_flash_bwd_hdim64_bf16_sm80_cu_d53ad458_31544cuda3std3__467_GLOBAL__N__23e465db_29_flash_bwd_hdim64_bf16_sm80_cu_d53ad458_31546ignoreE,(_ZN65_INTERNAL_23e465db_29_flash_bwd_hdim64_bf16_sm80_cu_d53ad458_31544cute7productE - _ZN65_INTERNAL_23e465db_29_flash_bwd_hdim64_bf16_sm80_cu_d53ad458_31544cuda3std3__467_GLOBAL__N__23e465db_29_flash_bwd_hdim64_bf16_sm80_cu_d53ad458_31546ignoreE)
_ZN65_INTERNAL_23e465db_29_flash_bwd_hdim64_bf16_sm80_cu_d53ad458_31544cuda3std3__467_GLOBAL__N__23e465db_29_flash_bwd_hdim64_bf16_sm80_cu_d53ad458_31546ignoreE:
	.zero		1
	.type		_ZN65_INTERNAL_23e465db_29_flash_bwd_hdim64_bf16_sm80_cu_d53ad458_31544cute7productE,@object
	.size		_ZN65_INTERNAL_23e465db_29_flash_bwd_hdim64_bf16_sm80_cu_d53ad458_31544cute7productE,(_ZN65_INTERNAL_23e465db_29_flash_bwd_hdim64_bf16_sm80_cu_d53ad458_31544cuda3std3__45__cpo3endE - _ZN65_INTERNAL_23e465db_29_flash_bwd_hdim64_bf16_sm80_cu_d53ad458_31544cute7productE)
_ZN65_INTERNAL_23e465db_29_flash_bwd_hdim64_bf16_sm80_cu_d53ad458_31544cute7productE:
	.zero		1
	.type		_ZN65_INTERNAL_23e465db_29_flash_bwd_hdim64_bf16_sm80_cu_d53ad458_31544cuda3std3__45__cpo3endE,@object
	.size		_ZN65_INTERNAL_23e465db_29_flash_bwd_hdim64_bf16_sm80_cu_d53ad458_31544cuda3std3__45__cpo3endE,(_ZN65_INTERNAL_23e465db_29_flash_bwd_hdim64_bf16_sm80_cu_d53ad458_31544cuda3std3__419piecewise_constructE - _ZN65_INTERNAL_23e465db_29_flash_bwd_hdim64_bf16_sm80_cu_d53ad458_31544cuda3std3__45__cpo3endE)
_ZN65_INTERNAL_23e465db_29_flash_bwd_hdim64_bf16_sm80_cu_d53ad458_31544cuda3std3__45__cpo3endE:
	.zero		1
	.type		_ZN65_INTERNAL_23e465db_29_flash_bwd_hdim64_bf16_sm80_cu_d53ad458_31544cuda3std3__419piecewise_constructE,@object
	.size		_ZN65_INTERNAL_23e465db_29_flash_bwd_hdim64_bf16_sm80_cu_d53ad458_31544cuda3std3__419piecewise_constructE,(_ZN65_INTERNAL_23e465db_29_flash_bwd_hdim64_bf16_sm80_cu_d53ad458_31544cuda3std3__45__cpo4cendE - _ZN65_INTERNAL_23e465db_29_flash_bwd_hdim64_bf16_sm80_cu_d53ad458_31544cuda3std3__419piecewise_constructE)
_ZN65_INTERNAL_23e465db_29_flash_bwd_hdim64_bf16_sm80_cu_d53ad458_31544cuda3std3__419piecewise_constructE:
	.zero		1
	.type		_ZN65_INTERNAL_23e465db_29_flash_bwd_hdim64_bf16_sm80_cu_d53ad458_31544cuda3std3__45__cpo4cendE,@object
	.size		_ZN65_INTERNAL_23e465db_29_flash_bwd_hdim64_bf16_sm80_cu_d53ad458_31544cuda3std3__45__cpo4cendE,(_ZN65_INTERNAL_23e465db_29_flash_bwd_hdim64_bf16_sm80_cu_d53ad458_31544cuda3std6ranges3__45__cpo4swapE - _ZN65_INTERNAL_23e465db_29_flash_bwd_hdim64_bf16_sm80_cu_d53ad458_31544cuda3std3__45__cpo4cendE)
_ZN65_INTERNAL_23e465db_29_flash_bwd_hdim64_bf16_sm80_cu_d53ad458_31544cuda3std3__45__cpo4cendE:
	.zero		1
	.type		_ZN65_INTERNAL_23e465db_29_flash_bwd_hdim64_bf16_sm80_cu_d53ad458_31544cuda3std6ranges3__45__cpo4swapE,@object
	.size		_ZN65_INTERNAL_23e465db_29_flash_bwd_hdim64_bf16_sm80_cu_d53ad458_31544cuda3std6ranges3__45__cpo4swapE,(.L_7 - _ZN65_INTERNAL_23e465db_29_flash_bwd_hdim64_bf16_sm80_cu_d53ad458_31544cuda3std6ranges3__45__cpo4swapE)
_ZN65_INTERNAL_23e465db_29_flash_bwd_hdim64_bf16_sm80_cu_d53ad458_31544cuda3std6ranges3__45__cpo4swapE:
	.zero		1
.L_7:


//--------------------- .nv.shared._ZN5flash44flash_bwd_dq_dk_dv_loop_seqk_parallel_kernelI23Flash_bwd_kernel_traitsILi64ELi64ELi128ELi8ELi2ELi4ELi4ELb1ELb0EN7cutlass10bfloat16_tE19Flash_kernel_traitsILi64ELi64ELi128ELi8ES3_EELb0ELb0ELb0ELb0ELb0ELb0ELb0EEEvNS_16Flash_bwd_paramsE --------------------------
	.section	.nv.shared._ZN5flash44flash_bwd_dq_dk_dv_loop_seqk_parallel_kernelI23Flash_bwd_kernel_traitsILi64ELi64ELi128ELi8ELi2ELi4ELi4ELb1ELb0EN7cutlass10bfloat16_tE19Flash_kernel_traitsILi64ELi64ELi128ELi8ES3_EELb0ELb0ELb0ELb0ELb0ELb0ELb0EEEvNS_16Flash_bwd_paramsE,"aw",@nobits
	.sectionflags	@""
	.align	16
	.zero		1024


//--------------------- .nv.shared._ZN5flash44flash_bwd_dq_dk_dv_loop_seqk_parallel_kernelI23Flash_bwd_kernel_traitsILi64ELi64ELi128ELi8ELi2ELi4ELi4ELb1ELb0EN7cutlass10bfloat16_tE19Flash_kernel_traitsILi64ELi64ELi128ELi8ES3_EELb0ELb0ELb1ELb0ELb0ELb0ELb0EEEvNS_16Flash_bwd_paramsE --------------------------
	.section	.nv.shared._ZN5flash44flash_bwd_dq_dk_dv_loop_seqk_parallel_kernelI23Flash_bwd_kernel_traitsILi64ELi64ELi128ELi8ELi2ELi4ELi4ELb1ELb0EN7cutlass10bfloat16_tE19Flash_kernel_traitsILi64ELi64ELi128ELi8ES3_EELb0ELb0ELb1ELb0ELb0ELb0ELb0EEEvNS_16Flash_bwd_paramsE,"aw",@nobits
	.sectionflags	@""
	.align	16
	.zero		1024


//--------------------- .nv.shared._ZN5flash44flash_bwd_dq_dk_dv_loop_seqk_parallel_kernelI23Flash_bwd_kernel_traitsILi64ELi64ELi128ELi8ELi2ELi4ELi4ELb1ELb0EN7cutlass10bfloat16_tE19Flash_kernel_traitsILi64ELi64ELi128ELi8ES3_EELb0ELb0ELb0ELb0ELb1ELb1ELb0EEEvNS_16Flash_bwd_paramsE --------------------------
	.section	.nv.shared._ZN5flash44flash_bwd_dq_dk_dv_loop_seqk_parallel_kernelI23Flash_bwd_kernel_traitsILi64ELi64ELi128ELi8ELi2ELi4ELi4ELb1ELb0EN7cutlass10bfloat16_tE19Flash_kernel_traitsILi64ELi64ELi128ELi8ES3_EELb0ELb0ELb0ELb0ELb1ELb1ELb0EEEvNS_16Flash_bwd_paramsE,"aw",@nobits
	.sectionflags	@""
	.align	16
	.zero		1024


//--------------------- .nv.shared._ZN5flash44flash_bwd_dq_dk_dv_loop_seqk_parallel_kernelI23Flash_bwd_kernel_traitsILi64ELi64ELi128ELi8ELi2ELi4ELi4ELb1ELb0EN7cutlass10bfloat16_tE19Flash_kernel_traitsILi64ELi64ELi128ELi8ES3_EELb0ELb0ELb0ELb1ELb0ELb0ELb0EEEvNS_16Flash_bwd_paramsE --------------------------
	.section	.nv.shared._ZN5flash44flash_bwd_dq_dk_dv_loop_seqk_parallel_kernelI23Flash_bwd_kernel_traitsILi64ELi64ELi128ELi8ELi2ELi4ELi4ELb1ELb0EN7cutlass10bfloat16_tE19Flash_kernel_traitsILi64ELi64ELi128ELi8ES3_EELb0ELb0ELb0ELb1ELb0ELb0ELb0EEEvNS_16Flash_bwd_paramsE,"aw",@nobits
	.sectionflags	@""
	.align	16
	.zero		1024


//--------------------- .nv.shared._ZN5flash44flash_bwd_dq_dk_dv_loop_seqk_parallel_kernelI23Flash_bwd_kernel_traitsILi64ELi64ELi128ELi8ELi2ELi4ELi4ELb1ELb0EN7cutlass10bfloat16_tE19Flash_kernel_traitsILi64ELi64ELi128ELi8ES3_EELb0ELb0ELb1ELb0ELb0ELb1ELb0EEEvNS_16Flash_bwd_paramsE --------------------------
	.section	.nv.shared._ZN5flash44flash_bwd_dq_dk_dv_loop_seqk_parallel_kernelI23Flash_bwd_kernel_traitsILi64ELi64ELi128ELi8ELi2ELi4ELi4ELb1ELb0EN7cutlass10bfloat16_tE19Flash_kernel_traitsILi64ELi64ELi128ELi8ES3_EELb0ELb0ELb1ELb0ELb0ELb1ELb0EEEvNS_16Flash_bwd_paramsE,"aw",@nobits
	.sectionflags	@""
	.align	16
	.zero		1024


//--------------------- .nv.shared._ZN5flash44flash_bwd_dq_dk_dv_loop_seqk_parallel_kernelI23Flash_bwd_kernel_traitsILi64ELi64ELi128ELi8ELi2ELi4ELi4ELb1ELb0EN7cutlass10bfloat16_tE19Flash_kernel_traitsILi64ELi64ELi128ELi8ES3_EELb0ELb0ELb1ELb1ELb0ELb0ELb0EEEvNS_16Flash_bwd_paramsE --------------------------
	.section	.nv.shared._ZN5flash44flash_bwd_dq_dk_dv_loop_seqk_parallel_kernelI23Flash_bwd_kernel_traitsILi64ELi64ELi128ELi8ELi2ELi4ELi4ELb1ELb0EN7cutlass10bfloat16_tE19Flash_kernel_traitsILi64ELi64ELi128ELi8ES3_EELb0ELb0ELb1ELb1ELb0ELb0ELb0EEEvNS_16Flash_bwd_paramsE,"aw",@nobits
	.sectionflags	@""
	.align	16
	.zero		1024


//--------------------- .nv.shared._ZN5flash44flash_bwd_dq_dk_dv_loop_seqk_parallel_kernelI23Flash_bwd_kernel_traitsILi64ELi128ELi128ELi8ELi4ELi4ELi4ELb0ELb0EN7cutlass10bfloat16_tE19Flash_kernel_traitsILi64ELi128ELi128ELi8ES3_EELb0ELb0ELb0ELb0ELb0ELb1ELb0EEEvNS_16Flash_bwd_paramsE --------------------------
	.section	.nv.shared._ZN5flash44flash_bwd_dq_dk_dv_loop_seqk_parallel_kernelI23Flash_bwd_kernel_traitsILi64ELi128ELi128ELi8ELi4ELi4ELi4ELb0ELb0EN7cutlass10bfloat16_tE19Flash_kernel_traitsILi64ELi128ELi128ELi8ES3_EELb0ELb0ELb0ELb0ELb0ELb1ELb0EEEvNS_16Flash_bwd_paramsE,"aw",@nobits
	.sectionflags	@""
	.align	16
	.zero		1024


//--------------------- .nv.shared._ZN5flash44flash_bwd_dq_dk_dv_loop_seqk_parallel_kernelI23Flash_bwd_kernel_traitsILi64ELi128ELi128ELi8ELi4ELi4ELi4ELb0ELb0EN7cutlass10bfloat16_tE19Flash_kernel_traitsILi64ELi128ELi128ELi8ES3_EELb0ELb0ELb0ELb0ELb0ELb0ELb0EEEvNS_16Flash_bwd_paramsE --------------------------
	.section	.nv.shared._ZN5flash44flash_bwd_dq_dk_dv_loop_seqk_parallel_kernelI23Flash_bwd_kernel_traitsILi64ELi128ELi128ELi8ELi4ELi4ELi4ELb0ELb0EN7cutlass10bfloat16_tE19Flash_kernel_traitsILi64ELi128ELi128ELi8ES3_EELb0ELb0ELb0ELb0ELb0ELb0ELb0EEEvNS_16Flash_bwd_paramsE,"aw",@nobits
	.sectionflags	@""
	.align	16
	.zero		1024


//--------------------- .nv.shared._ZN5flash44flash_bwd_dq_dk_dv_loop_seqk_parallel_kernelI23Flash_bwd_kernel_traitsILi64ELi128ELi128ELi8ELi4ELi4ELi4ELb0ELb0EN7cutlass10bfloat16_tE19Flash_kernel_traitsILi64ELi128ELi128ELi8ES3_EELb0ELb0ELb1ELb0ELb0ELb0ELb0EEEvNS_16Flash_bwd_paramsE --------------------------
	.section	.nv.shared._ZN5flash44flash_bwd_dq_dk_dv_loop_seqk_parallel_kernelI23Flash_bwd_kernel_traitsILi64ELi128ELi128ELi8ELi4ELi4ELi4ELb0ELb0EN7cutlass10bfloat16_tE19Flash_kernel_traitsILi64ELi128ELi128ELi8ES3_EELb0ELb0ELb1ELb0ELb0ELb0ELb0EEEvNS_16Flash_bwd_paramsE,"aw",@nobits
	.sectionflags	@""
	.align	16
	.zero		1024


//--------------------- .nv.shared._ZN5flash44flash_bwd_dq_dk_dv_loop_seqk_parallel_kernelI23Flash_bwd_kernel_traitsILi64ELi128ELi128ELi8ELi4ELi4ELi4ELb0ELb0EN7cutlass10bfloat16_tE19Flash_kernel_traitsILi64ELi128ELi128ELi8ES3_EELb0ELb0ELb0ELb0ELb1ELb1ELb0EEEvNS_16Flash_bwd_paramsE --------------------------
	.section	.nv.shared._ZN5flash44flash_bwd_dq_dk_dv_loop_seqk_parallel_kernelI23Flash_bwd_kernel_traitsILi64ELi128ELi128ELi8ELi4ELi4ELi4ELb0ELb0EN7cutlass10bfloat16_tE19Flash_kernel_traitsILi64ELi128ELi128ELi8ES3_EELb0ELb0ELb0ELb0ELb1ELb1ELb0EEEvNS_16Flash_bwd_paramsE,"aw",@nobits
	.sectionflags	@""
	.align	16
	.zero		1024


//--------------------- .nv.shared._ZN5flash44flash_bwd_dq_dk_dv_loop_seqk_parallel_kernelI23Flash_bwd_kernel_traitsILi64ELi128ELi128ELi8ELi4ELi4ELi4ELb0ELb0EN7cutlass10bfloat16_tE19Flash_kernel_traitsILi64ELi128ELi128ELi8ES3_EELb0ELb0ELb0ELb1ELb0ELb0ELb0EEEvNS_16Flash_bwd_paramsE --------------------------
	.section	.nv.shared._ZN5flash44flash_bwd_dq_dk_dv_loop_seqk_parallel_kernelI23Flash_bwd_kernel_traitsILi64ELi128ELi128ELi8ELi4ELi4ELi4ELb0ELb0EN7cutlass10bfloat16_tE19Flash_kernel_traitsILi64ELi128ELi128ELi8ES3_EELb0ELb0ELb0ELb1ELb0ELb0ELb0EEEvNS_16Flash_bwd_paramsE,"aw",@nobits
	.sectionflags	@""
	.align	16
	.zero		1024


//--------------------- .nv.shared._ZN5flash44flash_bwd_dq_dk_dv_loop_seqk_parallel_kernelI23Flash_bwd_kernel_traitsILi64ELi128ELi128ELi8ELi4ELi4ELi4ELb0ELb0EN7cutlass10bfloat16_tE19Flash_kernel_traitsILi64ELi128ELi128ELi8ES3_EELb0ELb0ELb1ELb0ELb0ELb1ELb0EEEvNS_16Flash_bwd_paramsE --------------------------
	.section	.nv.shared._ZN5flash44flash_bwd_dq_dk_dv_loop_seqk_parallel_kernelI23Flash_bwd_kernel_traitsILi64ELi128ELi128ELi8ELi4ELi4ELi4ELb0ELb0EN7cutlass10bfloat16_tE19Flash_kernel_traitsILi64ELi128ELi128ELi8ES3_EELb0ELb0ELb1ELb0ELb0ELb1ELb0EEEvNS_16Flash_bwd_paramsE,"aw",@nobits
	.sectionflags	@""
	.align	16
	.zero		1024


//--------------------- .nv.shared._ZN5flash44flash_bwd_dq_dk_dv_loop_seqk_parallel_kernelI23Flash_bwd_kernel_traitsILi64ELi128ELi128ELi8ELi4ELi4ELi4ELb0ELb0EN7cutlass10bfloat16_tE19Flash_kernel_traitsILi64ELi128ELi128ELi8ES3_EELb0ELb0ELb1ELb1ELb0ELb0ELb0EEEvNS_16Flash_bwd_paramsE --------------------------
	.section	.nv.shared._ZN5flash44flash_bwd_dq_dk_dv_loop_seqk_parallel_kernelI23Flash_bwd_kernel_traitsILi64ELi128ELi128ELi8ELi4ELi4ELi4ELb0ELb0EN7cutlass10bfloat16_tE19Flash_kernel_traitsILi64ELi128ELi128ELi8ES3_EELb0ELb0ELb1ELb1ELb0ELb0ELb0EEEvNS_16Flash_bwd_paramsE,"aw",@nobits
	.sectionflags	@""
	.align	16
	.zero		1024


//--------------------- .nv.shared._ZN5flash27flash_bwd_convert_dq_kernelI23Flash_bwd_kernel_traitsILi64ELi64ELi128ELi8ELi2ELi4ELi4ELb1ELb0EN7cutlass10bfloat16_tE19Flash_kernel_traitsILi64ELi64ELi128ELi8ES3_EEEEvNS_16Flash_bwd_paramsEi --------------------------
	.section	.nv.shared._ZN5flash27flash_bwd_convert_dq_kernelI23Flash_bwd_kernel_traitsILi64ELi64ELi128ELi8ELi2ELi4ELi4ELb1ELb0EN7cutlass10bfloat16_tE19Flash_kernel_traitsILi64ELi64ELi128ELi8ES3_EEEEvNS_16Flash_bwd_paramsEi,"aw",@nobits
	.sectionflags	@""
	.align	16
	.zero		1024


//--------------------- .nv.shared._ZN5flash44flash_bwd_dq_dk_dv_loop_seqk_parallel_kernelI23Flash_bwd_kernel_traitsILi64ELi64ELi128ELi8ELi2ELi4ELi4ELb1ELb0EN7cutlass10bfloat16_tE19Flash_kernel_traitsILi64ELi64ELi128ELi8ES3_EELb1ELb0ELb0ELb0ELb0ELb1ELb0EEEvNS_16Flash_bwd_paramsE --------------------------
	.section	.nv.shared._ZN5flash44flash_bwd_dq_dk_dv_loop_seqk_parallel_kernelI23Flash_bwd_kernel_traitsILi64ELi64ELi128ELi8ELi2ELi4ELi4ELb1ELb0EN7cutlass10bfloat16_tE19Flash_kernel_traitsILi64ELi64ELi128ELi8ES3_EELb1ELb0ELb0ELb0ELb0ELb1ELb0EEEvNS_16Flash_bwd_paramsE,"aw",@nobits
	.sectionflags	@""
	.align	16
	.zero		1024


//--------------------- .nv.shared._ZN5flash44flash_bwd_dq_dk_dv_loop_seqk_parallel_kernelI23Flash_bwd_kernel_traitsILi64ELi64ELi128ELi8ELi2ELi4ELi4ELb1ELb0EN7cutlass10bfloat16_tE19Flash_kernel_traitsILi64ELi64ELi128ELi8ES3_EELb0ELb0ELb0ELb0ELb0ELb1ELb1EEEvNS_16Flash_bwd_paramsE --------------------------
	.section	.nv.shared._ZN5flash44flash_bwd_dq_dk_dv_loop_seqk_parallel_kernelI23Flash_bwd_kernel_traitsILi64ELi64ELi128ELi8ELi2ELi4ELi4ELb1ELb0EN7cutlass10bfloat16_tE19Flash_kernel_traitsILi64ELi64ELi128ELi8ES3_EELb0ELb0ELb0ELb0ELb0ELb1ELb1EEEvNS_16Flash_bwd_paramsE,"aw",@nobits
	.sectionflags	@""
	.align	16
	.zero		1024


//--------------------- .nv.shared._ZN5flash44flash_bwd_dq_dk_dv_loop_seqk_parallel_kernelI23Flash_bwd_kernel_traitsILi64ELi64ELi128ELi8ELi2ELi4ELi4ELb1ELb0EN7cutlass10bfloat16_tE19Flash_kernel_traitsILi64ELi64ELi128ELi8ES3_EELb1ELb0ELb0ELb0ELb0ELb0ELb0EEEvNS_16Flash_bwd_paramsE --------------------------
	.section	.nv.shared._ZN5flash44flash_bwd_dq_dk_dv_loop_seqk_parallel_kernelI23Flash_bwd_kernel_traitsILi64ELi64ELi128ELi8ELi2ELi4ELi4ELb1ELb0EN7cutlass10bfloat16_tE19Flash_kernel_traitsILi64ELi64ELi128ELi8ES3_EELb1ELb0ELb0ELb0ELb0ELb0ELb0EEEvNS_16Flash_bwd_paramsE,"aw",@nobits
	.sectionflags	@""
	.align	16
	.zero		1024


//--------------------- .nv.shared._ZN5flash44flash_bwd_dq_dk_dv_loop_seqk_parallel_kernelI23Flash_bwd_kernel_traitsILi64ELi64ELi128ELi8ELi2ELi4ELi4ELb1ELb0EN7cutlass10bfloat16_tE19Flash_kernel_traitsILi64ELi64ELi128ELi8ES3_EELb0ELb0ELb0ELb0ELb0ELb0ELb1EEEvNS_16Flash_bwd_paramsE --------------------------
	.section	.nv.shared._ZN5flash44flash_bwd_dq_dk_dv_loop_seqk_parallel_kernelI23Flash_bwd_kernel_traitsILi64ELi64ELi128ELi8ELi2ELi4ELi4ELb1ELb0EN7cutlass10bfloat16_tE19Flash_kernel_traitsILi64ELi64ELi128ELi8ES3_EELb0ELb0ELb0ELb0ELb0ELb0ELb1EEEvNS_16Flash_bwd_paramsE,"aw",@nobits
	.sectionflags	@""
	.align	16
	.zero		1024


//--------------------- .nv.shared._ZN5flash44flash_bwd_dq_dk_dv_loop_seqk_parallel_kernelI23Flash_bwd_kernel_traitsILi64ELi64ELi128ELi8ELi2ELi4ELi4ELb1ELb0EN7cutlass10bfloat16_tE19Flash_kernel_traitsILi64ELi64ELi128ELi8ES3_EELb1ELb0ELb1ELb0ELb0ELb0ELb0EEEvNS_16Flash_bwd_paramsE --------------------------
	.section	.nv.shared._ZN5flash44flash_bwd_dq_dk_dv_loop_seqk_parallel_kernelI23Flash_bwd_kernel_traitsILi64ELi64ELi128ELi8ELi2ELi4ELi4ELb1ELb0EN7cutlass10bfloat16_tE19Flash_kernel_traitsILi64ELi64ELi128ELi8ES3_EELb1ELb0ELb1ELb0ELb0ELb0ELb0EEEvNS_16Flash_bwd_paramsE,"aw",@nobits
	.sectionflags	@""
	.align	16
	.zero		1024


//--------------------- .nv.shared._ZN5flash44flash_bwd_dq_dk_dv_loop_seqk_parallel_kernelI23Flash_bwd_kernel_traitsILi64ELi64ELi128ELi8ELi2ELi4ELi4ELb1ELb0EN7cutlass10bfloat16_tE19Flash_kernel_traitsILi64ELi64ELi128ELi8ES3_EELb0ELb0ELb1ELb0ELb0ELb0ELb1EEEvNS_16Flash_bwd_paramsE --------------------------
	.section	.nv.shared._ZN5flash44flash_bwd_dq_dk_dv_loop_seqk_parallel_kernelI23Flash_bwd_kernel_traitsILi64ELi64ELi128ELi8ELi2ELi4ELi4ELb1ELb0EN7cutlass10bfloat16_tE19Flash_kernel_traitsILi64ELi64ELi128ELi8ES3_EELb0ELb0ELb1ELb0ELb0ELb0ELb1EEEvNS_16Flash_bwd_paramsE,"aw",@nobits
	.sectionflags	@""
	.align	16
	.zero		1024


//--------------------- .nv.shared._ZN5flash44flash_bwd_dq_dk_dv_loop_seqk_parallel_kernelI23Flash_bwd_kernel_traitsILi64ELi64ELi128ELi8ELi2ELi4ELi4ELb1ELb0EN7cutlass10bfloat16_tE19Flash_kernel_traitsILi64ELi64ELi128ELi8ES3_EELb1ELb0ELb0ELb0ELb1ELb1ELb0EEEvNS_16Flash_bwd_paramsE --------------------------
	.section	.nv.shared._ZN5flash44flash_bwd_dq_dk_dv_loop_seqk_parallel_kernelI23Flash_bwd_kernel_traitsILi64ELi64ELi128ELi8ELi2ELi4ELi4ELb1ELb0EN7cutlass10bfloat16_tE19Flash_kernel_traitsILi64ELi64ELi128ELi8ES3_EELb1ELb0ELb0ELb0ELb1ELb1ELb0EEEvNS_16Flash_bwd_paramsE,"aw",@nobits
	.sectionflags	@""
	.align	16
	.zero		1024


//--------------------- .nv.shared._ZN5flash44flash_bwd_dq_dk_dv_loop_seqk_parallel_kernelI23Flash_bwd_kernel_traitsILi64ELi64ELi128ELi8ELi2ELi4ELi4ELb1ELb0EN7cutlass10bfloat16_tE19Flash_kernel_traitsILi64ELi64ELi128ELi8ES3_EELb0ELb0ELb0ELb0ELb1ELb1ELb1EEEvNS_16Flash_bwd_paramsE --------------------------
	.section	.nv.shared._ZN5flash44flash_bwd_dq_dk_dv_loop_seqk_parallel_kernelI23Flash_bwd_kernel_traitsILi64ELi64ELi128ELi8ELi2ELi4ELi4ELb1ELb0EN7cutlass10bfloat16_tE19Flash_kernel_traitsILi64ELi64ELi128ELi8ES3_EELb0ELb0ELb0ELb0ELb1ELb1ELb1EEEvNS_16Flash_bwd_paramsE,"aw",@nobits
	.sectionflags	@""
	.align	16
	.zero		1024


//--------------------- .nv.shared._ZN5flash44flash_bwd_dq_dk_dv_loop_seqk_parallel_kernelI23Flash_bwd_kernel_traitsILi64ELi64ELi128ELi8ELi2ELi4ELi4ELb1ELb0EN7cutlass10bfloat16_tE19Flash_kernel_traitsILi64ELi64ELi128ELi8ES3_EELb1ELb0ELb0ELb1ELb0ELb0ELb0EEEvNS_16Flash_bwd_paramsE --------------------------
	.section	.nv.shared._ZN5flash44flash_bwd_dq_dk_dv_loop_seqk_parallel_kernelI23Flash_bwd_kernel_traitsILi64ELi64ELi128ELi8ELi2ELi4ELi4ELb1ELb0EN7cutlass10bfloat16_tE19Flash_kernel_traitsILi64ELi64ELi128ELi8ES3_EELb1ELb0ELb0ELb1ELb0ELb0ELb0EEEvNS_16Flash_bwd_paramsE,"aw",@nobits
	.sectionflags	@""
	.align	16
	.zero		1024


//--------------------- .nv.shared._ZN5flash44flash_bwd_dq_dk_dv_loop_seqk_parallel_kernelI23Flash_bwd_kernel_traitsILi64ELi64ELi128ELi8ELi2ELi4ELi4ELb1ELb0EN7cutlass10bfloat16_tE19Flash_kernel_traitsILi64ELi64ELi128ELi8ES3_EELb0ELb0ELb0ELb1ELb0ELb0ELb1EEEvNS_16Flash_bwd_paramsE --------------------------
	.section	.nv.shared._ZN5flash44flash_bwd_dq_dk_dv_loop_seqk_parallel_kernelI23Flash_bwd_kernel_traitsILi64ELi64ELi128ELi8ELi2ELi4ELi4ELb1ELb0EN7cutlass10bfloat16_tE19Flash_kernel_traitsILi64ELi64ELi128ELi8ES3_EELb0ELb0ELb0ELb1ELb0ELb0ELb1EEEvNS_16Flash_bwd_paramsE,"aw",@nobits
	.sectionflags	@""
	.align	16
	.zero		1024


//--------------------- .nv.shared._ZN5flash44flash_bwd_dq_dk_dv_loop_seqk_parallel_kernelI23Flash_bwd_kernel_traitsILi64ELi64ELi128ELi8ELi2ELi4ELi4ELb1ELb0EN7cutlass10bfloat16_tE19Flash_kernel_traitsILi64ELi64ELi128ELi8ES3_EELb1ELb0ELb1ELb0ELb0ELb1ELb0EEEvNS_16Flash_bwd_paramsE --------------------------
	.section	.nv.shared._ZN5flash44flash_bwd_dq_dk_dv_loop_seqk_parallel_kernelI23Flash_bwd_kernel_traitsILi64ELi64ELi128ELi8ELi2ELi4ELi4ELb1ELb0EN7cutlass10bfloat16_tE19Flash_kernel_traitsILi64ELi64ELi128ELi8ES3_EELb1ELb0ELb1ELb0ELb0ELb1ELb0EEEvNS_16Flash_bwd_paramsE,"aw",@nobits
	.sectionflags	@""
	.align	16
	.zero		1024


//--------------------- .nv.shared._ZN5flash44flash_bwd_dq_dk_dv_loop_seqk_parallel_kernelI23Flash_bwd_kernel_traitsILi64ELi64ELi128ELi8ELi2ELi4ELi4ELb1ELb0EN7cutlass10bfloat16_tE19Flash_kernel_traitsILi64ELi64ELi128ELi8ES3_EELb0ELb0ELb1ELb0ELb0ELb1ELb1EEEvNS_16Flash_bwd_paramsE --------------------------
	.section	.nv.shared._ZN5flash44flash_bwd_dq_dk_dv_loop_seqk_parallel_kernelI23Flash_bwd_kernel_traitsILi64ELi64ELi128ELi8ELi2ELi4ELi4ELb1ELb0EN7cutlass10bfloat16_tE19Flash_kernel_traitsILi64ELi64ELi128ELi8ES3_EELb0ELb0ELb1ELb0ELb0ELb1ELb1EEEvNS_16Flash_bwd_paramsE,"aw",@nobits
	.sectionflags	@""
	.align	16
	.zero		1024


//--------------------- .nv.shared._ZN5flash44flash_bwd_dq_dk_dv_loop_seqk_parallel_kernelI23Flash_bwd_kernel_traitsILi64ELi64ELi128ELi8ELi2ELi4ELi4ELb1ELb0EN7cutlass10bfloat16_tE19Flash_kernel_traitsILi64ELi64ELi128ELi8ES3_EELb1ELb0ELb1ELb1ELb0ELb0ELb0EEEvNS_16Flash_bwd_paramsE --------------------------
	.section	.nv.shared._ZN5flash44flash_bwd_dq_dk_dv_loop_seqk_parallel_kernelI23Flash_bwd_kernel_traitsILi64ELi64ELi128ELi8ELi2ELi4ELi4ELb1ELb0EN7cutlass10bfloat16_tE19Flash_kernel_traitsILi64ELi64ELi128ELi8ES3_EELb1ELb0ELb1ELb1ELb0ELb0ELb0EEEvNS_16Flash_bwd_paramsE,"aw",@nobits
	.sectionflags	@""
	.align	16
	.zero		1024


//--------------------- .nv.shared._ZN5flash44flash_bwd_dq_dk_dv_loop_seqk_parallel_kernelI23Flash_bwd_kernel_traitsILi64ELi64ELi128ELi8ELi2ELi4ELi4ELb1ELb0EN7cutlass10bfloat16_tE19Flash_kernel_traitsILi64ELi64ELi128ELi8ES3_EELb0ELb0ELb1ELb1ELb0ELb0ELb1EEEvNS_16Flash_bwd_paramsE --------------------------
	.section	.nv.shared._ZN5flash44flash_bwd_dq_dk_dv_loop_seqk_parallel_kernelI23Flash_bwd_kernel_traitsILi64ELi64ELi128ELi8ELi2ELi4ELi4ELb1ELb0EN7cutlass10bfloat16_tE19Flash_kernel_traitsILi64ELi64ELi128ELi8ES3_EELb0ELb0ELb1ELb1ELb0ELb0ELb1EEEvNS_16Flash_bwd_paramsE,"aw",@nobits
	.sectionflags	@""
	.align	16
	.zero		1024


//--------------------- .nv.shared._ZN5flash25flash_bwd_dot_do_o_kernelILb0E23Flash_bwd_kernel_traitsILi64ELi64ELi128ELi8ELi2ELi4ELi4ELb1ELb0EN7cutlass10bfloat16_tE19Flash_kernel_traitsILi64ELi64ELi128ELi8ES3_EEEEvNS_16Flash_bwd_paramsE --------------------------
	.section	.nv.shared._ZN5flash25flash_bwd_dot_do_o_kernelILb0E23Flash_bwd_kernel_traitsILi64ELi64ELi128ELi8ELi2ELi4ELi4ELb1ELb0EN7cutlass10bfloat16_tE19Flash_kernel_traitsILi64ELi64ELi128ELi8ES3_EEEEvNS_16Flash_bwd_paramsE,"aw",@nobits
	.sectionflags	@""
	.align	16
	.zero		1024


//--------------------- .nv.shared._ZN5flash25flash_bwd_dot_do_o_kernelILb1E23Flash_bwd_kernel_traitsILi64ELi64ELi128ELi8ELi2ELi4ELi4ELb1ELb0EN7cutlass10bfloat16_tE19Flash_kernel_traitsILi64ELi64ELi128ELi8ES3_EEEEvNS_16Flash_bwd_paramsE --------------------------
	.section	.nv.shared._ZN5flash25flash_bwd_dot_do_o_kernelILb1E23Flash_bwd_kernel_traitsILi64ELi64ELi128ELi8ELi2ELi4ELi4ELb1ELb0EN7cutlass10bfloat16_tE19Flash_kernel_traitsILi64ELi64ELi128ELi8ES3_EEEEvNS_16Flash_bwd_paramsE,"aw",@nobits
	.sectionflags	@""
	.align	16
	.zero		1024


//--------------------- .nv.shared._ZN5flash27flash_bwd_convert_dq_kernelI23Flash_bwd_kernel_traitsILi64ELi128ELi128ELi8ELi4ELi4ELi4ELb0ELb0EN7cutlass10bfloat16_tE19Flash_kernel_traitsILi64ELi128ELi128ELi8ES3_EEEEvNS_16Flash_bwd_paramsEi --------------------------
	.section	.nv.shared._ZN5flash27flash_bwd_convert_dq_kernelI23Flash_bwd_kernel_traitsILi64ELi128ELi128ELi8ELi4ELi4ELi4ELb0ELb0EN7cutlass10bfloat16_tE19Flash_kernel_traitsILi64ELi128ELi128ELi8ES3_EEEEvNS_16Flash_bwd_paramsEi,"aw",@nobits
	.sectionflags	@""
	.align	16
	.zero		1024


//--------------------- .nv.shared._ZN5flash44flash_bwd_dq_dk_dv_loop_seqk_parallel_kernelI23Flash_bwd_kernel_traitsILi64ELi128ELi128ELi8ELi4ELi4ELi4ELb0ELb0EN7cutlass10bfloat16_tE19Flash_kernel_traitsILi64ELi128ELi128ELi8ES3_EELb1ELb0ELb0ELb0ELb0ELb1ELb0EEEvNS_16Flash_bwd_paramsE --------------------------
	.section	.nv.shared._ZN5flash44flash_bwd_dq_dk_dv_loop_seqk_parallel_kernelI23Flash_bwd_kernel_traitsILi64ELi128ELi128ELi8ELi4ELi4ELi4ELb0ELb0EN7cutlass10bfloat16_tE19Flash_kernel_traitsILi64ELi128ELi128ELi8ES3_EELb1ELb0ELb0ELb0ELb0ELb1ELb0EEEvNS_16Flash_bwd_paramsE,"aw",@nobits
	.sectionflags	@""
	.align	16
	.zero		1024


//--------------------- .nv.shared._ZN5flash44flash_bwd_dq_dk_dv_loop_seqk_parallel_kernelI23Flash_bwd_kernel_traitsILi64ELi128ELi128ELi8ELi4ELi4ELi4ELb0ELb0EN7cutlass10bfloat16_tE19Flash_kernel_traitsILi64ELi128ELi128ELi8ES3_EELb0ELb0ELb0ELb0ELb0ELb1ELb1EEEvNS_16Flash_bwd_paramsE --------------------------
	.section	.nv.shared._ZN5flash44flash_bwd_dq_dk_dv_loop_seqk_parallel_kernelI23Flash_bwd_kernel_traitsILi64ELi128ELi128ELi8ELi4ELi4ELi4ELb0ELb0EN7cutlass10bfloat16_tE19Flash_kernel_traitsILi64ELi128ELi128ELi8ES3_EELb0ELb0ELb0ELb0ELb0ELb1ELb1EEEvNS_16Flash_bwd_paramsE,"aw",@nobits
	.sectionflags	@""
	.align	16
	.zero		1024


//--------------------- .nv.shared._ZN5flash44flash_bwd_dq_dk_dv_loop_seqk_parallel_kernelI23Flash_bwd_kernel_traitsILi64ELi128ELi128ELi8ELi4ELi4ELi4ELb0ELb0EN7cutlass10bfloat16_tE19Flash_kernel_traitsILi64ELi128ELi128ELi8ES3_EELb1ELb0ELb0ELb0ELb0ELb0ELb0EEEvNS_16Flash_bwd_paramsE --------------------------
	.section	.nv.shared._ZN5flash44flash_bwd_dq_dk_dv_loop_seqk_parallel_kernelI23Flash_bwd_kernel_traitsILi64ELi128ELi128ELi8ELi4ELi4ELi4ELb0ELb0EN7cutlass10bfloat16_tE19Flash_kernel_traitsILi64ELi128ELi128ELi8ES3_EELb1ELb0ELb0ELb0ELb0ELb0ELb0EEEvNS_16Flash_bwd_paramsE,"aw",@nobits
	.sectionflags	@""
	.align	16
	.zero		1024


//--------------------- .nv.shared._ZN5flash44flash_bwd_dq_dk_dv_loop_seqk_parallel_kernelI23Flash_bwd_kernel_traitsILi64ELi128ELi128ELi8ELi4ELi4ELi4ELb0ELb0EN7cutlass10bfloat16_tE19Flash_kernel_traitsILi64ELi128ELi128ELi8ES3_EELb0ELb0ELb0ELb0ELb0ELb0ELb1EEEvNS_16Flash_bwd_paramsE --------------------------
	.section	.nv.shared._ZN5flash44flash_bwd_dq_dk_dv_loop_seqk_parallel_kernelI23Flash_bwd_kernel_traitsILi64ELi128ELi128ELi8ELi4ELi4ELi4ELb0ELb0EN7cutlass10bfloat16_tE19Flash_kernel_traitsILi64ELi128ELi128ELi8ES3_EELb0ELb0ELb0ELb0ELb0ELb0ELb1EEEvNS_16Flash_bwd_paramsE,"aw",@nobits
	.sectionflags	@""
	.align	16
	.zero		1024


//--------------------- .nv.shared._ZN5flash44flash_bwd_dq_dk_dv_loop_seqk_parallel_kernelI23Flash_bwd_kernel_traitsILi64ELi128ELi128ELi8ELi4ELi4ELi4ELb0ELb0EN7cutlass10bfloat16_tE19Flash_kernel_traitsILi64ELi128ELi128ELi8ES3_EELb1ELb0ELb1ELb0ELb0ELb0ELb0EEEvNS_16Flash_bwd_paramsE --------------------------
	.section	.nv.shared._ZN5flash44flash_bwd_dq_dk_dv_loop_seqk_parallel_kernelI23Flash_bwd_kernel_traitsILi64ELi128ELi128ELi8ELi4ELi4ELi4ELb0ELb0EN7cutlass10bfloat16_tE19Flash_kernel_traitsILi64ELi128ELi128ELi8ES3_EELb1ELb0ELb1ELb0ELb0ELb0ELb0EEEvNS_16Flash_bwd_paramsE,"aw",@nobits
	.sectionflags	@""
	.align	16
	.zero		1024


//--------------------- .nv.shared._ZN5flash44flash_bwd_dq_dk_dv_loop_seqk_parallel_kernelI23Flash_bwd_kernel_traitsILi64ELi128ELi128ELi8ELi4ELi4ELi4ELb0ELb0EN7cutlass10bfloat16_tE19Flash_kernel_traitsILi64ELi128ELi128ELi8ES3_EELb0ELb0ELb1ELb0ELb0ELb0ELb1EEEvNS_16Flash_bwd_paramsE --------------------------
	.section	.nv.shared._ZN5flash44flash_bwd_dq_dk_dv_loop_seqk_parallel_kernelI23Flash_bwd_kernel_traitsILi64ELi128ELi128ELi8ELi4ELi4ELi4ELb0ELb0EN7cutlass10bfloat16_tE19Flash_kernel_traitsILi64ELi128ELi128ELi8ES3_EELb0ELb0ELb1ELb0ELb0ELb0ELb1EEEvNS_16Flash_bwd_paramsE,"aw",@nobits
	.sectionflags	@""
	.align	16
	.zero		1024


//--------------------- .nv.shared._ZN5flash44flash_bwd_dq_dk_dv_loop_seqk_parallel_kernelI23Flash_bwd_kernel_traitsILi64ELi128ELi128ELi8ELi4ELi4ELi4ELb0ELb0EN7cutlass10bfloat16_tE19Flash_kernel_traitsILi64ELi128ELi128ELi8ES3_EELb1ELb0ELb0ELb0ELb1ELb1ELb0EEEvNS_16Flash_bwd_paramsE --------------------------
	.section	.nv.shared._ZN5flash44flash_bwd_dq_dk_dv_loop_seqk_parallel_kernelI23Flash_bwd_kernel_traitsILi64ELi128ELi128ELi8ELi4ELi4ELi4ELb0ELb0EN7cutlass10bfloat16_tE19Flash_kernel_traitsILi64ELi128ELi128ELi8ES3_EELb1ELb0ELb0ELb0ELb1ELb1ELb0EEEvNS_16Flash_bwd_paramsE,"aw",@nobits
	.sectionflags	@""
	.align	16
	.zero		1024


//--------------------- .nv.shared._ZN5flash44flash_bwd_dq_dk_dv_loop_seqk_parallel_kernelI23Flash_bwd_kernel_traitsILi64ELi128ELi128ELi8ELi4ELi4ELi4ELb0ELb0EN7cutlass10bfloat16_tE19Flash_kernel_traitsILi64ELi128ELi128ELi8ES3_EELb0ELb0ELb0ELb0ELb1ELb1ELb1EEEvNS_16Flash_bwd_paramsE --------------------------
	.section	.nv.shared._ZN5flash44flash_bwd_dq_dk_dv_loop_seqk_parallel_kernelI23Flash_bwd_kernel_traitsILi64ELi128ELi128ELi8ELi4ELi4ELi4ELb0ELb0EN7cutlass10bfloat16_tE19Flash_kernel_traitsILi64ELi128ELi128ELi8ES3_EELb0ELb0ELb0ELb0ELb1ELb1ELb1EEEvNS_16Flash_bwd_paramsE,"aw",@nobits
	.sectionflags	@""
	.align	16
	.zero		1024


//--------------------- .nv.shared._ZN5flash44flash_bwd_dq_dk_dv_loop_seqk_parallel_kernelI23Flash_bwd_kernel_traitsILi64ELi128ELi128ELi8ELi4ELi4ELi4ELb0ELb0EN7cutlass10bfloat16_tE19Flash_kernel_traitsILi64ELi128ELi128ELi8ES3_EELb1ELb0ELb0ELb1ELb0ELb0ELb0EEEvNS_16Flash_bwd_paramsE --------------------------
	.section	.nv.shared._ZN5flash44flash_bwd_dq_dk_dv_loop_seqk_parallel_kernelI23Flash_bwd_kernel_traitsILi64ELi128ELi128ELi8ELi4ELi4ELi4ELb0ELb0EN7cutlass10bfloat16_tE19Flash_kernel_traitsILi64ELi128ELi128ELi8ES3_EELb1ELb0ELb0ELb1ELb0ELb0ELb0EEEvNS_16Flash_bwd_paramsE,"aw",@nobits
	.sectionflags	@""
	.align	16
	.zero		1024


//--------------------- .nv.shared._ZN5flash44flash_bwd_dq_dk_dv_loop_seqk_parallel_kernelI23Flash_bwd_kernel_traitsILi64ELi128ELi128ELi8ELi4ELi4ELi4ELb0ELb0EN7cutlass10bfloat16_tE19Flash_kernel_traitsILi64ELi128ELi128ELi8ES3_EELb0ELb0ELb0ELb1ELb0ELb0ELb1EEEvNS_16Flash_bwd_paramsE --------------------------
	.section	.nv.shared._ZN5flash44flash_bwd_dq_dk_dv_loop_seqk_parallel_kernelI23Flash_bwd_kernel_traitsILi64ELi128ELi128ELi8ELi4ELi4ELi4ELb0ELb0EN7cutlass10bfloat16_tE19Flash_kernel_traitsILi64ELi128ELi128ELi8ES3_EELb0ELb0ELb0ELb1ELb0ELb0ELb1EEEvNS_16Flash_bwd_paramsE,"aw",@nobits
	.sectionflags	@""
	.align	16
	.zero		1024


//--------------------- .nv.shared._ZN5flash44flash_bwd_dq_dk_dv_loop_seqk_parallel_kernelI23Flash_bwd_kernel_traitsILi64ELi128ELi128ELi8ELi4ELi4ELi4ELb0ELb0EN7cutlass10bfloat16_tE19Flash_kernel_traitsILi64ELi128ELi128ELi8ES3_EELb1ELb0ELb1ELb0ELb0ELb1ELb0EEEvNS_16Flash_bwd_paramsE --------------------------
	.section	.nv.shared._ZN5flash44flash_bwd_dq_dk_dv_loop_seqk_parallel_kernelI23Flash_bwd_kernel_traitsILi64ELi128ELi128ELi8ELi4ELi4ELi4ELb0ELb0EN7cutlass10bfloat16_tE19Flash_kernel_traitsILi64ELi128ELi128ELi8ES3_EELb1ELb0ELb1ELb0ELb0ELb1ELb0EEEvNS_16Flash_bwd_paramsE,"aw",@nobits
	.sectionflags	@""
	.align	16
	.zero		1024


//--------------------- .nv.shared._ZN5flash44flash_bwd_dq_dk_dv_loop_seqk_parallel_kernelI23Flash_bwd_kernel_traitsILi64ELi128ELi128ELi8ELi4ELi4ELi4ELb0ELb0EN7cutlass10bfloat16_tE19Flash_kernel_traitsILi64ELi128ELi128ELi8ES3_EELb0ELb0ELb1ELb0ELb0ELb1ELb1EEEvNS_16Flash_bwd_paramsE --------------------------
	.section	.nv.shared._ZN5flash44flash_bwd_dq_dk_dv_loop_seqk_parallel_kernelI23Flash_bwd_kernel_traitsILi64ELi128ELi128ELi8ELi4ELi4ELi4ELb0ELb0EN7cutlass10bfloat16_tE19Flash_kernel_traitsILi64ELi128ELi128ELi8ES3_EELb0ELb0ELb1ELb0ELb0ELb1ELb1EEEvNS_16Flash_bwd_paramsE,"aw",@nobits
	.sectionflags	@""
	.align	16
	.zero		1024


//--------------------- .nv.shared._ZN5flash44flash_bwd_dq_dk_dv_loop_seqk_parallel_kernelI23Flash_bwd_kernel_traitsILi64ELi128ELi128ELi8ELi4ELi4ELi4ELb0ELb0EN7cutlass10bfloat16_tE19Flash_kernel_traitsILi64ELi128ELi128ELi8ES3_EELb1ELb0ELb1ELb1ELb0ELb0ELb0EEEvNS_16Flash_bwd_paramsE --------------------------
	.section	.nv.shared._ZN5flash44flash_bwd_dq_dk_dv_loop_seqk_parallel_kernelI23Flash_bwd_kernel_traitsILi64ELi128ELi128ELi8ELi4ELi4ELi4ELb0ELb0EN7cutlass10bfloat16_tE19Flash_kernel_traitsILi64ELi128ELi128ELi8ES3_EELb1ELb0ELb1ELb1ELb0ELb0ELb0EEEvNS_16Flash_bwd_paramsE,"aw",@nobits
	.sectionflags	@""
	.align	16
	.zero		1024


//--------------------- .nv.shared._ZN5flash44flash_bwd_dq_dk_dv_loop_seqk_parallel_kernelI23Flash_bwd_kernel_traitsILi64ELi128ELi128ELi8ELi4ELi4ELi4ELb0ELb0EN7cutlass10bfloat16_tE19Flash_kernel_traitsILi64ELi128ELi128ELi8ES3_EELb0ELb0ELb1ELb1ELb0ELb0ELb1EEEvNS_16Flash_bwd_paramsE --------------------------
	.section	.nv.shared._ZN5flash44flash_bwd_dq_dk_dv_loop_seqk_parallel_kernelI23Flash_bwd_kernel_traitsILi64ELi128ELi128ELi8ELi4ELi4ELi4ELb0ELb0EN7cutlass10bfloat16_tE19Flash_kernel_traitsILi64ELi128ELi128ELi8ES3_EELb0ELb0ELb1ELb1ELb0ELb0ELb1EEEvNS_16Flash_bwd_paramsE,"aw",@nobits
	.sectionflags	@""
	.align	16
	.zero		1024


//--------------------- .nv.shared._ZN5flash25flash_bwd_dot_do_o_kernelILb0E23Flash_bwd_kernel_traitsILi64ELi128ELi128ELi8ELi4ELi4ELi4ELb0ELb0EN7cutlass10bfloat16_tE19Flash_kernel_traitsILi64ELi128ELi128ELi8ES3_EEEEvNS_16Flash_bwd_paramsE --------------------------
	.section	.nv.shared._ZN5flash25flash_bwd_dot_do_o_kernelILb0E23Flash_bwd_kernel_traitsILi64ELi128ELi128ELi8ELi4ELi4ELi4ELb0ELb0EN7cutlass10bfloat16_tE19Flash_kernel_traitsILi64ELi128ELi128ELi8ES3_EEEEvNS_16Flash_bwd_paramsE,"aw",@nobits
	.sectionflags	@""
	.align	16
	.zero		1024


//--------------------- .nv.shared._ZN5flash25flash_bwd_dot_do_o_kernelILb1E23Flash_bwd_kernel_traitsILi64ELi128ELi128ELi8ELi4ELi4ELi4ELb0ELb0EN7cutlass10bfloat16_tE19Flash_kernel_traitsILi64ELi128ELi128ELi8ES3_EEEEvNS_16Flash_bwd_paramsE --------------------------
	.section	.nv.shared._ZN5flash25flash_bwd_dot_do_o_kernelILb1E23Flash_bwd_kernel_traitsILi64ELi128ELi128ELi8ELi4ELi4ELi4ELb0ELb0EN7cutlass10bfloat16_tE19Flash_kernel_traitsILi64ELi128ELi128ELi8ES3_EEEEvNS_16Flash_bwd_paramsE,"aw",@nobits
	.sectionflags	@""
	.align	16
	.zero		1024


//--------------------- .nv.constant0._ZN5flash44flash_bwd_dq_dk_dv_loop_seqk_parallel_kernelI23Flash_bwd_kernel_traitsILi64ELi64ELi128ELi8ELi2ELi4ELi4ELb1ELb0EN7cutlass10bfloat16_tE19Flash_kernel_traitsILi64ELi64ELi128ELi8ES3_EELb0ELb0ELb0ELb0ELb0ELb1ELb0EEEvNS_16Flash_bwd_paramsE --------------------------
	.section	.nv.constant0._ZN5flash44flash_bwd_dq_dk_dv_loop_seqk_parallel_kernelI23Flash_bwd_kernel_traitsILi64ELi64ELi128ELi8ELi2ELi4ELi4ELb1ELb0EN7cutlass10bfloat16_tE19Flash_kernel_traitsILi64ELi64ELi128ELi8ES3_EELb0ELb0ELb0ELb0ELb0ELb1ELb0EEEvNS_16Flash_bwd_paramsE,"a",@progbits
	.sectionflags	@""
	.align	4
.nv.constant0._ZN5flash44flash_bwd_dq_dk_dv_loop_seqk_parallel_kernelI23Flash_bwd_kernel_traitsILi64ELi64ELi128ELi8ELi2ELi4ELi4ELb1ELb0EN7cutlass10bfloat16_tE19Flash_kernel_traitsILi64ELi64ELi128ELi8ES3_EELb0ELb0ELb0ELb0ELb0ELb1ELb0EEEvNS_16Flash_bwd_paramsE:
	.zero		1168


//--------------------- .nv.constant0._ZN5flash44flash_bwd_dq_dk_dv_loop_seqk_parallel_kernelI23Flash_bwd_kernel_traitsILi64ELi64ELi128ELi8ELi2ELi4ELi4ELb1ELb0EN7cutlass10bfloat16_tE19Flash_kernel_traitsILi64ELi64ELi128ELi8ES3_EELb0ELb0ELb0ELb0ELb0ELb0ELb0EEEvNS_16Flash_bwd_paramsE --------------------------
	.section	.nv.constant0._ZN5flash44flash_bwd_dq_dk_dv_loop_seqk_parallel_kernelI23Flash_bwd_kernel_traitsILi64ELi64ELi128ELi8ELi2ELi4ELi4ELb1ELb0EN7cutlass10bfloat16_tE19Flash_kernel_traitsILi64ELi64ELi128ELi8ES3_EELb0ELb0ELb0ELb0ELb0ELb0ELb0EEEvNS_16Flash_bwd_paramsE,"a",@progbits
	.sectionflags	@""
	.align	4
.nv.constant0._ZN5flash44flash_bwd_dq_dk_dv_loop_seqk_parallel_kernelI23Flash_bwd_kernel_traitsILi64ELi64ELi128ELi8ELi2ELi4ELi4ELb1ELb0EN7cutlass10bfloat16_tE19Flash_kernel_traitsILi64ELi64ELi128ELi8ES3_EELb0ELb0ELb0ELb0ELb0ELb0ELb0EEEvNS_16Flash_bwd_paramsE:
	.zero		1168


//--------------------- .nv.constant0._ZN5flash44flash_bwd_dq_dk_dv_loop_seqk_parallel_kernelI23Flash_bwd_kernel_traitsILi64ELi64ELi128ELi8ELi2ELi4ELi4ELb1ELb0EN7cutlass10bfloat16_tE19Flash_kernel_traitsILi64ELi64ELi128ELi8ES3_EELb0ELb0ELb1ELb0ELb0ELb0ELb0EEEvNS_16Flash_bwd_paramsE --------------------------
	.section	.nv.constant0._ZN5flash44flash_bwd_dq_dk_dv_loop_seqk_parallel_kernelI23Flash_bwd_kernel_traitsILi64ELi64ELi128ELi8ELi2ELi4ELi4ELb1ELb0EN7cutlass10bfloat16_tE19Flash_kernel_traitsILi64ELi64ELi128ELi8ES3_EELb0ELb0ELb1ELb0ELb0ELb0ELb0EEEvNS_16Flash_bwd_paramsE,"a",@progbits
	.sectionflags	@""
	.align	4
.nv.constant0._ZN5flash44flash_bwd_dq_dk_dv_loop_seqk_parallel_kernelI23Flash_bwd_kernel_traitsILi64ELi64ELi128ELi8ELi2ELi4ELi4ELb1ELb0EN7cutlass10bfloat16_tE19Flash_kernel_traitsILi64ELi64ELi128ELi8ES3_EELb0ELb0ELb1ELb0ELb0ELb0ELb0EEEvNS_16Flash_bwd_paramsE:
	.zero		1168


//--------------------- .nv.constant0._ZN5flash44flash_bwd_dq_dk_dv_loop_seqk_parallel_kernelI23Flash_bwd_kernel_traitsILi64ELi64ELi128ELi8ELi2ELi4ELi4ELb1ELb0EN7cutlass10bfloat16_tE19Flash_kernel_traitsILi64ELi64ELi128ELi8ES3_EELb0ELb0ELb0ELb0ELb1ELb1ELb0EEEvNS_16Flash_bwd_paramsE --------------------------
	.section	.nv.constant0._ZN5flash44flash_bwd_dq_dk_dv_loop_seqk_parallel_kernelI23Flash_bwd_kernel_traitsILi64ELi64ELi128ELi8ELi2ELi4ELi4ELb1ELb0EN7cutlass10bfloat16_tE19Flash_kernel_traitsILi64ELi64ELi128ELi8ES3_EELb0ELb0ELb0ELb0ELb1ELb1ELb0EEEvNS_16Flash_bwd_paramsE,"a",@progbits
	.sectionflags	@""
	.align	4
.nv.constant0._ZN5flash44flash_bwd_dq_dk_dv_loop_seqk_parallel_kernelI23Flash_bwd_kernel_traitsILi64ELi64ELi128ELi8ELi2ELi4ELi4ELb1ELb0EN7cutlass10bfloat16_tE19Flash_kernel_traitsILi64ELi64ELi128ELi8ES3_EELb0ELb0ELb0ELb0ELb1ELb1ELb0EEEvNS_16Flash_bwd_paramsE:
	.zero		1168


//--------------------- .nv.constant0._ZN5flash44flash_bwd_dq_dk_dv_loop_seqk_parallel_kernelI23Flash_bwd_kernel_traitsILi64ELi64ELi128ELi8ELi2ELi4ELi4ELb1ELb0EN7cutlass10bfloat16_tE19Flash_kernel_traitsILi64ELi64ELi128ELi8ES3_EELb0ELb0ELb0ELb1ELb0ELb0ELb0EEEvNS_16Flash_bwd_paramsE --------------------------
	.section	.nv.constant0._ZN5flash44flash_bwd_dq_dk_dv_loop_seqk_parallel_kernelI23Flash_bwd_kernel_traitsILi64ELi64ELi128ELi8ELi2ELi4ELi4ELb1ELb0EN7cutlass10bfloat16_tE19Flash_kernel_traitsILi64ELi64ELi128ELi8ES3_EELb0ELb0ELb0ELb1ELb0ELb0ELb0EEEvNS_16Flash_bwd_paramsE,"a",@progbits
	.sectionflags	@""
	.align	4
.nv.constant0._ZN5flash44flash_bwd_dq_dk_dv_loop_seqk_parallel_kernelI23Flash_bwd_kernel_traitsILi64ELi64ELi128ELi8ELi2ELi4ELi4ELb1ELb0EN7cutlass10bfloat16_tE19Flash_kernel_traitsILi64ELi64ELi128ELi8ES3_EELb0ELb0ELb0ELb1ELb0ELb0ELb0EEEvNS_16Flash_bwd_paramsE:
	.zero		1168


//--------------------- .nv.constant0._ZN5flash44flash_bwd_dq_dk_dv_loop_seqk_parallel_kernelI23Flash_bwd_kernel_traitsILi64ELi64ELi128ELi8ELi2ELi4ELi4ELb1ELb0EN7cutlass10bfloat16_tE19Flash_kernel_traitsILi64ELi64ELi128ELi8ES3_EELb0ELb0ELb1ELb0ELb0ELb1ELb0EEEvNS_16Flash_bwd_paramsE --------------------------
	.section	.nv.constant0._ZN5flash44flash_bwd_dq_dk_dv_loop_seqk_parallel_kernelI23Flash_bwd_kernel_traitsILi64ELi64ELi128ELi8ELi2ELi4ELi4ELb1ELb0EN7cutlass10bfloat16_tE19Flash_kernel_traitsILi64ELi64ELi128ELi8ES3_EELb0ELb0ELb1ELb0ELb0ELb1ELb0EEEvNS_16Flash_bwd_paramsE,"a",@progbits
	.sectionflags	@""
	.align	4
.nv.constant0._ZN5flash44flash_bwd_dq_dk_dv_loop_seqk_parallel_kernelI23Flash_bwd_kernel_traitsILi64ELi64ELi128ELi8ELi2ELi4ELi4ELb1ELb0EN7cutlass10bfloat16_tE19Flash_kernel_traitsILi64ELi64ELi128ELi8ES3_EELb0ELb0ELb1ELb0ELb0ELb1ELb0EEEvNS_16Flash_bwd_paramsE:
	.zero		1168


//--------------------- .nv.constant0._ZN5flash44flash_bwd_dq_dk_dv_loop_seqk_parallel_kernelI23Flash_bwd_kernel_traitsILi64ELi64ELi128ELi8ELi2ELi4ELi4ELb1ELb0EN7cutlass10bfloat16_tE19Flash_kernel_traitsILi64ELi64ELi128ELi8ES3_EELb0ELb0ELb1ELb1ELb0ELb0ELb0EEEvNS_16Flash_bwd_paramsE --------------------------
	.section	.nv.constant0._ZN5flash44flash_bwd_dq_dk_dv_loop_seqk_parallel_kernelI23Flash_bwd_kernel_traitsILi64ELi64ELi128ELi8ELi2ELi4ELi4ELb1ELb0EN7cutlass10bfloat16_tE19Flash_kernel_traitsILi64ELi64ELi128ELi8ES3_EELb0ELb0ELb1ELb1ELb0ELb0ELb0EEEvNS_16Flash_bwd_paramsE,"a",@progbits
	.sectionflags	@""
	.align	4
.nv.constant0._ZN5flash44flash_bwd_dq_dk_dv_loop_seqk_parallel_kernelI23Flash_bwd_kernel_traitsILi64ELi64ELi128ELi8ELi2ELi4ELi4ELb1ELb0EN7cutlass10bfloat16_tE19Flash_kernel_traitsILi64ELi64ELi128ELi8ES3_EELb0ELb0ELb1ELb1ELb0ELb0ELb0EEEvNS_16Flash_bwd_paramsE:
	.zero		1168


//--------------------- .nv.constant0._ZN5flash44flash_bwd_dq_dk_dv_loop_seqk_parallel_kernelI23Flash_bwd_kernel_traitsILi64ELi128ELi128ELi8ELi4ELi4ELi4ELb0ELb0EN7cutlass10bfloat16_tE19Flash_kernel_traitsILi64ELi128ELi128ELi8ES3_EELb0ELb0ELb0ELb0ELb0ELb1ELb0EEEvNS_16Flash_bwd_paramsE --------------------------
	.section	.nv.constant0._ZN5flash44flash_bwd_dq_dk_dv_loop_seqk_parallel_kernelI23Flash_bwd_kernel_traitsILi64ELi128ELi128ELi8ELi4ELi4ELi4ELb0ELb0EN7cutlass10bfloat16_tE19Flash_kernel_traitsILi64ELi128ELi128ELi8ES3_EELb0ELb0ELb0ELb0ELb0ELb1ELb0EEEvNS_16Flash_bwd_paramsE,"a",@progbits
	.sectionflags	@""
	.align	4
.nv.constant0._ZN5flash44flash_bwd_dq_dk_dv_loop_seqk_parallel_kernelI23Flash_bwd_kernel_traitsILi64ELi128ELi128ELi8ELi4ELi4ELi4ELb0ELb0EN7cutlass10bfloat16_tE19Flash_kernel_traitsILi64ELi128ELi128ELi8ES3_EELb0ELb0ELb0ELb0ELb0ELb1ELb0EEEvNS_16Flash_bwd_paramsE:
	.zero		1168


//--------------------- .nv.constant0._ZN5flash44flash_bwd_dq_dk_dv_loop_seqk_parallel_kernelI23Flash_bwd_kernel_traitsILi64ELi128ELi128ELi8ELi4ELi4ELi4ELb0ELb0EN7cutlass10bfloat16_tE19Flash_kernel_traitsILi64ELi128ELi128ELi8ES3_EELb0ELb0ELb0ELb0ELb0ELb0ELb0EEEvNS_16Flash_bwd_paramsE --------------------------
	.section	.nv.constant0._ZN5flash44flash_bwd_dq_dk_dv_loop_seqk_parallel_kernelI23Flash_bwd_kernel_traitsILi64ELi128ELi128ELi8ELi4ELi4ELi4ELb0ELb0EN7cutlass10bfloat16_tE19Flash_kernel_traitsILi64ELi128ELi128ELi8ES3_EELb0ELb0ELb0ELb0ELb0ELb0ELb0EEEvNS_16Flash_bwd_paramsE,"a",@progbits
	.sectionflags	@""
	.align	4
.nv.constant0._ZN5flash44flash_bwd_dq_dk_dv_loop_seqk_parallel_kernelI23Flash_bwd_kernel_traitsILi64ELi128ELi128ELi8ELi4ELi4ELi4ELb0ELb0EN7cutlass10bfloat16_tE19Flash_kernel_traitsILi64ELi128ELi128ELi8ES3_EELb0ELb0ELb0ELb0ELb0ELb0ELb0EEEvNS_16Flash_bwd_paramsE:
	.zero		1168


//--------------------- .nv.constant0._ZN5flash44flash_bwd_dq_dk_dv_loop_seqk_parallel_kernelI23Flash_bwd_kernel_traitsILi64ELi128ELi128ELi8ELi4ELi4ELi4ELb0ELb0EN7cutlass10bfloat16_tE19Flash_kernel_traitsILi64ELi128ELi128ELi8ES3_EELb0ELb0ELb1ELb0ELb0ELb0ELb0EEEvNS_16Flash_bwd_paramsE --------------------------
	.section	.nv.constant0._ZN5flash44flash_bwd_dq_dk_dv_loop_seqk_parallel_kernelI23Flash_bwd_kernel_traitsILi64ELi128ELi128ELi8ELi4ELi4ELi4ELb0ELb0EN7cutlass10bfloat16_tE19Flash_kernel_traitsILi64ELi128ELi128ELi8ES3_EELb0ELb0ELb1ELb0ELb0ELb0ELb0EEEvNS_16Flash_bwd_paramsE,"a",@progbits
	.sectionflags	@""
	.align	4
.nv.constant0._ZN5flash44flash_bwd_dq_dk_dv_loop_seqk_parallel_kernelI23Flash_bwd_kernel_traitsILi64ELi128ELi128ELi8ELi4ELi4ELi4ELb0ELb0EN7cutlass10bfloat16_tE19Flash_kernel_traitsILi64ELi128ELi128ELi8ES3_EELb0ELb0ELb1ELb0ELb0ELb0ELb0EEEvNS_16Flash_bwd_paramsE:
	.zero		1168


//--------------------- .nv.constant0._ZN5flash44flash_bwd_dq_dk_dv_loop_seqk_parallel_kernelI23Flash_bwd_kernel_traitsILi64ELi128ELi128ELi8ELi4ELi4ELi4ELb0ELb0EN7cutlass10bfloat16_tE19Flash_kernel_traitsILi64ELi128ELi128ELi8ES3_EELb0ELb0ELb0ELb0ELb1ELb1ELb0EEEvNS_16Flash_bwd_paramsE --------------------------
	.section	.nv.constant0._ZN5flash44flash_bwd_dq_dk_dv_loop_seqk_parallel_kernelI23Flash_bwd_kernel_traitsILi64ELi128ELi128ELi8ELi4ELi4ELi4ELb0ELb0EN7cutlass10bfloat16_tE19Flash_kernel_traitsILi64ELi128ELi128ELi8ES3_EELb0ELb0ELb0ELb0ELb1ELb1ELb0EEEvNS_16Flash_bwd_paramsE,"a",@progbits
	.sectionflags	@""
	.align	4
.nv.constant0._ZN5flash44flash_bwd_dq_dk_dv_loop_seqk_parallel_kernelI23Flash_bwd_kernel_traitsILi64ELi128ELi128ELi8ELi4ELi4ELi4ELb0ELb0EN7cutlass10bfloat16_tE19Flash_kernel_traitsILi64ELi128ELi128ELi8ES3_EELb0ELb0ELb0ELb0ELb1ELb1ELb0EEEvNS_16Flash_bwd_paramsE:
	.zero		1168


//--------------------- .nv.constant0._ZN5flash44flash_bwd_dq_dk_dv_loop_seqk_parallel_kernelI23Flash_bwd_kernel_traitsILi64ELi128ELi128ELi8ELi4ELi4ELi4ELb0ELb0EN7cutlass10bfloat16_tE19Flash_kernel_traitsILi64ELi128ELi128ELi8ES3_EELb0ELb0ELb0ELb1ELb0ELb0ELb0EEEvNS_16Flash_bwd_paramsE --------------------------
	.section	.nv.constant0._ZN5flash44flash_bwd_dq_dk_dv_loop_seqk_parallel_kernelI23Flash_bwd_kernel_traitsILi64ELi128ELi128ELi8ELi4ELi4ELi4ELb0ELb0EN7cutlass10bfloat16_tE19Flash_kernel_traitsILi64ELi128ELi128ELi8ES3_EELb0ELb0ELb0ELb1ELb0ELb0ELb0EEEvNS_16Flash_bwd_paramsE,"a",@progbits
	.sectionflags	@""
	.align	4
.nv.constant0._ZN5flash44flash_bwd_dq_dk_dv_loop_seqk_parallel_kernelI23Flash_bwd_kernel_traitsILi64ELi128ELi128ELi8ELi4ELi4ELi4ELb0ELb0EN7cutlass10bfloat16_tE19Flash_kernel_traitsILi64ELi128ELi128ELi8ES3_EELb0ELb0ELb0ELb1ELb0ELb0ELb0EEEvNS_16Flash_bwd_paramsE:
	.zero		1168


//--------------------- .nv.constant0._ZN5flash44flash_bwd_dq_dk_dv_loop_seqk_parallel_kernelI23Flash_bwd_kernel_traitsILi64ELi128ELi128ELi8ELi4ELi4ELi4ELb0ELb0EN7cutlass10bfloat16_tE19Flash_kernel_traitsILi64ELi128ELi128ELi8ES3_EELb0ELb0ELb1ELb0ELb0ELb1ELb0EEEvNS_16Flash_bwd_paramsE --------------------------
	.section	.nv.constant0._ZN5flash44flash_bwd_dq_dk_dv_loop_seqk_parallel_kernelI23Flash_bwd_kernel_traitsILi64ELi128ELi128ELi8ELi4ELi4ELi4ELb0ELb0EN7cutlass10bfloat16_tE19Flash_kernel_traitsILi64ELi128ELi128ELi8ES3_EELb0ELb0ELb1ELb0ELb0ELb1ELb0EEEvNS_16Flash_bwd_paramsE,"a",@progbits
	.sectionflags	@""
	.align	4
.nv.constant0._ZN5flash44flash_bwd_dq_dk_dv_loop_seqk_parallel_kernelI23Flash_bwd_kernel_traitsILi64ELi128ELi128ELi8ELi4ELi4ELi4ELb0ELb0EN7cutlass10bfloat16_tE19Flash_kernel_traitsILi64ELi128ELi128ELi8ES3_EELb0ELb0ELb1ELb0ELb0ELb1ELb0EEEvNS_16Flash_bwd_paramsE:
	.zero		1168


//--------------------- .nv.constant0._ZN5flash44flash_bwd_dq_dk_dv_loop_seqk_parallel_kernelI23Flash_bwd_kernel_traitsILi64ELi128ELi128ELi8ELi4ELi4ELi4ELb0ELb0EN7cutlass10bfloat16_tE19Flash_kernel_traitsILi64ELi128ELi128ELi8ES3_EELb0ELb0ELb1ELb1ELb0ELb0ELb0EEEvNS_16Flash_bwd_paramsE --------------------------
	.section	.nv.constant0._ZN5flash44flash_bwd_dq_dk_dv_loop_seqk_parallel_kernelI23Flash_bwd_kernel_traitsILi64ELi128ELi128ELi8ELi4ELi4ELi4ELb0ELb0EN7cutlass10bfloat16_tE19Flash_kernel_traitsILi64ELi128ELi128ELi8ES3_EELb0ELb0ELb1ELb1ELb0ELb0ELb0EEEvNS_16Flash_bwd_paramsE,"a",@progbits
	.sectionflags	@""
	.align	4
.nv.constant0._ZN5flash44flash_bwd_dq_dk_dv_loop_seqk_parallel_kernelI23Flash_bwd_kernel_traitsILi64ELi128ELi128ELi8ELi4ELi4ELi4ELb0ELb0EN7cutlass10bfloat16_tE19Flash_kernel_traitsILi64ELi128ELi128ELi8ES3_EELb0ELb0ELb1ELb1ELb0ELb0ELb0EEEvNS_16Flash_bwd_paramsE:
	.zero		1168


//--------------------- .nv.constant0._ZN5flash27flash_bwd_convert_dq_kernelI23Flash_bwd_kernel_traitsILi64ELi64ELi128ELi8ELi2ELi4ELi4ELb1ELb0EN7cutlass10bfloat16_tE19Flash_kernel_traitsILi64ELi64ELi128ELi8ES3_EEEEvNS_16Flash_bwd_paramsEi --------------------------
	.section	.nv.constant0._ZN5flash27flash_bwd_convert_dq_kernelI23Flash_bwd_kernel_traitsILi64ELi64ELi128ELi8ELi2ELi4ELi4ELb1ELb0EN7cutlass10bfloat16_tE19Flash_kernel_traitsILi64ELi64ELi128ELi8ES3_EEEEvNS_16Flash_bwd_paramsEi,"a",@progbits
	.sectionflags	@""
	.align	4
.nv.constant0._ZN5flash27flash_bwd_convert_dq_kernelI23Flash_bwd_kernel_traitsILi64ELi64ELi128ELi8ELi2ELi4ELi4ELb1ELb0EN7cutlass10bfloat16_tE19Flash_kernel_traitsILi64ELi64ELi128ELi8ES3_EEEEvNS_16Flash_bwd_paramsEi:
	.zero		1172


//--------------------- .nv.constant0._ZN5flash44flash_bwd_dq_dk_dv_loop_seqk_parallel_kernelI23Flash_bwd_kernel_traitsILi64ELi64ELi128ELi8ELi2ELi4ELi4ELb1ELb0EN7cutlass10bfloat16_tE19Flash_kernel_traitsILi64ELi64ELi128ELi8ES3_EELb1ELb0ELb0ELb0ELb0ELb1ELb0EEEvNS_16Flash_bwd_paramsE --------------------------
	.section	.nv.constant0._ZN5flash44flash_bwd_dq_dk_dv_loop_seqk_parallel_kernelI23Flash_bwd_kernel_traitsILi64ELi64ELi128ELi8ELi2ELi4ELi4ELb1ELb0EN7cutlass10bfloat16_tE19Flash_kernel_traitsILi64ELi64ELi128ELi8ES3_EELb1ELb0ELb0ELb0ELb0ELb1ELb0EEEvNS_16Flash_bwd_paramsE,"a",@progbits
	.sectionflags	@""
	.align	4
.nv.constant0._ZN5flash44flash_bwd_dq_dk_dv_loop_seqk_parallel_kernelI23Flash_bwd_kernel_traitsILi64ELi64ELi128ELi8ELi2ELi4ELi4ELb1ELb0EN7cutlass10bfloat16_tE19Flash_kernel_traitsILi64ELi64ELi128ELi8ES3_EELb1ELb0ELb0ELb0ELb0ELb1ELb0EEEvNS_16Flash_bwd_paramsE:
	.zero		1168


//--------------------- .nv.constant0._ZN5flash44flash_bwd_dq_dk_dv_loop_seqk_parallel_kernelI23Flash_bwd_kernel_traitsILi64ELi64ELi128ELi8ELi2ELi4ELi4ELb1ELb0EN7cutlass10bfloat16_tE19Flash_kernel_traitsILi64ELi64ELi128ELi8ES3_EELb0ELb0ELb0ELb0ELb0ELb1ELb1EEEvNS_16Flash_bwd_paramsE --------------------------
	.section	.nv.constant0._ZN5flash44flash_bwd_dq_dk_dv_loop_seqk_parallel_kernelI23Flash_bwd_kernel_traitsILi64ELi64ELi128ELi8ELi2ELi4ELi4ELb1ELb0EN7cutlass10bfloat16_tE19Flash_kernel_traitsILi64ELi64ELi128ELi8ES3_EELb0ELb0ELb0ELb0ELb0ELb1ELb1EEEvNS_16Flash_bwd_paramsE,"a",@progbits
	.sectionflags	@""
	.align	4
.nv.constant0._ZN5flash44flash_bwd_dq_dk_dv_loop_seqk_parallel_kernelI23Flash_bwd_kernel_traitsILi64ELi64ELi128ELi8ELi2ELi4ELi4ELb1ELb0EN7cutlass10bfloat16_tE19Flash_kernel_traitsILi64ELi64ELi128ELi8ES3_EELb0ELb0ELb0ELb0ELb0ELb1ELb1EEEvNS_16Flash_bwd_paramsE:
	.zero		1168


//--------------------- .nv.constant0._ZN5flash44flash_bwd_dq_dk_dv_loop_seqk_parallel_kernelI23Flash_bwd_kernel_traitsILi64ELi64ELi128ELi8ELi2ELi4ELi4ELb1ELb0EN7cutlass10bfloat16_tE19Flash_kernel_traitsILi64ELi64ELi128ELi8ES3_EELb1ELb0ELb0ELb0ELb0ELb0ELb0EEEvNS_16Flash_bwd_paramsE --------------------------
	.section	.nv.constant0._ZN5flash44flash_bwd_dq_dk_dv_loop_seqk_parallel_kernelI23Flash_bwd_kernel_traitsILi64ELi64ELi128ELi8ELi2ELi4ELi4ELb1ELb0EN7cutlass10bfloat16_tE19Flash_kernel_traitsILi64ELi64ELi128ELi8ES3_EELb1ELb0ELb0ELb0ELb0ELb0ELb0EEEvNS_16Flash_bwd_paramsE,"a",@progbits
	.sectionflags	@""
	.align	4
.nv.constant0._ZN5flash44flash_bwd_dq_dk_dv_loop_seqk_parallel_kernelI23Flash_bwd_kernel_traitsILi64ELi64ELi128ELi8ELi2ELi4ELi4ELb1ELb0EN7cutlass10bfloat16_tE19Flash_kernel_traitsILi64ELi64ELi128ELi8ES3_EELb1ELb0ELb0ELb0ELb0ELb0ELb0EEEvNS_16Flash_bwd_paramsE:
	.zero		1168


//--------------------- .nv.constant0._ZN5flash44flash_bwd_dq_dk_dv_loop_seqk_parallel_kernelI23Flash_bwd_kernel_traitsILi64ELi64ELi128ELi8ELi2ELi4ELi4ELb1ELb0EN7cutlass10bfloat16_tE19Flash_kernel_traitsILi64ELi64ELi128ELi8ES3_EELb0ELb0ELb0ELb0ELb0ELb0ELb1EEEvNS_16Flash_bwd_paramsE --------------------------
	.section	.nv.constant0._ZN5flash44flash_bwd_dq_dk_dv_loop_seqk_parallel_kernelI23Flash_bwd_kernel_traitsILi64ELi64ELi128ELi8ELi2ELi4ELi4ELb1ELb0EN7cutlass10bfloat16_tE19Flash_kernel_traitsILi64ELi64ELi128ELi8ES3_EELb0ELb0ELb0ELb0ELb0ELb0ELb1EEEvNS_16Flash_bwd_paramsE,"a",@progbits
	.sectionflags	@""
	.align	4
.nv.constant0._ZN5flash44flash_bwd_dq_dk_dv_loop_seqk_parallel_kernelI23Flash_bwd_kernel_traitsILi64ELi64ELi128ELi8ELi2ELi4ELi4ELb1ELb0EN7cutlass10bfloat16_tE19Flash_kernel_traitsILi64ELi64ELi128ELi8ES3_EELb0ELb0ELb0ELb0ELb0ELb0ELb1EEEvNS_16Flash_bwd_paramsE:
	.zero		1168


//--------------------- .nv.constant0._ZN5flash44flash_bwd_dq_dk_dv_loop_seqk_parallel_kernelI23Flash_bwd_kernel_traitsILi64ELi64ELi128ELi8ELi2ELi4ELi4ELb1ELb0EN7cutlass10bfloat16_tE19Flash_kernel_traitsILi64ELi64ELi128ELi8ES3_EELb1ELb0ELb1ELb0ELb0ELb0ELb0EEEvNS_16Flash_bwd_paramsE --------------------------
	.section	.nv.constant0._ZN5flash44flash_bwd_dq_dk_dv_loop_seqk_parallel_kernelI23Flash_bwd_kernel_traitsILi64ELi64ELi128ELi8ELi2ELi4ELi4ELb1ELb0EN7cutlass10bfloat16_tE19Flash_kernel_traitsILi64ELi64ELi128ELi8ES3_EELb1ELb0ELb1ELb0ELb0ELb0ELb0EEEvNS_16Flash_bwd_paramsE,"a",@progbits
	.sectionflags	@""
	.align	4
.nv.constant0._ZN5flash44flash_bwd_dq_dk_dv_loop_seqk_parallel_kernelI23Flash_bwd_kernel_traitsILi64ELi64ELi128ELi8ELi2ELi4ELi4ELb1ELb0EN7cutlass10bfloat16_tE19Flash_kernel_traitsILi64ELi64ELi128ELi8ES3_EELb1ELb0ELb1ELb0ELb0ELb0ELb0EEEvNS_16Flash_bwd_paramsE:
	.zero		1168


//--------------------- .nv.constant0._ZN5flash44flash_bwd_dq_dk_dv_loop_seqk_parallel_kernelI23Flash_bwd_kernel_traitsILi64ELi64ELi128ELi8ELi2ELi4ELi4ELb1ELb0EN7cutlass10bfloat16_tE19Flash_kernel_traitsILi64ELi64ELi128ELi8ES3_EELb0ELb0ELb1ELb0ELb0ELb0ELb1EEEvNS_16Flash_bwd_paramsE --------------------------
	.section	.nv.constant0._ZN5flash44flash_bwd_dq_dk_dv_loop_seqk_parallel_kernelI23Flash_bwd_kernel_traitsILi64ELi64ELi128ELi8ELi2ELi4ELi4ELb1ELb0EN7cutlass10bfloat16_tE19Flash_kernel_traitsILi64ELi64ELi128ELi8ES3_EELb0ELb0ELb1ELb0ELb0ELb0ELb1EEEvNS_16Flash_bwd_paramsE,"a",@progbits
	.sectionflags	@""
	.align	4
.nv.constant0._ZN5flash44flash_bwd_dq_dk_dv_loop_seqk_parallel_kernelI23Flash_bwd_kernel_traitsILi64ELi64ELi128ELi8ELi2ELi4ELi4ELb1ELb0EN7cutlass10bfloat16_tE19Flash_kernel_traitsILi64ELi64ELi128ELi8ES3_EELb0ELb0ELb1ELb0ELb0ELb0ELb1EEEvNS_16Flash_bwd_paramsE:
	.zero		1168


//--------------------- .nv.constant0._ZN5flash44flash_bwd_dq_dk_dv_loop_seqk_parallel_kernelI23Flash_bwd_kernel_traitsILi64ELi64ELi128ELi8ELi2ELi4ELi4ELb1ELb0EN7cutlass10bfloat16_tE19Flash_kernel_traitsILi64ELi64ELi128ELi8ES3_EELb1ELb0ELb0ELb0ELb1ELb1ELb0EEEvNS_16Flash_bwd_paramsE --------------------------
	.section	.nv.constant0._ZN5flash44flash_bwd_dq_dk_dv_loop_seqk_parallel_kernelI23Flash_bwd_kernel_traitsILi64ELi64ELi128ELi8ELi2ELi4ELi4ELb1ELb0EN7cutlass10bfloat16_tE19Flash_kernel_traitsILi64ELi64ELi128ELi8ES3_EELb1ELb0ELb0ELb0ELb1ELb1ELb0EEEvNS_16Flash_bwd_paramsE,"a",@progbits
	.sectionflags	@""
	.align	4
.nv.constant0._ZN5flash44flash_bwd_dq_dk_dv_loop_seqk_parallel_kernelI23Flash_bwd_kernel_traitsILi64ELi64ELi128ELi8ELi2ELi4ELi4ELb1ELb0EN7cutlass10bfloat16_tE19Flash_kernel_traitsILi64ELi64ELi128ELi8ES3_EELb1ELb0ELb0ELb0ELb1ELb1ELb0EEEvNS_16Flash_bwd_paramsE:
	.zero		1168


//--------------------- .nv.constant0._ZN5flash44flash_bwd_dq_dk_dv_loop_seqk_parallel_kernelI23Flash_bwd_kernel_traitsILi64ELi64ELi128ELi8ELi2ELi4ELi4ELb1ELb0EN7cutlass10bfloat16_tE19Flash_kernel_traitsILi64ELi64ELi128ELi8ES3_EELb0ELb0ELb0ELb0ELb1ELb1ELb1EEEvNS_16Flash_bwd_paramsE --------------------------
	.section	.nv.constant0._ZN5flash44flash_bwd_dq_dk_dv_loop_seqk_parallel_kernelI23Flash_bwd_kernel_traitsILi64ELi64ELi128ELi8ELi2ELi4ELi4ELb1ELb0EN7cutlass10bfloat16_tE19Flash_kernel_traitsILi64ELi64ELi128ELi8ES3_EELb0ELb0ELb0ELb0ELb1ELb1ELb1EEEvNS_16Flash_bwd_paramsE,"a",@progbits
	.sectionflags	@""
	.align	4
.nv.constant0._ZN5flash44flash_bwd_dq_dk_dv_loop_seqk_parallel_kernelI23Flash_bwd_kernel_traitsILi64ELi64ELi128ELi8ELi2ELi4ELi4ELb1ELb0EN7cutlass10bfloat16_tE19Flash_kernel_traitsILi64ELi64ELi128ELi8ES3_EELb0ELb0ELb0ELb0ELb1ELb1ELb1EEEvNS_16Flash_bwd_paramsE:
	.zero		1168


//--------------------- .nv.constant0._ZN5flash44flash_bwd_dq_dk_dv_loop_seqk_parallel_kernelI23Flash_bwd_kernel_traitsILi64ELi64ELi128ELi8ELi2ELi4ELi4ELb1ELb0EN7cutlass10bfloat16_tE19Flash_kernel_traitsILi64ELi64ELi128ELi8ES3_EELb1ELb0ELb0ELb1ELb0ELb0ELb0EEEvNS_16Flash_bwd_paramsE --------------------------
	.section	.nv.constant0._ZN5flash44flash_bwd_dq_dk_dv_loop_seqk_parallel_kernelI23Flash_bwd_kernel_traitsILi64ELi64ELi128ELi8ELi2ELi4ELi4ELb1ELb0EN7cutlass10bfloat16_tE19Flash_kernel_traitsILi64ELi64ELi128ELi8ES3_EELb1ELb0ELb0ELb1ELb0ELb0ELb0EEEvNS_16Flash_bwd_paramsE,"a",@progbits
	.sectionflags	@""
	.align	4
.nv.constant0._ZN5flash44flash_bwd_dq_dk_dv_loop_seqk_parallel_kernelI23Flash_bwd_kernel_traitsILi64ELi64ELi128ELi8ELi2ELi4ELi4ELb1ELb0EN7cutlass10bfloat16_tE19Flash_kernel_traitsILi64ELi64ELi128ELi8ES3_EELb1ELb0ELb0ELb1ELb0ELb0ELb0EEEvNS_16Flash_bwd_paramsE:
	.zero		1168


//--------------------- .nv.constant0._ZN5flash44flash_bwd_dq_dk_dv_loop_seqk_parallel_kernelI23Flash_bwd_kernel_traitsILi64ELi64ELi128ELi8ELi2ELi4ELi4ELb1ELb0EN7cutlass10bfloat16_tE19Flash_kernel_traitsILi64ELi64ELi128ELi8ES3_EELb0ELb0ELb0ELb1ELb0ELb0ELb1EEEvNS_16Flash_bwd_paramsE --------------------------
	.section	.nv.constant0._ZN5flash44flash_bwd_dq_dk_dv_loop_seqk_parallel_kernelI23Flash_bwd_kernel_traitsILi64ELi64ELi128ELi8ELi2ELi4ELi4ELb1ELb0EN7cutlass10bfloat16_tE19Flash_kernel_traitsILi64ELi64ELi128ELi8ES3_EELb0ELb0ELb0ELb1ELb0ELb0ELb1EEEvNS_16Flash_bwd_paramsE,"a",@progbits
	.sectionflags	@""
	.align	4
.nv.constant0._ZN5flash44flash_bwd_dq_dk_dv_loop_seqk_parallel_kernelI23Flash_bwd_kernel_traitsILi64ELi64ELi128ELi8ELi2ELi4ELi4ELb1ELb0EN7cutlass10bfloat16_tE19Flash_kernel_traitsILi64ELi64ELi128ELi8ES3_EELb0ELb0ELb0ELb1ELb0ELb0ELb1EEEvNS_16Flash_bwd_paramsE:
	.zero		1168


//--------------------- .nv.constant0._ZN5flash44flash_bwd_dq_dk_dv_loop_seqk_parallel_kernelI23Flash_bwd_kernel_traitsILi64ELi64ELi128ELi8ELi2ELi4ELi4ELb1ELb0EN7cutlass10bfloat16_tE19Flash_kernel_traitsILi64ELi64ELi128ELi8ES3_EELb1ELb0ELb1ELb0ELb0ELb1ELb0EEEvNS_16Flash_bwd_paramsE --------------------------
	.section	.nv.constant0._ZN5flash44flash_bwd_dq_dk_dv_loop_seqk_parallel_kernelI23Flash_bwd_kernel_traitsILi64ELi64ELi128ELi8ELi2ELi4ELi4ELb1ELb0EN7cutlass10bfloat16_tE19Flash_kernel_traitsILi64ELi64ELi128ELi8ES3_EELb1ELb0ELb1ELb0ELb0ELb1ELb0EEEvNS_16Flash_bwd_paramsE,"a",@progbits
	.sectionflags	@""
	.align	4
.nv.constant0._ZN5flash44flash_bwd_dq_dk_dv_loop_seqk_parallel_kernelI23Flash_bwd_kernel_traitsILi64ELi64ELi128ELi8ELi2ELi4ELi4ELb1ELb0EN7cutlass10bfloat16_tE19Flash_kernel_traitsILi64ELi64ELi128ELi8ES3_EELb1ELb0ELb1ELb0ELb0ELb1ELb0EEEvNS_16Flash_bwd_paramsE:
	.zero		1168


//--------------------- .nv.constant0._ZN5flash44flash_bwd_dq_dk_dv_loop_seqk_parallel_kernelI23Flash_bwd_kernel_traitsILi64ELi64ELi128ELi8ELi2ELi4ELi4ELb1ELb0EN7cutlass10bfloat16_tE19Flash_kernel_traitsILi64ELi64ELi128ELi8ES3_EELb0ELb0ELb1ELb0ELb0ELb1ELb1EEEvNS_16Flash_bwd_paramsE --------------------------
	.section	.nv.constant0._ZN5flash44flash_bwd_dq_dk_dv_loop_seqk_parallel_kernelI23Flash_bwd_kernel_traitsILi64ELi64ELi128ELi8ELi2ELi4ELi4ELb1ELb0EN7cutlass10bfloat16_tE19Flash_kernel_traitsILi64ELi64ELi128ELi8ES3_EELb0ELb0ELb1ELb0ELb0ELb1ELb1EEEvNS_16Flash_bwd_paramsE,"a",@progbits
	.sectionflags	@""
	.align	4
.nv.constant0._ZN5flash44flash_bwd_dq_dk_dv_loop_seqk_parallel_kernelI23Flash_bwd_kernel_traitsILi64ELi64ELi128ELi8ELi2ELi4ELi4ELb1ELb0EN7cutlass10bfloat16_tE19Flash_kernel_traitsILi64ELi64ELi128ELi8ES3_EELb0ELb0ELb1ELb0ELb0ELb1ELb1EEEvNS_16Flash_bwd_paramsE:
	.zero		1168


//--------------------- .nv.constant0._ZN5flash44flash_bwd_dq_dk_dv_loop_seqk_parallel_kernelI23Flash_bwd_kernel_traitsILi64ELi64ELi128ELi8ELi2ELi4ELi4ELb1ELb0EN7cutlass10bfloat16_tE19Flash_kernel_traitsILi64ELi64ELi128ELi8ES3_EELb1ELb0ELb1ELb1ELb0ELb0ELb0EEEvNS_16Flash_bwd_paramsE --------------------------
	.section	.nv.constant0._ZN5flash44flash_bwd_dq_dk_dv_loop_seqk_parallel_kernelI23Flash_bwd_kernel_traitsILi64ELi64ELi128ELi8ELi2ELi4ELi4ELb1ELb0EN7cutlass10bfloat16_tE19Flash_kernel_traitsILi64ELi64ELi128ELi8ES3_EELb1ELb0ELb1ELb1ELb0ELb0ELb0EEEvNS_16Flash_bwd_paramsE,"a",@progbits
	.sectionflags	@""
	.align	4
.nv.constant0._ZN5flash44flash_bwd_dq_dk_dv_loop_seqk_parallel_kernelI23Flash_bwd_kernel_traitsILi64ELi64ELi128ELi8ELi2ELi4ELi4ELb1ELb0EN7cutlass10bfloat16_tE19Flash_kernel_traitsILi64ELi64ELi128ELi8ES3_EELb1ELb0ELb1ELb1ELb0ELb0ELb0EEEvNS_16Flash_bwd_paramsE:
	.zero		1168


//--------------------- .nv.constant0._ZN5flash44flash_bwd_dq_dk_dv_loop_seqk_parallel_kernelI23Flash_bwd_kernel_traitsILi64ELi64ELi128ELi8ELi2ELi4ELi4ELb1ELb0EN7cutlass10bfloat16_tE19Flash_kernel_traitsILi64ELi64ELi128ELi8ES3_EELb0ELb0ELb1ELb1ELb0ELb0ELb1EEEvNS_16Flash_bwd_paramsE --------------------------
	.section	.nv.constant0._ZN5flash44flash_bwd_dq_dk_dv_loop_seqk_parallel_kernelI23Flash_bwd_kernel_traitsILi64ELi64ELi128ELi8ELi2ELi4ELi4ELb1ELb0EN7cutlass10bfloat16_tE19Flash_kernel_traitsILi64ELi64ELi128ELi8ES3_EELb0ELb0ELb1ELb1ELb0ELb0ELb1EEEvNS_16Flash_bwd_paramsE,"a",@progbits
	.sectionflags	@""
	.align	4
.nv.constant0._ZN5flash44flash_bwd_dq_dk_dv_loop_seqk_parallel_kernelI23Flash_bwd_kernel_traitsILi64ELi64ELi128ELi8ELi2ELi4ELi4ELb1ELb0EN7cutlass10bfloat16_tE19Flash_kernel_traitsILi64ELi64ELi128ELi8ES3_EELb0ELb0ELb1ELb1ELb0ELb0ELb1EEEvNS_16Flash_bwd_paramsE:
	.zero		1168


//--------------------- .nv.constant0._ZN5flash25flash_bwd_dot_do_o_kernelILb0E23Flash_bwd_kernel_traitsILi64ELi64ELi128ELi8ELi2ELi4ELi4ELb1ELb0EN7cutlass10bfloat16_tE19Flash_kernel_traitsILi64ELi64ELi128ELi8ES3_EEEEvNS_16Flash_bwd_paramsE --------------------------
	.section	.nv.constant0._ZN5flash25flash_bwd_dot_do_o_kernelILb0E23Flash_bwd_kernel_traitsILi64ELi64ELi128ELi8ELi2ELi4ELi4ELb1ELb0EN7cutlass10bfloat16_tE19Flash_kernel_traitsILi64ELi64ELi128ELi8ES3_EEEEvNS_16Flash_bwd_paramsE,"a",@progbits
	.sectionflags	@""
	.align	4
.nv.constant0._ZN5flash25flash_bwd_dot_do_o_kernelILb0E23Flash_bwd_kernel_traitsILi64ELi64ELi128ELi8ELi2ELi4ELi4ELb1ELb0EN7cutlass10bfloat16_tE19Flash_kernel_traitsILi64ELi64ELi128ELi8ES3_EEEEvNS_16Flash_bwd_paramsE:
	.zero		1168


//--------------------- .nv.constant0._ZN5flash25flash_bwd_dot_do_o_kernelILb1E23Flash_bwd_kernel_traitsILi64ELi64ELi128ELi8ELi2ELi4ELi4ELb1ELb0EN7cutlass10bfloat16_tE19Flash_kernel_traitsILi64ELi64ELi128ELi8ES3_EEEEvNS_16Flash_bwd_paramsE --------------------------
	.section	.nv.constant0._ZN5flash25flash_bwd_dot_do_o_kernelILb1E23Flash_bwd_kernel_traitsILi64ELi64ELi128ELi8ELi2ELi4ELi4ELb1ELb0EN7cutlass10bfloat16_tE19Flash_kernel_traitsILi64ELi64ELi128ELi8ES3_EEEEvNS_16Flash_bwd_paramsE,"a",@progbits
	.sectionflags	@""
	.align	4
.nv.constant0._ZN5flash25flash_bwd_dot_do_o_kernelILb1E23Flash_bwd_kernel_traitsILi64ELi64ELi128ELi8ELi2ELi4ELi4ELb1ELb0EN7cutlass10bfloat16_tE19Flash_kernel_traitsILi64ELi64ELi128ELi8ES3_EEEEvNS_16Flash_bwd_paramsE:
	.zero		1168


//--------------------- .nv.constant0._ZN5flash27flash_bwd_convert_dq_kernelI23Flash_bwd_kernel_traitsILi64ELi128ELi128ELi8ELi4ELi4ELi4ELb0ELb0EN7cutlass10bfloat16_tE19Flash_kernel_traitsILi64ELi128ELi128ELi8ES3_EEEEvNS_16Flash_bwd_paramsEi --------------------------
	.section	.nv.constant0._ZN5flash27flash_bwd_convert_dq_kernelI23Flash_bwd_kernel_traitsILi64ELi128ELi128ELi8ELi4ELi4ELi4ELb0ELb0EN7cutlass10bfloat16_tE19Flash_kernel_traitsILi64ELi128ELi128ELi8ES3_EEEEvNS_16Flash_bwd_paramsEi,"a",@progbits
	.sectionflags	@""
	.align	4
.nv.constant0._ZN5flash27flash_bwd_convert_dq_kernelI23Flash_bwd_kernel_traitsILi64ELi128ELi128ELi8ELi4ELi4ELi4ELb0ELb0EN7cutlass10bfloat16_tE19Flash_kernel_traitsILi64ELi128ELi128ELi8ES3_EEEEvNS_16Flash_bwd_paramsEi:
	.zero		1172


//--------------------- .nv.constant0._ZN5flash44flash_bwd_dq_dk_dv_loop_seqk_parallel_kernelI23Flash_bwd_kernel_traitsILi64ELi128ELi128ELi8ELi4ELi4ELi4ELb0ELb0EN7cutlass10bfloat16_tE19Flash_kernel_traitsILi64ELi128ELi128ELi8ES3_EELb1ELb0ELb0ELb0ELb0ELb1ELb0EEEvNS_16Flash_bwd_paramsE --------------------------
	.section	.nv.constant0._ZN5flash44flash_bwd_dq_dk_dv_loop_seqk_parallel_kernelI23Flash_bwd_kernel_traitsILi64ELi128ELi128ELi8ELi4ELi4ELi4ELb0ELb0EN7cutlass10bfloat16_tE19Flash_kernel_traitsILi64ELi128ELi128ELi8ES3_EELb1ELb0ELb0ELb0ELb0ELb1ELb0EEEvNS_16Flash_bwd_paramsE,"a",@progbits
	.sectionflags	@""
	.align	4
.nv.constant0._ZN5flash44flash_bwd_dq_dk_dv_loop_seqk_parallel_kernelI23Flash_bwd_kernel_traitsILi64ELi128ELi128ELi8ELi4ELi4ELi4ELb0ELb0EN7cutlass10bfloat16_tE19Flash_kernel_traitsILi64ELi128ELi128ELi8ES3_EELb1ELb0ELb0ELb0ELb0ELb1ELb0EEEvNS_16Flash_bwd_paramsE:
	.zero		1168


//--------------------- .nv.constant0._ZN5flash44flash_bwd_dq_dk_dv_loop_seqk_parallel_kernelI23Flash_bwd_kernel_traitsILi64ELi128ELi128ELi8ELi4ELi4ELi4ELb0ELb0EN7cutlass10bfloat16_tE19Flash_kernel_traitsILi64ELi128ELi128ELi8ES3_EELb0ELb0ELb0ELb0ELb0ELb1ELb1EEEvNS_16Flash_bwd_paramsE --------------------------
	.section	.nv.constant0._ZN5flash44flash_bwd_dq_dk_dv_loop_seqk_parallel_kernelI23Flash_bwd_kernel_traitsILi64ELi128ELi128ELi8ELi4ELi4ELi4ELb0ELb0EN7cutlass10bfloat16_tE19Flash_kernel_traitsILi64ELi128ELi128ELi8ES3_EELb0ELb0ELb0ELb0ELb0ELb1ELb1EEEvNS_16Flash_bwd_paramsE,"a",@progbits
	.sectionflags	@""
	.align	4
.nv.constant0._ZN5flash44flash_bwd_dq_dk_dv_loop_seqk_parallel_kernelI23Flash_bwd_kernel_traitsILi64ELi128ELi128ELi8ELi4ELi4ELi4ELb0ELb0EN7cutlass10bfloat16_tE19Flash_kernel_traitsILi64ELi128ELi128ELi8ES3_EELb0ELb0ELb0ELb0ELb0ELb1ELb1EEEvNS_16Flash_bwd_paramsE:
	.zero		1168


//--------------------- .nv.constant0._ZN5flash44flash_bwd_dq_dk_dv_loop_seqk_parallel_kernelI23Flash_bwd_kernel_traitsILi64ELi128ELi128ELi8ELi4ELi4ELi4ELb0ELb0EN7cutlass10bfloat16_tE19Flash_kernel_traitsILi64ELi128ELi128ELi8ES3_EELb1ELb0ELb0ELb0ELb0ELb0ELb0EEEvNS_16Flash_bwd_paramsE --------------------------
	.section	.nv.constant0._ZN5flash44flash_bwd_dq_dk_dv_loop_seqk_parallel_kernelI23Flash_bwd_kernel_traitsILi64ELi128ELi128ELi8ELi4ELi4ELi4ELb0ELb0EN7cutlass10bfloat16_tE19Flash_kernel_traitsILi64ELi128ELi128ELi8ES3_EELb1ELb0ELb0ELb0ELb0ELb0ELb0EEEvNS_16Flash_bwd_paramsE,"a",@progbits
	.sectionflags	@""
	.align	4
.nv.constant0._ZN5flash44flash_bwd_dq_dk_dv_loop_seqk_parallel_kernelI23Flash_bwd_kernel_traitsILi64ELi128ELi128ELi8ELi4ELi4ELi4ELb0ELb0EN7cutlass10bfloat16_tE19Flash_kernel_traitsILi64ELi128ELi128ELi8ES3_EELb1ELb0ELb0ELb0ELb0ELb0ELb0EEEvNS_16Flash_bwd_paramsE:
	.zero		1168


//--------------------- .nv.constant0._ZN5flash44flash_bwd_dq_dk_dv_loop_seqk_parallel_kernelI23Flash_bwd_kernel_traitsILi64ELi128ELi128ELi8ELi4ELi4ELi4ELb0ELb0EN7cutlass10bfloat16_tE19Flash_kernel_traitsILi64ELi128ELi128ELi8ES3_EELb0ELb0ELb0ELb0ELb0ELb0ELb1EEEvNS_16Flash_bwd_paramsE --------------------------
	.section	.nv.constant0._ZN5flash44flash_bwd_dq_dk_dv_loop_seqk_parallel_kernelI23Flash_bwd_kernel_traitsILi64ELi128ELi128ELi8ELi4ELi4ELi4ELb0ELb0EN7cutlass10bfloat16_tE19Flash_kernel_traitsILi64ELi128ELi128ELi8ES3_EELb0ELb0ELb0ELb0ELb0ELb0ELb1EEEvNS_16Flash_bwd_paramsE,"a",@progbits
	.sectionflags	@""
	.align	4
.nv.constant0._ZN5flash44flash_bwd_dq_dk_dv_loop_seqk_parallel_kernelI23Flash_bwd_kernel_traitsILi64ELi128ELi128ELi8ELi4ELi4ELi4ELb0ELb0EN7cutlass10bfloat16_tE19Flash_kernel_traitsILi64ELi128ELi128ELi8ES3_EELb0ELb0ELb0ELb0ELb0ELb0ELb1EEEvNS_16Flash_bwd_paramsE:
	.zero		1168


//--------------------- .nv.constant0._ZN5flash44flash_bwd_dq_dk_dv_loop_seqk_parallel_kernelI23Flash_bwd_kernel_traitsILi64ELi128ELi128ELi8ELi4ELi4ELi4ELb0ELb0EN7cutlass10bfloat16_tE19Flash_kernel_traitsILi64ELi128ELi128ELi8ES3_EELb1ELb0ELb1ELb0ELb0ELb0ELb0EEEvNS_16Flash_bwd_paramsE --------------------------
	.section	.nv.constant0._ZN5flash44flash_bwd_dq_dk_dv_loop_seqk_parallel_kernelI23Flash_bwd_kernel_traitsILi64ELi128ELi128ELi8ELi4ELi4ELi4ELb0ELb0EN7cutlass10bfloat16_tE19Flash_kernel_traitsILi64ELi128ELi128ELi8ES3_EELb1ELb0ELb1ELb0ELb0ELb0ELb0EEEvNS_16Flash_bwd_paramsE,"a",@progbits
	.sectionflags	@""
	.align	4
.nv.constant0._ZN5flash44flash_bwd_dq_dk_dv_loop_seqk_parallel_kernelI23Flash_bwd_kernel_traitsILi64ELi128ELi128ELi8ELi4ELi4ELi4ELb0ELb0EN7cutlass10bfloat16_tE19Flash_kernel_traitsILi64ELi128ELi128ELi8ES3_EELb1ELb0ELb1ELb0ELb0ELb0ELb0EEEvNS_16Flash_bwd_paramsE:
	.zero		1168


//--------------------- .nv.constant0._ZN5flash44flash_bwd_dq_dk_dv_loop_seqk_parallel_kernelI23Flash_bwd_kernel_traitsILi64ELi128ELi128ELi8ELi4ELi4ELi4ELb0ELb0EN7cutlass10bfloat16_tE19Flash_kernel_traitsILi64ELi128ELi128ELi8ES3_EELb0ELb0ELb1ELb0ELb0ELb0ELb1EEEvNS_16Flash_bwd_paramsE --------------------------
	.section	.nv.constant0._ZN5flash44flash_bwd_dq_dk_dv_loop_seqk_parallel_kernelI23Flash_bwd_kernel_traitsILi64ELi128ELi128ELi8ELi4ELi4ELi4ELb0ELb0EN7cutlass10bfloat16_tE19Flash_kernel_traitsILi64ELi128ELi128ELi8ES3_EELb0ELb0ELb1ELb0ELb0ELb0ELb1EEEvNS_16Flash_bwd_paramsE,"a",@progbits
	.sectionflags	@""
	.align	4
.nv.constant0._ZN5flash44flash_bwd_dq_dk_dv_loop_seqk_parallel_kernelI23Flash_bwd_kernel_traitsILi64ELi128ELi128ELi8ELi4ELi4ELi4ELb0ELb0EN7cutlass10bfloat16_tE19Flash_kernel_traitsILi64ELi128ELi128ELi8ES3_EELb0ELb0ELb1ELb0ELb0ELb0ELb1EEEvNS_16Flash_bwd_paramsE:
	.zero		1168


//--------------------- .nv.constant0._ZN5flash44flash_bwd_dq_dk_dv_loop_seqk_parallel_kernelI23Flash_bwd_kernel_traitsILi64ELi128ELi128ELi8ELi4ELi4ELi4ELb0ELb0EN7cutlass10bfloat16_tE19Flash_kernel_traitsILi64ELi128ELi128ELi8ES3_EELb1ELb0ELb0ELb0ELb1ELb1ELb0EEEvNS_16Flash_bwd_paramsE --------------------------
	.section	.nv.constant0._ZN5flash44flash_bwd_dq_dk_dv_loop_seqk_parallel_kernelI23Flash_bwd_kernel_traitsILi64ELi128ELi128ELi8ELi4ELi4ELi4ELb0ELb0EN7cutlass10bfloat16_tE19Flash_kernel_traitsILi64ELi128ELi128ELi8ES3_EELb1ELb0ELb0ELb0ELb1ELb1ELb0EEEvNS_16Flash_bwd_paramsE,"a",@progbits
	.sectionflags	@""
	.align	4
.nv.constant0._ZN5flash44flash_bwd_dq_dk_dv_loop_seqk_parallel_kernelI23Flash_bwd_kernel_traitsILi64ELi128ELi128ELi8ELi4ELi4ELi4ELb0ELb0EN7cutlass10bfloat16_tE19Flash_kernel_traitsILi64ELi128ELi128ELi8ES3_EELb1ELb0ELb0ELb0ELb1ELb1ELb0EEEvNS_16Flash_bwd_paramsE:
	.zero		1168


//--------------------- .nv.constant0._ZN5flash44flash_bwd_dq_dk_dv_loop_seqk_parallel_kernelI23Flash_bwd_kernel_traitsILi64ELi128ELi128ELi8ELi4ELi4ELi4ELb0ELb0EN7cutlass10bfloat16_tE19Flash_kernel_traitsILi64ELi128ELi128ELi8ES3_EELb0ELb0ELb0ELb0ELb1ELb1ELb1EEEvNS_16Flash_bwd_paramsE --------------------------
	.section	.nv.constant0._ZN5flash44flash_bwd_dq_dk_dv_loop_seqk_parallel_kernelI23Flash_bwd_kernel_traitsILi64ELi128ELi128ELi8ELi4ELi4ELi4ELb0ELb0EN7cutlass10bfloat16_tE19Flash_kernel_traitsILi64ELi128ELi128ELi8ES3_EELb0ELb0ELb0ELb0ELb1ELb1ELb1EEEvNS_16Flash_bwd_paramsE,"a",@progbits
	.sectionflags	@""
	.align	4
.nv.constant0._ZN5flash44flash_bwd_dq_dk_dv_loop_seqk_parallel_kernelI23Flash_bwd_kernel_traitsILi64ELi128ELi128ELi8ELi4ELi4ELi4ELb0ELb0EN7cutlass10bfloat16_tE19Flash_kernel_traitsILi64ELi128ELi128ELi8ES3_EELb0ELb0ELb0ELb0ELb1ELb1ELb1EEEvNS_16Flash_bwd_paramsE:
	.zero		1168


//--------------------- .nv.constant0._ZN5flash44flash_bwd_dq_dk_dv_loop_seqk_parallel_kernelI23Flash_bwd_kernel_traitsILi64ELi128ELi128ELi8ELi4ELi4ELi4ELb0ELb0EN7cutlass10bfloat16_tE19Flash_kernel_traitsILi64ELi128ELi128ELi8ES3_EELb1ELb0ELb0ELb1ELb0ELb0ELb0EEEvNS_16Flash_bwd_paramsE --------------------------
	.section	.nv.constant0._ZN5flash44flash_bwd_dq_dk_dv_loop_seqk_parallel_kernelI23Flash_bwd_kernel_traitsILi64ELi128ELi128ELi8ELi4ELi4ELi4ELb0ELb0EN7cutlass10bfloat16_tE19Flash_kernel_traitsILi64ELi128ELi128ELi8ES3_EELb1ELb0ELb0ELb1ELb0ELb0ELb0EEEvNS_16Flash_bwd_paramsE,"a",@progbits
	.sectionflags	@""
	.align	4
.nv.constant0._ZN5flash44flash_bwd_dq_dk_dv_loop_seqk_parallel_kernelI23Flash_bwd_kernel_traitsILi64ELi128ELi128ELi8ELi4ELi4ELi4ELb0ELb0EN7cutlass10bfloat16_tE19Flash_kernel_traitsILi64ELi128ELi128ELi8ES3_EELb1ELb0ELb0ELb1ELb0ELb0ELb0EEEvNS_16Flash_bwd_paramsE:
	.zero		1168


//--------------------- .nv.constant0._ZN5flash44flash_bwd_dq_dk_dv_loop_seqk_parallel_kernelI23Flash_bwd_kernel_traitsILi64ELi128ELi128ELi8ELi4ELi4ELi4ELb0ELb0EN7cutlass10bfloat16_tE19Flash_kernel_traitsILi64ELi128ELi128ELi8ES3_EELb0ELb0ELb0ELb1ELb0ELb0ELb1EEEvNS_16Flash_bwd_paramsE --------------------------
	.section	.nv.constant0._ZN5flash44flash_bwd_dq_dk_dv_loop_seqk_parallel_kernelI23Flash_bwd_kernel_traitsILi64ELi128ELi128ELi8ELi4ELi4ELi4ELb0ELb0EN7cutlass10bfloat16_tE19Flash_kernel_traitsILi64ELi128ELi128ELi8ES3_EELb0ELb0ELb0ELb1ELb0ELb0ELb1EEEvNS_16Flash_bwd_paramsE,"a",@progbits
	.sectionflags	@""
	.align	4
.nv.constant0._ZN5flash44flash_bwd_dq_dk_dv_loop_seqk_parallel_kernelI23Flash_bwd_kernel_traitsILi64ELi128ELi128ELi8ELi4ELi4ELi4ELb0ELb0EN7cutlass10bfloat16_tE19Flash_kernel_traitsILi64ELi128ELi128ELi8ES3_EELb0ELb0ELb0ELb1ELb0ELb0ELb1EEEvNS_16Flash_bwd_paramsE:
	.zero		1168


//--------------------- .nv.constant0._ZN5flash44flash_bwd_dq_dk_dv_loop_seqk_parallel_kernelI23Flash_bwd_kernel_traitsILi64ELi128ELi128ELi8ELi4ELi4ELi4ELb0ELb0EN7cutlass10bfloat16_tE19Flash_kernel_traitsILi64ELi128ELi128ELi8ES3_EELb1ELb0ELb1ELb0ELb0ELb1ELb0EEEvNS_16Flash_bwd_paramsE --------------------------
	.section	.nv.constant0._ZN5flash44flash_bwd_dq_dk_dv_loop_seqk_parallel_kernelI23Flash_bwd_kernel_traitsILi64ELi128ELi128ELi8ELi4ELi4ELi4ELb0ELb0EN7cutlass10bfloat16_tE19Flash_kernel_traitsILi64ELi128ELi128ELi8ES3_EELb1ELb0ELb1ELb0ELb0ELb1ELb0EEEvNS_16Flash_bwd_paramsE,"a",@progbits
	.sectionflags	@""
	.align	4
.nv.constant0._ZN5flash44flash_bwd_dq_dk_dv_loop_seqk_parallel_kernelI23Flash_bwd_kernel_traitsILi64ELi128ELi128ELi8ELi4ELi4ELi4ELb0ELb0EN7cutlass10bfloat16_tE19Flash_kernel_traitsILi64ELi128ELi128ELi8ES3_EELb1ELb0ELb1ELb0ELb0ELb1ELb0EEEvNS_16Flash_bwd_paramsE:
	.zero		1168


//--------------------- .nv.constant0._ZN5flash44flash_bwd_dq_dk_dv_loop_seqk_parallel_kernelI23Flash_bwd_kernel_traitsILi64ELi128ELi128ELi8ELi4ELi4ELi4ELb0ELb0EN7cutlass10bfloat16_tE19Flash_kernel_traitsILi64ELi128ELi128ELi8ES3_EELb0ELb0ELb1ELb0ELb0ELb1ELb1EEEvNS_16Flash_bwd_paramsE --------------------------
	.section	.nv.constant0._ZN5flash44flash_bwd_dq_dk_dv_loop_seqk_parallel_kernelI23Flash_bwd_kernel_traitsILi64ELi128ELi128ELi8ELi4ELi4ELi4ELb0ELb0EN7cutlass10bfloat16_tE19Flash_kernel_traitsILi64ELi128ELi128ELi8ES3_EELb0ELb0ELb1ELb0ELb0ELb1ELb1EEEvNS_16Flash_bwd_paramsE,"a",@progbits
	.sectionflags	@""
	.align	4
.nv.constant0._ZN5flash44flash_bwd_dq_dk_dv_loop_seqk_parallel_kernelI23Flash_bwd_kernel_traitsILi64ELi128ELi128ELi8ELi4ELi4ELi4ELb0ELb0EN7cutlass10bfloat16_tE19Flash_kernel_traitsILi64ELi128ELi128ELi8ES3_EELb0ELb0ELb1ELb0ELb0ELb1ELb1EEEvNS_16Flash_bwd_paramsE:
	.zero		1168


//--------------------- .nv.constant0._ZN5flash44flash_bwd_dq_dk_dv_loop_seqk_parallel_kernelI23Flash_bwd_kernel_traitsILi64ELi128ELi128ELi8ELi4ELi4ELi4ELb0ELb0EN7cutlass10bfloat16_tE19Flash_kernel_traitsILi64ELi128ELi128ELi8ES3_EELb1ELb0ELb1ELb1ELb0ELb0ELb0EEEvNS_16Flash_bwd_paramsE --------------------------
	.section	.nv.constant0._ZN5flash44flash_bwd_dq_dk_dv_loop_seqk_parallel_kernelI23Flash_bwd_kernel_traitsILi64ELi128ELi128ELi8ELi4ELi4ELi4ELb0ELb0EN7cutlass10bfloat16_tE19Flash_kernel_traitsILi64ELi128ELi128ELi8ES3_EELb1ELb0ELb1ELb1ELb0ELb0ELb0EEEvNS_16Flash_bwd_paramsE,"a",@progbits
	.sectionflags	@""
	.align	4
.nv.constant0._ZN5flash44flash_bwd_dq_dk_dv_loop_seqk_parallel_kernelI23Flash_bwd_kernel_traitsILi64ELi128ELi128ELi8ELi4ELi4ELi4ELb0ELb0EN7cutlass10bfloat16_tE19Flash_kernel_traitsILi64ELi128ELi128ELi8ES3_EELb1ELb0ELb1ELb1ELb0ELb0ELb0EEEvNS_16Flash_bwd_paramsE:
	.zero		1168


//--------------------- .nv.constant0._ZN5flash44flash_bwd_dq_dk_dv_loop_seqk_parallel_kernelI23Flash_bwd_kernel_traitsILi64ELi128ELi128ELi8ELi4ELi4ELi4ELb0ELb0EN7cutlass10bfloat16_tE19Flash_kernel_traitsILi64ELi128ELi128ELi8ES3_EELb0ELb0ELb1ELb1ELb0ELb0ELb1EEEvNS_16Flash_bwd_paramsE --------------------------
	.section	.nv.constant0._ZN5flash44flash_bwd_dq_dk_dv_loop_seqk_parallel_kernelI23Flash_bwd_kernel_traitsILi64ELi128ELi128ELi8ELi4ELi4ELi4ELb0ELb0EN7cutlass10bfloat16_tE19Flash_kernel_traitsILi64ELi128ELi128ELi8ES3_EELb0ELb0ELb1ELb1ELb0ELb0ELb1EEEvNS_16Flash_bwd_paramsE,"a",@progbits
	.sectionflags	@""
	.align	4
.nv.constant0._ZN5flash44flash_bwd_dq_dk_dv_loop_seqk_parallel_kernelI23Flash_bwd_kernel_traitsILi64ELi128ELi128ELi8ELi4ELi4ELi4ELb0ELb0EN7cutlass10bfloat16_tE19Flash_kernel_traitsILi64ELi128ELi128ELi8ES3_EELb0ELb0ELb1ELb1ELb0ELb0ELb1EEEvNS_16Flash_bwd_paramsE:
	.zero		1168


//--------------------- .nv.constant0._ZN5flash25flash_bwd_dot_do_o_kernelILb0E23Flash_bwd_kernel_traitsILi64ELi128ELi128ELi8ELi4ELi4ELi4ELb0ELb0EN7cutlass10bfloat16_tE19Flash_kernel_traitsILi64ELi128ELi128ELi8ES3_EEEEvNS_16Flash_bwd_paramsE --------------------------
	.section	.nv.constant0._ZN5flash25flash_bwd_dot_do_o_kernelILb0E23Flash_bwd_kernel_traitsILi64ELi128ELi128ELi8ELi4ELi4ELi4ELb0ELb0EN7cutlass10bfloat16_tE19Flash_kernel_traitsILi64ELi128ELi128ELi8ES3_EEEEvNS_16Flash_bwd_paramsE,"a",@progbits
	.sectionflags	@""
	.align	4
.nv.constant0._ZN5flash25flash_bwd_dot_do_o_kernelILb0E23Flash_bwd_kernel_traitsILi64ELi128ELi128ELi8ELi4ELi4ELi4ELb0ELb0EN7cutlass10bfloat16_tE19Flash_kernel_traitsILi64ELi128ELi128ELi8ES3_EEEEvNS_16Flash_bwd_paramsE:
	.zero		1168


//--------------------- .nv.constant0._ZN5flash25flash_bwd_dot_do_o_kernelILb1E23Flash_bwd_kernel_traitsILi64ELi128ELi128ELi8ELi4ELi4ELi4ELb0ELb0EN7cutlass10bfloat16_tE19Flash_kernel_traitsILi64ELi128ELi128ELi8ES3_EEEEvNS_16Flash_bwd_paramsE --------------------------
	.section	.nv.constant0._ZN5flash25flash_bwd_dot_do_o_kernelILb1E23Flash_bwd_kernel_traitsILi64ELi128ELi128ELi8ELi4ELi4ELi4ELb0ELb0EN7cutlass10bfloat16_tE19Flash_kernel_traitsILi64ELi128ELi128ELi8ES3_EEEEvNS_16Flash_bwd_paramsE,"a",@progbits
	.sectionflags	@""
	.align	4
.nv.constant0._ZN5flash25flash_bwd_dot_do_o_kernelILb1E23Flash_bwd_kernel_traitsILi64ELi128ELi128ELi8ELi4ELi4ELi4ELb0ELb0EN7cutlass10bfloat16_tE19Flash_kernel_traitsILi64ELi128ELi128ELi8ES3_EEEEvNS_16Flash_bwd_paramsE:
	.zero		1168


//--------------------- SYMBOLS --------------------------

	.type		.nv.reservedSmem.offset0,@object
	.size		.nv.reservedSmem.offset0,0x4
